	.target	sm_90

	.elftype	@"ET_EXEC"


//--------------------- .note.nv.tkinfo           --------------------------
	.section	.note.nv.tkinfo,"",@"SHT_NOTE"
	.sectionflags	@"SHF_NOTE_NV_TKINFO"
	.tkinfo
        /*0018*/ 	.word	0x00000002
        /*0030*/ 	.string	""
        /*0030*/ 	.string	"ptxas"
        /*0030*/ 	.string	"Cuda compilation tools, release 13.0, V13.0.88"
        /*0030*/ 	.string	"Build cuda_13.0.r13.0/compiler.36424714_0"
        /*0030*/ 	.string	"-arch sm_90 -m 64 "



//--------------------- .note.nv.cuinfo           --------------------------
	.section	.note.nv.cuinfo,"",@"SHT_NOTE"
	.sectionflags	@"SHF_NOTE_NV_CUINFO"
        /*0018*/ 	.short	0x0002
        /*001a*/ 	.short	0x005a
        /*001c*/ 	.short	0x0082
	.zero		2


//--------------------- .nv.info                  --------------------------
	.section	.nv.info,"",@"SHT_CUDA_INFO"
	.align	4


	//----- nvinfo : EIATTR_REGCOUNT
	.align		4
        /*0000*/ 	.byte	0x04, 0x2f
        /*0002*/ 	.short	(.L_39 - .L_38)
	.align		4
.L_38:
        /*0004*/ 	.word	index@(_ZN2at6native29vectorized_elementwise_kernelILi8ENS0_13AUnaryFunctorIdddZZZNS0_17atan2_kernel_cudaERNS_18TensorIteratorBaseEENKUlvE_clEvENKUlvE_clEvEUlddE_EESt5arrayIPcLm2EEEEviT0_T1_)
        /*0008*/ 	.word	0x00000030


	//----- nvinfo : EIATTR_FRAME_SIZE
	.align		4
.L_39:
        /*000c*/ 	.byte	0x04, 0x11
        /*000e*/ 	.short	(.L_41 - .L_40)
	.align		4
.L_40:
        /*0010*/ 	.word	index@($__internal_83_$__cuda_sm20_div_rn_f64_full)
        /*0014*/ 	.word	0x00000000


	//----- nvinfo : EIATTR_FRAME_SIZE
	.align		4
.L_41:
        /*0018*/ 	.byte	0x04, 0x11
        /*001a*/ 	.short	(.L_43 - .L_42)
	.align		4
.L_42:
        /*001c*/ 	.word	index@(_ZN2at6native29vectorized_elementwise_kernelILi8ENS0_13AUnaryFunctorIdddZZZNS0_17atan2_kernel_cudaERNS_18TensorIteratorBaseEENKUlvE_clEvENKUlvE_clEvEUlddE_EESt5arrayIPcLm2EEEEviT0_T1_)
        /*0020*/ 	.word	0x00000000


	//----- nvinfo : EIATTR_REGCOUNT
	.align		4
.L_43:
        /*0024*/ 	.byte	0x04, 0x2f
        /*0026*/ 	.short	(.L_45 - .L_44)
	.align		4
.L_44:
        /*0028*/ 	.word	index@(_ZN2at6native29vectorized_elementwise_kernelILi4ENS0_13AUnaryFunctorIdddZZZNS0_17atan2_kernel_cudaERNS_18TensorIteratorBaseEENKUlvE_clEvENKUlvE_clEvEUlddE_EESt5arrayIPcLm2EEEEviT0_T1_)
        /*002c*/ 	.word	0x00000030


	//----- nvinfo : EIATTR_FRAME_SIZE
	.align		4
.L_45:
        /*0030*/ 	.byte	0x04, 0x11
        /*0032*/ 	.short	(.L_47 - .L_46)
	.align		4
.L_46:
        /*0034*/ 	.word	index@($__internal_82_$__cuda_sm20_div_rn_f64_full)
        /*0038*/ 	.word	0x00000000


	//----- nvinfo : EIATTR_FRAME_SIZE
	.align		4
.L_47:
        /*003c*/ 	.byte	0x04, 0x11
        /*003e*/ 	.short	(.L_49 - .L_48)
	.align		4
.L_48:
        /*0040*/ 	.word	index@(_ZN2at6native29vectorized_elementwise_kernelILi4ENS0_13AUnaryFunctorIdddZZZNS0_17atan2_kernel_cudaERNS_18TensorIteratorBaseEENKUlvE_clEvENKUlvE_clEvEUlddE_EESt5arrayIPcLm2EEEEviT0_T1_)
        /*0044*/ 	.word	0x00000000


	//----- nvinfo : EIATTR_REGCOUNT
	.align		4
.L_49:
        /*0048*/ 	.byte	0x04, 0x2f
        /*004a*/ 	.short	(.L_51 - .L_50)
	.align		4
.L_50:
        /*004c*/ 	.word	index@(_ZN2at6native29vectorized_elementwise_kernelILi2ENS0_13AUnaryFunctorIdddZZZNS0_17atan2_kernel_cudaERNS_18TensorIteratorBaseEENKUlvE_clEvENKUlvE_clEvEUlddE_EESt5arrayIPcLm2EEEEviT0_T1_)
        /*0050*/ 	.word	0x00000030


	//----- nvinfo : EIATTR_FRAME_SIZE
	.align		4
.L_51:
        /*0054*/ 	.byte	0x04, 0x11
        /*0056*/ 	.short	(.L_53 - .L_52)
	.align		4
.L_52:
        /*0058*/ 	.word	index@($__internal_81_$__cuda_sm20_div_rn_f64_full)
        /*005c*/ 	.word	0x00000000


	//----- nvinfo : EIATTR_FRAME_SIZE
	.align		4
.L_53:
        /*0060*/ 	.byte	0x04, 0x11
        /*0062*/ 	.short	(.L_55 - .L_54)
	.align		4
.L_54:
        /*0064*/ 	.word	index@(_ZN2at6native29vectorized_elementwise_kernelILi2ENS0_13AUnaryFunctorIdddZZZNS0_17atan2_kernel_cudaERNS_18TensorIteratorBaseEENKUlvE_clEvENKUlvE_clEvEUlddE_EESt5arrayIPcLm2EEEEviT0_T1_)
        /*0068*/ 	.word	0x00000000


	//----- nvinfo : EIATTR_REGCOUNT
	.align		4
.L_55:
        /*006c*/ 	.byte	0x04, 0x2f
        /*006e*/ 	.short	(.L_57 - .L_56)
	.align		4
.L_56:
        /*0070*/ 	.word	index@(_ZN2at6native27unrolled_elementwise_kernelINS0_13AUnaryFunctorIdddZZZNS0_17atan2_kernel_cudaERNS_18TensorIteratorBaseEENKUlvE_clEvENKUlvE_clEvEUlddE_EESt5arrayIPcLm2EELi4E23TrivialOffsetCalculatorILi1EjESD_NS0_6memory15LoadWithoutCastENSE_16StoreWithoutCastEEEviT_T0_T2_T3_T4_T5_)
        /*0074*/ 	.word	0x00000022


	//----- nvinfo : EIATTR_FRAME_SIZE
	.align		4
.L_57:
        /*0078*/ 	.byte	0x04, 0x11
        /*007a*/ 	.short	(.L_59 - .L_58)
	.align		4
.L_58:
        /*007c*/ 	.word	index@($__internal_80_$__cuda_sm20_div_rn_f64_full)
        /*0080*/ 	.word	0x00000000


	//----- nvinfo : EIATTR_FRAME_SIZE
	.align		4
.L_59:
        /*0084*/ 	.byte	0x04, 0x11
        /*0086*/ 	.short	(.L_61 - .L_60)
	.align		4
.L_60:
        /*0088*/ 	.word	index@(_ZN2at6native27unrolled_elementwise_kernelINS0_13AUnaryFunctorIdddZZZNS0_17atan2_kernel_cudaERNS_18TensorIteratorBaseEENKUlvE_clEvENKUlvE_clEvEUlddE_EESt5arrayIPcLm2EELi4E23TrivialOffsetCalculatorILi1EjESD_NS0_6memory15LoadWithoutCastENSE_16StoreWithoutCastEEEviT_T0_T2_T3_T4_T5_)
        /*008c*/ 	.word	0x00000000


	//----- nvinfo : EIATTR_REGCOUNT
	.align		4
.L_61:
        /*0090*/ 	.byte	0x04, 0x2f
        /*0092*/ 	.short	(.L_63 - .L_62)
	.align		4
.L_62:
        /*0094*/ 	.word	index@(_ZN2at6native18elementwise_kernelILi128ELi2EZNS0_22gpu_kernel_impl_nocastINS0_13AUnaryFunctorIdddZZZNS0_17atan2_kernel_cudaERNS_18TensorIteratorBaseEENKUlvE_clEvENKUlvE_clEvEUlddE_EEEEvS5_RKT_EUliE_EEviT1_)
        /*0098*/ 	.word	0x0000001e


	//----- nvinfo : EIATTR_FRAME_SIZE
	.align		4
.L_63:
        /*009c*/ 	.byte	0x04, 0x11
        /*009e*/ 	.short	(.L_65 - .L_64)
	.align		4
.L_64:
        /*00a0*/ 	.word	index@($__internal_79_$__cuda_sm20_div_rn_f64_full)
        /*00a4*/ 	.word	0x00000000


	//----- nvinfo : EIATTR_FRAME_SIZE
	.align		4
.L_65:
        /*00a8*/ 	.byte	0x04, 0x11
        /*00aa*/ 	.short	(.L_67 - .L_66)
	.align		4
.L_66:
        /*00ac*/ 	.word	index@(_ZN2at6native18elementwise_kernelILi128ELi2EZNS0_22gpu_kernel_impl_nocastINS0_13AUnaryFunctorIdddZZZNS0_17atan2_kernel_cudaERNS_18TensorIteratorBaseEENKUlvE_clEvENKUlvE_clEvEUlddE_EEEEvS5_RKT_EUliE_EEviT1_)
        /*00b0*/ 	.word	0x00000000


	//----- nvinfo : EIATTR_REGCOUNT
	.align		4
.L_67:
        /*00b4*/ 	.byte	0x04, 0x2f
        /*00b6*/ 	.short	(.L_69 - .L_68)
	.align		4
.L_68:
        /*00b8*/ 	.word	index@(_ZN2at6native27unrolled_elementwise_kernelINS0_13AUnaryFunctorIdddZZZNS0_17atan2_kernel_cudaERNS_18TensorIteratorBaseEENKUlvE_clEvENKUlvE_clEvEUlddE_EESt5arrayIPcLm2EELi4E23TrivialOffsetCalculatorILi1EjESD_NS0_6memory12LoadWithCastILi1EEENSE_13StoreWithCastILi1EEEEEviT_T0_T2_T3_T4_T5_)
        /*00bc*/ 	.word	0x00000026


	//----- nvinfo : EIATTR_FRAME_SIZE
	.align		4
.L_69:
        /*00c0*/ 	.byte	0x04, 0x11
        /*00c2*/ 	.short	(.L_71 - .L_70)
	.align		4
.L_70:
        /*00c4*/ 	.word	index@($__internal_78_$__cuda_sm20_div_rn_f64_full)
        /*00c8*/ 	.word	0x00000000


	//----- nvinfo : EIATTR_FRAME_SIZE
	.align		4
.L_71:
        /*00cc*/ 	.byte	0x04, 0x11
        /*00ce*/ 	.short	(.L_73 - .L_72)
	.align		4
.L_72:
        /*00d0*/ 	.word	index@(_ZN2at6native27unrolled_elementwise_kernelINS0_13AUnaryFunctorIdddZZZNS0_17atan2_kernel_cudaERNS_18TensorIteratorBaseEENKUlvE_clEvENKUlvE_clEvEUlddE_EESt5arrayIPcLm2EELi4E23TrivialOffsetCalculatorILi1EjESD_NS0_6memory12LoadWithCastILi1EEENSE_13StoreWithCastILi1EEEEEviT_T0_T2_T3_T4_T5_)
        /*00d4*/ 	.word	0x00000000


	//----- nvinfo : EIATTR_REGCOUNT
	.align		4
.L_73:
        /*00d8*/ 	.byte	0x04, 0x2f
        /*00da*/ 	.short	(.L_75 - .L_74)
	.align		4
.L_74:
        /*00dc*/ 	.word	index@(_ZN2at6native18elementwise_kernelILi128ELi4EZNS0_15gpu_kernel_implINS0_13AUnaryFunctorIdddZZZNS0_17atan2_kernel_cudaERNS_18TensorIteratorBaseEENKUlvE_clEvENKUlvE_clEvEUlddE_EEEEvS5_RKT_EUliE_EEviT1_)
        /*00e0*/ 	.word	0x00000020


	//----- nvinfo : EIATTR_FRAME_SIZE
	.align		4
.L_75:
        /*00e4*/ 	.byte	0x04, 0x11
        /*00e6*/ 	.short	(.L_77 - .L_76)
	.align		4
.L_76:
        /*00e8*/ 	.word	index@($__internal_77_$__cuda_sm20_div_rn_f64_full)
        /*00ec*/ 	.word	0x00000000


	//----- nvinfo : EIATTR_FRAME_SIZE
	.align		4
.L_77:
        /*00f0*/ 	.byte	0x04, 0x11
        /*00f2*/ 	.short	(.L_79 - .L_78)
	.align		4
.L_78:
        /*00f4*/ 	.word	index@(_ZN2at6native18elementwise_kernelILi128ELi4EZNS0_15gpu_kernel_implINS0_13AUnaryFunctorIdddZZZNS0_17atan2_kernel_cudaERNS_18TensorIteratorBaseEENKUlvE_clEvENKUlvE_clEvEUlddE_EEEEvS5_RKT_EUliE_EEviT1_)
        /*00f8*/ 	.word	0x00000000


	//----- nvinfo : EIATTR_REGCOUNT
	.align		4
.L_79:
        /*00fc*/ 	.byte	0x04, 0x2f
        /*00fe*/ 	.short	(.L_81 - .L_80)
	.align		4
.L_80:
        /*0100*/ 	.word	index@(_ZN2at6native29vectorized_elementwise_kernelILi8ENS0_13BUnaryFunctorIdddZZZNS0_17atan2_kernel_cudaERNS_18TensorIteratorBaseEENKUlvE_clEvENKUlvE_clEvEUlddE_EESt5arrayIPcLm2EEEEviT0_T1_)
        /*0104*/ 	.word	0x0000002c


	//----- nvinfo : EIATTR_FRAME_SIZE
	.align		4
.L_81:
        /*0108*/ 	.byte	0x04, 0x11
        /*010a*/ 	.short	(.L_83 - .L_82)
	.align		4
.L_82:
        /*010c*/ 	.word	index@($__internal_76_$__cuda_sm20_div_rn_f64_full)
        /*0110*/ 	.word	0x00000000


	//----- nvinfo : EIATTR_FRAME_SIZE
	.align		4
.L_83:
        /*0114*/ 	.byte	0x04, 0x11
        /*0116*/ 	.short	(.L_85 - .L_84)
	.align		4
.L_84:
        /*0118*/ 	.word	index@(_ZN2at6native29vectorized_elementwise_kernelILi8ENS0_13BUnaryFunctorIdddZZZNS0_17atan2_kernel_cudaERNS_18TensorIteratorBaseEENKUlvE_clEvENKUlvE_clEvEUlddE_EESt5arrayIPcLm2EEEEviT0_T1_)
        /*011c*/ 	.word	0x00000000


	//----- nvinfo : EIATTR_REGCOUNT
	.align		4
.L_85:
        /*0120*/ 	.byte	0x04, 0x2f
        /*0122*/ 	.short	(.L_87 - .L_86)
	.align		4
.L_86:
        /*0124*/ 	.word	index@(_ZN2at6native29vectorized_elementwise_kernelILi4ENS0_13BUnaryFunctorIdddZZZNS0_17atan2_kernel_cudaERNS_18TensorIteratorBaseEENKUlvE_clEvENKUlvE_clEvEUlddE_EESt5arrayIPcLm2EEEEviT0_T1_)
        /*0128*/ 	.word	0x0000002c


	//----- nvinfo : EIATTR_FRAME_SIZE
	.align		4
.L_87:
        /*012c*/ 	.byte	0x04, 0x11
        /*012e*/ 	.short	(.L_89 - .L_88)
	.align		4
.L_88:
        /*0130*/ 	.word	index@($__internal_75_$__cuda_sm20_div_rn_f64_full)
        /*0134*/ 	.word	0x00000000


	//----- nvinfo : EIATTR_FRAME_SIZE
	.align		4
.L_89:
        /*0138*/ 	.byte	0x04, 0x11
        /*013a*/ 	.short	(.L_91 - .L_90)
	.align		4
.L_90:
        /*013c*/ 	.word	index@(_ZN2at6native29vectorized_elementwise_kernelILi4ENS0_13BUnaryFunctorIdddZZZNS0_17atan2_kernel_cudaERNS_18TensorIteratorBaseEENKUlvE_clEvENKUlvE_clEvEUlddE_EESt5arrayIPcLm2EEEEviT0_T1_)
        /*0140*/ 	.word	0x00000000


	//----- nvinfo : EIATTR_REGCOUNT
	.align		4
.L_91:
        /*0144*/ 	.byte	0x04, 0x2f
        /*0146*/ 	.short	(.L_93 - .L_92)
	.align		4
.L_92:
        /*0148*/ 	.word	index@(_ZN2at6native29vectorized_elementwise_kernelILi2ENS0_13BUnaryFunctorIdddZZZNS0_17atan2_kernel_cudaERNS_18TensorIteratorBaseEENKUlvE_clEvENKUlvE_clEvEUlddE_EESt5arrayIPcLm2EEEEviT0_T1_)
        /*014c*/ 	.word	0x0000002c


	//----- nvinfo : EIATTR_FRAME_SIZE
	.align		4
.L_93:
        /*0150*/ 	.byte	0x04, 0x11
        /*0152*/ 	.short	(.L_95 - .L_94)
	.align		4
.L_94:
        /*0154*/ 	.word	index@($__internal_74_$__cuda_sm20_div_rn_f64_full)
        /*0158*/ 	.word	0x00000000


	//----- nvinfo : EIATTR_FRAME_SIZE
	.align		4
.L_95:
        /*015c*/ 	.byte	0x04, 0x11
        /*015e*/ 	.short	(.L_97 - .L_96)
	.align		4
.L_96:
        /*0160*/ 	.word	index@(_ZN2at6native29vectorized_elementwise_kernelILi2ENS0_13BUnaryFunctorIdddZZZNS0_17atan2_kernel_cudaERNS_18TensorIteratorBaseEENKUlvE_clEvENKUlvE_clEvEUlddE_EESt5arrayIPcLm2EEEEviT0_T1_)
        /*0164*/ 	.word	0x00000000


	//----- nvinfo : EIATTR_REGCOUNT
	.align		4
.L_97:
        /*0168*/ 	.byte	0x04, 0x2f
        /*016a*/ 	.short	(.L_99 - .L_98)
	.align		4
.L_98:
        /*016c*/ 	.word	index@(_ZN2at6native27unrolled_elementwise_kernelINS0_13BUnaryFunctorIdddZZZNS0_17atan2_kernel_cudaERNS_18TensorIteratorBaseEENKUlvE_clEvENKUlvE_clEvEUlddE_EESt5arrayIPcLm2EELi4E23TrivialOffsetCalculatorILi1EjESD_NS0_6memory15LoadWithoutCastENSE_16StoreWithoutCastEEEviT_T0_T2_T3_T4_T5_)
        /*0170*/ 	.word	0x00000022


	//----- nvinfo : EIATTR_FRAME_SIZE
	.align		4
.L_99:
        /*0174*/ 	.byte	0x04, 0x11
        /*0176*/ 	.short	(.L_101 - .L_100)
	.align		4
.L_100:
        /*0178*/ 	.word	index@($__internal_73_$__cuda_sm20_div_rn_f64_full)
        /*017c*/ 	.word	0x00000000


	//----- nvinfo : EIATTR_FRAME_SIZE
	.align		4
.L_101:
        /*0180*/ 	.byte	0x04, 0x11
        /*0182*/ 	.short	(.L_103 - .L_102)
	.align		4
.L_102:
        /*0184*/ 	.word	index@(_ZN2at6native27unrolled_elementwise_kernelINS0_13BUnaryFunctorIdddZZZNS0_17atan2_kernel_cudaERNS_18TensorIteratorBaseEENKUlvE_clEvENKUlvE_clEvEUlddE_EESt5arrayIPcLm2EELi4E23TrivialOffsetCalculatorILi1EjESD_NS0_6memory15LoadWithoutCastENSE_16StoreWithoutCastEEEviT_T0_T2_T3_T4_T5_)
        /*0188*/ 	.word	0x00000000


	//----- nvinfo : EIATTR_REGCOUNT
	.align		4
.L_103:
        /*018c*/ 	.byte	0x04, 0x2f
        /*018e*/ 	.short	(.L_105 - .L_104)
	.align		4
.L_104:
        /*0190*/ 	.word	index@(_ZN2at6native18elementwise_kernelILi128ELi2EZNS0_22gpu_kernel_impl_nocastINS0_13BUnaryFunctorIdddZZZNS0_17atan2_kernel_cudaERNS_18TensorIteratorBaseEENKUlvE_clEvENKUlvE_clEvEUlddE_EEEEvS5_RKT_EUliE_EEviT1_)
        /*0194*/ 	.word	0x0000001e


	//----- nvinfo : EIATTR_FRAME_SIZE
	.align		4
.L_105:
        /*0198*/ 	.byte	0x04, 0x11
        /*019a*/ 	.short	(.L_107 - .L_106)
	.align		4
.L_106:
        /*019c*/ 	.word	index@($__internal_72_$__cuda_sm20_div_rn_f64_full)
        /*01a0*/ 	.word	0x00000000


	//----- nvinfo : EIATTR_FRAME_SIZE
	.align		4
.L_107:
        /*01a4*/ 	.byte	0x04, 0x11
        /*01a6*/ 	.short	(.L_109 - .L_108)
	.align		4
.L_108:
        /*01a8*/ 	.word	index@(_ZN2at6native18elementwise_kernelILi128ELi2EZNS0_22gpu_kernel_impl_nocastINS0_13BUnaryFunctorIdddZZZNS0_17atan2_kernel_cudaERNS_18TensorIteratorBaseEENKUlvE_clEvENKUlvE_clEvEUlddE_EEEEvS5_RKT_EUliE_EEviT1_)
        /*01ac*/ 	.word	0x00000000


	//----- nvinfo : EIATTR_REGCOUNT
	.align		4
.L_109:
        /*01b0*/ 	.byte	0x04, 0x2f
        /*01b2*/ 	.short	(.L_111 - .L_110)
	.align		4
.L_110:
        /*01b4*/ 	.word	index@(_ZN2at6native27unrolled_elementwise_kernelINS0_13BUnaryFunctorIdddZZZNS0_17atan2_kernel_cudaERNS_18TensorIteratorBaseEENKUlvE_clEvENKUlvE_clEvEUlddE_EESt5arrayIPcLm2EELi4E23TrivialOffsetCalculatorILi1EjESD_NS0_6memory12LoadWithCastILi1EEENSE_13StoreWithCastILi1EEEEEviT_T0_T2_T3_T4_T5_)
        /*01b8*/ 	.word	0x00000026


	//----- nvinfo : EIATTR_FRAME_SIZE
	.align		4
.L_111:
        /*01bc*/ 	.byte	0x04, 0x11
        /*01be*/ 	.short	(.L_113 - .L_112)
	.align		4
.L_112:
        /*01c0*/ 	.word	index@($__internal_71_$__cuda_sm20_div_rn_f64_full)
        /*01c4*/ 	.word	0x00000000


	//----- nvinfo : EIATTR_FRAME_SIZE
	.align		4
.L_113:
        /*01c8*/ 	.byte	0x04, 0x11
        /*01ca*/ 	.short	(.L_115 - .L_114)
	.align		4
.L_114:
        /*01cc*/ 	.word	index@(_ZN2at6native27unrolled_elementwise_kernelINS0_13BUnaryFunctorIdddZZZNS0_17atan2_kernel_cudaERNS_18TensorIteratorBaseEENKUlvE_clEvENKUlvE_clEvEUlddE_EESt5arrayIPcLm2EELi4E23TrivialOffsetCalculatorILi1EjESD_NS0_6memory12LoadWithCastILi1EEENSE_13StoreWithCastILi1EEEEEviT_T0_T2_T3_T4_T5_)
        /*01d0*/ 	.word	0x00000000


	//----- nvinfo : EIATTR_REGCOUNT
	.align		4
.L_115:
        /*01d4*/ 	.byte	0x04, 0x2f
        /*01d6*/ 	.short	(.L_117 - .L_116)
	.align		4
.L_116:
        /*01d8*/ 	.word	index@(_ZN2at6native18elementwise_kernelILi128ELi4EZNS0_15gpu_kernel_implINS0_13BUnaryFunctorIdddZZZNS0_17atan2_kernel_cudaERNS_18TensorIteratorBaseEENKUlvE_clEvENKUlvE_clEvEUlddE_EEEEvS5_RKT_EUliE_EEviT1_)
        /*01dc*/ 	.word	0x00000020


	//----- nvinfo : EIATTR_FRAME_SIZE
	.align		4
.L_117:
        /*01e0*/ 	.byte	0x04, 0x11
        /*01e2*/ 	.short	(.L_119 - .L_118)
	.align		4
.L_118:
        /*01e4*/ 	.word	index@($__internal_70_$__cuda_sm20_div_rn_f64_full)
        /*01e8*/ 	.word	0x00000000


	//----- nvinfo : EIATTR_FRAME_SIZE
	.align		4
.L_119:
        /*01ec*/ 	.byte	0x04, 0x11
        /*01ee*/ 	.short	(.L_121 - .L_120)
	.align		4
.L_120:
        /*01f0*/ 	.word	index@(_ZN2at6native18elementwise_kernelILi128ELi4EZNS0_15gpu_kernel_implINS0_13BUnaryFunctorIdddZZZNS0_17atan2_kernel_cudaERNS_18TensorIteratorBaseEENKUlvE_clEvENKUlvE_clEvEUlddE_EEEEvS5_RKT_EUliE_EEviT1_)
        /*01f4*/ 	.word	0x00000000


	//----- nvinfo : EIATTR_REGCOUNT
	.align		4
.L_121:
        /*01f8*/ 	.byte	0x04, 0x2f
        /*01fa*/ 	.short	(.L_123 - .L_122)
	.align		4
.L_122:
        /*01fc*/ 	.word	index@(_ZN2at6native29vectorized_elementwise_kernelILi8ENS0_13BinaryFunctorIdddZZZNS0_17atan2_kernel_cudaERNS_18TensorIteratorBaseEENKUlvE_clEvENKUlvE_clEvEUlddE_EESt5arrayIPcLm3EEEEviT0_T1_)
        /*0200*/ 	.word	0x0000003c


	//----- nvinfo : EIATTR_FRAME_SIZE
	.align		4
.L_123:
        /*0204*/ 	.byte	0x04, 0x11
        /*0206*/ 	.short	(.L_125 - .L_124)
	.align		4
.L_124:
        /*0208*/ 	.word	index@($__internal_69_$__cuda_sm20_div_rn_f64_full)
        /*020c*/ 	.word	0x00000000


	//----- nvinfo : EIATTR_FRAME_SIZE
	.align		4
.L_125:
        /*0210*/ 	.byte	0x04, 0x11
        /*0212*/ 	.short	(.L_127 - .L_126)
	.align		4
.L_126:
        /*0214*/ 	.word	index@(_ZN2at6native29vectorized_elementwise_kernelILi8ENS0_13BinaryFunctorIdddZZZNS0_17atan2_kernel_cudaERNS_18TensorIteratorBaseEENKUlvE_clEvENKUlvE_clEvEUlddE_EESt5arrayIPcLm3EEEEviT0_T1_)
        /*0218*/ 	.word	0x00000000


	//----- nvinfo : EIATTR_REGCOUNT
	.align		4
.L_127:
        /*021c*/ 	.byte	0x04, 0x2f
        /*021e*/ 	.short	(.L_129 - .L_128)
	.align		4
.L_128:
        /*0220*/ 	.word	index@(_ZN2at6native29vectorized_elementwise_kernelILi4ENS0_13BinaryFunctorIdddZZZNS0_17atan2_kernel_cudaERNS_18TensorIteratorBaseEENKUlvE_clEvENKUlvE_clEvEUlddE_EESt5arrayIPcLm3EEEEviT0_T1_)
        /*0224*/ 	.word	0x0000003c


	//----- nvinfo : EIATTR_FRAME_SIZE
	.align		4
.L_129:
        /*0228*/ 	.byte	0x04, 0x11
        /*022a*/ 	.short	(.L_131 - .L_130)
	.align		4
.L_130:
        /*022c*/ 	.word	index@($__internal_68_$__cuda_sm20_div_rn_f64_full)
        /*0230*/ 	.word	0x00000000


	//----- nvinfo : EIATTR_FRAME_SIZE
	.align		4
.L_131:
        /*0234*/ 	.byte	0x04, 0x11
        /*0236*/ 	.short	(.L_133 - .L_132)
	.align		4
.L_132:
        /*0238*/ 	.word	index@(_ZN2at6native29vectorized_elementwise_kernelILi4ENS0_13BinaryFunctorIdddZZZNS0_17atan2_kernel_cudaERNS_18TensorIteratorBaseEENKUlvE_clEvENKUlvE_clEvEUlddE_EESt5arrayIPcLm3EEEEviT0_T1_)
        /*023c*/ 	.word	0x00000000


	//----- nvinfo : EIATTR_REGCOUNT
	.align		4
.L_133:
        /*0240*/ 	.byte	0x04, 0x2f
        /*0242*/ 	.short	(.L_135 - .L_134)
	.align		4
.L_134:
        /*0244*/ 	.word	index@(_ZN2at6native29vectorized_elementwise_kernelILi2ENS0_13BinaryFunctorIdddZZZNS0_17atan2_kernel_cudaERNS_18TensorIteratorBaseEENKUlvE_clEvENKUlvE_clEvEUlddE_EESt5arrayIPcLm3EEEEviT0_T1_)
        /*0248*/ 	.word	0x0000003c


	//----- nvinfo : EIATTR_FRAME_SIZE
	.align		4
.L_135:
        /*024c*/ 	.byte	0x04, 0x11
        /*024e*/ 	.short	(.L_137 - .L_136)
	.align		4
.L_136:
        /*0250*/ 	.word	index@($__internal_67_$__cuda_sm20_div_rn_f64_full)
        /*0254*/ 	.word	0x00000000


	//----- nvinfo : EIATTR_FRAME_SIZE
	.align		4
.L_137:
        /*0258*/ 	.byte	0x04, 0x11
        /*025a*/ 	.short	(.L_139 - .L_138)
	.align		4
.L_138:
        /*025c*/ 	.word	index@(_ZN2at6native29vectorized_elementwise_kernelILi2ENS0_13BinaryFunctorIdddZZZNS0_17atan2_kernel_cudaERNS_18TensorIteratorBaseEENKUlvE_clEvENKUlvE_clEvEUlddE_EESt5arrayIPcLm3EEEEviT0_T1_)
        /*0260*/ 	.word	0x00000000


	//----- nvinfo : EIATTR_REGCOUNT
	.align		4
.L_139:
        /*0264*/ 	.byte	0x04, 0x2f
        /*0266*/ 	.short	(.L_141 - .L_140)
	.align		4
.L_140:
        /*0268*/ 	.word	index@(_ZN2at6native27unrolled_elementwise_kernelINS0_13BinaryFunctorIdddZZZNS0_17atan2_kernel_cudaERNS_18TensorIteratorBaseEENKUlvE_clEvENKUlvE_clEvEUlddE_EESt5arrayIPcLm3EELi4E23TrivialOffsetCalculatorILi2EjESC_ILi1EjENS0_6memory15LoadWithoutCastENSF_16StoreWithoutCastEEEviT_T0_T2_T3_T4_T5_)
        /*026c*/ 	.word	0x00000028


	//----- nvinfo : EIATTR_FRAME_SIZE
	.align		4
.L_141:
        /*0270*/ 	.byte	0x04, 0x11
        /*0272*/ 	.short	(.L_143 - .L_142)
	.align		4
.L_142:
        /*0274*/ 	.word	index@($__internal_66_$__cuda_sm20_div_rn_f64_full)
        /*0278*/ 	.word	0x00000000


	//----- nvinfo : EIATTR_FRAME_SIZE
	.align		4
.L_143:
        /*027c*/ 	.byte	0x04, 0x11
        /*027e*/ 	.short	(.L_145 - .L_144)
	.align		4
.L_144:
        /*0280*/ 	.word	index@(_ZN2at6native27unrolled_elementwise_kernelINS0_13BinaryFunctorIdddZZZNS0_17atan2_kernel_cudaERNS_18TensorIteratorBaseEENKUlvE_clEvENKUlvE_clEvEUlddE_EESt5arrayIPcLm3EELi4E23TrivialOffsetCalculatorILi2EjESC_ILi1EjENS0_6memory15LoadWithoutCastENSF_16StoreWithoutCastEEEviT_T0_T2_T3_T4_T5_)
        /*0284*/ 	.word	0x00000000


	//----- nvinfo : EIATTR_REGCOUNT
	.align		4
.L_145:
        /*0288*/ 	.byte	0x04, 0x2f
        /*028a*/ 	.short	(.L_147 - .L_146)
	.align		4
.L_146:
        /*028c*/ 	.word	index@(_ZN2at6native18elementwise_kernelILi128ELi2EZNS0_22gpu_kernel_impl_nocastINS0_13BinaryFunctorIdddZZZNS0_17atan2_kernel_cudaERNS_18TensorIteratorBaseEENKUlvE_clEvENKUlvE_clEvEUlddE_EEEEvS5_RKT_EUliE_EEviT1_)
        /*0290*/ 	.word	0x00000020


	//----- nvinfo : EIATTR_FRAME_SIZE
	.align		4
.L_147:
        /*0294*/ 	.byte	0x04, 0x11
        /*0296*/ 	.short	(.L_149 - .L_148)
	.align		4
.L_148:
        /*0298*/ 	.word	index@($__internal_65_$__cuda_sm20_div_rn_f64_full)
        /*029c*/ 	.word	0x00000000


	//----- nvinfo : EIATTR_FRAME_SIZE
	.align		4
.L_149:
        /*02a0*/ 	.byte	0x04, 0x11
        /*02a2*/ 	.short	(.L_151 - .L_150)
	.align		4
.L_150:
        /*02a4*/ 	.word	index@(_ZN2at6native18elementwise_kernelILi128ELi2EZNS0_22gpu_kernel_impl_nocastINS0_13BinaryFunctorIdddZZZNS0_17atan2_kernel_cudaERNS_18TensorIteratorBaseEENKUlvE_clEvENKUlvE_clEvEUlddE_EEEEvS5_RKT_EUliE_EEviT1_)
        /*02a8*/ 	.word	0x00000000


	//----- nvinfo : EIATTR_REGCOUNT
	.align		4
.L_151:
        /*02ac*/ 	.byte	0x04, 0x2f
        /*02ae*/ 	.short	(.L_153 - .L_152)
	.align		4
.L_152:
        /*02b0*/ 	.word	index@(_ZN2at6native27unrolled_elementwise_kernelINS0_13BinaryFunctorIdddZZZNS0_17atan2_kernel_cudaERNS_18TensorIteratorBaseEENKUlvE_clEvENKUlvE_clEvEUlddE_EESt5arrayIPcLm3EELi4E23TrivialOffsetCalculatorILi2EjESC_ILi1EjENS0_6memory12LoadWithCastILi2EEENSF_13StoreWithCastILi1EEEEEviT_T0_T2_T3_T4_T5_)
        /*02b4*/ 	.word	0x00000028


	//----- nvinfo : EIATTR_FRAME_SIZE
	.align		4
.L_153:
        /*02b8*/ 	.byte	0x04, 0x11
        /*02ba*/ 	.short	(.L_155 - .L_154)
	.align		4
.L_154:
        /*02bc*/ 	.word	index@($__internal_64_$__cuda_sm20_div_rn_f64_full)
        /*02c0*/ 	.word	0x00000008


	//----- nvinfo : EIATTR_FRAME_SIZE
	.align		4
.L_155:
        /*02c4*/ 	.byte	0x04, 0x11
        /*02c6*/ 	.short	(.L_157 - .L_156)
	.align		4
.L_156:
        /*02c8*/ 	.word	index@(_ZN2at6native27unrolled_elementwise_kernelINS0_13BinaryFunctorIdddZZZNS0_17atan2_kernel_cudaERNS_18TensorIteratorBaseEENKUlvE_clEvENKUlvE_clEvEUlddE_EESt5arrayIPcLm3EELi4E23TrivialOffsetCalculatorILi2EjESC_ILi1EjENS0_6memory12LoadWithCastILi2EEENSF_13StoreWithCastILi1EEEEEviT_T0_T2_T3_T4_T5_)
        /*02cc*/ 	.word	0x00000008


	//----- nvinfo : EIATTR_REGCOUNT
	.align		4
.L_157:
        /*02d0*/ 	.byte	0x04, 0x2f
        /*02d2*/ 	.short	(.L_159 - .L_158)
	.align		4
.L_158:
        /*02d4*/ 	.word	index@(_ZN2at6native18elementwise_kernelILi128ELi4EZNS0_15gpu_kernel_implINS0_13BinaryFunctorIdddZZZNS0_17atan2_kernel_cudaERNS_18TensorIteratorBaseEENKUlvE_clEvENKUlvE_clEvEUlddE_EEEEvS5_RKT_EUliE_EEviT1_)
        /*02d8*/ 	.word	0x00000022


	//----- nvinfo : EIATTR_FRAME_SIZE
	.align		4
.L_159:
        /*02dc*/ 	.byte	0x04, 0x11
        /*02de*/ 	.short	(.L_161 - .L_160)
	.align		4
.L_160:
        /*02e0*/ 	.word	index@($__internal_63_$__cuda_sm20_div_rn_f64_full)
        /*02e4*/ 	.word	0x00000000


	//----- nvinfo : EIATTR_FRAME_SIZE
	.align		4
.L_161:
        /*02e8*/ 	.byte	0x04, 0x11
        /*02ea*/ 	.short	(.L_163 - .L_162)
	.align		4
.L_162:
        /*02ec*/ 	.word	index@(_ZN2at6native18elementwise_kernelILi128ELi4EZNS0_15gpu_kernel_implINS0_13BinaryFunctorIdddZZZNS0_17atan2_kernel_cudaERNS_18TensorIteratorBaseEENKUlvE_clEvENKUlvE_clEvEUlddE_EEEEvS5_RKT_EUliE_EEviT1_)
        /*02f0*/ 	.word	0x00000000


	//----- nvinfo : EIATTR_REGCOUNT
	.align		4
.L_163:
        /*02f4*/ 	.byte	0x04, 0x2f
        /*02f6*/ 	.short	(.L_165 - .L_164)
	.align		4
.L_164:
        /*02f8*/ 	.word	index@(_ZN2at6native29vectorized_elementwise_kernelILi8ENS0_13AUnaryFunctorIfffZZZNS0_17atan2_kernel_cudaERNS_18TensorIteratorBaseEENKUlvE_clEvENKUlvE0_clEvEUlffE_EESt5arrayIPcLm2EEEEviT0_T1_)
        /*02fc*/ 	.word	0x00000020


	//----- nvinfo : EIATTR_FRAME_SIZE
	.align		4
.L_165:
        /*0300*/ 	.byte	0x04, 0x11
        /*0302*/ 	.short	(.L_167 - .L_166)
	.align		4
.L_166:
        /*0304*/ 	.word	index@($__internal_62_$__cuda_sm3x_div_rn_ftz_f32_slowpath)
        /*0308*/ 	.word	0x00000000


	//----- nvinfo : EIATTR_FRAME_SIZE
	.align		4
.L_167:
        /*030c*/ 	.byte	0x04, 0x11
        /*030e*/ 	.short	(.L_169 - .L_168)
	.align		4
.L_168:
        /*0310*/ 	.word	index@(_ZN2at6native29vectorized_elementwise_kernelILi8ENS0_13AUnaryFunctorIfffZZZNS0_17atan2_kernel_cudaERNS_18TensorIteratorBaseEENKUlvE_clEvENKUlvE0_clEvEUlffE_EESt5arrayIPcLm2EEEEviT0_T1_)
        /*0314*/ 	.word	0x00000000


	//----- nvinfo : EIATTR_REGCOUNT
	.align		4
.L_169:
        /*0318*/ 	.byte	0x04, 0x2f
        /*031a*/ 	.short	(.L_171 - .L_170)
	.align		4
.L_170:
        /*031c*/ 	.word	index@(_ZN2at6native29vectorized_elementwise_kernelILi4ENS0_13AUnaryFunctorIfffZZZNS0_17atan2_kernel_cudaERNS_18TensorIteratorBaseEENKUlvE_clEvENKUlvE0_clEvEUlffE_EESt5arrayIPcLm2EEEEviT0_T1_)
        /*0320*/ 	.word	0x00000020


	//----- nvinfo : EIATTR_FRAME_SIZE
	.align		4
.L_171:
        /*0324*/ 	.byte	0x04, 0x11
        /*0326*/ 	.short	(.L_173 - .L_172)
	.align		4
.L_172:
        /*0328*/ 	.word	index@($__internal_61_$__cuda_sm3x_div_rn_ftz_f32_slowpath)
        /*032c*/ 	.word	0x00000000


	//----- nvinfo : EIATTR_FRAME_SIZE
	.align		4
.L_173:
        /*0330*/ 	.byte	0x04, 0x11
        /*0332*/ 	.short	(.L_175 - .L_174)
	.align		4
.L_174:
        /*0334*/ 	.word	index@(_ZN2at6native29vectorized_elementwise_kernelILi4ENS0_13AUnaryFunctorIfffZZZNS0_17atan2_kernel_cudaERNS_18TensorIteratorBaseEENKUlvE_clEvENKUlvE0_clEvEUlffE_EESt5arrayIPcLm2EEEEviT0_T1_)
        /*0338*/ 	.word	0x00000000


	//----- nvinfo : EIATTR_REGCOUNT
	.align		4
.L_175:
        /*033c*/ 	.byte	0x04, 0x2f
        /*033e*/ 	.short	(.L_177 - .L_176)
	.align		4
.L_176:
        /*0340*/ 	.word	index@(_ZN2at6native29vectorized_elementwise_kernelILi2ENS0_13AUnaryFunctorIfffZZZNS0_17atan2_kernel_cudaERNS_18TensorIteratorBaseEENKUlvE_clEvENKUlvE0_clEvEUlffE_EESt5arrayIPcLm2EEEEviT0_T1_)
        /*0344*/ 	.word	0x00000020


	//----- nvinfo : EIATTR_FRAME_SIZE
	.align		4
.L_177:
        /*0348*/ 	.byte	0x04, 0x11
        /*034a*/ 	.short	(.L_179 - .L_178)
	.align		4
.L_178:
        /*034c*/ 	.word	index@($__internal_60_$__cuda_sm3x_div_rn_ftz_f32_slowpath)
        /*0350*/ 	.word	0x00000000


	//----- nvinfo : EIATTR_FRAME_SIZE
	.align		4
.L_179:
        /*0354*/ 	.byte	0x04, 0x11
        /*0356*/ 	.short	(.L_181 - .L_180)
	.align		4
.L_180:
        /*0358*/ 	.word	index@(_ZN2at6native29vectorized_elementwise_kernelILi2ENS0_13AUnaryFunctorIfffZZZNS0_17atan2_kernel_cudaERNS_18TensorIteratorBaseEENKUlvE_clEvENKUlvE0_clEvEUlffE_EESt5arrayIPcLm2EEEEviT0_T1_)
        /*035c*/ 	.word	0x00000000


	//----- nvinfo : EIATTR_REGCOUNT
	.align		4
.L_181:
        /*0360*/ 	.byte	0x04, 0x2f
        /*0362*/ 	.short	(.L_183 - .L_182)
	.align		4
.L_182:
        /*0364*/ 	.word	index@(_ZN2at6native27unrolled_elementwise_kernelINS0_13AUnaryFunctorIfffZZZNS0_17atan2_kernel_cudaERNS_18TensorIteratorBaseEENKUlvE_clEvENKUlvE0_clEvEUlffE_EESt5arrayIPcLm2EELi4E23TrivialOffsetCalculatorILi1EjESD_NS0_6memory15LoadWithoutCastENSE_16StoreWithoutCastEEEviT_T0_T2_T3_T4_T5_)
        /*0368*/ 	.word	0x00000016


	//----- nvinfo : EIATTR_FRAME_SIZE
	.align		4
.L_183:
        /*036c*/ 	.byte	0x04, 0x11
        /*036e*/ 	.short	(.L_185 - .L_184)
	.align		4
.L_184:
        /*0370*/ 	.word	index@($__internal_59_$__cuda_sm3x_div_rn_ftz_f32_slowpath)
        /*0374*/ 	.word	0x00000000


	//----- nvinfo : EIATTR_FRAME_SIZE
	.align		4
.L_185:
        /*0378*/ 	.byte	0x04, 0x11
        /*037a*/ 	.short	(.L_187 - .L_186)
	.align		4
.L_186:
        /*037c*/ 	.word	index@(_ZN2at6native27unrolled_elementwise_kernelINS0_13AUnaryFunctorIfffZZZNS0_17atan2_kernel_cudaERNS_18TensorIteratorBaseEENKUlvE_clEvENKUlvE0_clEvEUlffE_EESt5arrayIPcLm2EELi4E23TrivialOffsetCalculatorILi1EjESD_NS0_6memory15LoadWithoutCastENSE_16StoreWithoutCastEEEviT_T0_T2_T3_T4_T5_)
        /*0380*/ 	.word	0x00000000


	//----- nvinfo : EIATTR_REGCOUNT
	.align		4
.L_187:
        /*0384*/ 	.byte	0x04, 0x2f
        /*0386*/ 	.short	(.L_189 - .L_188)
	.align		4
.L_188:
        /*0388*/ 	.word	index@(_ZN2at6native18elementwise_kernelILi128ELi2EZNS0_22gpu_kernel_impl_nocastINS0_13AUnaryFunctorIfffZZZNS0_17atan2_kernel_cudaERNS_18TensorIteratorBaseEENKUlvE_clEvENKUlvE0_clEvEUlffE_EEEEvS5_RKT_EUliE_EEviT1_)
        /*038c*/ 	.word	0x00000014


	//----- nvinfo : EIATTR_FRAME_SIZE
	.align		4
.L_189:
        /*0390*/ 	.byte	0x04, 0x11
        /*0392*/ 	.short	(.L_191 - .L_190)
	.align		4
.L_190:
        /*0394*/ 	.word	index@($__internal_58_$__cuda_sm3x_div_rn_ftz_f32_slowpath)
        /*0398*/ 	.word	0x00000000


	//----- nvinfo : EIATTR_FRAME_SIZE
	.align		4
.L_191:
        /*039c*/ 	.byte	0x04, 0x11
        /*039e*/ 	.short	(.L_193 - .L_192)
	.align		4
.L_192:
        /*03a0*/ 	.word	index@(_ZN2at6native18elementwise_kernelILi128ELi2EZNS0_22gpu_kernel_impl_nocastINS0_13AUnaryFunctorIfffZZZNS0_17atan2_kernel_cudaERNS_18TensorIteratorBaseEENKUlvE_clEvENKUlvE0_clEvEUlffE_EEEEvS5_RKT_EUliE_EEviT1_)
        /*03a4*/ 	.word	0x00000000


	//----- nvinfo : EIATTR_REGCOUNT
	.align		4
.L_193:
        /*03a8*/ 	.byte	0x04, 0x2f
        /*03aa*/ 	.short	(.L_195 - .L_194)
	.align		4
.L_194:
        /*03ac*/ 	.word	index@(_ZN2at6native27unrolled_elementwise_kernelINS0_13AUnaryFunctorIfffZZZNS0_17atan2_kernel_cudaERNS_18TensorIteratorBaseEENKUlvE_clEvENKUlvE0_clEvEUlffE_EESt5arrayIPcLm2EELi4E23TrivialOffsetCalculatorILi1EjESD_NS0_6memory12LoadWithCastILi1EEENSE_13StoreWithCastILi1EEEEEviT_T0_T2_T3_T4_T5_)
        /*03b0*/ 	.word	0x0000001f


	//----- nvinfo : EIATTR_FRAME_SIZE
	.align		4
.L_195:
        /*03b4*/ 	.byte	0x04, 0x11
        /*03b6*/ 	.short	(.L_197 - .L_196)
	.align		4
.L_196:
        /*03b8*/ 	.word	index@($__internal_57_$__cuda_sm3x_div_rn_ftz_f32_slowpath)
        /*03bc*/ 	.word	0x00000000


	//----- nvinfo : EIATTR_FRAME_SIZE
	.align		4
.L_197:
        /*03c0*/ 	.byte	0x04, 0x11
        /*03c2*/ 	.short	(.L_199 - .L_198)
	.align		4
.L_198:
        /*03c4*/ 	.word	index@(_ZN2at6native27unrolled_elementwise_kernelINS0_13AUnaryFunctorIfffZZZNS0_17atan2_kernel_cudaERNS_18TensorIteratorBaseEENKUlvE_clEvENKUlvE0_clEvEUlffE_EESt5arrayIPcLm2EELi4E23TrivialOffsetCalculatorILi1EjESD_NS0_6memory12LoadWithCastILi1EEENSE_13StoreWithCastILi1EEEEEviT_T0_T2_T3_T4_T5_)
        /*03c8*/ 	.word	0x00000000


	//----- nvinfo : EIATTR_REGCOUNT
	.align		4
.L_199:
        /*03cc*/ 	.byte	0x04, 0x2f
        /*03ce*/ 	.short	(.L_201 - .L_200)
	.align		4
.L_200:
        /*03d0*/ 	.word	index@(_ZN2at6native18elementwise_kernelILi128ELi4EZNS0_15gpu_kernel_implINS0_13AUnaryFunctorIfffZZZNS0_17atan2_kernel_cudaERNS_18TensorIteratorBaseEENKUlvE_clEvENKUlvE0_clEvEUlffE_EEEEvS5_RKT_EUliE_EEviT1_)
        /*03d4*/ 	.word	0x0000001a


	//----- nvinfo : EIATTR_FRAME_SIZE
	.align		4
.L_201:
        /*03d8*/ 	.byte	0x04, 0x11
        /*03da*/ 	.short	(.L_203 - .L_202)
	.align		4
.L_202:
        /*03dc*/ 	.word	index@($__internal_56_$__cuda_sm3x_div_rn_ftz_f32_slowpath)
        /*03e0*/ 	.word	0x00000000


	//----- nvinfo : EIATTR_FRAME_SIZE
	.align		4
.L_203:
        /*03e4*/ 	.byte	0x04, 0x11
        /*03e6*/ 	.short	(.L_205 - .L_204)
	.align		4
.L_204:
        /*03e8*/ 	.word	index@(_ZN2at6native18elementwise_kernelILi128ELi4EZNS0_15gpu_kernel_implINS0_13AUnaryFunctorIfffZZZNS0_17atan2_kernel_cudaERNS_18TensorIteratorBaseEENKUlvE_clEvENKUlvE0_clEvEUlffE_EEEEvS5_RKT_EUliE_EEviT1_)
        /*03ec*/ 	.word	0x00000000


	//----- nvinfo : EIATTR_REGCOUNT
	.align		4
.L_205:
        /*03f0*/ 	.byte	0x04, 0x2f
        /*03f2*/ 	.short	(.L_207 - .L_206)
	.align		4
.L_206:
        /*03f4*/ 	.word	index@(_ZN2at6native29vectorized_elementwise_kernelILi8ENS0_13BUnaryFunctorIfffZZZNS0_17atan2_kernel_cudaERNS_18TensorIteratorBaseEENKUlvE_clEvENKUlvE0_clEvEUlffE_EESt5arrayIPcLm2EEEEviT0_T1_)
        /*03f8*/ 	.word	0x00000020


	//----- nvinfo : EIATTR_FRAME_SIZE
	.align		4
.L_207:
        /*03fc*/ 	.byte	0x04, 0x11
        /*03fe*/ 	.short	(.L_209 - .L_208)
	.align		4
.L_208:
        /*0400*/ 	.word	index@($__internal_55_$__cuda_sm3x_div_rn_ftz_f32_slowpath)
        /*0404*/ 	.word	0x00000000


	//----- nvinfo : EIATTR_FRAME_SIZE
	.align		4
.L_209:
        /*0408*/ 	.byte	0x04, 0x11
        /*040a*/ 	.short	(.L_211 - .L_210)
	.align		4
.L_210:
        /*040c*/ 	.word	index@(_ZN2at6native29vectorized_elementwise_kernelILi8ENS0_13BUnaryFunctorIfffZZZNS0_17atan2_kernel_cudaERNS_18TensorIteratorBaseEENKUlvE_clEvENKUlvE0_clEvEUlffE_EESt5arrayIPcLm2EEEEviT0_T1_)
        /*0410*/ 	.word	0x00000000


	//----- nvinfo : EIATTR_REGCOUNT
	.align		4
.L_211:
        /*0414*/ 	.byte	0x04, 0x2f
        /*0416*/ 	.short	(.L_213 - .L_212)
	.align		4
.L_212:
        /*0418*/ 	.word	index@(_ZN2at6native29vectorized_elementwise_kernelILi4ENS0_13BUnaryFunctorIfffZZZNS0_17atan2_kernel_cudaERNS_18TensorIteratorBaseEENKUlvE_clEvENKUlvE0_clEvEUlffE_EESt5arrayIPcLm2EEEEviT0_T1_)
        /*041c*/ 	.word	0x00000020


	//----- nvinfo : EIATTR_FRAME_SIZE
	.align		4
.L_213:
        /*0420*/ 	.byte	0x04, 0x11
        /*0422*/ 	.short	(.L_215 - .L_214)
	.align		4
.L_214:
        /*0424*/ 	.word	index@($__internal_54_$__cuda_sm3x_div_rn_ftz_f32_slowpath)
        /*0428*/ 	.word	0x00000000


	//----- nvinfo : EIATTR_FRAME_SIZE
	.align		4
.L_215:
        /*042c*/ 	.byte	0x04, 0x11
        /*042e*/ 	.short	(.L_217 - .L_216)
	.align		4
.L_216:
        /*0430*/ 	.word	index@(_ZN2at6native29vectorized_elementwise_kernelILi4ENS0_13BUnaryFunctorIfffZZZNS0_17atan2_kernel_cudaERNS_18TensorIteratorBaseEENKUlvE_clEvENKUlvE0_clEvEUlffE_EESt5arrayIPcLm2EEEEviT0_T1_)
        /*0434*/ 	.word	0x00000000


	//----- nvinfo : EIATTR_REGCOUNT
	.align		4
.L_217:
        /*0438*/ 	.byte	0x04, 0x2f
        /*043a*/ 	.short	(.L_219 - .L_218)
	.align		4
.L_218:
        /*043c*/ 	.word	index@(_ZN2at6native29vectorized_elementwise_kernelILi2ENS0_13BUnaryFunctorIfffZZZNS0_17atan2_kernel_cudaERNS_18TensorIteratorBaseEENKUlvE_clEvENKUlvE0_clEvEUlffE_EESt5arrayIPcLm2EEEEviT0_T1_)
        /*0440*/ 	.word	0x00000020


	//----- nvinfo : EIATTR_FRAME_SIZE
	.align		4
.L_219:
        /*0444*/ 	.byte	0x04, 0x11
        /*0446*/ 	.short	(.L_221 - .L_220)
	.align		4
.L_220:
        /*0448*/ 	.word	index@($__internal_53_$__cuda_sm3x_div_rn_ftz_f32_slowpath)
        /*044c*/ 	.word	0x00000000


	//----- nvinfo : EIATTR_FRAME_SIZE
	.align		4
.L_221:
        /*0450*/ 	.byte	0x04, 0x11
        /*0452*/ 	.short	(.L_223 - .L_222)
	.align		4
.L_222:
        /*0454*/ 	.word	index@(_ZN2at6native29vectorized_elementwise_kernelILi2ENS0_13BUnaryFunctorIfffZZZNS0_17atan2_kernel_cudaERNS_18TensorIteratorBaseEENKUlvE_clEvENKUlvE0_clEvEUlffE_EESt5arrayIPcLm2EEEEviT0_T1_)
        /*0458*/ 	.word	0x00000000


	//----- nvinfo : EIATTR_REGCOUNT
	.align		4
.L_223:
        /*045c*/ 	.byte	0x04, 0x2f
        /*045e*/ 	.short	(.L_225 - .L_224)
	.align		4
.L_224:
        /*0460*/ 	.word	index@(_ZN2at6native27unrolled_elementwise_kernelINS0_13BUnaryFunctorIfffZZZNS0_17atan2_kernel_cudaERNS_18TensorIteratorBaseEENKUlvE_clEvENKUlvE0_clEvEUlffE_EESt5arrayIPcLm2EELi4E23TrivialOffsetCalculatorILi1EjESD_NS0_6memory15LoadWithoutCastENSE_16StoreWithoutCastEEEviT_T0_T2_T3_T4_T5_)
        /*0464*/ 	.word	0x00000016


	//----- nvinfo : EIATTR_FRAME_SIZE
	.align		4
.L_225:
        /*0468*/ 	.byte	0x04, 0x11
        /*046a*/ 	.short	(.L_227 - .L_226)
	.align		4
.L_226:
        /*046c*/ 	.word	index@($__internal_52_$__cuda_sm3x_div_rn_ftz_f32_slowpath)
        /*0470*/ 	.word	0x00000000


	//----- nvinfo : EIATTR_FRAME_SIZE
	.align		4
.L_227:
        /*0474*/ 	.byte	0x04, 0x11
        /*0476*/ 	.short	(.L_229 - .L_228)
	.align		4
.L_228:
        /*0478*/ 	.word	index@(_ZN2at6native27unrolled_elementwise_kernelINS0_13BUnaryFunctorIfffZZZNS0_17atan2_kernel_cudaERNS_18TensorIteratorBaseEENKUlvE_clEvENKUlvE0_clEvEUlffE_EESt5arrayIPcLm2EELi4E23TrivialOffsetCalculatorILi1EjESD_NS0_6memory15LoadWithoutCastENSE_16StoreWithoutCastEEEviT_T0_T2_T3_T4_T5_)
        /*047c*/ 	.word	0x00000000


	//----- nvinfo : EIATTR_REGCOUNT
	.align		4
.L_229:
        /*0480*/ 	.byte	0x04, 0x2f
        /*0482*/ 	.short	(.L_231 - .L_230)
	.align		4
.L_230:
        /*0484*/ 	.word	index@(_ZN2at6native18elementwise_kernelILi128ELi2EZNS0_22gpu_kernel_impl_nocastINS0_13BUnaryFunctorIfffZZZNS0_17atan2_kernel_cudaERNS_18TensorIteratorBaseEENKUlvE_clEvENKUlvE0_clEvEUlffE_EEEEvS5_RKT_EUliE_EEviT1_)
        /*0488*/ 	.word	0x00000014


	//----- nvinfo : EIATTR_FRAME_SIZE
	.align		4
.L_231:
        /*048c*/ 	.byte	0x04, 0x11
        /*048e*/ 	.short	(.L_233 - .L_232)
	.align		4
.L_232:
        /*0490*/ 	.word	index@($__internal_51_$__cuda_sm3x_div_rn_ftz_f32_slowpath)
        /*0494*/ 	.word	0x00000000


	//----- nvinfo : EIATTR_FRAME_SIZE
	.align		4
.L_233:
        /*0498*/ 	.byte	0x04, 0x11
        /*049a*/ 	.short	(.L_235 - .L_234)
	.align		4
.L_234:
        /*049c*/ 	.word	index@(_ZN2at6native18elementwise_kernelILi128ELi2EZNS0_22gpu_kernel_impl_nocastINS0_13BUnaryFunctorIfffZZZNS0_17atan2_kernel_cudaERNS_18TensorIteratorBaseEENKUlvE_clEvENKUlvE0_clEvEUlffE_EEEEvS5_RKT_EUliE_EEviT1_)
        /*04a0*/ 	.word	0x00000000


	//----- nvinfo : EIATTR_REGCOUNT
	.align		4
.L_235:
        /*04a4*/ 	.byte	0x04, 0x2f
        /*04a6*/ 	.short	(.L_237 - .L_236)
	.align		4
.L_236:
        /*04a8*/ 	.word	index@(_ZN2at6native27unrolled_elementwise_kernelINS0_13BUnaryFunctorIfffZZZNS0_17atan2_kernel_cudaERNS_18TensorIteratorBaseEENKUlvE_clEvENKUlvE0_clEvEUlffE_EESt5arrayIPcLm2EELi4E23TrivialOffsetCalculatorILi1EjESD_NS0_6memory12LoadWithCastILi1EEENSE_13StoreWithCastILi1EEEEEviT_T0_T2_T3_T4_T5_)
        /*04ac*/ 	.word	0x0000001c


	//----- nvinfo : EIATTR_FRAME_SIZE
	.align		4
.L_237:
        /*04b0*/ 	.byte	0x04, 0x11
        /*04b2*/ 	.short	(.L_239 - .L_238)
	.align		4
.L_238:
        /*04b4*/ 	.word	index@($__internal_50_$__cuda_sm3x_div_rn_ftz_f32_slowpath)
        /*04b8*/ 	.word	0x00000000


	//----- nvinfo : EIATTR_FRAME_SIZE
	.align		4
.L_239:
        /*04bc*/ 	.byte	0x04, 0x11
        /*04be*/ 	.short	(.L_241 - .L_240)
	.align		4
.L_240:
        /*04c0*/ 	.word	index@(_ZN2at6native27unrolled_elementwise_kernelINS0_13BUnaryFunctorIfffZZZNS0_17atan2_kernel_cudaERNS_18TensorIteratorBaseEENKUlvE_clEvENKUlvE0_clEvEUlffE_EESt5arrayIPcLm2EELi4E23TrivialOffsetCalculatorILi1EjESD_NS0_6memory12LoadWithCastILi1EEENSE_13StoreWithCastILi1EEEEEviT_T0_T2_T3_T4_T5_)
        /*04c4*/ 	.word	0x00000000


	//----- nvinfo : EIATTR_REGCOUNT
	.align		4
.L_241:
        /*04c8*/ 	.byte	0x04, 0x2f
        /*04ca*/ 	.short	(.L_243 - .L_242)
	.align		4
.L_242:
        /*04cc*/ 	.word	index@(_ZN2at6native18elementwise_kernelILi128ELi4EZNS0_15gpu_kernel_implINS0_13BUnaryFunctorIfffZZZNS0_17atan2_kernel_cudaERNS_18TensorIteratorBaseEENKUlvE_clEvENKUlvE0_clEvEUlffE_EEEEvS5_RKT_EUliE_EEviT1_)
        /*04d0*/ 	.word	0x0000001a


	//----- nvinfo : EIATTR_FRAME_SIZE
	.align		4
.L_243:
        /*04d4*/ 	.byte	0x04, 0x11
        /*04d6*/ 	.short	(.L_245 - .L_244)
	.align		4
.L_244:
        /*04d8*/ 	.word	index@($__internal_49_$__cuda_sm3x_div_rn_ftz_f32_slowpath)
        /*04dc*/ 	.word	0x00000000


	//----- nvinfo : EIATTR_FRAME_SIZE
	.align		4
.L_245:
        /*04e0*/ 	.byte	0x04, 0x11
        /*04e2*/ 	.short	(.L_247 - .L_246)
	.align		4
.L_246:
        /*04e4*/ 	.word	index@(_ZN2at6native18elementwise_kernelILi128ELi4EZNS0_15gpu_kernel_implINS0_13BUnaryFunctorIfffZZZNS0_17atan2_kernel_cudaERNS_18TensorIteratorBaseEENKUlvE_clEvENKUlvE0_clEvEUlffE_EEEEvS5_RKT_EUliE_EEviT1_)
        /*04e8*/ 	.word	0x00000000


	//----- nvinfo : EIATTR_REGCOUNT
	.align		4
.L_247:
        /*04ec*/ 	.byte	0x04, 0x2f
        /*04ee*/ 	.short	(.L_249 - .L_248)
	.align		4
.L_248:
        /*04f0*/ 	.word	index@(_ZN2at6native29vectorized_elementwise_kernelILi8ENS0_13BinaryFunctorIfffZZZNS0_17atan2_kernel_cudaERNS_18TensorIteratorBaseEENKUlvE_clEvENKUlvE0_clEvEUlffE_EESt5arrayIPcLm3EEEEviT0_T1_)
        /*04f4*/ 	.word	0x00000028


	//----- nvinfo : EIATTR_FRAME_SIZE
	.align		4
.L_249:
        /*04f8*/ 	.byte	0x04, 0x11
        /*04fa*/ 	.short	(.L_251 - .L_250)
	.align		4
.L_250:
        /*04fc*/ 	.word	index@($__internal_48_$__cuda_sm3x_div_rn_ftz_f32_slowpath)
        /*0500*/ 	.word	0x00000000


	//----- nvinfo : EIATTR_FRAME_SIZE
	.align		4
.L_251:
        /*0504*/ 	.byte	0x04, 0x11
        /*0506*/ 	.short	(.L_253 - .L_252)
	.align		4
.L_252:
        /*0508*/ 	.word	index@(_ZN2at6native29vectorized_elementwise_kernelILi8ENS0_13BinaryFunctorIfffZZZNS0_17atan2_kernel_cudaERNS_18TensorIteratorBaseEENKUlvE_clEvENKUlvE0_clEvEUlffE_EESt5arrayIPcLm3EEEEviT0_T1_)
        /*050c*/ 	.word	0x00000000


	//----- nvinfo : EIATTR_REGCOUNT
	.align		4
.L_253:
        /*0510*/ 	.byte	0x04, 0x2f
        /*0512*/ 	.short	(.L_255 - .L_254)
	.align		4
.L_254:
        /*0514*/ 	.word	index@(_ZN2at6native29vectorized_elementwise_kernelILi4ENS0_13BinaryFunctorIfffZZZNS0_17atan2_kernel_cudaERNS_18TensorIteratorBaseEENKUlvE_clEvENKUlvE0_clEvEUlffE_EESt5arrayIPcLm3EEEEviT0_T1_)
        /*0518*/ 	.word	0x00000028


	//----- nvinfo : EIATTR_FRAME_SIZE
	.align		4
.L_255:
        /*051c*/ 	.byte	0x04, 0x11
        /*051e*/ 	.short	(.L_257 - .L_256)
	.align		4
.L_256:
        /*0520*/ 	.word	index@($__internal_47_$__cuda_sm3x_div_rn_ftz_f32_slowpath)
        /*0524*/ 	.word	0x00000000


	//----- nvinfo : EIATTR_FRAME_SIZE
	.align		4
.L_257:
        /*0528*/ 	.byte	0x04, 0x11
        /*052a*/ 	.short	(.L_259 - .L_258)
	.align		4
.L_258:
        /*052c*/ 	.word	index@(_ZN2at6native29vectorized_elementwise_kernelILi4ENS0_13BinaryFunctorIfffZZZNS0_17atan2_kernel_cudaERNS_18TensorIteratorBaseEENKUlvE_clEvENKUlvE0_clEvEUlffE_EESt5arrayIPcLm3EEEEviT0_T1_)
        /*0530*/ 	.word	0x00000000


	//----- nvinfo : EIATTR_REGCOUNT
	.align		4
.L_259:
        /*0534*/ 	.byte	0x04, 0x2f
        /*0536*/ 	.short	(.L_261 - .L_260)
	.align		4
.L_260:
        /*0538*/ 	.word	index@(_ZN2at6native29vectorized_elementwise_kernelILi2ENS0_13BinaryFunctorIfffZZZNS0_17atan2_kernel_cudaERNS_18TensorIteratorBaseEENKUlvE_clEvENKUlvE0_clEvEUlffE_EESt5arrayIPcLm3EEEEviT0_T1_)
        /*053c*/ 	.word	0x00000028


	//----- nvinfo : EIATTR_FRAME_SIZE
	.align		4
.L_261:
        /*0540*/ 	.byte	0x04, 0x11
        /*0542*/ 	.short	(.L_263 - .L_262)
	.align		4
.L_262:
        /*0544*/ 	.word	index@($__internal_46_$__cuda_sm3x_div_rn_ftz_f32_slowpath)
        /*0548*/ 	.word	0x00000000


	//----- nvinfo : EIATTR_FRAME_SIZE
	.align		4
.L_263:
        /*054c*/ 	.byte	0x04, 0x11
        /*054e*/ 	.short	(.L_265 - .L_264)
	.align		4
.L_264:
        /*0550*/ 	.word	index@(_ZN2at6native29vectorized_elementwise_kernelILi2ENS0_13BinaryFunctorIfffZZZNS0_17atan2_kernel_cudaERNS_18TensorIteratorBaseEENKUlvE_clEvENKUlvE0_clEvEUlffE_EESt5arrayIPcLm3EEEEviT0_T1_)
        /*0554*/ 	.word	0x00000000


	//----- nvinfo : EIATTR_REGCOUNT
	.align		4
.L_265:
        /*0558*/ 	.byte	0x04, 0x2f
        /*055a*/ 	.short	(.L_267 - .L_266)
	.align		4
.L_266:
        /*055c*/ 	.word	index@(_ZN2at6native27unrolled_elementwise_kernelINS0_13BinaryFunctorIfffZZZNS0_17atan2_kernel_cudaERNS_18TensorIteratorBaseEENKUlvE_clEvENKUlvE0_clEvEUlffE_EESt5arrayIPcLm3EELi4E23TrivialOffsetCalculatorILi2EjESC_ILi1EjENS0_6memory15LoadWithoutCastENSF_16StoreWithoutCastEEEviT_T0_T2_T3_T4_T5_)
        /*0560*/ 	.word	0x0000001e


	//----- nvinfo : EIATTR_FRAME_SIZE
	.align		4
.L_267:
        /*0564*/ 	.byte	0x04, 0x11
        /*0566*/ 	.short	(.L_269 - .L_268)
	.align		4
.L_268:
        /*0568*/ 	.word	index@($__internal_45_$__cuda_sm3x_div_rn_ftz_f32_slowpath)
        /*056c*/ 	.word	0x00000000


	//----- nvinfo : EIATTR_FRAME_SIZE
	.align		4
.L_269:
        /*0570*/ 	.byte	0x04, 0x11
        /*0572*/ 	.short	(.L_271 - .L_270)
	.align		4
.L_270:
        /*0574*/ 	.word	index@(_ZN2at6native27unrolled_elementwise_kernelINS0_13BinaryFunctorIfffZZZNS0_17atan2_kernel_cudaERNS_18TensorIteratorBaseEENKUlvE_clEvENKUlvE0_clEvEUlffE_EESt5arrayIPcLm3EELi4E23TrivialOffsetCalculatorILi2EjESC_ILi1EjENS0_6memory15LoadWithoutCastENSF_16StoreWithoutCastEEEviT_T0_T2_T3_T4_T5_)
        /*0578*/ 	.word	0x00000000


	//----- nvinfo : EIATTR_REGCOUNT
	.align		4
.L_271:
        /*057c*/ 	.byte	0x04, 0x2f
        /*057e*/ 	.short	(.L_273 - .L_272)
	.align		4
.L_272:
        /*0580*/ 	.word	index@(_ZN2at6native18elementwise_kernelILi128ELi2EZNS0_22gpu_kernel_impl_nocastINS0_13BinaryFunctorIfffZZZNS0_17atan2_kernel_cudaERNS_18TensorIteratorBaseEENKUlvE_clEvENKUlvE0_clEvEUlffE_EEEEvS5_RKT_EUliE_EEviT1_)
        /*0584*/ 	.word	0x00000014


	//----- nvinfo : EIATTR_FRAME_SIZE
	.align		4
.L_273:
        /*0588*/ 	.byte	0x04, 0x11
        /*058a*/ 	.short	(.L_275 - .L_274)
	.align		4
.L_274:
        /*058c*/ 	.word	index@($__internal_44_$__cuda_sm3x_div_rn_ftz_f32_slowpath)
        /*0590*/ 	.word	0x00000000


	//----- nvinfo : EIATTR_FRAME_SIZE
	.align		4
.L_275:
        /*0594*/ 	.byte	0x04, 0x11
        /*0596*/ 	.short	(.L_277 - .L_276)
	.align		4
.L_276:
        /*0598*/ 	.word	index@(_ZN2at6native18elementwise_kernelILi128ELi2EZNS0_22gpu_kernel_impl_nocastINS0_13BinaryFunctorIfffZZZNS0_17atan2_kernel_cudaERNS_18TensorIteratorBaseEENKUlvE_clEvENKUlvE0_clEvEUlffE_EEEEvS5_RKT_EUliE_EEviT1_)
        /*059c*/ 	.word	0x00000000


	//----- nvinfo : EIATTR_REGCOUNT
	.align		4
.L_277:
        /*05a0*/ 	.byte	0x04, 0x2f
        /*05a2*/ 	.short	(.L_279 - .L_278)
	.align		4
.L_278:
        /*05a4*/ 	.word	index@(_ZN2at6native27unrolled_elementwise_kernelINS0_13BinaryFunctorIfffZZZNS0_17atan2_kernel_cudaERNS_18TensorIteratorBaseEENKUlvE_clEvENKUlvE0_clEvEUlffE_EESt5arrayIPcLm3EELi4E23TrivialOffsetCalculatorILi2EjESC_ILi1EjENS0_6memory12LoadWithCastILi2EEENSF_13StoreWithCastILi1EEEEEviT_T0_T2_T3_T4_T5_)
        /*05a8*/ 	.word	0x0000001f


	//----- nvinfo : EIATTR_FRAME_SIZE
	.align		4
.L_279:
        /*05ac*/ 	.byte	0x04, 0x11
        /*05ae*/ 	.short	(.L_281 - .L_280)
	.align		4
.L_280:
        /*05b0*/ 	.word	index@($__internal_43_$__cuda_sm3x_div_rn_ftz_f32_slowpath)
        /*05b4*/ 	.word	0x00000000


	//----- nvinfo : EIATTR_FRAME_SIZE
	.align		4
.L_281:
        /*05b8*/ 	.byte	0x04, 0x11
        /*05ba*/ 	.short	(.L_283 - .L_282)
	.align		4
.L_282:
        /*05bc*/ 	.word	index@(_ZN2at6native27unrolled_elementwise_kernelINS0_13BinaryFunctorIfffZZZNS0_17atan2_kernel_cudaERNS_18TensorIteratorBaseEENKUlvE_clEvENKUlvE0_clEvEUlffE_EESt5arrayIPcLm3EELi4E23TrivialOffsetCalculatorILi2EjESC_ILi1EjENS0_6memory12LoadWithCastILi2EEENSF_13StoreWithCastILi1EEEEEviT_T0_T2_T3_T4_T5_)
        /*05c0*/ 	.word	0x00000000


	//----- nvinfo : EIATTR_REGCOUNT
	.align		4
.L_283:
        /*05c4*/ 	.byte	0x04, 0x2f
        /*05c6*/ 	.short	(.L_285 - .L_284)
	.align		4
.L_284:
        /*05c8*/ 	.word	index@(_ZN2at6native18elementwise_kernelILi128ELi4EZNS0_15gpu_kernel_implINS0_13BinaryFunctorIfffZZZNS0_17atan2_kernel_cudaERNS_18TensorIteratorBaseEENKUlvE_clEvENKUlvE0_clEvEUlffE_EEEEvS5_RKT_EUliE_EEviT1_)
        /*05cc*/ 	.word	0x0000001a


	//----- nvinfo : EIATTR_FRAME_SIZE
	.align		4
.L_285:
        /*05d0*/ 	.byte	0x04, 0x11
        /*05d2*/ 	.short	(.L_287 - .L_286)
	.align		4
.L_286:
        /*05d4*/ 	.word	index@($__internal_42_$__cuda_sm3x_div_rn_ftz_f32_slowpath)
        /*05d8*/ 	.word	0x00000000


	//----- nvinfo : EIATTR_FRAME_SIZE
	.align		4
.L_287:
        /*05dc*/ 	.byte	0x04, 0x11
        /*05de*/ 	.short	(.L_289 - .L_288)
	.align		4
.L_288:
        /*05e0*/ 	.word	index@(_ZN2at6native18elementwise_kernelILi128ELi4EZNS0_15gpu_kernel_implINS0_13BinaryFunctorIfffZZZNS0_17atan2_kernel_cudaERNS_18TensorIteratorBaseEENKUlvE_clEvENKUlvE0_clEvEUlffE_EEEEvS5_RKT_EUliE_EEviT1_)
        /*05e4*/ 	.word	0x00000000


	//----- nvinfo : EIATTR_REGCOUNT
	.align		4
.L_289:
        /*05e8*/ 	.byte	0x04, 0x2f
        /*05ea*/ 	.short	(.L_291 - .L_290)
	.align		4
.L_290:
        /*05ec*/ 	.word	index@(_ZN2at6native29vectorized_elementwise_kernelILi8ENS0_13AUnaryFunctorIN3c104HalfES4_S4_ZZZNS0_17atan2_kernel_cudaERNS_18TensorIteratorBaseEENKUlvE_clEvENKUlvE1_clEvEUlS4_S4_E_EESt5arrayIPcLm2EEEEviT0_T1_)
        /*05f0*/ 	.word	0x00000020


	//----- nvinfo : EIATTR_FRAME_SIZE
	.align		4
.L_291:
        /*05f4*/ 	.byte	0x04, 0x11
        /*05f6*/ 	.short	(.L_293 - .L_292)
	.align		4
.L_292:
        /*05f8*/ 	.word	index@($__internal_41_$__cuda_sm3x_div_rn_ftz_f32_slowpath)
        /*05fc*/ 	.word	0x00000000


	//----- nvinfo : EIATTR_FRAME_SIZE
	.align		4
.L_293:
        /*0600*/ 	.byte	0x04, 0x11
        /*0602*/ 	.short	(.L_295 - .L_294)
	.align		4
.L_294:
        /*0604*/ 	.word	index@(_ZN2at6native29vectorized_elementwise_kernelILi8ENS0_13AUnaryFunctorIN3c104HalfES4_S4_ZZZNS0_17atan2_kernel_cudaERNS_18TensorIteratorBaseEENKUlvE_clEvENKUlvE1_clEvEUlS4_S4_E_EESt5arrayIPcLm2EEEEviT0_T1_)
        /*0608*/ 	.word	0x00000000


	//----- nvinfo : EIATTR_REGCOUNT
	.align		4
.L_295:
        /*060c*/ 	.byte	0x04, 0x2f
        /*060e*/ 	.short	(.L_297 - .L_296)
	.align		4
.L_296:
        /*0610*/ 	.word	index@(_ZN2at6native29vectorized_elementwise_kernelILi4ENS0_13AUnaryFunctorIN3c104HalfES4_S4_ZZZNS0_17atan2_kernel_cudaERNS_18TensorIteratorBaseEENKUlvE_clEvENKUlvE1_clEvEUlS4_S4_E_EESt5arrayIPcLm2EEEEviT0_T1_)
        /*0614*/ 	.word	0x00000020


	//----- nvinfo : EIATTR_FRAME_SIZE
	.align		4
.L_297:
        /*0618*/ 	.byte	0x04, 0x11
        /*061a*/ 	.short	(.L_299 - .L_298)
	.align		4
.L_298:
        /*061c*/ 	.word	index@($__internal_40_$__cuda_sm3x_div_rn_ftz_f32_slowpath)
        /*0620*/ 	.word	0x00000000


	//----- nvinfo : EIATTR_FRAME_SIZE
	.align		4
.L_299:
        /*0624*/ 	.byte	0x04, 0x11
        /*0626*/ 	.short	(.L_301 - .L_300)
	.align		4
.L_300:
        /*0628*/ 	.word	index@(_ZN2at6native29vectorized_elementwise_kernelILi4ENS0_13AUnaryFunctorIN3c104HalfES4_S4_ZZZNS0_17atan2_kernel_cudaERNS_18TensorIteratorBaseEENKUlvE_clEvENKUlvE1_clEvEUlS4_S4_E_EESt5arrayIPcLm2EEEEviT0_T1_)
        /*062c*/ 	.word	0x00000000


	//----- nvinfo : EIATTR_REGCOUNT
	.align		4
.L_301:
        /*0630*/ 	.byte	0x04, 0x2f
        /*0632*/ 	.short	(.L_303 - .L_302)
	.align		4
.L_302:
        /*0634*/ 	.word	index@(_ZN2at6native29vectorized_elementwise_kernelILi2ENS0_13AUnaryFunctorIN3c104HalfES4_S4_ZZZNS0_17atan2_kernel_cudaERNS_18TensorIteratorBaseEENKUlvE_clEvENKUlvE1_clEvEUlS4_S4_E_EESt5arrayIPcLm2EEEEviT0_T1_)
        /*0638*/ 	.word	0x00000020


	//----- nvinfo : EIATTR_FRAME_SIZE
	.align		4
.L_303:
        /*063c*/ 	.byte	0x04, 0x11
        /*063e*/ 	.short	(.L_305 - .L_304)
	.align		4
.L_304:
        /*0640*/ 	.word	index@($__internal_39_$__cuda_sm3x_div_rn_ftz_f32_slowpath)
        /*0644*/ 	.word	0x00000000


	//----- nvinfo : EIATTR_FRAME_SIZE
	.align		4
.L_305:
        /*0648*/ 	.byte	0x04, 0x11
        /*064a*/ 	.short	(.L_307 - .L_306)
	.align		4
.L_306:
        /*064c*/ 	.word	index@(_ZN2at6native29vectorized_elementwise_kernelILi2ENS0_13AUnaryFunctorIN3c104HalfES4_S4_ZZZNS0_17atan2_kernel_cudaERNS_18TensorIteratorBaseEENKUlvE_clEvENKUlvE1_clEvEUlS4_S4_E_EESt5arrayIPcLm2EEEEviT0_T1_)
        /*0650*/ 	.word	0x00000000


	//----- nvinfo : EIATTR_REGCOUNT
	.align		4
.L_307:
        /*0654*/ 	.byte	0x04, 0x2f
        /*0656*/ 	.short	(.L_309 - .L_308)
	.align		4
.L_308:
        /*0658*/ 	.word	index@(_ZN2at6native27unrolled_elementwise_kernelINS0_13AUnaryFunctorIN3c104HalfES4_S4_ZZZNS0_17atan2_kernel_cudaERNS_18TensorIteratorBaseEENKUlvE_clEvENKUlvE1_clEvEUlS4_S4_E_EESt5arrayIPcLm2EELi4E23TrivialOffsetCalculatorILi1EjESF_NS0_6memory15LoadWithoutCastENSG_16StoreWithoutCastEEEviT_T0_T2_T3_T4_T5_)
        /*065c*/ 	.word	0x00000016


	//----- nvinfo : EIATTR_FRAME_SIZE
	.align		4
.L_309:
        /*0660*/ 	.byte	0x04, 0x11
        /*0662*/ 	.short	(.L_311 - .L_310)
	.align		4
.L_310:
        /*0664*/ 	.word	index@($__internal_38_$__cuda_sm3x_div_rn_ftz_f32_slowpath)
        /*0668*/ 	.word	0x00000000


	//----- nvinfo : EIATTR_FRAME_SIZE
	.align		4
.L_311:
        /*066c*/ 	.byte	0x04, 0x11
        /*066e*/ 	.short	(.L_313 - .L_312)
	.align		4
.L_312:
        /*0670*/ 	.word	index@(_ZN2at6native27unrolled_elementwise_kernelINS0_13AUnaryFunctorIN3c104HalfES4_S4_ZZZNS0_17atan2_kernel_cudaERNS_18TensorIteratorBaseEENKUlvE_clEvENKUlvE1_clEvEUlS4_S4_E_EESt5arrayIPcLm2EELi4E23TrivialOffsetCalculatorILi1EjESF_NS0_6memory15LoadWithoutCastENSG_16StoreWithoutCastEEEviT_T0_T2_T3_T4_T5_)
        /*0674*/ 	.word	0x00000000


	//----- nvinfo : EIATTR_REGCOUNT
	.align		4
.L_313:
        /*0678*/ 	.byte	0x04, 0x2f
        /*067a*/ 	.short	(.L_315 - .L_314)
	.align		4
.L_314:
        /*067c*/ 	.word	index@(_ZN2at6native18elementwise_kernelILi128ELi4EZNS0_22gpu_kernel_impl_nocastINS0_13AUnaryFunctorIN3c104HalfES5_S5_ZZZNS0_17atan2_kernel_cudaERNS_18TensorIteratorBaseEENKUlvE_clEvENKUlvE1_clEvEUlS5_S5_E_EEEEvS7_RKT_EUliE_EEviT1_)
        /*0680*/ 	.word	0x00000014


	//----- nvinfo : EIATTR_FRAME_SIZE
	.align		4
.L_315:
        /*0684*/ 	.byte	0x04, 0x11
        /*0686*/ 	.short	(.L_317 - .L_316)
	.align		4
.L_316:
        /*0688*/ 	.word	index@($__internal_37_$__cuda_sm3x_div_rn_ftz_f32_slowpath)
        /*068c*/ 	.word	0x00000000


	//----- nvinfo : EIATTR_FRAME_SIZE
	.align		4
.L_317:
        /*0690*/ 	.byte	0x04, 0x11
        /*0692*/ 	.short	(.L_319 - .L_318)
	.align		4
.L_318:
        /*0694*/ 	.word	index@(_ZN2at6native18elementwise_kernelILi128ELi4EZNS0_22gpu_kernel_impl_nocastINS0_13AUnaryFunctorIN3c104HalfES5_S5_ZZZNS0_17atan2_kernel_cudaERNS_18TensorIteratorBaseEENKUlvE_clEvENKUlvE1_clEvEUlS5_S5_E_EEEEvS7_RKT_EUliE_EEviT1_)
        /*0698*/ 	.word	0x00000000


	//----- nvinfo : EIATTR_REGCOUNT
	.align		4
.L_319:
        /*069c*/ 	.byte	0x04, 0x2f
        /*069e*/ 	.short	(.L_321 - .L_320)
	.align		4
.L_320:
        /*06a0*/ 	.word	index@(_ZN2at6native27unrolled_elementwise_kernelINS0_13AUnaryFunctorIN3c104HalfES4_S4_ZZZNS0_17atan2_kernel_cudaERNS_18TensorIteratorBaseEENKUlvE_clEvENKUlvE1_clEvEUlS4_S4_E_EESt5arrayIPcLm2EELi4E23TrivialOffsetCalculatorILi1EjESF_NS0_6memory12LoadWithCastILi1EEENSG_13StoreWithCastILi1EEEEEviT_T0_T2_T3_T4_T5_)
        /*06a4*/ 	.word	0x0000001e


	//----- nvinfo : EIATTR_FRAME_SIZE
	.align		4
.L_321:
        /*06a8*/ 	.byte	0x04, 0x11
        /*06aa*/ 	.short	(.L_323 - .L_322)
	.align		4
.L_322:
        /*06ac*/ 	.word	index@($__internal_36_$__cuda_sm3x_div_rn_ftz_f32_slowpath)
        /*06b0*/ 	.word	0x00000000


	//----- nvinfo : EIATTR_FRAME_SIZE
	.align		4
.L_323:
        /*06b4*/ 	.byte	0x04, 0x11
        /*06b6*/ 	.short	(.L_325 - .L_324)
	.align		4
.L_324:
        /*06b8*/ 	.word	index@(_ZN2at6native27unrolled_elementwise_kernelINS0_13AUnaryFunctorIN3c104HalfES4_S4_ZZZNS0_17atan2_kernel_cudaERNS_18TensorIteratorBaseEENKUlvE_clEvENKUlvE1_clEvEUlS4_S4_E_EESt5arrayIPcLm2EELi4E23TrivialOffsetCalculatorILi1EjESF_NS0_6memory12LoadWithCastILi1EEENSG_13StoreWithCastILi1EEEEEviT_T0_T2_T3_T4_T5_)
        /*06bc*/ 	.word	0x00000000


	//----- nvinfo : EIATTR_REGCOUNT
	.align		4
.L_325:
        /*06c0*/ 	.byte	0x04, 0x2f
        /*06c2*/ 	.short	(.L_327 - .L_326)
	.align		4
.L_326:
        /*06c4*/ 	.word	index@(_ZN2at6native18elementwise_kernelILi128ELi4EZNS0_15gpu_kernel_implINS0_13AUnaryFunctorIN3c104HalfES5_S5_ZZZNS0_17atan2_kernel_cudaERNS_18TensorIteratorBaseEENKUlvE_clEvENKUlvE1_clEvEUlS5_S5_E_EEEEvS7_RKT_EUliE_EEviT1_)
        /*06c8*/ 	.word	0x0000001a


	//----- nvinfo : EIATTR_FRAME_SIZE
	.align		4
.L_327:
        /*06cc*/ 	.byte	0x04, 0x11
        /*06ce*/ 	.short	(.L_329 - .L_328)
	.align		4
.L_328:
        /*06d0*/ 	.word	index@($__internal_35_$__cuda_sm3x_div_rn_ftz_f32_slowpath)
        /*06d4*/ 	.word	0x00000000


	//----- nvinfo : EIATTR_FRAME_SIZE
	.align		4
.L_329:
        /*06d8*/ 	.byte	0x04, 0x11
        /*06da*/ 	.short	(.L_331 - .L_330)
	.align		4
.L_330:
        /*06dc*/ 	.word	index@(_ZN2at6native18elementwise_kernelILi128ELi4EZNS0_15gpu_kernel_implINS0_13AUnaryFunctorIN3c104HalfES5_S5_ZZZNS0_17atan2_kernel_cudaERNS_18TensorIteratorBaseEENKUlvE_clEvENKUlvE1_clEvEUlS5_S5_E_EEEEvS7_RKT_EUliE_EEviT1_)
        /*06e0*/ 	.word	0x00000000


	//----- nvinfo : EIATTR_REGCOUNT
	.align		4
.L_331:
        /*06e4*/ 	.byte	0x04, 0x2f
        /*06e6*/ 	.short	(.L_333 - .L_332)
	.align		4
.L_332:
        /*06e8*/ 	.word	index@(_ZN2at6native29vectorized_elementwise_kernelILi8ENS0_13BUnaryFunctorIN3c104HalfES4_S4_ZZZNS0_17atan2_kernel_cudaERNS_18TensorIteratorBaseEENKUlvE_clEvENKUlvE1_clEvEUlS4_S4_E_EESt5arrayIPcLm2EEEEviT0_T1_)
        /*06ec*/ 	.word	0x00000020


	//----- nvinfo : EIATTR_FRAME_SIZE
	.align		4
.L_333:
        /*06f0*/ 	.byte	0x04, 0x11
        /*06f2*/ 	.short	(.L_335 - .L_334)
	.align		4
.L_334:
        /*06f4*/ 	.word	index@($__internal_34_$__cuda_sm3x_div_rn_ftz_f32_slowpath)
        /*06f8*/ 	.word	0x00000000


	//----- nvinfo : EIATTR_FRAME_SIZE
	.align		4
.L_335:
        /*06fc*/ 	.byte	0x04, 0x11
        /*06fe*/ 	.short	(.L_337 - .L_336)
	.align		4
.L_336:
        /*0700*/ 	.word	index@(_ZN2at6native29vectorized_elementwise_kernelILi8ENS0_13BUnaryFunctorIN3c104HalfES4_S4_ZZZNS0_17atan2_kernel_cudaERNS_18TensorIteratorBaseEENKUlvE_clEvENKUlvE1_clEvEUlS4_S4_E_EESt5arrayIPcLm2EEEEviT0_T1_)
        /*0704*/ 	.word	0x00000000


	//----- nvinfo : EIATTR_REGCOUNT
	.align		4
.L_337:
        /*0708*/ 	.byte	0x04, 0x2f
        /*070a*/ 	.short	(.L_339 - .L_338)
	.align		4
.L_338:
        /*070c*/ 	.word	index@(_ZN2at6native29vectorized_elementwise_kernelILi4ENS0_13BUnaryFunctorIN3c104HalfES4_S4_ZZZNS0_17atan2_kernel_cudaERNS_18TensorIteratorBaseEENKUlvE_clEvENKUlvE1_clEvEUlS4_S4_E_EESt5arrayIPcLm2EEEEviT0_T1_)
        /*0710*/ 	.word	0x00000020


	//----- nvinfo : EIATTR_FRAME_SIZE
	.align		4
.L_339:
        /*0714*/ 	.byte	0x04, 0x11
        /*0716*/ 	.short	(.L_341 - .L_340)
	.align		4
.L_340:
        /*0718*/ 	.word	index@($__internal_33_$__cuda_sm3x_div_rn_ftz_f32_slowpath)
        /*071c*/ 	.word	0x00000000


	//----- nvinfo : EIATTR_FRAME_SIZE
	.align		4
.L_341:
        /*0720*/ 	.byte	0x04, 0x11
        /*0722*/ 	.short	(.L_343 - .L_342)
	.align		4
.L_342:
        /*0724*/ 	.word	index@(_ZN2at6native29vectorized_elementwise_kernelILi4ENS0_13BUnaryFunctorIN3c104HalfES4_S4_ZZZNS0_17atan2_kernel_cudaERNS_18TensorIteratorBaseEENKUlvE_clEvENKUlvE1_clEvEUlS4_S4_E_EESt5arrayIPcLm2EEEEviT0_T1_)
        /*0728*/ 	.word	0x00000000


	//----- nvinfo : EIATTR_REGCOUNT
	.align		4
.L_343:
        /*072c*/ 	.byte	0x04, 0x2f
        /*072e*/ 	.short	(.L_345 - .L_344)
	.align		4
.L_344:
        /*0730*/ 	.word	index@(_ZN2at6native29vectorized_elementwise_kernelILi2ENS0_13BUnaryFunctorIN3c104HalfES4_S4_ZZZNS0_17atan2_kernel_cudaERNS_18TensorIteratorBaseEENKUlvE_clEvENKUlvE1_clEvEUlS4_S4_E_EESt5arrayIPcLm2EEEEviT0_T1_)
        /*0734*/ 	.word	0x00000020


	//----- nvinfo : EIATTR_FRAME_SIZE
	.align		4
.L_345:
        /*0738*/ 	.byte	0x04, 0x11
        /*073a*/ 	.short	(.L_347 - .L_346)
	.align		4
.L_346:
        /*073c*/ 	.word	index@($__internal_32_$__cuda_sm3x_div_rn_ftz_f32_slowpath)
        /*0740*/ 	.word	0x00000000


	//----- nvinfo : EIATTR_FRAME_SIZE
	.align		4
.L_347:
        /*0744*/ 	.byte	0x04, 0x11
        /*0746*/ 	.short	(.L_349 - .L_348)
	.align		4
.L_348:
        /*0748*/ 	.word	index@(_ZN2at6native29vectorized_elementwise_kernelILi2ENS0_13BUnaryFunctorIN3c104HalfES4_S4_ZZZNS0_17atan2_kernel_cudaERNS_18TensorIteratorBaseEENKUlvE_clEvENKUlvE1_clEvEUlS4_S4_E_EESt5arrayIPcLm2EEEEviT0_T1_)
        /*074c*/ 	.word	0x00000000


	//----- nvinfo : EIATTR_REGCOUNT
	.align		4
.L_349:
        /*0750*/ 	.byte	0x04, 0x2f
        /*0752*/ 	.short	(.L_351 - .L_350)
	.align		4
.L_350:
        /*0754*/ 	.word	index@(_ZN2at6native27unrolled_elementwise_kernelINS0_13BUnaryFunctorIN3c104HalfES4_S4_ZZZNS0_17atan2_kernel_cudaERNS_18TensorIteratorBaseEENKUlvE_clEvENKUlvE1_clEvEUlS4_S4_E_EESt5arrayIPcLm2EELi4E23TrivialOffsetCalculatorILi1EjESF_NS0_6memory15LoadWithoutCastENSG_16StoreWithoutCastEEEviT_T0_T2_T3_T4_T5_)
        /*0758*/ 	.word	0x00000016


	//----- nvinfo : EIATTR_FRAME_SIZE
	.align		4
.L_351:
        /*075c*/ 	.byte	0x04, 0x11
        /*075e*/ 	.short	(.L_353 - .L_352)
	.align		4
.L_352:
        /*0760*/ 	.word	index@($__internal_31_$__cuda_sm3x_div_rn_ftz_f32_slowpath)
        /*0764*/ 	.word	0x00000000


	//----- nvinfo : EIATTR_FRAME_SIZE
	.align		4
.L_353:
        /*0768*/ 	.byte	0x04, 0x11
        /*076a*/ 	.short	(.L_355 - .L_354)
	.align		4
.L_354:
        /*076c*/ 	.word	index@(_ZN2at6native27unrolled_elementwise_kernelINS0_13BUnaryFunctorIN3c104HalfES4_S4_ZZZNS0_17atan2_kernel_cudaERNS_18TensorIteratorBaseEENKUlvE_clEvENKUlvE1_clEvEUlS4_S4_E_EESt5arrayIPcLm2EELi4E23TrivialOffsetCalculatorILi1EjESF_NS0_6memory15LoadWithoutCastENSG_16StoreWithoutCastEEEviT_T0_T2_T3_T4_T5_)
        /*0770*/ 	.word	0x00000000


	//----- nvinfo : EIATTR_REGCOUNT
	.align		4
.L_355:
        /*0774*/ 	.byte	0x04, 0x2f
        /*0776*/ 	.short	(.L_357 - .L_356)
	.align		4
.L_356:
        /*0778*/ 	.word	index@(_ZN2at6native18elementwise_kernelILi128ELi4EZNS0_22gpu_kernel_impl_nocastINS0_13BUnaryFunctorIN3c104HalfES5_S5_ZZZNS0_17atan2_kernel_cudaERNS_18TensorIteratorBaseEENKUlvE_clEvENKUlvE1_clEvEUlS5_S5_E_EEEEvS7_RKT_EUliE_EEviT1_)
        /*077c*/ 	.word	0x00000014


	//----- nvinfo : EIATTR_FRAME_SIZE
	.align		4
.L_357:
        /*0780*/ 	.byte	0x04, 0x11
        /*0782*/ 	.short	(.L_359 - .L_358)
	.align		4
.L_358:
        /*0784*/ 	.word	index@($__internal_30_$__cuda_sm3x_div_rn_ftz_f32_slowpath)
        /*0788*/ 	.word	0x00000000


	//----- nvinfo : EIATTR_FRAME_SIZE
	.align		4
.L_359:
        /*078c*/ 	.byte	0x04, 0x11
        /*078e*/ 	.short	(.L_361 - .L_360)
	.align		4
.L_360:
        /*0790*/ 	.word	index@(_ZN2at6native18elementwise_kernelILi128ELi4EZNS0_22gpu_kernel_impl_nocastINS0_13BUnaryFunctorIN3c104HalfES5_S5_ZZZNS0_17atan2_kernel_cudaERNS_18TensorIteratorBaseEENKUlvE_clEvENKUlvE1_clEvEUlS5_S5_E_EEEEvS7_RKT_EUliE_EEviT1_)
        /*0794*/ 	.word	0x00000000


	//----- nvinfo : EIATTR_REGCOUNT
	.align		4
.L_361:
        /*0798*/ 	.byte	0x04, 0x2f
        /*079a*/ 	.short	(.L_363 - .L_362)
	.align		4
.L_362:
        /*079c*/ 	.word	index@(_ZN2at6native27unrolled_elementwise_kernelINS0_13BUnaryFunctorIN3c104HalfES4_S4_ZZZNS0_17atan2_kernel_cudaERNS_18TensorIteratorBaseEENKUlvE_clEvENKUlvE1_clEvEUlS4_S4_E_EESt5arrayIPcLm2EELi4E23TrivialOffsetCalculatorILi1EjESF_NS0_6memory12LoadWithCastILi1EEENSG_13StoreWithCastILi1EEEEEviT_T0_T2_T3_T4_T5_)
        /*07a0*/ 	.word	0x0000001e


	//----- nvinfo : EIATTR_FRAME_SIZE
	.align		4
.L_363:
        /*07a4*/ 	.byte	0x04, 0x11
        /*07a6*/ 	.short	(.L_365 - .L_364)
	.align		4
.L_364:
        /*07a8*/ 	.word	index@($__internal_29_$__cuda_sm3x_div_rn_ftz_f32_slowpath)
        /*07ac*/ 	.word	0x00000000


	//----- nvinfo : EIATTR_FRAME_SIZE
	.align		4
.L_365:
        /*07b0*/ 	.byte	0x04, 0x11
        /*07b2*/ 	.short	(.L_367 - .L_366)
	.align		4
.L_366:
        /*07b4*/ 	.word	index@(_ZN2at6native27unrolled_elementwise_kernelINS0_13BUnaryFunctorIN3c104HalfES4_S4_ZZZNS0_17atan2_kernel_cudaERNS_18TensorIteratorBaseEENKUlvE_clEvENKUlvE1_clEvEUlS4_S4_E_EESt5arrayIPcLm2EELi4E23TrivialOffsetCalculatorILi1EjESF_NS0_6memory12LoadWithCastILi1EEENSG_13StoreWithCastILi1EEEEEviT_T0_T2_T3_T4_T5_)
        /*07b8*/ 	.word	0x00000000


	//----- nvinfo : EIATTR_REGCOUNT
	.align		4
.L_367:
        /*07bc*/ 	.byte	0x04, 0x2f
        /*07be*/ 	.short	(.L_369 - .L_368)
	.align		4
.L_368:
        /*07c0*/ 	.word	index@(_ZN2at6native18elementwise_kernelILi128ELi4EZNS0_15gpu_kernel_implINS0_13BUnaryFunctorIN3c104HalfES5_S5_ZZZNS0_17atan2_kernel_cudaERNS_18TensorIteratorBaseEENKUlvE_clEvENKUlvE1_clEvEUlS5_S5_E_EEEEvS7_RKT_EUliE_EEviT1_)
        /*07c4*/ 	.word	0x0000001a


	//----- nvinfo : EIATTR_FRAME_SIZE
	.align		4
.L_369:
        /*07c8*/ 	.byte	0x04, 0x11
        /*07ca*/ 	.short	(.L_371 - .L_370)
	.align		4
.L_370:
        /*07cc*/ 	.word	index@($__internal_28_$__cuda_sm3x_div_rn_ftz_f32_slowpath)
        /*07d0*/ 	.word	0x00000000


	//----- nvinfo : EIATTR_FRAME_SIZE
	.align		4
.L_371:
        /*07d4*/ 	.byte	0x04, 0x11
        /*07d6*/ 	.short	(.L_373 - .L_372)
	.align		4
.L_372:
        /*07d8*/ 	.word	index@(_ZN2at6native18elementwise_kernelILi128ELi4EZNS0_15gpu_kernel_implINS0_13BUnaryFunctorIN3c104HalfES5_S5_ZZZNS0_17atan2_kernel_cudaERNS_18TensorIteratorBaseEENKUlvE_clEvENKUlvE1_clEvEUlS5_S5_E_EEEEvS7_RKT_EUliE_EEviT1_)
        /*07dc*/ 	.word	0x00000000


	//----- nvinfo : EIATTR_REGCOUNT
	.align		4
.L_373:
        /*07e0*/ 	.byte	0x04, 0x2f
        /*07e2*/ 	.short	(.L_375 - .L_374)
	.align		4
.L_374:
        /*07e4*/ 	.word	index@(_ZN2at6native29vectorized_elementwise_kernelILi8ENS0_13BinaryFunctorIN3c104HalfES4_S4_ZZZNS0_17atan2_kernel_cudaERNS_18TensorIteratorBaseEENKUlvE_clEvENKUlvE1_clEvEUlS4_S4_E_EESt5arrayIPcLm3EEEEviT0_T1_)
        /*07e8*/ 	.word	0x00000026


	//----- nvinfo : EIATTR_FRAME_SIZE
	.align		4
.L_375:
        /*07ec*/ 	.byte	0x04, 0x11
        /*07ee*/ 	.short	(.L_377 - .L_376)
	.align		4
.L_376:
        /*07f0*/ 	.word	index@($__internal_27_$__cuda_sm3x_div_rn_ftz_f32_slowpath)
        /*07f4*/ 	.word	0x00000000


	//----- nvinfo : EIATTR_FRAME_SIZE
	.align		4
.L_377:
        /*07f8*/ 	.byte	0x04, 0x11
        /*07fa*/ 	.short	(.L_379 - .L_378)
	.align		4
.L_378:
        /*07fc*/ 	.word	index@(_ZN2at6native29vectorized_elementwise_kernelILi8ENS0_13BinaryFunctorIN3c104HalfES4_S4_ZZZNS0_17atan2_kernel_cudaERNS_18TensorIteratorBaseEENKUlvE_clEvENKUlvE1_clEvEUlS4_S4_E_EESt5arrayIPcLm3EEEEviT0_T1_)
        /*0800*/ 	.word	0x00000000


	//----- nvinfo : EIATTR_REGCOUNT
	.align		4
.L_379:
        /*0804*/ 	.byte	0x04, 0x2f
        /*0806*/ 	.short	(.L_381 - .L_380)
	.align		4
.L_380:
        /*0808*/ 	.word	index@(_ZN2at6native29vectorized_elementwise_kernelILi4ENS0_13BinaryFunctorIN3c104HalfES4_S4_ZZZNS0_17atan2_kernel_cudaERNS_18TensorIteratorBaseEENKUlvE_clEvENKUlvE1_clEvEUlS4_S4_E_EESt5arrayIPcLm3EEEEviT0_T1_)
        /*080c*/ 	.word	0x00000026


	//----- nvinfo : EIATTR_FRAME_SIZE
	.align		4
.L_381:
        /*0810*/ 	.byte	0x04, 0x11
        /*0812*/ 	.short	(.L_383 - .L_382)
	.align		4
.L_382:
        /*0814*/ 	.word	index@($__internal_26_$__cuda_sm3x_div_rn_ftz_f32_slowpath)
        /*0818*/ 	.word	0x00000000


	//----- nvinfo : EIATTR_FRAME_SIZE
	.align		4
.L_383:
        /*081c*/ 	.byte	0x04, 0x11
        /*081e*/ 	.short	(.L_385 - .L_384)
	.align		4
.L_384:
        /*0820*/ 	.word	index@(_ZN2at6native29vectorized_elementwise_kernelILi4ENS0_13BinaryFunctorIN3c104HalfES4_S4_ZZZNS0_17atan2_kernel_cudaERNS_18TensorIteratorBaseEENKUlvE_clEvENKUlvE1_clEvEUlS4_S4_E_EESt5arrayIPcLm3EEEEviT0_T1_)
        /*0824*/ 	.word	0x00000000


	//----- nvinfo : EIATTR_REGCOUNT
	.align		4
.L_385:
        /*0828*/ 	.byte	0x04, 0x2f
        /*082a*/ 	.short	(.L_387 - .L_386)
	.align		4
.L_386:
        /*082c*/ 	.word	index@(_ZN2at6native29vectorized_elementwise_kernelILi2ENS0_13BinaryFunctorIN3c104HalfES4_S4_ZZZNS0_17atan2_kernel_cudaERNS_18TensorIteratorBaseEENKUlvE_clEvENKUlvE1_clEvEUlS4_S4_E_EESt5arrayIPcLm3EEEEviT0_T1_)
        /*0830*/ 	.word	0x00000028


	//----- nvinfo : EIATTR_FRAME_SIZE
	.align		4
.L_387:
        /*0834*/ 	.byte	0x04, 0x11
        /*0836*/ 	.short	(.L_389 - .L_388)
	.align		4
.L_388:
        /*0838*/ 	.word	index@($__internal_25_$__cuda_sm3x_div_rn_ftz_f32_slowpath)
        /*083c*/ 	.word	0x00000000


	//----- nvinfo : EIATTR_FRAME_SIZE
	.align		4
.L_389:
        /*0840*/ 	.byte	0x04, 0x11
        /*0842*/ 	.short	(.L_391 - .L_390)
	.align		4
.L_390:
        /*0844*/ 	.word	index@(_ZN2at6native29vectorized_elementwise_kernelILi2ENS0_13BinaryFunctorIN3c104HalfES4_S4_ZZZNS0_17atan2_kernel_cudaERNS_18TensorIteratorBaseEENKUlvE_clEvENKUlvE1_clEvEUlS4_S4_E_EESt5arrayIPcLm3EEEEviT0_T1_)
        /*0848*/ 	.word	0x00000000


	//----- nvinfo : EIATTR_REGCOUNT
	.align		4
.L_391:
        /*084c*/ 	.byte	0x04, 0x2f
        /*084e*/ 	.short	(.L_393 - .L_392)
	.align		4
.L_392:
        /*0850*/ 	.word	index@(_ZN2at6native27unrolled_elementwise_kernelINS0_13BinaryFunctorIN3c104HalfES4_S4_ZZZNS0_17atan2_kernel_cudaERNS_18TensorIteratorBaseEENKUlvE_clEvENKUlvE1_clEvEUlS4_S4_E_EESt5arrayIPcLm3EELi4E23TrivialOffsetCalculatorILi2EjESE_ILi1EjENS0_6memory15LoadWithoutCastENSH_16StoreWithoutCastEEEviT_T0_T2_T3_T4_T5_)
        /*0854*/ 	.word	0x0000001e


	//----- nvinfo : EIATTR_FRAME_SIZE
	.align		4
.L_393:
        /*0858*/ 	.byte	0x04, 0x11
        /*085a*/ 	.short	(.L_395 - .L_394)
	.align		4
.L_394:
        /*085c*/ 	.word	index@($__internal_24_$__cuda_sm3x_div_rn_ftz_f32_slowpath)
        /*0860*/ 	.word	0x00000000


	//----- nvinfo : EIATTR_FRAME_SIZE
	.align		4
.L_395:
        /*0864*/ 	.byte	0x04, 0x11
        /*0866*/ 	.short	(.L_397 - .L_396)
	.align		4
.L_396:
        /*0868*/ 	.word	index@(_ZN2at6native27unrolled_elementwise_kernelINS0_13BinaryFunctorIN3c104HalfES4_S4_ZZZNS0_17atan2_kernel_cudaERNS_18TensorIteratorBaseEENKUlvE_clEvENKUlvE1_clEvEUlS4_S4_E_EESt5arrayIPcLm3EELi4E23TrivialOffsetCalculatorILi2EjESE_ILi1EjENS0_6memory15LoadWithoutCastENSH_16StoreWithoutCastEEEviT_T0_T2_T3_T4_T5_)
        /*086c*/ 	.word	0x00000000


	//----- nvinfo : EIATTR_REGCOUNT
	.align		4
.L_397:
        /*0870*/ 	.byte	0x04, 0x2f
        /*0872*/ 	.short	(.L_399 - .L_398)
	.align		4
.L_398:
        /*0874*/ 	.word	index@(_ZN2at6native18elementwise_kernelILi128ELi4EZNS0_22gpu_kernel_impl_nocastINS0_13BinaryFunctorIN3c104HalfES5_S5_ZZZNS0_17atan2_kernel_cudaERNS_18TensorIteratorBaseEENKUlvE_clEvENKUlvE1_clEvEUlS5_S5_E_EEEEvS7_RKT_EUliE_EEviT1_)
        /*0878*/ 	.word	0x00000014


	//----- nvinfo : EIATTR_FRAME_SIZE
	.align		4
.L_399:
        /*087c*/ 	.byte	0x04, 0x11
        /*087e*/ 	.short	(.L_401 - .L_400)
	.align		4
.L_400:
        /*0880*/ 	.word	index@($__internal_23_$__cuda_sm3x_div_rn_ftz_f32_slowpath)
        /*0884*/ 	.word	0x00000000


	//----- nvinfo : EIATTR_FRAME_SIZE
	.align		4
.L_401:
        /*0888*/ 	.byte	0x04, 0x11
        /*088a*/ 	.short	(.L_403 - .L_402)
	.align		4
.L_402:
        /*088c*/ 	.word	index@(_ZN2at6native18elementwise_kernelILi128ELi4EZNS0_22gpu_kernel_impl_nocastINS0_13BinaryFunctorIN3c104HalfES5_S5_ZZZNS0_17atan2_kernel_cudaERNS_18TensorIteratorBaseEENKUlvE_clEvENKUlvE1_clEvEUlS5_S5_E_EEEEvS7_RKT_EUliE_EEviT1_)
        /*0890*/ 	.word	0x00000000


	//----- nvinfo : EIATTR_REGCOUNT
	.align		4
.L_403:
        /*0894*/ 	.byte	0x04, 0x2f
        /*0896*/ 	.short	(.L_405 - .L_404)
	.align		4
.L_404:
        /*0898*/ 	.word	index@(_ZN2at6native27unrolled_elementwise_kernelINS0_13BinaryFunctorIN3c104HalfES4_S4_ZZZNS0_17atan2_kernel_cudaERNS_18TensorIteratorBaseEENKUlvE_clEvENKUlvE1_clEvEUlS4_S4_E_EESt5arrayIPcLm3EELi4E23TrivialOffsetCalculatorILi2EjESE_ILi1EjENS0_6memory12LoadWithCastILi2EEENSH_13StoreWithCastILi1EEEEEviT_T0_T2_T3_T4_T5_)
        /*089c*/ 	.word	0x0000001f


	//----- nvinfo : EIATTR_FRAME_SIZE
	.align		4
.L_405:
        /*08a0*/ 	.byte	0x04, 0x11
        /*08a2*/ 	.short	(.L_407 - .L_406)
	.align		4
.L_406:
        /*08a4*/ 	.word	index@($__internal_22_$__cuda_sm3x_div_rn_ftz_f32_slowpath)
        /*08a8*/ 	.word	0x00000000


	//----- nvinfo : EIATTR_FRAME_SIZE
	.align		4
.L_407:
        /*08ac*/ 	.byte	0x04, 0x11
        /*08ae*/ 	.short	(.L_409 - .L_408)
	.align		4
.L_408:
        /*08b0*/ 	.word	index@(_ZN2at6native27unrolled_elementwise_kernelINS0_13BinaryFunctorIN3c104HalfES4_S4_ZZZNS0_17atan2_kernel_cudaERNS_18TensorIteratorBaseEENKUlvE_clEvENKUlvE1_clEvEUlS4_S4_E_EESt5arrayIPcLm3EELi4E23TrivialOffsetCalculatorILi2EjESE_ILi1EjENS0_6memory12LoadWithCastILi2EEENSH_13StoreWithCastILi1EEEEEviT_T0_T2_T3_T4_T5_)
        /*08b4*/ 	.word	0x00000000


	//----- nvinfo : EIATTR_REGCOUNT
	.align		4
.L_409:
        /*08b8*/ 	.byte	0x04, 0x2f
        /*08ba*/ 	.short	(.L_411 - .L_410)
	.align		4
.L_410:
        /*08bc*/ 	.word	index@(_ZN2at6native18elementwise_kernelILi128ELi4EZNS0_15gpu_kernel_implINS0_13BinaryFunctorIN3c104HalfES5_S5_ZZZNS0_17atan2_kernel_cudaERNS_18TensorIteratorBaseEENKUlvE_clEvENKUlvE1_clEvEUlS5_S5_E_EEEEvS7_RKT_EUliE_EEviT1_)
        /*08c0*/ 	.word	0x0000001a


	//----- nvinfo : EIATTR_FRAME_SIZE
	.align		4
.L_411:
        /*08c4*/ 	.byte	0x04, 0x11
        /*08c6*/ 	.short	(.L_413 - .L_412)
	.align		4
.L_412:
        /*08c8*/ 	.word	index@($__internal_21_$__cuda_sm3x_div_rn_ftz_f32_slowpath)
        /*08cc*/ 	.word	0x00000000


	//----- nvinfo : EIATTR_FRAME_SIZE
	.align		4
.L_413:
        /*08d0*/ 	.byte	0x04, 0x11
        /*08d2*/ 	.short	(.L_415 - .L_414)
	.align		4
.L_414:
        /*08d4*/ 	.word	index@(_ZN2at6native18elementwise_kernelILi128ELi4EZNS0_15gpu_kernel_implINS0_13BinaryFunctorIN3c104HalfES5_S5_ZZZNS0_17atan2_kernel_cudaERNS_18TensorIteratorBaseEENKUlvE_clEvENKUlvE1_clEvEUlS5_S5_E_EEEEvS7_RKT_EUliE_EEviT1_)
        /*08d8*/ 	.word	0x00000000


	//----- nvinfo : EIATTR_REGCOUNT
	.align		4
.L_415:
        /*08dc*/ 	.byte	0x04, 0x2f
        /*08de*/ 	.short	(.L_417 - .L_416)
	.align		4
.L_416:
        /*08e0*/ 	.word	index@(_ZN2at6native29vectorized_elementwise_kernelILi8ENS0_13AUnaryFunctorIN3c108BFloat16ES4_S4_ZZZNS0_17atan2_kernel_cudaERNS_18TensorIteratorBaseEENKUlvE_clEvENKUlvE2_clEvEUlS4_S4_E_EESt5arrayIPcLm2EEEEviT0_T1_)
        /*08e4*/ 	.word	0x00000020


	//----- nvinfo : EIATTR_FRAME_SIZE
	.align		4
.L_417:
        /*08e8*/ 	.byte	0x04, 0x11
        /*08ea*/ 	.short	(.L_419 - .L_418)
	.align		4
.L_418:
        /*08ec*/ 	.word	index@($__internal_20_$__cuda_sm3x_div_rn_ftz_f32_slowpath)
        /*08f0*/ 	.word	0x00000000


	//----- nvinfo : EIATTR_FRAME_SIZE
	.align		4
.L_419:
        /*08f4*/ 	.byte	0x04, 0x11
        /*08f6*/ 	.short	(.L_421 - .L_420)
	.align		4
.L_420:
        /*08f8*/ 	.word	index@(_ZN2at6native29vectorized_elementwise_kernelILi8ENS0_13AUnaryFunctorIN3c108BFloat16ES4_S4_ZZZNS0_17atan2_kernel_cudaERNS_18TensorIteratorBaseEENKUlvE_clEvENKUlvE2_clEvEUlS4_S4_E_EESt5arrayIPcLm2EEEEviT0_T1_)
        /*08fc*/ 	.word	0x00000000


	//----- nvinfo : EIATTR_REGCOUNT
	.align		4
.L_421:
        /*0900*/ 	.byte	0x04, 0x2f
        /*0902*/ 	.short	(.L_423 - .L_422)
	.align		4
.L_422:
        /*0904*/ 	.word	index@(_ZN2at6native29vectorized_elementwise_kernelILi4ENS0_13AUnaryFunctorIN3c108BFloat16ES4_S4_ZZZNS0_17atan2_kernel_cudaERNS_18TensorIteratorBaseEENKUlvE_clEvENKUlvE2_clEvEUlS4_S4_E_EESt5arrayIPcLm2EEEEviT0_T1_)
        /*0908*/ 	.word	0x00000020


	//----- nvinfo : EIATTR_FRAME_SIZE
	.align		4
.L_423:
        /*090c*/ 	.byte	0x04, 0x11
        /*090e*/ 	.short	(.L_425 - .L_424)
	.align		4
.L_424:
        /*0910*/ 	.word	index@($__internal_19_$__cuda_sm3x_div_rn_ftz_f32_slowpath)
        /*0914*/ 	.word	0x00000000


	//----- nvinfo : EIATTR_FRAME_SIZE
	.align		4
.L_425:
        /*0918*/ 	.byte	0x04, 0x11
        /*091a*/ 	.short	(.L_427 - .L_426)
	.align		4
.L_426:
        /*091c*/ 	.word	index@(_ZN2at6native29vectorized_elementwise_kernelILi4ENS0_13AUnaryFunctorIN3c108BFloat16ES4_S4_ZZZNS0_17atan2_kernel_cudaERNS_18TensorIteratorBaseEENKUlvE_clEvENKUlvE2_clEvEUlS4_S4_E_EESt5arrayIPcLm2EEEEviT0_T1_)
        /*0920*/ 	.word	0x00000000


	//----- nvinfo : EIATTR_REGCOUNT
	.align		4
.L_427:
        /*0924*/ 	.byte	0x04, 0x2f
        /*0926*/ 	.short	(.L_429 - .L_428)
	.align		4
.L_428:
        /*0928*/ 	.word	index@(_ZN2at6native29vectorized_elementwise_kernelILi2ENS0_13AUnaryFunctorIN3c108BFloat16ES4_S4_ZZZNS0_17atan2_kernel_cudaERNS_18TensorIteratorBaseEENKUlvE_clEvENKUlvE2_clEvEUlS4_S4_E_EESt5arrayIPcLm2EEEEviT0_T1_)
        /*092c*/ 	.word	0x00000020


	//----- nvinfo : EIATTR_FRAME_SIZE
	.align		4
.L_429:
        /*0930*/ 	.byte	0x04, 0x11
        /*0932*/ 	.short	(.L_431 - .L_430)
	.align		4
.L_430:
        /*0934*/ 	.word	index@($__internal_18_$__cuda_sm3x_div_rn_ftz_f32_slowpath)
        /*0938*/ 	.word	0x00000000


	//----- nvinfo : EIATTR_FRAME_SIZE
	.align		4
.L_431:
        /*093c*/ 	.byte	0x04, 0x11
        /*093e*/ 	.short	(.L_433 - .L_432)
	.align		4
.L_432:
        /*0940*/ 	.word	index@(_ZN2at6native29vectorized_elementwise_kernelILi2ENS0_13AUnaryFunctorIN3c108BFloat16ES4_S4_ZZZNS0_17atan2_kernel_cudaERNS_18TensorIteratorBaseEENKUlvE_clEvENKUlvE2_clEvEUlS4_S4_E_EESt5arrayIPcLm2EEEEviT0_T1_)
        /*0944*/ 	.word	0x00000000


	//----- nvinfo : EIATTR_REGCOUNT
	.align		4
.L_433:
        /*0948*/ 	.byte	0x04, 0x2f
        /*094a*/ 	.short	(.L_435 - .L_434)
	.align		4
.L_434:
        /*094c*/ 	.word	index@(_ZN2at6native27unrolled_elementwise_kernelINS0_13AUnaryFunctorIN3c108BFloat16ES4_S4_ZZZNS0_17atan2_kernel_cudaERNS_18TensorIteratorBaseEENKUlvE_clEvENKUlvE2_clEvEUlS4_S4_E_EESt5arrayIPcLm2EELi4E23TrivialOffsetCalculatorILi1EjESF_NS0_6memory15LoadWithoutCastENSG_16StoreWithoutCastEEEviT_T0_T2_T3_T4_T5_)
        /*0950*/ 	.word	0x00000018


	//----- nvinfo : EIATTR_FRAME_SIZE
	.align		4
.L_435:
        /*0954*/ 	.byte	0x04, 0x11
        /*0956*/ 	.short	(.L_437 - .L_436)
	.align		4
.L_436:
        /*0958*/ 	.word	index@($__internal_17_$__cuda_sm3x_div_rn_ftz_f32_slowpath)
        /*095c*/ 	.word	0x00000000


	//----- nvinfo : EIATTR_FRAME_SIZE
	.align		4
.L_437:
        /*0960*/ 	.byte	0x04, 0x11
        /*0962*/ 	.short	(.L_439 - .L_438)
	.align		4
.L_438:
        /*0964*/ 	.word	index@(_ZN2at6native27unrolled_elementwise_kernelINS0_13AUnaryFunctorIN3c108BFloat16ES4_S4_ZZZNS0_17atan2_kernel_cudaERNS_18TensorIteratorBaseEENKUlvE_clEvENKUlvE2_clEvEUlS4_S4_E_EESt5arrayIPcLm2EELi4E23TrivialOffsetCalculatorILi1EjESF_NS0_6memory15LoadWithoutCastENSG_16StoreWithoutCastEEEviT_T0_T2_T3_T4_T5_)
        /*0968*/ 	.word	0x00000000


	//----- nvinfo : EIATTR_REGCOUNT
	.align		4
.L_439:
        /*096c*/ 	.byte	0x04, 0x2f
        /*096e*/ 	.short	(.L_441 - .L_440)
	.align		4
.L_440:
        /*0970*/ 	.word	index@(_ZN2at6native18elementwise_kernelILi128ELi4EZNS0_22gpu_kernel_impl_nocastINS0_13AUnaryFunctorIN3c108BFloat16ES5_S5_ZZZNS0_17atan2_kernel_cudaERNS_18TensorIteratorBaseEENKUlvE_clEvENKUlvE2_clEvEUlS5_S5_E_EEEEvS7_RKT_EUliE_EEviT1_)
        /*0974*/ 	.word	0x00000015


	//----- nvinfo : EIATTR_FRAME_SIZE
	.align		4
.L_441:
        /*0978*/ 	.byte	0x04, 0x11
        /*097a*/ 	.short	(.L_443 - .L_442)
	.align		4
.L_442:
        /*097c*/ 	.word	index@($__internal_16_$__cuda_sm3x_div_rn_ftz_f32_slowpath)
        /*0980*/ 	.word	0x00000000


	//----- nvinfo : EIATTR_FRAME_SIZE
	.align		4
.L_443:
        /*0984*/ 	.byte	0x04, 0x11
        /*0986*/ 	.short	(.L_445 - .L_444)
	.align		4
.L_444:
        /*0988*/ 	.word	index@(_ZN2at6native18elementwise_kernelILi128ELi4EZNS0_22gpu_kernel_impl_nocastINS0_13AUnaryFunctorIN3c108BFloat16ES5_S5_ZZZNS0_17atan2_kernel_cudaERNS_18TensorIteratorBaseEENKUlvE_clEvENKUlvE2_clEvEUlS5_S5_E_EEEEvS7_RKT_EUliE_EEviT1_)
        /*098c*/ 	.word	0x00000000


	//----- nvinfo : EIATTR_REGCOUNT
	.align		4
.L_445:
        /*0990*/ 	.byte	0x04, 0x2f
        /*0992*/ 	.short	(.L_447 - .L_446)
	.align		4
.L_446:
        /*0994*/ 	.word	index@(_ZN2at6native27unrolled_elementwise_kernelINS0_13AUnaryFunctorIN3c108BFloat16ES4_S4_ZZZNS0_17atan2_kernel_cudaERNS_18TensorIteratorBaseEENKUlvE_clEvENKUlvE2_clEvEUlS4_S4_E_EESt5arrayIPcLm2EELi4E23TrivialOffsetCalculatorILi1EjESF_NS0_6memory12LoadWithCastILi1EEENSG_13StoreWithCastILi1EEEEEviT_T0_T2_T3_T4_T5_)
        /*0998*/ 	.word	0x0000001c


	//----- nvinfo : EIATTR_FRAME_SIZE
	.align		4
.L_447:
        /*099c*/ 	.byte	0x04, 0x11
        /*099e*/ 	.short	(.L_449 - .L_448)
	.align		4
.L_448:
        /*09a0*/ 	.word	index@($__internal_15_$__cuda_sm3x_div_rn_ftz_f32_slowpath)
        /*09a4*/ 	.word	0x00000000


	//----- nvinfo : EIATTR_FRAME_SIZE
	.align		4
.L_449:
        /*09a8*/ 	.byte	0x04, 0x11
        /*09aa*/ 	.short	(.L_451 - .L_450)
	.align		4
.L_450:
        /*09ac*/ 	.word	index@(_ZN2at6native27unrolled_elementwise_kernelINS0_13AUnaryFunctorIN3c108BFloat16ES4_S4_ZZZNS0_17atan2_kernel_cudaERNS_18TensorIteratorBaseEENKUlvE_clEvENKUlvE2_clEvEUlS4_S4_E_EESt5arrayIPcLm2EELi4E23TrivialOffsetCalculatorILi1EjESF_NS0_6memory12LoadWithCastILi1EEENSG_13StoreWithCastILi1EEEEEviT_T0_T2_T3_T4_T5_)
        /*09b0*/ 	.word	0x00000000


	//----- nvinfo : EIATTR_REGCOUNT
	.align		4
.L_451:
        /*09b4*/ 	.byte	0x04, 0x2f
        /*09b6*/ 	.short	(.L_453 - .L_452)
	.align		4
.L_452:
        /*09b8*/ 	.word	index@(_ZN2at6native18elementwise_kernelILi128ELi4EZNS0_15gpu_kernel_implINS0_13AUnaryFunctorIN3c108BFloat16ES5_S5_ZZZNS0_17atan2_kernel_cudaERNS_18TensorIteratorBaseEENKUlvE_clEvENKUlvE2_clEvEUlS5_S5_E_EEEEvS7_RKT_EUliE_EEviT1_)
        /*09bc*/ 	.word	0x0000001a


	//----- nvinfo : EIATTR_FRAME_SIZE
	.align		4
.L_453:
        /*09c0*/ 	.byte	0x04, 0x11
        /*09c2*/ 	.short	(.L_455 - .L_454)
	.align		4
.L_454:
        /*09c4*/ 	.word	index@($__internal_14_$__cuda_sm3x_div_rn_ftz_f32_slowpath)
        /*09c8*/ 	.word	0x00000000


	//----- nvinfo : EIATTR_FRAME_SIZE
	.align		4
.L_455:
        /*09cc*/ 	.byte	0x04, 0x11
        /*09ce*/ 	.short	(.L_457 - .L_456)
	.align		4
.L_456:
        /*09d0*/ 	.word	index@(_ZN2at6native18elementwise_kernelILi128ELi4EZNS0_15gpu_kernel_implINS0_13AUnaryFunctorIN3c108BFloat16ES5_S5_ZZZNS0_17atan2_kernel_cudaERNS_18TensorIteratorBaseEENKUlvE_clEvENKUlvE2_clEvEUlS5_S5_E_EEEEvS7_RKT_EUliE_EEviT1_)
        /*09d4*/ 	.word	0x00000000


	//----- nvinfo : EIATTR_REGCOUNT
	.align		4
.L_457:
        /*09d8*/ 	.byte	0x04, 0x2f
        /*09da*/ 	.short	(.L_459 - .L_458)
	.align		4
.L_458:
        /*09dc*/ 	.word	index@(_ZN2at6native29vectorized_elementwise_kernelILi8ENS0_13BUnaryFunctorIN3c108BFloat16ES4_S4_ZZZNS0_17atan2_kernel_cudaERNS_18TensorIteratorBaseEENKUlvE_clEvENKUlvE2_clEvEUlS4_S4_E_EESt5arrayIPcLm2EEEEviT0_T1_)
        /*09e0*/ 	.word	0x00000020


	//----- nvinfo : EIATTR_FRAME_SIZE
	.align		4
.L_459:
        /*09e4*/ 	.byte	0x04, 0x11
        /*09e6*/ 	.short	(.L_461 - .L_460)
	.align		4
.L_460:
        /*09e8*/ 	.word	index@($__internal_13_$__cuda_sm3x_div_rn_ftz_f32_slowpath)
        /*09ec*/ 	.word	0x00000000


	//----- nvinfo : EIATTR_FRAME_SIZE
	.align		4
.L_461:
        /*09f0*/ 	.byte	0x04, 0x11
        /*09f2*/ 	.short	(.L_463 - .L_462)
	.align		4
.L_462:
        /*09f4*/ 	.word	index@(_ZN2at6native29vectorized_elementwise_kernelILi8ENS0_13BUnaryFunctorIN3c108BFloat16ES4_S4_ZZZNS0_17atan2_kernel_cudaERNS_18TensorIteratorBaseEENKUlvE_clEvENKUlvE2_clEvEUlS4_S4_E_EESt5arrayIPcLm2EEEEviT0_T1_)
        /*09f8*/ 	.word	0x00000000


	//----- nvinfo : EIATTR_REGCOUNT
	.align		4
.L_463:
        /*09fc*/ 	.byte	0x04, 0x2f
        /*09fe*/ 	.short	(.L_465 - .L_464)
	.align		4
.L_464:
        /*0a00*/ 	.word	index@(_ZN2at6native29vectorized_elementwise_kernelILi4ENS0_13BUnaryFunctorIN3c108BFloat16ES4_S4_ZZZNS0_17atan2_kernel_cudaERNS_18TensorIteratorBaseEENKUlvE_clEvENKUlvE2_clEvEUlS4_S4_E_EESt5arrayIPcLm2EEEEviT0_T1_)
        /*0a04*/ 	.word	0x00000020


	//----- nvinfo : EIATTR_FRAME_SIZE
	.align		4
.L_465:
        /*0a08*/ 	.byte	0x04, 0x11
        /*0a0a*/ 	.short	(.L_467 - .L_466)
	.align		4
.L_466:
        /*0a0c*/ 	.word	index@($__internal_12_$__cuda_sm3x_div_rn_ftz_f32_slowpath)
        /*0a10*/ 	.word	0x00000000


	//----- nvinfo : EIATTR_FRAME_SIZE
	.align		4
.L_467:
        /*0a14*/ 	.byte	0x04, 0x11
        /*0a16*/ 	.short	(.L_469 - .L_468)
	.align		4
.L_468:
        /*0a18*/ 	.word	index@(_ZN2at6native29vectorized_elementwise_kernelILi4ENS0_13BUnaryFunctorIN3c108BFloat16ES4_S4_ZZZNS0_17atan2_kernel_cudaERNS_18TensorIteratorBaseEENKUlvE_clEvENKUlvE2_clEvEUlS4_S4_E_EESt5arrayIPcLm2EEEEviT0_T1_)
        /*0a1c*/ 	.word	0x00000000


	//----- nvinfo : EIATTR_REGCOUNT
	.align		4
.L_469:
        /*0a20*/ 	.byte	0x04, 0x2f
        /*0a22*/ 	.short	(.L_471 - .L_470)
	.align		4
.L_470:
        /*0a24*/ 	.word	index@(_ZN2at6native29vectorized_elementwise_kernelILi2ENS0_13BUnaryFunctorIN3c108BFloat16ES4_S4_ZZZNS0_17atan2_kernel_cudaERNS_18TensorIteratorBaseEENKUlvE_clEvENKUlvE2_clEvEUlS4_S4_E_EESt5arrayIPcLm2EEEEviT0_T1_)
        /*0a28*/ 	.word	0x00000020


	//----- nvinfo : EIATTR_FRAME_SIZE
	.align		4
.L_471:
        /*0a2c*/ 	.byte	0x04, 0x11
        /*0a2e*/ 	.short	(.L_473 - .L_472)
	.align		4
.L_472:
        /*0a30*/ 	.word	index@($__internal_11_$__cuda_sm3x_div_rn_ftz_f32_slowpath)
        /*0a34*/ 	.word	0x00000000


	//----- nvinfo : EIATTR_FRAME_SIZE
	.align		4
.L_473:
        /*0a38*/ 	.byte	0x04, 0x11
        /*0a3a*/ 	.short	(.L_475 - .L_474)
	.align		4
.L_474:
        /*0a3c*/ 	.word	index@(_ZN2at6native29vectorized_elementwise_kernelILi2ENS0_13BUnaryFunctorIN3c108BFloat16ES4_S4_ZZZNS0_17atan2_kernel_cudaERNS_18TensorIteratorBaseEENKUlvE_clEvENKUlvE2_clEvEUlS4_S4_E_EESt5arrayIPcLm2EEEEviT0_T1_)
        /*0a40*/ 	.word	0x00000000


	//----- nvinfo : EIATTR_REGCOUNT
	.align		4
.L_475:
        /*0a44*/ 	.byte	0x04, 0x2f
        /*0a46*/ 	.short	(.L_477 - .L_476)
	.align		4
.L_476:
        /*0a48*/ 	.word	index@(_ZN2at6native27unrolled_elementwise_kernelINS0_13BUnaryFunctorIN3c108BFloat16ES4_S4_ZZZNS0_17atan2_kernel_cudaERNS_18TensorIteratorBaseEENKUlvE_clEvENKUlvE2_clEvEUlS4_S4_E_EESt5arrayIPcLm2EELi4E23TrivialOffsetCalculatorILi1EjESF_NS0_6memory15LoadWithoutCastENSG_16StoreWithoutCastEEEviT_T0_T2_T3_T4_T5_)
        /*0a4c*/ 	.word	0x00000018


	//----- nvinfo : EIATTR_FRAME_SIZE
	.align		4
.L_477:
        /*0a50*/ 	.byte	0x04, 0x11
        /*0a52*/ 	.short	(.L_479 - .L_478)
	.align		4
.L_478:
        /*0a54*/ 	.word	index@($__internal_10_$__cuda_sm3x_div_rn_ftz_f32_slowpath)
        /*0a58*/ 	.word	0x00000000


	//----- nvinfo : EIATTR_FRAME_SIZE
	.align		4
.L_479:
        /*0a5c*/ 	.byte	0x04, 0x11
        /*0a5e*/ 	.short	(.L_481 - .L_480)
	.align		4
.L_480:
        /*0a60*/ 	.word	index@(_ZN2at6native27unrolled_elementwise_kernelINS0_13BUnaryFunctorIN3c108BFloat16ES4_S4_ZZZNS0_17atan2_kernel_cudaERNS_18TensorIteratorBaseEENKUlvE_clEvENKUlvE2_clEvEUlS4_S4_E_EESt5arrayIPcLm2EELi4E23TrivialOffsetCalculatorILi1EjESF_NS0_6memory15LoadWithoutCastENSG_16StoreWithoutCastEEEviT_T0_T2_T3_T4_T5_)
        /*0a64*/ 	.word	0x00000000


	//----- nvinfo : EIATTR_REGCOUNT
	.align		4
.L_481:
        /*0a68*/ 	.byte	0x04, 0x2f
        /*0a6a*/ 	.short	(.L_483 - .L_482)
	.align		4
.L_482:
        /*0a6c*/ 	.word	index@(_ZN2at6native18elementwise_kernelILi128ELi4EZNS0_22gpu_kernel_impl_nocastINS0_13BUnaryFunctorIN3c108BFloat16ES5_S5_ZZZNS0_17atan2_kernel_cudaERNS_18TensorIteratorBaseEENKUlvE_clEvENKUlvE2_clEvEUlS5_S5_E_EEEEvS7_RKT_EUliE_EEviT1_)
        /*0a70*/ 	.word	0x00000015


	//----- nvinfo : EIATTR_FRAME_SIZE
	.align		4
.L_483:
        /*0a74*/ 	.byte	0x04, 0x11
        /*0a76*/ 	.short	(.L_485 - .L_484)
	.align		4
.L_484:
        /*0a78*/ 	.word	index@($__internal_9_$__cuda_sm3x_div_rn_ftz_f32_slowpath)
        /*0a7c*/ 	.word	0x00000000


	//----- nvinfo : EIATTR_FRAME_SIZE
	.align		4
.L_485:
        /*0a80*/ 	.byte	0x04, 0x11
        /*0a82*/ 	.short	(.L_487 - .L_486)
	.align		4
.L_486:
        /*0a84*/ 	.word	index@(_ZN2at6native18elementwise_kernelILi128ELi4EZNS0_22gpu_kernel_impl_nocastINS0_13BUnaryFunctorIN3c108BFloat16ES5_S5_ZZZNS0_17atan2_kernel_cudaERNS_18TensorIteratorBaseEENKUlvE_clEvENKUlvE2_clEvEUlS5_S5_E_EEEEvS7_RKT_EUliE_EEviT1_)
        /*0a88*/ 	.word	0x00000000


	//----- nvinfo : EIATTR_REGCOUNT
	.align		4
.L_487:
        /*0a8c*/ 	.byte	0x04, 0x2f
        /*0a8e*/ 	.short	(.L_489 - .L_488)
	.align		4
.L_488:
        /*0a90*/ 	.word	index@(_ZN2at6native27unrolled_elementwise_kernelINS0_13BUnaryFunctorIN3c108BFloat16ES4_S4_ZZZNS0_17atan2_kernel_cudaERNS_18TensorIteratorBaseEENKUlvE_clEvENKUlvE2_clEvEUlS4_S4_E_EESt5arrayIPcLm2EELi4E23TrivialOffsetCalculatorILi1EjESF_NS0_6memory12LoadWithCastILi1EEENSG_13StoreWithCastILi1EEEEEviT_T0_T2_T3_T4_T5_)
        /*0a94*/ 	.word	0x0000001c


	//----- nvinfo : EIATTR_FRAME_SIZE
	.align		4
.L_489:
        /*0a98*/ 	.byte	0x04, 0x11
        /*0a9a*/ 	.short	(.L_491 - .L_490)
	.align		4
.L_490:
        /*0a9c*/ 	.word	index@($__internal_8_$__cuda_sm3x_div_rn_ftz_f32_slowpath)
        /*0aa0*/ 	.word	0x00000000


	//----- nvinfo : EIATTR_FRAME_SIZE
	.align		4
.L_491:
        /*0aa4*/ 	.byte	0x04, 0x11
        /*0aa6*/ 	.short	(.L_493 - .L_492)
	.align		4
.L_492:
        /*0aa8*/ 	.word	index@(_ZN2at6native27unrolled_elementwise_kernelINS0_13BUnaryFunctorIN3c108BFloat16ES4_S4_ZZZNS0_17atan2_kernel_cudaERNS_18TensorIteratorBaseEENKUlvE_clEvENKUlvE2_clEvEUlS4_S4_E_EESt5arrayIPcLm2EELi4E23TrivialOffsetCalculatorILi1EjESF_NS0_6memory12LoadWithCastILi1EEENSG_13StoreWithCastILi1EEEEEviT_T0_T2_T3_T4_T5_)
        /*0aac*/ 	.word	0x00000000


	//----- nvinfo : EIATTR_REGCOUNT
	.align		4
.L_493:
        /*0ab0*/ 	.byte	0x04, 0x2f
        /*0ab2*/ 	.short	(.L_495 - .L_494)
	.align		4
.L_494:
        /*0ab4*/ 	.word	index@(_ZN2at6native18elementwise_kernelILi128ELi4EZNS0_15gpu_kernel_implINS0_13BUnaryFunctorIN3c108BFloat16ES5_S5_ZZZNS0_17atan2_kernel_cudaERNS_18TensorIteratorBaseEENKUlvE_clEvENKUlvE2_clEvEUlS5_S5_E_EEEEvS7_RKT_EUliE_EEviT1_)
        /*0ab8*/ 	.word	0x0000001a


	//----- nvinfo : EIATTR_FRAME_SIZE
	.align		4
.L_495:
        /*0abc*/ 	.byte	0x04, 0x11
        /*0abe*/ 	.short	(.L_497 - .L_496)
	.align		4
.L_496:
        /*0ac0*/ 	.word	index@($__internal_7_$__cuda_sm3x_div_rn_ftz_f32_slowpath)
        /*0ac4*/ 	.word	0x00000000


	//----- nvinfo : EIATTR_FRAME_SIZE
	.align		4
.L_497:
        /*0ac8*/ 	.byte	0x04, 0x11
        /*0aca*/ 	.short	(.L_499 - .L_498)
	.align		4
.L_498:
        /*0acc*/ 	.word	index@(_ZN2at6native18elementwise_kernelILi128ELi4EZNS0_15gpu_kernel_implINS0_13BUnaryFunctorIN3c108BFloat16ES5_S5_ZZZNS0_17atan2_kernel_cudaERNS_18TensorIteratorBaseEENKUlvE_clEvENKUlvE2_clEvEUlS5_S5_E_EEEEvS7_RKT_EUliE_EEviT1_)
        /*0ad0*/ 	.word	0x00000000


	//----- nvinfo : EIATTR_REGCOUNT
	.align		4
.L_499:
        /*0ad4*/ 	.byte	0x04, 0x2f
        /*0ad6*/ 	.short	(.L_501 - .L_500)
	.align		4
.L_500:
        /*0ad8*/ 	.word	index@(_ZN2at6native29vectorized_elementwise_kernelILi8ENS0_13BinaryFunctorIN3c108BFloat16ES4_S4_ZZZNS0_17atan2_kernel_cudaERNS_18TensorIteratorBaseEENKUlvE_clEvENKUlvE2_clEvEUlS4_S4_E_EESt5arrayIPcLm3EEEEviT0_T1_)
        /*0adc*/ 	.word	0x00000026


	//----- nvinfo : EIATTR_FRAME_SIZE
	.align		4
.L_501:
        /*0ae0*/ 	.byte	0x04, 0x11
        /*0ae2*/ 	.short	(.L_503 - .L_502)
	.align		4
.L_502:
        /*0ae4*/ 	.word	index@($__internal_6_$__cuda_sm3x_div_rn_ftz_f32_slowpath)
        /*0ae8*/ 	.word	0x00000000


	//----- nvinfo : EIATTR_FRAME_SIZE
	.align		4
.L_503:
        /*0aec*/ 	.byte	0x04, 0x11
        /*0aee*/ 	.short	(.L_505 - .L_504)
	.align		4
.L_504:
        /*0af0*/ 	.word	index@(_ZN2at6native29vectorized_elementwise_kernelILi8ENS0_13BinaryFunctorIN3c108BFloat16ES4_S4_ZZZNS0_17atan2_kernel_cudaERNS_18TensorIteratorBaseEENKUlvE_clEvENKUlvE2_clEvEUlS4_S4_E_EESt5arrayIPcLm3EEEEviT0_T1_)
        /*0af4*/ 	.word	0x00000000


	//----- nvinfo : EIATTR_REGCOUNT
	.align		4
.L_505:
        /*0af8*/ 	.byte	0x04, 0x2f
        /*0afa*/ 	.short	(.L_507 - .L_506)
	.align		4
.L_506:
        /*0afc*/ 	.word	index@(_ZN2at6native29vectorized_elementwise_kernelILi4ENS0_13BinaryFunctorIN3c108BFloat16ES4_S4_ZZZNS0_17atan2_kernel_cudaERNS_18TensorIteratorBaseEENKUlvE_clEvENKUlvE2_clEvEUlS4_S4_E_EESt5arrayIPcLm3EEEEviT0_T1_)
        /*0b00*/ 	.word	0x00000026


	//----- nvinfo : EIATTR_FRAME_SIZE
	.align		4
.L_507:
        /*0b04*/ 	.byte	0x04, 0x11
        /*0b06*/ 	.short	(.L_509 - .L_508)
	.align		4
.L_508:
        /*0b08*/ 	.word	index@($__internal_5_$__cuda_sm3x_div_rn_ftz_f32_slowpath)
        /*0b0c*/ 	.word	0x00000000


	//----- nvinfo : EIATTR_FRAME_SIZE
	.align		4
.L_509:
        /*0b10*/ 	.byte	0x04, 0x11
        /*0b12*/ 	.short	(.L_511 - .L_510)
	.align		4
.L_510:
        /*0b14*/ 	.word	index@(_ZN2at6native29vectorized_elementwise_kernelILi4ENS0_13BinaryFunctorIN3c108BFloat16ES4_S4_ZZZNS0_17atan2_kernel_cudaERNS_18TensorIteratorBaseEENKUlvE_clEvENKUlvE2_clEvEUlS4_S4_E_EESt5arrayIPcLm3EEEEviT0_T1_)
        /*0b18*/ 	.word	0x00000000


	//----- nvinfo : EIATTR_REGCOUNT
	.align		4
.L_511:
        /*0b1c*/ 	.byte	0x04, 0x2f
        /*0b1e*/ 	.short	(.L_513 - .L_512)
	.align		4
.L_512:
        /*0b20*/ 	.word	index@(_ZN2at6native29vectorized_elementwise_kernelILi2ENS0_13BinaryFunctorIN3c108BFloat16ES4_S4_ZZZNS0_17atan2_kernel_cudaERNS_18TensorIteratorBaseEENKUlvE_clEvENKUlvE2_clEvEUlS4_S4_E_EESt5arrayIPcLm3EEEEviT0_T1_)
        /*0b24*/ 	.word	0x00000028


	//----- nvinfo : EIATTR_FRAME_SIZE
	.align		4
.L_513:
        /*0b28*/ 	.byte	0x04, 0x11
        /*0b2a*/ 	.short	(.L_515 - .L_514)
	.align		4
.L_514:
        /*0b2c*/ 	.word	index@($__internal_4_$__cuda_sm3x_div_rn_ftz_f32_slowpath)
        /*0b30*/ 	.word	0x00000000


	//----- nvinfo : EIATTR_FRAME_SIZE
	.align		4
.L_515:
        /*0b34*/ 	.byte	0x04, 0x11
        /*0b36*/ 	.short	(.L_517 - .L_516)
	.align		4
.L_516:
        /*0b38*/ 	.word	index@(_ZN2at6native29vectorized_elementwise_kernelILi2ENS0_13BinaryFunctorIN3c108BFloat16ES4_S4_ZZZNS0_17atan2_kernel_cudaERNS_18TensorIteratorBaseEENKUlvE_clEvENKUlvE2_clEvEUlS4_S4_E_EESt5arrayIPcLm3EEEEviT0_T1_)
        /*0b3c*/ 	.word	0x00000000


	//----- nvinfo : EIATTR_REGCOUNT
	.align		4
.L_517:
        /*0b40*/ 	.byte	0x04, 0x2f
        /*0b42*/ 	.short	(.L_519 - .L_518)
	.align		4
.L_518:
        /*0b44*/ 	.word	index@(_ZN2at6native27unrolled_elementwise_kernelINS0_13BinaryFunctorIN3c108BFloat16ES4_S4_ZZZNS0_17atan2_kernel_cudaERNS_18TensorIteratorBaseEENKUlvE_clEvENKUlvE2_clEvEUlS4_S4_E_EESt5arrayIPcLm3EELi4E23TrivialOffsetCalculatorILi2EjESE_ILi1EjENS0_6memory15LoadWithoutCastENSH_16StoreWithoutCastEEEviT_T0_T2_T3_T4_T5_)
        /*0b48*/ 	.word	0x0000001e


	//----- nvinfo : EIATTR_FRAME_SIZE
	.align		4
.L_519:
        /*0b4c*/ 	.byte	0x04, 0x11
        /*0b4e*/ 	.short	(.L_521 - .L_520)
	.align		4
.L_520:
        /*0b50*/ 	.word	index@($__internal_3_$__cuda_sm3x_div_rn_ftz_f32_slowpath)
        /*0b54*/ 	.word	0x00000000


	//----- nvinfo : EIATTR_FRAME_SIZE
	.align		4
.L_521:
        /*0b58*/ 	.byte	0x04, 0x11
        /*0b5a*/ 	.short	(.L_523 - .L_522)
	.align		4
.L_522:
        /*0b5c*/ 	.word	index@(_ZN2at6native27unrolled_elementwise_kernelINS0_13BinaryFunctorIN3c108BFloat16ES4_S4_ZZZNS0_17atan2_kernel_cudaERNS_18TensorIteratorBaseEENKUlvE_clEvENKUlvE2_clEvEUlS4_S4_E_EESt5arrayIPcLm3EELi4E23TrivialOffsetCalculatorILi2EjESE_ILi1EjENS0_6memory15LoadWithoutCastENSH_16StoreWithoutCastEEEviT_T0_T2_T3_T4_T5_)
        /*0b60*/ 	.word	0x00000000


	//----- nvinfo : EIATTR_REGCOUNT
	.align		4
.L_523:
        /*0b64*/ 	.byte	0x04, 0x2f
        /*0b66*/ 	.short	(.L_525 - .L_524)
	.align		4
.L_524:
        /*0b68*/ 	.word	index@(_ZN2at6native18elementwise_kernelILi128ELi4EZNS0_22gpu_kernel_impl_nocastINS0_13BinaryFunctorIN3c108BFloat16ES5_S5_ZZZNS0_17atan2_kernel_cudaERNS_18TensorIteratorBaseEENKUlvE_clEvENKUlvE2_clEvEUlS5_S5_E_EEEEvS7_RKT_EUliE_EEviT1_)
        /*0b6c*/ 	.word	0x00000014


	//----- nvinfo : EIATTR_FRAME_SIZE
	.align		4
.L_525:
        /*0b70*/ 	.byte	0x04, 0x11
        /*0b72*/ 	.short	(.L_527 - .L_526)
	.align		4
.L_526:
        /*0b74*/ 	.word	index@($__internal_2_$__cuda_sm3x_div_rn_ftz_f32_slowpath)
        /*0b78*/ 	.word	0x00000000


	//----- nvinfo : EIATTR_FRAME_SIZE
	.align		4
.L_527:
        /*0b7c*/ 	.byte	0x04, 0x11
        /*0b7e*/ 	.short	(.L_529 - .L_528)
	.align		4
.L_528:
        /*0b80*/ 	.word	index@(_ZN2at6native18elementwise_kernelILi128ELi4EZNS0_22gpu_kernel_impl_nocastINS0_13BinaryFunctorIN3c108BFloat16ES5_S5_ZZZNS0_17atan2_kernel_cudaERNS_18TensorIteratorBaseEENKUlvE_clEvENKUlvE2_clEvEUlS5_S5_E_EEEEvS7_RKT_EUliE_EEviT1_)
        /*0b84*/ 	.word	0x00000000


	//----- nvinfo : EIATTR_REGCOUNT
	.align		4
.L_529:
        /*0b88*/ 	.byte	0x04, 0x2f
        /*0b8a*/ 	.short	(.L_531 - .L_530)
	.align		4
.L_530:
        /*0b8c*/ 	.word	index@(_ZN2at6native27unrolled_elementwise_kernelINS0_13BinaryFunctorIN3c108BFloat16ES4_S4_ZZZNS0_17atan2_kernel_cudaERNS_18TensorIteratorBaseEENKUlvE_clEvENKUlvE2_clEvEUlS4_S4_E_EESt5arrayIPcLm3EELi4E23TrivialOffsetCalculatorILi2EjESE_ILi1EjENS0_6memory12LoadWithCastILi2EEENSH_13StoreWithCastILi1EEEEEviT_T0_T2_T3_T4_T5_)
        /*0b90*/ 	.word	0x00000020


	//----- nvinfo : EIATTR_FRAME_SIZE
	.align		4
.L_531:
        /*0b94*/ 	.byte	0x04, 0x11
        /*0b96*/ 	.short	(.L_533 - .L_532)
	.align		4
.L_532:
        /*0b98*/ 	.word	index@($__internal_1_$__cuda_sm3x_div_rn_ftz_f32_slowpath)
        /*0b9c*/ 	.word	0x00000000


	//----- nvinfo : EIATTR_FRAME_SIZE
	.align		4
.L_533:
        /*0ba0*/ 	.byte	0x04, 0x11
        /*0ba2*/ 	.short	(.L_535 - .L_534)
	.align		4
.L_534:
        /*0ba4*/ 	.word	index@(_ZN2at6native27unrolled_elementwise_kernelINS0_13BinaryFunctorIN3c108BFloat16ES4_S4_ZZZNS0_17atan2_kernel_cudaERNS_18TensorIteratorBaseEENKUlvE_clEvENKUlvE2_clEvEUlS4_S4_E_EESt5arrayIPcLm3EELi4E23TrivialOffsetCalculatorILi2EjESE_ILi1EjENS0_6memory12LoadWithCastILi2EEENSH_13StoreWithCastILi1EEEEEviT_T0_T2_T3_T4_T5_)
        /*0ba8*/ 	.word	0x00000000


	//----- nvinfo : EIATTR_REGCOUNT
	.align		4
.L_535:
        /*0bac*/ 	.byte	0x04, 0x2f
        /*0bae*/ 	.short	(.L_537 - .L_536)
	.align		4
.L_536:
        /*0bb0*/ 	.word	index@(_ZN2at6native18elementwise_kernelILi128ELi4EZNS0_15gpu_kernel_implINS0_13BinaryFunctorIN3c108BFloat16ES5_S5_ZZZNS0_17atan2_kernel_cudaERNS_18TensorIteratorBaseEENKUlvE_clEvENKUlvE2_clEvEUlS5_S5_E_EEEEvS7_RKT_EUliE_EEviT1_)
        /*0bb4*/ 	.word	0x0000001a


	//----- nvinfo : EIATTR_FRAME_SIZE
	.align		4
.L_537:
        /*0bb8*/ 	.byte	0x04, 0x11
        /*0bba*/ 	.short	(.L_539 - .L_538)
	.align		4
.L_538:
        /*0bbc*/ 	.word	index@($__internal_0_$__cuda_sm3x_div_rn_ftz_f32_slowpath)
        /*0bc0*/ 	.word	0x00000000


	//----- nvinfo : EIATTR_FRAME_SIZE
	.align		4
.L_539:
        /*0bc4*/ 	.byte	0x04, 0x11
        /*0bc6*/ 	.short	(.L_541 - .L_540)
	.align		4
.L_540:
        /*0bc8*/ 	.word	index@(_ZN2at6native18elementwise_kernelILi128ELi4EZNS0_15gpu_kernel_implINS0_13BinaryFunctorIN3c108BFloat16ES5_S5_ZZZNS0_17atan2_kernel_cudaERNS_18TensorIteratorBaseEENKUlvE_clEvENKUlvE2_clEvEUlS5_S5_E_EEEEvS7_RKT_EUliE_EEviT1_)
        /*0bcc*/ 	.word	0x00000000


	//----- nvinfo : EIATTR_REGCOUNT
	.align		4
.L_541:
        /*0bd0*/ 	.byte	0x04, 0x2f
        /*0bd2*/ 	.short	(.L_543 - .L_542)
	.align		4
.L_542:
        /*0bd4*/ 	.word	index@(_ZN2at6native29vectorized_elementwise_kernelILi8ENS0_13BinaryFunctorIdddZZZNS0_17hypot_kernel_cudaERNS_18TensorIteratorBaseEENKUlvE_clEvENKUlvE_clEvEUlddE_EESt5arrayIPcLm3EEEEviT0_T1_)
        /*0bd8*/ 	.word	0x00000030


	//----- nvinfo : EIATTR_FRAME_SIZE
	.align		4
.L_543:
        /*0bdc*/ 	.byte	0x04, 0x11
        /*0bde*/ 	.short	(.L_545 - .L_544)
	.align		4
.L_544:
        /*0be0*/ 	.word	index@(_ZN2at6native29vectorized_elementwise_kernelILi8ENS0_13BinaryFunctorIdddZZZNS0_17hypot_kernel_cudaERNS_18TensorIteratorBaseEENKUlvE_clEvENKUlvE_clEvEUlddE_EESt5arrayIPcLm3EEEEviT0_T1_)
        /*0be4*/ 	.word	0x00000000


	//----- nvinfo : EIATTR_REGCOUNT
	.align		4
.L_545:
        /*0be8*/ 	.byte	0x04, 0x2f
        /*0bea*/ 	.short	(.L_547 - .L_546)
	.align		4
.L_546:
        /*0bec*/ 	.word	index@(_ZN2at6native29vectorized_elementwise_kernelILi4ENS0_13BinaryFunctorIdddZZZNS0_17hypot_kernel_cudaERNS_18TensorIteratorBaseEENKUlvE_clEvENKUlvE_clEvEUlddE_EESt5arrayIPcLm3EEEEviT0_T1_)
        /*0bf0*/ 	.word	0x00000030


	//----- nvinfo : EIATTR_FRAME_SIZE
	.align		4
.L_547:
        /*0bf4*/ 	.byte	0x04, 0x11
        /*0bf6*/ 	.short	(.L_549 - .L_548)
	.align		4
.L_548:
        /*0bf8*/ 	.word	index@(_ZN2at6native29vectorized_elementwise_kernelILi4ENS0_13BinaryFunctorIdddZZZNS0_17hypot_kernel_cudaERNS_18TensorIteratorBaseEENKUlvE_clEvENKUlvE_clEvEUlddE_EESt5arrayIPcLm3EEEEviT0_T1_)
        /*0bfc*/ 	.word	0x00000000


	//----- nvinfo : EIATTR_REGCOUNT
	.align		4
.L_549:
        /*0c00*/ 	.byte	0x04, 0x2f
        /*0c02*/ 	.short	(.L_551 - .L_550)
	.align		4
.L_550:
        /*0c04*/ 	.word	index@(_ZN2at6native29vectorized_elementwise_kernelILi2ENS0_13BinaryFunctorIdddZZZNS0_17hypot_kernel_cudaERNS_18TensorIteratorBaseEENKUlvE_clEvENKUlvE_clEvEUlddE_EESt5arrayIPcLm3EEEEviT0_T1_)
        /*0c08*/ 	.word	0x00000030


	//----- nvinfo : EIATTR_FRAME_SIZE
	.align		4
.L_551:
        /*0c0c*/ 	.byte	0x04, 0x11
        /*0c0e*/ 	.short	(.L_553 - .L_552)
	.align		4
.L_552:
        /*0c10*/ 	.word	index@(_ZN2at6native29vectorized_elementwise_kernelILi2ENS0_13BinaryFunctorIdddZZZNS0_17hypot_kernel_cudaERNS_18TensorIteratorBaseEENKUlvE_clEvENKUlvE_clEvEUlddE_EESt5arrayIPcLm3EEEEviT0_T1_)
        /*0c14*/ 	.word	0x00000000


	//----- nvinfo : EIATTR_REGCOUNT
	.align		4
.L_553:
        /*0c18*/ 	.byte	0x04, 0x2f
        /*0c1a*/ 	.short	(.L_555 - .L_554)
	.align		4
.L_554:
        /*0c1c*/ 	.word	index@(_ZN2at6native27unrolled_elementwise_kernelINS0_13BinaryFunctorIdddZZZNS0_17hypot_kernel_cudaERNS_18TensorIteratorBaseEENKUlvE_clEvENKUlvE_clEvEUlddE_EESt5arrayIPcLm3EELi4E23TrivialOffsetCalculatorILi2EjESC_ILi1EjENS0_6memory15LoadWithoutCastENSF_16StoreWithoutCastEEEviT_T0_T2_T3_T4_T5_)
        /*0c20*/ 	.word	0x00000020


	//----- nvinfo : EIATTR_FRAME_SIZE
	.align		4
.L_555:
        /*0c24*/ 	.byte	0x04, 0x11
        /*0c26*/ 	.short	(.L_557 - .L_556)
	.align		4
.L_556:
        /*0c28*/ 	.word	index@(_ZN2at6native27unrolled_elementwise_kernelINS0_13BinaryFunctorIdddZZZNS0_17hypot_kernel_cudaERNS_18TensorIteratorBaseEENKUlvE_clEvENKUlvE_clEvEUlddE_EESt5arrayIPcLm3EELi4E23TrivialOffsetCalculatorILi2EjESC_ILi1EjENS0_6memory15LoadWithoutCastENSF_16StoreWithoutCastEEEviT_T0_T2_T3_T4_T5_)
        /*0c2c*/ 	.word	0x00000000


	//----- nvinfo : EIATTR_REGCOUNT
	.align		4
.L_557:
        /*0c30*/ 	.byte	0x04, 0x2f
        /*0c32*/ 	.short	(.L_559 - .L_558)
	.align		4
.L_558:
        /*0c34*/ 	.word	index@(_ZN2at6native18elementwise_kernelILi128ELi2EZNS0_22gpu_kernel_impl_nocastINS0_13BinaryFunctorIdddZZZNS0_17hypot_kernel_cudaERNS_18TensorIteratorBaseEENKUlvE_clEvENKUlvE_clEvEUlddE_EEEEvS5_RKT_EUliE_EEviT1_)
        /*0c38*/ 	.word	0x00000016


	//----- nvinfo : EIATTR_FRAME_SIZE
	.align		4
.L_559:
        /*0c3c*/ 	.byte	0x04, 0x11
        /*0c3e*/ 	.short	(.L_561 - .L_560)
	.align		4
.L_560:
        /*0c40*/ 	.word	index@(_ZN2at6native18elementwise_kernelILi128ELi2EZNS0_22gpu_kernel_impl_nocastINS0_13BinaryFunctorIdddZZZNS0_17hypot_kernel_cudaERNS_18TensorIteratorBaseEENKUlvE_clEvENKUlvE_clEvEUlddE_EEEEvS5_RKT_EUliE_EEviT1_)
        /*0c44*/ 	.word	0x00000000


	//----- nvinfo : EIATTR_REGCOUNT
	.align		4
.L_561:
        /*0c48*/ 	.byte	0x04, 0x2f
        /*0c4a*/ 	.short	(.L_563 - .L_562)
	.align		4
.L_562:
        /*0c4c*/ 	.word	index@(_ZN2at6native27unrolled_elementwise_kernelINS0_13BinaryFunctorIdddZZZNS0_17hypot_kernel_cudaERNS_18TensorIteratorBaseEENKUlvE_clEvENKUlvE_clEvEUlddE_EESt5arrayIPcLm3EELi4E23TrivialOffsetCalculatorILi2EjESC_ILi1EjENS0_6memory12LoadWithCastILi2EEENSF_13StoreWithCastILi1EEEEEviT_T0_T2_T3_T4_T5_)
        /*0c50*/ 	.word	0x00000028


	//----- nvinfo : EIATTR_FRAME_SIZE
	.align		4
.L_563:
        /*0c54*/ 	.byte	0x04, 0x11
        /*0c56*/ 	.short	(.L_565 - .L_564)
	.align		4
.L_564:
        /*0c58*/ 	.word	index@(_ZN2at6native27unrolled_elementwise_kernelINS0_13BinaryFunctorIdddZZZNS0_17hypot_kernel_cudaERNS_18TensorIteratorBaseEENKUlvE_clEvENKUlvE_clEvEUlddE_EESt5arrayIPcLm3EELi4E23TrivialOffsetCalculatorILi2EjESC_ILi1EjENS0_6memory12LoadWithCastILi2EEENSF_13StoreWithCastILi1EEEEEviT_T0_T2_T3_T4_T5_)
        /*0c5c*/ 	.word	0x00000000


	//----- nvinfo : EIATTR_REGCOUNT
	.align		4
.L_565:
        /*0c60*/ 	.byte	0x04, 0x2f
        /*0c62*/ 	.short	(.L_567 - .L_566)
	.align		4
.L_566:
        /*0c64*/ 	.word	index@(_ZN2at6native18elementwise_kernelILi128ELi4EZNS0_15gpu_kernel_implINS0_13BinaryFunctorIdddZZZNS0_17hypot_kernel_cudaERNS_18TensorIteratorBaseEENKUlvE_clEvENKUlvE_clEvEUlddE_EEEEvS5_RKT_EUliE_EEviT1_)
        /*0c68*/ 	.word	0x0000001c


	//----- nvinfo : EIATTR_FRAME_SIZE
	.align		4
.L_567:
        /*0c6c*/ 	.byte	0x04, 0x11
        /*0c6e*/ 	.short	(.L_569 - .L_568)
	.align		4
.L_568:
        /*0c70*/ 	.word	index@(_ZN2at6native18elementwise_kernelILi128ELi4EZNS0_15gpu_kernel_implINS0_13BinaryFunctorIdddZZZNS0_17hypot_kernel_cudaERNS_18TensorIteratorBaseEENKUlvE_clEvENKUlvE_clEvEUlddE_EEEEvS5_RKT_EUliE_EEviT1_)
        /*0c74*/ 	.word	0x00000000


	//----- nvinfo : EIATTR_REGCOUNT
	.align		4
.L_569:
        /*0c78*/ 	.byte	0x04, 0x2f
        /*0c7a*/ 	.short	(.L_571 - .L_570)
	.align		4
.L_570:
        /*0c7c*/ 	.word	index@(_ZN2at6native29vectorized_elementwise_kernelILi8ENS0_13AUnaryFunctorIdddZZZNS0_17hypot_kernel_cudaERNS_18TensorIteratorBaseEENKUlvE_clEvENKUlvE_clEvEUlddE_EESt5arrayIPcLm2EEEEviT0_T1_)
        /*0c80*/ 	.word	0x00000028


	//----- nvinfo : EIATTR_FRAME_SIZE
	.align		4
.L_571:
        /*0c84*/ 	.byte	0x04, 0x11
        /*0c86*/ 	.short	(.L_573 - .L_572)
	.align		4
.L_572:
        /*0c88*/ 	.word	index@(_ZN2at6native29vectorized_elementwise_kernelILi8ENS0_13AUnaryFunctorIdddZZZNS0_17hypot_kernel_cudaERNS_18TensorIteratorBaseEENKUlvE_clEvENKUlvE_clEvEUlddE_EESt5arrayIPcLm2EEEEviT0_T1_)
        /*0c8c*/ 	.word	0x00000000


	//----- nvinfo : EIATTR_REGCOUNT
	.align		4
.L_573:
        /*0c90*/ 	.byte	0x04, 0x2f
        /*0c92*/ 	.short	(.L_575 - .L_574)
	.align		4
.L_574:
        /*0c94*/ 	.word	index@(_ZN2at6native29vectorized_elementwise_kernelILi4ENS0_13AUnaryFunctorIdddZZZNS0_17hypot_kernel_cudaERNS_18TensorIteratorBaseEENKUlvE_clEvENKUlvE_clEvEUlddE_EESt5arrayIPcLm2EEEEviT0_T1_)
        /*0c98*/ 	.word	0x00000028


	//----- nvinfo : EIATTR_FRAME_SIZE
	.align		4
.L_575:
        /*0c9c*/ 	.byte	0x04, 0x11
        /*0c9e*/ 	.short	(.L_577 - .L_576)
	.align		4
.L_576:
        /*0ca0*/ 	.word	index@(_ZN2at6native29vectorized_elementwise_kernelILi4ENS0_13AUnaryFunctorIdddZZZNS0_17hypot_kernel_cudaERNS_18TensorIteratorBaseEENKUlvE_clEvENKUlvE_clEvEUlddE_EESt5arrayIPcLm2EEEEviT0_T1_)
        /*0ca4*/ 	.word	0x00000000


	//----- nvinfo : EIATTR_REGCOUNT
	.align		4
.L_577:
        /*0ca8*/ 	.byte	0x04, 0x2f
        /*0caa*/ 	.short	(.L_579 - .L_578)
	.align		4
.L_578:
        /*0cac*/ 	.word	index@(_ZN2at6native29vectorized_elementwise_kernelILi2ENS0_13AUnaryFunctorIdddZZZNS0_17hypot_kernel_cudaERNS_18TensorIteratorBaseEENKUlvE_clEvENKUlvE_clEvEUlddE_EESt5arrayIPcLm2EEEEviT0_T1_)
        /*0cb0*/ 	.word	0x00000028


	//----- nvinfo : EIATTR_FRAME_SIZE
	.align		4
.L_579:
        /*0cb4*/ 	.byte	0x04, 0x11
        /*0cb6*/ 	.short	(.L_581 - .L_580)
	.align		4
.L_580:
        /*0cb8*/ 	.word	index@(_ZN2at6native29vectorized_elementwise_kernelILi2ENS0_13AUnaryFunctorIdddZZZNS0_17hypot_kernel_cudaERNS_18TensorIteratorBaseEENKUlvE_clEvENKUlvE_clEvEUlddE_EESt5arrayIPcLm2EEEEviT0_T1_)
        /*0cbc*/ 	.word	0x00000000


	//----- nvinfo : EIATTR_REGCOUNT
	.align		4
.L_581:
        /*0cc0*/ 	.byte	0x04, 0x2f
        /*0cc2*/ 	.short	(.L_583 - .L_582)
	.align		4
.L_582:
        /*0cc4*/ 	.word	index@(_ZN2at6native27unrolled_elementwise_kernelINS0_13AUnaryFunctorIdddZZZNS0_17hypot_kernel_cudaERNS_18TensorIteratorBaseEENKUlvE_clEvENKUlvE_clEvEUlddE_EESt5arrayIPcLm2EELi4E23TrivialOffsetCalculatorILi1EjESD_NS0_6memory15LoadWithoutCastENSE_16StoreWithoutCastEEEviT_T0_T2_T3_T4_T5_)
        /*0cc8*/ 	.word	0x0000001e


	//----- nvinfo : EIATTR_FRAME_SIZE
	.align		4
.L_583:
        /*0ccc*/ 	.byte	0x04, 0x11
        /*0cce*/ 	.short	(.L_585 - .L_584)
	.align		4
.L_584:
        /*0cd0*/ 	.word	index@(_ZN2at6native27unrolled_elementwise_kernelINS0_13AUnaryFunctorIdddZZZNS0_17hypot_kernel_cudaERNS_18TensorIteratorBaseEENKUlvE_clEvENKUlvE_clEvEUlddE_EESt5arrayIPcLm2EELi4E23TrivialOffsetCalculatorILi1EjESD_NS0_6memory15LoadWithoutCastENSE_16StoreWithoutCastEEEviT_T0_T2_T3_T4_T5_)
        /*0cd4*/ 	.word	0x00000000


	//----- nvinfo : EIATTR_REGCOUNT
	.align		4
.L_585:
        /*0cd8*/ 	.byte	0x04, 0x2f
        /*0cda*/ 	.short	(.L_587 - .L_586)
	.align		4
.L_586:
        /*0cdc*/ 	.word	index@(_ZN2at6native18elementwise_kernelILi128ELi2EZNS0_22gpu_kernel_impl_nocastINS0_13AUnaryFunctorIdddZZZNS0_17hypot_kernel_cudaERNS_18TensorIteratorBaseEENKUlvE_clEvENKUlvE_clEvEUlddE_EEEEvS5_RKT_EUliE_EEviT1_)
        /*0ce0*/ 	.word	0x00000016


	//----- nvinfo : EIATTR_FRAME_SIZE
	.align		4
.L_587:
        /*0ce4*/ 	.byte	0x04, 0x11
        /*0ce6*/ 	.short	(.L_589 - .L_588)
	.align		4
.L_588:
        /*0ce8*/ 	.word	index@(_ZN2at6native18elementwise_kernelILi128ELi2EZNS0_22gpu_kernel_impl_nocastINS0_13AUnaryFunctorIdddZZZNS0_17hypot_kernel_cudaERNS_18TensorIteratorBaseEENKUlvE_clEvENKUlvE_clEvEUlddE_EEEEvS5_RKT_EUliE_EEviT1_)
        /*0cec*/ 	.word	0x00000000


	//----- nvinfo : EIATTR_REGCOUNT
	.align		4
.L_589:
        /*0cf0*/ 	.byte	0x04, 0x2f
        /*0cf2*/ 	.short	(.L_591 - .L_590)
	.align		4
.L_590:
        /*0cf4*/ 	.word	index@(_ZN2at6native27unrolled_elementwise_kernelINS0_13AUnaryFunctorIdddZZZNS0_17hypot_kernel_cudaERNS_18TensorIteratorBaseEENKUlvE_clEvENKUlvE_clEvEUlddE_EESt5arrayIPcLm2EELi4E23TrivialOffsetCalculatorILi1EjESD_NS0_6memory12LoadWithCastILi1EEENSE_13StoreWithCastILi1EEEEEviT_T0_T2_T3_T4_T5_)
        /*0cf8*/ 	.word	0x00000022


	//----- nvinfo : EIATTR_FRAME_SIZE
	.align		4
.L_591:
        /*0cfc*/ 	.byte	0x04, 0x11
        /*0cfe*/ 	.short	(.L_593 - .L_592)
	.align		4
.L_592:
        /*0d00*/ 	.word	index@(_ZN2at6native27unrolled_elementwise_kernelINS0_13AUnaryFunctorIdddZZZNS0_17hypot_kernel_cudaERNS_18TensorIteratorBaseEENKUlvE_clEvENKUlvE_clEvEUlddE_EESt5arrayIPcLm2EELi4E23TrivialOffsetCalculatorILi1EjESD_NS0_6memory12LoadWithCastILi1EEENSE_13StoreWithCastILi1EEEEEviT_T0_T2_T3_T4_T5_)
        /*0d04*/ 	.word	0x00000000


	//----- nvinfo : EIATTR_REGCOUNT
	.align		4
.L_593:
        /*0d08*/ 	.byte	0x04, 0x2f
        /*0d0a*/ 	.short	(.L_595 - .L_594)
	.align		4
.L_594:
        /*0d0c*/ 	.word	index@(_ZN2at6native18elementwise_kernelILi128ELi4EZNS0_15gpu_kernel_implINS0_13AUnaryFunctorIdddZZZNS0_17hypot_kernel_cudaERNS_18TensorIteratorBaseEENKUlvE_clEvENKUlvE_clEvEUlddE_EEEEvS5_RKT_EUliE_EEviT1_)
        /*0d10*/ 	.word	0x0000001a


	//----- nvinfo : EIATTR_FRAME_SIZE
	.align		4
.L_595:
        /*0d14*/ 	.byte	0x04, 0x11
        /*0d16*/ 	.short	(.L_597 - .L_596)
	.align		4
.L_596:
        /*0d18*/ 	.word	index@(_ZN2at6native18elementwise_kernelILi128ELi4EZNS0_15gpu_kernel_implINS0_13AUnaryFunctorIdddZZZNS0_17hypot_kernel_cudaERNS_18TensorIteratorBaseEENKUlvE_clEvENKUlvE_clEvEUlddE_EEEEvS5_RKT_EUliE_EEviT1_)
        /*0d1c*/ 	.word	0x00000000


	//----- nvinfo : EIATTR_REGCOUNT
	.align		4
.L_597:
        /*0d20*/ 	.byte	0x04, 0x2f
        /*0d22*/ 	.short	(.L_599 - .L_598)
	.align		4
.L_598:
        /*0d24*/ 	.word	index@(_ZN2at6native29vectorized_elementwise_kernelILi8ENS0_13BinaryFunctorIfffZZZNS0_17hypot_kernel_cudaERNS_18TensorIteratorBaseEENKUlvE_clEvENKUlvE0_clEvEUlffE_EESt5arrayIPcLm3EEEEviT0_T1_)
        /*0d28*/ 	.word	0x00000020


	//----- nvinfo : EIATTR_FRAME_SIZE
	.align		4
.L_599:
        /*0d2c*/ 	.byte	0x04, 0x11
        /*0d2e*/ 	.short	(.L_601 - .L_600)
	.align		4
.L_600:
        /*0d30*/ 	.word	index@(_ZN2at6native29vectorized_elementwise_kernelILi8ENS0_13BinaryFunctorIfffZZZNS0_17hypot_kernel_cudaERNS_18TensorIteratorBaseEENKUlvE_clEvENKUlvE0_clEvEUlffE_EESt5arrayIPcLm3EEEEviT0_T1_)
        /*0d34*/ 	.word	0x00000000


	//----- nvinfo : EIATTR_REGCOUNT
	.align		4
.L_601:
        /*0d38*/ 	.byte	0x04, 0x2f
        /*0d3a*/ 	.short	(.L_603 - .L_602)
	.align		4
.L_602:
        /*0d3c*/ 	.word	index@(_ZN2at6native29vectorized_elementwise_kernelILi4ENS0_13BinaryFunctorIfffZZZNS0_17hypot_kernel_cudaERNS_18TensorIteratorBaseEENKUlvE_clEvENKUlvE0_clEvEUlffE_EESt5arrayIPcLm3EEEEviT0_T1_)
        /*0d40*/ 	.word	0x00000020


	//----- nvinfo : EIATTR_FRAME_SIZE
	.align		4
.L_603:
        /*0d44*/ 	.byte	0x04, 0x11
        /*0d46*/ 	.short	(.L_605 - .L_604)
	.align		4
.L_604:
        /*0d48*/ 	.word	index@(_ZN2at6native29vectorized_elementwise_kernelILi4ENS0_13BinaryFunctorIfffZZZNS0_17hypot_kernel_cudaERNS_18TensorIteratorBaseEENKUlvE_clEvENKUlvE0_clEvEUlffE_EESt5arrayIPcLm3EEEEviT0_T1_)
        /*0d4c*/ 	.word	0x00000000


	//----- nvinfo : EIATTR_REGCOUNT
	.align		4
.L_605:
        /*0d50*/ 	.byte	0x04, 0x2f
        /*0d52*/ 	.short	(.L_607 - .L_606)
	.align		4
.L_606:
        /*0d54*/ 	.word	index@(_ZN2at6native29vectorized_elementwise_kernelILi2ENS0_13BinaryFunctorIfffZZZNS0_17hypot_kernel_cudaERNS_18TensorIteratorBaseEENKUlvE_clEvENKUlvE0_clEvEUlffE_EESt5arrayIPcLm3EEEEviT0_T1_)
        /*0d58*/ 	.word	0x00000020


	//----- nvinfo : EIATTR_FRAME_SIZE
	.align		4
.L_607:
        /*0d5c*/ 	.byte	0x04, 0x11
        /*0d5e*/ 	.short	(.L_609 - .L_608)
	.align		4
.L_608:
        /*0d60*/ 	.word	index@(_ZN2at6native29vectorized_elementwise_kernelILi2ENS0_13BinaryFunctorIfffZZZNS0_17hypot_kernel_cudaERNS_18TensorIteratorBaseEENKUlvE_clEvENKUlvE0_clEvEUlffE_EESt5arrayIPcLm3EEEEviT0_T1_)
        /*0d64*/ 	.word	0x00000000


	//----- nvinfo : EIATTR_REGCOUNT
	.align		4
.L_609:
        /*0d68*/ 	.byte	0x04, 0x2f
        /*0d6a*/ 	.short	(.L_611 - .L_610)
	.align		4
.L_610:
        /*0d6c*/ 	.word	index@(_ZN2at6native27unrolled_elementwise_kernelINS0_13BinaryFunctorIfffZZZNS0_17hypot_kernel_cudaERNS_18TensorIteratorBaseEENKUlvE_clEvENKUlvE0_clEvEUlffE_EESt5arrayIPcLm3EELi4E23TrivialOffsetCalculatorILi2EjESC_ILi1EjENS0_6memory15LoadWithoutCastENSF_16StoreWithoutCastEEEviT_T0_T2_T3_T4_T5_)
        /*0d70*/ 	.word	0x0000001c


	//----- nvinfo : EIATTR_FRAME_SIZE
	.align		4
.L_611:
        /*0d74*/ 	.byte	0x04, 0x11
        /*0d76*/ 	.short	(.L_613 - .L_612)
	.align		4
.L_612:
        /*0d78*/ 	.word	index@(_ZN2at6native27unrolled_elementwise_kernelINS0_13BinaryFunctorIfffZZZNS0_17hypot_kernel_cudaERNS_18TensorIteratorBaseEENKUlvE_clEvENKUlvE0_clEvEUlffE_EESt5arrayIPcLm3EELi4E23TrivialOffsetCalculatorILi2EjESC_ILi1EjENS0_6memory15LoadWithoutCastENSF_16StoreWithoutCastEEEviT_T0_T2_T3_T4_T5_)
        /*0d7c*/ 	.word	0x00000000


	//----- nvinfo : EIATTR_REGCOUNT
	.align		4
.L_613:
        /*0d80*/ 	.byte	0x04, 0x2f
        /*0d82*/ 	.short	(.L_615 - .L_614)
	.align		4
.L_614:
        /*0d84*/ 	.word	index@(_ZN2at6native18elementwise_kernelILi128ELi2EZNS0_22gpu_kernel_impl_nocastINS0_13BinaryFunctorIfffZZZNS0_17hypot_kernel_cudaERNS_18TensorIteratorBaseEENKUlvE_clEvENKUlvE0_clEvEUlffE_EEEEvS5_RKT_EUliE_EEviT1_)
        /*0d88*/ 	.word	0x00000012


	//----- nvinfo : EIATTR_FRAME_SIZE
	.align		4
.L_615:
        /*0d8c*/ 	.byte	0x04, 0x11
        /*0d8e*/ 	.short	(.L_617 - .L_616)
	.align		4
.L_616:
        /*0d90*/ 	.word	index@(_ZN2at6native18elementwise_kernelILi128ELi2EZNS0_22gpu_kernel_impl_nocastINS0_13BinaryFunctorIfffZZZNS0_17hypot_kernel_cudaERNS_18TensorIteratorBaseEENKUlvE_clEvENKUlvE0_clEvEUlffE_EEEEvS5_RKT_EUliE_EEviT1_)
        /*0d94*/ 	.word	0x00000000


	//----- nvinfo : EIATTR_REGCOUNT
	.align		4
.L_617:
        /*0d98*/ 	.byte	0x04, 0x2f
        /*0d9a*/ 	.short	(.L_619 - .L_618)
	.align		4
.L_618:
        /*0d9c*/ 	.word	index@(_ZN2at6native27unrolled_elementwise_kernelINS0_13BinaryFunctorIfffZZZNS0_17hypot_kernel_cudaERNS_18TensorIteratorBaseEENKUlvE_clEvENKUlvE0_clEvEUlffE_EESt5arrayIPcLm3EELi4E23TrivialOffsetCalculatorILi2EjESC_ILi1EjENS0_6memory12LoadWithCastILi2EEENSF_13StoreWithCastILi1EEEEEviT_T0_T2_T3_T4_T5_)
        /*0da0*/ 	.word	0x00000020


	//----- nvinfo : EIATTR_FRAME_SIZE
	.align		4
.L_619:
        /*0da4*/ 	.byte	0x04, 0x11
        /*0da6*/ 	.short	(.L_621 - .L_620)
	.align		4
.L_620:
        /*0da8*/ 	.word	index@(_ZN2at6native27unrolled_elementwise_kernelINS0_13BinaryFunctorIfffZZZNS0_17hypot_kernel_cudaERNS_18TensorIteratorBaseEENKUlvE_clEvENKUlvE0_clEvEUlffE_EESt5arrayIPcLm3EELi4E23TrivialOffsetCalculatorILi2EjESC_ILi1EjENS0_6memory12LoadWithCastILi2EEENSF_13StoreWithCastILi1EEEEEviT_T0_T2_T3_T4_T5_)
        /*0dac*/ 	.word	0x00000000


	//----- nvinfo : EIATTR_REGCOUNT
	.align		4
.L_621:
        /*0db0*/ 	.byte	0x04, 0x2f
        /*0db2*/ 	.short	(.L_623 - .L_622)
	.align		4
.L_622:
        /*0db4*/ 	.word	index@(_ZN2at6native18elementwise_kernelILi128ELi4EZNS0_15gpu_kernel_implINS0_13BinaryFunctorIfffZZZNS0_17hypot_kernel_cudaERNS_18TensorIteratorBaseEENKUlvE_clEvENKUlvE0_clEvEUlffE_EEEEvS5_RKT_EUliE_EEviT1_)
        /*0db8*/ 	.word	0x0000001a


	//----- nvinfo : EIATTR_FRAME_SIZE
	.align		4
.L_623:
        /*0dbc*/ 	.byte	0x04, 0x11
        /*0dbe*/ 	.short	(.L_625 - .L_624)
	.align		4
.L_624:
        /*0dc0*/ 	.word	index@(_ZN2at6native18elementwise_kernelILi128ELi4EZNS0_15gpu_kernel_implINS0_13BinaryFunctorIfffZZZNS0_17hypot_kernel_cudaERNS_18TensorIteratorBaseEENKUlvE_clEvENKUlvE0_clEvEUlffE_EEEEvS5_RKT_EUliE_EEviT1_)
        /*0dc4*/ 	.word	0x00000000


	//----- nvinfo : EIATTR_REGCOUNT
	.align		4
.L_625:
        /*0dc8*/ 	.byte	0x04, 0x2f
        /*0dca*/ 	.short	(.L_627 - .L_626)
	.align		4
.L_626:
        /*0dcc*/ 	.word	index@(_ZN2at6native29vectorized_elementwise_kernelILi8ENS0_13AUnaryFunctorIfffZZZNS0_17hypot_kernel_cudaERNS_18TensorIteratorBaseEENKUlvE_clEvENKUlvE0_clEvEUlffE_EESt5arrayIPcLm2EEEEviT0_T1_)
        /*0dd0*/ 	.word	0x0000001e


	//----- nvinfo : EIATTR_FRAME_SIZE
	.align		4
.L_627:
        /*0dd4*/ 	.byte	0x04, 0x11
        /*0dd6*/ 	.short	(.L_629 - .L_628)
	.align		4
.L_628:
        /*0dd8*/ 	.word	index@(_ZN2at6native29vectorized_elementwise_kernelILi8ENS0_13AUnaryFunctorIfffZZZNS0_17hypot_kernel_cudaERNS_18TensorIteratorBaseEENKUlvE_clEvENKUlvE0_clEvEUlffE_EESt5arrayIPcLm2EEEEviT0_T1_)
        /*0ddc*/ 	.word	0x00000000


	//----- nvinfo : EIATTR_REGCOUNT
	.align		4
.L_629:
        /*0de0*/ 	.byte	0x04, 0x2f
        /*0de2*/ 	.short	(.L_631 - .L_630)
	.align		4
.L_630:
        /*0de4*/ 	.word	index@(_ZN2at6native29vectorized_elementwise_kernelILi4ENS0_13AUnaryFunctorIfffZZZNS0_17hypot_kernel_cudaERNS_18TensorIteratorBaseEENKUlvE_clEvENKUlvE0_clEvEUlffE_EESt5arrayIPcLm2EEEEviT0_T1_)
        /*0de8*/ 	.word	0x0000001e


	//----- nvinfo : EIATTR_FRAME_SIZE
	.align		4
.L_631:
        /*0dec*/ 	.byte	0x04, 0x11
        /*0dee*/ 	.short	(.L_633 - .L_632)
	.align		4
.L_632:
        /*0df0*/ 	.word	index@(_ZN2at6native29vectorized_elementwise_kernelILi4ENS0_13AUnaryFunctorIfffZZZNS0_17hypot_kernel_cudaERNS_18TensorIteratorBaseEENKUlvE_clEvENKUlvE0_clEvEUlffE_EESt5arrayIPcLm2EEEEviT0_T1_)
        /*0df4*/ 	.word	0x00000000


	//----- nvinfo : EIATTR_REGCOUNT
	.align		4
.L_633:
        /*0df8*/ 	.byte	0x04, 0x2f
        /*0dfa*/ 	.short	(.L_635 - .L_634)
	.align		4
.L_634:
        /*0dfc*/ 	.word	index@(_ZN2at6native29vectorized_elementwise_kernelILi2ENS0_13AUnaryFunctorIfffZZZNS0_17hypot_kernel_cudaERNS_18TensorIteratorBaseEENKUlvE_clEvENKUlvE0_clEvEUlffE_EESt5arrayIPcLm2EEEEviT0_T1_)
        /*0e00*/ 	.word	0x0000001f


	//----- nvinfo : EIATTR_FRAME_SIZE
	.align		4
.L_635:
        /*0e04*/ 	.byte	0x04, 0x11
        /*0e06*/ 	.short	(.L_637 - .L_636)
	.align		4
.L_636:
        /*0e08*/ 	.word	index@(_ZN2at6native29vectorized_elementwise_kernelILi2ENS0_13AUnaryFunctorIfffZZZNS0_17hypot_kernel_cudaERNS_18TensorIteratorBaseEENKUlvE_clEvENKUlvE0_clEvEUlffE_EESt5arrayIPcLm2EEEEviT0_T1_)
        /*0e0c*/ 	.word	0x00000000


	//----- nvinfo : EIATTR_REGCOUNT
	.align		4
.L_637:
        /*0e10*/ 	.byte	0x04, 0x2f
        /*0e12*/ 	.short	(.L_639 - .L_638)
	.align		4
.L_638:
        /*0e14*/ 	.word	index@(_ZN2at6native27unrolled_elementwise_kernelINS0_13AUnaryFunctorIfffZZZNS0_17hypot_kernel_cudaERNS_18TensorIteratorBaseEENKUlvE_clEvENKUlvE0_clEvEUlffE_EESt5arrayIPcLm2EELi4E23TrivialOffsetCalculatorILi1EjESD_NS0_6memory15LoadWithoutCastENSE_16StoreWithoutCastEEEviT_T0_T2_T3_T4_T5_)
        /*0e18*/ 	.word	0x00000018


	//----- nvinfo : EIATTR_FRAME_SIZE
	.align		4
.L_639:
        /*0e1c*/ 	.byte	0x04, 0x11
        /*0e1e*/ 	.short	(.L_641 - .L_640)
	.align		4
.L_640:
        /*0e20*/ 	.word	index@(_ZN2at6native27unrolled_elementwise_kernelINS0_13AUnaryFunctorIfffZZZNS0_17hypot_kernel_cudaERNS_18TensorIteratorBaseEENKUlvE_clEvENKUlvE0_clEvEUlffE_EESt5arrayIPcLm2EELi4E23TrivialOffsetCalculatorILi1EjESD_NS0_6memory15LoadWithoutCastENSE_16StoreWithoutCastEEEviT_T0_T2_T3_T4_T5_)
        /*0e24*/ 	.word	0x00000000


	//----- nvinfo : EIATTR_REGCOUNT
	.align		4
.L_641:
        /*0e28*/ 	.byte	0x04, 0x2f
        /*0e2a*/ 	.short	(.L_643 - .L_642)
	.align		4
.L_642:
        /*0e2c*/ 	.word	index@(_ZN2at6native18elementwise_kernelILi128ELi2EZNS0_22gpu_kernel_impl_nocastINS0_13AUnaryFunctorIfffZZZNS0_17hypot_kernel_cudaERNS_18TensorIteratorBaseEENKUlvE_clEvENKUlvE0_clEvEUlffE_EEEEvS5_RKT_EUliE_EEviT1_)
        /*0e30*/ 	.word	0x00000012


	//----- nvinfo : EIATTR_FRAME_SIZE
	.align		4
.L_643:
        /*0e34*/ 	.byte	0x04, 0x11
        /*0e36*/ 	.short	(.L_645 - .L_644)
	.align		4
.L_644:
        /*0e38*/ 	.word	index@(_ZN2at6native18elementwise_kernelILi128ELi2EZNS0_22gpu_kernel_impl_nocastINS0_13AUnaryFunctorIfffZZZNS0_17hypot_kernel_cudaERNS_18TensorIteratorBaseEENKUlvE_clEvENKUlvE0_clEvEUlffE_EEEEvS5_RKT_EUliE_EEviT1_)
        /*0e3c*/ 	.word	0x00000000


	//----- nvinfo : EIATTR_REGCOUNT
	.align		4
.L_645:
        /*0e40*/ 	.byte	0x04, 0x2f
        /*0e42*/ 	.short	(.L_647 - .L_646)
	.align		4
.L_646:
        /*0e44*/ 	.word	index@(_ZN2at6native27unrolled_elementwise_kernelINS0_13AUnaryFunctorIfffZZZNS0_17hypot_kernel_cudaERNS_18TensorIteratorBaseEENKUlvE_clEvENKUlvE0_clEvEUlffE_EESt5arrayIPcLm2EELi4E23TrivialOffsetCalculatorILi1EjESD_NS0_6memory12LoadWithCastILi1EEENSE_13StoreWithCastILi1EEEEEviT_T0_T2_T3_T4_T5_)
        /*0e48*/ 	.word	0x0000001d


	//----- nvinfo : EIATTR_FRAME_SIZE
	.align		4
.L_647:
        /*0e4c*/ 	.byte	0x04, 0x11
        /*0e4e*/ 	.short	(.L_649 - .L_648)
	.align		4
.L_648:
        /*0e50*/ 	.word	index@(_ZN2at6native27unrolled_elementwise_kernelINS0_13AUnaryFunctorIfffZZZNS0_17hypot_kernel_cudaERNS_18TensorIteratorBaseEENKUlvE_clEvENKUlvE0_clEvEUlffE_EESt5arrayIPcLm2EELi4E23TrivialOffsetCalculatorILi1EjESD_NS0_6memory12LoadWithCastILi1EEENSE_13StoreWithCastILi1EEEEEviT_T0_T2_T3_T4_T5_)
        /*0e54*/ 	.word	0x00000000


	//----- nvinfo : EIATTR_REGCOUNT
	.align		4
.L_649:
        /*0e58*/ 	.byte	0x04, 0x2f
        /*0e5a*/ 	.short	(.L_651 - .L_650)
	.align		4
.L_650:
        /*0e5c*/ 	.word	index@(_ZN2at6native18elementwise_kernelILi128ELi4EZNS0_15gpu_kernel_implINS0_13AUnaryFunctorIfffZZZNS0_17hypot_kernel_cudaERNS_18TensorIteratorBaseEENKUlvE_clEvENKUlvE0_clEvEUlffE_EEEEvS5_RKT_EUliE_EEviT1_)
        /*0e60*/ 	.word	0x0000001a


	//----- nvinfo : EIATTR_FRAME_SIZE
	.align		4
.L_651:
        /*0e64*/ 	.byte	0x04, 0x11
        /*0e66*/ 	.short	(.L_653 - .L_652)
	.align		4
.L_652:
        /*0e68*/ 	.word	index@(_ZN2at6native18elementwise_kernelILi128ELi4EZNS0_15gpu_kernel_implINS0_13AUnaryFunctorIfffZZZNS0_17hypot_kernel_cudaERNS_18TensorIteratorBaseEENKUlvE_clEvENKUlvE0_clEvEUlffE_EEEEvS5_RKT_EUliE_EEviT1_)
        /*0e6c*/ 	.word	0x00000000


	//----- nvinfo : EIATTR_REGCOUNT
	.align		4
.L_653:
        /*0e70*/ 	.byte	0x04, 0x2f
        /*0e72*/ 	.short	(.L_655 - .L_654)
	.align		4
.L_654:
        /*0e74*/ 	.word	index@(_ZN2at6native29vectorized_elementwise_kernelILi8ENS0_13BinaryFunctorIN3c104HalfES4_S4_ZZZNS0_17hypot_kernel_cudaERNS_18TensorIteratorBaseEENKUlvE_clEvENKUlvE1_clEvEUlS4_S4_E_EESt5arrayIPcLm3EEEEviT0_T1_)
        /*0e78*/ 	.word	0x0000001e


	//----- nvinfo : EIATTR_FRAME_SIZE
	.align		4
.L_655:
        /*0e7c*/ 	.byte	0x04, 0x11
        /*0e7e*/ 	.short	(.L_657 - .L_656)
	.align		4
.L_656:
        /*0e80*/ 	.word	index@(_ZN2at6native29vectorized_elementwise_kernelILi8ENS0_13BinaryFunctorIN3c104HalfES4_S4_ZZZNS0_17hypot_kernel_cudaERNS_18TensorIteratorBaseEENKUlvE_clEvENKUlvE1_clEvEUlS4_S4_E_EESt5arrayIPcLm3EEEEviT0_T1_)
        /*0e84*/ 	.word	0x00000000


	//----- nvinfo : EIATTR_REGCOUNT
	.align		4
.L_657:
        /*0e88*/ 	.byte	0x04, 0x2f
        /*0e8a*/ 	.short	(.L_659 - .L_658)
	.align		4
.L_658:
        /*0e8c*/ 	.word	index@(_ZN2at6native29vectorized_elementwise_kernelILi4ENS0_13BinaryFunctorIN3c104HalfES4_S4_ZZZNS0_17hypot_kernel_cudaERNS_18TensorIteratorBaseEENKUlvE_clEvENKUlvE1_clEvEUlS4_S4_E_EESt5arrayIPcLm3EEEEviT0_T1_)
        /*0e90*/ 	.word	0x0000001e


	//----- nvinfo : EIATTR_FRAME_SIZE
	.align		4
.L_659:
        /*0e94*/ 	.byte	0x04, 0x11
        /*0e96*/ 	.short	(.L_661 - .L_660)
	.align		4
.L_660:
        /*0e98*/ 	.word	index@(_ZN2at6native29vectorized_elementwise_kernelILi4ENS0_13BinaryFunctorIN3c104HalfES4_S4_ZZZNS0_17hypot_kernel_cudaERNS_18TensorIteratorBaseEENKUlvE_clEvENKUlvE1_clEvEUlS4_S4_E_EESt5arrayIPcLm3EEEEviT0_T1_)
        /*0e9c*/ 	.word	0x00000000


	//----- nvinfo : EIATTR_REGCOUNT
	.align		4
.L_661:
        /*0ea0*/ 	.byte	0x04, 0x2f
        /*0ea2*/ 	.short	(.L_663 - .L_662)
	.align		4
.L_662:
        /*0ea4*/ 	.word	index@(_ZN2at6native29vectorized_elementwise_kernelILi2ENS0_13BinaryFunctorIN3c104HalfES4_S4_ZZZNS0_17hypot_kernel_cudaERNS_18TensorIteratorBaseEENKUlvE_clEvENKUlvE1_clEvEUlS4_S4_E_EESt5arrayIPcLm3EEEEviT0_T1_)
        /*0ea8*/ 	.word	0x0000001e


	//----- nvinfo : EIATTR_FRAME_SIZE
	.align		4
.L_663:
        /*0eac*/ 	.byte	0x04, 0x11
        /*0eae*/ 	.short	(.L_665 - .L_664)
	.align		4
.L_664:
        /*0eb0*/ 	.word	index@(_ZN2at6native29vectorized_elementwise_kernelILi2ENS0_13BinaryFunctorIN3c104HalfES4_S4_ZZZNS0_17hypot_kernel_cudaERNS_18TensorIteratorBaseEENKUlvE_clEvENKUlvE1_clEvEUlS4_S4_E_EESt5arrayIPcLm3EEEEviT0_T1_)
        /*0eb4*/ 	.word	0x00000000


	//----- nvinfo : EIATTR_REGCOUNT
	.align		4
.L_665:
        /*0eb8*/ 	.byte	0x04, 0x2f
        /*0eba*/ 	.short	(.L_667 - .L_666)
	.align		4
.L_666:
        /*0ebc*/ 	.word	index@(_ZN2at6native27unrolled_elementwise_kernelINS0_13BinaryFunctorIN3c104HalfES4_S4_ZZZNS0_17hypot_kernel_cudaERNS_18TensorIteratorBaseEENKUlvE_clEvENKUlvE1_clEvEUlS4_S4_E_EESt5arrayIPcLm3EELi4E23TrivialOffsetCalculatorILi2EjESE_ILi1EjENS0_6memory15LoadWithoutCastENSH_16StoreWithoutCastEEEviT_T0_T2_T3_T4_T5_)
        /*0ec0*/ 	.word	0x0000001c


	//----- nvinfo : EIATTR_FRAME_SIZE
	.align		4
.L_667:
        /*0ec4*/ 	.byte	0x04, 0x11
        /*0ec6*/ 	.short	(.L_669 - .L_668)
	.align		4
.L_668:
        /*0ec8*/ 	.word	index@(_ZN2at6native27unrolled_elementwise_kernelINS0_13BinaryFunctorIN3c104HalfES4_S4_ZZZNS0_17hypot_kernel_cudaERNS_18TensorIteratorBaseEENKUlvE_clEvENKUlvE1_clEvEUlS4_S4_E_EESt5arrayIPcLm3EELi4E23TrivialOffsetCalculatorILi2EjESE_ILi1EjENS0_6memory15LoadWithoutCastENSH_16StoreWithoutCastEEEviT_T0_T2_T3_T4_T5_)
        /*0ecc*/ 	.word	0x00000000


	//----- nvinfo : EIATTR_REGCOUNT
	.align		4
.L_669:
        /*0ed0*/ 	.byte	0x04, 0x2f
        /*0ed2*/ 	.short	(.L_671 - .L_670)
	.align		4
.L_670:
        /*0ed4*/ 	.word	index@(_ZN2at6native18elementwise_kernelILi128ELi4EZNS0_22gpu_kernel_impl_nocastINS0_13BinaryFunctorIN3c104HalfES5_S5_ZZZNS0_17hypot_kernel_cudaERNS_18TensorIteratorBaseEENKUlvE_clEvENKUlvE1_clEvEUlS5_S5_E_EEEEvS7_RKT_EUliE_EEviT1_)
        /*0ed8*/ 	.word	0x00000012


	//----- nvinfo : EIATTR_FRAME_SIZE
	.align		4
.L_671:
        /*0edc*/ 	.byte	0x04, 0x11
        /*0ede*/ 	.short	(.L_673 - .L_672)
	.align		4
.L_672:
        /*0ee0*/ 	.word	index@(_ZN2at6native18elementwise_kernelILi128ELi4EZNS0_22gpu_kernel_impl_nocastINS0_13BinaryFunctorIN3c104HalfES5_S5_ZZZNS0_17hypot_kernel_cudaERNS_18TensorIteratorBaseEENKUlvE_clEvENKUlvE1_clEvEUlS5_S5_E_EEEEvS7_RKT_EUliE_EEviT1_)
        /*0ee4*/ 	.word	0x00000000


	//----- nvinfo : EIATTR_REGCOUNT
	.align		4
.L_673:
        /*0ee8*/ 	.byte	0x04, 0x2f
        /*0eea*/ 	.short	(.L_675 - .L_674)
	.align		4
.L_674:
        /*0eec*/ 	.word	index@(_ZN2at6native27unrolled_elementwise_kernelINS0_13BinaryFunctorIN3c104HalfES4_S4_ZZZNS0_17hypot_kernel_cudaERNS_18TensorIteratorBaseEENKUlvE_clEvENKUlvE1_clEvEUlS4_S4_E_EESt5arrayIPcLm3EELi4E23TrivialOffsetCalculatorILi2EjESE_ILi1EjENS0_6memory12LoadWithCastILi2EEENSH_13StoreWithCastILi1EEEEEviT_T0_T2_T3_T4_T5_)
        /*0ef0*/ 	.word	0x0000001f


	//----- nvinfo : EIATTR_FRAME_SIZE
	.align		4
.L_675:
        /*0ef4*/ 	.byte	0x04, 0x11
        /*0ef6*/ 	.short	(.L_677 - .L_676)
	.align		4
.L_676:
        /*0ef8*/ 	.word	index@(_ZN2at6native27unrolled_elementwise_kernelINS0_13BinaryFunctorIN3c104HalfES4_S4_ZZZNS0_17hypot_kernel_cudaERNS_18TensorIteratorBaseEENKUlvE_clEvENKUlvE1_clEvEUlS4_S4_E_EESt5arrayIPcLm3EELi4E23TrivialOffsetCalculatorILi2EjESE_ILi1EjENS0_6memory12LoadWithCastILi2EEENSH_13StoreWithCastILi1EEEEEviT_T0_T2_T3_T4_T5_)
        /*0efc*/ 	.word	0x00000000


	//----- nvinfo : EIATTR_REGCOUNT
	.align		4
.L_677:
        /*0f00*/ 	.byte	0x04, 0x2f
        /*0f02*/ 	.short	(.L_679 - .L_678)
	.align		4
.L_678:
        /*0f04*/ 	.word	index@(_ZN2at6native18elementwise_kernelILi128ELi4EZNS0_15gpu_kernel_implINS0_13BinaryFunctorIN3c104HalfES5_S5_ZZZNS0_17hypot_kernel_cudaERNS_18TensorIteratorBaseEENKUlvE_clEvENKUlvE1_clEvEUlS5_S5_E_EEEEvS7_RKT_EUliE_EEviT1_)
        /*0f08*/ 	.word	0x0000001a


	//----- nvinfo : EIATTR_FRAME_SIZE
	.align		4
.L_679:
        /*0f0c*/ 	.byte	0x04, 0x11
        /*0f0e*/ 	.short	(.L_681 - .L_680)
	.align		4
.L_680:
        /*0f10*/ 	.word	index@(_ZN2at6native18elementwise_kernelILi128ELi4EZNS0_15gpu_kernel_implINS0_13BinaryFunctorIN3c104HalfES5_S5_ZZZNS0_17hypot_kernel_cudaERNS_18TensorIteratorBaseEENKUlvE_clEvENKUlvE1_clEvEUlS5_S5_E_EEEEvS7_RKT_EUliE_EEviT1_)
        /*0f14*/ 	.word	0x00000000


	//----- nvinfo : EIATTR_REGCOUNT
	.align		4
.L_681:
        /*0f18*/ 	.byte	0x04, 0x2f
        /*0f1a*/ 	.short	(.L_683 - .L_682)
	.align		4
.L_682:
        /*0f1c*/ 	.word	index@(_ZN2at6native29vectorized_elementwise_kernelILi8ENS0_13AUnaryFunctorIN3c104HalfES4_S4_ZZZNS0_17hypot_kernel_cudaERNS_18TensorIteratorBaseEENKUlvE_clEvENKUlvE1_clEvEUlS4_S4_E_EESt5arrayIPcLm2EEEEviT0_T1_)
        /*0f20*/ 	.word	0x00000020


	//----- nvinfo : EIATTR_FRAME_SIZE
	.align		4
.L_683:
        /*0f24*/ 	.byte	0x04, 0x11
        /*0f26*/ 	.short	(.L_685 - .L_684)
	.align		4
.L_684:
        /*0f28*/ 	.word	index@(_ZN2at6native29vectorized_elementwise_kernelILi8ENS0_13AUnaryFunctorIN3c104HalfES4_S4_ZZZNS0_17hypot_kernel_cudaERNS_18TensorIteratorBaseEENKUlvE_clEvENKUlvE1_clEvEUlS4_S4_E_EESt5arrayIPcLm2EEEEviT0_T1_)
        /*0f2c*/ 	.word	0x00000000


	//----- nvinfo : EIATTR_REGCOUNT
	.align		4
.L_685:
        /*0f30*/ 	.byte	0x04, 0x2f
        /*0f32*/ 	.short	(.L_687 - .L_686)
	.align		4
.L_686:
        /*0f34*/ 	.word	index@(_ZN2at6native29vectorized_elementwise_kernelILi4ENS0_13AUnaryFunctorIN3c104HalfES4_S4_ZZZNS0_17hypot_kernel_cudaERNS_18TensorIteratorBaseEENKUlvE_clEvENKUlvE1_clEvEUlS4_S4_E_EESt5arrayIPcLm2EEEEviT0_T1_)
        /*0f38*/ 	.word	0x00000020


	//----- nvinfo : EIATTR_FRAME_SIZE
	.align		4
.L_687:
        /*0f3c*/ 	.byte	0x04, 0x11
        /*0f3e*/ 	.short	(.L_689 - .L_688)
	.align		4
.L_688:
        /*0f40*/ 	.word	index@(_ZN2at6native29vectorized_elementwise_kernelILi4ENS0_13AUnaryFunctorIN3c104HalfES4_S4_ZZZNS0_17hypot_kernel_cudaERNS_18TensorIteratorBaseEENKUlvE_clEvENKUlvE1_clEvEUlS4_S4_E_EESt5arrayIPcLm2EEEEviT0_T1_)
        /*0f44*/ 	.word	0x00000000


	//----- nvinfo : EIATTR_REGCOUNT
	.align		4
.L_689:
        /*0f48*/ 	.byte	0x04, 0x2f
        /*0f4a*/ 	.short	(.L_691 - .L_690)
	.align		4
.L_690:
        /*0f4c*/ 	.word	index@(_ZN2at6native29vectorized_elementwise_kernelILi2ENS0_13AUnaryFunctorIN3c104HalfES4_S4_ZZZNS0_17hypot_kernel_cudaERNS_18TensorIteratorBaseEENKUlvE_clEvENKUlvE1_clEvEUlS4_S4_E_EESt5arrayIPcLm2EEEEviT0_T1_)
        /*0f50*/ 	.word	0x00000020


	//----- nvinfo : EIATTR_FRAME_SIZE
	.align		4
.L_691:
        /*0f54*/ 	.byte	0x04, 0x11
        /*0f56*/ 	.short	(.L_693 - .L_692)
	.align		4
.L_692:
        /*0f58*/ 	.word	index@(_ZN2at6native29vectorized_elementwise_kernelILi2ENS0_13AUnaryFunctorIN3c104HalfES4_S4_ZZZNS0_17hypot_kernel_cudaERNS_18TensorIteratorBaseEENKUlvE_clEvENKUlvE1_clEvEUlS4_S4_E_EESt5arrayIPcLm2EEEEviT0_T1_)
        /*0f5c*/ 	.word	0x00000000


	//----- nvinfo : EIATTR_REGCOUNT
	.align		4
.L_693:
        /*0f60*/ 	.byte	0x04, 0x2f
        /*0f62*/ 	.short	(.L_695 - .L_694)
	.align		4
.L_694:
        /*0f64*/ 	.word	index@(_ZN2at6native27unrolled_elementwise_kernelINS0_13AUnaryFunctorIN3c104HalfES4_S4_ZZZNS0_17hypot_kernel_cudaERNS_18TensorIteratorBaseEENKUlvE_clEvENKUlvE1_clEvEUlS4_S4_E_EESt5arrayIPcLm2EELi4E23TrivialOffsetCalculatorILi1EjESF_NS0_6memory15LoadWithoutCastENSG_16StoreWithoutCastEEEviT_T0_T2_T3_T4_T5_)
        /*0f68*/ 	.word	0x00000018


	//----- nvinfo : EIATTR_FRAME_SIZE
	.align		4
.L_695:
        /*0f6c*/ 	.byte	0x04, 0x11
        /*0f6e*/ 	.short	(.L_697 - .L_696)
	.align		4
.L_696:
        /*0f70*/ 	.word	index@(_ZN2at6native27unrolled_elementwise_kernelINS0_13AUnaryFunctorIN3c104HalfES4_S4_ZZZNS0_17hypot_kernel_cudaERNS_18TensorIteratorBaseEENKUlvE_clEvENKUlvE1_clEvEUlS4_S4_E_EESt5arrayIPcLm2EELi4E23TrivialOffsetCalculatorILi1EjESF_NS0_6memory15LoadWithoutCastENSG_16StoreWithoutCastEEEviT_T0_T2_T3_T4_T5_)
        /*0f74*/ 	.word	0x00000000


	//----- nvinfo : EIATTR_REGCOUNT
	.align		4
.L_697:
        /*0f78*/ 	.byte	0x04, 0x2f
        /*0f7a*/ 	.short	(.L_699 - .L_698)
	.align		4
.L_698:
        /*0f7c*/ 	.word	index@(_ZN2at6native18elementwise_kernelILi128ELi4EZNS0_22gpu_kernel_impl_nocastINS0_13AUnaryFunctorIN3c104HalfES5_S5_ZZZNS0_17hypot_kernel_cudaERNS_18TensorIteratorBaseEENKUlvE_clEvENKUlvE1_clEvEUlS5_S5_E_EEEEvS7_RKT_EUliE_EEviT1_)
        /*0f80*/ 	.word	0x00000012


	//----- nvinfo : EIATTR_FRAME_SIZE
	.align		4
.L_699:
        /*0f84*/ 	.byte	0x04, 0x11
        /*0f86*/ 	.short	(.L_701 - .L_700)
	.align		4
.L_700:
        /*0f88*/ 	.word	index@(_ZN2at6native18elementwise_kernelILi128ELi4EZNS0_22gpu_kernel_impl_nocastINS0_13AUnaryFunctorIN3c104HalfES5_S5_ZZZNS0_17hypot_kernel_cudaERNS_18TensorIteratorBaseEENKUlvE_clEvENKUlvE1_clEvEUlS5_S5_E_EEEEvS7_RKT_EUliE_EEviT1_)
        /*0f8c*/ 	.word	0x00000000


	//----- nvinfo : EIATTR_REGCOUNT
	.align		4
.L_701:
        /*0f90*/ 	.byte	0x04, 0x2f
        /*0f92*/ 	.short	(.L_703 - .L_702)
	.align		4
.L_702:
        /*0f94*/ 	.word	index@(_ZN2at6native27unrolled_elementwise_kernelINS0_13AUnaryFunctorIN3c104HalfES4_S4_ZZZNS0_17hypot_kernel_cudaERNS_18TensorIteratorBaseEENKUlvE_clEvENKUlvE1_clEvEUlS4_S4_E_EESt5arrayIPcLm2EELi4E23TrivialOffsetCalculatorILi1EjESF_NS0_6memory12LoadWithCastILi1EEENSG_13StoreWithCastILi1EEEEEviT_T0_T2_T3_T4_T5_)
        /*0f98*/ 	.word	0x0000001c


	//----- nvinfo : EIATTR_FRAME_SIZE
	.align		4
.L_703:
        /*0f9c*/ 	.byte	0x04, 0x11
        /*0f9e*/ 	.short	(.L_705 - .L_704)
	.align		4
.L_704:
        /*0fa0*/ 	.word	index@(_ZN2at6native27unrolled_elementwise_kernelINS0_13AUnaryFunctorIN3c104HalfES4_S4_ZZZNS0_17hypot_kernel_cudaERNS_18TensorIteratorBaseEENKUlvE_clEvENKUlvE1_clEvEUlS4_S4_E_EESt5arrayIPcLm2EELi4E23TrivialOffsetCalculatorILi1EjESF_NS0_6memory12LoadWithCastILi1EEENSG_13StoreWithCastILi1EEEEEviT_T0_T2_T3_T4_T5_)
        /*0fa4*/ 	.word	0x00000000


	//----- nvinfo : EIATTR_REGCOUNT
	.align		4
.L_705:
        /*0fa8*/ 	.byte	0x04, 0x2f
        /*0faa*/ 	.short	(.L_707 - .L_706)
	.align		4
.L_706:
        /*0fac*/ 	.word	index@(_ZN2at6native18elementwise_kernelILi128ELi4EZNS0_15gpu_kernel_implINS0_13AUnaryFunctorIN3c104HalfES5_S5_ZZZNS0_17hypot_kernel_cudaERNS_18TensorIteratorBaseEENKUlvE_clEvENKUlvE1_clEvEUlS5_S5_E_EEEEvS7_RKT_EUliE_EEviT1_)
        /*0fb0*/ 	.word	0x0000001a


	//----- nvinfo : EIATTR_FRAME_SIZE
	.align		4
.L_707:
        /*0fb4*/ 	.byte	0x04, 0x11
        /*0fb6*/ 	.short	(.L_709 - .L_708)
	.align		4
.L_708:
        /*0fb8*/ 	.word	index@(_ZN2at6native18elementwise_kernelILi128ELi4EZNS0_15gpu_kernel_implINS0_13AUnaryFunctorIN3c104HalfES5_S5_ZZZNS0_17hypot_kernel_cudaERNS_18TensorIteratorBaseEENKUlvE_clEvENKUlvE1_clEvEUlS5_S5_E_EEEEvS7_RKT_EUliE_EEviT1_)
        /*0fbc*/ 	.word	0x00000000


	//----- nvinfo : EIATTR_REGCOUNT
	.align		4
.L_709:
        /*0fc0*/ 	.byte	0x04, 0x2f
        /*0fc2*/ 	.short	(.L_711 - .L_710)
	.align		4
.L_710:
        /*0fc4*/ 	.word	index@(_ZN2at6native29vectorized_elementwise_kernelILi8ENS0_13BinaryFunctorIN3c108BFloat16ES4_S4_ZZZNS0_17hypot_kernel_cudaERNS_18TensorIteratorBaseEENKUlvE_clEvENKUlvE2_clEvEUlS4_S4_E_EESt5arrayIPcLm3EEEEviT0_T1_)
        /*0fc8*/ 	.word	0x0000001f


	//----- nvinfo : EIATTR_FRAME_SIZE
	.align		4
.L_711:
        /*0fcc*/ 	.byte	0x04, 0x11
        /*0fce*/ 	.short	(.L_713 - .L_712)
	.align		4
.L_712:
        /*0fd0*/ 	.word	index@(_ZN2at6native29vectorized_elementwise_kernelILi8ENS0_13BinaryFunctorIN3c108BFloat16ES4_S4_ZZZNS0_17hypot_kernel_cudaERNS_18TensorIteratorBaseEENKUlvE_clEvENKUlvE2_clEvEUlS4_S4_E_EESt5arrayIPcLm3EEEEviT0_T1_)
        /*0fd4*/ 	.word	0x00000000


	//----- nvinfo : EIATTR_REGCOUNT
	.align		4
.L_713:
        /*0fd8*/ 	.byte	0x04, 0x2f
        /*0fda*/ 	.short	(.L_715 - .L_714)
	.align		4
.L_714:
        /*0fdc*/ 	.word	index@(_ZN2at6native29vectorized_elementwise_kernelILi4ENS0_13BinaryFunctorIN3c108BFloat16ES4_S4_ZZZNS0_17hypot_kernel_cudaERNS_18TensorIteratorBaseEENKUlvE_clEvENKUlvE2_clEvEUlS4_S4_E_EESt5arrayIPcLm3EEEEviT0_T1_)
        /*0fe0*/ 	.word	0x0000001f


	//----- nvinfo : EIATTR_FRAME_SIZE
	.align		4
.L_715:
        /*0fe4*/ 	.byte	0x04, 0x11
        /*0fe6*/ 	.short	(.L_717 - .L_716)
	.align		4
.L_716:
        /*0fe8*/ 	.word	index@(_ZN2at6native29vectorized_elementwise_kernelILi4ENS0_13BinaryFunctorIN3c108BFloat16ES4_S4_ZZZNS0_17hypot_kernel_cudaERNS_18TensorIteratorBaseEENKUlvE_clEvENKUlvE2_clEvEUlS4_S4_E_EESt5arrayIPcLm3EEEEviT0_T1_)
        /*0fec*/ 	.word	0x00000000


	//----- nvinfo : EIATTR_REGCOUNT
	.align		4
.L_717:
        /*0ff0*/ 	.byte	0x04, 0x2f
        /*0ff2*/ 	.short	(.L_719 - .L_718)
	.align		4
.L_718:
        /*0ff4*/ 	.word	index@(_ZN2at6native29vectorized_elementwise_kernelILi2ENS0_13BinaryFunctorIN3c108BFloat16ES4_S4_ZZZNS0_17hypot_kernel_cudaERNS_18TensorIteratorBaseEENKUlvE_clEvENKUlvE2_clEvEUlS4_S4_E_EESt5arrayIPcLm3EEEEviT0_T1_)
        /*0ff8*/ 	.word	0x0000001e


	//----- nvinfo : EIATTR_FRAME_SIZE
	.align		4
.L_719:
        /*0ffc*/ 	.byte	0x04, 0x11
        /*0ffe*/ 	.short	(.L_721 - .L_720)
	.align		4
.L_720:
        /*1000*/ 	.word	index@(_ZN2at6native29vectorized_elementwise_kernelILi2ENS0_13BinaryFunctorIN3c108BFloat16ES4_S4_ZZZNS0_17hypot_kernel_cudaERNS_18TensorIteratorBaseEENKUlvE_clEvENKUlvE2_clEvEUlS4_S4_E_EESt5arrayIPcLm3EEEEviT0_T1_)
        /*1004*/ 	.word	0x00000000


	//----- nvinfo : EIATTR_REGCOUNT
	.align		4
.L_721:
        /*1008*/ 	.byte	0x04, 0x2f
        /*100a*/ 	.short	(.L_723 - .L_722)
	.align		4
.L_722:
        /*100c*/ 	.word	index@(_ZN2at6native27unrolled_elementwise_kernelINS0_13BinaryFunctorIN3c108BFloat16ES4_S4_ZZZNS0_17hypot_kernel_cudaERNS_18TensorIteratorBaseEENKUlvE_clEvENKUlvE2_clEvEUlS4_S4_E_EESt5arrayIPcLm3EELi4E23TrivialOffsetCalculatorILi2EjESE_ILi1EjENS0_6memory15LoadWithoutCastENSH_16StoreWithoutCastEEEviT_T0_T2_T3_T4_T5_)
        /*1010*/ 	.word	0x0000001c


	//----- nvinfo : EIATTR_FRAME_SIZE
	.align		4
.L_723:
        /*1014*/ 	.byte	0x04, 0x11
        /*1016*/ 	.short	(.L_725 - .L_724)
	.align		4
.L_724:
        /*1018*/ 	.word	index@(_ZN2at6native27unrolled_elementwise_kernelINS0_13BinaryFunctorIN3c108BFloat16ES4_S4_ZZZNS0_17hypot_kernel_cudaERNS_18TensorIteratorBaseEENKUlvE_clEvENKUlvE2_clEvEUlS4_S4_E_EESt5arrayIPcLm3EELi4E23TrivialOffsetCalculatorILi2EjESE_ILi1EjENS0_6memory15LoadWithoutCastENSH_16StoreWithoutCastEEEviT_T0_T2_T3_T4_T5_)
        /*101c*/ 	.word	0x00000000


	//----- nvinfo : EIATTR_REGCOUNT
	.align		4
.L_725:
        /*1020*/ 	.byte	0x04, 0x2f
        /*1022*/ 	.short	(.L_727 - .L_726)
	.align		4
.L_726:
        /*1024*/ 	.word	index@(_ZN2at6native18elementwise_kernelILi128ELi4EZNS0_22gpu_kernel_impl_nocastINS0_13BinaryFunctorIN3c108BFloat16ES5_S5_ZZZNS0_17hypot_kernel_cudaERNS_18TensorIteratorBaseEENKUlvE_clEvENKUlvE2_clEvEUlS5_S5_E_EEEEvS7_RKT_EUliE_EEviT1_)
        /*1028*/ 	.word	0x00000012


	//----- nvinfo : EIATTR_FRAME_SIZE
	.align		4
.L_727:
        /*102c*/ 	.byte	0x04, 0x11
        /*102e*/ 	.short	(.L_729 - .L_728)
	.align		4
.L_728:
        /*1030*/ 	.word	index@(_ZN2at6native18elementwise_kernelILi128ELi4EZNS0_22gpu_kernel_impl_nocastINS0_13BinaryFunctorIN3c108BFloat16ES5_S5_ZZZNS0_17hypot_kernel_cudaERNS_18TensorIteratorBaseEENKUlvE_clEvENKUlvE2_clEvEUlS5_S5_E_EEEEvS7_RKT_EUliE_EEviT1_)
        /*1034*/ 	.word	0x00000000


	//----- nvinfo : EIATTR_REGCOUNT
	.align		4
.L_729:
        /*1038*/ 	.byte	0x04, 0x2f
        /*103a*/ 	.short	(.L_731 - .L_730)
	.align		4
.L_730:
        /*103c*/ 	.word	index@(_ZN2at6native27unrolled_elementwise_kernelINS0_13BinaryFunctorIN3c108BFloat16ES4_S4_ZZZNS0_17hypot_kernel_cudaERNS_18TensorIteratorBaseEENKUlvE_clEvENKUlvE2_clEvEUlS4_S4_E_EESt5arrayIPcLm3EELi4E23TrivialOffsetCalculatorILi2EjESE_ILi1EjENS0_6memory12LoadWithCastILi2EEENSH_13StoreWithCastILi1EEEEEviT_T0_T2_T3_T4_T5_)
        /*1040*/ 	.word	0x0000001f


	//----- nvinfo : EIATTR_FRAME_SIZE
	.align		4
.L_731:
        /*1044*/ 	.byte	0x04, 0x11
        /*1046*/ 	.short	(.L_733 - .L_732)
	.align		4
.L_732:
        /*1048*/ 	.word	index@(_ZN2at6native27unrolled_elementwise_kernelINS0_13BinaryFunctorIN3c108BFloat16ES4_S4_ZZZNS0_17hypot_kernel_cudaERNS_18TensorIteratorBaseEENKUlvE_clEvENKUlvE2_clEvEUlS4_S4_E_EESt5arrayIPcLm3EELi4E23TrivialOffsetCalculatorILi2EjESE_ILi1EjENS0_6memory12LoadWithCastILi2EEENSH_13StoreWithCastILi1EEEEEviT_T0_T2_T3_T4_T5_)
        /*104c*/ 	.word	0x00000000


	//----- nvinfo : EIATTR_REGCOUNT
	.align		4
.L_733:
        /*1050*/ 	.byte	0x04, 0x2f
        /*1052*/ 	.short	(.L_735 - .L_734)
	.align		4
.L_734:
        /*1054*/ 	.word	index@(_ZN2at6native18elementwise_kernelILi128ELi4EZNS0_15gpu_kernel_implINS0_13BinaryFunctorIN3c108BFloat16ES5_S5_ZZZNS0_17hypot_kernel_cudaERNS_18TensorIteratorBaseEENKUlvE_clEvENKUlvE2_clEvEUlS5_S5_E_EEEEvS7_RKT_EUliE_EEviT1_)
        /*1058*/ 	.word	0x0000001a


	//----- nvinfo : EIATTR_FRAME_SIZE
	.align		4
.L_735:
        /*105c*/ 	.byte	0x04, 0x11
        /*105e*/ 	.short	(.L_737 - .L_736)
	.align		4
.L_736:
        /*1060*/ 	.word	index@(_ZN2at6native18elementwise_kernelILi128ELi4EZNS0_15gpu_kernel_implINS0_13BinaryFunctorIN3c108BFloat16ES5_S5_ZZZNS0_17hypot_kernel_cudaERNS_18TensorIteratorBaseEENKUlvE_clEvENKUlvE2_clEvEUlS5_S5_E_EEEEvS7_RKT_EUliE_EEviT1_)
        /*1064*/ 	.word	0x00000000


	//----- nvinfo : EIATTR_REGCOUNT
	.align		4
.L_737:
        /*1068*/ 	.byte	0x04, 0x2f
        /*106a*/ 	.short	(.L_739 - .L_738)
	.align		4
.L_738:
        /*106c*/ 	.word	index@(_ZN2at6native29vectorized_elementwise_kernelILi8ENS0_13AUnaryFunctorIN3c108BFloat16ES4_S4_ZZZNS0_17hypot_kernel_cudaERNS_18TensorIteratorBaseEENKUlvE_clEvENKUlvE2_clEvEUlS4_S4_E_EESt5arrayIPcLm2EEEEviT0_T1_)
        /*1070*/ 	.word	0x00000020


	//----- nvinfo : EIATTR_FRAME_SIZE
	.align		4
.L_739:
        /*1074*/ 	.byte	0x04, 0x11
        /*1076*/ 	.short	(.L_741 - .L_740)
	.align		4
.L_740:
        /*1078*/ 	.word	index@(_ZN2at6native29vectorized_elementwise_kernelILi8ENS0_13AUnaryFunctorIN3c108BFloat16ES4_S4_ZZZNS0_17hypot_kernel_cudaERNS_18TensorIteratorBaseEENKUlvE_clEvENKUlvE2_clEvEUlS4_S4_E_EESt5arrayIPcLm2EEEEviT0_T1_)
        /*107c*/ 	.word	0x00000000


	//----- nvinfo : EIATTR_REGCOUNT
	.align		4
.L_741:
        /*1080*/ 	.byte	0x04, 0x2f
        /*1082*/ 	.short	(.L_743 - .L_742)
	.align		4
.L_742:
        /*1084*/ 	.word	index@(_ZN2at6native29vectorized_elementwise_kernelILi4ENS0_13AUnaryFunctorIN3c108BFloat16ES4_S4_ZZZNS0_17hypot_kernel_cudaERNS_18TensorIteratorBaseEENKUlvE_clEvENKUlvE2_clEvEUlS4_S4_E_EESt5arrayIPcLm2EEEEviT0_T1_)
        /*1088*/ 	.word	0x00000020


	//----- nvinfo : EIATTR_FRAME_SIZE
	.align		4
.L_743:
        /*108c*/ 	.byte	0x04, 0x11
        /*108e*/ 	.short	(.L_745 - .L_744)
	.align		4
.L_744:
        /*1090*/ 	.word	index@(_ZN2at6native29vectorized_elementwise_kernelILi4ENS0_13AUnaryFunctorIN3c108BFloat16ES4_S4_ZZZNS0_17hypot_kernel_cudaERNS_18TensorIteratorBaseEENKUlvE_clEvENKUlvE2_clEvEUlS4_S4_E_EESt5arrayIPcLm2EEEEviT0_T1_)
        /*1094*/ 	.word	0x00000000


	//----- nvinfo : EIATTR_REGCOUNT
	.align		4
.L_745:
        /*1098*/ 	.byte	0x04, 0x2f
        /*109a*/ 	.short	(.L_747 - .L_746)
	.align		4
.L_746:
        /*109c*/ 	.word	index@(_ZN2at6native29vectorized_elementwise_kernelILi2ENS0_13AUnaryFunctorIN3c108BFloat16ES4_S4_ZZZNS0_17hypot_kernel_cudaERNS_18TensorIteratorBaseEENKUlvE_clEvENKUlvE2_clEvEUlS4_S4_E_EESt5arrayIPcLm2EEEEviT0_T1_)
        /*10a0*/ 	.word	0x00000020


	//----- nvinfo : EIATTR_FRAME_SIZE
	.align		4
.L_747:
        /*10a4*/ 	.byte	0x04, 0x11
        /*10a6*/ 	.short	(.L_749 - .L_748)
	.align		4
.L_748:
        /*10a8*/ 	.word	index@(_ZN2at6native29vectorized_elementwise_kernelILi2ENS0_13AUnaryFunctorIN3c108BFloat16ES4_S4_ZZZNS0_17hypot_kernel_cudaERNS_18TensorIteratorBaseEENKUlvE_clEvENKUlvE2_clEvEUlS4_S4_E_EESt5arrayIPcLm2EEEEviT0_T1_)
        /*10ac*/ 	.word	0x00000000


	//----- nvinfo : EIATTR_REGCOUNT
	.align		4
.L_749:
        /*10b0*/ 	.byte	0x04, 0x2f
        /*10b2*/ 	.short	(.L_751 - .L_750)
	.align		4
.L_750:
        /*10b4*/ 	.word	index@(_ZN2at6native27unrolled_elementwise_kernelINS0_13AUnaryFunctorIN3c108BFloat16ES4_S4_ZZZNS0_17hypot_kernel_cudaERNS_18TensorIteratorBaseEENKUlvE_clEvENKUlvE2_clEvEUlS4_S4_E_EESt5arrayIPcLm2EELi4E23TrivialOffsetCalculatorILi1EjESF_NS0_6memory15LoadWithoutCastENSG_16StoreWithoutCastEEEviT_T0_T2_T3_T4_T5_)
        /*10b8*/ 	.word	0x00000018


	//----- nvinfo : EIATTR_FRAME_SIZE
	.align		4
.L_751:
        /*10bc*/ 	.byte	0x04, 0x11
        /*10be*/ 	.short	(.L_753 - .L_752)
	.align		4
.L_752:
        /*10c0*/ 	.word	index@(_ZN2at6native27unrolled_elementwise_kernelINS0_13AUnaryFunctorIN3c108BFloat16ES4_S4_ZZZNS0_17hypot_kernel_cudaERNS_18TensorIteratorBaseEENKUlvE_clEvENKUlvE2_clEvEUlS4_S4_E_EESt5arrayIPcLm2EELi4E23TrivialOffsetCalculatorILi1EjESF_NS0_6memory15LoadWithoutCastENSG_16StoreWithoutCastEEEviT_T0_T2_T3_T4_T5_)
        /*10c4*/ 	.word	0x00000000


	//----- nvinfo : EIATTR_REGCOUNT
	.align		4
.L_753:
        /*10c8*/ 	.byte	0x04, 0x2f
        /*10ca*/ 	.short	(.L_755 - .L_754)
	.align		4
.L_754:
        /*10cc*/ 	.word	index@(_ZN2at6native18elementwise_kernelILi128ELi4EZNS0_22gpu_kernel_impl_nocastINS0_13AUnaryFunctorIN3c108BFloat16ES5_S5_ZZZNS0_17hypot_kernel_cudaERNS_18TensorIteratorBaseEENKUlvE_clEvENKUlvE2_clEvEUlS5_S5_E_EEEEvS7_RKT_EUliE_EEviT1_)
        /*10d0*/ 	.word	0x00000012


	//----- nvinfo : EIATTR_FRAME_SIZE
	.align		4
.L_755:
        /*10d4*/ 	.byte	0x04, 0x11
        /*10d6*/ 	.short	(.L_757 - .L_756)
	.align		4
.L_756:
        /*10d8*/ 	.word	index@(_ZN2at6native18elementwise_kernelILi128ELi4EZNS0_22gpu_kernel_impl_nocastINS0_13AUnaryFunctorIN3c108BFloat16ES5_S5_ZZZNS0_17hypot_kernel_cudaERNS_18TensorIteratorBaseEENKUlvE_clEvENKUlvE2_clEvEUlS5_S5_E_EEEEvS7_RKT_EUliE_EEviT1_)
        /*10dc*/ 	.word	0x00000000


	//----- nvinfo : EIATTR_REGCOUNT
	.align		4
.L_757:
        /*10e0*/ 	.byte	0x04, 0x2f
        /*10e2*/ 	.short	(.L_759 - .L_758)
	.align		4
.L_758:
        /*10e4*/ 	.word	index@(_ZN2at6native27unrolled_elementwise_kernelINS0_13AUnaryFunctorIN3c108BFloat16ES4_S4_ZZZNS0_17hypot_kernel_cudaERNS_18TensorIteratorBaseEENKUlvE_clEvENKUlvE2_clEvEUlS4_S4_E_EESt5arrayIPcLm2EELi4E23TrivialOffsetCalculatorILi1EjESF_NS0_6memory12LoadWithCastILi1EEENSG_13StoreWithCastILi1EEEEEviT_T0_T2_T3_T4_T5_)
        /*10e8*/ 	.word	0x0000001c


	//----- nvinfo : EIATTR_FRAME_SIZE
	.align		4
.L_759:
        /*10ec*/ 	.byte	0x04, 0x11
        /*10ee*/ 	.short	(.L_761 - .L_760)
	.align		4
.L_760:
        /*10f0*/ 	.word	index@(_ZN2at6native27unrolled_elementwise_kernelINS0_13AUnaryFunctorIN3c108BFloat16ES4_S4_ZZZNS0_17hypot_kernel_cudaERNS_18TensorIteratorBaseEENKUlvE_clEvENKUlvE2_clEvEUlS4_S4_E_EESt5arrayIPcLm2EELi4E23TrivialOffsetCalculatorILi1EjESF_NS0_6memory12LoadWithCastILi1EEENSG_13StoreWithCastILi1EEEEEviT_T0_T2_T3_T4_T5_)
        /*10f4*/ 	.word	0x00000000


	//----- nvinfo : EIATTR_REGCOUNT
	.align		4
.L_761:
        /*10f8*/ 	.byte	0x04, 0x2f
        /*10fa*/ 	.short	(.L_763 - .L_762)
	.align		4
.L_762:
        /*10fc*/ 	.word	index@(_ZN2at6native18elementwise_kernelILi128ELi4EZNS0_15gpu_kernel_implINS0_13AUnaryFunctorIN3c108BFloat16ES5_S5_ZZZNS0_17hypot_kernel_cudaERNS_18TensorIteratorBaseEENKUlvE_clEvENKUlvE2_clEvEUlS5_S5_E_EEEEvS7_RKT_EUliE_EEviT1_)
        /*1100*/ 	.word	0x0000001a


	//----- nvinfo : EIATTR_FRAME_SIZE
	.align		4
.L_763:
        /*1104*/ 	.byte	0x04, 0x11
        /*1106*/ 	.short	(.L_765 - .L_764)
	.align		4
.L_764:
        /*1108*/ 	.word	index@(_ZN2at6native18elementwise_kernelILi128ELi4EZNS0_15gpu_kernel_implINS0_13AUnaryFunctorIN3c108BFloat16ES5_S5_ZZZNS0_17hypot_kernel_cudaERNS_18TensorIteratorBaseEENKUlvE_clEvENKUlvE2_clEvEUlS5_S5_E_EEEEvS7_RKT_EUliE_EEviT1_)
        /*110c*/ 	.word	0x00000000


	//----- nvinfo : EIATTR_MIN_STACK_SIZE
	.align		4
.L_765:
        /*1110*/ 	.byte	0x04, 0x12
        /*1112*/ 	.short	(.L_767 - .L_766)
	.align		4
.L_766:
        /*1114*/ 	.word	index@(_ZN2at6native18elementwise_kernelILi128ELi4EZNS0_15gpu_kernel_implINS0_13AUnaryFunctorIN3c108BFloat16ES5_S5_ZZZNS0_17hypot_kernel_cudaERNS_18TensorIteratorBaseEENKUlvE_clEvENKUlvE2_clEvEUlS5_S5_E_EEEEvS7_RKT_EUliE_EEviT1_)
        /*1118*/ 	.word	0x00000000


	//----- nvinfo : EIATTR_MIN_STACK_SIZE
	.align		4
.L_767:
        /*111c*/ 	.byte	0x04, 0x12
        /*111e*/ 	.short	(.L_769 - .L_768)
	.align		4
.L_768:
        /*1120*/ 	.word	index@(_ZN2at6native27unrolled_elementwise_kernelINS0_13AUnaryFunctorIN3c108BFloat16ES4_S4_ZZZNS0_17hypot_kernel_cudaERNS_18TensorIteratorBaseEENKUlvE_clEvENKUlvE2_clEvEUlS4_S4_E_EESt5arrayIPcLm2EELi4E23TrivialOffsetCalculatorILi1EjESF_NS0_6memory12LoadWithCastILi1EEENSG_13StoreWithCastILi1EEEEEviT_T0_T2_T3_T4_T5_)
        /*1124*/ 	.word	0x00000000


	//----- nvinfo : EIATTR_MIN_STACK_SIZE
	.align		4
.L_769:
        /*1128*/ 	.byte	0x04, 0x12
        /*112a*/ 	.short	(.L_771 - .L_770)
	.align		4
.L_770:
        /*112c*/ 	.word	index@(_ZN2at6native18elementwise_kernelILi128ELi4EZNS0_22gpu_kernel_impl_nocastINS0_13AUnaryFunctorIN3c108BFloat16ES5_S5_ZZZNS0_17hypot_kernel_cudaERNS_18TensorIteratorBaseEENKUlvE_clEvENKUlvE2_clEvEUlS5_S5_E_EEEEvS7_RKT_EUliE_EEviT1_)
        /*1130*/ 	.word	0x00000000


	//----- nvinfo : EIATTR_MIN_STACK_SIZE
	.align		4
.L_771:
        /*1134*/ 	.byte	0x04, 0x12
        /*1136*/ 	.short	(.L_773 - .L_772)
	.align		4
.L_772:
        /*1138*/ 	.word	index@(_ZN2at6native27unrolled_elementwise_kernelINS0_13AUnaryFunctorIN3c108BFloat16ES4_S4_ZZZNS0_17hypot_kernel_cudaERNS_18TensorIteratorBaseEENKUlvE_clEvENKUlvE2_clEvEUlS4_S4_E_EESt5arrayIPcLm2EELi4E23TrivialOffsetCalculatorILi1EjESF_NS0_6memory15LoadWithoutCastENSG_16StoreWithoutCastEEEviT_T0_T2_T3_T4_T5_)
        /*113c*/ 	.word	0x00000000


	//----- nvinfo : EIATTR_MIN_STACK_SIZE
	.align		4
.L_773:
        /*1140*/ 	.byte	0x04, 0x12
        /*1142*/ 	.short	(.L_775 - .L_774)
	.align		4
.L_774:
        /*1144*/ 	.word	index@(_ZN2at6native29vectorized_elementwise_kernelILi2ENS0_13AUnaryFunctorIN3c108BFloat16ES4_S4_ZZZNS0_17hypot_kernel_cudaERNS_18TensorIteratorBaseEENKUlvE_clEvENKUlvE2_clEvEUlS4_S4_E_EESt5arrayIPcLm2EEEEviT0_T1_)
        /*1148*/ 	.word	0x00000000


	//----- nvinfo : EIATTR_MIN_STACK_SIZE
	.align		4
.L_775:
        /*114c*/ 	.byte	0x04, 0x12
        /*114e*/ 	.short	(.L_777 - .L_776)
	.align		4
.L_776:
        /*1150*/ 	.word	index@(_ZN2at6native29vectorized_elementwise_kernelILi4ENS0_13AUnaryFunctorIN3c108BFloat16ES4_S4_ZZZNS0_17hypot_kernel_cudaERNS_18TensorIteratorBaseEENKUlvE_clEvENKUlvE2_clEvEUlS4_S4_E_EESt5arrayIPcLm2EEEEviT0_T1_)
        /*1154*/ 	.word	0x00000000


	//----- nvinfo : EIATTR_MIN_STACK_SIZE
	.align		4
.L_777:
        /*1158*/ 	.byte	0x04, 0x12
        /*115a*/ 	.short	(.L_779 - .L_778)
	.align		4
.L_778:
        /*115c*/ 	.word	index@(_ZN2at6native29vectorized_elementwise_kernelILi8ENS0_13AUnaryFunctorIN3c108BFloat16ES4_S4_ZZZNS0_17hypot_kernel_cudaERNS_18TensorIteratorBaseEENKUlvE_clEvENKUlvE2_clEvEUlS4_S4_E_EESt5arrayIPcLm2EEEEviT0_T1_)
        /*1160*/ 	.word	0x00000000


	//----- nvinfo : EIATTR_MIN_STACK_SIZE
	.align		4
.L_779:
        /*1164*/ 	.byte	0x04, 0x12
        /*1166*/ 	.short	(.L_781 - .L_780)
	.align		4
.L_780:
        /*1168*/ 	.word	index@(_ZN2at6native18elementwise_kernelILi128ELi4EZNS0_15gpu_kernel_implINS0_13BinaryFunctorIN3c108BFloat16ES5_S5_ZZZNS0_17hypot_kernel_cudaERNS_18TensorIteratorBaseEENKUlvE_clEvENKUlvE2_clEvEUlS5_S5_E_EEEEvS7_RKT_EUliE_EEviT1_)
        /*116c*/ 	.word	0x00000000


	//----- nvinfo : EIATTR_MIN_STACK_SIZE
	.align		4
.L_781:
        /*1170*/ 	.byte	0x04, 0x12
        /*1172*/ 	.short	(.L_783 - .L_782)
	.align		4
.L_782:
        /*1174*/ 	.word	index@(_ZN2at6native27unrolled_elementwise_kernelINS0_13BinaryFunctorIN3c108BFloat16ES4_S4_ZZZNS0_17hypot_kernel_cudaERNS_18TensorIteratorBaseEENKUlvE_clEvENKUlvE2_clEvEUlS4_S4_E_EESt5arrayIPcLm3EELi4E23TrivialOffsetCalculatorILi2EjESE_ILi1EjENS0_6memory12LoadWithCastILi2EEENSH_13StoreWithCastILi1EEEEEviT_T0_T2_T3_T4_T5_)
        /*1178*/ 	.word	0x00000000


	//----- nvinfo : EIATTR_MIN_STACK_SIZE
	.align		4
.L_783:
        /*117c*/ 	.byte	0x04, 0x12
        /*117e*/ 	.short	(.L_785 - .L_784)
	.align		4
.L_784:
        /*1180*/ 	.word	index@(_ZN2at6native18elementwise_kernelILi128ELi4EZNS0_22gpu_kernel_impl_nocastINS0_13BinaryFunctorIN3c108BFloat16ES5_S5_ZZZNS0_17hypot_kernel_cudaERNS_18TensorIteratorBaseEENKUlvE_clEvENKUlvE2_clEvEUlS5_S5_E_EEEEvS7_RKT_EUliE_EEviT1_)
        /*1184*/ 	.word	0x00000000


	//----- nvinfo : EIATTR_MIN_STACK_SIZE
	.align		4
.L_785:
        /*1188*/ 	.byte	0x04, 0x12
        /*118a*/ 	.short	(.L_787 - .L_786)
	.align		4
.L_786:
        /*118c*/ 	.word	index@(_ZN2at6native27unrolled_elementwise_kernelINS0_13BinaryFunctorIN3c108BFloat16ES4_S4_ZZZNS0_17hypot_kernel_cudaERNS_18TensorIteratorBaseEENKUlvE_clEvENKUlvE2_clEvEUlS4_S4_E_EESt5arrayIPcLm3EELi4E23TrivialOffsetCalculatorILi2EjESE_ILi1EjENS0_6memory15LoadWithoutCastENSH_16StoreWithoutCastEEEviT_T0_T2_T3_T4_T5_)
        /*1190*/ 	.word	0x00000000


	//----- nvinfo : EIATTR_MIN_STACK_SIZE
	.align		4
.L_787:
        /*1194*/ 	.byte	0x04, 0x12
        /*1196*/ 	.short	(.L_789 - .L_788)
	.align		4
.L_788:
        /*1198*/ 	.word	index@(_ZN2at6native29vectorized_elementwise_kernelILi2ENS0_13BinaryFunctorIN3c108BFloat16ES4_S4_ZZZNS0_17hypot_kernel_cudaERNS_18TensorIteratorBaseEENKUlvE_clEvENKUlvE2_clEvEUlS4_S4_E_EESt5arrayIPcLm3EEEEviT0_T1_)
        /*119c*/ 	.word	0x00000000


	//----- nvinfo : EIATTR_MIN_STACK_SIZE
	.align		4
.L_789:
        /*11a0*/ 	.byte	0x04, 0x12
        /*11a2*/ 	.short	(.L_791 - .L_790)
	.align		4
.L_790:
        /*11a4*/ 	.word	index@(_ZN2at6native29vectorized_elementwise_kernelILi4ENS0_13BinaryFunctorIN3c108BFloat16ES4_S4_ZZZNS0_17hypot_kernel_cudaERNS_18TensorIteratorBaseEENKUlvE_clEvENKUlvE2_clEvEUlS4_S4_E_EESt5arrayIPcLm3EEEEviT0_T1_)
        /*11a8*/ 	.word	0x00000000


	//----- nvinfo : EIATTR_MIN_STACK_SIZE
	.align		4
.L_791:
        /*11ac*/ 	.byte	0x04, 0x12
        /*11ae*/ 	.short	(.L_793 - .L_792)
	.align		4
.L_792:
        /*11b0*/ 	.word	index@(_ZN2at6native29vectorized_elementwise_kernelILi8ENS0_13BinaryFunctorIN3c108BFloat16ES4_S4_ZZZNS0_17hypot_kernel_cudaERNS_18TensorIteratorBaseEENKUlvE_clEvENKUlvE2_clEvEUlS4_S4_E_EESt5arrayIPcLm3EEEEviT0_T1_)
        /*11b4*/ 	.word	0x00000000


	//----- nvinfo : EIATTR_MIN_STACK_SIZE
	.align		4
.L_793:
        /*11b8*/ 	.byte	0x04, 0x12
        /*11ba*/ 	.short	(.L_795 - .L_794)
	.align		4
.L_794:
        /*11bc*/ 	.word	index@(_ZN2at6native18elementwise_kernelILi128ELi4EZNS0_15gpu_kernel_implINS0_13AUnaryFunctorIN3c104HalfES5_S5_ZZZNS0_17hypot_kernel_cudaERNS_18TensorIteratorBaseEENKUlvE_clEvENKUlvE1_clEvEUlS5_S5_E_EEEEvS7_RKT_EUliE_EEviT1_)
        /*11c0*/ 	.word	0x00000000


	//----- nvinfo : EIATTR_MIN_STACK_SIZE
	.align		4
.L_795:
        /*11c4*/ 	.byte	0x04, 0x12
        /*11c6*/ 	.short	(.L_797 - .L_796)
	.align		4
.L_796:
        /*11c8*/ 	.word	index@(_ZN2at6native27unrolled_elementwise_kernelINS0_13AUnaryFunctorIN3c104HalfES4_S4_ZZZNS0_17hypot_kernel_cudaERNS_18TensorIteratorBaseEENKUlvE_clEvENKUlvE1_clEvEUlS4_S4_E_EESt5arrayIPcLm2EELi4E23TrivialOffsetCalculatorILi1EjESF_NS0_6memory12LoadWithCastILi1EEENSG_13StoreWithCastILi1EEEEEviT_T0_T2_T3_T4_T5_)
        /*11cc*/ 	.word	0x00000000


	//----- nvinfo : EIATTR_MIN_STACK_SIZE
	.align		4
.L_797:
        /*11d0*/ 	.byte	0x04, 0x12
        /*11d2*/ 	.short	(.L_799 - .L_798)
	.align		4
.L_798:
        /*11d4*/ 	.word	index@(_ZN2at6native18elementwise_kernelILi128ELi4EZNS0_22gpu_kernel_impl_nocastINS0_13AUnaryFunctorIN3c104HalfES5_S5_ZZZNS0_17hypot_kernel_cudaERNS_18TensorIteratorBaseEENKUlvE_clEvENKUlvE1_clEvEUlS5_S5_E_EEEEvS7_RKT_EUliE_EEviT1_)
        /*11d8*/ 	.word	0x00000000


	//----- nvinfo : EIATTR_MIN_STACK_SIZE
	.align		4
.L_799:
        /*11dc*/ 	.byte	0x04, 0x12
        /*11de*/ 	.short	(.L_801 - .L_800)
	.align		4
.L_800:
        /*11e0*/ 	.word	index@(_ZN2at6native27unrolled_elementwise_kernelINS0_13AUnaryFunctorIN3c104HalfES4_S4_ZZZNS0_17hypot_kernel_cudaERNS_18TensorIteratorBaseEENKUlvE_clEvENKUlvE1_clEvEUlS4_S4_E_EESt5arrayIPcLm2EELi4E23TrivialOffsetCalculatorILi1EjESF_NS0_6memory15LoadWithoutCastENSG_16StoreWithoutCastEEEviT_T0_T2_T3_T4_T5_)
        /*11e4*/ 	.word	0x00000000


	//----- nvinfo : EIATTR_MIN_STACK_SIZE
	.align		4
.L_801:
        /*11e8*/ 	.byte	0x04, 0x12
        /*11ea*/ 	.short	(.L_803 - .L_802)
	.align		4
.L_802:
        /*11ec*/ 	.word	index@(_ZN2at6native29vectorized_elementwise_kernelILi2ENS0_13AUnaryFunctorIN3c104HalfES4_S4_ZZZNS0_17hypot_kernel_cudaERNS_18TensorIteratorBaseEENKUlvE_clEvENKUlvE1_clEvEUlS4_S4_E_EESt5arrayIPcLm2EEEEviT0_T1_)
        /*11f0*/ 	.word	0x00000000


	//----- nvinfo : EIATTR_MIN_STACK_SIZE
	.align		4
.L_803:
        /*11f4*/ 	.byte	0x04, 0x12
        /*11f6*/ 	.short	(.L_805 - .L_804)
	.align		4
.L_804:
        /*11f8*/ 	.word	index@(_ZN2at6native29vectorized_elementwise_kernelILi4ENS0_13AUnaryFunctorIN3c104HalfES4_S4_ZZZNS0_17hypot_kernel_cudaERNS_18TensorIteratorBaseEENKUlvE_clEvENKUlvE1_clEvEUlS4_S4_E_EESt5arrayIPcLm2EEEEviT0_T1_)
        /*11fc*/ 	.word	0x00000000


	//----- nvinfo : EIATTR_MIN_STACK_SIZE
	.align		4
.L_805:
        /*1200*/ 	.byte	0x04, 0x12
        /*1202*/ 	.short	(.L_807 - .L_806)
	.align		4
.L_806:
        /*1204*/ 	.word	index@(_ZN2at6native29vectorized_elementwise_kernelILi8ENS0_13AUnaryFunctorIN3c104HalfES4_S4_ZZZNS0_17hypot_kernel_cudaERNS_18TensorIteratorBaseEENKUlvE_clEvENKUlvE1_clEvEUlS4_S4_E_EESt5arrayIPcLm2EEEEviT0_T1_)
        /*1208*/ 	.word	0x00000000


	//----- nvinfo : EIATTR_MIN_STACK_SIZE
	.align		4
.L_807:
        /*120c*/ 	.byte	0x04, 0x12
        /*120e*/ 	.short	(.L_809 - .L_808)
	.align		4
.L_808:
        /*1210*/ 	.word	index@(_ZN2at6native18elementwise_kernelILi128ELi4EZNS0_15gpu_kernel_implINS0_13BinaryFunctorIN3c104HalfES5_S5_ZZZNS0_17hypot_kernel_cudaERNS_18TensorIteratorBaseEENKUlvE_clEvENKUlvE1_clEvEUlS5_S5_E_EEEEvS7_RKT_EUliE_EEviT1_)
        /*1214*/ 	.word	0x00000000


	//----- nvinfo : EIATTR_MIN_STACK_SIZE
	.align		4
.L_809:
        /*1218*/ 	.byte	0x04, 0x12
        /*121a*/ 	.short	(.L_811 - .L_810)
	.align		4
.L_810:
        /*121c*/ 	.word	index@(_ZN2at6native27unrolled_elementwise_kernelINS0_13BinaryFunctorIN3c104HalfES4_S4_ZZZNS0_17hypot_kernel_cudaERNS_18TensorIteratorBaseEENKUlvE_clEvENKUlvE1_clEvEUlS4_S4_E_EESt5arrayIPcLm3EELi4E23TrivialOffsetCalculatorILi2EjESE_ILi1EjENS0_6memory12LoadWithCastILi2EEENSH_13StoreWithCastILi1EEEEEviT_T0_T2_T3_T4_T5_)
        /*1220*/ 	.word	0x00000000


	//----- nvinfo : EIATTR_MIN_STACK_SIZE
	.align		4
.L_811:
        /*1224*/ 	.byte	0x04, 0x12
        /*1226*/ 	.short	(.L_813 - .L_812)
	.align		4
.L_812:
        /*1228*/ 	.word	index@(_ZN2at6native18elementwise_kernelILi128ELi4EZNS0_22gpu_kernel_impl_nocastINS0_13BinaryFunctorIN3c104HalfES5_S5_ZZZNS0_17hypot_kernel_cudaERNS_18TensorIteratorBaseEENKUlvE_clEvENKUlvE1_clEvEUlS5_S5_E_EEEEvS7_RKT_EUliE_EEviT1_)
        /*122c*/ 	.word	0x00000000


	//----- nvinfo : EIATTR_MIN_STACK_SIZE
	.align		4
.L_813:
        /*1230*/ 	.byte	0x04, 0x12
        /*1232*/ 	.short	(.L_815 - .L_814)
	.align		4
.L_814:
        /*1234*/ 	.word	index@(_ZN2at6native27unrolled_elementwise_kernelINS0_13BinaryFunctorIN3c104HalfES4_S4_ZZZNS0_17hypot_kernel_cudaERNS_18TensorIteratorBaseEENKUlvE_clEvENKUlvE1_clEvEUlS4_S4_E_EESt5arrayIPcLm3EELi4E23TrivialOffsetCalculatorILi2EjESE_ILi1EjENS0_6memory15LoadWithoutCastENSH_16StoreWithoutCastEEEviT_T0_T2_T3_T4_T5_)
        /*1238*/ 	.word	0x00000000


	//----- nvinfo : EIATTR_MIN_STACK_SIZE
	.align		4
.L_815:
        /*123c*/ 	.byte	0x04, 0x12
        /*123e*/ 	.short	(.L_817 - .L_816)
	.align		4
.L_816:
        /*1240*/ 	.word	index@(_ZN2at6native29vectorized_elementwise_kernelILi2ENS0_13BinaryFunctorIN3c104HalfES4_S4_ZZZNS0_17hypot_kernel_cudaERNS_18TensorIteratorBaseEENKUlvE_clEvENKUlvE1_clEvEUlS4_S4_E_EESt5arrayIPcLm3EEEEviT0_T1_)
        /*1244*/ 	.word	0x00000000


	//----- nvinfo : EIATTR_MIN_STACK_SIZE
	.align		4
.L_817:
        /*1248*/ 	.byte	0x04, 0x12
        /*124a*/ 	.short	(.L_819 - .L_818)
	.align		4
.L_818:
        /*124c*/ 	.word	index@(_ZN2at6native29vectorized_elementwise_kernelILi4ENS0_13BinaryFunctorIN3c104HalfES4_S4_ZZZNS0_17hypot_kernel_cudaERNS_18TensorIteratorBaseEENKUlvE_clEvENKUlvE1_clEvEUlS4_S4_E_EESt5arrayIPcLm3EEEEviT0_T1_)
        /*1250*/ 	.word	0x00000000


	//----- nvinfo : EIATTR_MIN_STACK_SIZE
	.align		4
.L_819:
        /*1254*/ 	.byte	0x04, 0x12
        /*1256*/ 	.short	(.L_821 - .L_820)
	.align		4
.L_820:
        /*1258*/ 	.word	index@(_ZN2at6native29vectorized_elementwise_kernelILi8ENS0_13BinaryFunctorIN3c104HalfES4_S4_ZZZNS0_17hypot_kernel_cudaERNS_18TensorIteratorBaseEENKUlvE_clEvENKUlvE1_clEvEUlS4_S4_E_EESt5arrayIPcLm3EEEEviT0_T1_)
        /*125c*/ 	.word	0x00000000


	//----- nvinfo : EIATTR_MIN_STACK_SIZE
	.align		4
.L_821:
        /*1260*/ 	.byte	0x04, 0x12
        /*1262*/ 	.short	(.L_823 - .L_822)
	.align		4
.L_822:
        /*1264*/ 	.word	index@(_ZN2at6native18elementwise_kernelILi128ELi4EZNS0_15gpu_kernel_implINS0_13AUnaryFunctorIfffZZZNS0_17hypot_kernel_cudaERNS_18TensorIteratorBaseEENKUlvE_clEvENKUlvE0_clEvEUlffE_EEEEvS5_RKT_EUliE_EEviT1_)
        /*1268*/ 	.word	0x00000000


	//----- nvinfo : EIATTR_MIN_STACK_SIZE
	.align		4
.L_823:
        /*126c*/ 	.byte	0x04, 0x12
        /*126e*/ 	.short	(.L_825 - .L_824)
	.align		4
.L_824:
        /*1270*/ 	.word	index@(_ZN2at6native27unrolled_elementwise_kernelINS0_13AUnaryFunctorIfffZZZNS0_17hypot_kernel_cudaERNS_18TensorIteratorBaseEENKUlvE_clEvENKUlvE0_clEvEUlffE_EESt5arrayIPcLm2EELi4E23TrivialOffsetCalculatorILi1EjESD_NS0_6memory12LoadWithCastILi1EEENSE_13StoreWithCastILi1EEEEEviT_T0_T2_T3_T4_T5_)
        /*1274*/ 	.word	0x00000000


	//----- nvinfo : EIATTR_MIN_STACK_SIZE
	.align		4
.L_825:
        /*1278*/ 	.byte	0x04, 0x12
        /*127a*/ 	.short	(.L_827 - .L_826)
	.align		4
.L_826:
        /*127c*/ 	.word	index@(_ZN2at6native18elementwise_kernelILi128ELi2EZNS0_22gpu_kernel_impl_nocastINS0_13AUnaryFunctorIfffZZZNS0_17hypot_kernel_cudaERNS_18TensorIteratorBaseEENKUlvE_clEvENKUlvE0_clEvEUlffE_EEEEvS5_RKT_EUliE_EEviT1_)
        /*1280*/ 	.word	0x00000000


	//----- nvinfo : EIATTR_MIN_STACK_SIZE
	.align		4
.L_827:
        /*1284*/ 	.byte	0x04, 0x12
        /*1286*/ 	.short	(.L_829 - .L_828)
	.align		4
.L_828:
        /*1288*/ 	.word	index@(_ZN2at6native27unrolled_elementwise_kernelINS0_13AUnaryFunctorIfffZZZNS0_17hypot_kernel_cudaERNS_18TensorIteratorBaseEENKUlvE_clEvENKUlvE0_clEvEUlffE_EESt5arrayIPcLm2EELi4E23TrivialOffsetCalculatorILi1EjESD_NS0_6memory15LoadWithoutCastENSE_16StoreWithoutCastEEEviT_T0_T2_T3_T4_T5_)
        /*128c*/ 	.word	0x00000000


	//----- nvinfo : EIATTR_MIN_STACK_SIZE
	.align		4
.L_829:
        /*1290*/ 	.byte	0x04, 0x12
        /*1292*/ 	.short	(.L_831 - .L_830)
	.align		4
.L_830:
        /*1294*/ 	.word	index@(_ZN2at6native29vectorized_elementwise_kernelILi2ENS0_13AUnaryFunctorIfffZZZNS0_17hypot_kernel_cudaERNS_18TensorIteratorBaseEENKUlvE_clEvENKUlvE0_clEvEUlffE_EESt5arrayIPcLm2EEEEviT0_T1_)
        /*1298*/ 	.word	0x00000000


	//----- nvinfo : EIATTR_MIN_STACK_SIZE
	.align		4
.L_831:
        /*129c*/ 	.byte	0x04, 0x12
        /*129e*/ 	.short	(.L_833 - .L_832)
	.align		4
.L_832:
        /*12a0*/ 	.word	index@(_ZN2at6native29vectorized_elementwise_kernelILi4ENS0_13AUnaryFunctorIfffZZZNS0_17hypot_kernel_cudaERNS_18TensorIteratorBaseEENKUlvE_clEvENKUlvE0_clEvEUlffE_EESt5arrayIPcLm2EEEEviT0_T1_)
        /*12a4*/ 	.word	0x00000000


	//----- nvinfo : EIATTR_MIN_STACK_SIZE
	.align		4
.L_833:
        /*12a8*/ 	.byte	0x04, 0x12
        /*12aa*/ 	.short	(.L_835 - .L_834)
	.align		4
.L_834:
        /*12ac*/ 	.word	index@(_ZN2at6native29vectorized_elementwise_kernelILi8ENS0_13AUnaryFunctorIfffZZZNS0_17hypot_kernel_cudaERNS_18TensorIteratorBaseEENKUlvE_clEvENKUlvE0_clEvEUlffE_EESt5arrayIPcLm2EEEEviT0_T1_)
        /*12b0*/ 	.word	0x00000000


	//----- nvinfo : EIATTR_MIN_STACK_SIZE
	.align		4
.L_835:
        /*12b4*/ 	.byte	0x04, 0x12
        /*12b6*/ 	.short	(.L_837 - .L_836)
	.align		4
.L_836:
        /*12b8*/ 	.word	index@(_ZN2at6native18elementwise_kernelILi128ELi4EZNS0_15gpu_kernel_implINS0_13BinaryFunctorIfffZZZNS0_17hypot_kernel_cudaERNS_18TensorIteratorBaseEENKUlvE_clEvENKUlvE0_clEvEUlffE_EEEEvS5_RKT_EUliE_EEviT1_)
        /*12bc*/ 	.word	0x00000000


	//----- nvinfo : EIATTR_MIN_STACK_SIZE
	.align		4
.L_837:
        /*12c0*/ 	.byte	0x04, 0x12
        /*12c2*/ 	.short	(.L_839 - .L_838)
	.align		4
.L_838:
        /*12c4*/ 	.word	index@(_ZN2at6native27unrolled_elementwise_kernelINS0_13BinaryFunctorIfffZZZNS0_17hypot_kernel_cudaERNS_18TensorIteratorBaseEENKUlvE_clEvENKUlvE0_clEvEUlffE_EESt5arrayIPcLm3EELi4E23TrivialOffsetCalculatorILi2EjESC_ILi1EjENS0_6memory12LoadWithCastILi2EEENSF_13StoreWithCastILi1EEEEEviT_T0_T2_T3_T4_T5_)
        /*12c8*/ 	.word	0x00000000


	//----- nvinfo : EIATTR_MIN_STACK_SIZE
	.align		4
.L_839:
        /*12cc*/ 	.byte	0x04, 0x12
        /*12ce*/ 	.short	(.L_841 - .L_840)
	.align		4
.L_840:
        /*12d0*/ 	.word	index@(_ZN2at6native18elementwise_kernelILi128ELi2EZNS0_22gpu_kernel_impl_nocastINS0_13BinaryFunctorIfffZZZNS0_17hypot_kernel_cudaERNS_18TensorIteratorBaseEENKUlvE_clEvENKUlvE0_clEvEUlffE_EEEEvS5_RKT_EUliE_EEviT1_)
        /*12d4*/ 	.word	0x00000000


	//----- nvinfo : EIATTR_MIN_STACK_SIZE
	.align		4
.L_841:
        /*12d8*/ 	.byte	0x04, 0x12
        /*12da*/ 	.short	(.L_843 - .L_842)
	.align		4
.L_842:
        /*12dc*/ 	.word	index@(_ZN2at6native27unrolled_elementwise_kernelINS0_13BinaryFunctorIfffZZZNS0_17hypot_kernel_cudaERNS_18TensorIteratorBaseEENKUlvE_clEvENKUlvE0_clEvEUlffE_EESt5arrayIPcLm3EELi4E23TrivialOffsetCalculatorILi2EjESC_ILi1EjENS0_6memory15LoadWithoutCastENSF_16StoreWithoutCastEEEviT_T0_T2_T3_T4_T5_)
        /*12e0*/ 	.word	0x00000000


	//----- nvinfo : EIATTR_MIN_STACK_SIZE
	.align		4
.L_843:
        /*12e4*/ 	.byte	0x04, 0x12
        /*12e6*/ 	.short	(.L_845 - .L_844)
	.align		4
.L_844:
        /*12e8*/ 	.word	index@(_ZN2at6native29vectorized_elementwise_kernelILi2ENS0_13BinaryFunctorIfffZZZNS0_17hypot_kernel_cudaERNS_18TensorIteratorBaseEENKUlvE_clEvENKUlvE0_clEvEUlffE_EESt5arrayIPcLm3EEEEviT0_T1_)
        /*12ec*/ 	.word	0x00000000


	//----- nvinfo : EIATTR_MIN_STACK_SIZE
	.align		4
.L_845:
        /*12f0*/ 	.byte	0x04, 0x12
        /*12f2*/ 	.short	(.L_847 - .L_846)
	.align		4
.L_846:
        /*12f4*/ 	.word	index@(_ZN2at6native29vectorized_elementwise_kernelILi4ENS0_13BinaryFunctorIfffZZZNS0_17hypot_kernel_cudaERNS_18TensorIteratorBaseEENKUlvE_clEvENKUlvE0_clEvEUlffE_EESt5arrayIPcLm3EEEEviT0_T1_)
        /*12f8*/ 	.word	0x00000000


	//----- nvinfo : EIATTR_MIN_STACK_SIZE
	.align		4
.L_847:
        /*12fc*/ 	.byte	0x04, 0x12
        /*12fe*/ 	.short	(.L_849 - .L_848)
	.align		4
.L_848:
        /*1300*/ 	.word	index@(_ZN2at6native29vectorized_elementwise_kernelILi8ENS0_13BinaryFunctorIfffZZZNS0_17hypot_kernel_cudaERNS_18TensorIteratorBaseEENKUlvE_clEvENKUlvE0_clEvEUlffE_EESt5arrayIPcLm3EEEEviT0_T1_)
        /*1304*/ 	.word	0x00000000


	//----- nvinfo : EIATTR_MIN_STACK_SIZE
	.align		4
.L_849:
        /*1308*/ 	.byte	0x04, 0x12
        /*130a*/ 	.short	(.L_851 - .L_850)
	.align		4
.L_850:
        /*130c*/ 	.word	index@(_ZN2at6native18elementwise_kernelILi128ELi4EZNS0_15gpu_kernel_implINS0_13AUnaryFunctorIdddZZZNS0_17hypot_kernel_cudaERNS_18TensorIteratorBaseEENKUlvE_clEvENKUlvE_clEvEUlddE_EEEEvS5_RKT_EUliE_EEviT1_)
        /*1310*/ 	.word	0x00000000


	//----- nvinfo : EIATTR_MIN_STACK_SIZE
	.align		4
.L_851:
        /*1314*/ 	.byte	0x04, 0x12
        /*1316*/ 	.short	(.L_853 - .L_852)
	.align		4
.L_852:
        /*1318*/ 	.word	index@(_ZN2at6native27unrolled_elementwise_kernelINS0_13AUnaryFunctorIdddZZZNS0_17hypot_kernel_cudaERNS_18TensorIteratorBaseEENKUlvE_clEvENKUlvE_clEvEUlddE_EESt5arrayIPcLm2EELi4E23TrivialOffsetCalculatorILi1EjESD_NS0_6memory12LoadWithCastILi1EEENSE_13StoreWithCastILi1EEEEEviT_T0_T2_T3_T4_T5_)
        /*131c*/ 	.word	0x00000000


	//----- nvinfo : EIATTR_MIN_STACK_SIZE
	.align		4
.L_853:
        /*1320*/ 	.byte	0x04, 0x12
        /*1322*/ 	.short	(.L_855 - .L_854)
	.align		4
.L_854:
        /*1324*/ 	.word	index@(_ZN2at6native18elementwise_kernelILi128ELi2EZNS0_22gpu_kernel_impl_nocastINS0_13AUnaryFunctorIdddZZZNS0_17hypot_kernel_cudaERNS_18TensorIteratorBaseEENKUlvE_clEvENKUlvE_clEvEUlddE_EEEEvS5_RKT_EUliE_EEviT1_)
        /*1328*/ 	.word	0x00000000


	//----- nvinfo : EIATTR_MIN_STACK_SIZE
	.align		4
.L_855:
        /*132c*/ 	.byte	0x04, 0x12
        /*132e*/ 	.short	(.L_857 - .L_856)
	.align		4
.L_856:
        /*1330*/ 	.word	index@(_ZN2at6native27unrolled_elementwise_kernelINS0_13AUnaryFunctorIdddZZZNS0_17hypot_kernel_cudaERNS_18TensorIteratorBaseEENKUlvE_clEvENKUlvE_clEvEUlddE_EESt5arrayIPcLm2EELi4E23TrivialOffsetCalculatorILi1EjESD_NS0_6memory15LoadWithoutCastENSE_16StoreWithoutCastEEEviT_T0_T2_T3_T4_T5_)
        /*1334*/ 	.word	0x00000000


	//----- nvinfo : EIATTR_MIN_STACK_SIZE
	.align		4
.L_857:
        /*1338*/ 	.byte	0x04, 0x12
        /*133a*/ 	.short	(.L_859 - .L_858)
	.align		4
.L_858:
        /*133c*/ 	.word	index@(_ZN2at6native29vectorized_elementwise_kernelILi2ENS0_13AUnaryFunctorIdddZZZNS0_17hypot_kernel_cudaERNS_18TensorIteratorBaseEENKUlvE_clEvENKUlvE_clEvEUlddE_EESt5arrayIPcLm2EEEEviT0_T1_)
        /*1340*/ 	.word	0x00000000


	//----- nvinfo : EIATTR_MIN_STACK_SIZE
	.align		4
.L_859:
        /*1344*/ 	.byte	0x04, 0x12
        /*1346*/ 	.short	(.L_861 - .L_860)
	.align		4
.L_860:
        /*1348*/ 	.word	index@(_ZN2at6native29vectorized_elementwise_kernelILi4ENS0_13AUnaryFunctorIdddZZZNS0_17hypot_kernel_cudaERNS_18TensorIteratorBaseEENKUlvE_clEvENKUlvE_clEvEUlddE_EESt5arrayIPcLm2EEEEviT0_T1_)
        /*134c*/ 	.word	0x00000000


	//----- nvinfo : EIATTR_MIN_STACK_SIZE
	.align		4
.L_861:
        /*1350*/ 	.byte	0x04, 0x12
        /*1352*/ 	.short	(.L_863 - .L_862)
	.align		4
.L_862:
        /*1354*/ 	.word	index@(_ZN2at6native29vectorized_elementwise_kernelILi8ENS0_13AUnaryFunctorIdddZZZNS0_17hypot_kernel_cudaERNS_18TensorIteratorBaseEENKUlvE_clEvENKUlvE_clEvEUlddE_EESt5arrayIPcLm2EEEEviT0_T1_)
        /*1358*/ 	.word	0x00000000


	//----- nvinfo : EIATTR_MIN_STACK_SIZE
	.align		4
.L_863:
        /*135c*/ 	.byte	0x04, 0x12
        /*135e*/ 	.short	(.L_865 - .L_864)
	.align		4
.L_864:
        /*1360*/ 	.word	index@(_ZN2at6native18elementwise_kernelILi128ELi4EZNS0_15gpu_kernel_implINS0_13BinaryFunctorIdddZZZNS0_17hypot_kernel_cudaERNS_18TensorIteratorBaseEENKUlvE_clEvENKUlvE_clEvEUlddE_EEEEvS5_RKT_EUliE_EEviT1_)
        /*1364*/ 	.word	0x00000000


	//----- nvinfo : EIATTR_MIN_STACK_SIZE
	.align		4
.L_865:
        /*1368*/ 	.byte	0x04, 0x12
        /*136a*/ 	.short	(.L_867 - .L_866)
	.align		4
.L_866:
        /*136c*/ 	.word	index@(_ZN2at6native27unrolled_elementwise_kernelINS0_13BinaryFunctorIdddZZZNS0_17hypot_kernel_cudaERNS_18TensorIteratorBaseEENKUlvE_clEvENKUlvE_clEvEUlddE_EESt5arrayIPcLm3EELi4E23TrivialOffsetCalculatorILi2EjESC_ILi1EjENS0_6memory12LoadWithCastILi2EEENSF_13StoreWithCastILi1EEEEEviT_T0_T2_T3_T4_T5_)
        /*1370*/ 	.word	0x00000000


	//----- nvinfo : EIATTR_MIN_STACK_SIZE
	.align		4
.L_867:
        /*1374*/ 	.byte	0x04, 0x12
        /*1376*/ 	.short	(.L_869 - .L_868)
	.align		4
.L_868:
        /*1378*/ 	.word	index@(_ZN2at6native18elementwise_kernelILi128ELi2EZNS0_22gpu_kernel_impl_nocastINS0_13BinaryFunctorIdddZZZNS0_17hypot_kernel_cudaERNS_18TensorIteratorBaseEENKUlvE_clEvENKUlvE_clEvEUlddE_EEEEvS5_RKT_EUliE_EEviT1_)
        /*137c*/ 	.word	0x00000000


	//----- nvinfo : EIATTR_MIN_STACK_SIZE
	.align		4
.L_869:
        /*1380*/ 	.byte	0x04, 0x12
        /*1382*/ 	.short	(.L_871 - .L_870)
	.align		4
.L_870:
        /*1384*/ 	.word	index@(_ZN2at6native27unrolled_elementwise_kernelINS0_13BinaryFunctorIdddZZZNS0_17hypot_kernel_cudaERNS_18TensorIteratorBaseEENKUlvE_clEvENKUlvE_clEvEUlddE_EESt5arrayIPcLm3EELi4E23TrivialOffsetCalculatorILi2EjESC_ILi1EjENS0_6memory15LoadWithoutCastENSF_16StoreWithoutCastEEEviT_T0_T2_T3_T4_T5_)
        /*1388*/ 	.word	0x00000000


	//----- nvinfo : EIATTR_MIN_STACK_SIZE
	.align		4
.L_871:
        /*138c*/ 	.byte	0x04, 0x12
        /*138e*/ 	.short	(.L_873 - .L_872)
	.align		4
.L_872:
        /*1390*/ 	.word	index@(_ZN2at6native29vectorized_elementwise_kernelILi2ENS0_13BinaryFunctorIdddZZZNS0_17hypot_kernel_cudaERNS_18TensorIteratorBaseEENKUlvE_clEvENKUlvE_clEvEUlddE_EESt5arrayIPcLm3EEEEviT0_T1_)
        /*1394*/ 	.word	0x00000000


	//----- nvinfo : EIATTR_MIN_STACK_SIZE
	.align		4
.L_873:
        /*1398*/ 	.byte	0x04, 0x12
        /*139a*/ 	.short	(.L_875 - .L_874)
	.align		4
.L_874:
        /*139c*/ 	.word	index@(_ZN2at6native29vectorized_elementwise_kernelILi4ENS0_13BinaryFunctorIdddZZZNS0_17hypot_kernel_cudaERNS_18TensorIteratorBaseEENKUlvE_clEvENKUlvE_clEvEUlddE_EESt5arrayIPcLm3EEEEviT0_T1_)
        /*13a0*/ 	.word	0x00000000


	//----- nvinfo : EIATTR_MIN_STACK_SIZE
	.align		4
.L_875:
        /*13a4*/ 	.byte	0x04, 0x12
        /*13a6*/ 	.short	(.L_877 - .L_876)
	.align		4
.L_876:
        /*13a8*/ 	.word	index@(_ZN2at6native29vectorized_elementwise_kernelILi8ENS0_13BinaryFunctorIdddZZZNS0_17hypot_kernel_cudaERNS_18TensorIteratorBaseEENKUlvE_clEvENKUlvE_clEvEUlddE_EESt5arrayIPcLm3EEEEviT0_T1_)
        /*13ac*/ 	.word	0x00000000


	//----- nvinfo : EIATTR_MIN_STACK_SIZE
	.align		4
.L_877:
        /*13b0*/ 	.byte	0x04, 0x12
        /*13b2*/ 	.short	(.L_879 - .L_878)
	.align		4
.L_878:
        /*13b4*/ 	.word	index@(_ZN2at6native18elementwise_kernelILi128ELi4EZNS0_15gpu_kernel_implINS0_13BinaryFunctorIN3c108BFloat16ES5_S5_ZZZNS0_17atan2_kernel_cudaERNS_18TensorIteratorBaseEENKUlvE_clEvENKUlvE2_clEvEUlS5_S5_E_EEEEvS7_RKT_EUliE_EEviT1_)
        /*13b8*/ 	.word	0x00000000


	//----- nvinfo : EIATTR_MIN_STACK_SIZE
	.align		4
.L_879:
        /*13bc*/ 	.byte	0x04, 0x12
        /*13be*/ 	.short	(.L_881 - .L_880)
	.align		4
.L_880:
        /*13c0*/ 	.word	index@(_ZN2at6native27unrolled_elementwise_kernelINS0_13BinaryFunctorIN3c108BFloat16ES4_S4_ZZZNS0_17atan2_kernel_cudaERNS_18TensorIteratorBaseEENKUlvE_clEvENKUlvE2_clEvEUlS4_S4_E_EESt5arrayIPcLm3EELi4E23TrivialOffsetCalculatorILi2EjESE_ILi1EjENS0_6memory12LoadWithCastILi2EEENSH_13StoreWithCastILi1EEEEEviT_T0_T2_T3_T4_T5_)
        /*13c4*/ 	.word	0x00000000


	//----- nvinfo : EIATTR_MIN_STACK_SIZE
	.align		4
.L_881:
        /*13c8*/ 	.byte	0x04, 0x12
        /*13ca*/ 	.short	(.L_883 - .L_882)
	.align		4
.L_882:
        /*13cc*/ 	.word	index@(_ZN2at6native18elementwise_kernelILi128ELi4EZNS0_22gpu_kernel_impl_nocastINS0_13BinaryFunctorIN3c108BFloat16ES5_S5_ZZZNS0_17atan2_kernel_cudaERNS_18TensorIteratorBaseEENKUlvE_clEvENKUlvE2_clEvEUlS5_S5_E_EEEEvS7_RKT_EUliE_EEviT1_)
        /*13d0*/ 	.word	0x00000000


	//----- nvinfo : EIATTR_MIN_STACK_SIZE
	.align		4
.L_883:
        /*13d4*/ 	.byte	0x04, 0x12
        /*13d6*/ 	.short	(.L_885 - .L_884)
	.align		4
.L_884:
        /*13d8*/ 	.word	index@(_ZN2at6native27unrolled_elementwise_kernelINS0_13BinaryFunctorIN3c108BFloat16ES4_S4_ZZZNS0_17atan2_kernel_cudaERNS_18TensorIteratorBaseEENKUlvE_clEvENKUlvE2_clEvEUlS4_S4_E_EESt5arrayIPcLm3EELi4E23TrivialOffsetCalculatorILi2EjESE_ILi1EjENS0_6memory15LoadWithoutCastENSH_16StoreWithoutCastEEEviT_T0_T2_T3_T4_T5_)
        /*13dc*/ 	.word	0x00000000


	//----- nvinfo : EIATTR_MIN_STACK_SIZE
	.align		4
.L_885:
        /*13e0*/ 	.byte	0x04, 0x12
        /*13e2*/ 	.short	(.L_887 - .L_886)
	.align		4
.L_886:
        /*13e4*/ 	.word	index@(_ZN2at6native29vectorized_elementwise_kernelILi2ENS0_13BinaryFunctorIN3c108BFloat16ES4_S4_ZZZNS0_17atan2_kernel_cudaERNS_18TensorIteratorBaseEENKUlvE_clEvENKUlvE2_clEvEUlS4_S4_E_EESt5arrayIPcLm3EEEEviT0_T1_)
        /*13e8*/ 	.word	0x00000000


	//----- nvinfo : EIATTR_MIN_STACK_SIZE
	.align		4
.L_887:
        /*13ec*/ 	.byte	0x04, 0x12
        /*13ee*/ 	.short	(.L_889 - .L_888)
	.align		4
.L_888:
        /*13f0*/ 	.word	index@(_ZN2at6native29vectorized_elementwise_kernelILi4ENS0_13BinaryFunctorIN3c108BFloat16ES4_S4_ZZZNS0_17atan2_kernel_cudaERNS_18TensorIteratorBaseEENKUlvE_clEvENKUlvE2_clEvEUlS4_S4_E_EESt5arrayIPcLm3EEEEviT0_T1_)
        /*13f4*/ 	.word	0x00000000


	//----- nvinfo : EIATTR_MIN_STACK_SIZE
	.align		4
.L_889:
        /*13f8*/ 	.byte	0x04, 0x12
        /*13fa*/ 	.short	(.L_891 - .L_890)
	.align		4
.L_890:
        /*13fc*/ 	.word	index@(_ZN2at6native29vectorized_elementwise_kernelILi8ENS0_13BinaryFunctorIN3c108BFloat16ES4_S4_ZZZNS0_17atan2_kernel_cudaERNS_18TensorIteratorBaseEENKUlvE_clEvENKUlvE2_clEvEUlS4_S4_E_EESt5arrayIPcLm3EEEEviT0_T1_)
        /*1400*/ 	.word	0x00000000


	//----- nvinfo : EIATTR_MIN_STACK_SIZE
	.align		4
.L_891:
        /*1404*/ 	.byte	0x04, 0x12
        /*1406*/ 	.short	(.L_893 - .L_892)
	.align		4
.L_892:
        /*1408*/ 	.word	index@(_ZN2at6native18elementwise_kernelILi128ELi4EZNS0_15gpu_kernel_implINS0_13BUnaryFunctorIN3c108BFloat16ES5_S5_ZZZNS0_17atan2_kernel_cudaERNS_18TensorIteratorBaseEENKUlvE_clEvENKUlvE2_clEvEUlS5_S5_E_EEEEvS7_RKT_EUliE_EEviT1_)
        /*140c*/ 	.word	0x00000000


	//----- nvinfo : EIATTR_MIN_STACK_SIZE
	.align		4
.L_893:
        /*1410*/ 	.byte	0x04, 0x12
        /*1412*/ 	.short	(.L_895 - .L_894)
	.align		4
.L_894:
        /*1414*/ 	.word	index@(_ZN2at6native27unrolled_elementwise_kernelINS0_13BUnaryFunctorIN3c108BFloat16ES4_S4_ZZZNS0_17atan2_kernel_cudaERNS_18TensorIteratorBaseEENKUlvE_clEvENKUlvE2_clEvEUlS4_S4_E_EESt5arrayIPcLm2EELi4E23TrivialOffsetCalculatorILi1EjESF_NS0_6memory12LoadWithCastILi1EEENSG_13StoreWithCastILi1EEEEEviT_T0_T2_T3_T4_T5_)
        /*1418*/ 	.word	0x00000000


	//----- nvinfo : EIATTR_MIN_STACK_SIZE
	.align		4
.L_895:
        /*141c*/ 	.byte	0x04, 0x12
        /*141e*/ 	.short	(.L_897 - .L_896)
	.align		4
.L_896:
        /*1420*/ 	.word	index@(_ZN2at6native18elementwise_kernelILi128ELi4EZNS0_22gpu_kernel_impl_nocastINS0_13BUnaryFunctorIN3c108BFloat16ES5_S5_ZZZNS0_17atan2_kernel_cudaERNS_18TensorIteratorBaseEENKUlvE_clEvENKUlvE2_clEvEUlS5_S5_E_EEEEvS7_RKT_EUliE_EEviT1_)
        /*1424*/ 	.word	0x00000000


	//----- nvinfo : EIATTR_MIN_STACK_SIZE
	.align		4
.L_897:
        /*1428*/ 	.byte	0x04, 0x12
        /*142a*/ 	.short	(.L_899 - .L_898)
	.align		4
.L_898:
        /*142c*/ 	.word	index@(_ZN2at6native27unrolled_elementwise_kernelINS0_13BUnaryFunctorIN3c108BFloat16ES4_S4_ZZZNS0_17atan2_kernel_cudaERNS_18TensorIteratorBaseEENKUlvE_clEvENKUlvE2_clEvEUlS4_S4_E_EESt5arrayIPcLm2EELi4E23TrivialOffsetCalculatorILi1EjESF_NS0_6memory15LoadWithoutCastENSG_16StoreWithoutCastEEEviT_T0_T2_T3_T4_T5_)
        /*1430*/ 	.word	0x00000000


	//----- nvinfo : EIATTR_MIN_STACK_SIZE
	.align		4
.L_899:
        /*1434*/ 	.byte	0x04, 0x12
        /*1436*/ 	.short	(.L_901 - .L_900)
	.align		4
.L_900:
        /*1438*/ 	.word	index@(_ZN2at6native29vectorized_elementwise_kernelILi2ENS0_13BUnaryFunctorIN3c108BFloat16ES4_S4_ZZZNS0_17atan2_kernel_cudaERNS_18TensorIteratorBaseEENKUlvE_clEvENKUlvE2_clEvEUlS4_S4_E_EESt5arrayIPcLm2EEEEviT0_T1_)
        /*143c*/ 	.word	0x00000000


	//----- nvinfo : EIATTR_MIN_STACK_SIZE
	.align		4
.L_901:
        /*1440*/ 	.byte	0x04, 0x12
        /*1442*/ 	.short	(.L_903 - .L_902)
	.align		4
.L_902:
        /*1444*/ 	.word	index@(_ZN2at6native29vectorized_elementwise_kernelILi4ENS0_13BUnaryFunctorIN3c108BFloat16ES4_S4_ZZZNS0_17atan2_kernel_cudaERNS_18TensorIteratorBaseEENKUlvE_clEvENKUlvE2_clEvEUlS4_S4_E_EESt5arrayIPcLm2EEEEviT0_T1_)
        /*1448*/ 	.word	0x00000000


	//----- nvinfo : EIATTR_MIN_STACK_SIZE
	.align		4
.L_903:
        /*144c*/ 	.byte	0x04, 0x12
        /*144e*/ 	.short	(.L_905 - .L_904)
	.align		4
.L_904:
        /*1450*/ 	.word	index@(_ZN2at6native29vectorized_elementwise_kernelILi8ENS0_13BUnaryFunctorIN3c108BFloat16ES4_S4_ZZZNS0_17atan2_kernel_cudaERNS_18TensorIteratorBaseEENKUlvE_clEvENKUlvE2_clEvEUlS4_S4_E_EESt5arrayIPcLm2EEEEviT0_T1_)
        /*1454*/ 	.word	0x00000000


	//----- nvinfo : EIATTR_MIN_STACK_SIZE
	.align		4
.L_905:
        /*1458*/ 	.byte	0x04, 0x12
        /*145a*/ 	.short	(.L_907 - .L_906)
	.align		4
.L_906:
        /*145c*/ 	.word	index@(_ZN2at6native18elementwise_kernelILi128ELi4EZNS0_15gpu_kernel_implINS0_13AUnaryFunctorIN3c108BFloat16ES5_S5_ZZZNS0_17atan2_kernel_cudaERNS_18TensorIteratorBaseEENKUlvE_clEvENKUlvE2_clEvEUlS5_S5_E_EEEEvS7_RKT_EUliE_EEviT1_)
        /*1460*/ 	.word	0x00000000


	//----- nvinfo : EIATTR_MIN_STACK_SIZE
	.align		4
.L_907:
        /*1464*/ 	.byte	0x04, 0x12
        /*1466*/ 	.short	(.L_909 - .L_908)
	.align		4
.L_908:
        /*1468*/ 	.word	index@(_ZN2at6native27unrolled_elementwise_kernelINS0_13AUnaryFunctorIN3c108BFloat16ES4_S4_ZZZNS0_17atan2_kernel_cudaERNS_18TensorIteratorBaseEENKUlvE_clEvENKUlvE2_clEvEUlS4_S4_E_EESt5arrayIPcLm2EELi4E23TrivialOffsetCalculatorILi1EjESF_NS0_6memory12LoadWithCastILi1EEENSG_13StoreWithCastILi1EEEEEviT_T0_T2_T3_T4_T5_)
        /*146c*/ 	.word	0x00000000


	//----- nvinfo : EIATTR_MIN_STACK_SIZE
	.align		4
.L_909:
        /*1470*/ 	.byte	0x04, 0x12
        /*1472*/ 	.short	(.L_911 - .L_910)
	.align		4
.L_910:
        /*1474*/ 	.word	index@(_ZN2at6native18elementwise_kernelILi128ELi4EZNS0_22gpu_kernel_impl_nocastINS0_13AUnaryFunctorIN3c108BFloat16ES5_S5_ZZZNS0_17atan2_kernel_cudaERNS_18TensorIteratorBaseEENKUlvE_clEvENKUlvE2_clEvEUlS5_S5_E_EEEEvS7_RKT_EUliE_EEviT1_)
        /*1478*/ 	.word	0x00000000


	//----- nvinfo : EIATTR_MIN_STACK_SIZE
	.align		4
.L_911:
        /*147c*/ 	.byte	0x04, 0x12
        /*147e*/ 	.short	(.L_913 - .L_912)
	.align		4
.L_912:
        /*1480*/ 	.word	index@(_ZN2at6native27unrolled_elementwise_kernelINS0_13AUnaryFunctorIN3c108BFloat16ES4_S4_ZZZNS0_17atan2_kernel_cudaERNS_18TensorIteratorBaseEENKUlvE_clEvENKUlvE2_clEvEUlS4_S4_E_EESt5arrayIPcLm2EELi4E23TrivialOffsetCalculatorILi1EjESF_NS0_6memory15LoadWithoutCastENSG_16StoreWithoutCastEEEviT_T0_T2_T3_T4_T5_)
        /*1484*/ 	.word	0x00000000


	//----- nvinfo : EIATTR_MIN_STACK_SIZE
	.align		4
.L_913:
        /*1488*/ 	.byte	0x04, 0x12
        /*148a*/ 	.short	(.L_915 - .L_914)
	.align		4
.L_914:
        /*148c*/ 	.word	index@(_ZN2at6native29vectorized_elementwise_kernelILi2ENS0_13AUnaryFunctorIN3c108BFloat16ES4_S4_ZZZNS0_17atan2_kernel_cudaERNS_18TensorIteratorBaseEENKUlvE_clEvENKUlvE2_clEvEUlS4_S4_E_EESt5arrayIPcLm2EEEEviT0_T1_)
        /*1490*/ 	.word	0x00000000


	//----- nvinfo : EIATTR_MIN_STACK_SIZE
	.align		4
.L_915:
        /*1494*/ 	.byte	0x04, 0x12
        /*1496*/ 	.short	(.L_917 - .L_916)
	.align		4
.L_916:
        /*1498*/ 	.word	index@(_ZN2at6native29vectorized_elementwise_kernelILi4ENS0_13AUnaryFunctorIN3c108BFloat16ES4_S4_ZZZNS0_17atan2_kernel_cudaERNS_18TensorIteratorBaseEENKUlvE_clEvENKUlvE2_clEvEUlS4_S4_E_EESt5arrayIPcLm2EEEEviT0_T1_)
        /*149c*/ 	.word	0x00000000


	//----- nvinfo : EIATTR_MIN_STACK_SIZE
	.align		4
.L_917:
        /*14a0*/ 	.byte	0x04, 0x12
        /*14a2*/ 	.short	(.L_919 - .L_918)
	.align		4
.L_918:
        /*14a4*/ 	.word	index@(_ZN2at6native29vectorized_elementwise_kernelILi8ENS0_13AUnaryFunctorIN3c108BFloat16ES4_S4_ZZZNS0_17atan2_kernel_cudaERNS_18TensorIteratorBaseEENKUlvE_clEvENKUlvE2_clEvEUlS4_S4_E_EESt5arrayIPcLm2EEEEviT0_T1_)
        /*14a8*/ 	.word	0x00000000


	//----- nvinfo : EIATTR_MIN_STACK_SIZE
	.align		4
.L_919:
        /*14ac*/ 	.byte	0x04, 0x12
        /*14ae*/ 	.short	(.L_921 - .L_920)
	.align		4
.L_920:
        /*14b0*/ 	.word	index@(_ZN2at6native18elementwise_kernelILi128ELi4EZNS0_15gpu_kernel_implINS0_13BinaryFunctorIN3c104HalfES5_S5_ZZZNS0_17atan2_kernel_cudaERNS_18TensorIteratorBaseEENKUlvE_clEvENKUlvE1_clEvEUlS5_S5_E_EEEEvS7_RKT_EUliE_EEviT1_)
        /*14b4*/ 	.word	0x00000000


	//----- nvinfo : EIATTR_MIN_STACK_SIZE
	.align		4
.L_921:
        /*14b8*/ 	.byte	0x04, 0x12
        /*14ba*/ 	.short	(.L_923 - .L_922)
	.align		4
.L_922:
        /*14bc*/ 	.word	index@(_ZN2at6native27unrolled_elementwise_kernelINS0_13BinaryFunctorIN3c104HalfES4_S4_ZZZNS0_17atan2_kernel_cudaERNS_18TensorIteratorBaseEENKUlvE_clEvENKUlvE1_clEvEUlS4_S4_E_EESt5arrayIPcLm3EELi4E23TrivialOffsetCalculatorILi2EjESE_ILi1EjENS0_6memory12LoadWithCastILi2EEENSH_13StoreWithCastILi1EEEEEviT_T0_T2_T3_T4_T5_)
        /*14c0*/ 	.word	0x00000000


	//----- nvinfo : EIATTR_MIN_STACK_SIZE
	.align		4
.L_923:
        /*14c4*/ 	.byte	0x04, 0x12
        /*14c6*/ 	.short	(.L_925 - .L_924)
	.align		4
.L_924:
        /*14c8*/ 	.word	index@(_ZN2at6native18elementwise_kernelILi128ELi4EZNS0_22gpu_kernel_impl_nocastINS0_13BinaryFunctorIN3c104HalfES5_S5_ZZZNS0_17atan2_kernel_cudaERNS_18TensorIteratorBaseEENKUlvE_clEvENKUlvE1_clEvEUlS5_S5_E_EEEEvS7_RKT_EUliE_EEviT1_)
        /*14cc*/ 	.word	0x00000000


	//----- nvinfo : EIATTR_MIN_STACK_SIZE
	.align		4
.L_925:
        /*14d0*/ 	.byte	0x04, 0x12
        /*14d2*/ 	.short	(.L_927 - .L_926)
	.align		4
.L_926:
        /*14d4*/ 	.word	index@(_ZN2at6native27unrolled_elementwise_kernelINS0_13BinaryFunctorIN3c104HalfES4_S4_ZZZNS0_17atan2_kernel_cudaERNS_18TensorIteratorBaseEENKUlvE_clEvENKUlvE1_clEvEUlS4_S4_E_EESt5arrayIPcLm3EELi4E23TrivialOffsetCalculatorILi2EjESE_ILi1EjENS0_6memory15LoadWithoutCastENSH_16StoreWithoutCastEEEviT_T0_T2_T3_T4_T5_)
        /*14d8*/ 	.word	0x00000000


	//----- nvinfo : EIATTR_MIN_STACK_SIZE
	.align		4
.L_927:
        /*14dc*/ 	.byte	0x04, 0x12
        /*14de*/ 	.short	(.L_929 - .L_928)
	.align		4
.L_928:
        /*14e0*/ 	.word	index@(_ZN2at6native29vectorized_elementwise_kernelILi2ENS0_13BinaryFunctorIN3c104HalfES4_S4_ZZZNS0_17atan2_kernel_cudaERNS_18TensorIteratorBaseEENKUlvE_clEvENKUlvE1_clEvEUlS4_S4_E_EESt5arrayIPcLm3EEEEviT0_T1_)
        /*14e4*/ 	.word	0x00000000


	//----- nvinfo : EIATTR_MIN_STACK_SIZE
	.align		4
.L_929:
        /*14e8*/ 	.byte	0x04, 0x12
        /*14ea*/ 	.short	(.L_931 - .L_930)
	.align		4
.L_930:
        /*14ec*/ 	.word	index@(_ZN2at6native29vectorized_elementwise_kernelILi4ENS0_13BinaryFunctorIN3c104HalfES4_S4_ZZZNS0_17atan2_kernel_cudaERNS_18TensorIteratorBaseEENKUlvE_clEvENKUlvE1_clEvEUlS4_S4_E_EESt5arrayIPcLm3EEEEviT0_T1_)
        /*14f0*/ 	.word	0x00000000


	//----- nvinfo : EIATTR_MIN_STACK_SIZE
	.align		4
.L_931:
        /*14f4*/ 	.byte	0x04, 0x12
        /*14f6*/ 	.short	(.L_933 - .L_932)
	.align		4
.L_932:
        /*14f8*/ 	.word	index@(_ZN2at6native29vectorized_elementwise_kernelILi8ENS0_13BinaryFunctorIN3c104HalfES4_S4_ZZZNS0_17atan2_kernel_cudaERNS_18TensorIteratorBaseEENKUlvE_clEvENKUlvE1_clEvEUlS4_S4_E_EESt5arrayIPcLm3EEEEviT0_T1_)
        /*14fc*/ 	.word	0x00000000


	//----- nvinfo : EIATTR_MIN_STACK_SIZE
	.align		4
.L_933:
        /*1500*/ 	.byte	0x04, 0x12
        /*1502*/ 	.short	(.L_935 - .L_934)
	.align		4
.L_934:
        /*1504*/ 	.word	index@(_ZN2at6native18elementwise_kernelILi128ELi4EZNS0_15gpu_kernel_implINS0_13BUnaryFunctorIN3c104HalfES5_S5_ZZZNS0_17atan2_kernel_cudaERNS_18TensorIteratorBaseEENKUlvE_clEvENKUlvE1_clEvEUlS5_S5_E_EEEEvS7_RKT_EUliE_EEviT1_)
        /*1508*/ 	.word	0x00000000


	//----- nvinfo : EIATTR_MIN_STACK_SIZE
	.align		4
.L_935:
        /*150c*/ 	.byte	0x04, 0x12
        /*150e*/ 	.short	(.L_937 - .L_936)
	.align		4
.L_936:
        /*1510*/ 	.word	index@(_ZN2at6native27unrolled_elementwise_kernelINS0_13BUnaryFunctorIN3c104HalfES4_S4_ZZZNS0_17atan2_kernel_cudaERNS_18TensorIteratorBaseEENKUlvE_clEvENKUlvE1_clEvEUlS4_S4_E_EESt5arrayIPcLm2EELi4E23TrivialOffsetCalculatorILi1EjESF_NS0_6memory12LoadWithCastILi1EEENSG_13StoreWithCastILi1EEEEEviT_T0_T2_T3_T4_T5_)
        /*1514*/ 	.word	0x00000000


	//----- nvinfo : EIATTR_MIN_STACK_SIZE
	.align		4
.L_937:
        /*1518*/ 	.byte	0x04, 0x12
        /*151a*/ 	.short	(.L_939 - .L_938)
	.align		4
.L_938:
        /*151c*/ 	.word	index@(_ZN2at6native18elementwise_kernelILi128ELi4EZNS0_22gpu_kernel_impl_nocastINS0_13BUnaryFunctorIN3c104HalfES5_S5_ZZZNS0_17atan2_kernel_cudaERNS_18TensorIteratorBaseEENKUlvE_clEvENKUlvE1_clEvEUlS5_S5_E_EEEEvS7_RKT_EUliE_EEviT1_)
        /*1520*/ 	.word	0x00000000


	//----- nvinfo : EIATTR_MIN_STACK_SIZE
	.align		4
.L_939:
        /*1524*/ 	.byte	0x04, 0x12
        /*1526*/ 	.short	(.L_941 - .L_940)
	.align		4
.L_940:
        /*1528*/ 	.word	index@(_ZN2at6native27unrolled_elementwise_kernelINS0_13BUnaryFunctorIN3c104HalfES4_S4_ZZZNS0_17atan2_kernel_cudaERNS_18TensorIteratorBaseEENKUlvE_clEvENKUlvE1_clEvEUlS4_S4_E_EESt5arrayIPcLm2EELi4E23TrivialOffsetCalculatorILi1EjESF_NS0_6memory15LoadWithoutCastENSG_16StoreWithoutCastEEEviT_T0_T2_T3_T4_T5_)
        /*152c*/ 	.word	0x00000000


	//----- nvinfo : EIATTR_MIN_STACK_SIZE
	.align		4
.L_941:
        /*1530*/ 	.byte	0x04, 0x12
        /*1532*/ 	.short	(.L_943 - .L_942)
	.align		4
.L_942:
        /*1534*/ 	.word	index@(_ZN2at6native29vectorized_elementwise_kernelILi2ENS0_13BUnaryFunctorIN3c104HalfES4_S4_ZZZNS0_17atan2_kernel_cudaERNS_18TensorIteratorBaseEENKUlvE_clEvENKUlvE1_clEvEUlS4_S4_E_EESt5arrayIPcLm2EEEEviT0_T1_)
        /*1538*/ 	.word	0x00000000


	//----- nvinfo : EIATTR_MIN_STACK_SIZE
	.align		4
.L_943:
        /*153c*/ 	.byte	0x04, 0x12
        /*153e*/ 	.short	(.L_945 - .L_944)
	.align		4
.L_944:
        /*1540*/ 	.word	index@(_ZN2at6native29vectorized_elementwise_kernelILi4ENS0_13BUnaryFunctorIN3c104HalfES4_S4_ZZZNS0_17atan2_kernel_cudaERNS_18TensorIteratorBaseEENKUlvE_clEvENKUlvE1_clEvEUlS4_S4_E_EESt5arrayIPcLm2EEEEviT0_T1_)
        /*1544*/ 	.word	0x00000000


	//----- nvinfo : EIATTR_MIN_STACK_SIZE
	.align		4
.L_945:
        /*1548*/ 	.byte	0x04, 0x12
        /*154a*/ 	.short	(.L_947 - .L_946)
	.align		4
.L_946:
        /*154c*/ 	.word	index@(_ZN2at6native29vectorized_elementwise_kernelILi8ENS0_13BUnaryFunctorIN3c104HalfES4_S4_ZZZNS0_17atan2_kernel_cudaERNS_18TensorIteratorBaseEENKUlvE_clEvENKUlvE1_clEvEUlS4_S4_E_EESt5arrayIPcLm2EEEEviT0_T1_)
        /*1550*/ 	.word	0x00000000


	//----- nvinfo : EIATTR_MIN_STACK_SIZE
	.align		4
.L_947:
        /*1554*/ 	.byte	0x04, 0x12
        /*1556*/ 	.short	(.L_949 - .L_948)
	.align		4
.L_948:
        /*1558*/ 	.word	index@(_ZN2at6native18elementwise_kernelILi128ELi4EZNS0_15gpu_kernel_implINS0_13AUnaryFunctorIN3c104HalfES5_S5_ZZZNS0_17atan2_kernel_cudaERNS_18TensorIteratorBaseEENKUlvE_clEvENKUlvE1_clEvEUlS5_S5_E_EEEEvS7_RKT_EUliE_EEviT1_)
        /*155c*/ 	.word	0x00000000


	//----- nvinfo : EIATTR_MIN_STACK_SIZE
	.align		4
.L_949:
        /*1560*/ 	.byte	0x04, 0x12
        /*1562*/ 	.short	(.L_951 - .L_950)
	.align		4
.L_950:
        /*1564*/ 	.word	index@(_ZN2at6native27unrolled_elementwise_kernelINS0_13AUnaryFunctorIN3c104HalfES4_S4_ZZZNS0_17atan2_kernel_cudaERNS_18TensorIteratorBaseEENKUlvE_clEvENKUlvE1_clEvEUlS4_S4_E_EESt5arrayIPcLm2EELi4E23TrivialOffsetCalculatorILi1EjESF_NS0_6memory12LoadWithCastILi1EEENSG_13StoreWithCastILi1EEEEEviT_T0_T2_T3_T4_T5_)
        /*1568*/ 	.word	0x00000000


	//----- nvinfo : EIATTR_MIN_STACK_SIZE
	.align		4
.L_951:
        /*156c*/ 	.byte	0x04, 0x12
        /*156e*/ 	.short	(.L_953 - .L_952)
	.align		4
.L_952:
        /*1570*/ 	.word	index@(_ZN2at6native18elementwise_kernelILi128ELi4EZNS0_22gpu_kernel_impl_nocastINS0_13AUnaryFunctorIN3c104HalfES5_S5_ZZZNS0_17atan2_kernel_cudaERNS_18TensorIteratorBaseEENKUlvE_clEvENKUlvE1_clEvEUlS5_S5_E_EEEEvS7_RKT_EUliE_EEviT1_)
        /*1574*/ 	.word	0x00000000


	//----- nvinfo : EIATTR_MIN_STACK_SIZE
	.align		4
.L_953:
        /*1578*/ 	.byte	0x04, 0x12
        /*157a*/ 	.short	(.L_955 - .L_954)
	.align		4
.L_954:
        /*157c*/ 	.word	index@(_ZN2at6native27unrolled_elementwise_kernelINS0_13AUnaryFunctorIN3c104HalfES4_S4_ZZZNS0_17atan2_kernel_cudaERNS_18TensorIteratorBaseEENKUlvE_clEvENKUlvE1_clEvEUlS4_S4_E_EESt5arrayIPcLm2EELi4E23TrivialOffsetCalculatorILi1EjESF_NS0_6memory15LoadWithoutCastENSG_16StoreWithoutCastEEEviT_T0_T2_T3_T4_T5_)
        /*1580*/ 	.word	0x00000000


	//----- nvinfo : EIATTR_MIN_STACK_SIZE
	.align		4
.L_955:
        /*1584*/ 	.byte	0x04, 0x12
        /*1586*/ 	.short	(.L_957 - .L_956)
	.align		4
.L_956:
        /*1588*/ 	.word	index@(_ZN2at6native29vectorized_elementwise_kernelILi2ENS0_13AUnaryFunctorIN3c104HalfES4_S4_ZZZNS0_17atan2_kernel_cudaERNS_18TensorIteratorBaseEENKUlvE_clEvENKUlvE1_clEvEUlS4_S4_E_EESt5arrayIPcLm2EEEEviT0_T1_)
        /*158c*/ 	.word	0x00000000


	//----- nvinfo : EIATTR_MIN_STACK_SIZE
	.align		4
.L_957:
        /*1590*/ 	.byte	0x04, 0x12
        /*1592*/ 	.short	(.L_959 - .L_958)
	.align		4
.L_958:
        /*1594*/ 	.word	index@(_ZN2at6native29vectorized_elementwise_kernelILi4ENS0_13AUnaryFunctorIN3c104HalfES4_S4_ZZZNS0_17atan2_kernel_cudaERNS_18TensorIteratorBaseEENKUlvE_clEvENKUlvE1_clEvEUlS4_S4_E_EESt5arrayIPcLm2EEEEviT0_T1_)
        /*1598*/ 	.word	0x00000000


	//----- nvinfo : EIATTR_MIN_STACK_SIZE
	.align		4
.L_959:
        /*159c*/ 	.byte	0x04, 0x12
        /*159e*/ 	.short	(.L_961 - .L_960)
	.align		4
.L_960:
        /*15a0*/ 	.word	index@(_ZN2at6native29vectorized_elementwise_kernelILi8ENS0_13AUnaryFunctorIN3c104HalfES4_S4_ZZZNS0_17atan2_kernel_cudaERNS_18TensorIteratorBaseEENKUlvE_clEvENKUlvE1_clEvEUlS4_S4_E_EESt5arrayIPcLm2EEEEviT0_T1_)
        /*15a4*/ 	.word	0x00000000


	//----- nvinfo : EIATTR_MIN_STACK_SIZE
	.align		4
.L_961:
        /*15a8*/ 	.byte	0x04, 0x12
        /*15aa*/ 	.short	(.L_963 - .L_962)
	.align		4
.L_962:
        /*15ac*/ 	.word	index@(_ZN2at6native18elementwise_kernelILi128ELi4EZNS0_15gpu_kernel_implINS0_13BinaryFunctorIfffZZZNS0_17atan2_kernel_cudaERNS_18TensorIteratorBaseEENKUlvE_clEvENKUlvE0_clEvEUlffE_EEEEvS5_RKT_EUliE_EEviT1_)
        /*15b0*/ 	.word	0x00000000


	//----- nvinfo : EIATTR_MIN_STACK_SIZE
	.align		4
.L_963:
        /*15b4*/ 	.byte	0x04, 0x12
        /*15b6*/ 	.short	(.L_965 - .L_964)
	.align		4
.L_964:
        /*15b8*/ 	.word	index@(_ZN2at6native27unrolled_elementwise_kernelINS0_13BinaryFunctorIfffZZZNS0_17atan2_kernel_cudaERNS_18TensorIteratorBaseEENKUlvE_clEvENKUlvE0_clEvEUlffE_EESt5arrayIPcLm3EELi4E23TrivialOffsetCalculatorILi2EjESC_ILi1EjENS0_6memory12LoadWithCastILi2EEENSF_13StoreWithCastILi1EEEEEviT_T0_T2_T3_T4_T5_)
        /*15bc*/ 	.word	0x00000000


	//----- nvinfo : EIATTR_MIN_STACK_SIZE
	.align		4
.L_965:
        /*15c0*/ 	.byte	0x04, 0x12
        /*15c2*/ 	.short	(.L_967 - .L_966)
	.align		4
.L_966:
        /*15c4*/ 	.word	index@(_ZN2at6native18elementwise_kernelILi128ELi2EZNS0_22gpu_kernel_impl_nocastINS0_13BinaryFunctorIfffZZZNS0_17atan2_kernel_cudaERNS_18TensorIteratorBaseEENKUlvE_clEvENKUlvE0_clEvEUlffE_EEEEvS5_RKT_EUliE_EEviT1_)
        /*15c8*/ 	.word	0x00000000


	//----- nvinfo : EIATTR_MIN_STACK_SIZE
	.align		4
.L_967:
        /*15cc*/ 	.byte	0x04, 0x12
        /*15ce*/ 	.short	(.L_969 - .L_968)
	.align		4
.L_968:
        /*15d0*/ 	.word	index@(_ZN2at6native27unrolled_elementwise_kernelINS0_13BinaryFunctorIfffZZZNS0_17atan2_kernel_cudaERNS_18TensorIteratorBaseEENKUlvE_clEvENKUlvE0_clEvEUlffE_EESt5arrayIPcLm3EELi4E23TrivialOffsetCalculatorILi2EjESC_ILi1EjENS0_6memory15LoadWithoutCastENSF_16StoreWithoutCastEEEviT_T0_T2_T3_T4_T5_)
        /*15d4*/ 	.word	0x00000000


	//----- nvinfo : EIATTR_MIN_STACK_SIZE
	.align		4
.L_969:
        /*15d8*/ 	.byte	0x04, 0x12
        /*15da*/ 	.short	(.L_971 - .L_970)
	.align		4
.L_970:
        /*15dc*/ 	.word	index@(_ZN2at6native29vectorized_elementwise_kernelILi2ENS0_13BinaryFunctorIfffZZZNS0_17atan2_kernel_cudaERNS_18TensorIteratorBaseEENKUlvE_clEvENKUlvE0_clEvEUlffE_EESt5arrayIPcLm3EEEEviT0_T1_)
        /*15e0*/ 	.word	0x00000000


	//----- nvinfo : EIATTR_MIN_STACK_SIZE
	.align		4
.L_971:
        /*15e4*/ 	.byte	0x04, 0x12
        /*15e6*/ 	.short	(.L_973 - .L_972)
	.align		4
.L_972:
        /*15e8*/ 	.word	index@(_ZN2at6native29vectorized_elementwise_kernelILi4ENS0_13BinaryFunctorIfffZZZNS0_17atan2_kernel_cudaERNS_18TensorIteratorBaseEENKUlvE_clEvENKUlvE0_clEvEUlffE_EESt5arrayIPcLm3EEEEviT0_T1_)
        /*15ec*/ 	.word	0x00000000


	//----- nvinfo : EIATTR_MIN_STACK_SIZE
	.align		4
.L_973:
        /*15f0*/ 	.byte	0x04, 0x12
        /*15f2*/ 	.short	(.L_975 - .L_974)
	.align		4
.L_974:
        /*15f4*/ 	.word	index@(_ZN2at6native29vectorized_elementwise_kernelILi8ENS0_13BinaryFunctorIfffZZZNS0_17atan2_kernel_cudaERNS_18TensorIteratorBaseEENKUlvE_clEvENKUlvE0_clEvEUlffE_EESt5arrayIPcLm3EEEEviT0_T1_)
        /*15f8*/ 	.word	0x00000000


	//----- nvinfo : EIATTR_MIN_STACK_SIZE
	.align		4
.L_975:
        /*15fc*/ 	.byte	0x04, 0x12
        /*15fe*/ 	.short	(.L_977 - .L_976)
	.align		4
.L_976:
        /*1600*/ 	.word	index@(_ZN2at6native18elementwise_kernelILi128ELi4EZNS0_15gpu_kernel_implINS0_13BUnaryFunctorIfffZZZNS0_17atan2_kernel_cudaERNS_18TensorIteratorBaseEENKUlvE_clEvENKUlvE0_clEvEUlffE_EEEEvS5_RKT_EUliE_EEviT1_)
        /*1604*/ 	.word	0x00000000


	//----- nvinfo : EIATTR_MIN_STACK_SIZE
	.align		4
.L_977:
        /*1608*/ 	.byte	0x04, 0x12
        /*160a*/ 	.short	(.L_979 - .L_978)
	.align		4
.L_978:
        /*160c*/ 	.word	index@(_ZN2at6native27unrolled_elementwise_kernelINS0_13BUnaryFunctorIfffZZZNS0_17atan2_kernel_cudaERNS_18TensorIteratorBaseEENKUlvE_clEvENKUlvE0_clEvEUlffE_EESt5arrayIPcLm2EELi4E23TrivialOffsetCalculatorILi1EjESD_NS0_6memory12LoadWithCastILi1EEENSE_13StoreWithCastILi1EEEEEviT_T0_T2_T3_T4_T5_)
        /*1610*/ 	.word	0x00000000


	//----- nvinfo : EIATTR_MIN_STACK_SIZE
	.align		4
.L_979:
        /*1614*/ 	.byte	0x04, 0x12
        /*1616*/ 	.short	(.L_981 - .L_980)
	.align		4
.L_980:
        /*1618*/ 	.word	index@(_ZN2at6native18elementwise_kernelILi128ELi2EZNS0_22gpu_kernel_impl_nocastINS0_13BUnaryFunctorIfffZZZNS0_17atan2_kernel_cudaERNS_18TensorIteratorBaseEENKUlvE_clEvENKUlvE0_clEvEUlffE_EEEEvS5_RKT_EUliE_EEviT1_)
        /*161c*/ 	.word	0x00000000


	//----- nvinfo : EIATTR_MIN_STACK_SIZE
	.align		4
.L_981:
        /*1620*/ 	.byte	0x04, 0x12
        /*1622*/ 	.short	(.L_983 - .L_982)
	.align		4
.L_982:
        /*1624*/ 	.word	index@(_ZN2at6native27unrolled_elementwise_kernelINS0_13BUnaryFunctorIfffZZZNS0_17atan2_kernel_cudaERNS_18TensorIteratorBaseEENKUlvE_clEvENKUlvE0_clEvEUlffE_EESt5arrayIPcLm2EELi4E23TrivialOffsetCalculatorILi1EjESD_NS0_6memory15LoadWithoutCastENSE_16StoreWithoutCastEEEviT_T0_T2_T3_T4_T5_)
        /*1628*/ 	.word	0x00000000


	//----- nvinfo : EIATTR_MIN_STACK_SIZE
	.align		4
.L_983:
        /*162c*/ 	.byte	0x04, 0x12
        /*162e*/ 	.short	(.L_985 - .L_984)
	.align		4
.L_984:
        /*1630*/ 	.word	index@(_ZN2at6native29vectorized_elementwise_kernelILi2ENS0_13BUnaryFunctorIfffZZZNS0_17atan2_kernel_cudaERNS_18TensorIteratorBaseEENKUlvE_clEvENKUlvE0_clEvEUlffE_EESt5arrayIPcLm2EEEEviT0_T1_)
        /*1634*/ 	.word	0x00000000


	//----- nvinfo : EIATTR_MIN_STACK_SIZE
	.align		4
.L_985:
        /*1638*/ 	.byte	0x04, 0x12
        /*163a*/ 	.short	(.L_987 - .L_986)
	.align		4
.L_986:
        /*163c*/ 	.word	index@(_ZN2at6native29vectorized_elementwise_kernelILi4ENS0_13BUnaryFunctorIfffZZZNS0_17atan2_kernel_cudaERNS_18TensorIteratorBaseEENKUlvE_clEvENKUlvE0_clEvEUlffE_EESt5arrayIPcLm2EEEEviT0_T1_)
        /*1640*/ 	.word	0x00000000


	//----- nvinfo : EIATTR_MIN_STACK_SIZE
	.align		4
.L_987:
        /*1644*/ 	.byte	0x04, 0x12
        /*1646*/ 	.short	(.L_989 - .L_988)
	.align		4
.L_988:
        /*1648*/ 	.word	index@(_ZN2at6native29vectorized_elementwise_kernelILi8ENS0_13BUnaryFunctorIfffZZZNS0_17atan2_kernel_cudaERNS_18TensorIteratorBaseEENKUlvE_clEvENKUlvE0_clEvEUlffE_EESt5arrayIPcLm2EEEEviT0_T1_)
        /*164c*/ 	.word	0x00000000


	//----- nvinfo : EIATTR_MIN_STACK_SIZE
	.align		4
.L_989:
        /*1650*/ 	.byte	0x04, 0x12
        /*1652*/ 	.short	(.L_991 - .L_990)
	.align		4
.L_990:
        /*1654*/ 	.word	index@(_ZN2at6native18elementwise_kernelILi128ELi4EZNS0_15gpu_kernel_implINS0_13AUnaryFunctorIfffZZZNS0_17atan2_kernel_cudaERNS_18TensorIteratorBaseEENKUlvE_clEvENKUlvE0_clEvEUlffE_EEEEvS5_RKT_EUliE_EEviT1_)
        /*1658*/ 	.word	0x00000000


	//----- nvinfo : EIATTR_MIN_STACK_SIZE
	.align		4
.L_991:
        /*165c*/ 	.byte	0x04, 0x12
        /*165e*/ 	.short	(.L_993 - .L_992)
	.align		4
.L_992:
        /*1660*/ 	.word	index@(_ZN2at6native27unrolled_elementwise_kernelINS0_13AUnaryFunctorIfffZZZNS0_17atan2_kernel_cudaERNS_18TensorIteratorBaseEENKUlvE_clEvENKUlvE0_clEvEUlffE_EESt5arrayIPcLm2EELi4E23TrivialOffsetCalculatorILi1EjESD_NS0_6memory12LoadWithCastILi1EEENSE_13StoreWithCastILi1EEEEEviT_T0_T2_T3_T4_T5_)
        /*1664*/ 	.word	0x00000000


	//----- nvinfo : EIATTR_MIN_STACK_SIZE
	.align		4
.L_993:
        /*1668*/ 	.byte	0x04, 0x12
        /*166a*/ 	.short	(.L_995 - .L_994)
	.align		4
.L_994:
        /*166c*/ 	.word	index@(_ZN2at6native18elementwise_kernelILi128ELi2EZNS0_22gpu_kernel_impl_nocastINS0_13AUnaryFunctorIfffZZZNS0_17atan2_kernel_cudaERNS_18TensorIteratorBaseEENKUlvE_clEvENKUlvE0_clEvEUlffE_EEEEvS5_RKT_EUliE_EEviT1_)
        /*1670*/ 	.word	0x00000000


	//----- nvinfo : EIATTR_MIN_STACK_SIZE
	.align		4
.L_995:
        /*1674*/ 	.byte	0x04, 0x12
        /*1676*/ 	.short	(.L_997 - .L_996)
	.align		4
.L_996:
        /*1678*/ 	.word	index@(_ZN2at6native27unrolled_elementwise_kernelINS0_13AUnaryFunctorIfffZZZNS0_17atan2_kernel_cudaERNS_18TensorIteratorBaseEENKUlvE_clEvENKUlvE0_clEvEUlffE_EESt5arrayIPcLm2EELi4E23TrivialOffsetCalculatorILi1EjESD_NS0_6memory15LoadWithoutCastENSE_16StoreWithoutCastEEEviT_T0_T2_T3_T4_T5_)
        /*167c*/ 	.word	0x00000000


	//----- nvinfo : EIATTR_MIN_STACK_SIZE
	.align		4
.L_997:
        /*1680*/ 	.byte	0x04, 0x12
        /*1682*/ 	.short	(.L_999 - .L_998)
	.align		4
.L_998:
        /*1684*/ 	.word	index@(_ZN2at6native29vectorized_elementwise_kernelILi2ENS0_13AUnaryFunctorIfffZZZNS0_17atan2_kernel_cudaERNS_18TensorIteratorBaseEENKUlvE_clEvENKUlvE0_clEvEUlffE_EESt5arrayIPcLm2EEEEviT0_T1_)
        /*1688*/ 	.word	0x00000000


	//----- nvinfo : EIATTR_MIN_STACK_SIZE
	.align		4
.L_999:
        /*168c*/ 	.byte	0x04, 0x12
        /*168e*/ 	.short	(.L_1001 - .L_1000)
	.align		4
.L_1000:
        /*1690*/ 	.word	index@(_ZN2at6native29vectorized_elementwise_kernelILi4ENS0_13AUnaryFunctorIfffZZZNS0_17atan2_kernel_cudaERNS_18TensorIteratorBaseEENKUlvE_clEvENKUlvE0_clEvEUlffE_EESt5arrayIPcLm2EEEEviT0_T1_)
        /*1694*/ 	.word	0x00000000


	//----- nvinfo : EIATTR_MIN_STACK_SIZE
	.align		4
.L_1001:
        /*1698*/ 	.byte	0x04, 0x12
        /*169a*/ 	.short	(.L_1003 - .L_1002)
	.align		4
.L_1002:
        /*169c*/ 	.word	index@(_ZN2at6native29vectorized_elementwise_kernelILi8ENS0_13AUnaryFunctorIfffZZZNS0_17atan2_kernel_cudaERNS_18TensorIteratorBaseEENKUlvE_clEvENKUlvE0_clEvEUlffE_EESt5arrayIPcLm2EEEEviT0_T1_)
        /*16a0*/ 	.word	0x00000000


	//----- nvinfo : EIATTR_MIN_STACK_SIZE
	.align		4
.L_1003:
        /*16a4*/ 	.byte	0x04, 0x12
        /*16a6*/ 	.short	(.L_1005 - .L_1004)
	.align		4
.L_1004:
        /*16a8*/ 	.word	index@(_ZN2at6native18elementwise_kernelILi128ELi4EZNS0_15gpu_kernel_implINS0_13BinaryFunctorIdddZZZNS0_17atan2_kernel_cudaERNS_18TensorIteratorBaseEENKUlvE_clEvENKUlvE_clEvEUlddE_EEEEvS5_RKT_EUliE_EEviT1_)
        /*16ac*/ 	.word	0x00000000


	//----- nvinfo : EIATTR_MIN_STACK_SIZE
	.align		4
.L_1005:
        /*16b0*/ 	.byte	0x04, 0x12
        /*16b2*/ 	.short	(.L_1007 - .L_1006)
	.align		4
.L_1006:
        /*16b4*/ 	.word	index@(_ZN2at6native27unrolled_elementwise_kernelINS0_13BinaryFunctorIdddZZZNS0_17atan2_kernel_cudaERNS_18TensorIteratorBaseEENKUlvE_clEvENKUlvE_clEvEUlddE_EESt5arrayIPcLm3EELi4E23TrivialOffsetCalculatorILi2EjESC_ILi1EjENS0_6memory12LoadWithCastILi2EEENSF_13StoreWithCastILi1EEEEEviT_T0_T2_T3_T4_T5_)
        /*16b8*/ 	.word	0x00000008


	//----- nvinfo : EIATTR_MIN_STACK_SIZE
	.align		4
.L_1007:
        /*16bc*/ 	.byte	0x04, 0x12
        /*16be*/ 	.short	(.L_1009 - .L_1008)
	.align		4
.L_1008:
        /*16c0*/ 	.word	index@(_ZN2at6native18elementwise_kernelILi128ELi2EZNS0_22gpu_kernel_impl_nocastINS0_13BinaryFunctorIdddZZZNS0_17atan2_kernel_cudaERNS_18TensorIteratorBaseEENKUlvE_clEvENKUlvE_clEvEUlddE_EEEEvS5_RKT_EUliE_EEviT1_)
        /*16c4*/ 	.word	0x00000000


	//----- nvinfo : EIATTR_MIN_STACK_SIZE
	.align		4
.L_1009:
        /*16c8*/ 	.byte	0x04, 0x12
        /*16ca*/ 	.short	(.L_1011 - .L_1010)
	.align		4
.L_1010:
        /*16cc*/ 	.word	index@(_ZN2at6native27unrolled_elementwise_kernelINS0_13BinaryFunctorIdddZZZNS0_17atan2_kernel_cudaERNS_18TensorIteratorBaseEENKUlvE_clEvENKUlvE_clEvEUlddE_EESt5arrayIPcLm3EELi4E23TrivialOffsetCalculatorILi2EjESC_ILi1EjENS0_6memory15LoadWithoutCastENSF_16StoreWithoutCastEEEviT_T0_T2_T3_T4_T5_)
        /*16d0*/ 	.word	0x00000000


	//----- nvinfo : EIATTR_MIN_STACK_SIZE
	.align		4
.L_1011:
        /*16d4*/ 	.byte	0x04, 0x12
        /*16d6*/ 	.short	(.L_1013 - .L_1012)
	.align		4
.L_1012:
        /*16d8*/ 	.word	index@(_ZN2at6native29vectorized_elementwise_kernelILi2ENS0_13BinaryFunctorIdddZZZNS0_17atan2_kernel_cudaERNS_18TensorIteratorBaseEENKUlvE_clEvENKUlvE_clEvEUlddE_EESt5arrayIPcLm3EEEEviT0_T1_)
        /*16dc*/ 	.word	0x00000000


	//----- nvinfo : EIATTR_MIN_STACK_SIZE
	.align		4
.L_1013:
        /*16e0*/ 	.byte	0x04, 0x12
        /*16e2*/ 	.short	(.L_1015 - .L_1014)
	.align		4
.L_1014:
        /*16e4*/ 	.word	index@(_ZN2at6native29vectorized_elementwise_kernelILi4ENS0_13BinaryFunctorIdddZZZNS0_17atan2_kernel_cudaERNS_18TensorIteratorBaseEENKUlvE_clEvENKUlvE_clEvEUlddE_EESt5arrayIPcLm3EEEEviT0_T1_)
        /*16e8*/ 	.word	0x00000000


	//----- nvinfo : EIATTR_MIN_STACK_SIZE
	.align		4
.L_1015:
        /*16ec*/ 	.byte	0x04, 0x12
        /*16ee*/ 	.short	(.L_1017 - .L_1016)
	.align		4
.L_1016:
        /*16f0*/ 	.word	index@(_ZN2at6native29vectorized_elementwise_kernelILi8ENS0_13BinaryFunctorIdddZZZNS0_17atan2_kernel_cudaERNS_18TensorIteratorBaseEENKUlvE_clEvENKUlvE_clEvEUlddE_EESt5arrayIPcLm3EEEEviT0_T1_)
        /*16f4*/ 	.word	0x00000000


	//----- nvinfo : EIATTR_MIN_STACK_SIZE
	.align		4
.L_1017:
        /*16f8*/ 	.byte	0x04, 0x12
        /*16fa*/ 	.short	(.L_1019 - .L_1018)
	.align		4
.L_1018:
        /*16fc*/ 	.word	index@(_ZN2at6native18elementwise_kernelILi128ELi4EZNS0_15gpu_kernel_implINS0_13BUnaryFunctorIdddZZZNS0_17atan2_kernel_cudaERNS_18TensorIteratorBaseEENKUlvE_clEvENKUlvE_clEvEUlddE_EEEEvS5_RKT_EUliE_EEviT1_)
        /*1700*/ 	.word	0x00000000


	//----- nvinfo : EIATTR_MIN_STACK_SIZE
	.align		4
.L_1019:
        /*1704*/ 	.byte	0x04, 0x12
        /*1706*/ 	.short	(.L_1021 - .L_1020)
	.align		4
.L_1020:
        /*1708*/ 	.word	index@(_ZN2at6native27unrolled_elementwise_kernelINS0_13BUnaryFunctorIdddZZZNS0_17atan2_kernel_cudaERNS_18TensorIteratorBaseEENKUlvE_clEvENKUlvE_clEvEUlddE_EESt5arrayIPcLm2EELi4E23TrivialOffsetCalculatorILi1EjESD_NS0_6memory12LoadWithCastILi1EEENSE_13StoreWithCastILi1EEEEEviT_T0_T2_T3_T4_T5_)
        /*170c*/ 	.word	0x00000000


	//----- nvinfo : EIATTR_MIN_STACK_SIZE
	.align		4
.L_1021:
        /*1710*/ 	.byte	0x04, 0x12
        /*1712*/ 	.short	(.L_1023 - .L_1022)
	.align		4
.L_1022:
        /*1714*/ 	.word	index@(_ZN2at6native18elementwise_kernelILi128ELi2EZNS0_22gpu_kernel_impl_nocastINS0_13BUnaryFunctorIdddZZZNS0_17atan2_kernel_cudaERNS_18TensorIteratorBaseEENKUlvE_clEvENKUlvE_clEvEUlddE_EEEEvS5_RKT_EUliE_EEviT1_)
        /*1718*/ 	.word	0x00000000


	//----- nvinfo : EIATTR_MIN_STACK_SIZE
	.align		4
.L_1023:
        /*171c*/ 	.byte	0x04, 0x12
        /*171e*/ 	.short	(.L_1025 - .L_1024)
	.align		4
.L_1024:
        /*1720*/ 	.word	index@(_ZN2at6native27unrolled_elementwise_kernelINS0_13BUnaryFunctorIdddZZZNS0_17atan2_kernel_cudaERNS_18TensorIteratorBaseEENKUlvE_clEvENKUlvE_clEvEUlddE_EESt5arrayIPcLm2EELi4E23TrivialOffsetCalculatorILi1EjESD_NS0_6memory15LoadWithoutCastENSE_16StoreWithoutCastEEEviT_T0_T2_T3_T4_T5_)
        /*1724*/ 	.word	0x00000000


	//----- nvinfo : EIATTR_MIN_STACK_SIZE
	.align		4
.L_1025:
        /*1728*/ 	.byte	0x04, 0x12
        /*172a*/ 	.short	(.L_1027 - .L_1026)
	.align		4
.L_1026:
        /*172c*/ 	.word	index@(_ZN2at6native29vectorized_elementwise_kernelILi2ENS0_13BUnaryFunctorIdddZZZNS0_17atan2_kernel_cudaERNS_18TensorIteratorBaseEENKUlvE_clEvENKUlvE_clEvEUlddE_EESt5arrayIPcLm2EEEEviT0_T1_)
        /*1730*/ 	.word	0x00000000


	//----- nvinfo : EIATTR_MIN_STACK_SIZE
	.align		4
.L_1027:
        /*1734*/ 	.byte	0x04, 0x12
        /*1736*/ 	.short	(.L_1029 - .L_1028)
	.align		4
.L_1028:
        /*1738*/ 	.word	index@(_ZN2at6native29vectorized_elementwise_kernelILi4ENS0_13BUnaryFunctorIdddZZZNS0_17atan2_kernel_cudaERNS_18TensorIteratorBaseEENKUlvE_clEvENKUlvE_clEvEUlddE_EESt5arrayIPcLm2EEEEviT0_T1_)
        /*173c*/ 	.word	0x00000000


	//----- nvinfo : EIATTR_MIN_STACK_SIZE
	.align		4
.L_1029:
        /*1740*/ 	.byte	0x04, 0x12
        /*1742*/ 	.short	(.L_1031 - .L_1030)
	.align		4
.L_1030:
        /*1744*/ 	.word	index@(_ZN2at6native29vectorized_elementwise_kernelILi8ENS0_13BUnaryFunctorIdddZZZNS0_17atan2_kernel_cudaERNS_18TensorIteratorBaseEENKUlvE_clEvENKUlvE_clEvEUlddE_EESt5arrayIPcLm2EEEEviT0_T1_)
        /*1748*/ 	.word	0x00000000


	//----- nvinfo : EIATTR_MIN_STACK_SIZE
	.align		4
.L_1031:
        /*174c*/ 	.byte	0x04, 0x12
        /*174e*/ 	.short	(.L_1033 - .L_1032)
	.align		4
.L_1032:
        /*1750*/ 	.word	index@(_ZN2at6native18elementwise_kernelILi128ELi4EZNS0_15gpu_kernel_implINS0_13AUnaryFunctorIdddZZZNS0_17atan2_kernel_cudaERNS_18TensorIteratorBaseEENKUlvE_clEvENKUlvE_clEvEUlddE_EEEEvS5_RKT_EUliE_EEviT1_)
        /*1754*/ 	.word	0x00000000


	//----- nvinfo : EIATTR_MIN_STACK_SIZE
	.align		4
.L_1033:
        /*1758*/ 	.byte	0x04, 0x12
        /*175a*/ 	.short	(.L_1035 - .L_1034)
	.align		4
.L_1034:
        /*175c*/ 	.word	index@(_ZN2at6native27unrolled_elementwise_kernelINS0_13AUnaryFunctorIdddZZZNS0_17atan2_kernel_cudaERNS_18TensorIteratorBaseEENKUlvE_clEvENKUlvE_clEvEUlddE_EESt5arrayIPcLm2EELi4E23TrivialOffsetCalculatorILi1EjESD_NS0_6memory12LoadWithCastILi1EEENSE_13StoreWithCastILi1EEEEEviT_T0_T2_T3_T4_T5_)
        /*1760*/ 	.word	0x00000000


	//----- nvinfo : EIATTR_MIN_STACK_SIZE
	.align		4
.L_1035:
        /*1764*/ 	.byte	0x04, 0x12
        /*1766*/ 	.short	(.L_1037 - .L_1036)
	.align		4
.L_1036:
        /*1768*/ 	.word	index@(_ZN2at6native18elementwise_kernelILi128ELi2EZNS0_22gpu_kernel_impl_nocastINS0_13AUnaryFunctorIdddZZZNS0_17atan2_kernel_cudaERNS_18TensorIteratorBaseEENKUlvE_clEvENKUlvE_clEvEUlddE_EEEEvS5_RKT_EUliE_EEviT1_)
        /*176c*/ 	.word	0x00000000


	//----- nvinfo : EIATTR_MIN_STACK_SIZE
	.align		4
.L_1037:
        /*1770*/ 	.byte	0x04, 0x12
        /*1772*/ 	.short	(.L_1039 - .L_1038)
	.align		4
.L_1038:
        /*1774*/ 	.word	index@(_ZN2at6native27unrolled_elementwise_kernelINS0_13AUnaryFunctorIdddZZZNS0_17atan2_kernel_cudaERNS_18TensorIteratorBaseEENKUlvE_clEvENKUlvE_clEvEUlddE_EESt5arrayIPcLm2EELi4E23TrivialOffsetCalculatorILi1EjESD_NS0_6memory15LoadWithoutCastENSE_16StoreWithoutCastEEEviT_T0_T2_T3_T4_T5_)
        /*1778*/ 	.word	0x00000000


	//----- nvinfo : EIATTR_MIN_STACK_SIZE
	.align		4
.L_1039:
        /*177c*/ 	.byte	0x04, 0x12
        /*177e*/ 	.short	(.L_1041 - .L_1040)
	.align		4
.L_1040:
        /*1780*/ 	.word	index@(_ZN2at6native29vectorized_elementwise_kernelILi2ENS0_13AUnaryFunctorIdddZZZNS0_17atan2_kernel_cudaERNS_18TensorIteratorBaseEENKUlvE_clEvENKUlvE_clEvEUlddE_EESt5arrayIPcLm2EEEEviT0_T1_)
        /*1784*/ 	.word	0x00000000


	//----- nvinfo : EIATTR_MIN_STACK_SIZE
	.align		4
.L_1041:
        /*1788*/ 	.byte	0x04, 0x12
        /*178a*/ 	.short	(.L_1043 - .L_1042)
	.align		4
.L_1042:
        /*178c*/ 	.word	index@(_ZN2at6native29vectorized_elementwise_kernelILi4ENS0_13AUnaryFunctorIdddZZZNS0_17atan2_kernel_cudaERNS_18TensorIteratorBaseEENKUlvE_clEvENKUlvE_clEvEUlddE_EESt5arrayIPcLm2EEEEviT0_T1_)
        /*1790*/ 	.word	0x00000000


	//----- nvinfo : EIATTR_MIN_STACK_SIZE
	.align		4
.L_1043:
        /*1794*/ 	.byte	0x04, 0x12
        /*1796*/ 	.short	(.L_1045 - .L_1044)
	.align		4
.L_1044:
        /*1798*/ 	.word	index@(_ZN2at6native29vectorized_elementwise_kernelILi8ENS0_13AUnaryFunctorIdddZZZNS0_17atan2_kernel_cudaERNS_18TensorIteratorBaseEENKUlvE_clEvENKUlvE_clEvEUlddE_EESt5arrayIPcLm2EEEEviT0_T1_)
        /*179c*/ 	.word	0x00000000
.L_1045:


//--------------------- .nv.compat                --------------------------
	.section	.nv.compat,"",@"SHT_CUDA_COMPAT_INFO"
	.align	4
        /*0000*/ 	.byte	0x02, 0x09, 0x00, 0x00, 0x02, 0x02, 0x01, 0x00, 0x02, 0x05, 0x05, 0x00, 0x03, 0x07, 0x01, 0x01
        /*0010*/ 	.byte	0x02, 0x03, 0x00, 0x00, 0x02, 0x06, 0x01, 0x00, 0x04, 0x0b, 0x08, 0x00, 0x00, 0x00, 0x00, 0x00
        /*0020*/ 	.byte	0x00, 0x00, 0x00, 0x00


//--------------------- .nv.info._ZN2at6native18elementwise_kernelILi128ELi4EZNS0_15gpu_kernel_implINS0_13AUnaryFunctorIN3c108BFloat16ES5_S5_ZZZNS0_17hypot_kernel_cudaERNS_18TensorIteratorBaseEENKUlvE_clEvENKUlvE2_clEvEUlS5_S5_E_EEEEvS7_RKT_EUliE_EEviT1_ --------------------------
	.section	.nv.info._ZN2at6native18elementwise_kernelILi128ELi4EZNS0_15gpu_kernel_implINS0_13AUnaryFunctorIN3c108BFloat16ES5_S5_ZZZNS0_17hypot_kernel_cudaERNS_18TensorIteratorBaseEENKUlvE_clEvENKUlvE2_clEvEUlS5_S5_E_EEEEvS7_RKT_EUliE_EEviT1_,"",@"SHT_CUDA_INFO"
	.sectionflags	@""
	.align	4


	//----- nvinfo : EIATTR_CUDA_API_VERSION
	.align		4
        /*0000*/ 	.byte	0x04, 0x37
        /*0002*/ 	.short	(.L_1047 - .L_1046)
.L_1046:
        /*0004*/ 	.word	0x00000082


	//----- nvinfo : EIATTR_KPARAM_INFO
	.align		4
.L_1047:
        /*0008*/ 	.byte	0x04, 0x17
        /*000a*/ 	.short	(.L_1049 - .L_1048)
.L_1048:
        /*000c*/ 	.word	0x00000000
        /*0010*/ 	.short	0x0001
        /*0012*/ 	.short	0x0008
        /*0014*/ 	.byte	0x00, 0xf0, 0x61, 0x08


	//----- nvinfo : EIATTR_KPARAM_INFO
	.align		4
.L_1049:
        /*0018*/ 	.byte	0x04, 0x17
        /*001a*/ 	.short	(.L_1051 - .L_1050)
.L_1050:
        /*001c*/ 	.word	0x00000000
        /*0020*/ 	.short	0x0000
        /*0022*/ 	.short	0x0000
        /*0024*/ 	.byte	0x00, 0xf0, 0x11, 0x00


	//----- nvinfo : EIATTR_SPARSE_MMA_MASK
	.align		4
.L_1051:
        /*0028*/ 	.byte	0x03, 0x50
        /*002a*/ 	.short	0x0000


	//----- nvinfo : EIATTR_MAXREG_COUNT
	.align		4
        /*002c*/ 	.byte	0x03, 0x1b
        /*002e*/ 	.short	0x0080


	//----- nvinfo : EIATTR_EXTERNS
	.align		4
        /*0030*/ 	.byte	0x04, 0x0f
        /*0032*/ 	.short	(.L_1053 - .L_1052)


	//   ....[0]....
	.align		4
.L_1052:
        /*0034*/ 	.word	index@(__assertfail)


	//----- nvinfo : EIATTR_MERCURY_ISA_VERSION
	.align		4
.L_1053:
        /*0038*/ 	.byte	0x03, 0x5f
        /*003a*/ 	.short	0x0101


	//----- nvinfo : EIATTR_SYSCALL_OFFSETS
	.align		4
        /*003c*/ 	.byte	0x04, 0x46
        /*003e*/ 	.short	(.L_1055 - .L_1054)


	//   ....[0]....
.L_1054:
        /*0040*/ 	.word	0x000022e0


	//   ....[1]....
        /*0044*/ 	.word	0x00003380


	//   ....[2]....
        /*0048*/ 	.word	0x000056b0


	//   ....[3]....
        /*004c*/ 	.word	0x00006750


	//   ....[4]....
        /*0050*/ 	.word	0x00008a70


	//   ....[5]....
        /*0054*/ 	.word	0x00009b10


	//   ....[6]....
        /*0058*/ 	.word	0x0000be20


	//   ....[7]....
        /*005c*/ 	.word	0x0000cec0


	//----- nvinfo : EIATTR_EXIT_INSTR_OFFSETS
	.align		4
.L_1055:
        /*0060*/ 	.byte	0x04, 0x1c
        /*0062*/ 	.short	(.L_1057 - .L_1056)


	//   ....[0]....
.L_1056:
        /*0064*/ 	.word	0x00009be0


	//   ....[1]....
        /*0068*/ 	.word	0x0000c0f0


	//   ....[2]....
        /*006c*/ 	.word	0x0000c130


	//   ....[3]....
        /*0070*/ 	.word	0x0000c1d0


	//   ....[4]....
        /*0074*/ 	.word	0x0000c210


	//   ....[5]....
        /*0078*/ 	.word	0x0000c250


	//   ....[6]....
        /*007c*/ 	.word	0x0000c2e0


	//   ....[7]....
        /*0080*/ 	.word	0x0000c320


	//   ....[8]....
        /*0084*/ 	.word	0x0000c3c0


	//   ....[9]....
        /*0088*/ 	.word	0x0000c410


	//   ....[10]....
        /*008c*/ 	.word	0x0000c460


	//   ....[11]....
        /*0090*/ 	.word	0x0000c530


	//   ....[12]....
        /*0094*/ 	.word	0x0000c590


	//   ....[13]....
        /*0098*/ 	.word	0x0000c720


	//   ....[14]....
        /*009c*/ 	.word	0x0000c880


	//   ....[15]....
        /*00a0*/ 	.word	0x0000c8a0


	//   ....[16]....
        /*00a4*/ 	.word	0x0000c960


	//   ....[17]....
        /*00a8*/ 	.word	0x0000cae0


	//   ....[18]....
        /*00ac*/ 	.word	0x0000cc60


	//   ....[19]....
        /*00b0*/ 	.word	0x0000cdc0


	//   ....[20]....
        /*00b4*/ 	.word	0x0000ced0


	//   ....[21]....
        /*00b8*/ 	.word	0x0000cf10


	//   ....[22]....
        /*00bc*/ 	.word	0x0000cf50


	//----- nvinfo : EIATTR_MAX_THREADS
	.align		4
.L_1057:
        /*00c0*/ 	.byte	0x04, 0x05
        /*00c2*/ 	.short	(.L_1059 - .L_1058)
.L_1058:
        /*00c4*/ 	.word	0x00000080
        /*00c8*/ 	.word	0x00000001
        /*00cc*/ 	.word	0x00000001


	//----- nvinfo : EIATTR_CRS_STACK_SIZE
	.align		4
.L_1059:
        /*00d0*/ 	.byte	0x04, 0x1e
        /*00d2*/ 	.short	(.L_1061 - .L_1060)
.L_1060:
        /*00d4*/ 	.word	0x00000000


	//----- nvinfo : EIATTR_CBANK_PARAM_SIZE
	.align		4
.L_1061:
        /*00d8*/ 	.byte	0x03, 0x19
        /*00da*/ 	.short	0x0220


	//----- nvinfo : EIATTR_PARAM_CBANK
	.align		4
        /*00dc*/ 	.byte	0x04, 0x0a
        /*00de*/ 	.short	(.L_1063 - .L_1062)
	.align		4
.L_1062:
        /*00e0*/ 	.word	index@(.nv.constant0._ZN2at6native18elementwise_kernelILi128ELi4EZNS0_15gpu_kernel_implINS0_13AUnaryFunctorIN3c108BFloat16ES5_S5_ZZZNS0_17hypot_kernel_cudaERNS_18TensorIteratorBaseEENKUlvE_clEvENKUlvE2_clEvEUlS5_S5_E_EEEEvS7_RKT_EUliE_EEviT1_)
        /*00e4*/ 	.short	0x0210
        /*00e6*/ 	.short	0x0220


	//----- nvinfo : EIATTR_SW_WAR
	.align		4
.L_1063:
        /*00e8*/ 	.byte	0x04, 0x36
        /*00ea*/ 	.short	(.L_1065 - .L_1064)
.L_1064:
        /*00ec*/ 	.word	0x00000008
.L_1065:


//--------------------- .nv.info._ZN2at6native27unrolled_elementwise_kernelINS0_13AUnaryFunctorIN3c108BFloat16ES4_S4_ZZZNS0_17hypot_kernel_cudaERNS_18TensorIteratorBaseEENKUlvE_clEvENKUlvE2_clEvEUlS4_S4_E_EESt5arrayIPcLm2EELi4E23TrivialOffsetCalculatorILi1EjESF_NS0_6memory12LoadWithCastILi1EEENSG_13StoreWithCastILi1EEEEEviT_T0_T2_T3_T4_T5_ --------------------------
	.section	.nv.info._ZN2at6native27unrolled_elementwise_kernelINS0_13AUnaryFunctorIN3c108BFloat16ES4_S4_ZZZNS0_17hypot_kernel_cudaERNS_18TensorIteratorBaseEENKUlvE_clEvENKUlvE2_clEvEUlS4_S4_E_EESt5arrayIPcLm2EELi4E23TrivialOffsetCalculatorILi1EjESF_NS0_6memory12LoadWithCastILi1EEENSG_13StoreWithCastILi1EEEEEviT_T0_T2_T3_T4_T5_,"",@"SHT_CUDA_INFO"
	.sectionflags	@""
	.align	4


	//----- nvinfo : EIATTR_CUDA_API_VERSION
	.align		4
        /*0000*/ 	.byte	0x04, 0x37
        /*0002*/ 	.short	(.L_1067 - .L_1066)
.L_1066:
        /*0004*/ 	.word	0x00000082


	//----- nvinfo : EIATTR_KPARAM_INFO
	.align		4
.L_1067:
        /*0008*/ 	.byte	0x04, 0x17
        /*000a*/ 	.short	(.L_1069 - .L_1068)
.L_1068:
        /*000c*/ 	.word	0x00000000
        /*0010*/ 	.short	0x0006
        /*0012*/ 	.short	0x0024
        /*0014*/ 	.byte	0x00, 0xf0, 0x21, 0x00


	//----- nvinfo : EIATTR_KPARAM_INFO
	.align		4
.L_1069:
        /*0018*/ 	.byte	0x04, 0x17
        /*001a*/ 	.short	(.L_1071 - .L_1070)
.L_1070:
        /*001c*/ 	.word	0x00000000
        /*0020*/ 	.short	0x0005
        /*0022*/ 	.short	0x001c
        /*0024*/ 	.byte	0x00, 0xf0, 0x21, 0x00


	//----- nvinfo : EIATTR_KPARAM_INFO
	.align		4
.L_1071:
        /*0028*/ 	.byte	0x04, 0x17
        /*002a*/ 	.short	(.L_1073 - .L_1072)
.L_1072:
        /*002c*/ 	.word	0x00000000
        /*0030*/ 	.short	0x0004
        /*0032*/ 	.short	0x0019
        /*0034*/ 	.byte	0x00, 0xf0, 0x05, 0x00


	//----- nvinfo : EIATTR_KPARAM_INFO
	.align		4
.L_1073:
        /*0038*/ 	.byte	0x04, 0x17
        /*003a*/ 	.short	(.L_1075 - .L_1074)
.L_1074:
        /*003c*/ 	.word	0x00000000
        /*0040*/ 	.short	0x0003
        /*0042*/ 	.short	0x0018
        /*0044*/ 	.byte	0x00, 0xf0, 0x05, 0x00


	//----- nvinfo : EIATTR_KPARAM_INFO
	.align		4
.L_1075:
        /*0048*/ 	.byte	0x04, 0x17
        /*004a*/ 	.short	(.L_1077 - .L_1076)
.L_1076:
        /*004c*/ 	.word	0x00000000
        /*0050*/ 	.short	0x0002
        /*0052*/ 	.short	0x0008
        /*0054*/ 	.byte	0x00, 0xf0, 0x41, 0x00


	//----- nvinfo : EIATTR_KPARAM_INFO
	.align		4
.L_1077:
        /*0058*/ 	.byte	0x04, 0x17
        /*005a*/ 	.short	(.L_1079 - .L_1078)
.L_1078:
        /*005c*/ 	.word	0x00000000
        /*0060*/ 	.short	0x0001
        /*0062*/ 	.short	0x0004
        /*0064*/ 	.byte	0x00, 0xf0, 0x11, 0x00


	//----- nvinfo : EIATTR_KPARAM_INFO
	.align		4
.L_1079:
        /*0068*/ 	.byte	0x04, 0x17
        /*006a*/ 	.short	(.L_1081 - .L_1080)
.L_1080:
        /*006c*/ 	.word	0x00000000
        /*0070*/ 	.short	0x0000
        /*0072*/ 	.short	0x0000
        /*0074*/ 	.byte	0x00, 0xf0, 0x11, 0x00


	//----- nvinfo : EIATTR_SPARSE_MMA_MASK
	.align		4
.L_1081:
        /*0078*/ 	.byte	0x03, 0x50
        /*007a*/ 	.short	0x0000


	//----- nvinfo : EIATTR_MAXREG_COUNT
	.align		4
        /*007c*/ 	.byte	0x03, 0x1b
        /*007e*/ 	.short	0x00ff


	//----- nvinfo : EIATTR_EXTERNS
	.align		4
        /*0080*/ 	.byte	0x04, 0x0f
        /*0082*/ 	.short	(.L_1083 - .L_1082)


	//   ....[0]....
	.align		4
.L_1082:
        /*0084*/ 	.word	index@(__assertfail)


	//----- nvinfo : EIATTR_MERCURY_ISA_VERSION
	.align		4
.L_1083:
        /*0088*/ 	.byte	0x03, 0x5f
        /*008a*/ 	.short	0x0101


	//----- nvinfo : EIATTR_SYSCALL_OFFSETS
	.align		4
        /*008c*/ 	.byte	0x04, 0x46
        /*008e*/ 	.short	(.L_1085 - .L_1084)


	//   ....[0]....
.L_1084:
        /*0090*/ 	.word	0x000010e0


	//   ....[1]....
        /*0094*/ 	.word	0x00002220


	//   ....[2]....
        /*0098*/ 	.word	0x00003370


	//   ....[3]....
        /*009c*/ 	.word	0x00004490


	//   ....[4]....
        /*00a0*/ 	.word	0x00005be0


	//   ....[5]....
        /*00a4*/ 	.word	0x00006c00


	//   ....[6]....
        /*00a8*/ 	.word	0x00007be0


	//   ....[7]....
        /*00ac*/ 	.word	0x00008bc0


	//----- nvinfo : EIATTR_EXIT_INSTR_OFFSETS
	.align		4
.L_1085:
        /*00b0*/ 	.byte	0x04, 0x1c
        /*00b2*/ 	.short	(.L_1087 - .L_1086)


	//   ....[0]....
.L_1086:
        /*00b4*/ 	.word	0x00007ca0


	//   ....[1]....
        /*00b8*/ 	.word	0x00007df0


	//   ....[2]....
        /*00bc*/ 	.word	0x00007e30


	//   ....[3]....
        /*00c0*/ 	.word	0x00007ed0


	//   ....[4]....
        /*00c4*/ 	.word	0x00007f10


	//   ....[5]....
        /*00c8*/ 	.word	0x00007f50


	//   ....[6]....
        /*00cc*/ 	.word	0x00007fe0


	//   ....[7]....
        /*00d0*/ 	.word	0x00008020


	//   ....[8]....
        /*00d4*/ 	.word	0x000080c0


	//   ....[9]....
        /*00d8*/ 	.word	0x00008110


	//   ....[10]....
        /*00dc*/ 	.word	0x00008160


	//   ....[11]....
        /*00e0*/ 	.word	0x00008230


	//   ....[12]....
        /*00e4*/ 	.word	0x00008290


	//   ....[13]....
        /*00e8*/ 	.word	0x00008420


	//   ....[14]....
        /*00ec*/ 	.word	0x00008580


	//   ....[15]....
        /*00f0*/ 	.word	0x000085a0


	//   ....[16]....
        /*00f4*/ 	.word	0x00008660


	//   ....[17]....
        /*00f8*/ 	.word	0x000087e0


	//   ....[18]....
        /*00fc*/ 	.word	0x00008960


	//   ....[19]....
        /*0100*/ 	.word	0x00008ac0


	//   ....[20]....
        /*0104*/ 	.word	0x00008bd0


	//   ....[21]....
        /*0108*/ 	.word	0x00008c10


	//   ....[22]....
        /*010c*/ 	.word	0x00008c50


	//----- nvinfo : EIATTR_MAX_THREADS
	.align		4
.L_1087:
        /*0110*/ 	.byte	0x04, 0x05
        /*0112*/ 	.short	(.L_1089 - .L_1088)
.L_1088:
        /*0114*/ 	.word	0x00000080
        /*0118*/ 	.word	0x00000001
        /*011c*/ 	.word	0x00000001


	//----- nvinfo : EIATTR_CRS_STACK_SIZE
	.align		4
.L_1089:
        /*0120*/ 	.byte	0x04, 0x1e
        /*0122*/ 	.short	(.L_1091 - .L_1090)
.L_1090:
        /*0124*/ 	.word	0x00000000


	//----- nvinfo : EIATTR_CBANK_PARAM_SIZE
	.align		4
.L_1091:
        /*0128*/ 	.byte	0x03, 0x19
        /*012a*/ 	.short	0x002c


	//----- nvinfo : EIATTR_PARAM_CBANK
	.align		4
        /*012c*/ 	.byte	0x04, 0x0a
        /*012e*/ 	.short	(.L_1093 - .L_1092)
	.align		4
.L_1092:
        /*0130*/ 	.word	index@(.nv.constant0._ZN2at6native27unrolled_elementwise_kernelINS0_13AUnaryFunctorIN3c108BFloat16ES4_S4_ZZZNS0_17hypot_kernel_cudaERNS_18TensorIteratorBaseEENKUlvE_clEvENKUlvE2_clEvEUlS4_S4_E_EESt5arrayIPcLm2EELi4E23TrivialOffsetCalculatorILi1EjESF_NS0_6memory12LoadWithCastILi1EEENSG_13StoreWithCastILi1EEEEEviT_T0_T2_T3_T4_T5_)
        /*0134*/ 	.short	0x0210
        /*0136*/ 	.short	0x002c


	//----- nvinfo : EIATTR_SW_WAR
	.align		4
.L_1093:
        /*0138*/ 	.byte	0x04, 0x36
        /*013a*/ 	.short	(.L_1095 - .L_1094)
.L_1094:
        /*013c*/ 	.word	0x00000008
.L_1095:


//--------------------- .nv.info._ZN2at6native18elementwise_kernelILi128ELi4EZNS0_22gpu_kernel_impl_nocastINS0_13AUnaryFunctorIN3c108BFloat16ES5_S5_ZZZNS0_17hypot_kernel_cudaERNS_18TensorIteratorBaseEENKUlvE_clEvENKUlvE2_clEvEUlS5_S5_E_EEEEvS7_RKT_EUliE_EEviT1_ --------------------------
	.section	.nv.info._ZN2at6native18elementwise_kernelILi128ELi4EZNS0_22gpu_kernel_impl_nocastINS0_13AUnaryFunctorIN3c108BFloat16ES5_S5_ZZZNS0_17hypot_kernel_cudaERNS_18TensorIteratorBaseEENKUlvE_clEvENKUlvE2_clEvEUlS5_S5_E_EEEEvS7_RKT_EUliE_EEviT1_,"",@"SHT_CUDA_INFO"
	.sectionflags	@""
	.align	4


	//----- nvinfo : EIATTR_CUDA_API_VERSION
	.align		4
        /*0000*/ 	.byte	0x04, 0x37
        /*0002*/ 	.short	(.L_1097 - .L_1096)
.L_1096:
        /*0004*/ 	.word	0x00000082


	//----- nvinfo : EIATTR_KPARAM_INFO
	.align		4
.L_1097:
        /*0008*/ 	.byte	0x04, 0x17
        /*000a*/ 	.short	(.L_1099 - .L_1098)
.L_1098:
        /*000c*/ 	.word	0x00000000
        /*0010*/ 	.short	0x0001
        /*0012*/ 	.short	0x0008
        /*0014*/ 	.byte	0x00, 0xf0, 0x61, 0x08


	//----- nvinfo : EIATTR_KPARAM_INFO
	.align		4
.L_1099:
        /*0018*/ 	.byte	0x04, 0x17
        /*001a*/ 	.short	(.L_1101 - .L_1100)
.L_1100:
        /*001c*/ 	.word	0x00000000
        /*0020*/ 	.short	0x0000
        /*0022*/ 	.short	0x0000
        /*0024*/ 	.byte	0x00, 0xf0, 0x11, 0x00


	//----- nvinfo : EIATTR_SPARSE_MMA_MASK
	.align		4
.L_1101:
        /*0028*/ 	.byte	0x03, 0x50
        /*002a*/ 	.short	0x0000


	//----- nvinfo : EIATTR_MAXREG_COUNT
	.align		4
        /*002c*/ 	.byte	0x03, 0x1b
        /*002e*/ 	.short	0x0080


	//----- nvinfo : EIATTR_MERCURY_ISA_VERSION
	.align		4
        /*0030*/ 	.byte	0x03, 0x5f
        /*0032*/ 	.short	0x0101


	//----- nvinfo : EIATTR_EXIT_INSTR_OFFSETS
	.align		4
        /*0034*/ 	.byte	0x04, 0x1c
        /*0036*/ 	.short	(.L_1103 - .L_1102)


	//   ....[0]....
.L_1102:
        /*0038*/ 	.word	0x00003f00


	//   ....[1]....
        /*003c*/ 	.word	0x000053a0


	//----- nvinfo : EIATTR_MAX_THREADS
	.align		4
.L_1103:
        /*0040*/ 	.byte	0x04, 0x05
        /*0042*/ 	.short	(.L_1105 - .L_1104)
.L_1104:
        /*0044*/ 	.word	0x00000080
        /*0048*/ 	.word	0x00000001
        /*004c*/ 	.word	0x00000001


	//----- nvinfo : EIATTR_CRS_STACK_SIZE
	.align		4
.L_1105:
        /*0050*/ 	.byte	0x04, 0x1e
        /*0052*/ 	.short	(.L_1107 - .L_1106)
.L_1106:
        /*0054*/ 	.word	0x00000000


	//----- nvinfo : EIATTR_CBANK_PARAM_SIZE
	.align		4
.L_1107:
        /*0058*/ 	.byte	0x03, 0x19
        /*005a*/ 	.short	0x0220


	//----- nvinfo : EIATTR_PARAM_CBANK
	.align		4
        /*005c*/ 	.byte	0x04, 0x0a
        /*005e*/ 	.short	(.L_1109 - .L_1108)
	.align		4
.L_1108:
        /*0060*/ 	.word	index@(.nv.constant0._ZN2at6native18elementwise_kernelILi128ELi4EZNS0_22gpu_kernel_impl_nocastINS0_13AUnaryFunctorIN3c108BFloat16ES5_S5_ZZZNS0_17hypot_kernel_cudaERNS_18TensorIteratorBaseEENKUlvE_clEvENKUlvE2_clEvEUlS5_S5_E_EEEEvS7_RKT_EUliE_EEviT1_)
        /*0064*/ 	.short	0x0210
        /*0066*/ 	.short	0x0220


	//----- nvinfo : EIATTR_SW_WAR
	.align		4
.L_1109:
        /*0068*/ 	.byte	0x04, 0x36
        /*006a*/ 	.short	(.L_1111 - .L_1110)
.L_1110:
        /*006c*/ 	.word	0x00000008
.L_1111:


//--------------------- .nv.info._ZN2at6native27unrolled_elementwise_kernelINS0_13AUnaryFunctorIN3c108BFloat16ES4_S4_ZZZNS0_17hypot_kernel_cudaERNS_18TensorIteratorBaseEENKUlvE_clEvENKUlvE2_clEvEUlS4_S4_E_EESt5arrayIPcLm2EELi4E23TrivialOffsetCalculatorILi1EjESF_NS0_6memory15LoadWithoutCastENSG_16StoreWithoutCastEEEviT_T0_T2_T3_T4_T5_ --------------------------
	.section	.nv.info._ZN2at6native27unrolled_elementwise_kernelINS0_13AUnaryFunctorIN3c108BFloat16ES4_S4_ZZZNS0_17hypot_kernel_cudaERNS_18TensorIteratorBaseEENKUlvE_clEvENKUlvE2_clEvEUlS4_S4_E_EESt5arrayIPcLm2EELi4E23TrivialOffsetCalculatorILi1EjESF_NS0_6memory15LoadWithoutCastENSG_16StoreWithoutCastEEEviT_T0_T2_T3_T4_T5_,"",@"SHT_CUDA_INFO"
	.sectionflags	@""
	.align	4


	//----- nvinfo : EIATTR_CUDA_API_VERSION
	.align		4
        /*0000*/ 	.byte	0x04, 0x37
        /*0002*/ 	.short	(.L_1113 - .L_1112)
.L_1112:
        /*0004*/ 	.word	0x00000082


	//----- nvinfo : EIATTR_KPARAM_INFO
	.align		4
.L_1113:
        /*0008*/ 	.byte	0x04, 0x17
        /*000a*/ 	.short	(.L_1115 - .L_1114)
.L_1114:
        /*000c*/ 	.word	0x00000000
        /*0010*/ 	.short	0x0006
        /*0012*/ 	.short	0x001b
        /*0014*/ 	.byte	0x00, 0xf0, 0x05, 0x00


	//----- nvinfo : EIATTR_KPARAM_INFO
	.align		4
.L_1115:
        /*0018*/ 	.byte	0x04, 0x17
        /*001a*/ 	.short	(.L_1117 - .L_1116)
.L_1116:
        /*001c*/ 	.word	0x00000000
        /*0020*/ 	.short	0x0005
        /*0022*/ 	.short	0x001a
        /*0024*/ 	.byte	0x00, 0xf0, 0x05, 0x00


	//----- nvinfo : EIATTR_KPARAM_INFO
	.align		4
.L_1117:
        /*0028*/ 	.byte	0x04, 0x17
        /*002a*/ 	.short	(.L_1119 - .L_1118)
.L_1118:
        /*002c*/ 	.word	0x00000000
        /*0030*/ 	.short	0x0004
        /*0032*/ 	.short	0x0019
        /*0034*/ 	.byte	0x00, 0xf0, 0x05, 0x00


	//----- nvinfo : EIATTR_KPARAM_INFO
	.align		4
.L_1119:
        /*0038*/ 	.byte	0x04, 0x17
        /*003a*/ 	.short	(.L_1121 - .L_1120)
.L_1120:
        /*003c*/ 	.word	0x00000000
        /*0040*/ 	.short	0x0003
        /*0042*/ 	.short	0x0018
        /*0044*/ 	.byte	0x00, 0xf0, 0x05, 0x00


	//----- nvinfo : EIATTR_KPARAM_INFO
	.align		4
.L_1121:
        /*0048*/ 	.byte	0x04, 0x17
        /*004a*/ 	.short	(.L_1123 - .L_1122)
.L_1122:
        /*004c*/ 	.word	0x00000000
        /*0050*/ 	.short	0x0002
        /*0052*/ 	.short	0x0008
        /*0054*/ 	.byte	0x00, 0xf0, 0x41, 0x00


	//----- nvinfo : EIATTR_KPARAM_INFO
	.align		4
.L_1123:
        /*0058*/ 	.byte	0x04, 0x17
        /*005a*/ 	.short	(.L_1125 - .L_1124)
.L_1124:
        /*005c*/ 	.word	0x00000000
        /*0060*/ 	.short	0x0001
        /*0062*/ 	.short	0x0004
        /*0064*/ 	.byte	0x00, 0xf0, 0x11, 0x00


	//----- nvinfo : EIATTR_KPARAM_INFO
	.align		4
.L_1125:
        /*0068*/ 	.byte	0x04, 0x17
        /*006a*/ 	.short	(.L_1127 - .L_1126)
.L_1126:
        /*006c*/ 	.word	0x00000000
        /*0070*/ 	.short	0x0000
        /*0072*/ 	.short	0x0000
        /*0074*/ 	.byte	0x00, 0xf0, 0x11, 0x00


	//----- nvinfo : EIATTR_SPARSE_MMA_MASK
	.align		4
.L_1127:
        /*0078*/ 	.byte	0x03, 0x50
        /*007a*/ 	.short	0x0000


	//----- nvinfo : EIATTR_MAXREG_COUNT
	.align		4
        /*007c*/ 	.byte	0x03, 0x1b
        /*007e*/ 	.short	0x00ff


	//----- nvinfo : EIATTR_MERCURY_ISA_VERSION
	.align		4
        /*0080*/ 	.byte	0x03, 0x5f
        /*0082*/ 	.short	0x0101


	//----- nvinfo : EIATTR_EXIT_INSTR_OFFSETS
	.align		4
        /*0084*/ 	.byte	0x04, 0x1c
        /*0086*/ 	.short	(.L_1129 - .L_1128)


	//   ....[0]....
.L_1128:
        /*0088*/ 	.word	0x00000960


	//   ....[1]....
        /*008c*/ 	.word	0x000009b0


	//----- nvinfo : EIATTR_MAX_THREADS
	.align		4
.L_1129:
        /*0090*/ 	.byte	0x04, 0x05
        /*0092*/ 	.short	(.L_1131 - .L_1130)
.L_1130:
        /*0094*/ 	.word	0x00000080
        /*0098*/ 	.word	0x00000001
        /*009c*/ 	.word	0x00000001


	//----- nvinfo : EIATTR_CRS_STACK_SIZE
	.align		4
.L_1131:
        /*00a0*/ 	.byte	0x04, 0x1e
        /*00a2*/ 	.short	(.L_1133 - .L_1132)
.L_1132:
        /*00a4*/ 	.word	0x00000000


	//----- nvinfo : EIATTR_CBANK_PARAM_SIZE
	.align		4
.L_1133:
        /*00a8*/ 	.byte	0x03, 0x19
        /*00aa*/ 	.short	0x001c


	//----- nvinfo : EIATTR_PARAM_CBANK
	.align		4
        /*00ac*/ 	.byte	0x04, 0x0a
        /*00ae*/ 	.short	(.L_1135 - .L_1134)
	.align		4
.L_1134:
        /*00b0*/ 	.word	index@(.nv.constant0._ZN2at6native27unrolled_elementwise_kernelINS0_13AUnaryFunctorIN3c108BFloat16ES4_S4_ZZZNS0_17hypot_kernel_cudaERNS_18TensorIteratorBaseEENKUlvE_clEvENKUlvE2_clEvEUlS4_S4_E_EESt5arrayIPcLm2EELi4E23TrivialOffsetCalculatorILi1EjESF_NS0_6memory15LoadWithoutCastENSG_16StoreWithoutCastEEEviT_T0_T2_T3_T4_T5_)
        /*00b4*/ 	.short	0x0210
        /*00b6*/ 	.short	0x001c


	//----- nvinfo : EIATTR_SW_WAR
	.align		4
.L_1135:
        /*00b8*/ 	.byte	0x04, 0x36
        /*00ba*/ 	.short	(.L_1137 - .L_1136)
.L_1136:
        /*00bc*/ 	.word	0x00000008
.L_1137:


//--------------------- .nv.info._ZN2at6native29vectorized_elementwise_kernelILi2ENS0_13AUnaryFunctorIN3c108BFloat16ES4_S4_ZZZNS0_17hypot_kernel_cudaERNS_18TensorIteratorBaseEENKUlvE_clEvENKUlvE2_clEvEUlS4_S4_E_EESt5arrayIPcLm2EEEEviT0_T1_ --------------------------
	.section	.nv.info._ZN2at6native29vectorized_elementwise_kernelILi2ENS0_13AUnaryFunctorIN3c108BFloat16ES4_S4_ZZZNS0_17hypot_kernel_cudaERNS_18TensorIteratorBaseEENKUlvE_clEvENKUlvE2_clEvEUlS4_S4_E_EESt5arrayIPcLm2EEEEviT0_T1_,"",@"SHT_CUDA_INFO"
	.sectionflags	@""
	.align	4


	//----- nvinfo : EIATTR_CUDA_API_VERSION
	.align		4
        /*0000*/ 	.byte	0x04, 0x37
        /*0002*/ 	.short	(.L_1139 - .L_1138)
.L_1138:
        /*0004*/ 	.word	0x00000082


	//----- nvinfo : EIATTR_KPARAM_INFO
	.align		4
.L_1139:
        /*0008*/ 	.byte	0x04, 0x17
        /*000a*/ 	.short	(.L_1141 - .L_1140)
.L_1140:
        /*000c*/ 	.word	0x00000000
        /*0010*/ 	.short	0x0002
        /*0012*/ 	.short	0x0008
        /*0014*/ 	.byte	0x00, 0xf0, 0x41, 0x00


	//----- nvinfo : EIATTR_KPARAM_INFO
	.align		4
.L_1141:
        /*0018*/ 	.byte	0x04, 0x17
        /*001a*/ 	.short	(.L_1143 - .L_1142)
.L_1142:
        /*001c*/ 	.word	0x00000000
        /*0020*/ 	.short	0x0001
        /*0022*/ 	.short	0x0004
        /*0024*/ 	.byte	0x00, 0xf0, 0x11, 0x00


	//----- nvinfo : EIATTR_KPARAM_INFO
	.align		4
.L_1143:
        /*0028*/ 	.byte	0x04, 0x17
        /*002a*/ 	.short	(.L_1145 - .L_1144)
.L_1144:
        /*002c*/ 	.word	0x00000000
        /*0030*/ 	.short	0x0000
        /*0032*/ 	.short	0x0000
        /*0034*/ 	.byte	0x00, 0xf0, 0x11, 0x00


	//----- nvinfo : EIATTR_SPARSE_MMA_MASK
	.align		4
.L_1145:
        /*0038*/ 	.byte	0x03, 0x50
        /*003a*/ 	.short	0x0000


	//----- nvinfo : EIATTR_MAXREG_COUNT
	.align		4
        /*003c*/ 	.byte	0x03, 0x1b
        /*003e*/ 	.short	0x00ff


	//----- nvinfo : EIATTR_MERCURY_ISA_VERSION
	.align		4
        /*0040*/ 	.byte	0x03, 0x5f
        /*0042*/ 	.short	0x0101


	//----- nvinfo : EIATTR_EXIT_INSTR_OFFSETS
	.align		4
        /*0044*/ 	.byte	0x04, 0x1c
        /*0046*/ 	.short	(.L_1147 - .L_1146)


	//   ....[0]....
.L_1146:
        /*0048*/ 	.word	0x00000a20


	//   ....[1]....
        /*004c*/ 	.word	0x00001cf0


	//   ....[2]....
        /*0050*/ 	.word	0x00001d40


	//----- nvinfo : EIATTR_MAX_THREADS
	.align		4
.L_1147:
        /*0054*/ 	.byte	0x04, 0x05
        /*0056*/ 	.short	(.L_1149 - .L_1148)
.L_1148:
        /*0058*/ 	.word	0x00000080
        /*005c*/ 	.word	0x00000001
        /*0060*/ 	.word	0x00000001


	//----- nvinfo : EIATTR_CRS_STACK_SIZE
	.align		4
.L_1149:
        /*0064*/ 	.byte	0x04, 0x1e
        /*0066*/ 	.short	(.L_1151 - .L_1150)
.L_1150:
        /*0068*/ 	.word	0x00000000


	//----- nvinfo : EIATTR_CBANK_PARAM_SIZE
	.align		4
.L_1151:
        /*006c*/ 	.byte	0x03, 0x19
        /*006e*/ 	.short	0x0018


	//----- nvinfo : EIATTR_PARAM_CBANK
	.align		4
        /*0070*/ 	.byte	0x04, 0x0a
        /*0072*/ 	.short	(.L_1153 - .L_1152)
	.align		4
.L_1152:
        /*0074*/ 	.word	index@(.nv.constant0._ZN2at6native29vectorized_elementwise_kernelILi2ENS0_13AUnaryFunctorIN3c108BFloat16ES4_S4_ZZZNS0_17hypot_kernel_cudaERNS_18TensorIteratorBaseEENKUlvE_clEvENKUlvE2_clEvEUlS4_S4_E_EESt5arrayIPcLm2EEEEviT0_T1_)
        /*0078*/ 	.short	0x0210
        /*007a*/ 	.short	0x0018


	//----- nvinfo : EIATTR_SW_WAR
	.align		4
.L_1153:
        /*007c*/ 	.byte	0x04, 0x36
        /*007e*/ 	.short	(.L_1155 - .L_1154)
.L_1154:
        /*0080*/ 	.word	0x00000008
.L_1155:


//--------------------- .nv.info._ZN2at6native29vectorized_elementwise_kernelILi4ENS0_13AUnaryFunctorIN3c108BFloat16ES4_S4_ZZZNS0_17hypot_kernel_cudaERNS_18TensorIteratorBaseEENKUlvE_clEvENKUlvE2_clEvEUlS4_S4_E_EESt5arrayIPcLm2EEEEviT0_T1_ --------------------------
	.section	.nv.info._ZN2at6native29vectorized_elementwise_kernelILi4ENS0_13AUnaryFunctorIN3c108BFloat16ES4_S4_ZZZNS0_17hypot_kernel_cudaERNS_18TensorIteratorBaseEENKUlvE_clEvENKUlvE2_clEvEUlS4_S4_E_EESt5arrayIPcLm2EEEEviT0_T1_,"",@"SHT_CUDA_INFO"
	.sectionflags	@""
	.align	4


	//----- nvinfo : EIATTR_CUDA_API_VERSION
	.align		4
        /*0000*/ 	.byte	0x04, 0x37
        /*0002*/ 	.short	(.L_1157 - .L_1156)
.L_1156:
        /*0004*/ 	.word	0x00000082


	//----- nvinfo : EIATTR_KPARAM_INFO
	.align		4
.L_1157:
        /*0008*/ 	.byte	0x04, 0x17
        /*000a*/ 	.short	(.L_1159 - .L_1158)
.L_1158:
        /*000c*/ 	.word	0x00000000
        /*0010*/ 	.short	0x0002
        /*0012*/ 	.short	0x0008
        /*0014*/ 	.byte	0x00, 0xf0, 0x41, 0x00


	//----- nvinfo : EIATTR_KPARAM_INFO
	.align		4
.L_1159:
        /*0018*/ 	.byte	0x04, 0x17
        /*001a*/ 	.short	(.L_1161 - .L_1160)
.L_1160:
        /*001c*/ 	.word	0x00000000
        /*0020*/ 	.short	0x0001
        /*0022*/ 	.short	0x0004
        /*0024*/ 	.byte	0x00, 0xf0, 0x11, 0x00


	//----- nvinfo : EIATTR_KPARAM_INFO
	.align		4
.L_1161:
        /*0028*/ 	.byte	0x04, 0x17
        /*002a*/ 	.short	(.L_1163 - .L_1162)
.L_1162:
        /*002c*/ 	.word	0x00000000
        /*0030*/ 	.short	0x0000
        /*0032*/ 	.short	0x0000
        /*0034*/ 	.byte	0x00, 0xf0, 0x11, 0x00


	//----- nvinfo : EIATTR_SPARSE_MMA_MASK
	.align		4
.L_1163:
        /*0038*/ 	.byte	0x03, 0x50
        /*003a*/ 	.short	0x0000


	//----- nvinfo : EIATTR_MAXREG_COUNT
	.align		4
        /*003c*/ 	.byte	0x03, 0x1b
        /*003e*/ 	.short	0x00ff


	//----- nvinfo : EIATTR_MERCURY_ISA_VERSION
	.align		4
        /*0040*/ 	.byte	0x03, 0x5f
        /*0042*/ 	.short	0x0101


	//----- nvinfo : EIATTR_EXIT_INSTR_OFFSETS
	.align		4
        /*0044*/ 	.byte	0x04, 0x1c
        /*0046*/ 	.short	(.L_1165 - .L_1164)


	//   ....[0]....
.L_1164:
        /*0048*/ 	.word	0x000009e0


	//   ....[1]....
        /*004c*/ 	.word	0x00001cb0


	//   ....[2]....
        /*0050*/ 	.word	0x00001d00


	//----- nvinfo : EIATTR_MAX_THREADS
	.align		4
.L_1165:
        /*0054*/ 	.byte	0x04, 0x05
        /*0056*/ 	.short	(.L_1167 - .L_1166)
.L_1166:
        /*0058*/ 	.word	0x00000080
        /*005c*/ 	.word	0x00000001
        /*0060*/ 	.word	0x00000001


	//----- nvinfo : EIATTR_CRS_STACK_SIZE
	.align		4
.L_1167:
        /*0064*/ 	.byte	0x04, 0x1e
        /*0066*/ 	.short	(.L_1169 - .L_1168)
.L_1168:
        /*0068*/ 	.word	0x00000000


	//----- nvinfo : EIATTR_CBANK_PARAM_SIZE
	.align		4
.L_1169:
        /*006c*/ 	.byte	0x03, 0x19
        /*006e*/ 	.short	0x0018


	//----- nvinfo : EIATTR_PARAM_CBANK
	.align		4
        /*0070*/ 	.byte	0x04, 0x0a
        /*0072*/ 	.short	(.L_1171 - .L_1170)
	.align		4
.L_1170:
        /*0074*/ 	.word	index@(.nv.constant0._ZN2at6native29vectorized_elementwise_kernelILi4ENS0_13AUnaryFunctorIN3c108BFloat16ES4_S4_ZZZNS0_17hypot_kernel_cudaERNS_18TensorIteratorBaseEENKUlvE_clEvENKUlvE2_clEvEUlS4_S4_E_EESt5arrayIPcLm2EEEEviT0_T1_)
        /*0078*/ 	.short	0x0210
        /*007a*/ 	.short	0x0018


	//----- nvinfo : EIATTR_SW_WAR
	.align		4
.L_1171:
        /*007c*/ 	.byte	0x04, 0x36
        /*007e*/ 	.short	(.L_1173 - .L_1172)
.L_1172:
        /*0080*/ 	.word	0x00000008
.L_1173:


//--------------------- .nv.info._ZN2at6native29vectorized_elementwise_kernelILi8ENS0_13AUnaryFunctorIN3c108BFloat16ES4_S4_ZZZNS0_17hypot_kernel_cudaERNS_18TensorIteratorBaseEENKUlvE_clEvENKUlvE2_clEvEUlS4_S4_E_EESt5arrayIPcLm2EEEEviT0_T1_ --------------------------
	.section	.nv.info._ZN2at6native29vectorized_elementwise_kernelILi8ENS0_13AUnaryFunctorIN3c108BFloat16ES4_S4_ZZZNS0_17hypot_kernel_cudaERNS_18TensorIteratorBaseEENKUlvE_clEvENKUlvE2_clEvEUlS4_S4_E_EESt5arrayIPcLm2EEEEviT0_T1_,"",@"SHT_CUDA_INFO"
	.sectionflags	@""
	.align	4


	//----- nvinfo : EIATTR_CUDA_API_VERSION
	.align		4
        /*0000*/ 	.byte	0x04, 0x37
        /*0002*/ 	.short	(.L_1175 - .L_1174)
.L_1174:
        /*0004*/ 	.word	0x00000082


	//----- nvinfo : EIATTR_KPARAM_INFO
	.align		4
.L_1175:
        /*0008*/ 	.byte	0x04, 0x17
        /*000a*/ 	.short	(.L_1177 - .L_1176)
.L_1176:
        /*000c*/ 	.word	0x00000000
        /*0010*/ 	.short	0x0002
        /*0012*/ 	.short	0x0008
        /*0014*/ 	.byte	0x00, 0xf0, 0x41, 0x00


	//----- nvinfo : EIATTR_KPARAM_INFO
	.align		4
.L_1177:
        /*0018*/ 	.byte	0x04, 0x17
        /*001a*/ 	.short	(.L_1179 - .L_1178)
.L_1178:
        /*001c*/ 	.word	0x00000000
        /*0020*/ 	.short	0x0001
        /*0022*/ 	.short	0x0004
        /*0024*/ 	.byte	0x00, 0xf0, 0x11, 0x00


	//----- nvinfo : EIATTR_KPARAM_INFO
	.align		4
.L_1179:
        /*0028*/ 	.byte	0x04, 0x17
        /*002a*/ 	.short	(.L_1181 - .L_1180)
.L_1180:
        /*002c*/ 	.word	0x00000000
        /*0030*/ 	.short	0x0000
        /*0032*/ 	.short	0x0000
        /*0034*/ 	.byte	0x00, 0xf0, 0x11, 0x00


	//----- nvinfo : EIATTR_SPARSE_MMA_MASK
	.align		4
.L_1181:
        /*0038*/ 	.byte	0x03, 0x50
        /*003a*/ 	.short	0x0000


	//----- nvinfo : EIATTR_MAXREG_COUNT
	.align		4
        /*003c*/ 	.byte	0x03, 0x1b
        /*003e*/ 	.short	0x00ff


	//----- nvinfo : EIATTR_MERCURY_ISA_VERSION
	.align		4
        /*0040*/ 	.byte	0x03, 0x5f
        /*0042*/ 	.short	0x0101


	//----- nvinfo : EIATTR_EXIT_INSTR_OFFSETS
	.align		4
        /*0044*/ 	.byte	0x04, 0x1c
        /*0046*/ 	.short	(.L_1183 - .L_1182)


	//   ....[0]....
.L_1182:
        /*0048*/ 	.word	0x000009c0


	//   ....[1]....
        /*004c*/ 	.word	0x00001c90


	//   ....[2]....
        /*0050*/ 	.word	0x00001ce0


	//----- nvinfo : EIATTR_MAX_THREADS
	.align		4
.L_1183:
        /*0054*/ 	.byte	0x04, 0x05
        /*0056*/ 	.short	(.L_1185 - .L_1184)
.L_1184:
        /*0058*/ 	.word	0x00000080
        /*005c*/ 	.word	0x00000001
        /*0060*/ 	.word	0x00000001


	//----- nvinfo : EIATTR_CRS_STACK_SIZE
	.align		4
.L_1185:
        /*0064*/ 	.byte	0x04, 0x1e
        /*0066*/ 	.short	(.L_1187 - .L_1186)
.L_1186:
        /*0068*/ 	.word	0x00000000


	//----- nvinfo : EIATTR_CBANK_PARAM_SIZE
	.align		4
.L_1187:
        /*006c*/ 	.byte	0x03, 0x19
        /*006e*/ 	.short	0x0018


	//----- nvinfo : EIATTR_PARAM_CBANK
	.align		4
        /*0070*/ 	.byte	0x04, 0x0a
        /*0072*/ 	.short	(.L_1189 - .L_1188)
	.align		4
.L_1188:
        /*0074*/ 	.word	index@(.nv.constant0._ZN2at6native29vectorized_elementwise_kernelILi8ENS0_13AUnaryFunctorIN3c108BFloat16ES4_S4_ZZZNS0_17hypot_kernel_cudaERNS_18TensorIteratorBaseEENKUlvE_clEvENKUlvE2_clEvEUlS4_S4_E_EESt5arrayIPcLm2EEEEviT0_T1_)
        /*0078*/ 	.short	0x0210
        /*007a*/ 	.short	0x0018


	//----- nvinfo : EIATTR_SW_WAR
	.align		4
.L_1189:
        /*007c*/ 	.byte	0x04, 0x36
        /*007e*/ 	.short	(.L_1191 - .L_1190)
.L_1190:
        /*0080*/ 	.word	0x00000008
.L_1191:


//--------------------- .nv.info._ZN2at6native18elementwise_kernelILi128ELi4EZNS0_15gpu_kernel_implINS0_13BinaryFunctorIN3c108BFloat16ES5_S5_ZZZNS0_17hypot_kernel_cudaERNS_18TensorIteratorBaseEENKUlvE_clEvENKUlvE2_clEvEUlS5_S5_E_EEEEvS7_RKT_EUliE_EEviT1_ --------------------------
	.section	.nv.info._ZN2at6native18elementwise_kernelILi128ELi4EZNS0_15gpu_kernel_implINS0_13BinaryFunctorIN3c108BFloat16ES5_S5_ZZZNS0_17hypot_kernel_cudaERNS_18TensorIteratorBaseEENKUlvE_clEvENKUlvE2_clEvEUlS5_S5_E_EEEEvS7_RKT_EUliE_EEviT1_,"",@"SHT_CUDA_INFO"
	.sectionflags	@""
	.align	4


	//----- nvinfo : EIATTR_CUDA_API_VERSION
	.align		4
        /*0000*/ 	.byte	0x04, 0x37
        /*0002*/ 	.short	(.L_1193 - .L_1192)
.L_1192:
        /*0004*/ 	.word	0x00000082


	//----- nvinfo : EIATTR_KPARAM_INFO
	.align		4
.L_1193:
        /*0008*/ 	.byte	0x04, 0x17
        /*000a*/ 	.short	(.L_1195 - .L_1194)
.L_1194:
        /*000c*/ 	.word	0x00000000
        /*0010*/ 	.short	0x0001
        /*0012*/ 	.short	0x0008
        /*0014*/ 	.byte	0x00, 0xf0, 0x21, 0x0a


	//----- nvinfo : EIATTR_KPARAM_INFO
	.align		4
.L_1195:
        /*0018*/ 	.byte	0x04, 0x17
        /*001a*/ 	.short	(.L_1197 - .L_1196)
.L_1196:
        /*001c*/ 	.word	0x00000000
        /*0020*/ 	.short	0x0000
        /*0022*/ 	.short	0x0000
        /*0024*/ 	.byte	0x00, 0xf0, 0x11, 0x00


	//----- nvinfo : EIATTR_SPARSE_MMA_MASK
	.align		4
.L_1197:
        /*0028*/ 	.byte	0x03, 0x50
        /*002a*/ 	.short	0x0000


	//----- nvinfo : EIATTR_MAXREG_COUNT
	.align		4
        /*002c*/ 	.byte	0x03, 0x1b
        /*002e*/ 	.short	0x0080


	//----- nvinfo : EIATTR_EXTERNS
	.align		4
        /*0030*/ 	.byte	0x04, 0x0f
        /*0032*/ 	.short	(.L_1199 - .L_1198)


	//   ....[0]....
	.align		4
.L_1198:
        /*0034*/ 	.word	index@(__assertfail)


	//----- nvinfo : EIATTR_MERCURY_ISA_VERSION
	.align		4
.L_1199:
        /*0038*/ 	.byte	0x03, 0x5f
        /*003a*/ 	.short	0x0101


	//----- nvinfo : EIATTR_SYSCALL_OFFSETS
	.align		4
        /*003c*/ 	.byte	0x04, 0x46
        /*003e*/ 	.short	(.L_1201 - .L_1200)


	//   ....[0]....
.L_1200:
        /*0040*/ 	.word	0x00002710


	//   ....[1]....
        /*0044*/ 	.word	0x000036e0


	//   ....[2]....
        /*0048*/ 	.word	0x00004770


	//   ....[3]....
        /*004c*/ 	.word	0x00006eb0


	//   ....[4]....
        /*0050*/ 	.word	0x00007e80


	//   ....[5]....
        /*0054*/ 	.word	0x00008f10


	//   ....[6]....
        /*0058*/ 	.word	0x0000b640


	//   ....[7]....
        /*005c*/ 	.word	0x0000c610


	//   ....[8]....
        /*0060*/ 	.word	0x0000d6a0


	//   ....[9]....
        /*0064*/ 	.word	0x0000fdc0


	//   ....[10]....
        /*0068*/ 	.word	0x00010d90


	//   ....[11]....
        /*006c*/ 	.word	0x00011e20


	//----- nvinfo : EIATTR_EXIT_INSTR_OFFSETS
	.align		4
.L_1201:
        /*0070*/ 	.byte	0x04, 0x1c
        /*0072*/ 	.short	(.L_1203 - .L_1202)


	//   ....[0]....
.L_1202:
        /*0074*/ 	.word	0x0000d770


	//   ....[1]....
        /*0078*/ 	.word	0x00011050


	//   ....[2]....
        /*007c*/ 	.word	0x00011090


	//   ....[3]....
        /*0080*/ 	.word	0x00011130


	//   ....[4]....
        /*0084*/ 	.word	0x00011170


	//   ....[5]....
        /*0088*/ 	.word	0x000111b0


	//   ....[6]....
        /*008c*/ 	.word	0x00011240


	//   ....[7]....
        /*0090*/ 	.word	0x00011280


	//   ....[8]....
        /*0094*/ 	.word	0x00011320


	//   ....[9]....
        /*0098*/ 	.word	0x00011370


	//   ....[10]....
        /*009c*/ 	.word	0x000113c0


	//   ....[11]....
        /*00a0*/ 	.word	0x00011490


	//   ....[12]....
        /*00a4*/ 	.word	0x000114f0


	//   ....[13]....
        /*00a8*/ 	.word	0x00011680


	//   ....[14]....
        /*00ac*/ 	.word	0x000117e0


	//   ....[15]....
        /*00b0*/ 	.word	0x00011800


	//   ....[16]....
        /*00b4*/ 	.word	0x000118c0


	//   ....[17]....
        /*00b8*/ 	.word	0x00011a40


	//   ....[18]....
        /*00bc*/ 	.word	0x00011bc0


	//   ....[19]....
        /*00c0*/ 	.word	0x00011d20


	//   ....[20]....
        /*00c4*/ 	.word	0x00011e30


	//   ....[21]....
        /*00c8*/ 	.word	0x00011e70


	//   ....[22]....
        /*00cc*/ 	.word	0x00011eb0


	//----- nvinfo : EIATTR_MAX_THREADS
	.align		4
.L_1203:
        /*00d0*/ 	.byte	0x04, 0x05
        /*00d2*/ 	.short	(.L_1205 - .L_1204)
.L_1204:
        /*00d4*/ 	.word	0x00000080
        /*00d8*/ 	.word	0x00000001
        /*00dc*/ 	.word	0x00000001


	//----- nvinfo : EIATTR_CRS_STACK_SIZE
	.align		4
.L_1205:
        /*00e0*/ 	.byte	0x04, 0x1e
        /*00e2*/ 	.short	(.L_1207 - .L_1206)
.L_1206:
        /*00e4*/ 	.word	0x00000000


	//----- nvinfo : EIATTR_CBANK_PARAM_SIZE
	.align		4
.L_1207:
        /*00e8*/ 	.byte	0x03, 0x19
        /*00ea*/ 	.short	0x0290


	//----- nvinfo : EIATTR_PARAM_CBANK
	.align		4
        /*00ec*/ 	.byte	0x04, 0x0a
        /*00ee*/ 	.short	(.L_1209 - .L_1208)
	.align		4
.L_1208:
        /*00f0*/ 	.word	index@(.nv.constant0._ZN2at6native18elementwise_kernelILi128ELi4EZNS0_15gpu_kernel_implINS0_13BinaryFunctorIN3c108BFloat16ES5_S5_ZZZNS0_17hypot_kernel_cudaERNS_18TensorIteratorBaseEENKUlvE_clEvENKUlvE2_clEvEUlS5_S5_E_EEEEvS7_RKT_EUliE_EEviT1_)
        /*00f4*/ 	.short	0x0210
        /*00f6*/ 	.short	0x0290


	//----- nvinfo : EIATTR_SW_WAR
	.align		4
.L_1209:
        /*00f8*/ 	.byte	0x04, 0x36
        /*00fa*/ 	.short	(.L_1211 - .L_1210)
.L_1210:
        /*00fc*/ 	.word	0x00000008
.L_1211:


//--------------------- .nv.info._ZN2at6native27unrolled_elementwise_kernelINS0_13BinaryFunctorIN3c108BFloat16ES4_S4_ZZZNS0_17hypot_kernel_cudaERNS_18TensorIteratorBaseEENKUlvE_clEvENKUlvE2_clEvEUlS4_S4_E_EESt5arrayIPcLm3EELi4E23TrivialOffsetCalculatorILi2EjESE_ILi1EjENS0_6memory12LoadWithCastILi2EEENSH_13StoreWithCastILi1EEEEEviT_T0_T2_T3_T4_T5_ --------------------------
	.section	.nv.info._ZN2at6native27unrolled_elementwise_kernelINS0_13BinaryFunctorIN3c108BFloat16ES4_S4_ZZZNS0_17hypot_kernel_cudaERNS_18TensorIteratorBaseEENKUlvE_clEvENKUlvE2_clEvEUlS4_S4_E_EESt5arrayIPcLm3EELi4E23TrivialOffsetCalculatorILi2EjESE_ILi1EjENS0_6memory12LoadWithCastILi2EEENSH_13StoreWithCastILi1EEEEEviT_T0_T2_T3_T4_T5_,"",@"SHT_CUDA_INFO"
	.sectionflags	@""
	.align	4


	//----- nvinfo : EIATTR_CUDA_API_VERSION
	.align		4
        /*0000*/ 	.byte	0x04, 0x37
        /*0002*/ 	.short	(.L_1213 - .L_1212)
.L_1212:
        /*0004*/ 	.word	0x00000082


	//----- nvinfo : EIATTR_KPARAM_INFO
	.align		4
.L_1213:
        /*0008*/ 	.byte	0x04, 0x17
        /*000a*/ 	.short	(.L_1215 - .L_1214)
.L_1214:
        /*000c*/ 	.word	0x00000000
        /*0010*/ 	.short	0x0006
        /*0012*/ 	.short	0x0030
        /*0014*/ 	.byte	0x00, 0xf0, 0x21, 0x00


	//----- nvinfo : EIATTR_KPARAM_INFO
	.align		4
.L_1215:
        /*0018*/ 	.byte	0x04, 0x17
        /*001a*/ 	.short	(.L_1217 - .L_1216)
.L_1216:
        /*001c*/ 	.word	0x00000000
        /*0020*/ 	.short	0x0005
        /*0022*/ 	.short	0x0024
        /*0024*/ 	.byte	0x00, 0xf0, 0x31, 0x00


	//----- nvinfo : EIATTR_KPARAM_INFO
	.align		4
.L_1217:
        /*0028*/ 	.byte	0x04, 0x17
        /*002a*/ 	.short	(.L_1219 - .L_1218)
.L_1218:
        /*002c*/ 	.word	0x00000000
        /*0030*/ 	.short	0x0004
        /*0032*/ 	.short	0x0021
        /*0034*/ 	.byte	0x00, 0xf0, 0x05, 0x00


	//----- nvinfo : EIATTR_KPARAM_INFO
	.align		4
.L_1219:
        /*0038*/ 	.byte	0x04, 0x17
        /*003a*/ 	.short	(.L_1221 - .L_1220)
.L_1220:
        /*003c*/ 	.word	0x00000000
        /*0040*/ 	.short	0x0003
        /*0042*/ 	.short	0x0020
        /*0044*/ 	.byte	0x00, 0xf0, 0x05, 0x00


	//----- nvinfo : EIATTR_KPARAM_INFO
	.align		4
.L_1221:
        /*0048*/ 	.byte	0x04, 0x17
        /*004a*/ 	.short	(.L_1223 - .L_1222)
.L_1222:
        /*004c*/ 	.word	0x00000000
        /*0050*/ 	.short	0x0002
        /*0052*/ 	.short	0x0008
        /*0054*/ 	.byte	0x00, 0xf0, 0x61, 0x00


	//----- nvinfo : EIATTR_KPARAM_INFO
	.align		4
.L_1223:
        /*0058*/ 	.byte	0x04, 0x17
        /*005a*/ 	.short	(.L_1225 - .L_1224)
.L_1224:
        /*005c*/ 	.word	0x00000000
        /*0060*/ 	.short	0x0001
        /*0062*/ 	.short	0x0004
        /*0064*/ 	.byte	0x00, 0xf0, 0x05, 0x00


	//----- nvinfo : EIATTR_KPARAM_INFO
	.align		4
.L_1225:
        /*0068*/ 	.byte	0x04, 0x17
        /*006a*/ 	.short	(.L_1227 - .L_1226)
.L_1226:
        /*006c*/ 	.word	0x00000000
        /*0070*/ 	.short	0x0000
        /*0072*/ 	.short	0x0000
        /*0074*/ 	.byte	0x00, 0xf0, 0x11, 0x00


	//----- nvinfo : EIATTR_SPARSE_MMA_MASK
	.align		4
.L_1227:
        /*0078*/ 	.byte	0x03, 0x50
        /*007a*/ 	.short	0x0000


	//----- nvinfo : EIATTR_MAXREG_COUNT
	.align		4
        /*007c*/ 	.byte	0x03, 0x1b
        /*007e*/ 	.short	0x00ff


	//----- nvinfo : EIATTR_EXTERNS
	.align		4
        /*0080*/ 	.byte	0x04, 0x0f
        /*0082*/ 	.short	(.L_1229 - .L_1228)


	//   ....[0]....
	.align		4
.L_1228:
        /*0084*/ 	.word	index@(__assertfail)


	//----- nvinfo : EIATTR_MERCURY_ISA_VERSION
	.align		4
.L_1229:
        /*0088*/ 	.byte	0x03, 0x5f
        /*008a*/ 	.short	0x0101


	//----- nvinfo : EIATTR_SYSCALL_OFFSETS
	.align		4
        /*008c*/ 	.byte	0x04, 0x46
        /*008e*/ 	.short	(.L_1231 - .L_1230)


	//   ....[0]....
.L_1230:
        /*0090*/ 	.word	0x000010f0


	//   ....[1]....
        /*0094*/ 	.word	0x000021b0


	//   ....[2]....
        /*0098*/ 	.word	0x000032f0


	//   ....[3]....
        /*009c*/ 	.word	0x000043b0


	//   ....[4]....
        /*00a0*/ 	.word	0x00005500


	//   ....[5]....
        /*00a4*/ 	.word	0x000065d0


	//   ....[6]....
        /*00a8*/ 	.word	0x00007700


	//   ....[7]....
        /*00ac*/ 	.word	0x000086e0


	//   ....[8]....
        /*00b0*/ 	.word	0x00009e00


	//   ....[9]....
        /*00b4*/ 	.word	0x0000ae20


	//   ....[10]....
        /*00b8*/ 	.word	0x0000be00


	//   ....[11]....
        /*00bc*/ 	.word	0x0000cde0


	//----- nvinfo : EIATTR_EXIT_INSTR_OFFSETS
	.align		4
.L_1231:
        /*00c0*/ 	.byte	0x04, 0x1c
        /*00c2*/ 	.short	(.L_1233 - .L_1232)


	//   ....[0]....
.L_1232:
        /*00c4*/ 	.word	0x0000bec0


	//   ....[1]....
        /*00c8*/ 	.word	0x0000c010


	//   ....[2]....
        /*00cc*/ 	.word	0x0000c050


	//   ....[3]....
        /*00d0*/ 	.word	0x0000c0f0


	//   ....[4]....
        /*00d4*/ 	.word	0x0000c130


	//   ....[5]....
        /*00d8*/ 	.word	0x0000c170


	//   ....[6]....
        /*00dc*/ 	.word	0x0000c200


	//   ....[7]....
        /*00e0*/ 	.word	0x0000c240


	//   ....[8]....
        /*00e4*/ 	.word	0x0000c2e0


	//   ....[9]....
        /*00e8*/ 	.word	0x0000c330


	//   ....[10]....
        /*00ec*/ 	.word	0x0000c380


	//   ....[11]....
        /*00f0*/ 	.word	0x0000c450


	//   ....[12]....
        /*00f4*/ 	.word	0x0000c4b0


	//   ....[13]....
        /*00f8*/ 	.word	0x0000c640


	//   ....[14]....
        /*00fc*/ 	.word	0x0000c7a0


	//   ....[15]....
        /*0100*/ 	.word	0x0000c7c0


	//   ....[16]....
        /*0104*/ 	.word	0x0000c880


	//   ....[17]....
        /*0108*/ 	.word	0x0000ca00


	//   ....[18]....
        /*010c*/ 	.word	0x0000cb80


	//   ....[19]....
        /*0110*/ 	.word	0x0000cce0


	//   ....[20]....
        /*0114*/ 	.word	0x0000cdf0


	//   ....[21]....
        /*0118*/ 	.word	0x0000ce30


	//   ....[22]....
        /*011c*/ 	.word	0x0000ce70


	//----- nvinfo : EIATTR_MAX_THREADS
	.align		4
.L_1233:
        /*0120*/ 	.byte	0x04, 0x05
        /*0122*/ 	.short	(.L_1235 - .L_1234)
.L_1234:
        /*0124*/ 	.word	0x00000080
        /*0128*/ 	.word	0x00000001
        /*012c*/ 	.word	0x00000001


	//----- nvinfo : EIATTR_CRS_STACK_SIZE
	.align		4
.L_1235:
        /*0130*/ 	.byte	0x04, 0x1e
        /*0132*/ 	.short	(.L_1237 - .L_1236)
.L_1236:
        /*0134*/ 	.word	0x00000000


	//----- nvinfo : EIATTR_CBANK_PARAM_SIZE
	.align		4
.L_1237:
        /*0138*/ 	.byte	0x03, 0x19
        /*013a*/ 	.short	0x0038


	//----- nvinfo : EIATTR_PARAM_CBANK
	.align		4
        /*013c*/ 	.byte	0x04, 0x0a
        /*013e*/ 	.short	(.L_1239 - .L_1238)
	.align		4
.L_1238:
        /*0140*/ 	.word	index@(.nv.constant0._ZN2at6native27unrolled_elementwise_kernelINS0_13BinaryFunctorIN3c108BFloat16ES4_S4_ZZZNS0_17hypot_kernel_cudaERNS_18TensorIteratorBaseEENKUlvE_clEvENKUlvE2_clEvEUlS4_S4_E_EESt5arrayIPcLm3EELi4E23TrivialOffsetCalculatorILi2EjESE_ILi1EjENS0_6memory12LoadWithCastILi2EEENSH_13StoreWithCastILi1EEEEEviT_T0_T2_T3_T4_T5_)
        /*0144*/ 	.short	0x0210
        /*0146*/ 	.short	0x0038


	//----- nvinfo : EIATTR_SW_WAR
	.align		4
.L_1239:
        /*0148*/ 	.byte	0x04, 0x36
        /*014a*/ 	.short	(.L_1241 - .L_1240)
.L_1240:
        /*014c*/ 	.word	0x00000008
.L_1241:


//--------------------- .nv.info._ZN2at6native18elementwise_kernelILi128ELi4EZNS0_22gpu_kernel_impl_nocastINS0_13BinaryFunctorIN3c108BFloat16ES5_S5_ZZZNS0_17hypot_kernel_cudaERNS_18TensorIteratorBaseEENKUlvE_clEvENKUlvE2_clEvEUlS5_S5_E_EEEEvS7_RKT_EUliE_EEviT1_ --------------------------
	.section	.nv.info._ZN2at6native18elementwise_kernelILi128ELi4EZNS0_22gpu_kernel_impl_nocastINS0_13BinaryFunctorIN3c108BFloat16ES5_S5_ZZZNS0_17hypot_kernel_cudaERNS_18TensorIteratorBaseEENKUlvE_clEvENKUlvE2_clEvEUlS5_S5_E_EEEEvS7_RKT_EUliE_EEviT1_,"",@"SHT_CUDA_INFO"
	.sectionflags	@""
	.align	4


	//----- nvinfo : EIATTR_CUDA_API_VERSION
	.align		4
        /*0000*/ 	.byte	0x04, 0x37
        /*0002*/ 	.short	(.L_1243 - .L_1242)
.L_1242:
        /*0004*/ 	.word	0x00000082


	//----- nvinfo : EIATTR_KPARAM_INFO
	.align		4
.L_1243:
        /*0008*/ 	.byte	0x04, 0x17
        /*000a*/ 	.short	(.L_1245 - .L_1244)
.L_1244:
        /*000c*/ 	.word	0x00000000
        /*0010*/ 	.short	0x0001
        /*0012*/ 	.short	0x0008
        /*0014*/ 	.byte	0x00, 0xf0, 0x21, 0x0a


	//----- nvinfo : EIATTR_KPARAM_INFO
	.align		4
.L_1245:
        /*0018*/ 	.byte	0x04, 0x17
        /*001a*/ 	.short	(.L_1247 - .L_1246)
.L_1246:
        /*001c*/ 	.word	0x00000000
        /*0020*/ 	.short	0x0000
        /*0022*/ 	.short	0x0000
        /*0024*/ 	.byte	0x00, 0xf0, 0x11, 0x00


	//----- nvinfo : EIATTR_SPARSE_MMA_MASK
	.align		4
.L_1247:
        /*0028*/ 	.byte	0x03, 0x50
        /*002a*/ 	.short	0x0000


	//----- nvinfo : EIATTR_MAXREG_COUNT
	.align		4
        /*002c*/ 	.byte	0x03, 0x1b
        /*002e*/ 	.short	0x0080


	//----- nvinfo : EIATTR_MERCURY_ISA_VERSION
	.align		4
        /*0030*/ 	.byte	0x03, 0x5f
        /*0032*/ 	.short	0x0101


	//----- nvinfo : EIATTR_EXIT_INSTR_OFFSETS
	.align		4
        /*0034*/ 	.byte	0x04, 0x1c
        /*0036*/ 	.short	(.L_1249 - .L_1248)


	//   ....[0]....
.L_1248:
        /*0038*/ 	.word	0x00004950


	//   ....[1]....
        /*003c*/ 	.word	0x00006160


	//----- nvinfo : EIATTR_MAX_THREADS
	.align		4
.L_1249:
        /*0040*/ 	.byte	0x04, 0x05
        /*0042*/ 	.short	(.L_1251 - .L_1250)
.L_1250:
        /*0044*/ 	.word	0x00000080
        /*0048*/ 	.word	0x00000001
        /*004c*/ 	.word	0x00000001


	//----- nvinfo : EIATTR_CRS_STACK_SIZE
	.align		4
.L_1251:
        /*0050*/ 	.byte	0x04, 0x1e
        /*0052*/ 	.short	(.L_1253 - .L_1252)
.L_1252:
        /*0054*/ 	.word	0x00000000


	//----- nvinfo : EIATTR_CBANK_PARAM_SIZE
	.align		4
.L_1253:
        /*0058*/ 	.byte	0x03, 0x19
        /*005a*/ 	.short	0x0290


	//----- nvinfo : EIATTR_PARAM_CBANK
	.align		4
        /*005c*/ 	.byte	0x04, 0x0a
        /*005e*/ 	.short	(.L_1255 - .L_1254)
	.align		4
.L_1254:
        /*0060*/ 	.word	index@(.nv.constant0._ZN2at6native18elementwise_kernelILi128ELi4EZNS0_22gpu_kernel_impl_nocastINS0_13BinaryFunctorIN3c108BFloat16ES5_S5_ZZZNS0_17hypot_kernel_cudaERNS_18TensorIteratorBaseEENKUlvE_clEvENKUlvE2_clEvEUlS5_S5_E_EEEEvS7_RKT_EUliE_EEviT1_)
        /*0064*/ 	.short	0x0210
        /*0066*/ 	.short	0x0290


	//----- nvinfo : EIATTR_SW_WAR
	.align		4
.L_1255:
        /*0068*/ 	.byte	0x04, 0x36
        /*006a*/ 	.short	(.L_1257 - .L_1256)
.L_1256:
        /*006c*/ 	.word	0x00000008
.L_1257:


//--------------------- .nv.info._ZN2at6native27unrolled_elementwise_kernelINS0_13BinaryFunctorIN3c108BFloat16ES4_S4_ZZZNS0_17hypot_kernel_cudaERNS_18TensorIteratorBaseEENKUlvE_clEvENKUlvE2_clEvEUlS4_S4_E_EESt5arrayIPcLm3EELi4E23TrivialOffsetCalculatorILi2EjESE_ILi1EjENS0_6memory15LoadWithoutCastENSH_16StoreWithoutCastEEEviT_T0_T2_T3_T4_T5_ --------------------------
	.section	.nv.info._ZN2at6native27unrolled_elementwise_kernelINS0_13BinaryFunctorIN3c108BFloat16ES4_S4_ZZZNS0_17hypot_kernel_cudaERNS_18TensorIteratorBaseEENKUlvE_clEvENKUlvE2_clEvEUlS4_S4_E_EESt5arrayIPcLm3EELi4E23TrivialOffsetCalculatorILi2EjESE_ILi1EjENS0_6memory15LoadWithoutCastENSH_16StoreWithoutCastEEEviT_T0_T2_T3_T4_T5_,"",@"SHT_CUDA_INFO"
	.sectionflags	@""
	.align	4


	//----- nvinfo : EIATTR_CUDA_API_VERSION
	.align		4
        /*0000*/ 	.byte	0x04, 0x37
        /*0002*/ 	.short	(.L_1259 - .L_1258)
.L_1258:
        /*0004*/ 	.word	0x00000082


	//----- nvinfo : EIATTR_KPARAM_INFO
	.align		4
.L_1259:
        /*0008*/ 	.byte	0x04, 0x17
        /*000a*/ 	.short	(.L_1261 - .L_1260)
.L_1260:
        /*000c*/ 	.word	0x00000000
        /*0010*/ 	.short	0x0006
        /*0012*/ 	.short	0x0023
        /*0014*/ 	.byte	0x00, 0xf0, 0x05, 0x00


	//----- nvinfo : EIATTR_KPARAM_INFO
	.align		4
.L_1261:
        /*0018*/ 	.byte	0x04, 0x17
        /*001a*/ 	.short	(.L_1263 - .L_1262)
.L_1262:
        /*001c*/ 	.word	0x00000000
        /*0020*/ 	.short	0x0005
        /*0022*/ 	.short	0x0022
        /*0024*/ 	.byte	0x00, 0xf0, 0x05, 0x00


	//----- nvinfo : EIATTR_KPARAM_INFO
	.align		4
.L_1263:
        /*0028*/ 	.byte	0x04, 0x17
        /*002a*/ 	.short	(.L_1265 - .L_1264)
.L_1264:
        /*002c*/ 	.word	0x00000000
        /*0030*/ 	.short	0x0004
        /*0032*/ 	.short	0x0021
        /*0034*/ 	.byte	0x00, 0xf0, 0x05, 0x00


	//----- nvinfo : EIATTR_KPARAM_INFO
	.align		4
.L_1265:
        /*0038*/ 	.byte	0x04, 0x17
        /*003a*/ 	.short	(.L_1267 - .L_1266)
.L_1266:
        /*003c*/ 	.word	0x00000000
        /*0040*/ 	.short	0x0003
        /*0042*/ 	.short	0x0020
        /*0044*/ 	.byte	0x00, 0xf0, 0x05, 0x00


	//----- nvinfo : EIATTR_KPARAM_INFO
	.align		4
.L_1267:
        /*0048*/ 	.byte	0x04, 0x17
        /*004a*/ 	.short	(.L_1269 - .L_1268)
.L_1268:
        /*004c*/ 	.word	0x00000000
        /*0050*/ 	.short	0x0002
        /*0052*/ 	.short	0x0008
        /*0054*/ 	.byte	0x00, 0xf0, 0x61, 0x00


	//----- nvinfo : EIATTR_KPARAM_INFO
	.align		4
.L_1269:
        /*0058*/ 	.byte	0x04, 0x17
        /*005a*/ 	.short	(.L_1271 - .L_1270)
.L_1270:
        /*005c*/ 	.word	0x00000000
        /*0060*/ 	.short	0x0001
        /*0062*/ 	.short	0x0004
        /*0064*/ 	.byte	0x00, 0xf0, 0x05, 0x00


	//----- nvinfo : EIATTR_KPARAM_INFO
	.align		4
.L_1271:
        /*0068*/ 	.byte	0x04, 0x17
        /*006a*/ 	.short	(.L_1273 - .L_1272)
.L_1272:
        /*006c*/ 	.word	0x00000000
        /*0070*/ 	.short	0x0000
        /*0072*/ 	.short	0x0000
        /*0074*/ 	.byte	0x00, 0xf0, 0x11, 0x00


	//----- nvinfo : EIATTR_SPARSE_MMA_MASK
	.align		4
.L_1273:
        /*0078*/ 	.byte	0x03, 0x50
        /*007a*/ 	.short	0x0000


	//----- nvinfo : EIATTR_MAXREG_COUNT
	.align		4
        /*007c*/ 	.byte	0x03, 0x1b
        /*007e*/ 	.short	0x00ff


	//----- nvinfo : EIATTR_MERCURY_ISA_VERSION
	.align		4
        /*0080*/ 	.byte	0x03, 0x5f
        /*0082*/ 	.short	0x0101


	//----- nvinfo : EIATTR_EXIT_INSTR_OFFSETS
	.align		4
        /*0084*/ 	.byte	0x04, 0x1c
        /*0086*/ 	.short	(.L_1275 - .L_1274)


	//   ....[0]....
.L_1274:
        /*0088*/ 	.word	0x00000a50


	//   ....[1]....
        /*008c*/ 	.word	0x00000aa0


	//----- nvinfo : EIATTR_MAX_THREADS
	.align		4
.L_1275:
        /*0090*/ 	.byte	0x04, 0x05
        /*0092*/ 	.short	(.L_1277 - .L_1276)
.L_1276:
        /*0094*/ 	.word	0x00000080
        /*0098*/ 	.word	0x00000001
        /*009c*/ 	.word	0x00000001


	//----- nvinfo : EIATTR_CRS_STACK_SIZE
	.align		4
.L_1277:
        /*00a0*/ 	.byte	0x04, 0x1e
        /*00a2*/ 	.short	(.L_1279 - .L_1278)
.L_1278:
        /*00a4*/ 	.word	0x00000000


	//----- nvinfo : EIATTR_CBANK_PARAM_SIZE
	.align		4
.L_1279:
        /*00a8*/ 	.byte	0x03, 0x19
        /*00aa*/ 	.short	0x0024


	//----- nvinfo : EIATTR_PARAM_CBANK
	.align		4
        /*00ac*/ 	.byte	0x04, 0x0a
        /*00ae*/ 	.short	(.L_1281 - .L_1280)
	.align		4
.L_1280:
        /*00b0*/ 	.word	index@(.nv.constant0._ZN2at6native27unrolled_elementwise_kernelINS0_13BinaryFunctorIN3c108BFloat16ES4_S4_ZZZNS0_17hypot_kernel_cudaERNS_18TensorIteratorBaseEENKUlvE_clEvENKUlvE2_clEvEUlS4_S4_E_EESt5arrayIPcLm3EELi4E23TrivialOffsetCalculatorILi2EjESE_ILi1EjENS0_6memory15LoadWithoutCastENSH_16StoreWithoutCastEEEviT_T0_T2_T3_T4_T5_)
        /*00b4*/ 	.short	0x0210
        /*00b6*/ 	.short	0x0024


	//----- nvinfo : EIATTR_SW_WAR
	.align		4
.L_1281:
        /*00b8*/ 	.byte	0x04, 0x36
        /*00ba*/ 	.short	(.L_1283 - .L_1282)
.L_1282:
        /*00bc*/ 	.word	0x00000008
.L_1283:


//--------------------- .nv.info._ZN2at6native29vectorized_elementwise_kernelILi2ENS0_13BinaryFunctorIN3c108BFloat16ES4_S4_ZZZNS0_17hypot_kernel_cudaERNS_18TensorIteratorBaseEENKUlvE_clEvENKUlvE2_clEvEUlS4_S4_E_EESt5arrayIPcLm3EEEEviT0_T1_ --------------------------
	.section	.nv.info._ZN2at6native29vectorized_elementwise_kernelILi2ENS0_13BinaryFunctorIN3c108BFloat16ES4_S4_ZZZNS0_17hypot_kernel_cudaERNS_18TensorIteratorBaseEENKUlvE_clEvENKUlvE2_clEvEUlS4_S4_E_EESt5arrayIPcLm3EEEEviT0_T1_,"",@"SHT_CUDA_INFO"
	.sectionflags	@""
	.align	4


	//----- nvinfo : EIATTR_CUDA_API_VERSION
	.align		4
        /*0000*/ 	.byte	0x04, 0x37
        /*0002*/ 	.short	(.L_1285 - .L_1284)
.L_1284:
        /*0004*/ 	.word	0x00000082


	//----- nvinfo : EIATTR_KPARAM_INFO
	.align		4
.L_1285:
        /*0008*/ 	.byte	0x04, 0x17
        /*000a*/ 	.short	(.L_1287 - .L_1286)
.L_1286:
        /*000c*/ 	.word	0x00000000
        /*0010*/ 	.short	0x0002
        /*0012*/ 	.short	0x0008
        /*0014*/ 	.byte	0x00, 0xf0, 0x61, 0x00


	//----- nvinfo : EIATTR_KPARAM_INFO
	.align		4
.L_1287:
        /*0018*/ 	.byte	0x04, 0x17
        /*001a*/ 	.short	(.L_1289 - .L_1288)
.L_1288:
        /*001c*/ 	.word	0x00000000
        /*0020*/ 	.short	0x0001
        /*0022*/ 	.short	0x0004
        /*0024*/ 	.byte	0x00, 0xf0, 0x05, 0x00


	//----- nvinfo : EIATTR_KPARAM_INFO
	.align		4
.L_1289:
        /*0028*/ 	.byte	0x04, 0x17
        /*002a*/ 	.short	(.L_1291 - .L_1290)
.L_1290:
        /*002c*/ 	.word	0x00000000
        /*0030*/ 	.short	0x0000
        /*0032*/ 	.short	0x0000
        /*0034*/ 	.byte	0x00, 0xf0, 0x11, 0x00


	//----- nvinfo : EIATTR_SPARSE_MMA_MASK
	.align		4
.L_1291:
        /*0038*/ 	.byte	0x03, 0x50
        /*003a*/ 	.short	0x0000


	//----- nvinfo : EIATTR_MAXREG_COUNT
	.align		4
        /*003c*/ 	.byte	0x03, 0x1b
        /*003e*/ 	.short	0x00ff


	//----- nvinfo : EIATTR_MERCURY_ISA_VERSION
	.align		4
        /*0040*/ 	.byte	0x03, 0x5f
        /*0042*/ 	.short	0x0101


	//----- nvinfo : EIATTR_EXIT_INSTR_OFFSETS
	.align		4
        /*0044*/ 	.byte	0x04, 0x1c
        /*0046*/ 	.short	(.L_1293 - .L_1292)


	//   ....[0]....
.L_1292:
        /*0048*/ 	.word	0x00000ba0


	//   ....[1]....
        /*004c*/ 	.word	0x00002070


	//   ....[2]....
        /*0050*/ 	.word	0x000020c0


	//----- nvinfo : EIATTR_MAX_THREADS
	.align		4
.L_1293:
        /*0054*/ 	.byte	0x04, 0x05
        /*0056*/ 	.short	(.L_1295 - .L_1294)
.L_1294:
        /*0058*/ 	.word	0x00000080
        /*005c*/ 	.word	0x00000001
        /*0060*/ 	.word	0x00000001


	//----- nvinfo : EIATTR_CRS_STACK_SIZE
	.align		4
.L_1295:
        /*0064*/ 	.byte	0x04, 0x1e
        /*0066*/ 	.short	(.L_1297 - .L_1296)
.L_1296:
        /*0068*/ 	.word	0x00000000


	//----- nvinfo : EIATTR_CBANK_PARAM_SIZE
	.align		4
.L_1297:
        /*006c*/ 	.byte	0x03, 0x19
        /*006e*/ 	.short	0x0020


	//----- nvinfo : EIATTR_PARAM_CBANK
	.align		4
        /*0070*/ 	.byte	0x04, 0x0a
        /*0072*/ 	.short	(.L_1299 - .L_1298)
	.align		4
.L_1298:
        /*0074*/ 	.word	index@(.nv.constant0._ZN2at6native29vectorized_elementwise_kernelILi2ENS0_13BinaryFunctorIN3c108BFloat16ES4_S4_ZZZNS0_17hypot_kernel_cudaERNS_18TensorIteratorBaseEENKUlvE_clEvENKUlvE2_clEvEUlS4_S4_E_EESt5arrayIPcLm3EEEEviT0_T1_)
        /*0078*/ 	.short	0x0210
        /*007a*/ 	.short	0x0020


	//----- nvinfo : EIATTR_SW_WAR
	.align		4
.L_1299:
        /*007c*/ 	.byte	0x04, 0x36
        /*007e*/ 	.short	(.L_1301 - .L_1300)
.L_1300:
        /*0080*/ 	.word	0x00000008
.L_1301:


//--------------------- .nv.info._ZN2at6native29vectorized_elementwise_kernelILi4ENS0_13BinaryFunctorIN3c108BFloat16ES4_S4_ZZZNS0_17hypot_kernel_cudaERNS_18TensorIteratorBaseEENKUlvE_clEvENKUlvE2_clEvEUlS4_S4_E_EESt5arrayIPcLm3EEEEviT0_T1_ --------------------------
	.section	.nv.info._ZN2at6native29vectorized_elementwise_kernelILi4ENS0_13BinaryFunctorIN3c108BFloat16ES4_S4_ZZZNS0_17hypot_kernel_cudaERNS_18TensorIteratorBaseEENKUlvE_clEvENKUlvE2_clEvEUlS4_S4_E_EESt5arrayIPcLm3EEEEviT0_T1_,"",@"SHT_CUDA_INFO"
	.sectionflags	@""
	.align	4


	//----- nvinfo : EIATTR_CUDA_API_VERSION
	.align		4
        /*0000*/ 	.byte	0x04, 0x37
        /*0002*/ 	.short	(.L_1303 - .L_1302)
.L_1302:
        /*0004*/ 	.word	0x00000082


	//----- nvinfo : EIATTR_KPARAM_INFO
	.align		4
.L_1303:
        /*0008*/ 	.byte	0x04, 0x17
        /*000a*/ 	.short	(.L_1305 - .L_1304)
.L_1304:
        /*000c*/ 	.word	0x00000000
        /*0010*/ 	.short	0x0002
        /*0012*/ 	.short	0x0008
        /*0014*/ 	.byte	0x00, 0xf0, 0x61, 0x00


	//----- nvinfo : EIATTR_KPARAM_INFO
	.align		4
.L_1305:
        /*0018*/ 	.byte	0x04, 0x17
        /*001a*/ 	.short	(.L_1307 - .L_1306)
.L_1306:
        /*001c*/ 	.word	0x00000000
        /*0020*/ 	.short	0x0001
        /*0022*/ 	.short	0x0004
        /*0024*/ 	.byte	0x00, 0xf0, 0x05, 0x00


	//----- nvinfo : EIATTR_KPARAM_INFO
	.align		4
.L_1307:
        /*0028*/ 	.byte	0x04, 0x17
        /*002a*/ 	.short	(.L_1309 - .L_1308)
.L_1308:
        /*002c*/ 	.word	0x00000000
        /*0030*/ 	.short	0x0000
        /*0032*/ 	.short	0x0000
        /*0034*/ 	.byte	0x00, 0xf0, 0x11, 0x00


	//----- nvinfo : EIATTR_SPARSE_MMA_MASK
	.align		4
.L_1309:
        /*0038*/ 	.byte	0x03, 0x50
        /*003a*/ 	.short	0x0000


	//----- nvinfo : EIATTR_MAXREG_COUNT
	.align		4
        /*003c*/ 	.byte	0x03, 0x1b
        /*003e*/ 	.short	0x00ff


	//----- nvinfo : EIATTR_MERCURY_ISA_VERSION
	.align		4
        /*0040*/ 	.byte	0x03, 0x5f
        /*0042*/ 	.short	0x0101


	//----- nvinfo : EIATTR_EXIT_INSTR_OFFSETS
	.align		4
        /*0044*/ 	.byte	0x04, 0x1c
        /*0046*/ 	.short	(.L_1311 - .L_1310)


	//   ....[0]....
.L_1310:
        /*0048*/ 	.word	0x00000b40


	//   ....[1]....
        /*004c*/ 	.word	0x00002010


	//   ....[2]....
        /*0050*/ 	.word	0x00002060


	//----- nvinfo : EIATTR_MAX_THREADS
	.align		4
.L_1311:
        /*0054*/ 	.byte	0x04, 0x05
        /*0056*/ 	.short	(.L_1313 - .L_1312)
.L_1312:
        /*0058*/ 	.word	0x00000080
        /*005c*/ 	.word	0x00000001
        /*0060*/ 	.word	0x00000001


	//----- nvinfo : EIATTR_CRS_STACK_SIZE
	.align		4
.L_1313:
        /*0064*/ 	.byte	0x04, 0x1e
        /*0066*/ 	.short	(.L_1315 - .L_1314)
.L_1314:
        /*0068*/ 	.word	0x00000000


	//----- nvinfo : EIATTR_CBANK_PARAM_SIZE
	.align		4
.L_1315:
        /*006c*/ 	.byte	0x03, 0x19
        /*006e*/ 	.short	0x0020


	//----- nvinfo : EIATTR_PARAM_CBANK
	.align		4
        /*0070*/ 	.byte	0x04, 0x0a
        /*0072*/ 	.short	(.L_1317 - .L_1316)
	.align		4
.L_1316:
        /*0074*/ 	.word	index@(.nv.constant0._ZN2at6native29vectorized_elementwise_kernelILi4ENS0_13BinaryFunctorIN3c108BFloat16ES4_S4_ZZZNS0_17hypot_kernel_cudaERNS_18TensorIteratorBaseEENKUlvE_clEvENKUlvE2_clEvEUlS4_S4_E_EESt5arrayIPcLm3EEEEviT0_T1_)
        /*0078*/ 	.short	0x0210
        /*007a*/ 	.short	0x0020


	//----- nvinfo : EIATTR_SW_WAR
	.align		4
.L_1317:
        /*007c*/ 	.byte	0x04, 0x36
        /*007e*/ 	.short	(.L_1319 - .L_1318)
.L_1318:
        /*0080*/ 	.word	0x00000008
.L_1319:


//--------------------- .nv.info._ZN2at6native29vectorized_elementwise_kernelILi8ENS0_13BinaryFunctorIN3c108BFloat16ES4_S4_ZZZNS0_17hypot_kernel_cudaERNS_18TensorIteratorBaseEENKUlvE_clEvENKUlvE2_clEvEUlS4_S4_E_EESt5arrayIPcLm3EEEEviT0_T1_ --------------------------
	.section	.nv.info._ZN2at6native29vectorized_elementwise_kernelILi8ENS0_13BinaryFunctorIN3c108BFloat16ES4_S4_ZZZNS0_17hypot_kernel_cudaERNS_18TensorIteratorBaseEENKUlvE_clEvENKUlvE2_clEvEUlS4_S4_E_EESt5arrayIPcLm3EEEEviT0_T1_,"",@"SHT_CUDA_INFO"
	.sectionflags	@""
	.align	4


	//----- nvinfo : EIATTR_CUDA_API_VERSION
	.align		4
        /*0000*/ 	.byte	0x04, 0x37
        /*0002*/ 	.short	(.L_1321 - .L_1320)
.L_1320:
        /*0004*/ 	.word	0x00000082


	//----- nvinfo : EIATTR_KPARAM_INFO
	.align		4
.L_1321:
        /*0008*/ 	.byte	0x04, 0x17
        /*000a*/ 	.short	(.L_1323 - .L_1322)
.L_1322:
        /*000c*/ 	.word	0x00000000
        /*0010*/ 	.short	0x0002
        /*0012*/ 	.short	0x0008
        /*0014*/ 	.byte	0x00, 0xf0, 0x61, 0x00


	//----- nvinfo : EIATTR_KPARAM_INFO
	.align		4
.L_1323:
        /*0018*/ 	.byte	0x04, 0x17
        /*001a*/ 	.short	(.L_1325 - .L_1324)
.L_1324:
        /*001c*/ 	.word	0x00000000
        /*0020*/ 	.short	0x0001
        /*0022*/ 	.short	0x0004
        /*0024*/ 	.byte	0x00, 0xf0, 0x05, 0x00


	//----- nvinfo : EIATTR_KPARAM_INFO
	.align		4
.L_1325:
        /*0028*/ 	.byte	0x04, 0x17
        /*002a*/ 	.short	(.L_1327 - .L_1326)
.L_1326:
        /*002c*/ 	.word	0x00000000
        /*0030*/ 	.short	0x0000
        /*0032*/ 	.short	0x0000
        /*0034*/ 	.byte	0x00, 0xf0, 0x11, 0x00


	//----- nvinfo : EIATTR_SPARSE_MMA_MASK
	.align		4
.L_1327:
        /*0038*/ 	.byte	0x03, 0x50
        /*003a*/ 	.short	0x0000


	//----- nvinfo : EIATTR_MAXREG_COUNT
	.align		4
        /*003c*/ 	.byte	0x03, 0x1b
        /*003e*/ 	.short	0x00ff


	//----- nvinfo : EIATTR_MERCURY_ISA_VERSION
	.align		4
        /*0040*/ 	.byte	0x03, 0x5f
        /*0042*/ 	.short	0x0101


	//----- nvinfo : EIATTR_EXIT_INSTR_OFFSETS
	.align		4
        /*0044*/ 	.byte	0x04, 0x1c
        /*0046*/ 	.short	(.L_1329 - .L_1328)


	//   ....[0]....
.L_1328:
        /*0048*/ 	.word	0x00000b10


	//   ....[1]....
        /*004c*/ 	.word	0x00001fe0


	//   ....[2]....
        /*0050*/ 	.word	0x00002030


	//----- nvinfo : EIATTR_MAX_THREADS
	.align		4
.L_1329:
        /*0054*/ 	.byte	0x04, 0x05
        /*0056*/ 	.short	(.L_1331 - .L_1330)
.L_1330:
        /*0058*/ 	.word	0x00000080
        /*005c*/ 	.word	0x00000001
        /*0060*/ 	.word	0x00000001


	//----- nvinfo : EIATTR_CRS_STACK_SIZE
	.align		4
.L_1331:
        /*0064*/ 	.byte	0x04, 0x1e
        /*0066*/ 	.short	(.L_1333 - .L_1332)
.L_1332:
        /*0068*/ 	.word	0x00000000


	//----- nvinfo : EIATTR_CBANK_PARAM_SIZE
	.align		4
.L_1333:
        /*006c*/ 	.byte	0x03, 0x19
        /*006e*/ 	.short	0x0020


	//----- nvinfo : EIATTR_PARAM_CBANK
	.align		4
        /*0070*/ 	.byte	0x04, 0x0a
        /*0072*/ 	.short	(.L_1335 - .L_1334)
	.align		4
.L_1334:
        /*0074*/ 	.word	index@(.nv.constant0._ZN2at6native29vectorized_elementwise_kernelILi8ENS0_13BinaryFunctorIN3c108BFloat16ES4_S4_ZZZNS0_17hypot_kernel_cudaERNS_18TensorIteratorBaseEENKUlvE_clEvENKUlvE2_clEvEUlS4_S4_E_EESt5arrayIPcLm3EEEEviT0_T1_)
        /*0078*/ 	.short	0x0210
        /*007a*/ 	.short	0x0020


	//----- nvinfo : EIATTR_SW_WAR
	.align		4
.L_1335:
        /*007c*/ 	.byte	0x04, 0x36
        /*007e*/ 	.short	(.L_1337 - .L_1336)
.L_1336:
        /*0080*/ 	.word	0x00000008
.L_1337:


//--------------------- .nv.info._ZN2at6native18elementwise_kernelILi128ELi4EZNS0_15gpu_kernel_implINS0_13AUnaryFunctorIN3c104HalfES5_S5_ZZZNS0_17hypot_kernel_cudaERNS_18TensorIteratorBaseEENKUlvE_clEvENKUlvE1_clEvEUlS5_S5_E_EEEEvS7_RKT_EUliE_EEviT1_ --------------------------
	.section	.nv.info._ZN2at6native18elementwise_kernelILi128ELi4EZNS0_15gpu_kernel_implINS0_13AUnaryFunctorIN3c104HalfES5_S5_ZZZNS0_17hypot_kernel_cudaERNS_18TensorIteratorBaseEENKUlvE_clEvENKUlvE1_clEvEUlS5_S5_E_EEEEvS7_RKT_EUliE_EEviT1_,"",@"SHT_CUDA_INFO"
	.sectionflags	@""
	.align	4


	//----- nvinfo : EIATTR_CUDA_API_VERSION
	.align		4
        /*0000*/ 	.byte	0x04, 0x37
        /*0002*/ 	.short	(.L_1339 - .L_1338)
.L_1338:
        /*0004*/ 	.word	0x00000082


	//----- nvinfo : EIATTR_KPARAM_INFO
	.align		4
.L_1339:
        /*0008*/ 	.byte	0x04, 0x17
        /*000a*/ 	.short	(.L_1341 - .L_1340)
.L_1340:
        /*000c*/ 	.word	0x00000000
        /*0010*/ 	.short	0x0001
        /*0012*/ 	.short	0x0008
        /*0014*/ 	.byte	0x00, 0xf0, 0x61, 0x08


	//----- nvinfo : EIATTR_KPARAM_INFO
	.align		4
.L_1341:
        /*0018*/ 	.byte	0x04, 0x17
        /*001a*/ 	.short	(.L_1343 - .L_1342)
.L_1342:
        /*001c*/ 	.word	0x00000000
        /*0020*/ 	.short	0x0000
        /*0022*/ 	.short	0x0000
        /*0024*/ 	.byte	0x00, 0xf0, 0x11, 0x00


	//----- nvinfo : EIATTR_SPARSE_MMA_MASK
	.align		4
.L_1343:
        /*0028*/ 	.byte	0x03, 0x50
        /*002a*/ 	.short	0x0000


	//----- nvinfo : EIATTR_MAXREG_COUNT
	.align		4
        /*002c*/ 	.byte	0x03, 0x1b
        /*002e*/ 	.short	0x0080


	//----- nvinfo : EIATTR_EXTERNS
	.align		4
        /*0030*/ 	.byte	0x04, 0x0f
        /*0032*/ 	.short	(.L_1345 - .L_1344)


	//   ....[0]....
	.align		4
.L_1344:
        /*0034*/ 	.word	index@(__assertfail)


	//----- nvinfo : EIATTR_MERCURY_ISA_VERSION
	.align		4
.L_1345:
        /*0038*/ 	.byte	0x03, 0x5f
        /*003a*/ 	.short	0x0101


	//----- nvinfo : EIATTR_SYSCALL_OFFSETS
	.align		4
        /*003c*/ 	.byte	0x04, 0x46
        /*003e*/ 	.short	(.L_1347 - .L_1346)


	//   ....[0]....
.L_1346:
        /*0040*/ 	.word	0x000022c0


	//   ....[1]....
        /*0044*/ 	.word	0x00003370


	//   ....[2]....
        /*0048*/ 	.word	0x00005680


	//   ....[3]....
        /*004c*/ 	.word	0x00006720


	//   ....[4]....
        /*0050*/ 	.word	0x00008a20


	//   ....[5]....
        /*0054*/ 	.word	0x00009ac0


	//   ....[6]....
        /*0058*/ 	.word	0x0000bdb0


	//   ....[7]....
        /*005c*/ 	.word	0x0000ce50


	//----- nvinfo : EIATTR_EXIT_INSTR_OFFSETS
	.align		4
.L_1347:
        /*0060*/ 	.byte	0x04, 0x1c
        /*0062*/ 	.short	(.L_1349 - .L_1348)


	//   ....[0]....
.L_1348:
        /*0064*/ 	.word	0x00009b90


	//   ....[1]....
        /*0068*/ 	.word	0x0000c080


	//   ....[2]....
        /*006c*/ 	.word	0x0000c0c0


	//   ....[3]....
        /*0070*/ 	.word	0x0000c160


	//   ....[4]....
        /*0074*/ 	.word	0x0000c1a0


	//   ....[5]....
        /*0078*/ 	.word	0x0000c1e0


	//   ....[6]....
        /*007c*/ 	.word	0x0000c270


	//   ....[7]....
        /*0080*/ 	.word	0x0000c290


	//   ....[8]....
        /*0084*/ 	.word	0x0000c330


	//   ....[9]....
        /*0088*/ 	.word	0x0000c380


	//   ....[10]....
        /*008c*/ 	.word	0x0000c3d0


	//   ....[11]....
        /*0090*/ 	.word	0x0000c4a0


	//   ....[12]....
        /*0094*/ 	.word	0x0000c500


	//   ....[13]....
        /*0098*/ 	.word	0x0000c690


	//   ....[14]....
        /*009c*/ 	.word	0x0000c7f0


	//   ....[15]....
        /*00a0*/ 	.word	0x0000c830


	//   ....[16]....
        /*00a4*/ 	.word	0x0000c8f0


	//   ....[17]....
        /*00a8*/ 	.word	0x0000ca70


	//   ....[18]....
        /*00ac*/ 	.word	0x0000cbf0


	//   ....[19]....
        /*00b0*/ 	.word	0x0000cd50


	//   ....[20]....
        /*00b4*/ 	.word	0x0000ce60


	//   ....[21]....
        /*00b8*/ 	.word	0x0000cea0


	//   ....[22]....
        /*00bc*/ 	.word	0x0000cee0


	//----- nvinfo : EIATTR_MAX_THREADS
	.align		4
.L_1349:
        /*00c0*/ 	.byte	0x04, 0x05
        /*00c2*/ 	.short	(.L_1351 - .L_1350)
.L_1350:
        /*00c4*/ 	.word	0x00000080
        /*00c8*/ 	.word	0x00000001
        /*00cc*/ 	.word	0x00000001


	//----- nvinfo : EIATTR_CRS_STACK_SIZE
	.align		4
.L_1351:
        /*00d0*/ 	.byte	0x04, 0x1e
        /*00d2*/ 	.short	(.L_1353 - .L_1352)
.L_1352:
        /*00d4*/ 	.word	0x00000000


	//----- nvinfo : EIATTR_CBANK_PARAM_SIZE
	.align		4
.L_1353:
        /*00d8*/ 	.byte	0x03, 0x19
        /*00da*/ 	.short	0x0220


	//----- nvinfo : EIATTR_PARAM_CBANK
	.align		4
        /*00dc*/ 	.byte	0x04, 0x0a
        /*00de*/ 	.short	(.L_1355 - .L_1354)
	.align		4
.L_1354:
        /*00e0*/ 	.word	index@(.nv.constant0._ZN2at6native18elementwise_kernelILi128ELi4EZNS0_15gpu_kernel_implINS0_13AUnaryFunctorIN3c104HalfES5_S5_ZZZNS0_17hypot_kernel_cudaERNS_18TensorIteratorBaseEENKUlvE_clEvENKUlvE1_clEvEUlS5_S5_E_EEEEvS7_RKT_EUliE_EEviT1_)
        /*00e4*/ 	.short	0x0210
        /*00e6*/ 	.short	0x0220


	//----- nvinfo : EIATTR_SW_WAR
	.align		4
.L_1355:
        /*00e8*/ 	.byte	0x04, 0x36
        /*00ea*/ 	.short	(.L_1357 - .L_1356)
.L_1356:
        /*00ec*/ 	.word	0x00000008
.L_1357:


//--------------------- .nv.info._ZN2at6native27unrolled_elementwise_kernelINS0_13AUnaryFunctorIN3c104HalfES4_S4_ZZZNS0_17hypot_kernel_cudaERNS_18TensorIteratorBaseEENKUlvE_clEvENKUlvE1_clEvEUlS4_S4_E_EESt5arrayIPcLm2EELi4E23TrivialOffsetCalculatorILi1EjESF_NS0_6memory12LoadWithCastILi1EEENSG_13StoreWithCastILi1EEEEEviT_T0_T2_T3_T4_T5_ --------------------------
	.section	.nv.info._ZN2at6native27unrolled_elementwise_kernelINS0_13AUnaryFunctorIN3c104HalfES4_S4_ZZZNS0_17hypot_kernel_cudaERNS_18TensorIteratorBaseEENKUlvE_clEvENKUlvE1_clEvEUlS4_S4_E_EESt5arrayIPcLm2EELi4E23TrivialOffsetCalculatorILi1EjESF_NS0_6memory12LoadWithCastILi1EEENSG_13StoreWithCastILi1EEEEEviT_T0_T2_T3_T4_T5_,"",@"SHT_CUDA_INFO"
	.sectionflags	@""
	.align	4


	//----- nvinfo : EIATTR_CUDA_API_VERSION
	.align		4
        /*0000*/ 	.byte	0x04, 0x37
        /*0002*/ 	.short	(.L_1359 - .L_1358)
.L_1358:
        /*0004*/ 	.word	0x00000082


	//----- nvinfo : EIATTR_KPARAM_INFO
	.align		4
.L_1359:
        /*0008*/ 	.byte	0x04, 0x17
        /*000a*/ 	.short	(.L_1361 - .L_1360)
.L_1360:
        /*000c*/ 	.word	0x00000000
        /*0010*/ 	.short	0x0006
        /*0012*/ 	.short	0x0024
        /*0014*/ 	.byte	0x00, 0xf0, 0x21, 0x00


	//----- nvinfo : EIATTR_KPARAM_INFO
	.align		4
.L_1361:
        /*0018*/ 	.byte	0x04, 0x17
        /*001a*/ 	.short	(.L_1363 - .L_1362)
.L_1362:
        /*001c*/ 	.word	0x00000000
        /*0020*/ 	.short	0x0005
        /*0022*/ 	.short	0x001c
        /*0024*/ 	.byte	0x00, 0xf0, 0x21, 0x00


	//----- nvinfo : EIATTR_KPARAM_INFO
	.align		4
.L_1363:
        /*0028*/ 	.byte	0x04, 0x17
        /*002a*/ 	.short	(.L_1365 - .L_1364)
.L_1364:
        /*002c*/ 	.word	0x00000000
        /*0030*/ 	.short	0x0004
        /*0032*/ 	.short	0x0019
        /*0034*/ 	.byte	0x00, 0xf0, 0x05, 0x00


	//----- nvinfo : EIATTR_KPARAM_INFO
	.align		4
.L_1365:
        /*0038*/ 	.byte	0x04, 0x17
        /*003a*/ 	.short	(.L_1367 - .L_1366)
.L_1366:
        /*003c*/ 	.word	0x00000000
        /*0040*/ 	.short	0x0003
        /*0042*/ 	.short	0x0018
        /*0044*/ 	.byte	0x00, 0xf0, 0x05, 0x00


	//----- nvinfo : EIATTR_KPARAM_INFO
	.align		4
.L_1367:
        /*0048*/ 	.byte	0x04, 0x17
        /*004a*/ 	.short	(.L_1369 - .L_1368)
.L_1368:
        /*004c*/ 	.word	0x00000000
        /*0050*/ 	.short	0x0002
        /*0052*/ 	.short	0x0008
        /*0054*/ 	.byte	0x00, 0xf0, 0x41, 0x00


	//----- nvinfo : EIATTR_KPARAM_INFO
	.align		4
.L_1369:
        /*0058*/ 	.byte	0x04, 0x17
        /*005a*/ 	.short	(.L_1371 - .L_1370)
.L_1370:
        /*005c*/ 	.word	0x00000000
        /*0060*/ 	.short	0x0001
        /*0062*/ 	.short	0x0004
        /*0064*/ 	.byte	0x00, 0xf0, 0x11, 0x00


	//----- nvinfo : EIATTR_KPARAM_INFO
	.align		4
.L_1371:
        /*0068*/ 	.byte	0x04, 0x17
        /*006a*/ 	.short	(.L_1373 - .L_1372)
.L_1372:
        /*006c*/ 	.word	0x00000000
        /*0070*/ 	.short	0x0000
        /*0072*/ 	.short	0x0000
        /*0074*/ 	.byte	0x00, 0xf0, 0x11, 0x00


	//----- nvinfo : EIATTR_SPARSE_MMA_MASK
	.align		4
.L_1373:
        /*0078*/ 	.byte	0x03, 0x50
        /*007a*/ 	.short	0x0000


	//----- nvinfo : EIATTR_MAXREG_COUNT
	.align		4
        /*007c*/ 	.byte	0x03, 0x1b
        /*007e*/ 	.short	0x00ff


	//----- nvinfo : EIATTR_EXTERNS
	.align		4
        /*0080*/ 	.byte	0x04, 0x0f
        /*0082*/ 	.short	(.L_1375 - .L_1374)


	//   ....[0]....
	.align		4
.L_1374:
        /*0084*/ 	.word	index@(__assertfail)


	//----- nvinfo : EIATTR_MERCURY_ISA_VERSION
	.align		4
.L_1375:
        /*0088*/ 	.byte	0x03, 0x5f
        /*008a*/ 	.short	0x0101


	//----- nvinfo : EIATTR_SYSCALL_OFFSETS
	.align		4
        /*008c*/ 	.byte	0x04, 0x46
        /*008e*/ 	.short	(.L_1377 - .L_1376)


	//   ....[0]....
.L_1376:
        /*0090*/ 	.word	0x000010b0


	//   ....[1]....
        /*0094*/ 	.word	0x000021c0


	//   ....[2]....
        /*0098*/ 	.word	0x000032d0


	//   ....[3]....
        /*009c*/ 	.word	0x000043c0


	//   ....[4]....
        /*00a0*/ 	.word	0x00005b40


	//   ....[5]....
        /*00a4*/ 	.word	0x00006b60


	//   ....[6]....
        /*00a8*/ 	.word	0x00007b40


	//   ....[7]....
        /*00ac*/ 	.word	0x00008b20


	//----- nvinfo : EIATTR_EXIT_INSTR_OFFSETS
	.align		4
.L_1377:
        /*00b0*/ 	.byte	0x04, 0x1c
        /*00b2*/ 	.short	(.L_1379 - .L_1378)


	//   ....[0]....
.L_1378:
        /*00b4*/ 	.word	0x00007c00


	//   ....[1]....
        /*00b8*/ 	.word	0x00007d50


	//   ....[2]....
        /*00bc*/ 	.word	0x00007d90


	//   ....[3]....
        /*00c0*/ 	.word	0x00007e30


	//   ....[4]....
        /*00c4*/ 	.word	0x00007e70


	//   ....[5]....
        /*00c8*/ 	.word	0x00007eb0


	//   ....[6]....
        /*00cc*/ 	.word	0x00007f40


	//   ....[7]....
        /*00d0*/ 	.word	0x00007f60


	//   ....[8]....
        /*00d4*/ 	.word	0x00008000


	//   ....[9]....
        /*00d8*/ 	.word	0x00008050


	//   ....[10]....
        /*00dc*/ 	.word	0x000080a0


	//   ....[11]....
        /*00e0*/ 	.word	0x00008170


	//   ....[12]....
        /*00e4*/ 	.word	0x000081d0


	//   ....[13]....
        /*00e8*/ 	.word	0x00008360


	//   ....[14]....
        /*00ec*/ 	.word	0x000084c0


	//   ....[15]....
        /*00f0*/ 	.word	0x00008500


	//   ....[16]....
        /*00f4*/ 	.word	0x000085c0


	//   ....[17]....
        /*00f8*/ 	.word	0x00008740


	//   ....[18]....
        /*00fc*/ 	.word	0x000088c0


	//   ....[19]....
        /*0100*/ 	.word	0x00008a20


	//   ....[20]....
        /*0104*/ 	.word	0x00008b30


	//   ....[21]....
        /*0108*/ 	.word	0x00008b70


	//   ....[22]....
        /*010c*/ 	.word	0x00008bb0


	//----- nvinfo : EIATTR_MAX_THREADS
	.align		4
.L_1379:
        /*0110*/ 	.byte	0x04, 0x05
        /*0112*/ 	.short	(.L_1381 - .L_1380)
.L_1380:
        /*0114*/ 	.word	0x00000080
        /*0118*/ 	.word	0x00000001
        /*011c*/ 	.word	0x00000001


	//----- nvinfo : EIATTR_CRS_STACK_SIZE
	.align		4
.L_1381:
        /*0120*/ 	.byte	0x04, 0x1e
        /*0122*/ 	.short	(.L_1383 - .L_1382)
.L_1382:
        /*0124*/ 	.word	0x00000000


	//----- nvinfo : EIATTR_CBANK_PARAM_SIZE
	.align		4
.L_1383:
        /*0128*/ 	.byte	0x03, 0x19
        /*012a*/ 	.short	0x002c


	//----- nvinfo : EIATTR_PARAM_CBANK
	.align		4
        /*012c*/ 	.byte	0x04, 0x0a
        /*012e*/ 	.short	(.L_1385 - .L_1384)
	.align		4
.L_1384:
        /*0130*/ 	.word	index@(.nv.constant0._ZN2at6native27unrolled_elementwise_kernelINS0_13AUnaryFunctorIN3c104HalfES4_S4_ZZZNS0_17hypot_kernel_cudaERNS_18TensorIteratorBaseEENKUlvE_clEvENKUlvE1_clEvEUlS4_S4_E_EESt5arrayIPcLm2EELi4E23TrivialOffsetCalculatorILi1EjESF_NS0_6memory12LoadWithCastILi1EEENSG_13StoreWithCastILi1EEEEEviT_T0_T2_T3_T4_T5_)
        /*0134*/ 	.short	0x0210
        /*0136*/ 	.short	0x002c


	//----- nvinfo : EIATTR_SW_WAR
	.align		4
.L_1385:
        /*0138*/ 	.byte	0x04, 0x36
        /*013a*/ 	.short	(.L_1387 - .L_1386)
.L_1386:
        /*013c*/ 	.word	0x00000008
.L_1387:


//--------------------- .nv.info._ZN2at6native18elementwise_kernelILi128ELi4EZNS0_22gpu_kernel_impl_nocastINS0_13AUnaryFunctorIN3c104HalfES5_S5_ZZZNS0_17hypot_kernel_cudaERNS_18TensorIteratorBaseEENKUlvE_clEvENKUlvE1_clEvEUlS5_S5_E_EEEEvS7_RKT_EUliE_EEviT1_ --------------------------
	.section	.nv.info._ZN2at6native18elementwise_kernelILi128ELi4EZNS0_22gpu_kernel_impl_nocastINS0_13AUnaryFunctorIN3c104HalfES5_S5_ZZZNS0_17hypot_kernel_cudaERNS_18TensorIteratorBaseEENKUlvE_clEvENKUlvE1_clEvEUlS5_S5_E_EEEEvS7_RKT_EUliE_EEviT1_,"",@"SHT_CUDA_INFO"
	.sectionflags	@""
	.align	4


	//----- nvinfo : EIATTR_CUDA_API_VERSION
	.align		4
        /*0000*/ 	.byte	0x04, 0x37
        /*0002*/ 	.short	(.L_1389 - .L_1388)
.L_1388:
        /*0004*/ 	.word	0x00000082


	//----- nvinfo : EIATTR_KPARAM_INFO
	.align		4
.L_1389:
        /*0008*/ 	.byte	0x04, 0x17
        /*000a*/ 	.short	(.L_1391 - .L_1390)
.L_1390:
        /*000c*/ 	.word	0x00000000
        /*0010*/ 	.short	0x0001
        /*0012*/ 	.short	0x0008
        /*0014*/ 	.byte	0x00, 0xf0, 0x61, 0x08


	//----- nvinfo : EIATTR_KPARAM_INFO
	.align		4
.L_1391:
        /*0018*/ 	.byte	0x04, 0x17
        /*001a*/ 	.short	(.L_1393 - .L_1392)
.L_1392:
        /*001c*/ 	.word	0x00000000
        /*0020*/ 	.short	0x0000
        /*0022*/ 	.short	0x0000
        /*0024*/ 	.byte	0x00, 0xf0, 0x11, 0x00


	//----- nvinfo : EIATTR_SPARSE_MMA_MASK
	.align		4
.L_1393:
        /*0028*/ 	.byte	0x03, 0x50
        /*002a*/ 	.short	0x0000


	//----- nvinfo : EIATTR_MAXREG_COUNT
	.align		4
        /*002c*/ 	.byte	0x03, 0x1b
        /*002e*/ 	.short	0x0080


	//----- nvinfo : EIATTR_MERCURY_ISA_VERSION
	.align		4
        /*0030*/ 	.byte	0x03, 0x5f
        /*0032*/ 	.short	0x0101


	//----- nvinfo : EIATTR_EXIT_INSTR_OFFSETS
	.align		4
        /*0034*/ 	.byte	0x04, 0x1c
        /*0036*/ 	.short	(.L_1395 - .L_1394)


	//   ....[0]....
.L_1394:
        /*0038*/ 	.word	0x00003f20


	//   ....[1]....
        /*003c*/ 	.word	0x000053d0


	//----- nvinfo : EIATTR_MAX_THREADS
	.align		4
.L_1395:
        /*0040*/ 	.byte	0x04, 0x05
        /*0042*/ 	.short	(.L_1397 - .L_1396)
.L_1396:
        /*0044*/ 	.word	0x00000080
        /*0048*/ 	.word	0x00000001
        /*004c*/ 	.word	0x00000001


	//----- nvinfo : EIATTR_CRS_STACK_SIZE
	.align		4
.L_1397:
        /*0050*/ 	.byte	0x04, 0x1e
        /*0052*/ 	.short	(.L_1399 - .L_1398)
.L_1398:
        /*0054*/ 	.word	0x00000000


	//----- nvinfo : EIATTR_CBANK_PARAM_SIZE
	.align		4
.L_1399:
        /*0058*/ 	.byte	0x03, 0x19
        /*005a*/ 	.short	0x0220


	//----- nvinfo : EIATTR_PARAM_CBANK
	.align		4
        /*005c*/ 	.byte	0x04, 0x0a
        /*005e*/ 	.short	(.L_1401 - .L_1400)
	.align		4
.L_1400:
        /*0060*/ 	.word	index@(.nv.constant0._ZN2at6native18elementwise_kernelILi128ELi4EZNS0_22gpu_kernel_impl_nocastINS0_13AUnaryFunctorIN3c104HalfES5_S5_ZZZNS0_17hypot_kernel_cudaERNS_18TensorIteratorBaseEENKUlvE_clEvENKUlvE1_clEvEUlS5_S5_E_EEEEvS7_RKT_EUliE_EEviT1_)
        /*0064*/ 	.short	0x0210
        /*0066*/ 	.short	0x0220


	//----- nvinfo : EIATTR_SW_WAR
	.align		4
.L_1401:
        /*0068*/ 	.byte	0x04, 0x36
        /*006a*/ 	.short	(.L_1403 - .L_1402)
.L_1402:
        /*006c*/ 	.word	0x00000008
.L_1403:


//--------------------- .nv.info._ZN2at6native27unrolled_elementwise_kernelINS0_13AUnaryFunctorIN3c104HalfES4_S4_ZZZNS0_17hypot_kernel_cudaERNS_18TensorIteratorBaseEENKUlvE_clEvENKUlvE1_clEvEUlS4_S4_E_EESt5arrayIPcLm2EELi4E23TrivialOffsetCalculatorILi1EjESF_NS0_6memory15LoadWithoutCastENSG_16StoreWithoutCastEEEviT_T0_T2_T3_T4_T5_ --------------------------
	.section	.nv.info._ZN2at6native27unrolled_elementwise_kernelINS0_13AUnaryFunctorIN3c104HalfES4_S4_ZZZNS0_17hypot_kernel_cudaERNS_18TensorIteratorBaseEENKUlvE_clEvENKUlvE1_clEvEUlS4_S4_E_EESt5arrayIPcLm2EELi4E23TrivialOffsetCalculatorILi1EjESF_NS0_6memory15LoadWithoutCastENSG_16StoreWithoutCastEEEviT_T0_T2_T3_T4_T5_,"",@"SHT_CUDA_INFO"
	.sectionflags	@""
	.align	4


	//----- nvinfo : EIATTR_CUDA_API_VERSION
	.align		4
        /*0000*/ 	.byte	0x04, 0x37
        /*0002*/ 	.short	(.L_1405 - .L_1404)
.L_1404:
        /*0004*/ 	.word	0x00000082


	//----- nvinfo : EIATTR_KPARAM_INFO
	.align		4
.L_1405:
        /*0008*/ 	.byte	0x04, 0x17
        /*000a*/ 	.short	(.L_1407 - .L_1406)
.L_1406:
        /*000c*/ 	.word	0x00000000
        /*0010*/ 	.short	0x0006
        /*0012*/ 	.short	0x001b
        /*0014*/ 	.byte	0x00, 0xf0, 0x05, 0x00


	//----- nvinfo : EIATTR_KPARAM_INFO
	.align		4
.L_1407:
        /*0018*/ 	.byte	0x04, 0x17
        /*001a*/ 	.short	(.L_1409 - .L_1408)
.L_1408:
        /*001c*/ 	.word	0x00000000
        /*0020*/ 	.short	0x0005
        /*0022*/ 	.short	0x001a
        /*0024*/ 	.byte	0x00, 0xf0, 0x05, 0x00


	//----- nvinfo : EIATTR_KPARAM_INFO
	.align		4
.L_1409:
        /*0028*/ 	.byte	0x04, 0x17
        /*002a*/ 	.short	(.L_1411 - .L_1410)
.L_1410:
        /*002c*/ 	.word	0x00000000
        /*0030*/ 	.short	0x0004
        /*0032*/ 	.short	0x0019
        /*0034*/ 	.byte	0x00, 0xf0, 0x05, 0x00


	//----- nvinfo : EIATTR_KPARAM_INFO
	.align		4
.L_1411:
        /*0038*/ 	.byte	0x04, 0x17
        /*003a*/ 	.short	(.L_1413 - .L_1412)
.L_1412:
        /*003c*/ 	.word	0x00000000
        /*0040*/ 	.short	0x0003
        /*0042*/ 	.short	0x0018
        /*0044*/ 	.byte	0x00, 0xf0, 0x05, 0x00


	//----- nvinfo : EIATTR_KPARAM_INFO
	.align		4
.L_1413:
        /*0048*/ 	.byte	0x04, 0x17
        /*004a*/ 	.short	(.L_1415 - .L_1414)
.L_1414:
        /*004c*/ 	.word	0x00000000
        /*0050*/ 	.short	0x0002
        /*0052*/ 	.short	0x0008
        /*0054*/ 	.byte	0x00, 0xf0, 0x41, 0x00


	//----- nvinfo : EIATTR_KPARAM_INFO
	.align		4
.L_1415:
        /*0058*/ 	.byte	0x04, 0x17
        /*005a*/ 	.short	(.L_1417 - .L_1416)
.L_1416:
        /*005c*/ 	.word	0x00000000
        /*0060*/ 	.short	0x0001
        /*0062*/ 	.short	0x0004
        /*0064*/ 	.byte	0x00, 0xf0, 0x11, 0x00


	//----- nvinfo : EIATTR_KPARAM_INFO
	.align		4
.L_1417:
        /*0068*/ 	.byte	0x04, 0x17
        /*006a*/ 	.short	(.L_1419 - .L_1418)
.L_1418:
        /*006c*/ 	.word	0x00000000
        /*0070*/ 	.short	0x0000
        /*0072*/ 	.short	0x0000
        /*0074*/ 	.byte	0x00, 0xf0, 0x11, 0x00


	//----- nvinfo : EIATTR_SPARSE_MMA_MASK
	.align		4
.L_1419:
        /*0078*/ 	.byte	0x03, 0x50
        /*007a*/ 	.short	0x0000


	//----- nvinfo : EIATTR_MAXREG_COUNT
	.align		4
        /*007c*/ 	.byte	0x03, 0x1b
        /*007e*/ 	.short	0x00ff


	//----- nvinfo : EIATTR_MERCURY_ISA_VERSION
	.align		4
        /*0080*/ 	.byte	0x03, 0x5f
        /*0082*/ 	.short	0x0101


	//----- nvinfo : EIATTR_EXIT_INSTR_OFFSETS
	.align		4
        /*0084*/ 	.byte	0x04, 0x1c
        /*0086*/ 	.short	(.L_1421 - .L_1420)


	//   ....[0]....
.L_1420:
        /*0088*/ 	.word	0x00000990


	//   ....[1]....
        /*008c*/ 	.word	0x000009e0


	//----- nvinfo : EIATTR_MAX_THREADS
	.align		4
.L_1421:
        /*0090*/ 	.byte	0x04, 0x05
        /*0092*/ 	.short	(.L_1423 - .L_1422)
.L_1422:
        /*0094*/ 	.word	0x00000080
        /*0098*/ 	.word	0x00000001
        /*009c*/ 	.word	0x00000001


	//----- nvinfo : EIATTR_CRS_STACK_SIZE
	.align		4
.L_1423:
        /*00a0*/ 	.byte	0x04, 0x1e
        /*00a2*/ 	.short	(.L_1425 - .L_1424)
.L_1424:
        /*00a4*/ 	.word	0x00000000


	//----- nvinfo : EIATTR_CBANK_PARAM_SIZE
	.align		4
.L_1425:
        /*00a8*/ 	.byte	0x03, 0x19
        /*00aa*/ 	.short	0x001c


	//----- nvinfo : EIATTR_PARAM_CBANK
	.align		4
        /*00ac*/ 	.byte	0x04, 0x0a
        /*00ae*/ 	.short	(.L_1427 - .L_1426)
	.align		4
.L_1426:
        /*00b0*/ 	.word	index@(.nv.constant0._ZN2at6native27unrolled_elementwise_kernelINS0_13AUnaryFunctorIN3c104HalfES4_S4_ZZZNS0_17hypot_kernel_cudaERNS_18TensorIteratorBaseEENKUlvE_clEvENKUlvE1_clEvEUlS4_S4_E_EESt5arrayIPcLm2EELi4E23TrivialOffsetCalculatorILi1EjESF_NS0_6memory15LoadWithoutCastENSG_16StoreWithoutCastEEEviT_T0_T2_T3_T4_T5_)
        /*00b4*/ 	.short	0x0210
        /*00b6*/ 	.short	0x001c


	//----- nvinfo : EIATTR_SW_WAR
	.align		4
.L_1427:
        /*00b8*/ 	.byte	0x04, 0x36
        /*00ba*/ 	.short	(.L_1429 - .L_1428)
.L_1428:
        /*00bc*/ 	.word	0x00000008
.L_1429:


//--------------------- .nv.info._ZN2at6native29vectorized_elementwise_kernelILi2ENS0_13AUnaryFunctorIN3c104HalfES4_S4_ZZZNS0_17hypot_kernel_cudaERNS_18TensorIteratorBaseEENKUlvE_clEvENKUlvE1_clEvEUlS4_S4_E_EESt5arrayIPcLm2EEEEviT0_T1_ --------------------------
	.section	.nv.info._ZN2at6native29vectorized_elementwise_kernelILi2ENS0_13AUnaryFunctorIN3c104HalfES4_S4_ZZZNS0_17hypot_kernel_cudaERNS_18TensorIteratorBaseEENKUlvE_clEvENKUlvE1_clEvEUlS4_S4_E_EESt5arrayIPcLm2EEEEviT0_T1_,"",@"SHT_CUDA_INFO"
	.sectionflags	@""
	.align	4


	//----- nvinfo : EIATTR_CUDA_API_VERSION
	.align		4
        /*0000*/ 	.byte	0x04, 0x37
        /*0002*/ 	.short	(.L_1431 - .L_1430)
.L_1430:
        /*0004*/ 	.word	0x00000082


	//----- nvinfo : EIATTR_KPARAM_INFO
	.align		4
.L_1431:
        /*0008*/ 	.byte	0x04, 0x17
        /*000a*/ 	.short	(.L_1433 - .L_1432)
.L_1432:
        /*000c*/ 	.word	0x00000000
        /*0010*/ 	.short	0x0002
        /*0012*/ 	.short	0x0008
        /*0014*/ 	.byte	0x00, 0xf0, 0x41, 0x00


	//----- nvinfo : EIATTR_KPARAM_INFO
	.align		4
.L_1433:
        /*0018*/ 	.byte	0x04, 0x17
        /*001a*/ 	.short	(.L_1435 - .L_1434)
.L_1434:
        /*001c*/ 	.word	0x00000000
        /*0020*/ 	.short	0x0001
        /*0022*/ 	.short	0x0004
        /*0024*/ 	.byte	0x00, 0xf0, 0x11, 0x00


	//----- nvinfo : EIATTR_KPARAM_INFO
	.align		4
.L_1435:
        /*0028*/ 	.byte	0x04, 0x17
        /*002a*/ 	.short	(.L_1437 - .L_1436)
.L_1436:
        /*002c*/ 	.word	0x00000000
        /*0030*/ 	.short	0x0000
        /*0032*/ 	.short	0x0000
        /*0034*/ 	.byte	0x00, 0xf0, 0x11, 0x00


	//----- nvinfo : EIATTR_SPARSE_MMA_MASK
	.align		4
.L_1437:
        /*0038*/ 	.byte	0x03, 0x50
        /*003a*/ 	.short	0x0000


	//----- nvinfo : EIATTR_MAXREG_COUNT
	.align		4
        /*003c*/ 	.byte	0x03, 0x1b
        /*003e*/ 	.short	0x00ff


	//----- nvinfo : EIATTR_MERCURY_ISA_VERSION
	.align		4
        /*0040*/ 	.byte	0x03, 0x5f
        /*0042*/ 	.short	0x0101


	//----- nvinfo : EIATTR_EXIT_INSTR_OFFSETS
	.align		4
        /*0044*/ 	.byte	0x04, 0x1c
        /*0046*/ 	.short	(.L_1439 - .L_1438)


	//   ....[0]....
.L_1438:
        /*0048*/ 	.word	0x000009e0


	//   ....[1]....
        /*004c*/ 	.word	0x00001d30


	//   ....[2]....
        /*0050*/ 	.word	0x00001d80


	//----- nvinfo : EIATTR_MAX_THREADS
	.align		4
.L_1439:
        /*0054*/ 	.byte	0x04, 0x05
        /*0056*/ 	.short	(.L_1441 - .L_1440)
.L_1440:
        /*0058*/ 	.word	0x00000080
        /*005c*/ 	.word	0x00000001
        /*0060*/ 	.word	0x00000001


	//----- nvinfo : EIATTR_CRS_STACK_SIZE
	.align		4
.L_1441:
        /*0064*/ 	.byte	0x04, 0x1e
        /*0066*/ 	.short	(.L_1443 - .L_1442)
.L_1442:
        /*0068*/ 	.word	0x00000000


	//----- nvinfo : EIATTR_CBANK_PARAM_SIZE
	.align		4
.L_1443:
        /*006c*/ 	.byte	0x03, 0x19
        /*006e*/ 	.short	0x0018


	//----- nvinfo : EIATTR_PARAM_CBANK
	.align		4
        /*0070*/ 	.byte	0x04, 0x0a
        /*0072*/ 	.short	(.L_1445 - .L_1444)
	.align		4
.L_1444:
        /*0074*/ 	.word	index@(.nv.constant0._ZN2at6native29vectorized_elementwise_kernelILi2ENS0_13AUnaryFunctorIN3c104HalfES4_S4_ZZZNS0_17hypot_kernel_cudaERNS_18TensorIteratorBaseEENKUlvE_clEvENKUlvE1_clEvEUlS4_S4_E_EESt5arrayIPcLm2EEEEviT0_T1_)
        /*0078*/ 	.short	0x0210
        /*007a*/ 	.short	0x0018


	//----- nvinfo : EIATTR_SW_WAR
	.align		4
.L_1445:
        /*007c*/ 	.byte	0x04, 0x36
        /*007e*/ 	.short	(.L_1447 - .L_1446)
.L_1446:
        /*0080*/ 	.word	0x00000008
.L_1447:


//--------------------- .nv.info._ZN2at6native29vectorized_elementwise_kernelILi4ENS0_13AUnaryFunctorIN3c104HalfES4_S4_ZZZNS0_17hypot_kernel_cudaERNS_18TensorIteratorBaseEENKUlvE_clEvENKUlvE1_clEvEUlS4_S4_E_EESt5arrayIPcLm2EEEEviT0_T1_ --------------------------
	.section	.nv.info._ZN2at6native29vectorized_elementwise_kernelILi4ENS0_13AUnaryFunctorIN3c104HalfES4_S4_ZZZNS0_17hypot_kernel_cudaERNS_18TensorIteratorBaseEENKUlvE_clEvENKUlvE1_clEvEUlS4_S4_E_EESt5arrayIPcLm2EEEEviT0_T1_,"",@"SHT_CUDA_INFO"
	.sectionflags	@""
	.align	4


	//----- nvinfo : EIATTR_CUDA_API_VERSION
	.align		4
        /*0000*/ 	.byte	0x04, 0x37
        /*0002*/ 	.short	(.L_1449 - .L_1448)
.L_1448:
        /*0004*/ 	.word	0x00000082


	//----- nvinfo : EIATTR_KPARAM_INFO
	.align		4
.L_1449:
        /*0008*/ 	.byte	0x04, 0x17
        /*000a*/ 	.short	(.L_1451 - .L_1450)
.L_1450:
        /*000c*/ 	.word	0x00000000
        /*0010*/ 	.short	0x0002
        /*0012*/ 	.short	0x0008
        /*0014*/ 	.byte	0x00, 0xf0, 0x41, 0x00


	//----- nvinfo : EIATTR_KPARAM_INFO
	.align		4
.L_1451:
        /*0018*/ 	.byte	0x04, 0x17
        /*001a*/ 	.short	(.L_1453 - .L_1452)
.L_1452:
        /*001c*/ 	.word	0x00000000
        /*0020*/ 	.short	0x0001
        /*0022*/ 	.short	0x0004
        /*0024*/ 	.byte	0x00, 0xf0, 0x11, 0x00


	//----- nvinfo : EIATTR_KPARAM_INFO
	.align		4
.L_1453:
        /*0028*/ 	.byte	0x04, 0x17
        /*002a*/ 	.short	(.L_1455 - .L_1454)
.L_1454:
        /*002c*/ 	.word	0x00000000
        /*0030*/ 	.short	0x0000
        /*0032*/ 	.short	0x0000
        /*0034*/ 	.byte	0x00, 0xf0, 0x11, 0x00


	//----- nvinfo : EIATTR_SPARSE_MMA_MASK
	.align		4
.L_1455:
        /*0038*/ 	.byte	0x03, 0x50
        /*003a*/ 	.short	0x0000


	//----- nvinfo : EIATTR_MAXREG_COUNT
	.align		4
        /*003c*/ 	.byte	0x03, 0x1b
        /*003e*/ 	.short	0x00ff


	//----- nvinfo : EIATTR_MERCURY_ISA_VERSION
	.align		4
        /*0040*/ 	.byte	0x03, 0x5f
        /*0042*/ 	.short	0x0101


	//----- nvinfo : EIATTR_EXIT_INSTR_OFFSETS
	.align		4
        /*0044*/ 	.byte	0x04, 0x1c
        /*0046*/ 	.short	(.L_1457 - .L_1456)


	//   ....[0]....
.L_1456:
        /*0048*/ 	.word	0x000009a0


	//   ....[1]....
        /*004c*/ 	.word	0x00001cf0


	//   ....[2]....
        /*0050*/ 	.word	0x00001d40


	//----- nvinfo : EIATTR_MAX_THREADS
	.align		4
.L_1457:
        /*0054*/ 	.byte	0x04, 0x05
        /*0056*/ 	.short	(.L_1459 - .L_1458)
.L_1458:
        /*0058*/ 	.word	0x00000080
        /*005c*/ 	.word	0x00000001
        /*0060*/ 	.word	0x00000001


	//----- nvinfo : EIATTR_CRS_STACK_SIZE
	.align		4
.L_1459:
        /*0064*/ 	.byte	0x04, 0x1e
        /*0066*/ 	.short	(.L_1461 - .L_1460)
.L_1460:
        /*0068*/ 	.word	0x00000000


	//----- nvinfo : EIATTR_CBANK_PARAM_SIZE
	.align		4
.L_1461:
        /*006c*/ 	.byte	0x03, 0x19
        /*006e*/ 	.short	0x0018


	//----- nvinfo : EIATTR_PARAM_CBANK
	.align		4
        /*0070*/ 	.byte	0x04, 0x0a
        /*0072*/ 	.short	(.L_1463 - .L_1462)
	.align		4
.L_1462:
        /*0074*/ 	.word	index@(.nv.constant0._ZN2at6native29vectorized_elementwise_kernelILi4ENS0_13AUnaryFunctorIN3c104HalfES4_S4_ZZZNS0_17hypot_kernel_cudaERNS_18TensorIteratorBaseEENKUlvE_clEvENKUlvE1_clEvEUlS4_S4_E_EESt5arrayIPcLm2EEEEviT0_T1_)
        /*0078*/ 	.short	0x0210
        /*007a*/ 	.short	0x0018


	//----- nvinfo : EIATTR_SW_WAR
	.align		4
.L_1463:
        /*007c*/ 	.byte	0x04, 0x36
        /*007e*/ 	.short	(.L_1465 - .L_1464)
.L_1464:
        /*0080*/ 	.word	0x00000008
.L_1465:


//--------------------- .nv.info._ZN2at6native29vectorized_elementwise_kernelILi8ENS0_13AUnaryFunctorIN3c104HalfES4_S4_ZZZNS0_17hypot_kernel_cudaERNS_18TensorIteratorBaseEENKUlvE_clEvENKUlvE1_clEvEUlS4_S4_E_EESt5arrayIPcLm2EEEEviT0_T1_ --------------------------
	.section	.nv.info._ZN2at6native29vectorized_elementwise_kernelILi8ENS0_13AUnaryFunctorIN3c104HalfES4_S4_ZZZNS0_17hypot_kernel_cudaERNS_18TensorIteratorBaseEENKUlvE_clEvENKUlvE1_clEvEUlS4_S4_E_EESt5arrayIPcLm2EEEEviT0_T1_,"",@"SHT_CUDA_INFO"
	.sectionflags	@""
	.align	4


	//----- nvinfo : EIATTR_CUDA_API_VERSION
	.align		4
        /*0000*/ 	.byte	0x04, 0x37
        /*0002*/ 	.short	(.L_1467 - .L_1466)
.L_1466:
        /*0004*/ 	.word	0x00000082


	//----- nvinfo : EIATTR_KPARAM_INFO
	.align		4
.L_1467:
        /*0008*/ 	.byte	0x04, 0x17
        /*000a*/ 	.short	(.L_1469 - .L_1468)
.L_1468:
        /*000c*/ 	.word	0x00000000
        /*0010*/ 	.short	0x0002
        /*0012*/ 	.short	0x0008
        /*0014*/ 	.byte	0x00, 0xf0, 0x41, 0x00


	//----- nvinfo : EIATTR_KPARAM_INFO
	.align		4
.L_1469:
        /*0018*/ 	.byte	0x04, 0x17
        /*001a*/ 	.short	(.L_1471 - .L_1470)
.L_1470:
        /*001c*/ 	.word	0x00000000
        /*0020*/ 	.short	0x0001
        /*0022*/ 	.short	0x0004
        /*0024*/ 	.byte	0x00, 0xf0, 0x11, 0x00


	//----- nvinfo : EIATTR_KPARAM_INFO
	.align		4
.L_1471:
        /*0028*/ 	.byte	0x04, 0x17
        /*002a*/ 	.short	(.L_1473 - .L_1472)
.L_1472:
        /*002c*/ 	.word	0x00000000
        /*0030*/ 	.short	0x0000
        /*0032*/ 	.short	0x0000
        /*0034*/ 	.byte	0x00, 0xf0, 0x11, 0x00


	//----- nvinfo : EIATTR_SPARSE_MMA_MASK
	.align		4
.L_1473:
        /*0038*/ 	.byte	0x03, 0x50
        /*003a*/ 	.short	0x0000


	//----- nvinfo : EIATTR_MAXREG_COUNT
	.align		4
        /*003c*/ 	.byte	0x03, 0x1b
        /*003e*/ 	.short	0x00ff


	//----- nvinfo : EIATTR_MERCURY_ISA_VERSION
	.align		4
        /*0040*/ 	.byte	0x03, 0x5f
        /*0042*/ 	.short	0x0101


	//----- nvinfo : EIATTR_EXIT_INSTR_OFFSETS
	.align		4
        /*0044*/ 	.byte	0x04, 0x1c
        /*0046*/ 	.short	(.L_1475 - .L_1474)


	//   ....[0]....
.L_1474:
        /*0048*/ 	.word	0x00000980


	//   ....[1]....
        /*004c*/ 	.word	0x00001cd0


	//   ....[2]....
        /*0050*/ 	.word	0x00001d20


	//----- nvinfo : EIATTR_MAX_THREADS
	.align		4
.L_1475:
        /*0054*/ 	.byte	0x04, 0x05
        /*0056*/ 	.short	(.L_1477 - .L_1476)
.L_1476:
        /*0058*/ 	.word	0x00000080
        /*005c*/ 	.word	0x00000001
        /*0060*/ 	.word	0x00000001


	//----- nvinfo : EIATTR_CRS_STACK_SIZE
	.align		4
.L_1477:
        /*0064*/ 	.byte	0x04, 0x1e
        /*0066*/ 	.short	(.L_1479 - .L_1478)
.L_1478:
        /*0068*/ 	.word	0x00000000


	//----- nvinfo : EIATTR_CBANK_PARAM_SIZE
	.align		4
.L_1479:
        /*006c*/ 	.byte	0x03, 0x19
        /*006e*/ 	.short	0x0018


	//----- nvinfo : EIATTR_PARAM_CBANK
	.align		4
        /*0070*/ 	.byte	0x04, 0x0a
        /*0072*/ 	.short	(.L_1481 - .L_1480)
	.align		4
.L_1480:
        /*0074*/ 	.word	index@(.nv.constant0._ZN2at6native29vectorized_elementwise_kernelILi8ENS0_13AUnaryFunctorIN3c104HalfES4_S4_ZZZNS0_17hypot_kernel_cudaERNS_18TensorIteratorBaseEENKUlvE_clEvENKUlvE1_clEvEUlS4_S4_E_EESt5arrayIPcLm2EEEEviT0_T1_)
        /*0078*/ 	.short	0x0210
        /*007a*/ 	.short	0x0018


	//----- nvinfo : EIATTR_SW_WAR
	.align		4
.L_1481:
        /*007c*/ 	.byte	0x04, 0x36
        /*007e*/ 	.short	(.L_1483 - .L_1482)
.L_1482:
        /*0080*/ 	.word	0x00000008
.L_1483:


//--------------------- .nv.info._ZN2at6native18elementwise_kernelILi128ELi4EZNS0_15gpu_kernel_implINS0_13BinaryFunctorIN3c104HalfES5_S5_ZZZNS0_17hypot_kernel_cudaERNS_18TensorIteratorBaseEENKUlvE_clEvENKUlvE1_clEvEUlS5_S5_E_EEEEvS7_RKT_EUliE_EEviT1_ --------------------------
	.section	.nv.info._ZN2at6native18elementwise_kernelILi128ELi4EZNS0_15gpu_kernel_implINS0_13BinaryFunctorIN3c104HalfES5_S5_ZZZNS0_17hypot_kernel_cudaERNS_18TensorIteratorBaseEENKUlvE_clEvENKUlvE1_clEvEUlS5_S5_E_EEEEvS7_RKT_EUliE_EEviT1_,"",@"SHT_CUDA_INFO"
	.sectionflags	@""
	.align	4


	//----- nvinfo : EIATTR_CUDA_API_VERSION
	.align		4
        /*0000*/ 	.byte	0x04, 0x37
        /*0002*/ 	.short	(.L_1485 - .L_1484)
.L_1484:
        /*0004*/ 	.word	0x00000082


	//----- nvinfo : EIATTR_KPARAM_INFO
	.align		4
.L_1485:
        /*0008*/ 	.byte	0x04, 0x17
        /*000a*/ 	.short	(.L_1487 - .L_1486)
.L_1486:
        /*000c*/ 	.word	0x00000000
        /*0010*/ 	.short	0x0001
        /*0012*/ 	.short	0x0008
        /*0014*/ 	.byte	0x00, 0xf0, 0x21, 0x0a


	//----- nvinfo : EIATTR_KPARAM_INFO
	.align		4
.L_1487:
        /*0018*/ 	.byte	0x04, 0x17
        /*001a*/ 	.short	(.L_1489 - .L_1488)
.L_1488:
        /*001c*/ 	.word	0x00000000
        /*0020*/ 	.short	0x0000
        /*0022*/ 	.short	0x0000
        /*0024*/ 	.byte	0x00, 0xf0, 0x11, 0x00


	//----- nvinfo : EIATTR_SPARSE_MMA_MASK
	.align		4
.L_1489:
        /*0028*/ 	.byte	0x03, 0x50
        /*002a*/ 	.short	0x0000


	//----- nvinfo : EIATTR_MAXREG_COUNT
	.align		4
        /*002c*/ 	.byte	0x03, 0x1b
        /*002e*/ 	.short	0x0080


	//----- nvinfo : EIATTR_EXTERNS
	.align		4
        /*0030*/ 	.byte	0x04, 0x0f
        /*0032*/ 	.short	(.L_1491 - .L_1490)


	//   ....[0]....
	.align		4
.L_1490:
        /*0034*/ 	.word	index@(__assertfail)


	//----- nvinfo : EIATTR_MERCURY_ISA_VERSION
	.align		4
.L_1491:
        /*0038*/ 	.byte	0x03, 0x5f
        /*003a*/ 	.short	0x0101


	//----- nvinfo : EIATTR_SYSCALL_OFFSETS
	.align		4
        /*003c*/ 	.byte	0x04, 0x46
        /*003e*/ 	.short	(.L_1493 - .L_1492)


	//   ....[0]....
.L_1492:
        /*0040*/ 	.word	0x000026e0


	//   ....[1]....
        /*0044*/ 	.word	0x00003690


	//   ....[2]....
        /*0048*/ 	.word	0x00004720


	//   ....[3]....
        /*004c*/ 	.word	0x00006e30


	//   ....[4]....
        /*0050*/ 	.word	0x00007de0


	//   ....[5]....
        /*0054*/ 	.word	0x00008e70


	//   ....[6]....
        /*0058*/ 	.word	0x0000b570


	//   ....[7]....
        /*005c*/ 	.word	0x0000c520


	//   ....[8]....
        /*0060*/ 	.word	0x0000d5b0


	//   ....[9]....
        /*0064*/ 	.word	0x0000fca0


	//   ....[10]....
        /*0068*/ 	.word	0x00010c50


	//   ....[11]....
        /*006c*/ 	.word	0x00011ce0


	//----- nvinfo : EIATTR_EXIT_INSTR_OFFSETS
	.align		4
.L_1493:
        /*0070*/ 	.byte	0x04, 0x1c
        /*0072*/ 	.short	(.L_1495 - .L_1494)


	//   ....[0]....
.L_1494:
        /*0074*/ 	.word	0x0000d680


	//   ....[1]....
        /*0078*/ 	.word	0x00010f10


	//   ....[2]....
        /*007c*/ 	.word	0x00010f50


	//   ....[3]....
        /*0080*/ 	.word	0x00010ff0


	//   ....[4]....
        /*0084*/ 	.word	0x00011030


	//   ....[5]....
        /*0088*/ 	.word	0x00011070


	//   ....[6]....
        /*008c*/ 	.word	0x00011100


	//   ....[7]....
        /*0090*/ 	.word	0x00011120


	//   ....[8]....
        /*0094*/ 	.word	0x000111c0


	//   ....[9]....
        /*0098*/ 	.word	0x00011210


	//   ....[10]....
        /*009c*/ 	.word	0x00011260


	//   ....[11]....
        /*00a0*/ 	.word	0x00011330


	//   ....[12]....
        /*00a4*/ 	.word	0x00011390


	//   ....[13]....
        /*00a8*/ 	.word	0x00011520


	//   ....[14]....
        /*00ac*/ 	.word	0x00011680


	//   ....[15]....
        /*00b0*/ 	.word	0x000116c0


	//   ....[16]....
        /*00b4*/ 	.word	0x00011780


	//   ....[17]....
        /*00b8*/ 	.word	0x00011900


	//   ....[18]....
        /*00bc*/ 	.word	0x00011a80


	//   ....[19]....
        /*00c0*/ 	.word	0x00011be0


	//   ....[20]....
        /*00c4*/ 	.word	0x00011cf0


	//   ....[21]....
        /*00c8*/ 	.word	0x00011d30


	//   ....[22]....
        /*00cc*/ 	.word	0x00011d70


	//----- nvinfo : EIATTR_MAX_THREADS
	.align		4
.L_1495:
        /*00d0*/ 	.byte	0x04, 0x05
        /*00d2*/ 	.short	(.L_1497 - .L_1496)
.L_1496:
        /*00d4*/ 	.word	0x00000080
        /*00d8*/ 	.word	0x00000001
        /*00dc*/ 	.word	0x00000001


	//----- nvinfo : EIATTR_CRS_STACK_SIZE
	.align		4
.L_1497:
        /*00e0*/ 	.byte	0x04, 0x1e
        /*00e2*/ 	.short	(.L_1499 - .L_1498)
.L_1498:
        /*00e4*/ 	.word	0x00000000


	//----- nvinfo : EIATTR_CBANK_PARAM_SIZE
	.align		4
.L_1499:
        /*00e8*/ 	.byte	0x03, 0x19
        /*00ea*/ 	.short	0x0290


	//----- nvinfo : EIATTR_PARAM_CBANK
	.align		4
        /*00ec*/ 	.byte	0x04, 0x0a
        /*00ee*/ 	.short	(.L_1501 - .L_1500)
	.align		4
.L_1500:
        /*00f0*/ 	.word	index@(.nv.constant0._ZN2at6native18elementwise_kernelILi128ELi4EZNS0_15gpu_kernel_implINS0_13BinaryFunctorIN3c104HalfES5_S5_ZZZNS0_17hypot_kernel_cudaERNS_18TensorIteratorBaseEENKUlvE_clEvENKUlvE1_clEvEUlS5_S5_E_EEEEvS7_RKT_EUliE_EEviT1_)
        /*00f4*/ 	.short	0x0210
        /*00f6*/ 	.short	0x0290


	//----- nvinfo : EIATTR_SW_WAR
	.align		4
.L_1501:
        /*00f8*/ 	.byte	0x04, 0x36
        /*00fa*/ 	.short	(.L_1503 - .L_1502)
.L_1502:
        /*00fc*/ 	.word	0x00000008
.L_1503:


//--------------------- .nv.info._ZN2at6native27unrolled_elementwise_kernelINS0_13BinaryFunctorIN3c104HalfES4_S4_ZZZNS0_17hypot_kernel_cudaERNS_18TensorIteratorBaseEENKUlvE_clEvENKUlvE1_clEvEUlS4_S4_E_EESt5arrayIPcLm3EELi4E23TrivialOffsetCalculatorILi2EjESE_ILi1EjENS0_6memory12LoadWithCastILi2EEENSH_13StoreWithCastILi1EEEEEviT_T0_T2_T3_T4_T5_ --------------------------
	.section	.nv.info._ZN2at6native27unrolled_elementwise_kernelINS0_13BinaryFunctorIN3c104HalfES4_S4_ZZZNS0_17hypot_kernel_cudaERNS_18TensorIteratorBaseEENKUlvE_clEvENKUlvE1_clEvEUlS4_S4_E_EESt5arrayIPcLm3EELi4E23TrivialOffsetCalculatorILi2EjESE_ILi1EjENS0_6memory12LoadWithCastILi2EEENSH_13StoreWithCastILi1EEEEEviT_T0_T2_T3_T4_T5_,"",@"SHT_CUDA_INFO"
	.sectionflags	@""
	.align	4


	//----- nvinfo : EIATTR_CUDA_API_VERSION
	.align		4
        /*0000*/ 	.byte	0x04, 0x37
        /*0002*/ 	.short	(.L_1505 - .L_1504)
.L_1504:
        /*0004*/ 	.word	0x00000082


	//----- nvinfo : EIATTR_KPARAM_INFO
	.align		4
.L_1505:
        /*0008*/ 	.byte	0x04, 0x17
        /*000a*/ 	.short	(.L_1507 - .L_1506)
.L_1506:
        /*000c*/ 	.word	0x00000000
        /*0010*/ 	.short	0x0006
        /*0012*/ 	.short	0x0030
        /*0014*/ 	.byte	0x00, 0xf0, 0x21, 0x00


	//----- nvinfo : EIATTR_KPARAM_INFO
	.align		4
.L_1507:
        /*0018*/ 	.byte	0x04, 0x17
        /*001a*/ 	.short	(.L_1509 - .L_1508)
.L_1508:
        /*001c*/ 	.word	0x00000000
        /*0020*/ 	.short	0x0005
        /*0022*/ 	.short	0x0024
        /*0024*/ 	.byte	0x00, 0xf0, 0x31, 0x00


	//----- nvinfo : EIATTR_KPARAM_INFO
	.align		4
.L_1509:
        /*0028*/ 	.byte	0x04, 0x17
        /*002a*/ 	.short	(.L_1511 - .L_1510)
.L_1510:
        /*002c*/ 	.word	0x00000000
        /*0030*/ 	.short	0x0004
        /*0032*/ 	.short	0x0021
        /*0034*/ 	.byte	0x00, 0xf0, 0x05, 0x00


	//----- nvinfo : EIATTR_KPARAM_INFO
	.align		4
.L_1511:
        /*0038*/ 	.byte	0x04, 0x17
        /*003a*/ 	.short	(.L_1513 - .L_1512)
.L_1512:
        /*003c*/ 	.word	0x00000000
        /*0040*/ 	.short	0x0003
        /*0042*/ 	.short	0x0020
        /*0044*/ 	.byte	0x00, 0xf0, 0x05, 0x00


	//----- nvinfo : EIATTR_KPARAM_INFO
	.align		4
.L_1513:
        /*0048*/ 	.byte	0x04, 0x17
        /*004a*/ 	.short	(.L_1515 - .L_1514)
.L_1514:
        /*004c*/ 	.word	0x00000000
        /*0050*/ 	.short	0x0002
        /*0052*/ 	.short	0x0008
        /*0054*/ 	.byte	0x00, 0xf0, 0x61, 0x00


	//----- nvinfo : EIATTR_KPARAM_INFO
	.align		4
.L_1515:
        /*0058*/ 	.byte	0x04, 0x17
        /*005a*/ 	.short	(.L_1517 - .L_1516)
.L_1516:
        /*005c*/ 	.word	0x00000000
        /*0060*/ 	.short	0x0001
        /*0062*/ 	.short	0x0004
        /*0064*/ 	.byte	0x00, 0xf0, 0x05, 0x00


	//----- nvinfo : EIATTR_KPARAM_INFO
	.align		4
.L_1517:
        /*0068*/ 	.byte	0x04, 0x17
        /*006a*/ 	.short	(.L_1519 - .L_1518)
.L_1518:
        /*006c*/ 	.word	0x00000000
        /*0070*/ 	.short	0x0000
        /*0072*/ 	.short	0x0000
        /*0074*/ 	.byte	0x00, 0xf0, 0x11, 0x00


	//----- nvinfo : EIATTR_SPARSE_MMA_MASK
	.align		4
.L_1519:
        /*0078*/ 	.byte	0x03, 0x50
        /*007a*/ 	.short	0x0000


	//----- nvinfo : EIATTR_MAXREG_COUNT
	.align		4
        /*007c*/ 	.byte	0x03, 0x1b
        /*007e*/ 	.short	0x00ff


	//----- nvinfo : EIATTR_EXTERNS
	.align		4
        /*0080*/ 	.byte	0x04, 0x0f
        /*0082*/ 	.short	(.L_1521 - .L_1520)


	//   ....[0]....
	.align		4
.L_1520:
        /*0084*/ 	.word	index@(__assertfail)


	//----- nvinfo : EIATTR_MERCURY_ISA_VERSION
	.align		4
.L_1521:
        /*0088*/ 	.byte	0x03, 0x5f
        /*008a*/ 	.short	0x0101


	//----- nvinfo : EIATTR_SYSCALL_OFFSETS
	.align		4
        /*008c*/ 	.byte	0x04, 0x46
        /*008e*/ 	.short	(.L_1523 - .L_1522)


	//   ....[0]....
.L_1522:
        /*0090*/ 	.word	0x000010c0


	//   ....[1]....
        /*0094*/ 	.word	0x00002150


	//   ....[2]....
        /*0098*/ 	.word	0x00003260


	//   ....[3]....
        /*009c*/ 	.word	0x000042f0


	//   ....[4]....
        /*00a0*/ 	.word	0x00005410


	//   ....[5]....
        /*00a4*/ 	.word	0x000064b0


	//   ....[6]....
        /*00a8*/ 	.word	0x000075b0


	//   ....[7]....
        /*00ac*/ 	.word	0x00008570


	//   ....[8]....
        /*00b0*/ 	.word	0x00009c90


	//   ....[9]....
        /*00b4*/ 	.word	0x0000acb0


	//   ....[10]....
        /*00b8*/ 	.word	0x0000bc90


	//   ....[11]....
        /*00bc*/ 	.word	0x0000cc70


	//----- nvinfo : EIATTR_EXIT_INSTR_OFFSETS
	.align		4
.L_1523:
        /*00c0*/ 	.byte	0x04, 0x1c
        /*00c2*/ 	.short	(.L_1525 - .L_1524)


	//   ....[0]....
.L_1524:
        /*00c4*/ 	.word	0x0000bd50


	//   ....[1]....
        /*00c8*/ 	.word	0x0000bea0


	//   ....[2]....
        /*00cc*/ 	.word	0x0000bee0


	//   ....[3]....
        /*00d0*/ 	.word	0x0000bf80


	//   ....[4]....
        /*00d4*/ 	.word	0x0000bfc0


	//   ....[5]....
        /*00d8*/ 	.word	0x0000c000


	//   ....[6]....
        /*00dc*/ 	.word	0x0000c090


	//   ....[7]....
        /*00e0*/ 	.word	0x0000c0b0


	//   ....[8]....
        /*00e4*/ 	.word	0x0000c150


	//   ....[9]....
        /*00e8*/ 	.word	0x0000c1a0


	//   ....[10]....
        /*00ec*/ 	.word	0x0000c1f0


	//   ....[11]....
        /*00f0*/ 	.word	0x0000c2c0


	//   ....[12]....
        /*00f4*/ 	.word	0x0000c320


	//   ....[13]....
        /*00f8*/ 	.word	0x0000c4b0


	//   ....[14]....
        /*00fc*/ 	.word	0x0000c610


	//   ....[15]....
        /*0100*/ 	.word	0x0000c650


	//   ....[16]....
        /*0104*/ 	.word	0x0000c710


	//   ....[17]....
        /*0108*/ 	.word	0x0000c890


	//   ....[18]....
        /*010c*/ 	.word	0x0000ca10


	//   ....[19]....
        /*0110*/ 	.word	0x0000cb70


	//   ....[20]....
        /*0114*/ 	.word	0x0000cc80


	//   ....[21]....
        /*0118*/ 	.word	0x0000ccc0


	//   ....[22]....
        /*011c*/ 	.word	0x0000cd00


	//----- nvinfo : EIATTR_MAX_THREADS
	.align		4
.L_1525:
        /*0120*/ 	.byte	0x04, 0x05
        /*0122*/ 	.short	(.L_1527 - .L_1526)
.L_1526:
        /*0124*/ 	.word	0x00000080
        /*0128*/ 	.word	0x00000001
        /*012c*/ 	.word	0x00000001


	//----- nvinfo : EIATTR_CRS_STACK_SIZE
	.align		4
.L_1527:
        /*0130*/ 	.byte	0x04, 0x1e
        /*0132*/ 	.short	(.L_1529 - .L_1528)
.L_1528:
        /*0134*/ 	.word	0x00000000


	//----- nvinfo : EIATTR_CBANK_PARAM_SIZE
	.align		4
.L_1529:
        /*0138*/ 	.byte	0x03, 0x19
        /*013a*/ 	.short	0x0038


	//----- nvinfo : EIATTR_PARAM_CBANK
	.align		4
        /*013c*/ 	.byte	0x04, 0x0a
        /*013e*/ 	.short	(.L_1531 - .L_1530)
	.align		4
.L_1530:
        /*0140*/ 	.word	index@(.nv.constant0._ZN2at6native27unrolled_elementwise_kernelINS0_13BinaryFunctorIN3c104HalfES4_S4_ZZZNS0_17hypot_kernel_cudaERNS_18TensorIteratorBaseEENKUlvE_clEvENKUlvE1_clEvEUlS4_S4_E_EESt5arrayIPcLm3EELi4E23TrivialOffsetCalculatorILi2EjESE_ILi1EjENS0_6memory12LoadWithCastILi2EEENSH_13StoreWithCastILi1EEEEEviT_T0_T2_T3_T4_T5_)
        /*0144*/ 	.short	0x0210
        /*0146*/ 	.short	0x0038


	//----- nvinfo : EIATTR_SW_WAR
	.align		4
.L_1531:
        /*0148*/ 	.byte	0x04, 0x36
        /*014a*/ 	.short	(.L_1533 - .L_1532)
.L_1532:
        /*014c*/ 	.word	0x00000008
.L_1533:


//--------------------- .nv.info._ZN2at6native18elementwise_kernelILi128ELi4EZNS0_22gpu_kernel_impl_nocastINS0_13BinaryFunctorIN3c104HalfES5_S5_ZZZNS0_17hypot_kernel_cudaERNS_18TensorIteratorBaseEENKUlvE_clEvENKUlvE1_clEvEUlS5_S5_E_EEEEvS7_RKT_EUliE_EEviT1_ --------------------------
	.section	.nv.info._ZN2at6native18elementwise_kernelILi128ELi4EZNS0_22gpu_kernel_impl_nocastINS0_13BinaryFunctorIN3c104HalfES5_S5_ZZZNS0_17hypot_kernel_cudaERNS_18TensorIteratorBaseEENKUlvE_clEvENKUlvE1_clEvEUlS5_S5_E_EEEEvS7_RKT_EUliE_EEviT1_,"",@"SHT_CUDA_INFO"
	.sectionflags	@""
	.align	4


	//----- nvinfo : EIATTR_CUDA_API_VERSION
	.align		4
        /*0000*/ 	.byte	0x04, 0x37
        /*0002*/ 	.short	(.L_1535 - .L_1534)
.L_1534:
        /*0004*/ 	.word	0x00000082


	//----- nvinfo : EIATTR_KPARAM_INFO
	.align		4
.L_1535:
        /*0008*/ 	.byte	0x04, 0x17
        /*000a*/ 	.short	(.L_1537 - .L_1536)
.L_1536:
        /*000c*/ 	.word	0x00000000
        /*0010*/ 	.short	0x0001
        /*0012*/ 	.short	0x0008
        /*0014*/ 	.byte	0x00, 0xf0, 0x21, 0x0a


	//----- nvinfo : EIATTR_KPARAM_INFO
	.align		4
.L_1537:
        /*0018*/ 	.byte	0x04, 0x17
        /*001a*/ 	.short	(.L_1539 - .L_1538)
.L_1538:
        /*001c*/ 	.word	0x00000000
        /*0020*/ 	.short	0x0000
        /*0022*/ 	.short	0x0000
        /*0024*/ 	.byte	0x00, 0xf0, 0x11, 0x00


	//----- nvinfo : EIATTR_SPARSE_MMA_MASK
	.align		4
.L_1539:
        /*0028*/ 	.byte	0x03, 0x50
        /*002a*/ 	.short	0x0000


	//----- nvinfo : EIATTR_MAXREG_COUNT
	.align		4
        /*002c*/ 	.byte	0x03, 0x1b
        /*002e*/ 	.short	0x0080


	//----- nvinfo : EIATTR_MERCURY_ISA_VERSION
	.align		4
        /*0030*/ 	.byte	0x03, 0x5f
        /*0032*/ 	.short	0x0101


	//----- nvinfo : EIATTR_EXIT_INSTR_OFFSETS
	.align		4
        /*0034*/ 	.byte	0x04, 0x1c
        /*0036*/ 	.short	(.L_1541 - .L_1540)


	//   ....[0]....
.L_1540:
        /*0038*/ 	.word	0x00004950


	//   ....[1]....
        /*003c*/ 	.word	0x00006160


	//----- nvinfo : EIATTR_MAX_THREADS
	.align		4
.L_1541:
        /*0040*/ 	.byte	0x04, 0x05
        /*0042*/ 	.short	(.L_1543 - .L_1542)
.L_1542:
        /*0044*/ 	.word	0x00000080
        /*0048*/ 	.word	0x00000001
        /*004c*/ 	.word	0x00000001


	//----- nvinfo : EIATTR_CRS_STACK_SIZE
	.align		4
.L_1543:
        /*0050*/ 	.byte	0x04, 0x1e
        /*0052*/ 	.short	(.L_1545 - .L_1544)
.L_1544:
        /*0054*/ 	.word	0x00000000


	//----- nvinfo : EIATTR_CBANK_PARAM_SIZE
	.align		4
.L_1545:
        /*0058*/ 	.byte	0x03, 0x19
        /*005a*/ 	.short	0x0290


	//----- nvinfo : EIATTR_PARAM_CBANK
	.align		4
        /*005c*/ 	.byte	0x04, 0x0a
        /*005e*/ 	.short	(.L_1547 - .L_1546)
	.align		4
.L_1546:
        /*0060*/ 	.word	index@(.nv.constant0._ZN2at6native18elementwise_kernelILi128ELi4EZNS0_22gpu_kernel_impl_nocastINS0_13BinaryFunctorIN3c104HalfES5_S5_ZZZNS0_17hypot_kernel_cudaERNS_18TensorIteratorBaseEENKUlvE_clEvENKUlvE1_clEvEUlS5_S5_E_EEEEvS7_RKT_EUliE_EEviT1_)
        /*0064*/ 	.short	0x0210
        /*0066*/ 	.short	0x0290


	//----- nvinfo : EIATTR_SW_WAR
	.align		4
.L_1547:
        /*0068*/ 	.byte	0x04, 0x36
        /*006a*/ 	.short	(.L_1549 - .L_1548)
.L_1548:
        /*006c*/ 	.word	0x00000008
.L_1549:


//--------------------- .nv.info._ZN2at6native27unrolled_elementwise_kernelINS0_13BinaryFunctorIN3c104HalfES4_S4_ZZZNS0_17hypot_kernel_cudaERNS_18TensorIteratorBaseEENKUlvE_clEvENKUlvE1_clEvEUlS4_S4_E_EESt5arrayIPcLm3EELi4E23TrivialOffsetCalculatorILi2EjESE_ILi1EjENS0_6memory15LoadWithoutCastENSH_16StoreWithoutCastEEEviT_T0_T2_T3_T4_T5_ --------------------------
	.section	.nv.info._ZN2at6native27unrolled_elementwise_kernelINS0_13BinaryFunctorIN3c104HalfES4_S4_ZZZNS0_17hypot_kernel_cudaERNS_18TensorIteratorBaseEENKUlvE_clEvENKUlvE1_clEvEUlS4_S4_E_EESt5arrayIPcLm3EELi4E23TrivialOffsetCalculatorILi2EjESE_ILi1EjENS0_6memory15LoadWithoutCastENSH_16StoreWithoutCastEEEviT_T0_T2_T3_T4_T5_,"",@"SHT_CUDA_INFO"
	.sectionflags	@""
	.align	4


	//----- nvinfo : EIATTR_CUDA_API_VERSION
	.align		4
        /*0000*/ 	.byte	0x04, 0x37
        /*0002*/ 	.short	(.L_1551 - .L_1550)
.L_1550:
        /*0004*/ 	.word	0x00000082


	//----- nvinfo : EIATTR_KPARAM_INFO
	.align		4
.L_1551:
        /*0008*/ 	.byte	0x04, 0x17
        /*000a*/ 	.short	(.L_1553 - .L_1552)
.L_1552:
        /*000c*/ 	.word	0x00000000
        /*0010*/ 	.short	0x0006
        /*0012*/ 	.short	0x0023
        /*0014*/ 	.byte	0x00, 0xf0, 0x05, 0x00


	//----- nvinfo : EIATTR_KPARAM_INFO
	.align		4
.L_1553:
        /*0018*/ 	.byte	0x04, 0x17
        /*001a*/ 	.short	(.L_1555 - .L_1554)
.L_1554:
        /*001c*/ 	.word	0x00000000
        /*0020*/ 	.short	0x0005
        /*0022*/ 	.short	0x0022
        /*0024*/ 	.byte	0x00, 0xf0, 0x05, 0x00


	//----- nvinfo : EIATTR_KPARAM_INFO
	.align		4
.L_1555:
        /*0028*/ 	.byte	0x04, 0x17
        /*002a*/ 	.short	(.L_1557 - .L_1556)
.L_1556:
        /*002c*/ 	.word	0x00000000
        /*0030*/ 	.short	0x0004
        /*0032*/ 	.short	0x0021
        /*0034*/ 	.byte	0x00, 0xf0, 0x05, 0x00


	//----- nvinfo : EIATTR_KPARAM_INFO
	.align		4
.L_1557:
        /*0038*/ 	.byte	0x04, 0x17
        /*003a*/ 	.short	(.L_1559 - .L_1558)
.L_1558:
        /*003c*/ 	.word	0x00000000
        /*0040*/ 	.short	0x0003
        /*0042*/ 	.short	0x0020
        /*0044*/ 	.byte	0x00, 0xf0, 0x05, 0x00


	//----- nvinfo : EIATTR_KPARAM_INFO
	.align		4
.L_1559:
        /*0048*/ 	.byte	0x04, 0x17
        /*004a*/ 	.short	(.L_1561 - .L_1560)
.L_1560:
        /*004c*/ 	.word	0x00000000
        /*0050*/ 	.short	0x0002
        /*0052*/ 	.short	0x0008
        /*0054*/ 	.byte	0x00, 0xf0, 0x61, 0x00


	//----- nvinfo : EIATTR_KPARAM_INFO
	.align		4
.L_1561:
        /*0058*/ 	.byte	0x04, 0x17
        /*005a*/ 	.short	(.L_1563 - .L_1562)
.L_1562:
        /*005c*/ 	.word	0x00000000
        /*0060*/ 	.short	0x0001
        /*0062*/ 	.short	0x0004
        /*0064*/ 	.byte	0x00, 0xf0, 0x05, 0x00


	//----- nvinfo : EIATTR_KPARAM_INFO
	.align		4
.L_1563:
        /*0068*/ 	.byte	0x04, 0x17
        /*006a*/ 	.short	(.L_1565 - .L_1564)
.L_1564:
        /*006c*/ 	.word	0x00000000
        /*0070*/ 	.short	0x0000
        /*0072*/ 	.short	0x0000
        /*0074*/ 	.byte	0x00, 0xf0, 0x11, 0x00


	//----- nvinfo : EIATTR_SPARSE_MMA_MASK
	.align		4
.L_1565:
        /*0078*/ 	.byte	0x03, 0x50
        /*007a*/ 	.short	0x0000


	//----- nvinfo : EIATTR_MAXREG_COUNT
	.align		4
        /*007c*/ 	.byte	0x03, 0x1b
        /*007e*/ 	.short	0x00ff


	//----- nvinfo : EIATTR_MERCURY_ISA_VERSION
	.align		4
        /*0080*/ 	.byte	0x03, 0x5f
        /*0082*/ 	.short	0x0101


	//----- nvinfo : EIATTR_EXIT_INSTR_OFFSETS
	.align		4
        /*0084*/ 	.byte	0x04, 0x1c
        /*0086*/ 	.short	(.L_1567 - .L_1566)


	//   ....[0]....
.L_1566:
        /*0088*/ 	.word	0x00000a50


	//   ....[1]....
        /*008c*/ 	.word	0x00000aa0


	//----- nvinfo : EIATTR_MAX_THREADS
	.align		4
.L_1567:
        /*0090*/ 	.byte	0x04, 0x05
        /*0092*/ 	.short	(.L_1569 - .L_1568)
.L_1568:
        /*0094*/ 	.word	0x00000080
        /*0098*/ 	.word	0x00000001
        /*009c*/ 	.word	0x00000001


	//----- nvinfo : EIATTR_CRS_STACK_SIZE
	.align		4
.L_1569:
        /*00a0*/ 	.byte	0x04, 0x1e
        /*00a2*/ 	.short	(.L_1571 - .L_1570)
.L_1570:
        /*00a4*/ 	.word	0x00000000


	//----- nvinfo : EIATTR_CBANK_PARAM_SIZE
	.align		4
.L_1571:
        /*00a8*/ 	.byte	0x03, 0x19
        /*00aa*/ 	.short	0x0024


	//----- nvinfo : EIATTR_PARAM_CBANK
	.align		4
        /*00ac*/ 	.byte	0x04, 0x0a
        /*00ae*/ 	.short	(.L_1573 - .L_1572)
	.align		4
.L_1572:
        /*00b0*/ 	.word	index@(.nv.constant0._ZN2at6native27unrolled_elementwise_kernelINS0_13BinaryFunctorIN3c104HalfES4_S4_ZZZNS0_17hypot_kernel_cudaERNS_18TensorIteratorBaseEENKUlvE_clEvENKUlvE1_clEvEUlS4_S4_E_EESt5arrayIPcLm3EELi4E23TrivialOffsetCalculatorILi2EjESE_ILi1EjENS0_6memory15LoadWithoutCastENSH_16StoreWithoutCastEEEviT_T0_T2_T3_T4_T5_)
        /*00b4*/ 	.short	0x0210
        /*00b6*/ 	.short	0x0024


	//----- nvinfo : EIATTR_SW_WAR
	.align		4
.L_1573:
        /*00b8*/ 	.byte	0x04, 0x36
        /*00ba*/ 	.short	(.L_1575 - .L_1574)
.L_1574:
        /*00bc*/ 	.word	0x00000008
.L_1575:


//--------------------- .nv.info._ZN2at6native29vectorized_elementwise_kernelILi2ENS0_13BinaryFunctorIN3c104HalfES4_S4_ZZZNS0_17hypot_kernel_cudaERNS_18TensorIteratorBaseEENKUlvE_clEvENKUlvE1_clEvEUlS4_S4_E_EESt5arrayIPcLm3EEEEviT0_T1_ --------------------------
	.section	.nv.info._ZN2at6native29vectorized_elementwise_kernelILi2ENS0_13BinaryFunctorIN3c104HalfES4_S4_ZZZNS0_17hypot_kernel_cudaERNS_18TensorIteratorBaseEENKUlvE_clEvENKUlvE1_clEvEUlS4_S4_E_EESt5arrayIPcLm3EEEEviT0_T1_,"",@"SHT_CUDA_INFO"
	.sectionflags	@""
	.align	4


	//----- nvinfo : EIATTR_CUDA_API_VERSION
	.align		4
        /*0000*/ 	.byte	0x04, 0x37
        /*0002*/ 	.short	(.L_1577 - .L_1576)
.L_1576:
        /*0004*/ 	.word	0x00000082


	//----- nvinfo : EIATTR_KPARAM_INFO
	.align		4
.L_1577:
        /*0008*/ 	.byte	0x04, 0x17
        /*000a*/ 	.short	(.L_1579 - .L_1578)
.L_1578:
        /*000c*/ 	.word	0x00000000
        /*0010*/ 	.short	0x0002
        /*0012*/ 	.short	0x0008
        /*0014*/ 	.byte	0x00, 0xf0, 0x61, 0x00


	//----- nvinfo : EIATTR_KPARAM_INFO
	.align		4
.L_1579:
        /*0018*/ 	.byte	0x04, 0x17
        /*001a*/ 	.short	(.L_1581 - .L_1580)
.L_1580:
        /*001c*/ 	.word	0x00000000
        /*0020*/ 	.short	0x0001
        /*0022*/ 	.short	0x0004
        /*0024*/ 	.byte	0x00, 0xf0, 0x05, 0x00


	//----- nvinfo : EIATTR_KPARAM_INFO
	.align		4
.L_1581:
        /*0028*/ 	.byte	0x04, 0x17
        /*002a*/ 	.short	(.L_1583 - .L_1582)
.L_1582:
        /*002c*/ 	.word	0x00000000
        /*0030*/ 	.short	0x0000
        /*0032*/ 	.short	0x0000
        /*0034*/ 	.byte	0x00, 0xf0, 0x11, 0x00


	//----- nvinfo : EIATTR_SPARSE_MMA_MASK
	.align		4
.L_1583:
        /*0038*/ 	.byte	0x03, 0x50
        /*003a*/ 	.short	0x0000


	//----- nvinfo : EIATTR_MAXREG_COUNT
	.align		4
        /*003c*/ 	.byte	0x03, 0x1b
        /*003e*/ 	.short	0x00ff


	//----- nvinfo : EIATTR_MERCURY_ISA_VERSION
	.align		4
        /*0040*/ 	.byte	0x03, 0x5f
        /*0042*/ 	.short	0x0101


	//----- nvinfo : EIATTR_EXIT_INSTR_OFFSETS
	.align		4
        /*0044*/ 	.byte	0x04, 0x1c
        /*0046*/ 	.short	(.L_1585 - .L_1584)


	//   ....[0]....
.L_1584:
        /*0048*/ 	.word	0x00000b20


	//   ....[1]....
        /*004c*/ 	.word	0x00001ff0


	//   ....[2]....
        /*0050*/ 	.word	0x00002040


	//----- nvinfo : EIATTR_MAX_THREADS
	.align		4
.L_1585:
        /*0054*/ 	.byte	0x04, 0x05
        /*0056*/ 	.short	(.L_1587 - .L_1586)
.L_1586:
        /*0058*/ 	.word	0x00000080
        /*005c*/ 	.word	0x00000001
        /*0060*/ 	.word	0x00000001


	//----- nvinfo : EIATTR_CRS_STACK_SIZE
	.align		4
.L_1587:
        /*0064*/ 	.byte	0x04, 0x1e
        /*0066*/ 	.short	(.L_1589 - .L_1588)
.L_1588:
        /*0068*/ 	.word	0x00000000


	//----- nvinfo : EIATTR_CBANK_PARAM_SIZE
	.align		4
.L_1589:
        /*006c*/ 	.byte	0x03, 0x19
        /*006e*/ 	.short	0x0020


	//----- nvinfo : EIATTR_PARAM_CBANK
	.align		4
        /*0070*/ 	.byte	0x04, 0x0a
        /*0072*/ 	.short	(.L_1591 - .L_1590)
	.align		4
.L_1590:
        /*0074*/ 	.word	index@(.nv.constant0._ZN2at6native29vectorized_elementwise_kernelILi2ENS0_13BinaryFunctorIN3c104HalfES4_S4_ZZZNS0_17hypot_kernel_cudaERNS_18TensorIteratorBaseEENKUlvE_clEvENKUlvE1_clEvEUlS4_S4_E_EESt5arrayIPcLm3EEEEviT0_T1_)
        /*0078*/ 	.short	0x0210
        /*007a*/ 	.short	0x0020


	//----- nvinfo : EIATTR_SW_WAR
	.align		4
.L_1591:
        /*007c*/ 	.byte	0x04, 0x36
        /*007e*/ 	.short	(.L_1593 - .L_1592)
.L_1592:
        /*0080*/ 	.word	0x00000008
.L_1593:


//--------------------- .nv.info._ZN2at6native29vectorized_elementwise_kernelILi4ENS0_13BinaryFunctorIN3c104HalfES4_S4_ZZZNS0_17hypot_kernel_cudaERNS_18TensorIteratorBaseEENKUlvE_clEvENKUlvE1_clEvEUlS4_S4_E_EESt5arrayIPcLm3EEEEviT0_T1_ --------------------------
	.section	.nv.info._ZN2at6native29vectorized_elementwise_kernelILi4ENS0_13BinaryFunctorIN3c104HalfES4_S4_ZZZNS0_17hypot_kernel_cudaERNS_18TensorIteratorBaseEENKUlvE_clEvENKUlvE1_clEvEUlS4_S4_E_EESt5arrayIPcLm3EEEEviT0_T1_,"",@"SHT_CUDA_INFO"
	.sectionflags	@""
	.align	4


	//----- nvinfo : EIATTR_CUDA_API_VERSION
	.align		4
        /*0000*/ 	.byte	0x04, 0x37
        /*0002*/ 	.short	(.L_1595 - .L_1594)
.L_1594:
        /*0004*/ 	.word	0x00000082


	//----- nvinfo : EIATTR_KPARAM_INFO
	.align		4
.L_1595:
        /*0008*/ 	.byte	0x04, 0x17
        /*000a*/ 	.short	(.L_1597 - .L_1596)
.L_1596:
        /*000c*/ 	.word	0x00000000
        /*0010*/ 	.short	0x0002
        /*0012*/ 	.short	0x0008
        /*0014*/ 	.byte	0x00, 0xf0, 0x61, 0x00


	//----- nvinfo : EIATTR_KPARAM_INFO
	.align		4
.L_1597:
        /*0018*/ 	.byte	0x04, 0x17
        /*001a*/ 	.short	(.L_1599 - .L_1598)
.L_1598:
        /*001c*/ 	.word	0x00000000
        /*0020*/ 	.short	0x0001
        /*0022*/ 	.short	0x0004
        /*0024*/ 	.byte	0x00, 0xf0, 0x05, 0x00


	//----- nvinfo : EIATTR_KPARAM_INFO
	.align		4
.L_1599:
        /*0028*/ 	.byte	0x04, 0x17
        /*002a*/ 	.short	(.L_1601 - .L_1600)
.L_1600:
        /*002c*/ 	.word	0x00000000
        /*0030*/ 	.short	0x0000
        /*0032*/ 	.short	0x0000
        /*0034*/ 	.byte	0x00, 0xf0, 0x11, 0x00


	//----- nvinfo : EIATTR_SPARSE_MMA_MASK
	.align		4
.L_1601:
        /*0038*/ 	.byte	0x03, 0x50
        /*003a*/ 	.short	0x0000


	//----- nvinfo : EIATTR_MAXREG_COUNT
	.align		4
        /*003c*/ 	.byte	0x03, 0x1b
        /*003e*/ 	.short	0x00ff


	//----- nvinfo : EIATTR_MERCURY_ISA_VERSION
	.align		4
        /*0040*/ 	.byte	0x03, 0x5f
        /*0042*/ 	.short	0x0101


	//----- nvinfo : EIATTR_EXIT_INSTR_OFFSETS
	.align		4
        /*0044*/ 	.byte	0x04, 0x1c
        /*0046*/ 	.short	(.L_1603 - .L_1602)


	//   ....[0]....
.L_1602:
        /*0048*/ 	.word	0x00000ac0


	//   ....[1]....
        /*004c*/ 	.word	0x00001f90


	//   ....[2]....
        /*0050*/ 	.word	0x00001fe0


	//----- nvinfo : EIATTR_MAX_THREADS
	.align		4
.L_1603:
        /*0054*/ 	.byte	0x04, 0x05
        /*0056*/ 	.short	(.L_1605 - .L_1604)
.L_1604:
        /*0058*/ 	.word	0x00000080
        /*005c*/ 	.word	0x00000001
        /*0060*/ 	.word	0x00000001


	//----- nvinfo : EIATTR_CRS_STACK_SIZE
	.align		4
.L_1605:
        /*0064*/ 	.byte	0x04, 0x1e
        /*0066*/ 	.short	(.L_1607 - .L_1606)
.L_1606:
        /*0068*/ 	.word	0x00000000


	//----- nvinfo : EIATTR_CBANK_PARAM_SIZE
	.align		4
.L_1607:
        /*006c*/ 	.byte	0x03, 0x19
        /*006e*/ 	.short	0x0020


	//----- nvinfo : EIATTR_PARAM_CBANK
	.align		4
        /*0070*/ 	.byte	0x04, 0x0a
        /*0072*/ 	.short	(.L_1609 - .L_1608)
	.align		4
.L_1608:
        /*0074*/ 	.word	index@(.nv.constant0._ZN2at6native29vectorized_elementwise_kernelILi4ENS0_13BinaryFunctorIN3c104HalfES4_S4_ZZZNS0_17hypot_kernel_cudaERNS_18TensorIteratorBaseEENKUlvE_clEvENKUlvE1_clEvEUlS4_S4_E_EESt5arrayIPcLm3EEEEviT0_T1_)
        /*0078*/ 	.short	0x0210
        /*007a*/ 	.short	0x0020


	//----- nvinfo : EIATTR_SW_WAR
	.align		4
.L_1609:
        /*007c*/ 	.byte	0x04, 0x36
        /*007e*/ 	.short	(.L_1611 - .L_1610)
.L_1610:
        /*0080*/ 	.word	0x00000008
.L_1611:


//--------------------- .nv.info._ZN2at6native29vectorized_elementwise_kernelILi8ENS0_13BinaryFunctorIN3c104HalfES4_S4_ZZZNS0_17hypot_kernel_cudaERNS_18TensorIteratorBaseEENKUlvE_clEvENKUlvE1_clEvEUlS4_S4_E_EESt5arrayIPcLm3EEEEviT0_T1_ --------------------------
	.section	.nv.info._ZN2at6native29vectorized_elementwise_kernelILi8ENS0_13BinaryFunctorIN3c104HalfES4_S4_ZZZNS0_17hypot_kernel_cudaERNS_18TensorIteratorBaseEENKUlvE_clEvENKUlvE1_clEvEUlS4_S4_E_EESt5arrayIPcLm3EEEEviT0_T1_,"",@"SHT_CUDA_INFO"
	.sectionflags	@""
	.align	4


	//----- nvinfo : EIATTR_CUDA_API_VERSION
	.align		4
        /*0000*/ 	.byte	0x04, 0x37
        /*0002*/ 	.short	(.L_1613 - .L_1612)
.L_1612:
        /*0004*/ 	.word	0x00000082


	//----- nvinfo : EIATTR_KPARAM_INFO
	.align		4
.L_1613:
        /*0008*/ 	.byte	0x04, 0x17
        /*000a*/ 	.short	(.L_1615 - .L_1614)
.L_1614:
        /*000c*/ 	.word	0x00000000
        /*0010*/ 	.short	0x0002
        /*0012*/ 	.short	0x0008
        /*0014*/ 	.byte	0x00, 0xf0, 0x61, 0x00


	//----- nvinfo : EIATTR_KPARAM_INFO
	.align		4
.L_1615:
        /*0018*/ 	.byte	0x04, 0x17
        /*001a*/ 	.short	(.L_1617 - .L_1616)
.L_1616:
        /*001c*/ 	.word	0x00000000
        /*0020*/ 	.short	0x0001
        /*0022*/ 	.short	0x0004
        /*0024*/ 	.byte	0x00, 0xf0, 0x05, 0x00


	//----- nvinfo : EIATTR_KPARAM_INFO
	.align		4
.L_1617:
        /*0028*/ 	.byte	0x04, 0x17
        /*002a*/ 	.short	(.L_1619 - .L_1618)
.L_1618:
        /*002c*/ 	.word	0x00000000
        /*0030*/ 	.short	0x0000
        /*0032*/ 	.short	0x0000
        /*0034*/ 	.byte	0x00, 0xf0, 0x11, 0x00


	//----- nvinfo : EIATTR_SPARSE_MMA_MASK
	.align		4
.L_1619:
        /*0038*/ 	.byte	0x03, 0x50
        /*003a*/ 	.short	0x0000


	//----- nvinfo : EIATTR_MAXREG_COUNT
	.align		4
        /*003c*/ 	.byte	0x03, 0x1b
        /*003e*/ 	.short	0x00ff


	//----- nvinfo : EIATTR_MERCURY_ISA_VERSION
	.align		4
        /*0040*/ 	.byte	0x03, 0x5f
        /*0042*/ 	.short	0x0101


	//----- nvinfo : EIATTR_EXIT_INSTR_OFFSETS
	.align		4
        /*0044*/ 	.byte	0x04, 0x1c
        /*0046*/ 	.short	(.L_1621 - .L_1620)


	//   ....[0]....
.L_1620:
        /*0048*/ 	.word	0x00000a90


	//   ....[1]....
        /*004c*/ 	.word	0x00001f60


	//   ....[2]....
        /*0050*/ 	.word	0x00001fb0


	//----- nvinfo : EIATTR_MAX_THREADS
	.align		4
.L_1621:
        /*0054*/ 	.byte	0x04, 0x05
        /*0056*/ 	.short	(.L_1623 - .L_1622)
.L_1622:
        /*0058*/ 	.word	0x00000080
        /*005c*/ 	.word	0x00000001
        /*0060*/ 	.word	0x00000001


	//----- nvinfo : EIATTR_CRS_STACK_SIZE
	.align		4
.L_1623:
        /*0064*/ 	.byte	0x04, 0x1e
        /*0066*/ 	.short	(.L_1625 - .L_1624)
.L_1624:
        /*0068*/ 	.word	0x00000000


	//----- nvinfo : EIATTR_CBANK_PARAM_SIZE
	.align		4
.L_1625:
        /*006c*/ 	.byte	0x03, 0x19
        /*006e*/ 	.short	0x0020


	//----- nvinfo : EIATTR_PARAM_CBANK
	.align		4
        /*0070*/ 	.byte	0x04, 0x0a
        /*0072*/ 	.short	(.L_1627 - .L_1626)
	.align		4
.L_1626:
        /*0074*/ 	.word	index@(.nv.constant0._ZN2at6native29vectorized_elementwise_kernelILi8ENS0_13BinaryFunctorIN3c104HalfES4_S4_ZZZNS0_17hypot_kernel_cudaERNS_18TensorIteratorBaseEENKUlvE_clEvENKUlvE1_clEvEUlS4_S4_E_EESt5arrayIPcLm3EEEEviT0_T1_)
        /*0078*/ 	.short	0x0210
        /*007a*/ 	.short	0x0020


	//----- nvinfo : EIATTR_SW_WAR
	.align		4
.L_1627:
        /*007c*/ 	.byte	0x04, 0x36
        /*007e*/ 	.short	(.L_1629 - .L_1628)
.L_1628:
        /*0080*/ 	.word	0x00000008
.L_1629:


//--------------------- .nv.info._ZN2at6native18elementwise_kernelILi128ELi4EZNS0_15gpu_kernel_implINS0_13AUnaryFunctorIfffZZZNS0_17hypot_kernel_cudaERNS_18TensorIteratorBaseEENKUlvE_clEvENKUlvE0_clEvEUlffE_EEEEvS5_RKT_EUliE_EEviT1_ --------------------------
	.section	.nv.info._ZN2at6native18elementwise_kernelILi128ELi4EZNS0_15gpu_kernel_implINS0_13AUnaryFunctorIfffZZZNS0_17hypot_kernel_cudaERNS_18TensorIteratorBaseEENKUlvE_clEvENKUlvE0_clEvEUlffE_EEEEvS5_RKT_EUliE_EEviT1_,"",@"SHT_CUDA_INFO"
	.sectionflags	@""
	.align	4


	//----- nvinfo : EIATTR_CUDA_API_VERSION
	.align		4
        /*0000*/ 	.byte	0x04, 0x37
        /*0002*/ 	.short	(.L_1631 - .L_1630)
.L_1630:
        /*0004*/ 	.word	0x00000082


	//----- nvinfo : EIATTR_KPARAM_INFO
	.align		4
.L_1631:
        /*0008*/ 	.byte	0x04, 0x17
        /*000a*/ 	.short	(.L_1633 - .L_1632)
.L_1632:
        /*000c*/ 	.word	0x00000000
        /*0010*/ 	.short	0x0001
        /*0012*/ 	.short	0x0008
        /*0014*/ 	.byte	0x00, 0xf0, 0x81, 0x08


	//----- nvinfo : EIATTR_KPARAM_INFO
	.align		4
.L_1633:
        /*0018*/ 	.byte	0x04, 0x17
        /*001a*/ 	.short	(.L_1635 - .L_1634)
.L_1634:
        /*001c*/ 	.word	0x00000000
        /*0020*/ 	.short	0x0000
        /*0022*/ 	.short	0x0000
        /*0024*/ 	.byte	0x00, 0xf0, 0x11, 0x00


	//----- nvinfo : EIATTR_SPARSE_MMA_MASK
	.align		4
.L_1635:
        /*0028*/ 	.byte	0x03, 0x50
        /*002a*/ 	.short	0x0000


	//----- nvinfo : EIATTR_MAXREG_COUNT
	.align		4
        /*002c*/ 	.byte	0x03, 0x1b
        /*002e*/ 	.short	0x0080


	//----- nvinfo : EIATTR_EXTERNS
	.align		4
        /*0030*/ 	.byte	0x04, 0x0f
        /*0032*/ 	.short	(.L_1637 - .L_1636)


	//   ....[0]....
	.align		4
.L_1636:
        /*0034*/ 	.word	index@(__assertfail)


	//----- nvinfo : EIATTR_MERCURY_ISA_VERSION
	.align		4
.L_1637:
        /*0038*/ 	.byte	0x03, 0x5f
        /*003a*/ 	.short	0x0101


	//----- nvinfo : EIATTR_SYSCALL_OFFSETS
	.align		4
        /*003c*/ 	.byte	0x04, 0x46
        /*003e*/ 	.short	(.L_1639 - .L_1638)


	//   ....[0]....
.L_1638:
        /*0040*/ 	.word	0x00002160


	//   ....[1]....
        /*0044*/ 	.word	0x000030c0


	//   ....[2]....
        /*0048*/ 	.word	0x00005250


	//   ....[3]....
        /*004c*/ 	.word	0x000061b0


	//   ....[4]....
        /*0050*/ 	.word	0x00008330


	//   ....[5]....
        /*0054*/ 	.word	0x00009290


	//   ....[6]....
        /*0058*/ 	.word	0x0000b400


	//   ....[7]....
        /*005c*/ 	.word	0x0000c360


	//----- nvinfo : EIATTR_EXIT_INSTR_OFFSETS
	.align		4
.L_1639:
        /*0060*/ 	.byte	0x04, 0x1c
        /*0062*/ 	.short	(.L_1641 - .L_1640)


	//   ....[0]....
.L_1640:
        /*0064*/ 	.word	0x00009340


	//   ....[1]....
        /*0068*/ 	.word	0x0000b680


	//   ....[2]....
        /*006c*/ 	.word	0x0000b6c0


	//   ....[3]....
        /*0070*/ 	.word	0x0000b750


	//   ....[4]....
        /*0074*/ 	.word	0x0000b780


	//   ....[5]....
        /*0078*/ 	.word	0x0000b7b0


	//   ....[6]....
        /*007c*/ 	.word	0x0000b830


	//   ....[7]....
        /*0080*/ 	.word	0x0000b860


	//   ....[8]....
        /*0084*/ 	.word	0x0000b8f0


	//   ....[9]....
        /*0088*/ 	.word	0x0000b930


	//   ....[10]....
        /*008c*/ 	.word	0x0000b970


	//   ....[11]....
        /*0090*/ 	.word	0x0000ba30


	//   ....[12]....
        /*0094*/ 	.word	0x0000ba80


	//   ....[13]....
        /*0098*/ 	.word	0x0000bc00


	//   ....[14]....
        /*009c*/ 	.word	0x0000bd50


	//   ....[15]....
        /*00a0*/ 	.word	0x0000bd80


	//   ....[16]....
        /*00a4*/ 	.word	0x0000be30


	//   ....[17]....
        /*00a8*/ 	.word	0x0000bfa0


	//   ....[18]....
        /*00ac*/ 	.word	0x0000c110


	//   ....[19]....
        /*00b0*/ 	.word	0x0000c260


	//   ....[20]....
        /*00b4*/ 	.word	0x0000c370


	//   ....[21]....
        /*00b8*/ 	.word	0x0000c3a0


	//   ....[22]....
        /*00bc*/ 	.word	0x0000c3d0


	//----- nvinfo : EIATTR_MAX_THREADS
	.align		4
.L_1641:
        /*00c0*/ 	.byte	0x04, 0x05
        /*00c2*/ 	.short	(.L_1643 - .L_1642)
.L_1642:
        /*00c4*/ 	.word	0x00000080
        /*00c8*/ 	.word	0x00000001
        /*00cc*/ 	.word	0x00000001


	//----- nvinfo : EIATTR_CRS_STACK_SIZE
	.align		4
.L_1643:
        /*00d0*/ 	.byte	0x04, 0x1e
        /*00d2*/ 	.short	(.L_1645 - .L_1644)
.L_1644:
        /*00d4*/ 	.word	0x00000000


	//----- nvinfo : EIATTR_CBANK_PARAM_SIZE
	.align		4
.L_1645:
        /*00d8*/ 	.byte	0x03, 0x19
        /*00da*/ 	.short	0x0228


	//----- nvinfo : EIATTR_PARAM_CBANK
	.align		4
        /*00dc*/ 	.byte	0x04, 0x0a
        /*00de*/ 	.short	(.L_1647 - .L_1646)
	.align		4
.L_1646:
        /*00e0*/ 	.word	index@(.nv.constant0._ZN2at6native18elementwise_kernelILi128ELi4EZNS0_15gpu_kernel_implINS0_13AUnaryFunctorIfffZZZNS0_17hypot_kernel_cudaERNS_18TensorIteratorBaseEENKUlvE_clEvENKUlvE0_clEvEUlffE_EEEEvS5_RKT_EUliE_EEviT1_)
        /*00e4*/ 	.short	0x0210
        /*00e6*/ 	.short	0x0228


	//----- nvinfo : EIATTR_SW_WAR
	.align		4
.L_1647:
        /*00e8*/ 	.byte	0x04, 0x36
        /*00ea*/ 	.short	(.L_1649 - .L_1648)
.L_1648:
        /*00ec*/ 	.word	0x00000008
.L_1649:


//--------------------- .nv.info._ZN2at6native27unrolled_elementwise_kernelINS0_13AUnaryFunctorIfffZZZNS0_17hypot_kernel_cudaERNS_18TensorIteratorBaseEENKUlvE_clEvENKUlvE0_clEvEUlffE_EESt5arrayIPcLm2EELi4E23TrivialOffsetCalculatorILi1EjESD_NS0_6memory12LoadWithCastILi1EEENSE_13StoreWithCastILi1EEEEEviT_T0_T2_T3_T4_T5_ --------------------------
	.section	.nv.info._ZN2at6native27unrolled_elementwise_kernelINS0_13AUnaryFunctorIfffZZZNS0_17hypot_kernel_cudaERNS_18TensorIteratorBaseEENKUlvE_clEvENKUlvE0_clEvEUlffE_EESt5arrayIPcLm2EELi4E23TrivialOffsetCalculatorILi1EjESD_NS0_6memory12LoadWithCastILi1EEENSE_13StoreWithCastILi1EEEEEviT_T0_T2_T3_T4_T5_,"",@"SHT_CUDA_INFO"
	.sectionflags	@""
	.align	4


	//----- nvinfo : EIATTR_CUDA_API_VERSION
	.align		4
        /*0000*/ 	.byte	0x04, 0x37
        /*0002*/ 	.short	(.L_1651 - .L_1650)
.L_1650:
        /*0004*/ 	.word	0x00000082


	//----- nvinfo : EIATTR_KPARAM_INFO
	.align		4
.L_1651:
        /*0008*/ 	.byte	0x04, 0x17
        /*000a*/ 	.short	(.L_1653 - .L_1652)
.L_1652:
        /*000c*/ 	.word	0x00000000
        /*0010*/ 	.short	0x0006
        /*0012*/ 	.short	0x002c
        /*0014*/ 	.byte	0x00, 0xf0, 0x21, 0x00


	//----- nvinfo : EIATTR_KPARAM_INFO
	.align		4
.L_1653:
        /*0018*/ 	.byte	0x04, 0x17
        /*001a*/ 	.short	(.L_1655 - .L_1654)
.L_1654:
        /*001c*/ 	.word	0x00000000
        /*0020*/ 	.short	0x0005
        /*0022*/ 	.short	0x0024
        /*0024*/ 	.byte	0x00, 0xf0, 0x21, 0x00


	//----- nvinfo : EIATTR_KPARAM_INFO
	.align		4
.L_1655:
        /*0028*/ 	.byte	0x04, 0x17
        /*002a*/ 	.short	(.L_1657 - .L_1656)
.L_1656:
        /*002c*/ 	.word	0x00000000
        /*0030*/ 	.short	0x0004
        /*0032*/ 	.short	0x0021
        /*0034*/ 	.byte	0x00, 0xf0, 0x05, 0x00


	//----- nvinfo : EIATTR_KPARAM_INFO
	.align		4
.L_1657:
        /*0038*/ 	.byte	0x04, 0x17
        /*003a*/ 	.short	(.L_1659 - .L_1658)
.L_1658:
        /*003c*/ 	.word	0x00000000
        /*0040*/ 	.short	0x0003
        /*0042*/ 	.short	0x0020
        /*0044*/ 	.byte	0x00, 0xf0, 0x05, 0x00


	//----- nvinfo : EIATTR_KPARAM_INFO
	.align		4
.L_1659:
        /*0048*/ 	.byte	0x04, 0x17
        /*004a*/ 	.short	(.L_1661 - .L_1660)
.L_1660:
        /*004c*/ 	.word	0x00000000
        /*0050*/ 	.short	0x0002
        /*0052*/ 	.short	0x0010
        /*0054*/ 	.byte	0x00, 0xf0, 0x41, 0x00


	//----- nvinfo : EIATTR_KPARAM_INFO
	.align		4
.L_1661:
        /*0058*/ 	.byte	0x04, 0x17
        /*005a*/ 	.short	(.L_1663 - .L_1662)
.L_1662:
        /*005c*/ 	.word	0x00000000
        /*0060*/ 	.short	0x0001
        /*0062*/ 	.short	0x0004
        /*0064*/ 	.byte	0x00, 0xf0, 0x21, 0x00


	//----- nvinfo : EIATTR_KPARAM_INFO
	.align		4
.L_1663:
        /*0068*/ 	.byte	0x04, 0x17
        /*006a*/ 	.short	(.L_1665 - .L_1664)
.L_1664:
        /*006c*/ 	.word	0x00000000
        /*0070*/ 	.short	0x0000
        /*0072*/ 	.short	0x0000
        /*0074*/ 	.byte	0x00, 0xf0, 0x11, 0x00


	//----- nvinfo : EIATTR_SPARSE_MMA_MASK
	.align		4
.L_1665:
        /*0078*/ 	.byte	0x03, 0x50
        /*007a*/ 	.short	0x0000


	//----- nvinfo : EIATTR_MAXREG_COUNT
	.align		4
        /*007c*/ 	.byte	0x03, 0x1b
        /*007e*/ 	.short	0x00ff


	//----- nvinfo : EIATTR_EXTERNS
	.align		4
        /*0080*/ 	.byte	0x04, 0x0f
        /*0082*/ 	.short	(.L_1667 - .L_1666)


	//   ....[0]....
	.align		4
.L_1666:
        /*0084*/ 	.word	index@(__assertfail)


	//----- nvinfo : EIATTR_MERCURY_ISA_VERSION
	.align		4
.L_1667:
        /*0088*/ 	.byte	0x03, 0x5f
        /*008a*/ 	.short	0x0101


	//----- nvinfo : EIATTR_SYSCALL_OFFSETS
	.align		4
        /*008c*/ 	.byte	0x04, 0x46
        /*008e*/ 	.short	(.L_1669 - .L_1668)


	//   ....[0]....
.L_1668:
        /*0090*/ 	.word	0x00000e80


	//   ....[1]....
        /*0094*/ 	.word	0x00001d30


	//   ....[2]....
        /*0098*/ 	.word	0x00002bf0


	//   ....[3]....
        /*009c*/ 	.word	0x00003a50


	//   ....[4]....
        /*00a0*/ 	.word	0x00004fc0


	//   ....[5]....
        /*00a4*/ 	.word	0x00005ec0


	//   ....[6]....
        /*00a8*/ 	.word	0x00006d80


	//   ....[7]....
        /*00ac*/ 	.word	0x00007c40


	//----- nvinfo : EIATTR_EXIT_INSTR_OFFSETS
	.align		4
.L_1669:
        /*00b0*/ 	.byte	0x04, 0x1c
        /*00b2*/ 	.short	(.L_1671 - .L_1670)


	//   ....[0]....
.L_1670:
        /*00b4*/ 	.word	0x00006e20


	//   ....[1]....
        /*00b8*/ 	.word	0x00006f60


	//   ....[2]....
        /*00bc*/ 	.word	0x00006fa0


	//   ....[3]....
        /*00c0*/ 	.word	0x00007030


	//   ....[4]....
        /*00c4*/ 	.word	0x00007060


	//   ....[5]....
        /*00c8*/ 	.word	0x00007090


	//   ....[6]....
        /*00cc*/ 	.word	0x00007110


	//   ....[7]....
        /*00d0*/ 	.word	0x00007140


	//   ....[8]....
        /*00d4*/ 	.word	0x000071d0


	//   ....[9]....
        /*00d8*/ 	.word	0x00007210


	//   ....[10]....
        /*00dc*/ 	.word	0x00007250


	//   ....[11]....
        /*00e0*/ 	.word	0x00007310


	//   ....[12]....
        /*00e4*/ 	.word	0x00007360


	//   ....[13]....
        /*00e8*/ 	.word	0x000074e0


	//   ....[14]....
        /*00ec*/ 	.word	0x00007630


	//   ....[15]....
        /*00f0*/ 	.word	0x00007660


	//   ....[16]....
        /*00f4*/ 	.word	0x00007710


	//   ....[17]....
        /*00f8*/ 	.word	0x00007880


	//   ....[18]....
        /*00fc*/ 	.word	0x000079f0


	//   ....[19]....
        /*0100*/ 	.word	0x00007b40


	//   ....[20]....
        /*0104*/ 	.word	0x00007c50


	//   ....[21]....
        /*0108*/ 	.word	0x00007c80


	//   ....[22]....
        /*010c*/ 	.word	0x00007cb0


	//----- nvinfo : EIATTR_MAX_THREADS
	.align		4
.L_1671:
        /*0110*/ 	.byte	0x04, 0x05
        /*0112*/ 	.short	(.L_1673 - .L_1672)
.L_1672:
        /*0114*/ 	.word	0x00000080
        /*0118*/ 	.word	0x00000001
        /*011c*/ 	.word	0x00000001


	//----- nvinfo : EIATTR_CRS_STACK_SIZE
	.align		4
.L_1673:
        /*0120*/ 	.byte	0x04, 0x1e
        /*0122*/ 	.short	(.L_1675 - .L_1674)
.L_1674:
        /*0124*/ 	.word	0x00000000


	//----- nvinfo : EIATTR_CBANK_PARAM_SIZE
	.align		4
.L_1675:
        /*0128*/ 	.byte	0x03, 0x19
        /*012a*/ 	.short	0x0034


	//----- nvinfo : EIATTR_PARAM_CBANK
	.align		4
        /*012c*/ 	.byte	0x04, 0x0a
        /*012e*/ 	.short	(.L_1677 - .L_1676)
	.align		4
.L_1676:
        /*0130*/ 	.word	index@(.nv.constant0._ZN2at6native27unrolled_elementwise_kernelINS0_13AUnaryFunctorIfffZZZNS0_17hypot_kernel_cudaERNS_18TensorIteratorBaseEENKUlvE_clEvENKUlvE0_clEvEUlffE_EESt5arrayIPcLm2EELi4E23TrivialOffsetCalculatorILi1EjESD_NS0_6memory12LoadWithCastILi1EEENSE_13StoreWithCastILi1EEEEEviT_T0_T2_T3_T4_T5_)
        /*0134*/ 	.short	0x0210
        /*0136*/ 	.short	0x0034


	//----- nvinfo : EIATTR_SW_WAR
	.align		4
.L_1677:
        /*0138*/ 	.byte	0x04, 0x36
        /*013a*/ 	.short	(.L_1679 - .L_1678)
.L_1678:
        /*013c*/ 	.word	0x00000008
.L_1679:


//--------------------- .nv.info._ZN2at6native18elementwise_kernelILi128ELi2EZNS0_22gpu_kernel_impl_nocastINS0_13AUnaryFunctorIfffZZZNS0_17hypot_kernel_cudaERNS_18TensorIteratorBaseEENKUlvE_clEvENKUlvE0_clEvEUlffE_EEEEvS5_RKT_EUliE_EEviT1_ --------------------------
	.section	.nv.info._ZN2at6native18elementwise_kernelILi128ELi2EZNS0_22gpu_kernel_impl_nocastINS0_13AUnaryFunctorIfffZZZNS0_17hypot_kernel_cudaERNS_18TensorIteratorBaseEENKUlvE_clEvENKUlvE0_clEvEUlffE_EEEEvS5_RKT_EUliE_EEviT1_,"",@"SHT_CUDA_INFO"
	.sectionflags	@""
	.align	4


	//----- nvinfo : EIATTR_CUDA_API_VERSION
	.align		4
        /*0000*/ 	.byte	0x04, 0x37
        /*0002*/ 	.short	(.L_1681 - .L_1680)
.L_1680:
        /*0004*/ 	.word	0x00000082


	//----- nvinfo : EIATTR_KPARAM_INFO
	.align		4
.L_1681:
        /*0008*/ 	.byte	0x04, 0x17
        /*000a*/ 	.short	(.L_1683 - .L_1682)
.L_1682:
        /*000c*/ 	.word	0x00000000
        /*0010*/ 	.short	0x0001
        /*0012*/ 	.short	0x0008
        /*0014*/ 	.byte	0x00, 0xf0, 0x61, 0x08


	//----- nvinfo : EIATTR_KPARAM_INFO
	.align		4
.L_1683:
        /*0018*/ 	.byte	0x04, 0x17
        /*001a*/ 	.short	(.L_1685 - .L_1684)
.L_1684:
        /*001c*/ 	.word	0x00000000
        /*0020*/ 	.short	0x0000
        /*0022*/ 	.short	0x0000
        /*0024*/ 	.byte	0x00, 0xf0, 0x11, 0x00


	//----- nvinfo : EIATTR_SPARSE_MMA_MASK
	.align		4
.L_1685:
        /*0028*/ 	.byte	0x03, 0x50
        /*002a*/ 	.short	0x0000


	//----- nvinfo : EIATTR_MAXREG_COUNT
	.align		4
        /*002c*/ 	.byte	0x03, 0x1b
        /*002e*/ 	.short	0x0080


	//----- nvinfo : EIATTR_MERCURY_ISA_VERSION
	.align		4
        /*0030*/ 	.byte	0x03, 0x5f
        /*0032*/ 	.short	0x0101


	//----- nvinfo : EIATTR_EXIT_INSTR_OFFSETS
	.align		4
        /*0034*/ 	.byte	0x04, 0x1c
        /*0036*/ 	.short	(.L_1687 - .L_1686)


	//   ....[0]....
.L_1686:
        /*0038*/ 	.word	0x00001540


	//   ....[1]....
        /*003c*/ 	.word	0x000029d0


	//----- nvinfo : EIATTR_MAX_THREADS
	.align		4
.L_1687:
        /*0040*/ 	.byte	0x04, 0x05
        /*0042*/ 	.short	(.L_1689 - .L_1688)
.L_1688:
        /*0044*/ 	.word	0x00000080
        /*0048*/ 	.word	0x00000001
        /*004c*/ 	.word	0x00000001


	//----- nvinfo : EIATTR_CRS_STACK_SIZE
	.align		4
.L_1689:
        /*0050*/ 	.byte	0x04, 0x1e
        /*0052*/ 	.short	(.L_1691 - .L_1690)
.L_1690:
        /*0054*/ 	.word	0x00000000


	//----- nvinfo : EIATTR_CBANK_PARAM_SIZE
	.align		4
.L_1691:
        /*0058*/ 	.byte	0x03, 0x19
        /*005a*/ 	.short	0x0220


	//----- nvinfo : EIATTR_PARAM_CBANK
	.align		4
        /*005c*/ 	.byte	0x04, 0x0a
        /*005e*/ 	.short	(.L_1693 - .L_1692)
	.align		4
.L_1692:
        /*0060*/ 	.word	index@(.nv.constant0._ZN2at6native18elementwise_kernelILi128ELi2EZNS0_22gpu_kernel_impl_nocastINS0_13AUnaryFunctorIfffZZZNS0_17hypot_kernel_cudaERNS_18TensorIteratorBaseEENKUlvE_clEvENKUlvE0_clEvEUlffE_EEEEvS5_RKT_EUliE_EEviT1_)
        /*0064*/ 	.short	0x0210
        /*0066*/ 	.short	0x0220


	//----- nvinfo : EIATTR_SW_WAR
	.align		4
.L_1693:
        /*0068*/ 	.byte	0x04, 0x36
        /*006a*/ 	.short	(.L_1695 - .L_1694)
.L_1694:
        /*006c*/ 	.word	0x00000008
.L_1695:


//--------------------- .nv.info._ZN2at6native27unrolled_elementwise_kernelINS0_13AUnaryFunctorIfffZZZNS0_17hypot_kernel_cudaERNS_18TensorIteratorBaseEENKUlvE_clEvENKUlvE0_clEvEUlffE_EESt5arrayIPcLm2EELi4E23TrivialOffsetCalculatorILi1EjESD_NS0_6memory15LoadWithoutCastENSE_16StoreWithoutCastEEEviT_T0_T2_T3_T4_T5_ --------------------------
	.section	.nv.info._ZN2at6native27unrolled_elementwise_kernelINS0_13AUnaryFunctorIfffZZZNS0_17hypot_kernel_cudaERNS_18TensorIteratorBaseEENKUlvE_clEvENKUlvE0_clEvEUlffE_EESt5arrayIPcLm2EELi4E23TrivialOffsetCalculatorILi1EjESD_NS0_6memory15LoadWithoutCastENSE_16StoreWithoutCastEEEviT_T0_T2_T3_T4_T5_,"",@"SHT_CUDA_INFO"
	.sectionflags	@""
	.align	4


	//----- nvinfo : EIATTR_CUDA_API_VERSION
	.align		4
        /*0000*/ 	.byte	0x04, 0x37
        /*0002*/ 	.short	(.L_1697 - .L_1696)
.L_1696:
        /*0004*/ 	.word	0x00000082


	//----- nvinfo : EIATTR_KPARAM_INFO
	.align		4
.L_1697:
        /*0008*/ 	.byte	0x04, 0x17
        /*000a*/ 	.short	(.L_1699 - .L_1698)
.L_1698:
        /*000c*/ 	.word	0x00000000
        /*0010*/ 	.short	0x0006
        /*0012*/ 	.short	0x0023
        /*0014*/ 	.byte	0x00, 0xf0, 0x05, 0x00


	//----- nvinfo : EIATTR_KPARAM_INFO
	.align		4
.L_1699:
        /*0018*/ 	.byte	0x04, 0x17
        /*001a*/ 	.short	(.L_1701 - .L_1700)
.L_1700:
        /*001c*/ 	.word	0x00000000
        /*0020*/ 	.short	0x0005
        /*0022*/ 	.short	0x0022
        /*0024*/ 	.byte	0x00, 0xf0, 0x05, 0x00


	//----- nvinfo : EIATTR_KPARAM_INFO
	.align		4
.L_1701:
        /*0028*/ 	.byte	0x04, 0x17
        /*002a*/ 	.short	(.L_1703 - .L_1702)
.L_1702:
        /*002c*/ 	.word	0x00000000
        /*0030*/ 	.short	0x0004
        /*0032*/ 	.short	0x0021
        /*0034*/ 	.byte	0x00, 0xf0, 0x05, 0x00


	//----- nvinfo : EIATTR_KPARAM_INFO
	.align		4
.L_1703:
        /*0038*/ 	.byte	0x04, 0x17
        /*003a*/ 	.short	(.L_1705 - .L_1704)
.L_1704:
        /*003c*/ 	.word	0x00000000
        /*0040*/ 	.short	0x0003
        /*0042*/ 	.short	0x0020
        /*0044*/ 	.byte	0x00, 0xf0, 0x05, 0x00


	//----- nvinfo : EIATTR_KPARAM_INFO
	.align		4
.L_1705:
        /*0048*/ 	.byte	0x04, 0x17
        /*004a*/ 	.short	(.L_1707 - .L_1706)
.L_1706:
        /*004c*/ 	.word	0x00000000
        /*0050*/ 	.short	0x0002
        /*0052*/ 	.short	0x0010
        /*0054*/ 	.byte	0x00, 0xf0, 0x41, 0x00


	//----- nvinfo : EIATTR_KPARAM_INFO
	.align		4
.L_1707:
        /*0058*/ 	.byte	0x04, 0x17
        /*005a*/ 	.short	(.L_1709 - .L_1708)
.L_1708:
        /*005c*/ 	.word	0x00000000
        /*0060*/ 	.short	0x0001
        /*0062*/ 	.short	0x0004
        /*0064*/ 	.byte	0x00, 0xf0, 0x21, 0x00


	//----- nvinfo : EIATTR_KPARAM_INFO
	.align		4
.L_1709:
        /*0068*/ 	.byte	0x04, 0x17
        /*006a*/ 	.short	(.L_1711 - .L_1710)
.L_1710:
        /*006c*/ 	.word	0x00000000
        /*0070*/ 	.short	0x0000
        /*0072*/ 	.short	0x0000
        /*0074*/ 	.byte	0x00, 0xf0, 0x11, 0x00


	//----- nvinfo : EIATTR_SPARSE_MMA_MASK
	.align		4
.L_1711:
        /*0078*/ 	.byte	0x03, 0x50
        /*007a*/ 	.short	0x0000


	//----- nvinfo : EIATTR_MAXREG_COUNT
	.align		4
        /*007c*/ 	.byte	0x03, 0x1b
        /*007e*/ 	.short	0x00ff


	//----- nvinfo : EIATTR_MERCURY_ISA_VERSION
	.align		4
        /*0080*/ 	.byte	0x03, 0x5f
        /*0082*/ 	.short	0x0101


	//----- nvinfo : EIATTR_EXIT_INSTR_OFFSETS
	.align		4
        /*0084*/ 	.byte	0x04, 0x1c
        /*0086*/ 	.short	(.L_1713 - .L_1712)


	//   ....[0]....
.L_1712:
        /*0088*/ 	.word	0x000008c0


	//   ....[1]....
        /*008c*/ 	.word	0x00000910


	//----- nvinfo : EIATTR_MAX_THREADS
	.align		4
.L_1713:
        /*0090*/ 	.byte	0x04, 0x05
        /*0092*/ 	.short	(.L_1715 - .L_1714)
.L_1714:
        /*0094*/ 	.word	0x00000080
        /*0098*/ 	.word	0x00000001
        /*009c*/ 	.word	0x00000001


	//----- nvinfo : EIATTR_CRS_STACK_SIZE
	.align		4
.L_1715:
        /*00a0*/ 	.byte	0x04, 0x1e
        /*00a2*/ 	.short	(.L_1717 - .L_1716)
.L_1716:
        /*00a4*/ 	.word	0x00000000


	//----- nvinfo : EIATTR_CBANK_PARAM_SIZE
	.align		4
.L_1717:
        /*00a8*/ 	.byte	0x03, 0x19
        /*00aa*/ 	.short	0x0024


	//----- nvinfo : EIATTR_PARAM_CBANK
	.align		4
        /*00ac*/ 	.byte	0x04, 0x0a
        /*00ae*/ 	.short	(.L_1719 - .L_1718)
	.align		4
.L_1718:
        /*00b0*/ 	.word	index@(.nv.constant0._ZN2at6native27unrolled_elementwise_kernelINS0_13AUnaryFunctorIfffZZZNS0_17hypot_kernel_cudaERNS_18TensorIteratorBaseEENKUlvE_clEvENKUlvE0_clEvEUlffE_EESt5arrayIPcLm2EELi4E23TrivialOffsetCalculatorILi1EjESD_NS0_6memory15LoadWithoutCastENSE_16StoreWithoutCastEEEviT_T0_T2_T3_T4_T5_)
        /*00b4*/ 	.short	0x0210
        /*00b6*/ 	.short	0x0024


	//----- nvinfo : EIATTR_SW_WAR
	.align		4
.L_1719:
        /*00b8*/ 	.byte	0x04, 0x36
        /*00ba*/ 	.short	(.L_1721 - .L_1720)
.L_1720:
        /*00bc*/ 	.word	0x00000008
.L_1721:


//--------------------- .nv.info._ZN2at6native29vectorized_elementwise_kernelILi2ENS0_13AUnaryFunctorIfffZZZNS0_17hypot_kernel_cudaERNS_18TensorIteratorBaseEENKUlvE_clEvENKUlvE0_clEvEUlffE_EESt5arrayIPcLm2EEEEviT0_T1_ --------------------------
	.section	.nv.info._ZN2at6native29vectorized_elementwise_kernelILi2ENS0_13AUnaryFunctorIfffZZZNS0_17hypot_kernel_cudaERNS_18TensorIteratorBaseEENKUlvE_clEvENKUlvE0_clEvEUlffE_EESt5arrayIPcLm2EEEEviT0_T1_,"",@"SHT_CUDA_INFO"
	.sectionflags	@""
	.align	4


	//----- nvinfo : EIATTR_CUDA_API_VERSION
	.align		4
        /*0000*/ 	.byte	0x04, 0x37
        /*0002*/ 	.short	(.L_1723 - .L_1722)
.L_1722:
        /*0004*/ 	.word	0x00000082


	//----- nvinfo : EIATTR_KPARAM_INFO
	.align		4
.L_1723:
        /*0008*/ 	.byte	0x04, 0x17
        /*000a*/ 	.short	(.L_1725 - .L_1724)
.L_1724:
        /*000c*/ 	.word	0x00000000
        /*0010*/ 	.short	0x0002
        /*0012*/ 	.short	0x0010
        /*0014*/ 	.byte	0x00, 0xf0, 0x41, 0x00


	//----- nvinfo : EIATTR_KPARAM_INFO
	.align		4
.L_1725:
        /*0018*/ 	.byte	0x04, 0x17
        /*001a*/ 	.short	(.L_1727 - .L_1726)
.L_1726:
        /*001c*/ 	.word	0x00000000
        /*0020*/ 	.short	0x0001
        /*0022*/ 	.short	0x0004
        /*0024*/ 	.byte	0x00, 0xf0, 0x21, 0x00


	//----- nvinfo : EIATTR_KPARAM_INFO
	.align		4
.L_1727:
        /*0028*/ 	.byte	0x04, 0x17
        /*002a*/ 	.short	(.L_1729 - .L_1728)
.L_1728:
        /*002c*/ 	.word	0x00000000
        /*0030*/ 	.short	0x0000
        /*0032*/ 	.short	0x0000
        /*0034*/ 	.byte	0x00, 0xf0, 0x11, 0x00


	//----- nvinfo : EIATTR_SPARSE_MMA_MASK
	.align		4
.L_1729:
        /*0038*/ 	.byte	0x03, 0x50
        /*003a*/ 	.short	0x0000


	//----- nvinfo : EIATTR_MAXREG_COUNT
	.align		4
        /*003c*/ 	.byte	0x03, 0x1b
        /*003e*/ 	.short	0x00ff


	//----- nvinfo : EIATTR_MERCURY_ISA_VERSION
	.align		4
        /*0040*/ 	.byte	0x03, 0x5f
        /*0042*/ 	.short	0x0101


	//----- nvinfo : EIATTR_EXIT_INSTR_OFFSETS
	.align		4
        /*0044*/ 	.byte	0x04, 0x1c
        /*0046*/ 	.short	(.L_1731 - .L_1730)


	//   ....[0]....
.L_1730:
        /*0048*/ 	.word	0x00000910


	//   ....[1]....
        /*004c*/ 	.word	0x00001ac0


	//   ....[2]....
        /*0050*/ 	.word	0x00001b10


	//----- nvinfo : EIATTR_MAX_THREADS
	.align		4
.L_1731:
        /*0054*/ 	.byte	0x04, 0x05
        /*0056*/ 	.short	(.L_1733 - .L_1732)
.L_1732:
        /*0058*/ 	.word	0x00000080
        /*005c*/ 	.word	0x00000001
        /*0060*/ 	.word	0x00000001


	//----- nvinfo : EIATTR_CRS_STACK_SIZE
	.align		4
.L_1733:
        /*0064*/ 	.byte	0x04, 0x1e
        /*0066*/ 	.short	(.L_1735 - .L_1734)
.L_1734:
        /*0068*/ 	.word	0x00000000


	//----- nvinfo : EIATTR_CBANK_PARAM_SIZE
	.align		4
.L_1735:
        /*006c*/ 	.byte	0x03, 0x19
        /*006e*/ 	.short	0x0020


	//----- nvinfo : EIATTR_PARAM_CBANK
	.align		4
        /*0070*/ 	.byte	0x04, 0x0a
        /*0072*/ 	.short	(.L_1737 - .L_1736)
	.align		4
.L_1736:
        /*0074*/ 	.word	index@(.nv.constant0._ZN2at6native29vectorized_elementwise_kernelILi2ENS0_13AUnaryFunctorIfffZZZNS0_17hypot_kernel_cudaERNS_18TensorIteratorBaseEENKUlvE_clEvENKUlvE0_clEvEUlffE_EESt5arrayIPcLm2EEEEviT0_T1_)
        /*0078*/ 	.short	0x0210
        /*007a*/ 	.short	0x0020


	//----- nvinfo : EIATTR_SW_WAR
	.align		4
.L_1737:
        /*007c*/ 	.byte	0x04, 0x36
        /*007e*/ 	.short	(.L_1739 - .L_1738)
.L_1738:
        /*0080*/ 	.word	0x00000008
.L_1739:


//--------------------- .nv.info._ZN2at6native29vectorized_elementwise_kernelILi4ENS0_13AUnaryFunctorIfffZZZNS0_17hypot_kernel_cudaERNS_18TensorIteratorBaseEENKUlvE_clEvENKUlvE0_clEvEUlffE_EESt5arrayIPcLm2EEEEviT0_T1_ --------------------------
	.section	.nv.info._ZN2at6native29vectorized_elementwise_kernelILi4ENS0_13AUnaryFunctorIfffZZZNS0_17hypot_kernel_cudaERNS_18TensorIteratorBaseEENKUlvE_clEvENKUlvE0_clEvEUlffE_EESt5arrayIPcLm2EEEEviT0_T1_,"",@"SHT_CUDA_INFO"
	.sectionflags	@""
	.align	4


	//----- nvinfo : EIATTR_CUDA_API_VERSION
	.align		4
        /*0000*/ 	.byte	0x04, 0x37
        /*0002*/ 	.short	(.L_1741 - .L_1740)
.L_1740:
        /*0004*/ 	.word	0x00000082


	//----- nvinfo : EIATTR_KPARAM_INFO
	.align		4
.L_1741:
        /*0008*/ 	.byte	0x04, 0x17
        /*000a*/ 	.short	(.L_1743 - .L_1742)
.L_1742:
        /*000c*/ 	.word	0x00000000
        /*0010*/ 	.short	0x0002
        /*0012*/ 	.short	0x0010
        /*0014*/ 	.byte	0x00, 0xf0, 0x41, 0x00


	//----- nvinfo : EIATTR_KPARAM_INFO
	.align		4
.L_1743:
        /*0018*/ 	.byte	0x04, 0x17
        /*001a*/ 	.short	(.L_1745 - .L_1744)
.L_1744:
        /*001c*/ 	.word	0x00000000
        /*0020*/ 	.short	0x0001
        /*0022*/ 	.short	0x0004
        /*0024*/ 	.byte	0x00, 0xf0, 0x21, 0x00


	//----- nvinfo : EIATTR_KPARAM_INFO
	.align		4
.L_1745:
        /*0028*/ 	.byte	0x04, 0x17
        /*002a*/ 	.short	(.L_1747 - .L_1746)
.L_1746:
        /*002c*/ 	.word	0x00000000
        /*0030*/ 	.short	0x0000
        /*0032*/ 	.short	0x0000
        /*0034*/ 	.byte	0x00, 0xf0, 0x11, 0x00


	//----- nvinfo : EIATTR_SPARSE_MMA_MASK
	.align		4
.L_1747:
        /*0038*/ 	.byte	0x03, 0x50
        /*003a*/ 	.short	0x0000


	//----- nvinfo : EIATTR_MAXREG_COUNT
	.align		4
        /*003c*/ 	.byte	0x03, 0x1b
        /*003e*/ 	.short	0x00ff


	//----- nvinfo : EIATTR_MERCURY_ISA_VERSION
	.align		4
        /*0040*/ 	.byte	0x03, 0x5f
        /*0042*/ 	.short	0x0101


	//----- nvinfo : EIATTR_EXIT_INSTR_OFFSETS
	.align		4
        /*0044*/ 	.byte	0x04, 0x1c
        /*0046*/ 	.short	(.L_1749 - .L_1748)


	//   ....[0]....
.L_1748:
        /*0048*/ 	.word	0x000008d0


	//   ....[1]....
        /*004c*/ 	.word	0x00001a80


	//   ....[2]....
        /*0050*/ 	.word	0x00001ad0


	//----- nvinfo : EIATTR_MAX_THREADS
	.align		4
.L_1749:
        /*0054*/ 	.byte	0x04, 0x05
        /*0056*/ 	.short	(.L_1751 - .L_1750)
.L_1750:
        /*0058*/ 	.word	0x00000080
        /*005c*/ 	.word	0x00000001
        /*0060*/ 	.word	0x00000001


	//----- nvinfo : EIATTR_CRS_STACK_SIZE
	.align		4
.L_1751:
        /*0064*/ 	.byte	0x04, 0x1e
        /*0066*/ 	.short	(.L_1753 - .L_1752)
.L_1752:
        /*0068*/ 	.word	0x00000000


	//----- nvinfo : EIATTR_CBANK_PARAM_SIZE
	.align		4
.L_1753:
        /*006c*/ 	.byte	0x03, 0x19
        /*006e*/ 	.short	0x0020


	//----- nvinfo : EIATTR_PARAM_CBANK
	.align		4
        /*0070*/ 	.byte	0x04, 0x0a
        /*0072*/ 	.short	(.L_1755 - .L_1754)
	.align		4
.L_1754:
        /*0074*/ 	.word	index@(.nv.constant0._ZN2at6native29vectorized_elementwise_kernelILi4ENS0_13AUnaryFunctorIfffZZZNS0_17hypot_kernel_cudaERNS_18TensorIteratorBaseEENKUlvE_clEvENKUlvE0_clEvEUlffE_EESt5arrayIPcLm2EEEEviT0_T1_)
        /*0078*/ 	.short	0x0210
        /*007a*/ 	.short	0x0020


	//----- nvinfo : EIATTR_SW_WAR
	.align		4
.L_1755:
        /*007c*/ 	.byte	0x04, 0x36
        /*007e*/ 	.short	(.L_1757 - .L_1756)
.L_1756:
        /*0080*/ 	.word	0x00000008
.L_1757:


//--------------------- .nv.info._ZN2at6native29vectorized_elementwise_kernelILi8ENS0_13AUnaryFunctorIfffZZZNS0_17hypot_kernel_cudaERNS_18TensorIteratorBaseEENKUlvE_clEvENKUlvE0_clEvEUlffE_EESt5arrayIPcLm2EEEEviT0_T1_ --------------------------
	.section	.nv.info._ZN2at6native29vectorized_elementwise_kernelILi8ENS0_13AUnaryFunctorIfffZZZNS0_17hypot_kernel_cudaERNS_18TensorIteratorBaseEENKUlvE_clEvENKUlvE0_clEvEUlffE_EESt5arrayIPcLm2EEEEviT0_T1_,"",@"SHT_CUDA_INFO"
	.sectionflags	@""
	.align	4


	//----- nvinfo : EIATTR_CUDA_API_VERSION
	.align		4
        /*0000*/ 	.byte	0x04, 0x37
        /*0002*/ 	.short	(.L_1759 - .L_1758)
.L_1758:
        /*0004*/ 	.word	0x00000082


	//----- nvinfo : EIATTR_KPARAM_INFO
	.align		4
.L_1759:
        /*0008*/ 	.byte	0x04, 0x17
        /*000a*/ 	.short	(.L_1761 - .L_1760)
.L_1760:
        /*000c*/ 	.word	0x00000000
        /*0010*/ 	.short	0x0002
        /*0012*/ 	.short	0x0010
        /*0014*/ 	.byte	0x00, 0xf0, 0x41, 0x00


	//----- nvinfo : EIATTR_KPARAM_INFO
	.align		4
.L_1761:
        /*0018*/ 	.byte	0x04, 0x17
        /*001a*/ 	.short	(.L_1763 - .L_1762)
.L_1762:
        /*001c*/ 	.word	0x00000000
        /*0020*/ 	.short	0x0001
        /*0022*/ 	.short	0x0004
        /*0024*/ 	.byte	0x00, 0xf0, 0x21, 0x00


	//----- nvinfo : EIATTR_KPARAM_INFO
	.align		4
.L_1763:
        /*0028*/ 	.byte	0x04, 0x17
        /*002a*/ 	.short	(.L_1765 - .L_1764)
.L_1764:
        /*002c*/ 	.word	0x00000000
        /*0030*/ 	.short	0x0000
        /*0032*/ 	.short	0x0000
        /*0034*/ 	.byte	0x00, 0xf0, 0x11, 0x00


	//----- nvinfo : EIATTR_SPARSE_MMA_MASK
	.align		4
.L_1765:
        /*0038*/ 	.byte	0x03, 0x50
        /*003a*/ 	.short	0x0000


	//----- nvinfo : EIATTR_MAXREG_COUNT
	.align		4
        /*003c*/ 	.byte	0x03, 0x1b
        /*003e*/ 	.short	0x00ff


	//----- nvinfo : EIATTR_MERCURY_ISA_VERSION
	.align		4
        /*0040*/ 	.byte	0x03, 0x5f
        /*0042*/ 	.short	0x0101


	//----- nvinfo : EIATTR_EXIT_INSTR_OFFSETS
	.align		4
        /*0044*/ 	.byte	0x04, 0x1c
        /*0046*/ 	.short	(.L_1767 - .L_1766)


	//   ....[0]....
.L_1766:
        /*0048*/ 	.word	0x000008d0


	//   ....[1]....
        /*004c*/ 	.word	0x00001a80


	//   ....[2]....
        /*0050*/ 	.word	0x00001ad0


	//----- nvinfo : EIATTR_MAX_THREADS
	.align		4
.L_1767:
        /*0054*/ 	.byte	0x04, 0x05
        /*0056*/ 	.short	(.L_1769 - .L_1768)
.L_1768:
        /*0058*/ 	.word	0x00000080
        /*005c*/ 	.word	0x00000001
        /*0060*/ 	.word	0x00000001


	//----- nvinfo : EIATTR_CRS_STACK_SIZE
	.align		4
.L_1769:
        /*0064*/ 	.byte	0x04, 0x1e
        /*0066*/ 	.short	(.L_1771 - .L_1770)
.L_1770:
        /*0068*/ 	.word	0x00000000


	//----- nvinfo : EIATTR_CBANK_PARAM_SIZE
	.align		4
.L_1771:
        /*006c*/ 	.byte	0x03, 0x19
        /*006e*/ 	.short	0x0020


	//----- nvinfo : EIATTR_PARAM_CBANK
	.align		4
        /*0070*/ 	.byte	0x04, 0x0a
        /*0072*/ 	.short	(.L_1773 - .L_1772)
	.align		4
.L_1772:
        /*0074*/ 	.word	index@(.nv.constant0._ZN2at6native29vectorized_elementwise_kernelILi8ENS0_13AUnaryFunctorIfffZZZNS0_17hypot_kernel_cudaERNS_18TensorIteratorBaseEENKUlvE_clEvENKUlvE0_clEvEUlffE_EESt5arrayIPcLm2EEEEviT0_T1_)
        /*0078*/ 	.short	0x0210
        /*007a*/ 	.short	0x0020


	//----- nvinfo : EIATTR_SW_WAR
	.align		4
.L_1773:
        /*007c*/ 	.byte	0x04, 0x36
        /*007e*/ 	.short	(.L_1775 - .L_1774)
.L_1774:
        /*0080*/ 	.word	0x00000008
.L_1775:


//--------------------- .nv.info._ZN2at6native18elementwise_kernelILi128ELi4EZNS0_15gpu_kernel_implINS0_13BinaryFunctorIfffZZZNS0_17hypot_kernel_cudaERNS_18TensorIteratorBaseEENKUlvE_clEvENKUlvE0_clEvEUlffE_EEEEvS5_RKT_EUliE_EEviT1_ --------------------------
	.section	.nv.info._ZN2at6native18elementwise_kernelILi128ELi4EZNS0_15gpu_kernel_implINS0_13BinaryFunctorIfffZZZNS0_17hypot_kernel_cudaERNS_18TensorIteratorBaseEENKUlvE_clEvENKUlvE0_clEvEUlffE_EEEEvS5_RKT_EUliE_EEviT1_,"",@"SHT_CUDA_INFO"
	.sectionflags	@""
	.align	4


	//----- nvinfo : EIATTR_CUDA_API_VERSION
	.align		4
        /*0000*/ 	.byte	0x04, 0x37
        /*0002*/ 	.short	(.L_1777 - .L_1776)
.L_1776:
        /*0004*/ 	.word	0x00000082


	//----- nvinfo : EIATTR_KPARAM_INFO
	.align		4
.L_1777:
        /*0008*/ 	.byte	0x04, 0x17
        /*000a*/ 	.short	(.L_1779 - .L_1778)
.L_1778:
        /*000c*/ 	.word	0x00000000
        /*0010*/ 	.short	0x0001
        /*0012*/ 	.short	0x0008
        /*0014*/ 	.byte	0x00, 0xf0, 0x21, 0x0a


	//----- nvinfo : EIATTR_KPARAM_INFO
	.align		4
.L_1779:
        /*0018*/ 	.byte	0x04, 0x17
        /*001a*/ 	.short	(.L_1781 - .L_1780)
.L_1780:
        /*001c*/ 	.word	0x00000000
        /*0020*/ 	.short	0x0000
        /*0022*/ 	.short	0x0000
        /*0024*/ 	.byte	0x00, 0xf0, 0x11, 0x00


	//----- nvinfo : EIATTR_SPARSE_MMA_MASK
	.align		4
.L_1781:
        /*0028*/ 	.byte	0x03, 0x50
        /*002a*/ 	.short	0x0000


	//----- nvinfo : EIATTR_MAXREG_COUNT
	.align		4
        /*002c*/ 	.byte	0x03, 0x1b
        /*002e*/ 	.short	0x0080


	//----- nvinfo : EIATTR_EXTERNS
	.align		4
        /*0030*/ 	.byte	0x04, 0x0f
        /*0032*/ 	.short	(.L_1783 - .L_1782)


	//   ....[0]....
	.align		4
.L_1782:
        /*0034*/ 	.word	index@(__assertfail)


	//----- nvinfo : EIATTR_MERCURY_ISA_VERSION
	.align		4
.L_1783:
        /*0038*/ 	.byte	0x03, 0x5f
        /*003a*/ 	.short	0x0101


	//----- nvinfo : EIATTR_SYSCALL_OFFSETS
	.align		4
        /*003c*/ 	.byte	0x04, 0x46
        /*003e*/ 	.short	(.L_1785 - .L_1784)


	//   ....[0]....
.L_1784:
        /*0040*/ 	.word	0x000024b0


	//   ....[1]....
        /*0044*/ 	.word	0x000032d0


	//   ....[2]....
        /*0048*/ 	.word	0x00004220


	//   ....[3]....
        /*004c*/ 	.word	0x000066e0


	//   ....[4]....
        /*0050*/ 	.word	0x00007500


	//   ....[5]....
        /*0054*/ 	.word	0x00008450


	//   ....[6]....
        /*0058*/ 	.word	0x0000a900


	//   ....[7]....
        /*005c*/ 	.word	0x0000b720


	//   ....[8]....
        /*0060*/ 	.word	0x0000c670


	//   ....[9]....
        /*0064*/ 	.word	0x0000eb10


	//   ....[10]....
        /*0068*/ 	.word	0x0000f930


	//   ....[11]....
        /*006c*/ 	.word	0x00010880


	//----- nvinfo : EIATTR_EXIT_INSTR_OFFSETS
	.align		4
.L_1785:
        /*0070*/ 	.byte	0x04, 0x1c
        /*0072*/ 	.short	(.L_1787 - .L_1786)


	//   ....[0]....
.L_1786:
        /*0074*/ 	.word	0x0000c720


	//   ....[1]....
        /*0078*/ 	.word	0x0000fba0


	//   ....[2]....
        /*007c*/ 	.word	0x0000fbe0


	//   ....[3]....
        /*0080*/ 	.word	0x0000fc70


	//   ....[4]....
        /*0084*/ 	.word	0x0000fca0


	//   ....[5]....
        /*0088*/ 	.word	0x0000fcd0


	//   ....[6]....
        /*008c*/ 	.word	0x0000fd50


	//   ....[7]....
        /*0090*/ 	.word	0x0000fd80


	//   ....[8]....
        /*0094*/ 	.word	0x0000fe10


	//   ....[9]....
        /*0098*/ 	.word	0x0000fe50


	//   ....[10]....
        /*009c*/ 	.word	0x0000fe90


	//   ....[11]....
        /*00a0*/ 	.word	0x0000ff50


	//   ....[12]....
        /*00a4*/ 	.word	0x0000ffa0


	//   ....[13]....
        /*00a8*/ 	.word	0x00010120


	//   ....[14]....
        /*00ac*/ 	.word	0x00010270


	//   ....[15]....
        /*00b0*/ 	.word	0x000102a0


	//   ....[16]....
        /*00b4*/ 	.word	0x00010350


	//   ....[17]....
        /*00b8*/ 	.word	0x000104c0


	//   ....[18]....
        /*00bc*/ 	.word	0x00010630


	//   ....[19]....
        /*00c0*/ 	.word	0x00010780


	//   ....[20]....
        /*00c4*/ 	.word	0x00010890


	//   ....[21]....
        /*00c8*/ 	.word	0x000108c0


	//   ....[22]....
        /*00cc*/ 	.word	0x000108f0


	//----- nvinfo : EIATTR_MAX_THREADS
	.align		4
.L_1787:
        /*00d0*/ 	.byte	0x04, 0x05
        /*00d2*/ 	.short	(.L_1789 - .L_1788)
.L_1788:
        /*00d4*/ 	.word	0x00000080
        /*00d8*/ 	.word	0x00000001
        /*00dc*/ 	.word	0x00000001


	//----- nvinfo : EIATTR_CRS_STACK_SIZE
	.align		4
.L_1789:
        /*00e0*/ 	.byte	0x04, 0x1e
        /*00e2*/ 	.short	(.L_1791 - .L_1790)
.L_1790:
        /*00e4*/ 	.word	0x00000000


	//----- nvinfo : EIATTR_CBANK_PARAM_SIZE
	.align		4
.L_1791:
        /*00e8*/ 	.byte	0x03, 0x19
        /*00ea*/ 	.short	0x0290


	//----- nvinfo : EIATTR_PARAM_CBANK
	.align		4
        /*00ec*/ 	.byte	0x04, 0x0a
        /*00ee*/ 	.short	(.L_1793 - .L_1792)
	.align		4
.L_1792:
        /*00f0*/ 	.word	index@(.nv.constant0._ZN2at6native18elementwise_kernelILi128ELi4EZNS0_15gpu_kernel_implINS0_13BinaryFunctorIfffZZZNS0_17hypot_kernel_cudaERNS_18TensorIteratorBaseEENKUlvE_clEvENKUlvE0_clEvEUlffE_EEEEvS5_RKT_EUliE_EEviT1_)
        /*00f4*/ 	.short	0x0210
        /*00f6*/ 	.short	0x0290


	//----- nvinfo : EIATTR_SW_WAR
	.align		4
.L_1793:
        /*00f8*/ 	.byte	0x04, 0x36
        /*00fa*/ 	.short	(.L_1795 - .L_1794)
.L_1794:
        /*00fc*/ 	.word	0x00000008
.L_1795:


//--------------------- .nv.info._ZN2at6native27unrolled_elementwise_kernelINS0_13BinaryFunctorIfffZZZNS0_17hypot_kernel_cudaERNS_18TensorIteratorBaseEENKUlvE_clEvENKUlvE0_clEvEUlffE_EESt5arrayIPcLm3EELi4E23TrivialOffsetCalculatorILi2EjESC_ILi1EjENS0_6memory12LoadWithCastILi2EEENSF_13StoreWithCastILi1EEEEEviT_T0_T2_T3_T4_T5_ --------------------------
	.section	.nv.info._ZN2at6native27unrolled_elementwise_kernelINS0_13BinaryFunctorIfffZZZNS0_17hypot_kernel_cudaERNS_18TensorIteratorBaseEENKUlvE_clEvENKUlvE0_clEvEUlffE_EESt5arrayIPcLm3EELi4E23TrivialOffsetCalculatorILi2EjESC_ILi1EjENS0_6memory12LoadWithCastILi2EEENSF_13StoreWithCastILi1EEEEEviT_T0_T2_T3_T4_T5_,"",@"SHT_CUDA_INFO"
	.sectionflags	@""
	.align	4


	//----- nvinfo : EIATTR_CUDA_API_VERSION
	.align		4
        /*0000*/ 	.byte	0x04, 0x37
        /*0002*/ 	.short	(.L_1797 - .L_1796)
.L_1796:
        /*0004*/ 	.word	0x00000082


	//----- nvinfo : EIATTR_KPARAM_INFO
	.align		4
.L_1797:
        /*0008*/ 	.byte	0x04, 0x17
        /*000a*/ 	.short	(.L_1799 - .L_1798)
.L_1798:
        /*000c*/ 	.word	0x00000000
        /*0010*/ 	.short	0x0006
        /*0012*/ 	.short	0x0030
        /*0014*/ 	.byte	0x00, 0xf0, 0x21, 0x00


	//----- nvinfo : EIATTR_KPARAM_INFO
	.align		4
.L_1799:
        /*0018*/ 	.byte	0x04, 0x17
        /*001a*/ 	.short	(.L_1801 - .L_1800)
.L_1800:
        /*001c*/ 	.word	0x00000000
        /*0020*/ 	.short	0x0005
        /*0022*/ 	.short	0x0024
        /*0024*/ 	.byte	0x00, 0xf0, 0x31, 0x00


	//----- nvinfo : EIATTR_KPARAM_INFO
	.align		4
.L_1801:
        /*0028*/ 	.byte	0x04, 0x17
        /*002a*/ 	.short	(.L_1803 - .L_1802)
.L_1802:
        /*002c*/ 	.word	0x00000000
        /*0030*/ 	.short	0x0004
        /*0032*/ 	.short	0x0021
        /*0034*/ 	.byte	0x00, 0xf0, 0x05, 0x00


	//----- nvinfo : EIATTR_KPARAM_INFO
	.align		4
.L_1803:
        /*0038*/ 	.byte	0x04, 0x17
        /*003a*/ 	.short	(.L_1805 - .L_1804)
.L_1804:
        /*003c*/ 	.word	0x00000000
        /*0040*/ 	.short	0x0003
        /*0042*/ 	.short	0x0020
        /*0044*/ 	.byte	0x00, 0xf0, 0x05, 0x00


	//----- nvinfo : EIATTR_KPARAM_INFO
	.align		4
.L_1805:
        /*0048*/ 	.byte	0x04, 0x17
        /*004a*/ 	.short	(.L_1807 - .L_1806)
.L_1806:
        /*004c*/ 	.word	0x00000000
        /*0050*/ 	.short	0x0002
        /*0052*/ 	.short	0x0008
        /*0054*/ 	.byte	0x00, 0xf0, 0x61, 0x00


	//----- nvinfo : EIATTR_KPARAM_INFO
	.align		4
.L_1807:
        /*0058*/ 	.byte	0x04, 0x17
        /*005a*/ 	.short	(.L_1809 - .L_1808)
.L_1808:
        /*005c*/ 	.word	0x00000000
        /*0060*/ 	.short	0x0001
        /*0062*/ 	.short	0x0004
        /*0064*/ 	.byte	0x00, 0xf0, 0x05, 0x00


	//----- nvinfo : EIATTR_KPARAM_INFO
	.align		4
.L_1809:
        /*0068*/ 	.byte	0x04, 0x17
        /*006a*/ 	.short	(.L_1811 - .L_1810)
.L_1810:
        /*006c*/ 	.word	0x00000000
        /*0070*/ 	.short	0x0000
        /*0072*/ 	.short	0x0000
        /*0074*/ 	.byte	0x00, 0xf0, 0x11, 0x00


	//----- nvinfo : EIATTR_SPARSE_MMA_MASK
	.align		4
.L_1811:
        /*0078*/ 	.byte	0x03, 0x50
        /*007a*/ 	.short	0x0000


	//----- nvinfo : EIATTR_MAXREG_COUNT
	.align		4
        /*007c*/ 	.byte	0x03, 0x1b
        /*007e*/ 	.short	0x00ff


	//----- nvinfo : EIATTR_EXTERNS
	.align		4
        /*0080*/ 	.byte	0x04, 0x0f
        /*0082*/ 	.short	(.L_1813 - .L_1812)


	//   ....[0]....
	.align		4
.L_1812:
        /*0084*/ 	.word	index@(__assertfail)


	//----- nvinfo : EIATTR_MERCURY_ISA_VERSION
	.align		4
.L_1813:
        /*0088*/ 	.byte	0x03, 0x5f
        /*008a*/ 	.short	0x0101


	//----- nvinfo : EIATTR_SYSCALL_OFFSETS
	.align		4
        /*008c*/ 	.byte	0x04, 0x46
        /*008e*/ 	.short	(.L_1815 - .L_1814)


	//   ....[0]....
.L_1814:
        /*0090*/ 	.word	0x00000e90


	//   ....[1]....
        /*0094*/ 	.word	0x00001cc0


	//   ....[2]....
        /*0098*/ 	.word	0x00002b70


	//   ....[3]....
        /*009c*/ 	.word	0x000039a0


	//   ....[4]....
        /*00a0*/ 	.word	0x00004850


	//   ....[5]....
        /*00a4*/ 	.word	0x00005690


	//   ....[6]....
        /*00a8*/ 	.word	0x00006530


	//   ....[7]....
        /*00ac*/ 	.word	0x00007340


	//   ....[8]....
        /*00b0*/ 	.word	0x00008870


	//   ....[9]....
        /*00b4*/ 	.word	0x00009770


	//   ....[10]....
        /*00b8*/ 	.word	0x0000a630


	//   ....[11]....
        /*00bc*/ 	.word	0x0000b4f0


	//----- nvinfo : EIATTR_EXIT_INSTR_OFFSETS
	.align		4
.L_1815:
        /*00c0*/ 	.byte	0x04, 0x1c
        /*00c2*/ 	.short	(.L_1817 - .L_1816)


	//   ....[0]....
.L_1816:
        /*00c4*/ 	.word	0x0000a6d0


	//   ....[1]....
        /*00c8*/ 	.word	0x0000a810


	//   ....[2]....
        /*00cc*/ 	.word	0x0000a850


	//   ....[3]....
        /*00d0*/ 	.word	0x0000a8e0


	//   ....[4]....
        /*00d4*/ 	.word	0x0000a910


	//   ....[5]....
        /*00d8*/ 	.word	0x0000a940


	//   ....[6]....
        /*00dc*/ 	.word	0x0000a9c0


	//   ....[7]....
        /*00e0*/ 	.word	0x0000a9f0


	//   ....[8]....
        /*00e4*/ 	.word	0x0000aa80


	//   ....[9]....
        /*00e8*/ 	.word	0x0000aac0


	//   ....[10]....
        /*00ec*/ 	.word	0x0000ab00


	//   ....[11]....
        /*00f0*/ 	.word	0x0000abc0


	//   ....[12]....
        /*00f4*/ 	.word	0x0000ac10


	//   ....[13]....
        /*00f8*/ 	.word	0x0000ad90


	//   ....[14]....
        /*00fc*/ 	.word	0x0000aee0


	//   ....[15]....
        /*0100*/ 	.word	0x0000af10


	//   ....[16]....
        /*0104*/ 	.word	0x0000afc0


	//   ....[17]....
        /*0108*/ 	.word	0x0000b130


	//   ....[18]....
        /*010c*/ 	.word	0x0000b2a0


	//   ....[19]....
        /*0110*/ 	.word	0x0000b3f0


	//   ....[20]....
        /*0114*/ 	.word	0x0000b500


	//   ....[21]....
        /*0118*/ 	.word	0x0000b530


	//   ....[22]....
        /*011c*/ 	.word	0x0000b560


	//----- nvinfo : EIATTR_MAX_THREADS
	.align		4
.L_1817:
        /*0120*/ 	.byte	0x04, 0x05
        /*0122*/ 	.short	(.L_1819 - .L_1818)
.L_1818:
        /*0124*/ 	.word	0x00000080
        /*0128*/ 	.word	0x00000001
        /*012c*/ 	.word	0x00000001


	//----- nvinfo : EIATTR_CRS_STACK_SIZE
	.align		4
.L_1819:
        /*0130*/ 	.byte	0x04, 0x1e
        /*0132*/ 	.short	(.L_1821 - .L_1820)
.L_1820:
        /*0134*/ 	.word	0x00000000


	//----- nvinfo : EIATTR_CBANK_PARAM_SIZE
	.align		4
.L_1821:
        /*0138*/ 	.byte	0x03, 0x19
        /*013a*/ 	.short	0x0038


	//----- nvinfo : EIATTR_PARAM_CBANK
	.align		4
        /*013c*/ 	.byte	0x04, 0x0a
        /*013e*/ 	.short	(.L_1823 - .L_1822)
	.align		4
.L_1822:
        /*0140*/ 	.word	index@(.nv.constant0._ZN2at6native27unrolled_elementwise_kernelINS0_13BinaryFunctorIfffZZZNS0_17hypot_kernel_cudaERNS_18TensorIteratorBaseEENKUlvE_clEvENKUlvE0_clEvEUlffE_EESt5arrayIPcLm3EELi4E23TrivialOffsetCalculatorILi2EjESC_ILi1EjENS0_6memory12LoadWithCastILi2EEENSF_13StoreWithCastILi1EEEEEviT_T0_T2_T3_T4_T5_)
        /*0144*/ 	.short	0x0210
        /*0146*/ 	.short	0x0038


	//----- nvinfo : EIATTR_SW_WAR
	.align		4
.L_1823:
        /*0148*/ 	.byte	0x04, 0x36
        /*014a*/ 	.short	(.L_1825 - .L_1824)
.L_1824:
        /*014c*/ 	.word	0x00000008
.L_1825:


//--------------------- .nv.info._ZN2at6native18elementwise_kernelILi128ELi2EZNS0_22gpu_kernel_impl_nocastINS0_13BinaryFunctorIfffZZZNS0_17hypot_kernel_cudaERNS_18TensorIteratorBaseEENKUlvE_clEvENKUlvE0_clEvEUlffE_EEEEvS5_RKT_EUliE_EEviT1_ --------------------------
	.section	.nv.info._ZN2at6native18elementwise_kernelILi128ELi2EZNS0_22gpu_kernel_impl_nocastINS0_13BinaryFunctorIfffZZZNS0_17hypot_kernel_cudaERNS_18TensorIteratorBaseEENKUlvE_clEvENKUlvE0_clEvEUlffE_EEEEvS5_RKT_EUliE_EEviT1_,"",@"SHT_CUDA_INFO"
	.sectionflags	@""
	.align	4


	//----- nvinfo : EIATTR_CUDA_API_VERSION
	.align		4
        /*0000*/ 	.byte	0x04, 0x37
        /*0002*/ 	.short	(.L_1827 - .L_1826)
.L_1826:
        /*0004*/ 	.word	0x00000082


	//----- nvinfo : EIATTR_KPARAM_INFO
	.align		4
.L_1827:
        /*0008*/ 	.byte	0x04, 0x17
        /*000a*/ 	.short	(.L_1829 - .L_1828)
.L_1828:
        /*000c*/ 	.word	0x00000000
        /*0010*/ 	.short	0x0001
        /*0012*/ 	.short	0x0008
        /*0014*/ 	.byte	0x00, 0xf0, 0x21, 0x0a


	//----- nvinfo : EIATTR_KPARAM_INFO
	.align		4
.L_1829:
        /*0018*/ 	.byte	0x04, 0x17
        /*001a*/ 	.short	(.L_1831 - .L_1830)
.L_1830:
        /*001c*/ 	.word	0x00000000
        /*0020*/ 	.short	0x0000
        /*0022*/ 	.short	0x0000
        /*0024*/ 	.byte	0x00, 0xf0, 0x11, 0x00


	//----- nvinfo : EIATTR_SPARSE_MMA_MASK
	.align		4
.L_1831:
        /*0028*/ 	.byte	0x03, 0x50
        /*002a*/ 	.short	0x0000


	//----- nvinfo : EIATTR_MAXREG_COUNT
	.align		4
        /*002c*/ 	.byte	0x03, 0x1b
        /*002e*/ 	.short	0x0080


	//----- nvinfo : EIATTR_MERCURY_ISA_VERSION
	.align		4
        /*0030*/ 	.byte	0x03, 0x5f
        /*0032*/ 	.short	0x0101


	//----- nvinfo : EIATTR_EXIT_INSTR_OFFSETS
	.align		4
        /*0034*/ 	.byte	0x04, 0x1c
        /*0036*/ 	.short	(.L_1833 - .L_1832)


	//   ....[0]....
.L_1832:
        /*0038*/ 	.word	0x000018a0


	//   ....[1]....
        /*003c*/ 	.word	0x00003080


	//----- nvinfo : EIATTR_MAX_THREADS
	.align		4
.L_1833:
        /*0040*/ 	.byte	0x04, 0x05
        /*0042*/ 	.short	(.L_1835 - .L_1834)
.L_1834:
        /*0044*/ 	.word	0x00000080
        /*0048*/ 	.word	0x00000001
        /*004c*/ 	.word	0x00000001


	//----- nvinfo : EIATTR_CRS_STACK_SIZE
	.align		4
.L_1835:
        /*0050*/ 	.byte	0x04, 0x1e
        /*0052*/ 	.short	(.L_1837 - .L_1836)
.L_1836:
        /*0054*/ 	.word	0x00000000


	//----- nvinfo : EIATTR_CBANK_PARAM_SIZE
	.align		4
.L_1837:
        /*0058*/ 	.byte	0x03, 0x19
        /*005a*/ 	.short	0x0290


	//----- nvinfo : EIATTR_PARAM_CBANK
	.align		4
        /*005c*/ 	.byte	0x04, 0x0a
        /*005e*/ 	.short	(.L_1839 - .L_1838)
	.align		4
.L_1838:
        /*0060*/ 	.word	index@(.nv.constant0._ZN2at6native18elementwise_kernelILi128ELi2EZNS0_22gpu_kernel_impl_nocastINS0_13BinaryFunctorIfffZZZNS0_17hypot_kernel_cudaERNS_18TensorIteratorBaseEENKUlvE_clEvENKUlvE0_clEvEUlffE_EEEEvS5_RKT_EUliE_EEviT1_)
        /*0064*/ 	.short	0x0210
        /*0066*/ 	.short	0x0290


	//----- nvinfo : EIATTR_SW_WAR
	.align		4
.L_1839:
        /*0068*/ 	.byte	0x04, 0x36
        /*006a*/ 	.short	(.L_1841 - .L_1840)
.L_1840:
        /*006c*/ 	.word	0x00000008
.L_1841:


//--------------------- .nv.info._ZN2at6native27unrolled_elementwise_kernelINS0_13BinaryFunctorIfffZZZNS0_17hypot_kernel_cudaERNS_18TensorIteratorBaseEENKUlvE_clEvENKUlvE0_clEvEUlffE_EESt5arrayIPcLm3EELi4E23TrivialOffsetCalculatorILi2EjESC_ILi1EjENS0_6memory15LoadWithoutCastENSF_16StoreWithoutCastEEEviT_T0_T2_T3_T4_T5_ --------------------------
	.section	.nv.info._ZN2at6native27unrolled_elementwise_kernelINS0_13BinaryFunctorIfffZZZNS0_17hypot_kernel_cudaERNS_18TensorIteratorBaseEENKUlvE_clEvENKUlvE0_clEvEUlffE_EESt5arrayIPcLm3EELi4E23TrivialOffsetCalculatorILi2EjESC_ILi1EjENS0_6memory15LoadWithoutCastENSF_16StoreWithoutCastEEEviT_T0_T2_T3_T4_T5_,"",@"SHT_CUDA_INFO"
	.sectionflags	@""
	.align	4


	//----- nvinfo : EIATTR_CUDA_API_VERSION
	.align		4
        /*0000*/ 	.byte	0x04, 0x37
        /*0002*/ 	.short	(.L_1843 - .L_1842)
.L_1842:
        /*0004*/ 	.word	0x00000082


	//----- nvinfo : EIATTR_KPARAM_INFO
	.align		4
.L_1843:
        /*0008*/ 	.byte	0x04, 0x17
        /*000a*/ 	.short	(.L_1845 - .L_1844)
.L_1844:
        /*000c*/ 	.word	0x00000000
        /*0010*/ 	.short	0x0006
        /*0012*/ 	.short	0x0023
        /*0014*/ 	.byte	0x00, 0xf0, 0x05, 0x00


	//----- nvinfo : EIATTR_KPARAM_INFO
	.align		4
.L_1845:
        /*0018*/ 	.byte	0x04, 0x17
        /*001a*/ 	.short	(.L_1847 - .L_1846)
.L_1846:
        /*001c*/ 	.word	0x00000000
        /*0020*/ 	.short	0x0005
        /*0022*/ 	.short	0x0022
        /*0024*/ 	.byte	0x00, 0xf0, 0x05, 0x00


	//----- nvinfo : EIATTR_KPARAM_INFO
	.align		4
.L_1847:
        /*0028*/ 	.byte	0x04, 0x17
        /*002a*/ 	.short	(.L_1849 - .L_1848)
.L_1848:
        /*002c*/ 	.word	0x00000000
        /*0030*/ 	.short	0x0004
        /*0032*/ 	.short	0x0021
        /*0034*/ 	.byte	0x00, 0xf0, 0x05, 0x00


	//----- nvinfo : EIATTR_KPARAM_INFO
	.align		4
.L_1849:
        /*0038*/ 	.byte	0x04, 0x17
        /*003a*/ 	.short	(.L_1851 - .L_1850)
.L_1850:
        /*003c*/ 	.word	0x00000000
        /*0040*/ 	.short	0x0003
        /*0042*/ 	.short	0x0020
        /*0044*/ 	.byte	0x00, 0xf0, 0x05, 0x00


	//----- nvinfo : EIATTR_KPARAM_INFO
	.align		4
.L_1851:
        /*0048*/ 	.byte	0x04, 0x17
        /*004a*/ 	.short	(.L_1853 - .L_1852)
.L_1852:
        /*004c*/ 	.word	0x00000000
        /*0050*/ 	.short	0x0002
        /*0052*/ 	.short	0x0008
        /*0054*/ 	.byte	0x00, 0xf0, 0x61, 0x00


	//----- nvinfo : EIATTR_KPARAM_INFO
	.align		4
.L_1853:
        /*0058*/ 	.byte	0x04, 0x17
        /*005a*/ 	.short	(.L_1855 - .L_1854)
.L_1854:
        /*005c*/ 	.word	0x00000000
        /*0060*/ 	.short	0x0001
        /*0062*/ 	.short	0x0004
        /*0064*/ 	.byte	0x00, 0xf0, 0x05, 0x00


	//----- nvinfo : EIATTR_KPARAM_INFO
	.align		4
.L_1855:
        /*0068*/ 	.byte	0x04, 0x17
        /*006a*/ 	.short	(.L_1857 - .L_1856)
.L_1856:
        /*006c*/ 	.word	0x00000000
        /*0070*/ 	.short	0x0000
        /*0072*/ 	.short	0x0000
        /*0074*/ 	.byte	0x00, 0xf0, 0x11, 0x00


	//----- nvinfo : EIATTR_SPARSE_MMA_MASK
	.align		4
.L_1857:
        /*0078*/ 	.byte	0x03, 0x50
        /*007a*/ 	.short	0x0000


	//----- nvinfo : EIATTR_MAXREG_COUNT
	.align		4
        /*007c*/ 	.byte	0x03, 0x1b
        /*007e*/ 	.short	0x00ff


	//----- nvinfo : EIATTR_MERCURY_ISA_VERSION
	.align		4
        /*0080*/ 	.byte	0x03, 0x5f
        /*0082*/ 	.short	0x0101


	//----- nvinfo : EIATTR_EXIT_INSTR_OFFSETS
	.align		4
        /*0084*/ 	.byte	0x04, 0x1c
        /*0086*/ 	.short	(.L_1859 - .L_1858)


	//   ....[0]....
.L_1858:
        /*0088*/ 	.word	0x00000960


	//   ....[1]....
        /*008c*/ 	.word	0x000009b0


	//----- nvinfo : EIATTR_MAX_THREADS
	.align		4
.L_1859:
        /*0090*/ 	.byte	0x04, 0x05
        /*0092*/ 	.short	(.L_1861 - .L_1860)
.L_1860:
        /*0094*/ 	.word	0x00000080
        /*0098*/ 	.word	0x00000001
        /*009c*/ 	.word	0x00000001


	//----- nvinfo : EIATTR_CRS_STACK_SIZE
	.align		4
.L_1861:
        /*00a0*/ 	.byte	0x04, 0x1e
        /*00a2*/ 	.short	(.L_1863 - .L_1862)
.L_1862:
        /*00a4*/ 	.word	0x00000000


	//----- nvinfo : EIATTR_CBANK_PARAM_SIZE
	.align		4
.L_1863:
        /*00a8*/ 	.byte	0x03, 0x19
        /*00aa*/ 	.short	0x0024


	//----- nvinfo : EIATTR_PARAM_CBANK
	.align		4
        /*00ac*/ 	.byte	0x04, 0x0a
        /*00ae*/ 	.short	(.L_1865 - .L_1864)
	.align		4
.L_1864:
        /*00b0*/ 	.word	index@(.nv.constant0._ZN2at6native27unrolled_elementwise_kernelINS0_13BinaryFunctorIfffZZZNS0_17hypot_kernel_cudaERNS_18TensorIteratorBaseEENKUlvE_clEvENKUlvE0_clEvEUlffE_EESt5arrayIPcLm3EELi4E23TrivialOffsetCalculatorILi2EjESC_ILi1EjENS0_6memory15LoadWithoutCastENSF_16StoreWithoutCastEEEviT_T0_T2_T3_T4_T5_)
        /*00b4*/ 	.short	0x0210
        /*00b6*/ 	.short	0x0024


	//----- nvinfo : EIATTR_SW_WAR
	.align		4
.L_1865:
        /*00b8*/ 	.byte	0x04, 0x36
        /*00ba*/ 	.short	(.L_1867 - .L_1866)
.L_1866:
        /*00bc*/ 	.word	0x00000008
.L_1867:


//--------------------- .nv.info._ZN2at6native29vectorized_elementwise_kernelILi2ENS0_13BinaryFunctorIfffZZZNS0_17hypot_kernel_cudaERNS_18TensorIteratorBaseEENKUlvE_clEvENKUlvE0_clEvEUlffE_EESt5arrayIPcLm3EEEEviT0_T1_ --------------------------
	.section	.nv.info._ZN2at6native29vectorized_elementwise_kernelILi2ENS0_13BinaryFunctorIfffZZZNS0_17hypot_kernel_cudaERNS_18TensorIteratorBaseEENKUlvE_clEvENKUlvE0_clEvEUlffE_EESt5arrayIPcLm3EEEEviT0_T1_,"",@"SHT_CUDA_INFO"
	.sectionflags	@""
	.align	4


	//----- nvinfo : EIATTR_CUDA_API_VERSION
	.align		4
        /*0000*/ 	.byte	0x04, 0x37
        /*0002*/ 	.short	(.L_1869 - .L_1868)
.L_1868:
        /*0004*/ 	.word	0x00000082


	//----- nvinfo : EIATTR_KPARAM_INFO
	.align		4
.L_1869:
        /*0008*/ 	.byte	0x04, 0x17
        /*000a*/ 	.short	(.L_1871 - .L_1870)
.L_1870:
        /*000c*/ 	.word	0x00000000
        /*0010*/ 	.short	0x0002
        /*0012*/ 	.short	0x0008
        /*0014*/ 	.byte	0x00, 0xf0, 0x61, 0x00


	//----- nvinfo : EIATTR_KPARAM_INFO
	.align		4
.L_1871:
        /*0018*/ 	.byte	0x04, 0x17
        /*001a*/ 	.short	(.L_1873 - .L_1872)
.L_1872:
        /*001c*/ 	.word	0x00000000
        /*0020*/ 	.short	0x0001
        /*0022*/ 	.short	0x0004
        /*0024*/ 	.byte	0x00, 0xf0, 0x05, 0x00


	//----- nvinfo : EIATTR_KPARAM_INFO
	.align		4
.L_1873:
        /*0028*/ 	.byte	0x04, 0x17
        /*002a*/ 	.short	(.L_1875 - .L_1874)
.L_1874:
        /*002c*/ 	.word	0x00000000
        /*0030*/ 	.short	0x0000
        /*0032*/ 	.short	0x0000
        /*0034*/ 	.byte	0x00, 0xf0, 0x11, 0x00


	//----- nvinfo : EIATTR_SPARSE_MMA_MASK
	.align		4
.L_1875:
        /*0038*/ 	.byte	0x03, 0x50
        /*003a*/ 	.short	0x0000


	//----- nvinfo : EIATTR_MAXREG_COUNT
	.align		4
        /*003c*/ 	.byte	0x03, 0x1b
        /*003e*/ 	.short	0x00ff


	//----- nvinfo : EIATTR_MERCURY_ISA_VERSION
	.align		4
        /*0040*/ 	.byte	0x03, 0x5f
        /*0042*/ 	.short	0x0101


	//----- nvinfo : EIATTR_EXIT_INSTR_OFFSETS
	.align		4
        /*0044*/ 	.byte	0x04, 0x1c
        /*0046*/ 	.short	(.L_1877 - .L_1876)


	//   ....[0]....
.L_1876:
        /*0048*/ 	.word	0x000009e0


	//   ....[1]....
        /*004c*/ 	.word	0x00001d10


	//   ....[2]....
        /*0050*/ 	.word	0x00001d60


	//----- nvinfo : EIATTR_MAX_THREADS
	.align		4
.L_1877:
        /*0054*/ 	.byte	0x04, 0x05
        /*0056*/ 	.short	(.L_1879 - .L_1878)
.L_1878:
        /*0058*/ 	.word	0x00000080
        /*005c*/ 	.word	0x00000001
        /*0060*/ 	.word	0x00000001


	//----- nvinfo : EIATTR_CRS_STACK_SIZE
	.align		4
.L_1879:
        /*0064*/ 	.byte	0x04, 0x1e
        /*0066*/ 	.short	(.L_1881 - .L_1880)
.L_1880:
        /*0068*/ 	.word	0x00000000


	//----- nvinfo : EIATTR_CBANK_PARAM_SIZE
	.align		4
.L_1881:
        /*006c*/ 	.byte	0x03, 0x19
        /*006e*/ 	.short	0x0020


	//----- nvinfo : EIATTR_PARAM_CBANK
	.align		4
        /*0070*/ 	.byte	0x04, 0x0a
        /*0072*/ 	.short	(.L_1883 - .L_1882)
	.align		4
.L_1882:
        /*0074*/ 	.word	index@(.nv.constant0._ZN2at6native29vectorized_elementwise_kernelILi2ENS0_13BinaryFunctorIfffZZZNS0_17hypot_kernel_cudaERNS_18TensorIteratorBaseEENKUlvE_clEvENKUlvE0_clEvEUlffE_EESt5arrayIPcLm3EEEEviT0_T1_)
        /*0078*/ 	.short	0x0210
        /*007a*/ 	.short	0x0020


	//----- nvinfo : EIATTR_SW_WAR
	.align		4
.L_1883:
        /*007c*/ 	.byte	0x04, 0x36
        /*007e*/ 	.short	(.L_1885 - .L_1884)
.L_1884:
        /*0080*/ 	.word	0x00000008
.L_1885:


//--------------------- .nv.info._ZN2at6native29vectorized_elementwise_kernelILi4ENS0_13BinaryFunctorIfffZZZNS0_17hypot_kernel_cudaERNS_18TensorIteratorBaseEENKUlvE_clEvENKUlvE0_clEvEUlffE_EESt5arrayIPcLm3EEEEviT0_T1_ --------------------------
	.section	.nv.info._ZN2at6native29vectorized_elementwise_kernelILi4ENS0_13BinaryFunctorIfffZZZNS0_17hypot_kernel_cudaERNS_18TensorIteratorBaseEENKUlvE_clEvENKUlvE0_clEvEUlffE_EESt5arrayIPcLm3EEEEviT0_T1_,"",@"SHT_CUDA_INFO"
	.sectionflags	@""
	.align	4


	//----- nvinfo : EIATTR_CUDA_API_VERSION
	.align		4
        /*0000*/ 	.byte	0x04, 0x37
        /*0002*/ 	.short	(.L_1887 - .L_1886)
.L_1886:
        /*0004*/ 	.word	0x00000082


	//----- nvinfo : EIATTR_KPARAM_INFO
	.align		4
.L_1887:
        /*0008*/ 	.byte	0x04, 0x17
        /*000a*/ 	.short	(.L_1889 - .L_1888)
.L_1888:
        /*000c*/ 	.word	0x00000000
        /*0010*/ 	.short	0x0002
        /*0012*/ 	.short	0x0008
        /*0014*/ 	.byte	0x00, 0xf0, 0x61, 0x00


	//----- nvinfo : EIATTR_KPARAM_INFO
	.align		4
.L_1889:
        /*0018*/ 	.byte	0x04, 0x17
        /*001a*/ 	.short	(.L_1891 - .L_1890)
.L_1890:
        /*001c*/ 	.word	0x00000000
        /*0020*/ 	.short	0x0001
        /*0022*/ 	.short	0x0004
        /*0024*/ 	.byte	0x00, 0xf0, 0x05, 0x00


	//----- nvinfo : EIATTR_KPARAM_INFO
	.align		4
.L_1891:
        /*0028*/ 	.byte	0x04, 0x17
        /*002a*/ 	.short	(.L_1893 - .L_1892)
.L_1892:
        /*002c*/ 	.word	0x00000000
        /*0030*/ 	.short	0x0000
        /*0032*/ 	.short	0x0000
        /*0034*/ 	.byte	0x00, 0xf0, 0x11, 0x00


	//----- nvinfo : EIATTR_SPARSE_MMA_MASK
	.align		4
.L_1893:
        /*0038*/ 	.byte	0x03, 0x50
        /*003a*/ 	.short	0x0000


	//----- nvinfo : EIATTR_MAXREG_COUNT
	.align		4
        /*003c*/ 	.byte	0x03, 0x1b
        /*003e*/ 	.short	0x00ff


	//----- nvinfo : EIATTR_MERCURY_ISA_VERSION
	.align		4
        /*0040*/ 	.byte	0x03, 0x5f
        /*0042*/ 	.short	0x0101


	//----- nvinfo : EIATTR_EXIT_INSTR_OFFSETS
	.align		4
        /*0044*/ 	.byte	0x04, 0x1c
        /*0046*/ 	.short	(.L_1895 - .L_1894)


	//   ....[0]....
.L_1894:
        /*0048*/ 	.word	0x00000980


	//   ....[1]....
        /*004c*/ 	.word	0x00001cb0


	//   ....[2]....
        /*0050*/ 	.word	0x00001d00


	//----- nvinfo : EIATTR_MAX_THREADS
	.align		4
.L_1895:
        /*0054*/ 	.byte	0x04, 0x05
        /*0056*/ 	.short	(.L_1897 - .L_1896)
.L_1896:
        /*0058*/ 	.word	0x00000080
        /*005c*/ 	.word	0x00000001
        /*0060*/ 	.word	0x00000001


	//----- nvinfo : EIATTR_CRS_STACK_SIZE
	.align		4
.L_1897:
        /*0064*/ 	.byte	0x04, 0x1e
        /*0066*/ 	.short	(.L_1899 - .L_1898)
.L_1898:
        /*0068*/ 	.word	0x00000000


	//----- nvinfo : EIATTR_CBANK_PARAM_SIZE
	.align		4
.L_1899:
        /*006c*/ 	.byte	0x03, 0x19
        /*006e*/ 	.short	0x0020


	//----- nvinfo : EIATTR_PARAM_CBANK
	.align		4
        /*0070*/ 	.byte	0x04, 0x0a
        /*0072*/ 	.short	(.L_1901 - .L_1900)
	.align		4
.L_1900:
        /*0074*/ 	.word	index@(.nv.constant0._ZN2at6native29vectorized_elementwise_kernelILi4ENS0_13BinaryFunctorIfffZZZNS0_17hypot_kernel_cudaERNS_18TensorIteratorBaseEENKUlvE_clEvENKUlvE0_clEvEUlffE_EESt5arrayIPcLm3EEEEviT0_T1_)
        /*0078*/ 	.short	0x0210
        /*007a*/ 	.short	0x0020


	//----- nvinfo : EIATTR_SW_WAR
	.align		4
.L_1901:
        /*007c*/ 	.byte	0x04, 0x36
        /*007e*/ 	.short	(.L_1903 - .L_1902)
.L_1902:
        /*0080*/ 	.word	0x00000008
.L_1903:


//--------------------- .nv.info._ZN2at6native29vectorized_elementwise_kernelILi8ENS0_13BinaryFunctorIfffZZZNS0_17hypot_kernel_cudaERNS_18TensorIteratorBaseEENKUlvE_clEvENKUlvE0_clEvEUlffE_EESt5arrayIPcLm3EEEEviT0_T1_ --------------------------
	.section	.nv.info._ZN2at6native29vectorized_elementwise_kernelILi8ENS0_13BinaryFunctorIfffZZZNS0_17hypot_kernel_cudaERNS_18TensorIteratorBaseEENKUlvE_clEvENKUlvE0_clEvEUlffE_EESt5arrayIPcLm3EEEEviT0_T1_,"",@"SHT_CUDA_INFO"
	.sectionflags	@""
	.align	4


	//----- nvinfo : EIATTR_CUDA_API_VERSION
	.align		4
        /*0000*/ 	.byte	0x04, 0x37
        /*0002*/ 	.short	(.L_1905 - .L_1904)
.L_1904:
        /*0004*/ 	.word	0x00000082


	//----- nvinfo : EIATTR_KPARAM_INFO
	.align		4
.L_1905:
        /*0008*/ 	.byte	0x04, 0x17
        /*000a*/ 	.short	(.L_1907 - .L_1906)
.L_1906:
        /*000c*/ 	.word	0x00000000
        /*0010*/ 	.short	0x0002
        /*0012*/ 	.short	0x0008
        /*0014*/ 	.byte	0x00, 0xf0, 0x61, 0x00


	//----- nvinfo : EIATTR_KPARAM_INFO
	.align		4
.L_1907:
        /*0018*/ 	.byte	0x04, 0x17
        /*001a*/ 	.short	(.L_1909 - .L_1908)
.L_1908:
        /*001c*/ 	.word	0x00000000
        /*0020*/ 	.short	0x0001
        /*0022*/ 	.short	0x0004
        /*0024*/ 	.byte	0x00, 0xf0, 0x05, 0x00


	//----- nvinfo : EIATTR_KPARAM_INFO
	.align		4
.L_1909:
        /*0028*/ 	.byte	0x04, 0x17
        /*002a*/ 	.short	(.L_1911 - .L_1910)
.L_1910:
        /*002c*/ 	.word	0x00000000
        /*0030*/ 	.short	0x0000
        /*0032*/ 	.short	0x0000
        /*0034*/ 	.byte	0x00, 0xf0, 0x11, 0x00


	//----- nvinfo : EIATTR_SPARSE_MMA_MASK
	.align		4
.L_1911:
        /*0038*/ 	.byte	0x03, 0x50
        /*003a*/ 	.short	0x0000


	//----- nvinfo : EIATTR_MAXREG_COUNT
	.align		4
        /*003c*/ 	.byte	0x03, 0x1b
        /*003e*/ 	.short	0x00ff


	//----- nvinfo : EIATTR_MERCURY_ISA_VERSION
	.align		4
        /*0040*/ 	.byte	0x03, 0x5f
        /*0042*/ 	.short	0x0101


	//----- nvinfo : EIATTR_EXIT_INSTR_OFFSETS
	.align		4
        /*0044*/ 	.byte	0x04, 0x1c
        /*0046*/ 	.short	(.L_1913 - .L_1912)


	//   ....[0]....
.L_1912:
        /*0048*/ 	.word	0x00000980


	//   ....[1]....
        /*004c*/ 	.word	0x00001cb0


	//   ....[2]....
        /*0050*/ 	.word	0x00001d00


	//----- nvinfo : EIATTR_MAX_THREADS
	.align		4
.L_1913:
        /*0054*/ 	.byte	0x04, 0x05
        /*0056*/ 	.short	(.L_1915 - .L_1914)
.L_1914:
        /*0058*/ 	.word	0x00000080
        /*005c*/ 	.word	0x00000001
        /*0060*/ 	.word	0x00000001


	//----- nvinfo : EIATTR_CRS_STACK_SIZE
	.align		4
.L_1915:
        /*0064*/ 	.byte	0x04, 0x1e
        /*0066*/ 	.short	(.L_1917 - .L_1916)
.L_1916:
        /*0068*/ 	.word	0x00000000


	//----- nvinfo : EIATTR_CBANK_PARAM_SIZE
	.align		4
.L_1917:
        /*006c*/ 	.byte	0x03, 0x19
        /*006e*/ 	.short	0x0020


	//----- nvinfo : EIATTR_PARAM_CBANK
	.align		4
        /*0070*/ 	.byte	0x04, 0x0a
        /*0072*/ 	.short	(.L_1919 - .L_1918)
	.align		4
.L_1918:
        /*0074*/ 	.word	index@(.nv.constant0._ZN2at6native29vectorized_elementwise_kernelILi8ENS0_13BinaryFunctorIfffZZZNS0_17hypot_kernel_cudaERNS_18TensorIteratorBaseEENKUlvE_clEvENKUlvE0_clEvEUlffE_EESt5arrayIPcLm3EEEEviT0_T1_)
        /*0078*/ 	.short	0x0210
        /*007a*/ 	.short	0x0020


	//----- nvinfo : EIATTR_SW_WAR
	.align		4
.L_1919:
        /*007c*/ 	.byte	0x04, 0x36
        /*007e*/ 	.short	(.L_1921 - .L_1920)
.L_1920:
        /*0080*/ 	.word	0x00000008
.L_1921:


//--------------------- .nv.info._ZN2at6native18elementwise_kernelILi128ELi4EZNS0_15gpu_kernel_implINS0_13AUnaryFunctorIdddZZZNS0_17hypot_kernel_cudaERNS_18TensorIteratorBaseEENKUlvE_clEvENKUlvE_clEvEUlddE_EEEEvS5_RKT_EUliE_EEviT1_ --------------------------
	.section	.nv.info._ZN2at6native18elementwise_kernelILi128ELi4EZNS0_15gpu_kernel_implINS0_13AUnaryFunctorIdddZZZNS0_17hypot_kernel_cudaERNS_18TensorIteratorBaseEENKUlvE_clEvENKUlvE_clEvEUlddE_EEEEvS5_RKT_EUliE_EEviT1_,"",@"SHT_CUDA_INFO"
	.sectionflags	@""
	.align	4


	//----- nvinfo : EIATTR_CUDA_API_VERSION
	.align		4
        /*0000*/ 	.byte	0x04, 0x37
        /*0002*/ 	.short	(.L_1923 - .L_1922)
.L_1922:
        /*0004*/ 	.word	0x00000082


	//----- nvinfo : EIATTR_KPARAM_INFO
	.align		4
.L_1923:
        /*0008*/ 	.byte	0x04, 0x17
        /*000a*/ 	.short	(.L_1925 - .L_1924)
.L_1924:
        /*000c*/ 	.word	0x00000000
        /*0010*/ 	.short	0x0001
        /*0012*/ 	.short	0x0008
        /*0014*/ 	.byte	0x00, 0xf0, 0xa1, 0x08


	//----- nvinfo : EIATTR_KPARAM_INFO
	.align		4
.L_1925:
        /*0018*/ 	.byte	0x04, 0x17
        /*001a*/ 	.short	(.L_1927 - .L_1926)
.L_1926:
        /*001c*/ 	.word	0x00000000
        /*0020*/ 	.short	0x0000
        /*0022*/ 	.short	0x0000
        /*0024*/ 	.byte	0x00, 0xf0, 0x11, 0x00


	//----- nvinfo : EIATTR_SPARSE_MMA_MASK
	.align		4
.L_1927:
        /*0028*/ 	.byte	0x03, 0x50
        /*002a*/ 	.short	0x0000


	//----- nvinfo : EIATTR_MAXREG_COUNT
	.align		4
        /*002c*/ 	.byte	0x03, 0x1b
        /*002e*/ 	.short	0x0080


	//----- nvinfo : EIATTR_EXTERNS
	.align		4
        /*0030*/ 	.byte	0x04, 0x0f
        /*0032*/ 	.short	(.L_1929 - .L_1928)


	//   ....[0]....
	.align		4
.L_1928:
        /*0034*/ 	.word	index@(__assertfail)


	//----- nvinfo : EIATTR_MERCURY_ISA_VERSION
	.align		4
.L_1929:
        /*0038*/ 	.byte	0x03, 0x5f
        /*003a*/ 	.short	0x0101


	//----- nvinfo : EIATTR_SYSCALL_OFFSETS
	.align		4
        /*003c*/ 	.byte	0x04, 0x46
        /*003e*/ 	.short	(.L_1931 - .L_1930)


	//   ....[0]....
.L_1930:
        /*0040*/ 	.word	0x00002270


	//   ....[1]....
        /*0044*/ 	.word	0x00003680


	//   ....[2]....
        /*0048*/ 	.word	0x00005910


	//   ....[3]....
        /*004c*/ 	.word	0x00006d20


	//   ....[4]....
        /*0050*/ 	.word	0x00008fa0


	//   ....[5]....
        /*0054*/ 	.word	0x0000a3b0


	//   ....[6]....
        /*0058*/ 	.word	0x0000c620


	//   ....[7]....
        /*005c*/ 	.word	0x0000da30


	//----- nvinfo : EIATTR_EXIT_INSTR_OFFSETS
	.align		4
.L_1931:
        /*0060*/ 	.byte	0x04, 0x1c
        /*0062*/ 	.short	(.L_1933 - .L_1932)


	//   ....[0]....
.L_1932:
        /*0064*/ 	.word	0x0000a460


	//   ....[1]....
        /*0068*/ 	.word	0x0000ca70


	//   ....[2]....
        /*006c*/ 	.word	0x0000cab0


	//   ....[3]....
        /*0070*/ 	.word	0x0000cb40


	//   ....[4]....
        /*0074*/ 	.word	0x0000cb70


	//   ....[5]....
        /*0078*/ 	.word	0x0000cba0


	//   ....[6]....
        /*007c*/ 	.word	0x0000cc70


	//   ....[7]....
        /*0080*/ 	.word	0x0000ccf0


	//   ....[8]....
        /*0084*/ 	.word	0x0000cdd0


	//   ....[9]....
        /*0088*/ 	.word	0x0000ce60


	//   ....[10]....
        /*008c*/ 	.word	0x0000ce80


	//   ....[11]....
        /*0090*/ 	.word	0x0000cf40


	//   ....[12]....
        /*0094*/ 	.word	0x0000cf70


	//   ....[13]....
        /*0098*/ 	.word	0x0000d140


	//   ....[14]....
        /*009c*/ 	.word	0x0000d2e0


	//   ....[15]....
        /*00a0*/ 	.word	0x0000d360


	//   ....[16]....
        /*00a4*/ 	.word	0x0000d410


	//   ....[17]....
        /*00a8*/ 	.word	0x0000d5d0


	//   ....[18]....
        /*00ac*/ 	.word	0x0000d790


	//   ....[19]....
        /*00b0*/ 	.word	0x0000d930


	//   ....[20]....
        /*00b4*/ 	.word	0x0000da40


	//   ....[21]....
        /*00b8*/ 	.word	0x0000da70


	//   ....[22]....
        /*00bc*/ 	.word	0x0000daa0


	//----- nvinfo : EIATTR_MAX_THREADS
	.align		4
.L_1933:
        /*00c0*/ 	.byte	0x04, 0x05
        /*00c2*/ 	.short	(.L_1935 - .L_1934)
.L_1934:
        /*00c4*/ 	.word	0x00000080
        /*00c8*/ 	.word	0x00000001
        /*00cc*/ 	.word	0x00000001


	//----- nvinfo : EIATTR_CRS_STACK_SIZE
	.align		4
.L_1935:
        /*00d0*/ 	.byte	0x04, 0x1e
        /*00d2*/ 	.short	(.L_1937 - .L_1936)
.L_1936:
        /*00d4*/ 	.word	0x00000000


	//----- nvinfo : EIATTR_CBANK_PARAM_SIZE
	.align		4
.L_1937:
        /*00d8*/ 	.byte	0x03, 0x19
        /*00da*/ 	.short	0x0230


	//----- nvinfo : EIATTR_PARAM_CBANK
	.align		4
        /*00dc*/ 	.byte	0x04, 0x0a
        /*00de*/ 	.short	(.L_1939 - .L_1938)
	.align		4
.L_1938:
        /*00e0*/ 	.word	index@(.nv.constant0._ZN2at6native18elementwise_kernelILi128ELi4EZNS0_15gpu_kernel_implINS0_13AUnaryFunctorIdddZZZNS0_17hypot_kernel_cudaERNS_18TensorIteratorBaseEENKUlvE_clEvENKUlvE_clEvEUlddE_EEEEvS5_RKT_EUliE_EEviT1_)
        /*00e4*/ 	.short	0x0210
        /*00e6*/ 	.short	0x0230


	//----- nvinfo : EIATTR_SW_WAR
	.align		4
.L_1939:
        /*00e8*/ 	.byte	0x04, 0x36
        /*00ea*/ 	.short	(.L_1941 - .L_1940)
.L_1940:
        /*00ec*/ 	.word	0x00000008
.L_1941:


//--------------------- .nv.info._ZN2at6native27unrolled_elementwise_kernelINS0_13AUnaryFunctorIdddZZZNS0_17hypot_kernel_cudaERNS_18TensorIteratorBaseEENKUlvE_clEvENKUlvE_clEvEUlddE_EESt5arrayIPcLm2EELi4E23TrivialOffsetCalculatorILi1EjESD_NS0_6memory12LoadWithCastILi1EEENSE_13StoreWithCastILi1EEEEEviT_T0_T2_T3_T4_T5_ --------------------------
	.section	.nv.info._ZN2at6native27unrolled_elementwise_kernelINS0_13AUnaryFunctorIdddZZZNS0_17hypot_kernel_cudaERNS_18TensorIteratorBaseEENKUlvE_clEvENKUlvE_clEvEUlddE_EESt5arrayIPcLm2EELi4E23TrivialOffsetCalculatorILi1EjESD_NS0_6memory12LoadWithCastILi1EEENSE_13StoreWithCastILi1EEEEEviT_T0_T2_T3_T4_T5_,"",@"SHT_CUDA_INFO"
	.sectionflags	@""
	.align	4


	//----- nvinfo : EIATTR_CUDA_API_VERSION
	.align		4
        /*0000*/ 	.byte	0x04, 0x37
        /*0002*/ 	.short	(.L_1943 - .L_1942)
.L_1942:
        /*0004*/ 	.word	0x00000082


	//----- nvinfo : EIATTR_KPARAM_INFO
	.align		4
.L_1943:
        /*0008*/ 	.byte	0x04, 0x17
        /*000a*/ 	.short	(.L_1945 - .L_1944)
.L_1944:
        /*000c*/ 	.word	0x00000000
        /*0010*/ 	.short	0x0006
        /*0012*/ 	.short	0x0034
        /*0014*/ 	.byte	0x00, 0xf0, 0x21, 0x00


	//----- nvinfo : EIATTR_KPARAM_INFO
	.align		4
.L_1945:
        /*0018*/ 	.byte	0x04, 0x17
        /*001a*/ 	.short	(.L_1947 - .L_1946)
.L_1946:
        /*001c*/ 	.word	0x00000000
        /*0020*/ 	.short	0x0005
        /*0022*/ 	.short	0x002c
        /*0024*/ 	.byte	0x00, 0xf0, 0x21, 0x00


	//----- nvinfo : EIATTR_KPARAM_INFO
	.align		4
.L_1947:
        /*0028*/ 	.byte	0x04, 0x17
        /*002a*/ 	.short	(.L_1949 - .L_1948)
.L_1948:
        /*002c*/ 	.word	0x00000000
        /*0030*/ 	.short	0x0004
        /*0032*/ 	.short	0x0029
        /*0034*/ 	.byte	0x00, 0xf0, 0x05, 0x00


	//----- nvinfo : EIATTR_KPARAM_INFO
	.align		4
.L_1949:
        /*0038*/ 	.byte	0x04, 0x17
        /*003a*/ 	.short	(.L_1951 - .L_1950)
.L_1950:
        /*003c*/ 	.word	0x00000000
        /*0040*/ 	.short	0x0003
        /*0042*/ 	.short	0x0028
        /*0044*/ 	.byte	0x00, 0xf0, 0x05, 0x00


	//----- nvinfo : EIATTR_KPARAM_INFO
	.align		4
.L_1951:
        /*0048*/ 	.byte	0x04, 0x17
        /*004a*/ 	.short	(.L_1953 - .L_1952)
.L_1952:
        /*004c*/ 	.word	0x00000000
        /*0050*/ 	.short	0x0002
        /*0052*/ 	.short	0x0018
        /*0054*/ 	.byte	0x00, 0xf0, 0x41, 0x00


	//----- nvinfo : EIATTR_KPARAM_INFO
	.align		4
.L_1953:
        /*0058*/ 	.byte	0x04, 0x17
        /*005a*/ 	.short	(.L_1955 - .L_1954)
.L_1954:
        /*005c*/ 	.word	0x00000000
        /*0060*/ 	.short	0x0001
        /*0062*/ 	.short	0x0008
        /*0064*/ 	.byte	0x00, 0xf0, 0x41, 0x00


	//----- nvinfo : EIATTR_KPARAM_INFO
	.align		4
.L_1955:
        /*0068*/ 	.byte	0x04, 0x17
        /*006a*/ 	.short	(.L_1957 - .L_1956)
.L_1956:
        /*006c*/ 	.word	0x00000000
        /*0070*/ 	.short	0x0000
        /*0072*/ 	.short	0x0000
        /*0074*/ 	.byte	0x00, 0xf0, 0x11, 0x00


	//----- nvinfo : EIATTR_SPARSE_MMA_MASK
	.align		4
.L_1957:
        /*0078*/ 	.byte	0x03, 0x50
        /*007a*/ 	.short	0x0000


	//----- nvinfo : EIATTR_MAXREG_COUNT
	.align		4
        /*007c*/ 	.byte	0x03, 0x1b
        /*007e*/ 	.short	0x00ff


	//----- nvinfo : EIATTR_EXTERNS
	.align		4
        /*0080*/ 	.byte	0x04, 0x0f
        /*0082*/ 	.short	(.L_1959 - .L_1958)


	//   ....[0]....
	.align		4
.L_1958:
        /*0084*/ 	.word	index@(__assertfail)


	//----- nvinfo : EIATTR_MERCURY_ISA_VERSION
	.align		4
.L_1959:
        /*0088*/ 	.byte	0x03, 0x5f
        /*008a*/ 	.short	0x0101


	//----- nvinfo : EIATTR_SYSCALL_OFFSETS
	.align		4
        /*008c*/ 	.byte	0x04, 0x46
        /*008e*/ 	.short	(.L_1961 - .L_1960)


	//   ....[0]....
.L_1960:
        /*0090*/ 	.word	0x00000f80


	//   ....[1]....
        /*0094*/ 	.word	0x00001f20


	//   ....[2]....
        /*0098*/ 	.word	0x00002ed0


	//   ....[3]....
        /*009c*/ 	.word	0x00003e50


	//   ....[4]....
        /*00a0*/ 	.word	0x00005db0


	//   ....[5]....
        /*00a4*/ 	.word	0x00006f70


	//   ....[6]....
        /*00a8*/ 	.word	0x000080f0


	//   ....[7]....
        /*00ac*/ 	.word	0x00009290


	//----- nvinfo : EIATTR_EXIT_INSTR_OFFSETS
	.align		4
.L_1961:
        /*00b0*/ 	.byte	0x04, 0x1c
        /*00b2*/ 	.short	(.L_1963 - .L_1962)


	//   ....[0]....
.L_1962:
        /*00b4*/ 	.word	0x00008190


	//   ....[1]....
        /*00b8*/ 	.word	0x000082d0


	//   ....[2]....
        /*00bc*/ 	.word	0x00008310


	//   ....[3]....
        /*00c0*/ 	.word	0x000083a0


	//   ....[4]....
        /*00c4*/ 	.word	0x000083d0


	//   ....[5]....
        /*00c8*/ 	.word	0x00008400


	//   ....[6]....
        /*00cc*/ 	.word	0x000084d0


	//   ....[7]....
        /*00d0*/ 	.word	0x00008550


	//   ....[8]....
        /*00d4*/ 	.word	0x00008630


	//   ....[9]....
        /*00d8*/ 	.word	0x000086c0


	//   ....[10]....
        /*00dc*/ 	.word	0x000086e0


	//   ....[11]....
        /*00e0*/ 	.word	0x000087a0


	//   ....[12]....
        /*00e4*/ 	.word	0x000087d0


	//   ....[13]....
        /*00e8*/ 	.word	0x000089a0


	//   ....[14]....
        /*00ec*/ 	.word	0x00008b40


	//   ....[15]....
        /*00f0*/ 	.word	0x00008bc0


	//   ....[16]....
        /*00f4*/ 	.word	0x00008c70


	//   ....[17]....
        /*00f8*/ 	.word	0x00008e30


	//   ....[18]....
        /*00fc*/ 	.word	0x00008ff0


	//   ....[19]....
        /*0100*/ 	.word	0x00009190


	//   ....[20]....
        /*0104*/ 	.word	0x000092a0


	//   ....[21]....
        /*0108*/ 	.word	0x000092d0


	//   ....[22]....
        /*010c*/ 	.word	0x00009300


	//----- nvinfo : EIATTR_MAX_THREADS
	.align		4
.L_1963:
        /*0110*/ 	.byte	0x04, 0x05
        /*0112*/ 	.short	(.L_1965 - .L_1964)
.L_1964:
        /*0114*/ 	.word	0x00000080
        /*0118*/ 	.word	0x00000001
        /*011c*/ 	.word	0x00000001


	//----- nvinfo : EIATTR_CRS_STACK_SIZE
	.align		4
.L_1965:
        /*0120*/ 	.byte	0x04, 0x1e
        /*0122*/ 	.short	(.L_1967 - .L_1966)
.L_1966:
        /*0124*/ 	.word	0x00000000


	//----- nvinfo : EIATTR_CBANK_PARAM_SIZE
	.align		4
.L_1967:
        /*0128*/ 	.byte	0x03, 0x19
        /*012a*/ 	.short	0x003c


	//----- nvinfo : EIATTR_PARAM_CBANK
	.align		4
        /*012c*/ 	.byte	0x04, 0x0a
        /*012e*/ 	.short	(.L_1969 - .L_1968)
	.align		4
.L_1968:
        /*0130*/ 	.word	index@(.nv.constant0._ZN2at6native27unrolled_elementwise_kernelINS0_13AUnaryFunctorIdddZZZNS0_17hypot_kernel_cudaERNS_18TensorIteratorBaseEENKUlvE_clEvENKUlvE_clEvEUlddE_EESt5arrayIPcLm2EELi4E23TrivialOffsetCalculatorILi1EjESD_NS0_6memory12LoadWithCastILi1EEENSE_13StoreWithCastILi1EEEEEviT_T0_T2_T3_T4_T5_)
        /*0134*/ 	.short	0x0210
        /*0136*/ 	.short	0x003c


	//----- nvinfo : EIATTR_SW_WAR
	.align		4
.L_1969:
        /*0138*/ 	.byte	0x04, 0x36
        /*013a*/ 	.short	(.L_1971 - .L_1970)
.L_1970:
        /*013c*/ 	.word	0x00000008
.L_1971:


//--------------------- .nv.info._ZN2at6native18elementwise_kernelILi128ELi2EZNS0_22gpu_kernel_impl_nocastINS0_13AUnaryFunctorIdddZZZNS0_17hypot_kernel_cudaERNS_18TensorIteratorBaseEENKUlvE_clEvENKUlvE_clEvEUlddE_EEEEvS5_RKT_EUliE_EEviT1_ --------------------------
	.section	.nv.info._ZN2at6native18elementwise_kernelILi128ELi2EZNS0_22gpu_kernel_impl_nocastINS0_13AUnaryFunctorIdddZZZNS0_17hypot_kernel_cudaERNS_18TensorIteratorBaseEENKUlvE_clEvENKUlvE_clEvEUlddE_EEEEvS5_RKT_EUliE_EEviT1_,"",@"SHT_CUDA_INFO"
	.sectionflags	@""
	.align	4


	//----- nvinfo : EIATTR_CUDA_API_VERSION
	.align		4
        /*0000*/ 	.byte	0x04, 0x37
        /*0002*/ 	.short	(.L_1973 - .L_1972)
.L_1972:
        /*0004*/ 	.word	0x00000082


	//----- nvinfo : EIATTR_KPARAM_INFO
	.align		4
.L_1973:
        /*0008*/ 	.byte	0x04, 0x17
        /*000a*/ 	.short	(.L_1975 - .L_1974)
.L_1974:
        /*000c*/ 	.word	0x00000000
        /*0010*/ 	.short	0x0001
        /*0012*/ 	.short	0x0008
        /*0014*/ 	.byte	0x00, 0xf0, 0x81, 0x08


	//----- nvinfo : EIATTR_KPARAM_INFO
	.align		4
.L_1975:
        /*0018*/ 	.byte	0x04, 0x17
        /*001a*/ 	.short	(.L_1977 - .L_1976)
.L_1976:
        /*001c*/ 	.word	0x00000000
        /*0020*/ 	.short	0x0000
        /*0022*/ 	.short	0x0000
        /*0024*/ 	.byte	0x00, 0xf0, 0x11, 0x00


	//----- nvinfo : EIATTR_SPARSE_MMA_MASK
	.align		4
.L_1977:
        /*0028*/ 	.byte	0x03, 0x50
        /*002a*/ 	.short	0x0000


	//----- nvinfo : EIATTR_MAXREG_COUNT
	.align		4
        /*002c*/ 	.byte	0x03, 0x1b
        /*002e*/ 	.short	0x0080


	//----- nvinfo : EIATTR_MERCURY_ISA_VERSION
	.align		4
        /*0030*/ 	.byte	0x03, 0x5f
        /*0032*/ 	.short	0x0101


	//----- nvinfo : EIATTR_EXIT_INSTR_OFFSETS
	.align		4
        /*0034*/ 	.byte	0x04, 0x1c
        /*0036*/ 	.short	(.L_1979 - .L_1978)


	//   ....[0]....
.L_1978:
        /*0038*/ 	.word	0x00001720


	//   ....[1]....
        /*003c*/ 	.word	0x00002d70


	//----- nvinfo : EIATTR_MAX_THREADS
	.align		4
.L_1979:
        /*0040*/ 	.byte	0x04, 0x05
        /*0042*/ 	.short	(.L_1981 - .L_1980)
.L_1980:
        /*0044*/ 	.word	0x00000080
        /*0048*/ 	.word	0x00000001
        /*004c*/ 	.word	0x00000001


	//----- nvinfo : EIATTR_CRS_STACK_SIZE
	.align		4
.L_1981:
        /*0050*/ 	.byte	0x04, 0x1e
        /*0052*/ 	.short	(.L_1983 - .L_1982)
.L_1982:
        /*0054*/ 	.word	0x00000000


	//----- nvinfo : EIATTR_CBANK_PARAM_SIZE
	.align		4
.L_1983:
        /*0058*/ 	.byte	0x03, 0x19
        /*005a*/ 	.short	0x0228


	//----- nvinfo : EIATTR_PARAM_CBANK
	.align		4
        /*005c*/ 	.byte	0x04, 0x0a
        /*005e*/ 	.short	(.L_1985 - .L_1984)
	.align		4
.L_1984:
        /*0060*/ 	.word	index@(.nv.constant0._ZN2at6native18elementwise_kernelILi128ELi2EZNS0_22gpu_kernel_impl_nocastINS0_13AUnaryFunctorIdddZZZNS0_17hypot_kernel_cudaERNS_18TensorIteratorBaseEENKUlvE_clEvENKUlvE_clEvEUlddE_EEEEvS5_RKT_EUliE_EEviT1_)
        /*0064*/ 	.short	0x0210
        /*0066*/ 	.short	0x0228


	//----- nvinfo : EIATTR_SW_WAR
	.align		4
.L_1985:
        /*0068*/ 	.byte	0x04, 0x36
        /*006a*/ 	.short	(.L_1987 - .L_1986)
.L_1986:
        /*006c*/ 	.word	0x00000008
.L_1987:


//--------------------- .nv.info._ZN2at6native27unrolled_elementwise_kernelINS0_13AUnaryFunctorIdddZZZNS0_17hypot_kernel_cudaERNS_18TensorIteratorBaseEENKUlvE_clEvENKUlvE_clEvEUlddE_EESt5arrayIPcLm2EELi4E23TrivialOffsetCalculatorILi1EjESD_NS0_6memory15LoadWithoutCastENSE_16StoreWithoutCastEEEviT_T0_T2_T3_T4_T5_ --------------------------
	.section	.nv.info._ZN2at6native27unrolled_elementwise_kernelINS0_13AUnaryFunctorIdddZZZNS0_17hypot_kernel_cudaERNS_18TensorIteratorBaseEENKUlvE_clEvENKUlvE_clEvEUlddE_EESt5arrayIPcLm2EELi4E23TrivialOffsetCalculatorILi1EjESD_NS0_6memory15LoadWithoutCastENSE_16StoreWithoutCastEEEviT_T0_T2_T3_T4_T5_,"",@"SHT_CUDA_INFO"
	.sectionflags	@""
	.align	4


	//----- nvinfo : EIATTR_CUDA_API_VERSION
	.align		4
        /*0000*/ 	.byte	0x04, 0x37
        /*0002*/ 	.short	(.L_1989 - .L_1988)
.L_1988:
        /*0004*/ 	.word	0x00000082


	//----- nvinfo : EIATTR_KPARAM_INFO
	.align		4
.L_1989:
        /*0008*/ 	.byte	0x04, 0x17
        /*000a*/ 	.short	(.L_1991 - .L_1990)
.L_1990:
        /*000c*/ 	.word	0x00000000
        /*0010*/ 	.short	0x0006
        /*0012*/ 	.short	0x002b
        /*0014*/ 	.byte	0x00, 0xf0, 0x05, 0x00


	//----- nvinfo : EIATTR_KPARAM_INFO
	.align		4
.L_1991:
        /*0018*/ 	.byte	0x04, 0x17
        /*001a*/ 	.short	(.L_1993 - .L_1992)
.L_1992:
        /*001c*/ 	.word	0x00000000
        /*0020*/ 	.short	0x0005
        /*0022*/ 	.short	0x002a
        /*0024*/ 	.byte	0x00, 0xf0, 0x05, 0x00


	//----- nvinfo : EIATTR_KPARAM_INFO
	.align		4
.L_1993:
        /*0028*/ 	.byte	0x04, 0x17
        /*002a*/ 	.short	(.L_1995 - .L_1994)
.L_1994:
        /*002c*/ 	.word	0x00000000
        /*0030*/ 	.short	0x0004
        /*0032*/ 	.short	0x0029
        /*0034*/ 	.byte	0x00, 0xf0, 0x05, 0x00


	//----- nvinfo : EIATTR_KPARAM_INFO
	.align		4
.L_1995:
        /*0038*/ 	.byte	0x04, 0x17
        /*003a*/ 	.short	(.L_1997 - .L_1996)
.L_1996:
        /*003c*/ 	.word	0x00000000
        /*0040*/ 	.short	0x0003
        /*0042*/ 	.short	0x0028
        /*0044*/ 	.byte	0x00, 0xf0, 0x05, 0x00


	//----- nvinfo : EIATTR_KPARAM_INFO
	.align		4
.L_1997:
        /*0048*/ 	.byte	0x04, 0x17
        /*004a*/ 	.short	(.L_1999 - .L_1998)
.L_1998:
        /*004c*/ 	.word	0x00000000
        /*0050*/ 	.short	0x0002
        /*0052*/ 	.short	0x0018
        /*0054*/ 	.byte	0x00, 0xf0, 0x41, 0x00


	//----- nvinfo : EIATTR_KPARAM_INFO
	.align		4
.L_1999:
        /*0058*/ 	.byte	0x04, 0x17
        /*005a*/ 	.short	(.L_2001 - .L_2000)
.L_2000:
        /*005c*/ 	.word	0x00000000
        /*0060*/ 	.short	0x0001
        /*0062*/ 	.short	0x0008
        /*0064*/ 	.byte	0x00, 0xf0, 0x41, 0x00


	//----- nvinfo : EIATTR_KPARAM_INFO
	.align		4
.L_2001:
        /*0068*/ 	.byte	0x04, 0x17
        /*006a*/ 	.short	(.L_2003 - .L_2002)
.L_2002:
        /*006c*/ 	.word	0x00000000
        /*0070*/ 	.short	0x0000
        /*0072*/ 	.short	0x0000
        /*0074*/ 	.byte	0x00, 0xf0, 0x11, 0x00


	//----- nvinfo : EIATTR_SPARSE_MMA_MASK
	.align		4
.L_2003:
        /*0078*/ 	.byte	0x03, 0x50
        /*007a*/ 	.short	0x0000


	//----- nvinfo : EIATTR_MAXREG_COUNT
	.align		4
        /*007c*/ 	.byte	0x03, 0x1b
        /*007e*/ 	.short	0x00ff


	//----- nvinfo : EIATTR_MERCURY_ISA_VERSION
	.align		4
        /*0080*/ 	.byte	0x03, 0x5f
        /*0082*/ 	.short	0x0101


	//----- nvinfo : EIATTR_EXIT_INSTR_OFFSETS
	.align		4
        /*0084*/ 	.byte	0x04, 0x1c
        /*0086*/ 	.short	(.L_2005 - .L_2004)


	//   ....[0]....
.L_2004:
        /*0088*/ 	.word	0x00000fc0


	//   ....[1]....
        /*008c*/ 	.word	0x00001010


	//----- nvinfo : EIATTR_MAX_THREADS
	.align		4
.L_2005:
        /*0090*/ 	.byte	0x04, 0x05
        /*0092*/ 	.short	(.L_2007 - .L_2006)
.L_2006:
        /*0094*/ 	.word	0x00000080
        /*0098*/ 	.word	0x00000001
        /*009c*/ 	.word	0x00000001


	//----- nvinfo : EIATTR_CRS_STACK_SIZE
	.align		4
.L_2007:
        /*00a0*/ 	.byte	0x04, 0x1e
        /*00a2*/ 	.short	(.L_2009 - .L_2008)
.L_2008:
        /*00a4*/ 	.word	0x00000000


	//----- nvinfo : EIATTR_CBANK_PARAM_SIZE
	.align		4
.L_2009:
        /*00a8*/ 	.byte	0x03, 0x19
        /*00aa*/ 	.short	0x002c


	//----- nvinfo : EIATTR_PARAM_CBANK
	.align		4
        /*00ac*/ 	.byte	0x04, 0x0a
        /*00ae*/ 	.short	(.L_2011 - .L_2010)
	.align		4
.L_2010:
        /*00b0*/ 	.word	index@(.nv.constant0._ZN2at6native27unrolled_elementwise_kernelINS0_13AUnaryFunctorIdddZZZNS0_17hypot_kernel_cudaERNS_18TensorIteratorBaseEENKUlvE_clEvENKUlvE_clEvEUlddE_EESt5arrayIPcLm2EELi4E23TrivialOffsetCalculatorILi1EjESD_NS0_6memory15LoadWithoutCastENSE_16StoreWithoutCastEEEviT_T0_T2_T3_T4_T5_)
        /*00b4*/ 	.short	0x0210
        /*00b6*/ 	.short	0x002c


	//----- nvinfo : EIATTR_SW_WAR
	.align		4
.L_2011:
        /*00b8*/ 	.byte	0x04, 0x36
        /*00ba*/ 	.short	(.L_2013 - .L_2012)
.L_2012:
        /*00bc*/ 	.word	0x00000008
.L_2013:


//--------------------- .nv.info._ZN2at6native29vectorized_elementwise_kernelILi2ENS0_13AUnaryFunctorIdddZZZNS0_17hypot_kernel_cudaERNS_18TensorIteratorBaseEENKUlvE_clEvENKUlvE_clEvEUlddE_EESt5arrayIPcLm2EEEEviT0_T1_ --------------------------
	.section	.nv.info._ZN2at6native29vectorized_elementwise_kernelILi2ENS0_13AUnaryFunctorIdddZZZNS0_17hypot_kernel_cudaERNS_18TensorIteratorBaseEENKUlvE_clEvENKUlvE_clEvEUlddE_EESt5arrayIPcLm2EEEEviT0_T1_,"",@"SHT_CUDA_INFO"
	.sectionflags	@""
	.align	4


	//----- nvinfo : EIATTR_CUDA_API_VERSION
	.align		4
        /*0000*/ 	.byte	0x04, 0x37
        /*0002*/ 	.short	(.L_2015 - .L_2014)
.L_2014:
        /*0004*/ 	.word	0x00000082


	//----- nvinfo : EIATTR_KPARAM_INFO
	.align		4
.L_2015:
        /*0008*/ 	.byte	0x04, 0x17
        /*000a*/ 	.short	(.L_2017 - .L_2016)
.L_2016:
        /*000c*/ 	.word	0x00000000
        /*0010*/ 	.short	0x0002
        /*0012*/ 	.short	0x0018
        /*0014*/ 	.byte	0x00, 0xf0, 0x41, 0x00


	//----- nvinfo : EIATTR_KPARAM_INFO
	.align		4
.L_2017:
        /*0018*/ 	.byte	0x04, 0x17
        /*001a*/ 	.short	(.L_2019 - .L_2018)
.L_2018:
        /*001c*/ 	.word	0x00000000
        /*0020*/ 	.short	0x0001
        /*0022*/ 	.short	0x0008
        /*0024*/ 	.byte	0x00, 0xf0, 0x41, 0x00


	//----- nvinfo : EIATTR_KPARAM_INFO
	.align		4
.L_2019:
        /*0028*/ 	.byte	0x04, 0x17
        /*002a*/ 	.short	(.L_2021 - .L_2020)
.L_2020:
        /*002c*/ 	.word	0x00000000
        /*0030*/ 	.short	0x0000
        /*0032*/ 	.short	0x0000
        /*0034*/ 	.byte	0x00, 0xf0, 0x11, 0x00


	//----- nvinfo : EIATTR_SPARSE_MMA_MASK
	.align		4
.L_2021:
        /*0038*/ 	.byte	0x03, 0x50
        /*003a*/ 	.short	0x0000


	//----- nvinfo : EIATTR_MAXREG_COUNT
	.align		4
        /*003c*/ 	.byte	0x03, 0x1b
        /*003e*/ 	.short	0x00ff


	//----- nvinfo : EIATTR_MERCURY_ISA_VERSION
	.align		4
        /*0040*/ 	.byte	0x03, 0x5f
        /*0042*/ 	.short	0x0101


	//----- nvinfo : EIATTR_EXIT_INSTR_OFFSETS
	.align		4
        /*0044*/ 	.byte	0x04, 0x1c
        /*0046*/ 	.short	(.L_2023 - .L_2022)


	//   ....[0]....
.L_2022:
        /*0048*/ 	.word	0x00001700


	//   ....[1]....
        /*004c*/ 	.word	0x000036d0


	//   ....[2]....
        /*0050*/ 	.word	0x00003720


	//----- nvinfo : EIATTR_MAX_THREADS
	.align		4
.L_2023:
        /*0054*/ 	.byte	0x04, 0x05
        /*0056*/ 	.short	(.L_2025 - .L_2024)
.L_2024:
        /*0058*/ 	.word	0x00000080
        /*005c*/ 	.word	0x00000001
        /*0060*/ 	.word	0x00000001


	//----- nvinfo : EIATTR_CRS_STACK_SIZE
	.align		4
.L_2025:
        /*0064*/ 	.byte	0x04, 0x1e
        /*0066*/ 	.short	(.L_2027 - .L_2026)
.L_2026:
        /*0068*/ 	.word	0x00000000


	//----- nvinfo : EIATTR_CBANK_PARAM_SIZE
	.align		4
.L_2027:
        /*006c*/ 	.byte	0x03, 0x19
        /*006e*/ 	.short	0x0028


	//----- nvinfo : EIATTR_PARAM_CBANK
	.align		4
        /*0070*/ 	.byte	0x04, 0x0a
        /*0072*/ 	.short	(.L_2029 - .L_2028)
	.align		4
.L_2028:
        /*0074*/ 	.word	index@(.nv.constant0._ZN2at6native29vectorized_elementwise_kernelILi2ENS0_13AUnaryFunctorIdddZZZNS0_17hypot_kernel_cudaERNS_18TensorIteratorBaseEENKUlvE_clEvENKUlvE_clEvEUlddE_EESt5arrayIPcLm2EEEEviT0_T1_)
        /*0078*/ 	.short	0x0210
        /*007a*/ 	.short	0x0028


	//----- nvinfo : EIATTR_SW_WAR
	.align		4
.L_2029:
        /*007c*/ 	.byte	0x04, 0x36
        /*007e*/ 	.short	(.L_2031 - .L_2030)
.L_2030:
        /*0080*/ 	.word	0x00000008
.L_2031:


//--------------------- .nv.info._ZN2at6native29vectorized_elementwise_kernelILi4ENS0_13AUnaryFunctorIdddZZZNS0_17hypot_kernel_cudaERNS_18TensorIteratorBaseEENKUlvE_clEvENKUlvE_clEvEUlddE_EESt5arrayIPcLm2EEEEviT0_T1_ --------------------------
	.section	.nv.info._ZN2at6native29vectorized_elementwise_kernelILi4ENS0_13AUnaryFunctorIdddZZZNS0_17hypot_kernel_cudaERNS_18TensorIteratorBaseEENKUlvE_clEvENKUlvE_clEvEUlddE_EESt5arrayIPcLm2EEEEviT0_T1_,"",@"SHT_CUDA_INFO"
	.sectionflags	@""
	.align	4


	//----- nvinfo : EIATTR_CUDA_API_VERSION
	.align		4
        /*0000*/ 	.byte	0x04, 0x37
        /*0002*/ 	.short	(.L_2033 - .L_2032)
.L_2032:
        /*0004*/ 	.word	0x00000082


	//----- nvinfo : EIATTR_KPARAM_INFO
	.align		4
.L_2033:
        /*0008*/ 	.byte	0x04, 0x17
        /*000a*/ 	.short	(.L_2035 - .L_2034)
.L_2034:
        /*000c*/ 	.word	0x00000000
        /*0010*/ 	.short	0x0002
        /*0012*/ 	.short	0x0018
        /*0014*/ 	.byte	0x00, 0xf0, 0x41, 0x00


	//----- nvinfo : EIATTR_KPARAM_INFO
	.align		4
.L_2035:
        /*0018*/ 	.byte	0x04, 0x17
        /*001a*/ 	.short	(.L_2037 - .L_2036)
.L_2036:
        /*001c*/ 	.word	0x00000000
        /*0020*/ 	.short	0x0001
        /*0022*/ 	.short	0x0008
        /*0024*/ 	.byte	0x00, 0xf0, 0x41, 0x00


	//----- nvinfo : EIATTR_KPARAM_INFO
	.align		4
.L_2037:
        /*0028*/ 	.byte	0x04, 0x17
        /*002a*/ 	.short	(.L_2039 - .L_2038)
.L_2038:
        /*002c*/ 	.word	0x00000000
        /*0030*/ 	.short	0x0000
        /*0032*/ 	.short	0x0000
        /*0034*/ 	.byte	0x00, 0xf0, 0x11, 0x00


	//----- nvinfo : EIATTR_SPARSE_MMA_MASK
	.align		4
.L_2039:
        /*0038*/ 	.byte	0x03, 0x50
        /*003a*/ 	.short	0x0000


	//----- nvinfo : EIATTR_MAXREG_COUNT
	.align		4
        /*003c*/ 	.byte	0x03, 0x1b
        /*003e*/ 	.short	0x00ff


	//----- nvinfo : EIATTR_MERCURY_ISA_VERSION
	.align		4
        /*0040*/ 	.byte	0x03, 0x5f
        /*0042*/ 	.short	0x0101


	//----- nvinfo : EIATTR_EXIT_INSTR_OFFSETS
	.align		4
        /*0044*/ 	.byte	0x04, 0x1c
        /*0046*/ 	.short	(.L_2041 - .L_2040)


	//   ....[0]....
.L_2040:
        /*0048*/ 	.word	0x00001700


	//   ....[1]....
        /*004c*/ 	.word	0x000036d0


	//   ....[2]....
        /*0050*/ 	.word	0x00003720


	//----- nvinfo : EIATTR_MAX_THREADS
	.align		4
.L_2041:
        /*0054*/ 	.byte	0x04, 0x05
        /*0056*/ 	.short	(.L_2043 - .L_2042)
.L_2042:
        /*0058*/ 	.word	0x00000080
        /*005c*/ 	.word	0x00000001
        /*0060*/ 	.word	0x00000001


	//----- nvinfo : EIATTR_CRS_STACK_SIZE
	.align		4
.L_2043:
        /*0064*/ 	.byte	0x04, 0x1e
        /*0066*/ 	.short	(.L_2045 - .L_2044)
.L_2044:
        /*0068*/ 	.word	0x00000000


	//----- nvinfo : EIATTR_CBANK_PARAM_SIZE
	.align		4
.L_2045:
        /*006c*/ 	.byte	0x03, 0x19
        /*006e*/ 	.short	0x0028


	//----- nvinfo : EIATTR_PARAM_CBANK
	.align		4
        /*0070*/ 	.byte	0x04, 0x0a
        /*0072*/ 	.short	(.L_2047 - .L_2046)
	.align		4
.L_2046:
        /*0074*/ 	.word	index@(.nv.constant0._ZN2at6native29vectorized_elementwise_kernelILi4ENS0_13AUnaryFunctorIdddZZZNS0_17hypot_kernel_cudaERNS_18TensorIteratorBaseEENKUlvE_clEvENKUlvE_clEvEUlddE_EESt5arrayIPcLm2EEEEviT0_T1_)
        /*0078*/ 	.short	0x0210
        /*007a*/ 	.short	0x0028


	//----- nvinfo : EIATTR_SW_WAR
	.align		4
.L_2047:
        /*007c*/ 	.byte	0x04, 0x36
        /*007e*/ 	.short	(.L_2049 - .L_2048)
.L_2048:
        /*0080*/ 	.word	0x00000008
.L_2049:


//--------------------- .nv.info._ZN2at6native29vectorized_elementwise_kernelILi8ENS0_13AUnaryFunctorIdddZZZNS0_17hypot_kernel_cudaERNS_18TensorIteratorBaseEENKUlvE_clEvENKUlvE_clEvEUlddE_EESt5arrayIPcLm2EEEEviT0_T1_ --------------------------
	.section	.nv.info._ZN2at6native29vectorized_elementwise_kernelILi8ENS0_13AUnaryFunctorIdddZZZNS0_17hypot_kernel_cudaERNS_18TensorIteratorBaseEENKUlvE_clEvENKUlvE_clEvEUlddE_EESt5arrayIPcLm2EEEEviT0_T1_,"",@"SHT_CUDA_INFO"
	.sectionflags	@""
	.align	4


	//----- nvinfo : EIATTR_CUDA_API_VERSION
	.align		4
        /*0000*/ 	.byte	0x04, 0x37
        /*0002*/ 	.short	(.L_2051 - .L_2050)
.L_2050:
        /*0004*/ 	.word	0x00000082


	//----- nvinfo : EIATTR_KPARAM_INFO
	.align		4
.L_2051:
        /*0008*/ 	.byte	0x04, 0x17
        /*000a*/ 	.short	(.L_2053 - .L_2052)
.L_2052:
        /*000c*/ 	.word	0x00000000
        /*0010*/ 	.short	0x0002
        /*0012*/ 	.short	0x0018
        /*0014*/ 	.byte	0x00, 0xf0, 0x41, 0x00


	//----- nvinfo : EIATTR_KPARAM_INFO
	.align		4
.L_2053:
        /*0018*/ 	.byte	0x04, 0x17
        /*001a*/ 	.short	(.L_2055 - .L_2054)
.L_2054:
        /*001c*/ 	.word	0x00000000
        /*0020*/ 	.short	0x0001
        /*0022*/ 	.short	0x0008
        /*0024*/ 	.byte	0x00, 0xf0, 0x41, 0x00


	//----- nvinfo : EIATTR_KPARAM_INFO
	.align		4
.L_2055:
        /*0028*/ 	.byte	0x04, 0x17
        /*002a*/ 	.short	(.L_2057 - .L_2056)
.L_2056:
        /*002c*/ 	.word	0x00000000
        /*0030*/ 	.short	0x0000
        /*0032*/ 	.short	0x0000
        /*0034*/ 	.byte	0x00, 0xf0, 0x11, 0x00


	//----- nvinfo : EIATTR_SPARSE_MMA_MASK
	.align		4
.L_2057:
        /*0038*/ 	.byte	0x03, 0x50
        /*003a*/ 	.short	0x0000


	//----- nvinfo : EIATTR_MAXREG_COUNT
	.align		4
        /*003c*/ 	.byte	0x03, 0x1b
        /*003e*/ 	.short	0x00ff


	//----- nvinfo : EIATTR_MERCURY_ISA_VERSION
	.align		4
        /*0040*/ 	.byte	0x03, 0x5f
        /*0042*/ 	.short	0x0101


	//----- nvinfo : EIATTR_EXIT_INSTR_OFFSETS
	.align		4
        /*0044*/ 	.byte	0x04, 0x1c
        /*0046*/ 	.short	(.L_2059 - .L_2058)


	//   ....[0]....
.L_2058:
        /*0048*/ 	.word	0x00001700


	//   ....[1]....
        /*004c*/ 	.word	0x000036d0


	//   ....[2]....
        /*0050*/ 	.word	0x00003720


	//----- nvinfo : EIATTR_MAX_THREADS
	.align		4
.L_2059:
        /*0054*/ 	.byte	0x04, 0x05
        /*0056*/ 	.short	(.L_2061 - .L_2060)
.L_2060:
        /*0058*/ 	.word	0x00000080
        /*005c*/ 	.word	0x00000001
        /*0060*/ 	.word	0x00000001


	//----- nvinfo : EIATTR_CRS_STACK_SIZE
	.align		4
.L_2061:
        /*0064*/ 	.byte	0x04, 0x1e
        /*0066*/ 	.short	(.L_2063 - .L_2062)
.L_2062:
        /*0068*/ 	.word	0x00000000


	//----- nvinfo : EIATTR_CBANK_PARAM_SIZE
	.align		4
.L_2063:
        /*006c*/ 	.byte	0x03, 0x19
        /*006e*/ 	.short	0x0028


	//----- nvinfo : EIATTR_PARAM_CBANK
	.align		4
        /*0070*/ 	.byte	0x04, 0x0a
        /*0072*/ 	.short	(.L_2065 - .L_2064)
	.align		4
.L_2064:
        /*0074*/ 	.word	index@(.nv.constant0._ZN2at6native29vectorized_elementwise_kernelILi8ENS0_13AUnaryFunctorIdddZZZNS0_17hypot_kernel_cudaERNS_18TensorIteratorBaseEENKUlvE_clEvENKUlvE_clEvEUlddE_EESt5arrayIPcLm2EEEEviT0_T1_)
        /*0078*/ 	.short	0x0210
        /*007a*/ 	.short	0x0028


	//----- nvinfo : EIATTR_SW_WAR
	.align		4
.L_2065:
        /*007c*/ 	.byte	0x04, 0x36
        /*007e*/ 	.short	(.L_2067 - .L_2066)
.L_2066:
        /*0080*/ 	.word	0x00000008
.L_2067:


//--------------------- .nv.info._ZN2at6native18elementwise_kernelILi128ELi4EZNS0_15gpu_kernel_implINS0_13BinaryFunctorIdddZZZNS0_17hypot_kernel_cudaERNS_18TensorIteratorBaseEENKUlvE_clEvENKUlvE_clEvEUlddE_EEEEvS5_RKT_EUliE_EEviT1_ --------------------------
	.section	.nv.info._ZN2at6native18elementwise_kernelILi128ELi4EZNS0_15gpu_kernel_implINS0_13BinaryFunctorIdddZZZNS0_17hypot_kernel_cudaERNS_18TensorIteratorBaseEENKUlvE_clEvENKUlvE_clEvEUlddE_EEEEvS5_RKT_EUliE_EEviT1_,"",@"SHT_CUDA_INFO"
	.sectionflags	@""
	.align	4


	//----- nvinfo : EIATTR_CUDA_API_VERSION
	.align		4
        /*0000*/ 	.byte	0x04, 0x37
        /*0002*/ 	.short	(.L_2069 - .L_2068)
.L_2068:
        /*0004*/ 	.word	0x00000082


	//----- nvinfo : EIATTR_KPARAM_INFO
	.align		4
.L_2069:
        /*0008*/ 	.byte	0x04, 0x17
        /*000a*/ 	.short	(.L_2071 - .L_2070)
.L_2070:
        /*000c*/ 	.word	0x00000000
        /*0010*/ 	.short	0x0001
        /*0012*/ 	.short	0x0008
        /*0014*/ 	.byte	0x00, 0xf0, 0x21, 0x0a


	//----- nvinfo : EIATTR_KPARAM_INFO
	.align		4
.L_2071:
        /*0018*/ 	.byte	0x04, 0x17
        /*001a*/ 	.short	(.L_2073 - .L_2072)
.L_2072:
        /*001c*/ 	.word	0x00000000
        /*0020*/ 	.short	0x0000
        /*0022*/ 	.short	0x0000
        /*0024*/ 	.byte	0x00, 0xf0, 0x11, 0x00


	//----- nvinfo : EIATTR_SPARSE_MMA_MASK
	.align		4
.L_2073:
        /*0028*/ 	.byte	0x03, 0x50
        /*002a*/ 	.short	0x0000


	//----- nvinfo : EIATTR_MAXREG_COUNT
	.align		4
        /*002c*/ 	.byte	0x03, 0x1b
        /*002e*/ 	.short	0x0080


	//----- nvinfo : EIATTR_EXTERNS
	.align		4
        /*0030*/ 	.byte	0x04, 0x0f
        /*0032*/ 	.short	(.L_2075 - .L_2074)


	//   ....[0]....
	.align		4
.L_2074:
        /*0034*/ 	.word	index@(__assertfail)


	//----- nvinfo : EIATTR_MERCURY_ISA_VERSION
	.align		4
.L_2075:
        /*0038*/ 	.byte	0x03, 0x5f
        /*003a*/ 	.short	0x0101


	//----- nvinfo : EIATTR_SYSCALL_OFFSETS
	.align		4
        /*003c*/ 	.byte	0x04, 0x46
        /*003e*/ 	.short	(.L_2077 - .L_2076)


	//   ....[0]....
.L_2076:
        /*0040*/ 	.word	0x000025b0


	//   ....[1]....
        /*0044*/ 	.word	0x000034c0


	//   ....[2]....
        /*0048*/ 	.word	0x000048c0


	//   ....[3]....
        /*004c*/ 	.word	0x00006e80


	//   ....[4]....
        /*0050*/ 	.word	0x00007d90


	//   ....[5]....
        /*0054*/ 	.word	0x00009190


	//   ....[6]....
        /*0058*/ 	.word	0x0000b740


	//   ....[7]....
        /*005c*/ 	.word	0x0000c650


	//   ....[8]....
        /*0060*/ 	.word	0x0000da50


	//   ....[9]....
        /*0064*/ 	.word	0x0000fff0


	//   ....[10]....
        /*0068*/ 	.word	0x00010f00


	//   ....[11]....
        /*006c*/ 	.word	0x00012300


	//----- nvinfo : EIATTR_EXIT_INSTR_OFFSETS
	.align		4
.L_2077:
        /*0070*/ 	.byte	0x04, 0x1c
        /*0072*/ 	.short	(.L_2079 - .L_2078)


	//   ....[0]....
.L_2078:
        /*0074*/ 	.word	0x0000db00


	//   ....[1]....
        /*0078*/ 	.word	0x00011340


	//   ....[2]....
        /*007c*/ 	.word	0x00011380


	//   ....[3]....
        /*0080*/ 	.word	0x00011410


	//   ....[4]....
        /*0084*/ 	.word	0x00011440


	//   ....[5]....
        /*0088*/ 	.word	0x00011470


	//   ....[6]....
        /*008c*/ 	.word	0x00011540


	//   ....[7]....
        /*0090*/ 	.word	0x000115c0


	//   ....[8]....
        /*0094*/ 	.word	0x000116a0


	//   ....[9]....
        /*0098*/ 	.word	0x00011730


	//   ....[10]....
        /*009c*/ 	.word	0x00011750


	//   ....[11]....
        /*00a0*/ 	.word	0x00011810


	//   ....[12]....
        /*00a4*/ 	.word	0x00011840


	//   ....[13]....
        /*00a8*/ 	.word	0x00011a10


	//   ....[14]....
        /*00ac*/ 	.word	0x00011bb0


	//   ....[15]....
        /*00b0*/ 	.word	0x00011c30


	//   ....[16]....
        /*00b4*/ 	.word	0x00011ce0


	//   ....[17]....
        /*00b8*/ 	.word	0x00011ea0


	//   ....[18]....
        /*00bc*/ 	.word	0x00012060


	//   ....[19]....
        /*00c0*/ 	.word	0x00012200


	//   ....[20]....
        /*00c4*/ 	.word	0x00012310


	//   ....[21]....
        /*00c8*/ 	.word	0x00012340


	//   ....[22]....
        /*00cc*/ 	.word	0x00012370


	//----- nvinfo : EIATTR_MAX_THREADS
	.align		4
.L_2079:
        /*00d0*/ 	.byte	0x04, 0x05
        /*00d2*/ 	.short	(.L_2081 - .L_2080)
.L_2080:
        /*00d4*/ 	.word	0x00000080
        /*00d8*/ 	.word	0x00000001
        /*00dc*/ 	.word	0x00000001


	//----- nvinfo : EIATTR_CRS_STACK_SIZE
	.align		4
.L_2081:
        /*00e0*/ 	.byte	0x04, 0x1e
        /*00e2*/ 	.short	(.L_2083 - .L_2082)
.L_2082:
        /*00e4*/ 	.word	0x00000000


	//----- nvinfo : EIATTR_CBANK_PARAM_SIZE
	.align		4
.L_2083:
        /*00e8*/ 	.byte	0x03, 0x19
        /*00ea*/ 	.short	0x0290


	//----- nvinfo : EIATTR_PARAM_CBANK
	.align		4
        /*00ec*/ 	.byte	0x04, 0x0a
        /*00ee*/ 	.short	(.L_2085 - .L_2084)
	.align		4
.L_2084:
        /*00f0*/ 	.word	index@(.nv.constant0._ZN2at6native18elementwise_kernelILi128ELi4EZNS0_15gpu_kernel_implINS0_13BinaryFunctorIdddZZZNS0_17hypot_kernel_cudaERNS_18TensorIteratorBaseEENKUlvE_clEvENKUlvE_clEvEUlddE_EEEEvS5_RKT_EUliE_EEviT1_)
        /*00f4*/ 	.short	0x0210
        /*00f6*/ 	.short	0x0290


	//----- nvinfo : EIATTR_SW_WAR
	.align		4
.L_2085:
        /*00f8*/ 	.byte	0x04, 0x36
        /*00fa*/ 	.short	(.L_2087 - .L_2086)
.L_2086:
        /*00fc*/ 	.word	0x00000008
.L_2087:


//--------------------- .nv.info._ZN2at6native27unrolled_elementwise_kernelINS0_13BinaryFunctorIdddZZZNS0_17hypot_kernel_cudaERNS_18TensorIteratorBaseEENKUlvE_clEvENKUlvE_clEvEUlddE_EESt5arrayIPcLm3EELi4E23TrivialOffsetCalculatorILi2EjESC_ILi1EjENS0_6memory12LoadWithCastILi2EEENSF_13StoreWithCastILi1EEEEEviT_T0_T2_T3_T4_T5_ --------------------------
	.section	.nv.info._ZN2at6native27unrolled_elementwise_kernelINS0_13BinaryFunctorIdddZZZNS0_17hypot_kernel_cudaERNS_18TensorIteratorBaseEENKUlvE_clEvENKUlvE_clEvEUlddE_EESt5arrayIPcLm3EELi4E23TrivialOffsetCalculatorILi2EjESC_ILi1EjENS0_6memory12LoadWithCastILi2EEENSF_13StoreWithCastILi1EEEEEviT_T0_T2_T3_T4_T5_,"",@"SHT_CUDA_INFO"
	.sectionflags	@""
	.align	4


	//----- nvinfo : EIATTR_CUDA_API_VERSION
	.align		4
        /*0000*/ 	.byte	0x04, 0x37
        /*0002*/ 	.short	(.L_2089 - .L_2088)
.L_2088:
        /*0004*/ 	.word	0x00000082


	//----- nvinfo : EIATTR_KPARAM_INFO
	.align		4
.L_2089:
        /*0008*/ 	.byte	0x04, 0x17
        /*000a*/ 	.short	(.L_2091 - .L_2090)
.L_2090:
        /*000c*/ 	.word	0x00000000
        /*0010*/ 	.short	0x0006
        /*0012*/ 	.short	0x0030
        /*0014*/ 	.byte	0x00, 0xf0, 0x21, 0x00


	//----- nvinfo : EIATTR_KPARAM_INFO
	.align		4
.L_2091:
        /*0018*/ 	.byte	0x04, 0x17
        /*001a*/ 	.short	(.L_2093 - .L_2092)
.L_2092:
        /*001c*/ 	.word	0x00000000
        /*0020*/ 	.short	0x0005
        /*0022*/ 	.short	0x0024
        /*0024*/ 	.byte	0x00, 0xf0, 0x31, 0x00


	//----- nvinfo : EIATTR_KPARAM_INFO
	.align		4
.L_2093:
        /*0028*/ 	.byte	0x04, 0x17
        /*002a*/ 	.short	(.L_2095 - .L_2094)
.L_2094:
        /*002c*/ 	.word	0x00000000
        /*0030*/ 	.short	0x0004
        /*0032*/ 	.short	0x0021
        /*0034*/ 	.byte	0x00, 0xf0, 0x05, 0x00


	//----- nvinfo : EIATTR_KPARAM_INFO
	.align		4
.L_2095:
        /*0038*/ 	.byte	0x04, 0x17
        /*003a*/ 	.short	(.L_2097 - .L_2096)
.L_2096:
        /*003c*/ 	.word	0x00000000
        /*0040*/ 	.short	0x0003
        /*0042*/ 	.short	0x0020
        /*0044*/ 	.byte	0x00, 0xf0, 0x05, 0x00


	//----- nvinfo : EIATTR_KPARAM_INFO
	.align		4
.L_2097:
        /*0048*/ 	.byte	0x04, 0x17
        /*004a*/ 	.short	(.L_2099 - .L_2098)
.L_2098:
        /*004c*/ 	.word	0x00000000
        /*0050*/ 	.short	0x0002
        /*0052*/ 	.short	0x0008
        /*0054*/ 	.byte	0x00, 0xf0, 0x61, 0x00


	//----- nvinfo : EIATTR_KPARAM_INFO
	.align		4
.L_2099:
        /*0058*/ 	.byte	0x04, 0x17
        /*005a*/ 	.short	(.L_2101 - .L_2100)
.L_2100:
        /*005c*/ 	.word	0x00000000
        /*0060*/ 	.short	0x0001
        /*0062*/ 	.short	0x0004
        /*0064*/ 	.byte	0x00, 0xf0, 0x05, 0x00


	//----- nvinfo : EIATTR_KPARAM_INFO
	.align		4
.L_2101:
        /*0068*/ 	.byte	0x04, 0x17
        /*006a*/ 	.short	(.L_2103 - .L_2102)
.L_2102:
        /*006c*/ 	.word	0x00000000
        /*0070*/ 	.short	0x0000
        /*0072*/ 	.short	0x0000
        /*0074*/ 	.byte	0x00, 0xf0, 0x11, 0x00


	//----- nvinfo : EIATTR_SPARSE_MMA_MASK
	.align		4
.L_2103:
        /*0078*/ 	.byte	0x03, 0x50
        /*007a*/ 	.short	0x0000


	//----- nvinfo : EIATTR_MAXREG_COUNT
	.align		4
        /*007c*/ 	.byte	0x03, 0x1b
        /*007e*/ 	.short	0x00ff


	//----- nvinfo : EIATTR_EXTERNS
	.align		4
        /*0080*/ 	.byte	0x04, 0x0f
        /*0082*/ 	.short	(.L_2105 - .L_2104)


	//   ....[0]....
	.align		4
.L_2104:
        /*0084*/ 	.word	index@(__assertfail)


	//----- nvinfo : EIATTR_MERCURY_ISA_VERSION
	.align		4
.L_2105:
        /*0088*/ 	.byte	0x03, 0x5f
        /*008a*/ 	.short	0x0101


	//----- nvinfo : EIATTR_SYSCALL_OFFSETS
	.align		4
        /*008c*/ 	.byte	0x04, 0x46
        /*008e*/ 	.short	(.L_2107 - .L_2106)


	//   ....[0]....
.L_2106:
        /*0090*/ 	.word	0x00000fa0


	//   ....[1]....
        /*0094*/ 	.word	0x00001ec0


	//   ....[2]....
        /*0098*/ 	.word	0x00002e60


	//   ....[3]....
        /*009c*/ 	.word	0x00003d80


	//   ....[4]....
        /*00a0*/ 	.word	0x00004d30


	//   ....[5]....
        /*00a4*/ 	.word	0x00005c50


	//   ....[6]....
        /*00a8*/ 	.word	0x00006be0


	//   ....[7]....
        /*00ac*/ 	.word	0x00007b10


	//   ....[8]....
        /*00b0*/ 	.word	0x00009a70


	//   ....[9]....
        /*00b4*/ 	.word	0x0000ac30


	//   ....[10]....
        /*00b8*/ 	.word	0x0000bdb0


	//   ....[11]....
        /*00bc*/ 	.word	0x0000cf50


	//----- nvinfo : EIATTR_EXIT_INSTR_OFFSETS
	.align		4
.L_2107:
        /*00c0*/ 	.byte	0x04, 0x1c
        /*00c2*/ 	.short	(.L_2109 - .L_2108)


	//   ....[0]....
.L_2108:
        /*00c4*/ 	.word	0x0000be50


	//   ....[1]....
        /*00c8*/ 	.word	0x0000bf90


	//   ....[2]....
        /*00cc*/ 	.word	0x0000bfd0


	//   ....[3]....
        /*00d0*/ 	.word	0x0000c060


	//   ....[4]....
        /*00d4*/ 	.word	0x0000c090


	//   ....[5]....
        /*00d8*/ 	.word	0x0000c0c0


	//   ....[6]....
        /*00dc*/ 	.word	0x0000c190


	//   ....[7]....
        /*00e0*/ 	.word	0x0000c210


	//   ....[8]....
        /*00e4*/ 	.word	0x0000c2f0


	//   ....[9]....
        /*00e8*/ 	.word	0x0000c380


	//   ....[10]....
        /*00ec*/ 	.word	0x0000c3a0


	//   ....[11]....
        /*00f0*/ 	.word	0x0000c460


	//   ....[12]....
        /*00f4*/ 	.word	0x0000c490


	//   ....[13]....
        /*00f8*/ 	.word	0x0000c660


	//   ....[14]....
        /*00fc*/ 	.word	0x0000c800


	//   ....[15]....
        /*0100*/ 	.word	0x0000c880


	//   ....[16]....
        /*0104*/ 	.word	0x0000c930


	//   ....[17]....
        /*0108*/ 	.word	0x0000caf0


	//   ....[18]....
        /*010c*/ 	.word	0x0000ccb0


	//   ....[19]....
        /*0110*/ 	.word	0x0000ce50


	//   ....[20]....
        /*0114*/ 	.word	0x0000cf60


	//   ....[21]....
        /*0118*/ 	.word	0x0000cf90


	//   ....[22]....
        /*011c*/ 	.word	0x0000cfc0


	//----- nvinfo : EIATTR_MAX_THREADS
	.align		4
.L_2109:
        /*0120*/ 	.byte	0x04, 0x05
        /*0122*/ 	.short	(.L_2111 - .L_2110)
.L_2110:
        /*0124*/ 	.word	0x00000080
        /*0128*/ 	.word	0x00000001
        /*012c*/ 	.word	0x00000001


	//----- nvinfo : EIATTR_CRS_STACK_SIZE
	.align		4
.L_2111:
        /*0130*/ 	.byte	0x04, 0x1e
        /*0132*/ 	.short	(.L_2113 - .L_2112)
.L_2112:
        /*0134*/ 	.word	0x00000000


	//----- nvinfo : EIATTR_CBANK_PARAM_SIZE
	.align		4
.L_2113:
        /*0138*/ 	.byte	0x03, 0x19
        /*013a*/ 	.short	0x0038


	//----- nvinfo : EIATTR_PARAM_CBANK
	.align		4
        /*013c*/ 	.byte	0x04, 0x0a
        /*013e*/ 	.short	(.L_2115 - .L_2114)
	.align		4
.L_2114:
        /*0140*/ 	.word	index@(.nv.constant0._ZN2at6native27unrolled_elementwise_kernelINS0_13BinaryFunctorIdddZZZNS0_17hypot_kernel_cudaERNS_18TensorIteratorBaseEENKUlvE_clEvENKUlvE_clEvEUlddE_EESt5arrayIPcLm3EELi4E23TrivialOffsetCalculatorILi2EjESC_ILi1EjENS0_6memory12LoadWithCastILi2EEENSF_13StoreWithCastILi1EEEEEviT_T0_T2_T3_T4_T5_)
        /*0144*/ 	.short	0x0210
        /*0146*/ 	.short	0x0038


	//----- nvinfo : EIATTR_SW_WAR
	.align		4
.L_2115:
        /*0148*/ 	.byte	0x04, 0x36
        /*014a*/ 	.short	(.L_2117 - .L_2116)
.L_2116:
        /*014c*/ 	.word	0x00000008
.L_2117:


//--------------------- .nv.info._ZN2at6native18elementwise_kernelILi128ELi2EZNS0_22gpu_kernel_impl_nocastINS0_13BinaryFunctorIdddZZZNS0_17hypot_kernel_cudaERNS_18TensorIteratorBaseEENKUlvE_clEvENKUlvE_clEvEUlddE_EEEEvS5_RKT_EUliE_EEviT1_ --------------------------
	.section	.nv.info._ZN2at6native18elementwise_kernelILi128ELi2EZNS0_22gpu_kernel_impl_nocastINS0_13BinaryFunctorIdddZZZNS0_17hypot_kernel_cudaERNS_18TensorIteratorBaseEENKUlvE_clEvENKUlvE_clEvEUlddE_EEEEvS5_RKT_EUliE_EEviT1_,"",@"SHT_CUDA_INFO"
	.sectionflags	@""
	.align	4


	//----- nvinfo : EIATTR_CUDA_API_VERSION
	.align		4
        /*0000*/ 	.byte	0x04, 0x37
        /*0002*/ 	.short	(.L_2119 - .L_2118)
.L_2118:
        /*0004*/ 	.word	0x00000082


	//----- nvinfo : EIATTR_KPARAM_INFO
	.align		4
.L_2119:
        /*0008*/ 	.byte	0x04, 0x17
        /*000a*/ 	.short	(.L_2121 - .L_2120)
.L_2120:
        /*000c*/ 	.word	0x00000000
        /*0010*/ 	.short	0x0001
        /*0012*/ 	.short	0x0008
        /*0014*/ 	.byte	0x00, 0xf0, 0x21, 0x0a


	//----- nvinfo : EIATTR_KPARAM_INFO
	.align		4
.L_2121:
        /*0018*/ 	.byte	0x04, 0x17
        /*001a*/ 	.short	(.L_2123 - .L_2122)
.L_2122:
        /*001c*/ 	.word	0x00000000
        /*0020*/ 	.short	0x0000
        /*0022*/ 	.short	0x0000
        /*0024*/ 	.byte	0x00, 0xf0, 0x11, 0x00


	//----- nvinfo : EIATTR_SPARSE_MMA_MASK
	.align		4
.L_2123:
        /*0028*/ 	.byte	0x03, 0x50
        /*002a*/ 	.short	0x0000


	//----- nvinfo : EIATTR_MAXREG_COUNT
	.align		4
        /*002c*/ 	.byte	0x03, 0x1b
        /*002e*/ 	.short	0x0080


	//----- nvinfo : EIATTR_MERCURY_ISA_VERSION
	.align		4
        /*0030*/ 	.byte	0x03, 0x5f
        /*0032*/ 	.short	0x0101


	//----- nvinfo : EIATTR_EXIT_INSTR_OFFSETS
	.align		4
        /*0034*/ 	.byte	0x04, 0x1c
        /*0036*/ 	.short	(.L_2125 - .L_2124)


	//   ....[0]....
.L_2124:
        /*0038*/ 	.word	0x00001a70


	//   ....[1]....
        /*003c*/ 	.word	0x00003410


	//----- nvinfo : EIATTR_MAX_THREADS
	.align		4
.L_2125:
        /*0040*/ 	.byte	0x04, 0x05
        /*0042*/ 	.short	(.L_2127 - .L_2126)
.L_2126:
        /*0044*/ 	.word	0x00000080
        /*0048*/ 	.word	0x00000001
        /*004c*/ 	.word	0x00000001


	//----- nvinfo : EIATTR_CRS_STACK_SIZE
	.align		4
.L_2127:
        /*0050*/ 	.byte	0x04, 0x1e
        /*0052*/ 	.short	(.L_2129 - .L_2128)
.L_2128:
        /*0054*/ 	.word	0x00000000


	//----- nvinfo : EIATTR_CBANK_PARAM_SIZE
	.align		4
.L_2129:
        /*0058*/ 	.byte	0x03, 0x19
        /*005a*/ 	.short	0x0290


	//----- nvinfo : EIATTR_PARAM_CBANK
	.align		4
        /*005c*/ 	.byte	0x04, 0x0a
        /*005e*/ 	.short	(.L_2131 - .L_2130)
	.align		4
.L_2130:
        /*0060*/ 	.word	index@(.nv.constant0._ZN2at6native18elementwise_kernelILi128ELi2EZNS0_22gpu_kernel_impl_nocastINS0_13BinaryFunctorIdddZZZNS0_17hypot_kernel_cudaERNS_18TensorIteratorBaseEENKUlvE_clEvENKUlvE_clEvEUlddE_EEEEvS5_RKT_EUliE_EEviT1_)
        /*0064*/ 	.short	0x0210
        /*0066*/ 	.short	0x0290


	//----- nvinfo : EIATTR_SW_WAR
	.align		4
.L_2131:
        /*0068*/ 	.byte	0x04, 0x36
        /*006a*/ 	.short	(.L_2133 - .L_2132)
.L_2132:
        /*006c*/ 	.word	0x00000008
.L_2133:


//--------------------- .nv.info._ZN2at6native27unrolled_elementwise_kernelINS0_13BinaryFunctorIdddZZZNS0_17hypot_kernel_cudaERNS_18TensorIteratorBaseEENKUlvE_clEvENKUlvE_clEvEUlddE_EESt5arrayIPcLm3EELi4E23TrivialOffsetCalculatorILi2EjESC_ILi1EjENS0_6memory15LoadWithoutCastENSF_16StoreWithoutCastEEEviT_T0_T2_T3_T4_T5_ --------------------------
	.section	.nv.info._ZN2at6native27unrolled_elementwise_kernelINS0_13BinaryFunctorIdddZZZNS0_17hypot_kernel_cudaERNS_18TensorIteratorBaseEENKUlvE_clEvENKUlvE_clEvEUlddE_EESt5arrayIPcLm3EELi4E23TrivialOffsetCalculatorILi2EjESC_ILi1EjENS0_6memory15LoadWithoutCastENSF_16StoreWithoutCastEEEviT_T0_T2_T3_T4_T5_,"",@"SHT_CUDA_INFO"
	.sectionflags	@""
	.align	4


	//----- nvinfo : EIATTR_CUDA_API_VERSION
	.align		4
        /*0000*/ 	.byte	0x04, 0x37
        /*0002*/ 	.short	(.L_2135 - .L_2134)
.L_2134:
        /*0004*/ 	.word	0x00000082


	//----- nvinfo : EIATTR_KPARAM_INFO
	.align		4
.L_2135:
        /*0008*/ 	.byte	0x04, 0x17
        /*000a*/ 	.short	(.L_2137 - .L_2136)
.L_2136:
        /*000c*/ 	.word	0x00000000
        /*0010*/ 	.short	0x0006
        /*0012*/ 	.short	0x0023
        /*0014*/ 	.byte	0x00, 0xf0, 0x05, 0x00


	//----- nvinfo : EIATTR_KPARAM_INFO
	.align		4
.L_2137:
        /*0018*/ 	.byte	0x04, 0x17
        /*001a*/ 	.short	(.L_2139 - .L_2138)
.L_2138:
        /*001c*/ 	.word	0x00000000
        /*0020*/ 	.short	0x0005
        /*0022*/ 	.short	0x0022
        /*0024*/ 	.byte	0x00, 0xf0, 0x05, 0x00


	//----- nvinfo : EIATTR_KPARAM_INFO
	.align		4
.L_2139:
        /*0028*/ 	.byte	0x04, 0x17
        /*002a*/ 	.short	(.L_2141 - .L_2140)
.L_2140:
        /*002c*/ 	.word	0x00000000
        /*0030*/ 	.short	0x0004
        /*0032*/ 	.short	0x0021
        /*0034*/ 	.byte	0x00, 0xf0, 0x05, 0x00


	//----- nvinfo : EIATTR_KPARAM_INFO
	.align		4
.L_2141:
        /*0038*/ 	.byte	0x04, 0x17
        /*003a*/ 	.short	(.L_2143 - .L_2142)
.L_2142:
        /*003c*/ 	.word	0x00000000
        /*0040*/ 	.short	0x0003
        /*0042*/ 	.short	0x0020
        /*0044*/ 	.byte	0x00, 0xf0, 0x05, 0x00


	//----- nvinfo : EIATTR_KPARAM_INFO
	.align		4
.L_2143:
        /*0048*/ 	.byte	0x04, 0x17
        /*004a*/ 	.short	(.L_2145 - .L_2144)
.L_2144:
        /*004c*/ 	.word	0x00000000
        /*0050*/ 	.short	0x0002
        /*0052*/ 	.short	0x0008
        /*0054*/ 	.byte	0x00, 0xf0, 0x61, 0x00


	//----- nvinfo : EIATTR_KPARAM_INFO
	.align		4
.L_2145:
        /*0058*/ 	.byte	0x04, 0x17
        /*005a*/ 	.short	(.L_2147 - .L_2146)
.L_2146:
        /*005c*/ 	.word	0x00000000
        /*0060*/ 	.short	0x0001
        /*0062*/ 	.short	0x0004
        /*0064*/ 	.byte	0x00, 0xf0, 0x05, 0x00


	//----- nvinfo : EIATTR_KPARAM_INFO
	.align		4
.L_2147:
        /*0068*/ 	.byte	0x04, 0x17
        /*006a*/ 	.short	(.L_2149 - .L_2148)
.L_2148:
        /*006c*/ 	.word	0x00000000
        /*0070*/ 	.short	0x0000
        /*0072*/ 	.short	0x0000
        /*0074*/ 	.byte	0x00, 0xf0, 0x11, 0x00


	//----- nvinfo : EIATTR_SPARSE_MMA_MASK
	.align		4
.L_2149:
        /*0078*/ 	.byte	0x03, 0x50
        /*007a*/ 	.short	0x0000


	//----- nvinfo : EIATTR_MAXREG_COUNT
	.align		4
        /*007c*/ 	.byte	0x03, 0x1b
        /*007e*/ 	.short	0x00ff


	//----- nvinfo : EIATTR_MERCURY_ISA_VERSION
	.align		4
        /*0080*/ 	.byte	0x03, 0x5f
        /*0082*/ 	.short	0x0101


	//----- nvinfo : EIATTR_EXIT_INSTR_OFFSETS
	.align		4
        /*0084*/ 	.byte	0x04, 0x1c
        /*0086*/ 	.short	(.L_2151 - .L_2150)


	//   ....[0]....
.L_2150:
        /*0088*/ 	.word	0x00001070


	//   ....[1]....
        /*008c*/ 	.word	0x000010c0


	//----- nvinfo : EIATTR_MAX_THREADS
	.align		4
.L_2151:
        /*0090*/ 	.byte	0x04, 0x05
        /*0092*/ 	.short	(.L_2153 - .L_2152)
.L_2152:
        /*0094*/ 	.word	0x00000080
        /*0098*/ 	.word	0x00000001
        /*009c*/ 	.word	0x00000001


	//----- nvinfo : EIATTR_CRS_STACK_SIZE
	.align		4
.L_2153:
        /*00a0*/ 	.byte	0x04, 0x1e
        /*00a2*/ 	.short	(.L_2155 - .L_2154)
.L_2154:
        /*00a4*/ 	.word	0x00000000


	//----- nvinfo : EIATTR_CBANK_PARAM_SIZE
	.align		4
.L_2155:
        /*00a8*/ 	.byte	0x03, 0x19
        /*00aa*/ 	.short	0x0024


	//----- nvinfo : EIATTR_PARAM_CBANK
	.align		4
        /*00ac*/ 	.byte	0x04, 0x0a
        /*00ae*/ 	.short	(.L_2157 - .L_2156)
	.align		4
.L_2156:
        /*00b0*/ 	.word	index@(.nv.constant0._ZN2at6native27unrolled_elementwise_kernelINS0_13BinaryFunctorIdddZZZNS0_17hypot_kernel_cudaERNS_18TensorIteratorBaseEENKUlvE_clEvENKUlvE_clEvEUlddE_EESt5arrayIPcLm3EELi4E23TrivialOffsetCalculatorILi2EjESC_ILi1EjENS0_6memory15LoadWithoutCastENSF_16StoreWithoutCastEEEviT_T0_T2_T3_T4_T5_)
        /*00b4*/ 	.short	0x0210
        /*00b6*/ 	.short	0x0024


	//----- nvinfo : EIATTR_SW_WAR
	.align		4
.L_2157:
        /*00b8*/ 	.byte	0x04, 0x36
        /*00ba*/ 	.short	(.L_2159 - .L_2158)
.L_2158:
        /*00bc*/ 	.word	0x00000008
.L_2159:


//--------------------- .nv.info._ZN2at6native29vectorized_elementwise_kernelILi2ENS0_13BinaryFunctorIdddZZZNS0_17hypot_kernel_cudaERNS_18TensorIteratorBaseEENKUlvE_clEvENKUlvE_clEvEUlddE_EESt5arrayIPcLm3EEEEviT0_T1_ --------------------------
	.section	.nv.info._ZN2at6native29vectorized_elementwise_kernelILi2ENS0_13BinaryFunctorIdddZZZNS0_17hypot_kernel_cudaERNS_18TensorIteratorBaseEENKUlvE_clEvENKUlvE_clEvEUlddE_EESt5arrayIPcLm3EEEEviT0_T1_,"",@"SHT_CUDA_INFO"
	.sectionflags	@""
	.align	4


	//----- nvinfo : EIATTR_CUDA_API_VERSION
	.align		4
        /*0000*/ 	.byte	0x04, 0x37
        /*0002*/ 	.short	(.L_2161 - .L_2160)
.L_2160:
        /*0004*/ 	.word	0x00000082


	//----- nvinfo : EIATTR_KPARAM_INFO
	.align		4
.L_2161:
        /*0008*/ 	.byte	0x04, 0x17
        /*000a*/ 	.short	(.L_2163 - .L_2162)
.L_2162:
        /*000c*/ 	.word	0x00000000
        /*0010*/ 	.short	0x0002
        /*0012*/ 	.short	0x0008
        /*0014*/ 	.byte	0x00, 0xf0, 0x61, 0x00


	//----- nvinfo : EIATTR_KPARAM_INFO
	.align		4
.L_2163:
        /*0018*/ 	.byte	0x04, 0x17
        /*001a*/ 	.short	(.L_2165 - .L_2164)
.L_2164:
        /*001c*/ 	.word	0x00000000
        /*0020*/ 	.short	0x0001
        /*0022*/ 	.short	0x0004
        /*0024*/ 	.byte	0x00, 0xf0, 0x05, 0x00


	//----- nvinfo : EIATTR_KPARAM_INFO
	.align		4
.L_2165:
        /*0028*/ 	.byte	0x04, 0x17
        /*002a*/ 	.short	(.L_2167 - .L_2166)
.L_2166:
        /*002c*/ 	.word	0x00000000
        /*0030*/ 	.short	0x0000
        /*0032*/ 	.short	0x0000
        /*0034*/ 	.byte	0x00, 0xf0, 0x11, 0x00


	//----- nvinfo : EIATTR_SPARSE_MMA_MASK
	.align		4
.L_2167:
        /*0038*/ 	.byte	0x03, 0x50
        /*003a*/ 	.short	0x0000


	//----- nvinfo : EIATTR_MAXREG_COUNT
	.align		4
        /*003c*/ 	.byte	0x03, 0x1b
        /*003e*/ 	.short	0x00ff


	//----- nvinfo : EIATTR_MERCURY_ISA_VERSION
	.align		4
        /*0040*/ 	.byte	0x03, 0x5f
        /*0042*/ 	.short	0x0101


	//----- nvinfo : EIATTR_EXIT_INSTR_OFFSETS
	.align		4
        /*0044*/ 	.byte	0x04, 0x1c
        /*0046*/ 	.short	(.L_2169 - .L_2168)


	//   ....[0]....
.L_2168:
        /*0048*/ 	.word	0x00001720


	//   ....[1]....
        /*004c*/ 	.word	0x00003930


	//   ....[2]....
        /*0050*/ 	.word	0x00003980


	//----- nvinfo : EIATTR_MAX_THREADS
	.align		4
.L_2169:
        /*0054*/ 	.byte	0x04, 0x05
        /*0056*/ 	.short	(.L_2171 - .L_2170)
.L_2170:
        /*0058*/ 	.word	0x00000080
        /*005c*/ 	.word	0x00000001
        /*0060*/ 	.word	0x00000001


	//----- nvinfo : EIATTR_CRS_STACK_SIZE
	.align		4
.L_2171:
        /*0064*/ 	.byte	0x04, 0x1e
        /*0066*/ 	.short	(.L_2173 - .L_2172)
.L_2172:
        /*0068*/ 	.word	0x00000000


	//----- nvinfo : EIATTR_CBANK_PARAM_SIZE
	.align		4
.L_2173:
        /*006c*/ 	.byte	0x03, 0x19
        /*006e*/ 	.short	0x0020


	//----- nvinfo : EIATTR_PARAM_CBANK
	.align		4
        /*0070*/ 	.byte	0x04, 0x0a
        /*0072*/ 	.short	(.L_2175 - .L_2174)
	.align		4
.L_2174:
        /*0074*/ 	.word	index@(.nv.constant0._ZN2at6native29vectorized_elementwise_kernelILi2ENS0_13BinaryFunctorIdddZZZNS0_17hypot_kernel_cudaERNS_18TensorIteratorBaseEENKUlvE_clEvENKUlvE_clEvEUlddE_EESt5arrayIPcLm3EEEEviT0_T1_)
        /*0078*/ 	.short	0x0210
        /*007a*/ 	.short	0x0020


	//----- nvinfo : EIATTR_SW_WAR
	.align		4
.L_2175:
        /*007c*/ 	.byte	0x04, 0x36
        /*007e*/ 	.short	(.L_2177 - .L_2176)
.L_2176:
        /*0080*/ 	.word	0x00000008
.L_2177:


//--------------------- .nv.info._ZN2at6native29vectorized_elementwise_kernelILi4ENS0_13BinaryFunctorIdddZZZNS0_17hypot_kernel_cudaERNS_18TensorIteratorBaseEENKUlvE_clEvENKUlvE_clEvEUlddE_EESt5arrayIPcLm3EEEEviT0_T1_ --------------------------
	.section	.nv.info._ZN2at6native29vectorized_elementwise_kernelILi4ENS0_13BinaryFunctorIdddZZZNS0_17hypot_kernel_cudaERNS_18TensorIteratorBaseEENKUlvE_clEvENKUlvE_clEvEUlddE_EESt5arrayIPcLm3EEEEviT0_T1_,"",@"SHT_CUDA_INFO"
	.sectionflags	@""
	.align	4


	//----- nvinfo : EIATTR_CUDA_API_VERSION
	.align		4
        /*0000*/ 	.byte	0x04, 0x37
        /*0002*/ 	.short	(.L_2179 - .L_2178)
.L_2178:
        /*0004*/ 	.word	0x00000082


	//----- nvinfo : EIATTR_KPARAM_INFO
	.align		4
.L_2179:
        /*0008*/ 	.byte	0x04, 0x17
        /*000a*/ 	.short	(.L_2181 - .L_2180)
.L_2180:
        /*000c*/ 	.word	0x00000000
        /*0010*/ 	.short	0x0002
        /*0012*/ 	.short	0x0008
        /*0014*/ 	.byte	0x00, 0xf0, 0x61, 0x00


	//----- nvinfo : EIATTR_KPARAM_INFO
	.align		4
.L_2181:
        /*0018*/ 	.byte	0x04, 0x17
        /*001a*/ 	.short	(.L_2183 - .L_2182)
.L_2182:
        /*001c*/ 	.word	0x00000000
        /*0020*/ 	.short	0x0001
        /*0022*/ 	.short	0x0004
        /*0024*/ 	.byte	0x00, 0xf0, 0x05, 0x00


	//----- nvinfo : EIATTR_KPARAM_INFO
	.align		4
.L_2183:
        /*0028*/ 	.byte	0x04, 0x17
        /*002a*/ 	.short	(.L_2185 - .L_2184)
.L_2184:
        /*002c*/ 	.word	0x00000000
        /*0030*/ 	.short	0x0000
        /*0032*/ 	.short	0x0000
        /*0034*/ 	.byte	0x00, 0xf0, 0x11, 0x00


	//----- nvinfo : EIATTR_SPARSE_MMA_MASK
	.align		4
.L_2185:
        /*0038*/ 	.byte	0x03, 0x50
        /*003a*/ 	.short	0x0000


	//----- nvinfo : EIATTR_MAXREG_COUNT
	.align		4
        /*003c*/ 	.byte	0x03, 0x1b
        /*003e*/ 	.short	0x00ff


	//----- nvinfo : EIATTR_MERCURY_ISA_VERSION
	.align		4
        /*0040*/ 	.byte	0x03, 0x5f
        /*0042*/ 	.short	0x0101


	//----- nvinfo : EIATTR_EXIT_INSTR_OFFSETS
	.align		4
        /*0044*/ 	.byte	0x04, 0x1c
        /*0046*/ 	.short	(.L_2187 - .L_2186)


	//   ....[0]....
.L_2186:
        /*0048*/ 	.word	0x00001720


	//   ....[1]....
        /*004c*/ 	.word	0x00003930


	//   ....[2]....
        /*0050*/ 	.word	0x00003980


	//----- nvinfo : EIATTR_MAX_THREADS
	.align		4
.L_2187:
        /*0054*/ 	.byte	0x04, 0x05
        /*0056*/ 	.short	(.L_2189 - .L_2188)
.L_2188:
        /*0058*/ 	.word	0x00000080
        /*005c*/ 	.word	0x00000001
        /*0060*/ 	.word	0x00000001


	//----- nvinfo : EIATTR_CRS_STACK_SIZE
	.align		4
.L_2189:
        /*0064*/ 	.byte	0x04, 0x1e
        /*0066*/ 	.short	(.L_2191 - .L_2190)
.L_2190:
        /*0068*/ 	.word	0x00000000


	//----- nvinfo : EIATTR_CBANK_PARAM_SIZE
	.align		4
.L_2191:
        /*006c*/ 	.byte	0x03, 0x19
        /*006e*/ 	.short	0x0020


	//----- nvinfo : EIATTR_PARAM_CBANK
	.align		4
        /*0070*/ 	.byte	0x04, 0x0a
        /*0072*/ 	.short	(.L_2193 - .L_2192)
	.align		4
.L_2192:
        /*0074*/ 	.word	index@(.nv.constant0._ZN2at6native29vectorized_elementwise_kernelILi4ENS0_13BinaryFunctorIdddZZZNS0_17hypot_kernel_cudaERNS_18TensorIteratorBaseEENKUlvE_clEvENKUlvE_clEvEUlddE_EESt5arrayIPcLm3EEEEviT0_T1_)
        /*0078*/ 	.short	0x0210
        /*007a*/ 	.short	0x0020


	//----- nvinfo : EIATTR_SW_WAR
	.align		4
.L_2193:
        /*007c*/ 	.byte	0x04, 0x36
        /*007e*/ 	.short	(.L_2195 - .L_2194)
.L_2194:
        /*0080*/ 	.word	0x00000008
.L_2195:


//--------------------- .nv.info._ZN2at6native29vectorized_elementwise_kernelILi8ENS0_13BinaryFunctorIdddZZZNS0_17hypot_kernel_cudaERNS_18TensorIteratorBaseEENKUlvE_clEvENKUlvE_clEvEUlddE_EESt5arrayIPcLm3EEEEviT0_T1_ --------------------------
	.section	.nv.info._ZN2at6native29vectorized_elementwise_kernelILi8ENS0_13BinaryFunctorIdddZZZNS0_17hypot_kernel_cudaERNS_18TensorIteratorBaseEENKUlvE_clEvENKUlvE_clEvEUlddE_EESt5arrayIPcLm3EEEEviT0_T1_,"",@"SHT_CUDA_INFO"
	.sectionflags	@""
	.align	4


	//----- nvinfo : EIATTR_CUDA_API_VERSION
	.align		4
        /*0000*/ 	.byte	0x04, 0x37
        /*0002*/ 	.short	(.L_2197 - .L_2196)
.L_2196:
        /*0004*/ 	.word	0x00000082


	//----- nvinfo : EIATTR_KPARAM_INFO
	.align		4
.L_2197:
        /*0008*/ 	.byte	0x04, 0x17
        /*000a*/ 	.short	(.L_2199 - .L_2198)
.L_2198:
        /*000c*/ 	.word	0x00000000
        /*0010*/ 	.short	0x0002
        /*0012*/ 	.short	0x0008
        /*0014*/ 	.byte	0x00, 0xf0, 0x61, 0x00


	//----- nvinfo : EIATTR_KPARAM_INFO
	.align		4
.L_2199:
        /*0018*/ 	.byte	0x04, 0x17
        /*001a*/ 	.short	(.L_2201 - .L_2200)
.L_2200:
        /*001c*/ 	.word	0x00000000
        /*0020*/ 	.short	0x0001
        /*0022*/ 	.short	0x0004
        /*0024*/ 	.byte	0x00, 0xf0, 0x05, 0x00


	//----- nvinfo : EIATTR_KPARAM_INFO
	.align		4
.L_2201:
        /*0028*/ 	.byte	0x04, 0x17
        /*002a*/ 	.short	(.L_2203 - .L_2202)
.L_2202:
        /*002c*/ 	.word	0x00000000
        /*0030*/ 	.short	0x0000
        /*0032*/ 	.short	0x0000
        /*0034*/ 	.byte	0x00, 0xf0, 0x11, 0x00


	//----- nvinfo : EIATTR_SPARSE_MMA_MASK
	.align		4
.L_2203:
        /*0038*/ 	.byte	0x03, 0x50
        /*003a*/ 	.short	0x0000


	//----- nvinfo : EIATTR_MAXREG_COUNT
	.align		4
        /*003c*/ 	.byte	0x03, 0x1b
        /*003e*/ 	.short	0x00ff


	//----- nvinfo : EIATTR_MERCURY_ISA_VERSION
	.align		4
        /*0040*/ 	.byte	0x03, 0x5f
        /*0042*/ 	.short	0x0101


	//----- nvinfo : EIATTR_EXIT_INSTR_OFFSETS
	.align		4
        /*0044*/ 	.byte	0x04, 0x1c
        /*0046*/ 	.short	(.L_2205 - .L_2204)


	//   ....[0]....
.L_2204:
        /*0048*/ 	.word	0x00001720


	//   ....[1]....
        /*004c*/ 	.word	0x00003930


	//   ....[2]....
        /*0050*/ 	.word	0x00003980


	//----- nvinfo : EIATTR_MAX_THREADS
	.align		4
.L_2205:
        /*0054*/ 	.byte	0x04, 0x05
        /*0056*/ 	.short	(.L_2207 - .L_2206)
.L_2206:
        /*0058*/ 	.word	0x00000080
        /*005c*/ 	.word	0x00000001
        /*0060*/ 	.word	0x00000001


	//----- nvinfo : EIATTR_CRS_STACK_SIZE
	.align		4
.L_2207:
        /*0064*/ 	.byte	0x04, 0x1e
        /*0066*/ 	.short	(.L_2209 - .L_2208)
.L_2208:
        /*0068*/ 	.word	0x00000000


	//----- nvinfo : EIATTR_CBANK_PARAM_SIZE
	.align		4
.L_2209:
        /*006c*/ 	.byte	0x03, 0x19
        /*006e*/ 	.short	0x0020


	//----- nvinfo : EIATTR_PARAM_CBANK
	.align		4
        /*0070*/ 	.byte	0x04, 0x0a
        /*0072*/ 	.short	(.L_2211 - .L_2210)
	.align		4
.L_2210:
        /*0074*/ 	.word	index@(.nv.constant0._ZN2at6native29vectorized_elementwise_kernelILi8ENS0_13BinaryFunctorIdddZZZNS0_17hypot_kernel_cudaERNS_18TensorIteratorBaseEENKUlvE_clEvENKUlvE_clEvEUlddE_EESt5arrayIPcLm3EEEEviT0_T1_)
        /*0078*/ 	.short	0x0210
        /*007a*/ 	.short	0x0020


	//----- nvinfo : EIATTR_SW_WAR
	.align		4
.L_2211:
        /*007c*/ 	.byte	0x04, 0x36
        /*007e*/ 	.short	(.L_2213 - .L_2212)
.L_2212:
        /*0080*/ 	.word	0x00000008
.L_2213:


//--------------------- .nv.info._ZN2at6native18elementwise_kernelILi128ELi4EZNS0_15gpu_kernel_implINS0_13BinaryFunctorIN3c108BFloat16ES5_S5_ZZZNS0_17atan2_kernel_cudaERNS_18TensorIteratorBaseEENKUlvE_clEvENKUlvE2_clEvEUlS5_S5_E_EEEEvS7_RKT_EUliE_EEviT1_ --------------------------
	.section	.nv.info._ZN2at6native18elementwise_kernelILi128ELi4EZNS0_15gpu_kernel_implINS0_13BinaryFunctorIN3c108BFloat16ES5_S5_ZZZNS0_17atan2_kernel_cudaERNS_18TensorIteratorBaseEENKUlvE_clEvENKUlvE2_clEvEUlS5_S5_E_EEEEvS7_RKT_EUliE_EEviT1_,"",@"SHT_CUDA_INFO"
	.sectionflags	@""
	.align	4


	//----- nvinfo : EIATTR_CUDA_API_VERSION
	.align		4
        /*0000*/ 	.byte	0x04, 0x37
        /*0002*/ 	.short	(.L_2215 - .L_2214)
.L_2214:
        /*0004*/ 	.word	0x00000082


	//----- nvinfo : EIATTR_KPARAM_INFO
	.align		4
.L_2215:
        /*0008*/ 	.byte	0x04, 0x17
        /*000a*/ 	.short	(.L_2217 - .L_2216)
.L_2216:
        /*000c*/ 	.word	0x00000000
        /*0010*/ 	.short	0x0001
        /*0012*/ 	.short	0x0008
        /*0014*/ 	.byte	0x00, 0xf0, 0x21, 0x0a


	//----- nvinfo : EIATTR_KPARAM_INFO
	.align		4
.L_2217:
        /*0018*/ 	.byte	0x04, 0x17
        /*001a*/ 	.short	(.L_2219 - .L_2218)
.L_2218:
        /*001c*/ 	.word	0x00000000
        /*0020*/ 	.short	0x0000
        /*0022*/ 	.short	0x0000
        /*0024*/ 	.byte	0x00, 0xf0, 0x11, 0x00


	//----- nvinfo : EIATTR_SPARSE_MMA_MASK
	.align		4
.L_2219:
        /*0028*/ 	.byte	0x03, 0x50
        /*002a*/ 	.short	0x0000


	//----- nvinfo : EIATTR_MAXREG_COUNT
	.align		4
        /*002c*/ 	.byte	0x03, 0x1b
        /*002e*/ 	.short	0x0080


	//----- nvinfo : EIATTR_EXTERNS
	.align		4
        /*0030*/ 	.byte	0x04, 0x0f
        /*0032*/ 	.short	(.L_2221 - .L_2220)


	//   ....[0]....
	.align		4
.L_2220:
        /*0034*/ 	.word	index@(__assertfail)


	//----- nvinfo : EIATTR_MERCURY_ISA_VERSION
	.align		4
.L_2221:
        /*0038*/ 	.byte	0x03, 0x5f
        /*003a*/ 	.short	0x0101


	//----- nvinfo : EIATTR_SYSCALL_OFFSETS
	.align		4
        /*003c*/ 	.byte	0x04, 0x46
        /*003e*/ 	.short	(.L_2223 - .L_2222)


	//   ....[0]....
.L_2222:
        /*0040*/ 	.word	0x000026e0


	//   ....[1]....
        /*0044*/ 	.word	0x00003790


	//   ....[2]....
        /*0048*/ 	.word	0x00004a80


	//   ....[3]....
        /*004c*/ 	.word	0x000071c0


	//   ....[4]....
        /*0050*/ 	.word	0x00008270


	//   ....[5]....
        /*0054*/ 	.word	0x00009550


	//   ....[6]....
        /*0058*/ 	.word	0x0000bc80


	//   ....[7]....
        /*005c*/ 	.word	0x0000cd30


	//   ....[8]....
        /*0060*/ 	.word	0x0000e010


	//   ....[9]....
        /*0064*/ 	.word	0x00010730


	//   ....[10]....
        /*0068*/ 	.word	0x000117e0


	//   ....[11]....
        /*006c*/ 	.word	0x00012ad0


	//----- nvinfo : EIATTR_EXIT_INSTR_OFFSETS
	.align		4
.L_2223:
        /*0070*/ 	.byte	0x04, 0x1c
        /*0072*/ 	.short	(.L_2225 - .L_2224)


	//   ....[0]....
.L_2224:
        /*0074*/ 	.word	0x0000e0e0


	//   ....[1]....
        /*0078*/ 	.word	0x00011d00


	//   ....[2]....
        /*007c*/ 	.word	0x00011d40


	//   ....[3]....
        /*0080*/ 	.word	0x00011de0


	//   ....[4]....
        /*0084*/ 	.word	0x00011e20


	//   ....[5]....
        /*0088*/ 	.word	0x00011e60


	//   ....[6]....
        /*008c*/ 	.word	0x00011ef0


	//   ....[7]....
        /*0090*/ 	.word	0x00011f30


	//   ....[8]....
        /*0094*/ 	.word	0x00011fd0


	//   ....[9]....
        /*0098*/ 	.word	0x00012020


	//   ....[10]....
        /*009c*/ 	.word	0x00012070


	//   ....[11]....
        /*00a0*/ 	.word	0x00012140


	//   ....[12]....
        /*00a4*/ 	.word	0x000121a0


	//   ....[13]....
        /*00a8*/ 	.word	0x00012330


	//   ....[14]....
        /*00ac*/ 	.word	0x00012490


	//   ....[15]....
        /*00b0*/ 	.word	0x000124b0


	//   ....[16]....
        /*00b4*/ 	.word	0x00012570


	//   ....[17]....
        /*00b8*/ 	.word	0x000126f0


	//   ....[18]....
        /*00bc*/ 	.word	0x00012870


	//   ....[19]....
        /*00c0*/ 	.word	0x000129d0


	//   ....[20]....
        /*00c4*/ 	.word	0x00012ae0


	//   ....[21]....
        /*00c8*/ 	.word	0x00012b20


	//   ....[22]....
        /*00cc*/ 	.word	0x00012b60


	//----- nvinfo : EIATTR_MAX_THREADS
	.align		4
.L_2225:
        /*00d0*/ 	.byte	0x04, 0x05
        /*00d2*/ 	.short	(.L_2227 - .L_2226)
.L_2226:
        /*00d4*/ 	.word	0x00000080
        /*00d8*/ 	.word	0x00000001
        /*00dc*/ 	.word	0x00000001


	//----- nvinfo : EIATTR_CRS_STACK_SIZE
	.align		4
.L_2227:
        /*00e0*/ 	.byte	0x04, 0x1e
        /*00e2*/ 	.short	(.L_2229 - .L_2228)
.L_2228:
        /*00e4*/ 	.word	0x00000000


	//----- nvinfo : EIATTR_CBANK_PARAM_SIZE
	.align		4
.L_2229:
        /*00e8*/ 	.byte	0x03, 0x19
        /*00ea*/ 	.short	0x0290


	//----- nvinfo : EIATTR_PARAM_CBANK
	.align		4
        /*00ec*/ 	.byte	0x04, 0x0a
        /*00ee*/ 	.short	(.L_2231 - .L_2230)
	.align		4
.L_2230:
        /*00f0*/ 	.word	index@(.nv.constant0._ZN2at6native18elementwise_kernelILi128ELi4EZNS0_15gpu_kernel_implINS0_13BinaryFunctorIN3c108BFloat16ES5_S5_ZZZNS0_17atan2_kernel_cudaERNS_18TensorIteratorBaseEENKUlvE_clEvENKUlvE2_clEvEUlS5_S5_E_EEEEvS7_RKT_EUliE_EEviT1_)
        /*00f4*/ 	.short	0x0210
        /*00f6*/ 	.short	0x0290


	//----- nvinfo : EIATTR_SW_WAR
	.align		4
.L_2231:
        /*00f8*/ 	.byte	0x04, 0x36
        /*00fa*/ 	.short	(.L_2233 - .L_2232)
.L_2232:
        /*00fc*/ 	.word	0x00000008
.L_2233:


//--------------------- .nv.info._ZN2at6native27unrolled_elementwise_kernelINS0_13BinaryFunctorIN3c108BFloat16ES4_S4_ZZZNS0_17atan2_kernel_cudaERNS_18TensorIteratorBaseEENKUlvE_clEvENKUlvE2_clEvEUlS4_S4_E_EESt5arrayIPcLm3EELi4E23TrivialOffsetCalculatorILi2EjESE_ILi1EjENS0_6memory12LoadWithCastILi2EEENSH_13StoreWithCastILi1EEEEEviT_T0_T2_T3_T4_T5_ --------------------------
	.section	.nv.info._ZN2at6native27unrolled_elementwise_kernelINS0_13BinaryFunctorIN3c108BFloat16ES4_S4_ZZZNS0_17atan2_kernel_cudaERNS_18TensorIteratorBaseEENKUlvE_clEvENKUlvE2_clEvEUlS4_S4_E_EESt5arrayIPcLm3EELi4E23TrivialOffsetCalculatorILi2EjESE_ILi1EjENS0_6memory12LoadWithCastILi2EEENSH_13StoreWithCastILi1EEEEEviT_T0_T2_T3_T4_T5_,"",@"SHT_CUDA_INFO"
	.sectionflags	@""
	.align	4


	//----- nvinfo : EIATTR_CUDA_API_VERSION
	.align		4
        /*0000*/ 	.byte	0x04, 0x37
        /*0002*/ 	.short	(.L_2235 - .L_2234)
.L_2234:
        /*0004*/ 	.word	0x00000082


	//----- nvinfo : EIATTR_KPARAM_INFO
	.align		4
.L_2235:
        /*0008*/ 	.byte	0x04, 0x17
        /*000a*/ 	.short	(.L_2237 - .L_2236)
.L_2236:
        /*000c*/ 	.word	0x00000000
        /*0010*/ 	.short	0x0006
        /*0012*/ 	.short	0x0030
        /*0014*/ 	.byte	0x00, 0xf0, 0x21, 0x00


	//----- nvinfo : EIATTR_KPARAM_INFO
	.align		4
.L_2237:
        /*0018*/ 	.byte	0x04, 0x17
        /*001a*/ 	.short	(.L_2239 - .L_2238)
.L_2238:
        /*001c*/ 	.word	0x00000000
        /*0020*/ 	.short	0x0005
        /*0022*/ 	.short	0x0024
        /*0024*/ 	.byte	0x00, 0xf0, 0x31, 0x00


	//----- nvinfo : EIATTR_KPARAM_INFO
	.align		4
.L_2239:
        /*0028*/ 	.byte	0x04, 0x17
        /*002a*/ 	.short	(.L_2241 - .L_2240)
.L_2240:
        /*002c*/ 	.word	0x00000000
        /*0030*/ 	.short	0x0004
        /*0032*/ 	.short	0x0021
        /*0034*/ 	.byte	0x00, 0xf0, 0x05, 0x00


	//----- nvinfo : EIATTR_KPARAM_INFO
	.align		4
.L_2241:
        /*0038*/ 	.byte	0x04, 0x17
        /*003a*/ 	.short	(.L_2243 - .L_2242)
.L_2242:
        /*003c*/ 	.word	0x00000000
        /*0040*/ 	.short	0x0003
        /*0042*/ 	.short	0x0020
        /*0044*/ 	.byte	0x00, 0xf0, 0x05, 0x00


	//----- nvinfo : EIATTR_KPARAM_INFO
	.align		4
.L_2243:
        /*0048*/ 	.byte	0x04, 0x17
        /*004a*/ 	.short	(.L_2245 - .L_2244)
.L_2244:
        /*004c*/ 	.word	0x00000000
        /*0050*/ 	.short	0x0002
        /*0052*/ 	.short	0x0008
        /*0054*/ 	.byte	0x00, 0xf0, 0x61, 0x00


	//----- nvinfo : EIATTR_KPARAM_INFO
	.align		4
.L_2245:
        /*0058*/ 	.byte	0x04, 0x17
        /*005a*/ 	.short	(.L_2247 - .L_2246)
.L_2246:
        /*005c*/ 	.word	0x00000000
        /*0060*/ 	.short	0x0001
        /*0062*/ 	.short	0x0004
        /*0064*/ 	.byte	0x00, 0xf0, 0x05, 0x00


	//----- nvinfo : EIATTR_KPARAM_INFO
	.align		4
.L_2247:
        /*0068*/ 	.byte	0x04, 0x17
        /*006a*/ 	.short	(.L_2249 - .L_2248)
.L_2248:
        /*006c*/ 	.word	0x00000000
        /*0070*/ 	.short	0x0000
        /*0072*/ 	.short	0x0000
        /*0074*/ 	.byte	0x00, 0xf0, 0x11, 0x00


	//----- nvinfo : EIATTR_SPARSE_MMA_MASK
	.align		4
.L_2249:
        /*0078*/ 	.byte	0x03, 0x50
        /*007a*/ 	.short	0x0000


	//----- nvinfo : EIATTR_MAXREG_COUNT
	.align		4
        /*007c*/ 	.byte	0x03, 0x1b
        /*007e*/ 	.short	0x00ff


	//----- nvinfo : EIATTR_EXTERNS
	.align		4
        /*0080*/ 	.byte	0x04, 0x0f
        /*0082*/ 	.short	(.L_2251 - .L_2250)


	//   ....[0]....
	.align		4
.L_2250:
        /*0084*/ 	.word	index@(__assertfail)


	//----- nvinfo : EIATTR_MERCURY_ISA_VERSION
	.align		4
.L_2251:
        /*0088*/ 	.byte	0x03, 0x5f
        /*008a*/ 	.short	0x0101


	//----- nvinfo : EIATTR_SYSCALL_OFFSETS
	.align		4
        /*008c*/ 	.byte	0x04, 0x46
        /*008e*/ 	.short	(.L_2253 - .L_2252)


	//   ....[0]....
.L_2252:
        /*0090*/ 	.word	0x000010f0


	//   ....[1]....
        /*0094*/ 	.word	0x000021b0


	//   ....[2]....
        /*0098*/ 	.word	0x000032f0


	//   ....[3]....
        /*009c*/ 	.word	0x000043b0


	//   ....[4]....
        /*00a0*/ 	.word	0x00005500


	//   ....[5]....
        /*00a4*/ 	.word	0x000065c0


	//   ....[6]....
        /*00a8*/ 	.word	0x000076f0


	//   ....[7]....
        /*00ac*/ 	.word	0x000087b0


	//   ....[8]....
        /*00b0*/ 	.word	0x0000a7d0


	//   ....[9]....
        /*00b4*/ 	.word	0x0000b7f0


	//   ....[10]....
        /*00b8*/ 	.word	0x0000c7d0


	//   ....[11]....
        /*00bc*/ 	.word	0x0000d7b0


	//----- nvinfo : EIATTR_EXIT_INSTR_OFFSETS
	.align		4
.L_2253:
        /*00c0*/ 	.byte	0x04, 0x1c
        /*00c2*/ 	.short	(.L_2255 - .L_2254)


	//   ....[0]....
.L_2254:
        /*00c4*/ 	.word	0x0000c890


	//   ....[1]....
        /*00c8*/ 	.word	0x0000c9e0


	//   ....[2]....
        /*00cc*/ 	.word	0x0000ca20


	//   ....[3]....
        /*00d0*/ 	.word	0x0000cac0


	//   ....[4]....
        /*00d4*/ 	.word	0x0000cb00


	//   ....[5]....
        /*00d8*/ 	.word	0x0000cb40


	//   ....[6]....
        /*00dc*/ 	.word	0x0000cbd0


	//   ....[7]....
        /*00e0*/ 	.word	0x0000cc10


	//   ....[8]....
        /*00e4*/ 	.word	0x0000ccb0


	//   ....[9]....
        /*00e8*/ 	.word	0x0000cd00


	//   ....[10]....
        /*00ec*/ 	.word	0x0000cd50


	//   ....[11]....
        /*00f0*/ 	.word	0x0000ce20


	//   ....[12]....
        /*00f4*/ 	.word	0x0000ce80


	//   ....[13]....
        /*00f8*/ 	.word	0x0000d010


	//   ....[14]....
        /*00fc*/ 	.word	0x0000d170


	//   ....[15]....
        /*0100*/ 	.word	0x0000d190


	//   ....[16]....
        /*0104*/ 	.word	0x0000d250


	//   ....[17]....
        /*0108*/ 	.word	0x0000d3d0


	//   ....[18]....
        /*010c*/ 	.word	0x0000d550


	//   ....[19]....
        /*0110*/ 	.word	0x0000d6b0


	//   ....[20]....
        /*0114*/ 	.word	0x0000d7c0


	//   ....[21]....
        /*0118*/ 	.word	0x0000d800


	//   ....[22]....
        /*011c*/ 	.word	0x0000d840


	//----- nvinfo : EIATTR_MAX_THREADS
	.align		4
.L_2255:
        /*0120*/ 	.byte	0x04, 0x05
        /*0122*/ 	.short	(.L_2257 - .L_2256)
.L_2256:
        /*0124*/ 	.word	0x00000080
        /*0128*/ 	.word	0x00000001
        /*012c*/ 	.word	0x00000001


	//----- nvinfo : EIATTR_CRS_STACK_SIZE
	.align		4
.L_2257:
        /*0130*/ 	.byte	0x04, 0x1e
        /*0132*/ 	.short	(.L_2259 - .L_2258)
.L_2258:
        /*0134*/ 	.word	0x00000000


	//----- nvinfo : EIATTR_CBANK_PARAM_SIZE
	.align		4
.L_2259:
        /*0138*/ 	.byte	0x03, 0x19
        /*013a*/ 	.short	0x0038


	//----- nvinfo : EIATTR_PARAM_CBANK
	.align		4
        /*013c*/ 	.byte	0x04, 0x0a
        /*013e*/ 	.short	(.L_2261 - .L_2260)
	.align		4
.L_2260:
        /*0140*/ 	.word	index@(.nv.constant0._ZN2at6native27unrolled_elementwise_kernelINS0_13BinaryFunctorIN3c108BFloat16ES4_S4_ZZZNS0_17atan2_kernel_cudaERNS_18TensorIteratorBaseEENKUlvE_clEvENKUlvE2_clEvEUlS4_S4_E_EESt5arrayIPcLm3EELi4E23TrivialOffsetCalculatorILi2EjESE_ILi1EjENS0_6memory12LoadWithCastILi2EEENSH_13StoreWithCastILi1EEEEEviT_T0_T2_T3_T4_T5_)
        /*0144*/ 	.short	0x0210
        /*0146*/ 	.short	0x0038


	//----- nvinfo : EIATTR_SW_WAR
	.align		4
.L_2261:
        /*0148*/ 	.byte	0x04, 0x36
        /*014a*/ 	.short	(.L_2263 - .L_2262)
.L_2262:
        /*014c*/ 	.word	0x00000008
.L_2263:


//--------------------- .nv.info._ZN2at6native18elementwise_kernelILi128ELi4EZNS0_22gpu_kernel_impl_nocastINS0_13BinaryFunctorIN3c108BFloat16ES5_S5_ZZZNS0_17atan2_kernel_cudaERNS_18TensorIteratorBaseEENKUlvE_clEvENKUlvE2_clEvEUlS5_S5_E_EEEEvS7_RKT_EUliE_EEviT1_ --------------------------
	.section	.nv.info._ZN2at6native18elementwise_kernelILi128ELi4EZNS0_22gpu_kernel_impl_nocastINS0_13BinaryFunctorIN3c108BFloat16ES5_S5_ZZZNS0_17atan2_kernel_cudaERNS_18TensorIteratorBaseEENKUlvE_clEvENKUlvE2_clEvEUlS5_S5_E_EEEEvS7_RKT_EUliE_EEviT1_,"",@"SHT_CUDA_INFO"
	.sectionflags	@""
	.align	4


	//----- nvinfo : EIATTR_CUDA_API_VERSION
	.align		4
        /*0000*/ 	.byte	0x04, 0x37
        /*0002*/ 	.short	(.L_2265 - .L_2264)
.L_2264:
        /*0004*/ 	.word	0x00000082


	//----- nvinfo : EIATTR_KPARAM_INFO
	.align		4
.L_2265:
        /*0008*/ 	.byte	0x04, 0x17
        /*000a*/ 	.short	(.L_2267 - .L_2266)
.L_2266:
        /*000c*/ 	.word	0x00000000
        /*0010*/ 	.short	0x0001
        /*0012*/ 	.short	0x0008
        /*0014*/ 	.byte	0x00, 0xf0, 0x21, 0x0a


	//----- nvinfo : EIATTR_KPARAM_INFO
	.align		4
.L_2267:
        /*0018*/ 	.byte	0x04, 0x17
        /*001a*/ 	.short	(.L_2269 - .L_2268)
.L_2268:
        /*001c*/ 	.word	0x00000000
        /*0020*/ 	.short	0x0000
        /*0022*/ 	.short	0x0000
        /*0024*/ 	.byte	0x00, 0xf0, 0x11, 0x00


	//----- nvinfo : EIATTR_SPARSE_MMA_MASK
	.align		4
.L_2269:
        /*0028*/ 	.byte	0x03, 0x50
        /*002a*/ 	.short	0x0000


	//----- nvinfo : EIATTR_MAXREG_COUNT
	.align		4
        /*002c*/ 	.byte	0x03, 0x1b
        /*002e*/ 	.short	0x0080


	//----- nvinfo : EIATTR_MERCURY_ISA_VERSION
	.align		4
        /*0030*/ 	.byte	0x03, 0x5f
        /*0032*/ 	.short	0x0101


	//----- nvinfo : EIATTR_EXIT_INSTR_OFFSETS
	.align		4
        /*0034*/ 	.byte	0x04, 0x1c
        /*0036*/ 	.short	(.L_2271 - .L_2270)


	//   ....[0]....
.L_2270:
        /*0038*/ 	.word	0x00005010


	//   ....[1]....
        /*003c*/ 	.word	0x00006a50


	//----- nvinfo : EIATTR_MAX_THREADS
	.align		4
.L_2271:
        /*0040*/ 	.byte	0x04, 0x05
        /*0042*/ 	.short	(.L_2273 - .L_2272)
.L_2272:
        /*0044*/ 	.word	0x00000080
        /*0048*/ 	.word	0x00000001
        /*004c*/ 	.word	0x00000001


	//----- nvinfo : EIATTR_CRS_STACK_SIZE
	.align		4
.L_2273:
        /*0050*/ 	.byte	0x04, 0x1e
        /*0052*/ 	.short	(.L_2275 - .L_2274)
.L_2274:
        /*0054*/ 	.word	0x00000000


	//----- nvinfo : EIATTR_CBANK_PARAM_SIZE
	.align		4
.L_2275:
        /*0058*/ 	.byte	0x03, 0x19
        /*005a*/ 	.short	0x0290


	//----- nvinfo : EIATTR_PARAM_CBANK
	.align		4
        /*005c*/ 	.byte	0x04, 0x0a
        /*005e*/ 	.short	(.L_2277 - .L_2276)
	.align		4
.L_2276:
        /*0060*/ 	.word	index@(.nv.constant0._ZN2at6native18elementwise_kernelILi128ELi4EZNS0_22gpu_kernel_impl_nocastINS0_13BinaryFunctorIN3c108BFloat16ES5_S5_ZZZNS0_17atan2_kernel_cudaERNS_18TensorIteratorBaseEENKUlvE_clEvENKUlvE2_clEvEUlS5_S5_E_EEEEvS7_RKT_EUliE_EEviT1_)
        /*0064*/ 	.short	0x0210
        /*0066*/ 	.short	0x0290


	//----- nvinfo : EIATTR_SW_WAR
	.align		4
.L_2277:
        /*0068*/ 	.byte	0x04, 0x36
        /*006a*/ 	.short	(.L_2279 - .L_2278)
.L_2278:
        /*006c*/ 	.word	0x00000008
.L_2279:


//--------------------- .nv.info._ZN2at6native27unrolled_elementwise_kernelINS0_13BinaryFunctorIN3c108BFloat16ES4_S4_ZZZNS0_17atan2_kernel_cudaERNS_18TensorIteratorBaseEENKUlvE_clEvENKUlvE2_clEvEUlS4_S4_E_EESt5arrayIPcLm3EELi4E23TrivialOffsetCalculatorILi2EjESE_ILi1EjENS0_6memory15LoadWithoutCastENSH_16StoreWithoutCastEEEviT_T0_T2_T3_T4_T5_ --------------------------
	.section	.nv.info._ZN2at6native27unrolled_elementwise_kernelINS0_13BinaryFunctorIN3c108BFloat16ES4_S4_ZZZNS0_17atan2_kernel_cudaERNS_18TensorIteratorBaseEENKUlvE_clEvENKUlvE2_clEvEUlS4_S4_E_EESt5arrayIPcLm3EELi4E23TrivialOffsetCalculatorILi2EjESE_ILi1EjENS0_6memory15LoadWithoutCastENSH_16StoreWithoutCastEEEviT_T0_T2_T3_T4_T5_,"",@"SHT_CUDA_INFO"
	.sectionflags	@""
	.align	4


	//----- nvinfo : EIATTR_CUDA_API_VERSION
	.align		4
        /*0000*/ 	.byte	0x04, 0x37
        /*0002*/ 	.short	(.L_2281 - .L_2280)
.L_2280:
        /*0004*/ 	.word	0x00000082


	//----- nvinfo : EIATTR_KPARAM_INFO
	.align		4
.L_2281:
        /*0008*/ 	.byte	0x04, 0x17
        /*000a*/ 	.short	(.L_2283 - .L_2282)
.L_2282:
        /*000c*/ 	.word	0x00000000
        /*0010*/ 	.short	0x0006
        /*0012*/ 	.short	0x0023
        /*0014*/ 	.byte	0x00, 0xf0, 0x05, 0x00


	//----- nvinfo : EIATTR_KPARAM_INFO
	.align		4
.L_2283:
        /*0018*/ 	.byte	0x04, 0x17
        /*001a*/ 	.short	(.L_2285 - .L_2284)
.L_2284:
        /*001c*/ 	.word	0x00000000
        /*0020*/ 	.short	0x0005
        /*0022*/ 	.short	0x0022
        /*0024*/ 	.byte	0x00, 0xf0, 0x05, 0x00


	//----- nvinfo : EIATTR_KPARAM_INFO
	.align		4
.L_2285:
        /*0028*/ 	.byte	0x04, 0x17
        /*002a*/ 	.short	(.L_2287 - .L_2286)
.L_2286:
        /*002c*/ 	.word	0x00000000
        /*0030*/ 	.short	0x0004
        /*0032*/ 	.short	0x0021
        /*0034*/ 	.byte	0x00, 0xf0, 0x05, 0x00


	//----- nvinfo : EIATTR_KPARAM_INFO
	.align		4
.L_2287:
        /*0038*/ 	.byte	0x04, 0x17
        /*003a*/ 	.short	(.L_2289 - .L_2288)
.L_2288:
        /*003c*/ 	.word	0x00000000
        /*0040*/ 	.short	0x0003
        /*0042*/ 	.short	0x0020
        /*0044*/ 	.byte	0x00, 0xf0, 0x05, 0x00


	//----- nvinfo : EIATTR_KPARAM_INFO
	.align		4
.L_2289:
        /*0048*/ 	.byte	0x04, 0x17
        /*004a*/ 	.short	(.L_2291 - .L_2290)
.L_2290:
        /*004c*/ 	.word	0x00000000
        /*0050*/ 	.short	0x0002
        /*0052*/ 	.short	0x0008
        /*0054*/ 	.byte	0x00, 0xf0, 0x61, 0x00


	//----- nvinfo : EIATTR_KPARAM_INFO
	.align		4
.L_2291:
        /*0058*/ 	.byte	0x04, 0x17
        /*005a*/ 	.short	(.L_2293 - .L_2292)
.L_2292:
        /*005c*/ 	.word	0x00000000
        /*0060*/ 	.short	0x0001
        /*0062*/ 	.short	0x0004
        /*0064*/ 	.byte	0x00, 0xf0, 0x05, 0x00


	//----- nvinfo : EIATTR_KPARAM_INFO
	.align		4
.L_2293:
        /*0068*/ 	.byte	0x04, 0x17
        /*006a*/ 	.short	(.L_2295 - .L_2294)
.L_2294:
        /*006c*/ 	.word	0x00000000
        /*0070*/ 	.short	0x0000
        /*0072*/ 	.short	0x0000
        /*0074*/ 	.byte	0x00, 0xf0, 0x11, 0x00


	//----- nvinfo : EIATTR_SPARSE_MMA_MASK
	.align		4
.L_2295:
        /*0078*/ 	.byte	0x03, 0x50
        /*007a*/ 	.short	0x0000


	//----- nvinfo : EIATTR_MAXREG_COUNT
	.align		4
        /*007c*/ 	.byte	0x03, 0x1b
        /*007e*/ 	.short	0x00ff


	//----- nvinfo : EIATTR_MERCURY_ISA_VERSION
	.align		4
        /*0080*/ 	.byte	0x03, 0x5f
        /*0082*/ 	.short	0x0101


	//----- nvinfo : EIATTR_EXIT_INSTR_OFFSETS
	.align		4
        /*0084*/ 	.byte	0x04, 0x1c
        /*0086*/ 	.short	(.L_2297 - .L_2296)


	//   ....[0]....
.L_2296:
        /*0088*/ 	.word	0x00001390


	//   ....[1]....
        /*008c*/ 	.word	0x000013e0


	//----- nvinfo : EIATTR_MAX_THREADS
	.align		4
.L_2297:
        /*0090*/ 	.byte	0x04, 0x05
        /*0092*/ 	.short	(.L_2299 - .L_2298)
.L_2298:
        /*0094*/ 	.word	0x00000080
        /*0098*/ 	.word	0x00000001
        /*009c*/ 	.word	0x00000001


	//----- nvinfo : EIATTR_CRS_STACK_SIZE
	.align		4
.L_2299:
        /*00a0*/ 	.byte	0x04, 0x1e
        /*00a2*/ 	.short	(.L_2301 - .L_2300)
.L_2300:
        /*00a4*/ 	.word	0x00000000


	//----- nvinfo : EIATTR_CBANK_PARAM_SIZE
	.align		4
.L_2301:
        /*00a8*/ 	.byte	0x03, 0x19
        /*00aa*/ 	.short	0x0024


	//----- nvinfo : EIATTR_PARAM_CBANK
	.align		4
        /*00ac*/ 	.byte	0x04, 0x0a
        /*00ae*/ 	.short	(.L_2303 - .L_2302)
	.align		4
.L_2302:
        /*00b0*/ 	.word	index@(.nv.constant0._ZN2at6native27unrolled_elementwise_kernelINS0_13BinaryFunctorIN3c108BFloat16ES4_S4_ZZZNS0_17atan2_kernel_cudaERNS_18TensorIteratorBaseEENKUlvE_clEvENKUlvE2_clEvEUlS4_S4_E_EESt5arrayIPcLm3EELi4E23TrivialOffsetCalculatorILi2EjESE_ILi1EjENS0_6memory15LoadWithoutCastENSH_16StoreWithoutCastEEEviT_T0_T2_T3_T4_T5_)
        /*00b4*/ 	.short	0x0210
        /*00b6*/ 	.short	0x0024


	//----- nvinfo : EIATTR_SW_WAR
	.align		4
.L_2303:
        /*00b8*/ 	.byte	0x04, 0x36
        /*00ba*/ 	.short	(.L_2305 - .L_2304)
.L_2304:
        /*00bc*/ 	.word	0x00000008
.L_2305:


//--------------------- .nv.info._ZN2at6native29vectorized_elementwise_kernelILi2ENS0_13BinaryFunctorIN3c108BFloat16ES4_S4_ZZZNS0_17atan2_kernel_cudaERNS_18TensorIteratorBaseEENKUlvE_clEvENKUlvE2_clEvEUlS4_S4_E_EESt5arrayIPcLm3EEEEviT0_T1_ --------------------------
	.section	.nv.info._ZN2at6native29vectorized_elementwise_kernelILi2ENS0_13BinaryFunctorIN3c108BFloat16ES4_S4_ZZZNS0_17atan2_kernel_cudaERNS_18TensorIteratorBaseEENKUlvE_clEvENKUlvE2_clEvEUlS4_S4_E_EESt5arrayIPcLm3EEEEviT0_T1_,"",@"SHT_CUDA_INFO"
	.sectionflags	@""
	.align	4


	//----- nvinfo : EIATTR_CUDA_API_VERSION
	.align		4
        /*0000*/ 	.byte	0x04, 0x37
        /*0002*/ 	.short	(.L_2307 - .L_2306)
.L_2306:
        /*0004*/ 	.word	0x00000082


	//----- nvinfo : EIATTR_KPARAM_INFO
	.align		4
.L_2307:
        /*0008*/ 	.byte	0x04, 0x17
        /*000a*/ 	.short	(.L_2309 - .L_2308)
.L_2308:
        /*000c*/ 	.word	0x00000000
        /*0010*/ 	.short	0x0002
        /*0012*/ 	.short	0x0008
        /*0014*/ 	.byte	0x00, 0xf0, 0x61, 0x00


	//----- nvinfo : EIATTR_KPARAM_INFO
	.align		4
.L_2309:
        /*0018*/ 	.byte	0x04, 0x17
        /*001a*/ 	.short	(.L_2311 - .L_2310)
.L_2310:
        /*001c*/ 	.word	0x00000000
        /*0020*/ 	.short	0x0001
        /*0022*/ 	.short	0x0004
        /*0024*/ 	.byte	0x00, 0xf0, 0x05, 0x00


	//----- nvinfo : EIATTR_KPARAM_INFO
	.align		4
.L_2311:
        /*0028*/ 	.byte	0x04, 0x17
        /*002a*/ 	.short	(.L_2313 - .L_2312)
.L_2312:
        /*002c*/ 	.word	0x00000000
        /*0030*/ 	.short	0x0000
        /*0032*/ 	.short	0x0000
        /*0034*/ 	.byte	0x00, 0xf0, 0x11, 0x00


	//----- nvinfo : EIATTR_SPARSE_MMA_MASK
	.align		4
.L_2313:
        /*0038*/ 	.byte	0x03, 0x50
        /*003a*/ 	.short	0x0000


	//----- nvinfo : EIATTR_MAXREG_COUNT
	.align		4
        /*003c*/ 	.byte	0x03, 0x1b
        /*003e*/ 	.short	0x00ff


	//----- nvinfo : EIATTR_MERCURY_ISA_VERSION
	.align		4
        /*0040*/ 	.byte	0x03, 0x5f
        /*0042*/ 	.short	0x0101


	//----- nvinfo : EIATTR_EXIT_INSTR_OFFSETS
	.align		4
        /*0044*/ 	.byte	0x04, 0x1c
        /*0046*/ 	.short	(.L_2315 - .L_2314)


	//   ....[0]....
.L_2314:
        /*0048*/ 	.word	0x00001ce0


	//   ....[1]....
        /*004c*/ 	.word	0x00004300


	//   ....[2]....
        /*0050*/ 	.word	0x00004350


	//----- nvinfo : EIATTR_MAX_THREADS
	.align		4
.L_2315:
        /*0054*/ 	.byte	0x04, 0x05
        /*0056*/ 	.short	(.L_2317 - .L_2316)
.L_2316:
        /*0058*/ 	.word	0x00000080
        /*005c*/ 	.word	0x00000001
        /*0060*/ 	.word	0x00000001


	//----- nvinfo : EIATTR_CRS_STACK_SIZE
	.align		4
.L_2317:
        /*0064*/ 	.byte	0x04, 0x1e
        /*0066*/ 	.short	(.L_2319 - .L_2318)
.L_2318:
        /*0068*/ 	.word	0x00000000


	//----- nvinfo : EIATTR_CBANK_PARAM_SIZE
	.align		4
.L_2319:
        /*006c*/ 	.byte	0x03, 0x19
        /*006e*/ 	.short	0x0020


	//----- nvinfo : EIATTR_PARAM_CBANK
	.align		4
        /*0070*/ 	.byte	0x04, 0x0a
        /*0072*/ 	.short	(.L_2321 - .L_2320)
	.align		4
.L_2320:
        /*0074*/ 	.word	index@(.nv.constant0._ZN2at6native29vectorized_elementwise_kernelILi2ENS0_13BinaryFunctorIN3c108BFloat16ES4_S4_ZZZNS0_17atan2_kernel_cudaERNS_18TensorIteratorBaseEENKUlvE_clEvENKUlvE2_clEvEUlS4_S4_E_EESt5arrayIPcLm3EEEEviT0_T1_)
        /*0078*/ 	.short	0x0210
        /*007a*/ 	.short	0x0020


	//----- nvinfo : EIATTR_SW_WAR
	.align		4
.L_2321:
        /*007c*/ 	.byte	0x04, 0x36
        /*007e*/ 	.short	(.L_2323 - .L_2322)
.L_2322:
        /*0080*/ 	.word	0x00000008
.L_2323:


//--------------------- .nv.info._ZN2at6native29vectorized_elementwise_kernelILi4ENS0_13BinaryFunctorIN3c108BFloat16ES4_S4_ZZZNS0_17atan2_kernel_cudaERNS_18TensorIteratorBaseEENKUlvE_clEvENKUlvE2_clEvEUlS4_S4_E_EESt5arrayIPcLm3EEEEviT0_T1_ --------------------------
	.section	.nv.info._ZN2at6native29vectorized_elementwise_kernelILi4ENS0_13BinaryFunctorIN3c108BFloat16ES4_S4_ZZZNS0_17atan2_kernel_cudaERNS_18TensorIteratorBaseEENKUlvE_clEvENKUlvE2_clEvEUlS4_S4_E_EESt5arrayIPcLm3EEEEviT0_T1_,"",@"SHT_CUDA_INFO"
	.sectionflags	@""
	.align	4


	//----- nvinfo : EIATTR_CUDA_API_VERSION
	.align		4
        /*0000*/ 	.byte	0x04, 0x37
        /*0002*/ 	.short	(.L_2325 - .L_2324)
.L_2324:
        /*0004*/ 	.word	0x00000082


	//----- nvinfo : EIATTR_KPARAM_INFO
	.align		4
.L_2325:
        /*0008*/ 	.byte	0x04, 0x17
        /*000a*/ 	.short	(.L_2327 - .L_2326)
.L_2326:
        /*000c*/ 	.word	0x00000000
        /*0010*/ 	.short	0x0002
        /*0012*/ 	.short	0x0008
        /*0014*/ 	.byte	0x00, 0xf0, 0x61, 0x00


	//----- nvinfo : EIATTR_KPARAM_INFO
	.align		4
.L_2327:
        /*0018*/ 	.byte	0x04, 0x17
        /*001a*/ 	.short	(.L_2329 - .L_2328)
.L_2328:
        /*001c*/ 	.word	0x00000000
        /*0020*/ 	.short	0x0001
        /*0022*/ 	.short	0x0004
        /*0024*/ 	.byte	0x00, 0xf0, 0x05, 0x00


	//----- nvinfo : EIATTR_KPARAM_INFO
	.align		4
.L_2329:
        /*0028*/ 	.byte	0x04, 0x17
        /*002a*/ 	.short	(.L_2331 - .L_2330)
.L_2330:
        /*002c*/ 	.word	0x00000000
        /*0030*/ 	.short	0x0000
        /*0032*/ 	.short	0x0000
        /*0034*/ 	.byte	0x00, 0xf0, 0x11, 0x00


	//----- nvinfo : EIATTR_SPARSE_MMA_MASK
	.align		4
.L_2331:
        /*0038*/ 	.byte	0x03, 0x50
        /*003a*/ 	.short	0x0000


	//----- nvinfo : EIATTR_MAXREG_COUNT
	.align		4
        /*003c*/ 	.byte	0x03, 0x1b
        /*003e*/ 	.short	0x00ff


	//----- nvinfo : EIATTR_MERCURY_ISA_VERSION
	.align		4
        /*0040*/ 	.byte	0x03, 0x5f
        /*0042*/ 	.short	0x0101


	//----- nvinfo : EIATTR_EXIT_INSTR_OFFSETS
	.align		4
        /*0044*/ 	.byte	0x04, 0x1c
        /*0046*/ 	.short	(.L_2333 - .L_2332)


	//   ....[0]....
.L_2332:
        /*0048*/ 	.word	0x00001cc0


	//   ....[1]....
        /*004c*/ 	.word	0x00004340


	//   ....[2]....
        /*0050*/ 	.word	0x00004390


	//----- nvinfo : EIATTR_MAX_THREADS
	.align		4
.L_2333:
        /*0054*/ 	.byte	0x04, 0x05
        /*0056*/ 	.short	(.L_2335 - .L_2334)
.L_2334:
        /*0058*/ 	.word	0x00000080
        /*005c*/ 	.word	0x00000001
        /*0060*/ 	.word	0x00000001


	//----- nvinfo : EIATTR_CRS_STACK_SIZE
	.align		4
.L_2335:
        /*0064*/ 	.byte	0x04, 0x1e
        /*0066*/ 	.short	(.L_2337 - .L_2336)
.L_2336:
        /*0068*/ 	.word	0x00000000


	//----- nvinfo : EIATTR_CBANK_PARAM_SIZE
	.align		4
.L_2337:
        /*006c*/ 	.byte	0x03, 0x19
        /*006e*/ 	.short	0x0020


	//----- nvinfo : EIATTR_PARAM_CBANK
	.align		4
        /*0070*/ 	.byte	0x04, 0x0a
        /*0072*/ 	.short	(.L_2339 - .L_2338)
	.align		4
.L_2338:
        /*0074*/ 	.word	index@(.nv.constant0._ZN2at6native29vectorized_elementwise_kernelILi4ENS0_13BinaryFunctorIN3c108BFloat16ES4_S4_ZZZNS0_17atan2_kernel_cudaERNS_18TensorIteratorBaseEENKUlvE_clEvENKUlvE2_clEvEUlS4_S4_E_EESt5arrayIPcLm3EEEEviT0_T1_)
        /*0078*/ 	.short	0x0210
        /*007a*/ 	.short	0x0020


	//----- nvinfo : EIATTR_SW_WAR
	.align		4
.L_2339:
        /*007c*/ 	.byte	0x04, 0x36
        /*007e*/ 	.short	(.L_2341 - .L_2340)
.L_2340:
        /*0080*/ 	.word	0x00000008
.L_2341:


//--------------------- .nv.info._ZN2at6native29vectorized_elementwise_kernelILi8ENS0_13BinaryFunctorIN3c108BFloat16ES4_S4_ZZZNS0_17atan2_kernel_cudaERNS_18TensorIteratorBaseEENKUlvE_clEvENKUlvE2_clEvEUlS4_S4_E_EESt5arrayIPcLm3EEEEviT0_T1_ --------------------------
	.section	.nv.info._ZN2at6native29vectorized_elementwise_kernelILi8ENS0_13BinaryFunctorIN3c108BFloat16ES4_S4_ZZZNS0_17atan2_kernel_cudaERNS_18TensorIteratorBaseEENKUlvE_clEvENKUlvE2_clEvEUlS4_S4_E_EESt5arrayIPcLm3EEEEviT0_T1_,"",@"SHT_CUDA_INFO"
	.sectionflags	@""
	.align	4


	//----- nvinfo : EIATTR_CUDA_API_VERSION
	.align		4
        /*0000*/ 	.byte	0x04, 0x37
        /*0002*/ 	.short	(.L_2343 - .L_2342)
.L_2342:
        /*0004*/ 	.word	0x00000082


	//----- nvinfo : EIATTR_KPARAM_INFO
	.align		4
.L_2343:
        /*0008*/ 	.byte	0x04, 0x17
        /*000a*/ 	.short	(.L_2345 - .L_2344)
.L_2344:
        /*000c*/ 	.word	0x00000000
        /*0010*/ 	.short	0x0002
        /*0012*/ 	.short	0x0008
        /*0014*/ 	.byte	0x00, 0xf0, 0x61, 0x00


	//----- nvinfo : EIATTR_KPARAM_INFO
	.align		4
.L_2345:
        /*0018*/ 	.byte	0x04, 0x17
        /*001a*/ 	.short	(.L_2347 - .L_2346)
.L_2346:
        /*001c*/ 	.word	0x00000000
        /*0020*/ 	.short	0x0001
        /*0022*/ 	.short	0x0004
        /*0024*/ 	.byte	0x00, 0xf0, 0x05, 0x00


	//----- nvinfo : EIATTR_KPARAM_INFO
	.align		4
.L_2347:
        /*0028*/ 	.byte	0x04, 0x17
        /*002a*/ 	.short	(.L_2349 - .L_2348)
.L_2348:
        /*002c*/ 	.word	0x00000000
        /*0030*/ 	.short	0x0000
        /*0032*/ 	.short	0x0000
        /*0034*/ 	.byte	0x00, 0xf0, 0x11, 0x00


	//----- nvinfo : EIATTR_SPARSE_MMA_MASK
	.align		4
.L_2349:
        /*0038*/ 	.byte	0x03, 0x50
        /*003a*/ 	.short	0x0000


	//----- nvinfo : EIATTR_MAXREG_COUNT
	.align		4
        /*003c*/ 	.byte	0x03, 0x1b
        /*003e*/ 	.short	0x00ff


	//----- nvinfo : EIATTR_MERCURY_ISA_VERSION
	.align		4
        /*0040*/ 	.byte	0x03, 0x5f
        /*0042*/ 	.short	0x0101


	//----- nvinfo : EIATTR_EXIT_INSTR_OFFSETS
	.align		4
        /*0044*/ 	.byte	0x04, 0x1c
        /*0046*/ 	.short	(.L_2351 - .L_2350)


	//   ....[0]....
.L_2350:
        /*0048*/ 	.word	0x00001c50


	//   ....[1]....
        /*004c*/ 	.word	0x00004250


	//   ....[2]....
        /*0050*/ 	.word	0x000042a0


	//----- nvinfo : EIATTR_MAX_THREADS
	.align		4
.L_2351:
        /*0054*/ 	.byte	0x04, 0x05
        /*0056*/ 	.short	(.L_2353 - .L_2352)
.L_2352:
        /*0058*/ 	.word	0x00000080
        /*005c*/ 	.word	0x00000001
        /*0060*/ 	.word	0x00000001


	//----- nvinfo : EIATTR_CRS_STACK_SIZE
	.align		4
.L_2353:
        /*0064*/ 	.byte	0x04, 0x1e
        /*0066*/ 	.short	(.L_2355 - .L_2354)
.L_2354:
        /*0068*/ 	.word	0x00000000


	//----- nvinfo : EIATTR_CBANK_PARAM_SIZE
	.align		4
.L_2355:
        /*006c*/ 	.byte	0x03, 0x19
        /*006e*/ 	.short	0x0020


	//----- nvinfo : EIATTR_PARAM_CBANK
	.align		4
        /*0070*/ 	.byte	0x04, 0x0a
        /*0072*/ 	.short	(.L_2357 - .L_2356)
	.align		4
.L_2356:
        /*0074*/ 	.word	index@(.nv.constant0._ZN2at6native29vectorized_elementwise_kernelILi8ENS0_13BinaryFunctorIN3c108BFloat16ES4_S4_ZZZNS0_17atan2_kernel_cudaERNS_18TensorIteratorBaseEENKUlvE_clEvENKUlvE2_clEvEUlS4_S4_E_EESt5arrayIPcLm3EEEEviT0_T1_)
        /*0078*/ 	.short	0x0210
        /*007a*/ 	.short	0x0020


	//----- nvinfo : EIATTR_SW_WAR
	.align		4
.L_2357:
        /*007c*/ 	.byte	0x04, 0x36
        /*007e*/ 	.short	(.L_2359 - .L_2358)
.L_2358:
        /*0080*/ 	.word	0x00000008
.L_2359:


//--------------------- .nv.info._ZN2at6native18elementwise_kernelILi128ELi4EZNS0_15gpu_kernel_implINS0_13BUnaryFunctorIN3c108BFloat16ES5_S5_ZZZNS0_17atan2_kernel_cudaERNS_18TensorIteratorBaseEENKUlvE_clEvENKUlvE2_clEvEUlS5_S5_E_EEEEvS7_RKT_EUliE_EEviT1_ --------------------------
	.section	.nv.info._ZN2at6native18elementwise_kernelILi128ELi4EZNS0_15gpu_kernel_implINS0_13BUnaryFunctorIN3c108BFloat16ES5_S5_ZZZNS0_17atan2_kernel_cudaERNS_18TensorIteratorBaseEENKUlvE_clEvENKUlvE2_clEvEUlS5_S5_E_EEEEvS7_RKT_EUliE_EEviT1_,"",@"SHT_CUDA_INFO"
	.sectionflags	@""
	.align	4


	//----- nvinfo : EIATTR_CUDA_API_VERSION
	.align		4
        /*0000*/ 	.byte	0x04, 0x37
        /*0002*/ 	.short	(.L_2361 - .L_2360)
.L_2360:
        /*0004*/ 	.word	0x00000082


	//----- nvinfo : EIATTR_KPARAM_INFO
	.align		4
.L_2361:
        /*0008*/ 	.byte	0x04, 0x17
        /*000a*/ 	.short	(.L_2363 - .L_2362)
.L_2362:
        /*000c*/ 	.word	0x00000000
        /*0010*/ 	.short	0x0001
        /*0012*/ 	.short	0x0008
        /*0014*/ 	.byte	0x00, 0xf0, 0x61, 0x08


	//----- nvinfo : EIATTR_KPARAM_INFO
	.align		4
.L_2363:
        /*0018*/ 	.byte	0x04, 0x17
        /*001a*/ 	.short	(.L_2365 - .L_2364)
.L_2364:
        /*001c*/ 	.word	0x00000000
        /*0020*/ 	.short	0x0000
        /*0022*/ 	.short	0x0000
        /*0024*/ 	.byte	0x00, 0xf0, 0x11, 0x00


	//----- nvinfo : EIATTR_SPARSE_MMA_MASK
	.align		4
.L_2365:
        /*0028*/ 	.byte	0x03, 0x50
        /*002a*/ 	.short	0x0000


	//----- nvinfo : EIATTR_MAXREG_COUNT
	.align		4
        /*002c*/ 	.byte	0x03, 0x1b
        /*002e*/ 	.short	0x0080


	//----- nvinfo : EIATTR_EXTERNS
	.align		4
        /*0030*/ 	.byte	0x04, 0x0f
        /*0032*/ 	.short	(.L_2367 - .L_2366)


	//   ....[0]....
	.align		4
.L_2366:
        /*0034*/ 	.word	index@(__assertfail)


	//----- nvinfo : EIATTR_MERCURY_ISA_VERSION
	.align		4
.L_2367:
        /*0038*/ 	.byte	0x03, 0x5f
        /*003a*/ 	.short	0x0101


	//----- nvinfo : EIATTR_SYSCALL_OFFSETS
	.align		4
        /*003c*/ 	.byte	0x04, 0x46
        /*003e*/ 	.short	(.L_2369 - .L_2368)


	//   ....[0]....
.L_2368:
        /*0040*/ 	.word	0x000023b0


	//   ....[1]....
        /*0044*/ 	.word	0x000036a0


	//   ....[2]....
        /*0048*/ 	.word	0x00005ab0


	//   ....[3]....
        /*004c*/ 	.word	0x00006da0


	//   ....[4]....
        /*0050*/ 	.word	0x000091a0


	//   ....[5]....
        /*0054*/ 	.word	0x0000a490


	//   ....[6]....
        /*0058*/ 	.word	0x0000c880


	//   ....[7]....
        /*005c*/ 	.word	0x0000db70


	//----- nvinfo : EIATTR_EXIT_INSTR_OFFSETS
	.align		4
.L_2369:
        /*0060*/ 	.byte	0x04, 0x1c
        /*0062*/ 	.short	(.L_2371 - .L_2370)


	//   ....[0]....
.L_2370:
        /*0064*/ 	.word	0x0000a560


	//   ....[1]....
        /*0068*/ 	.word	0x0000cda0


	//   ....[2]....
        /*006c*/ 	.word	0x0000cde0


	//   ....[3]....
        /*0070*/ 	.word	0x0000ce80


	//   ....[4]....
        /*0074*/ 	.word	0x0000cec0


	//   ....[5]....
        /*0078*/ 	.word	0x0000cf00


	//   ....[6]....
        /*007c*/ 	.word	0x0000cf90


	//   ....[7]....
        /*0080*/ 	.word	0x0000cfd0


	//   ....[8]....
        /*0084*/ 	.word	0x0000d070


	//   ....[9]....
        /*0088*/ 	.word	0x0000d0c0


	//   ....[10]....
        /*008c*/ 	.word	0x0000d110


	//   ....[11]....
        /*0090*/ 	.word	0x0000d1e0


	//   ....[12]....
        /*0094*/ 	.word	0x0000d240


	//   ....[13]....
        /*0098*/ 	.word	0x0000d3d0


	//   ....[14]....
        /*009c*/ 	.word	0x0000d530


	//   ....[15]....
        /*00a0*/ 	.word	0x0000d550


	//   ....[16]....
        /*00a4*/ 	.word	0x0000d610


	//   ....[17]....
        /*00a8*/ 	.word	0x0000d790


	//   ....[18]....
        /*00ac*/ 	.word	0x0000d910


	//   ....[19]....
        /*00b0*/ 	.word	0x0000da70


	//   ....[20]....
        /*00b4*/ 	.word	0x0000db80


	//   ....[21]....
        /*00b8*/ 	.word	0x0000dbc0


	//   ....[22]....
        /*00bc*/ 	.word	0x0000dc00


	//----- nvinfo : EIATTR_MAX_THREADS
	.align		4
.L_2371:
        /*00c0*/ 	.byte	0x04, 0x05
        /*00c2*/ 	.short	(.L_2373 - .L_2372)
.L_2372:
        /*00c4*/ 	.word	0x00000080
        /*00c8*/ 	.word	0x00000001
        /*00cc*/ 	.word	0x00000001


	//----- nvinfo : EIATTR_CRS_STACK_SIZE
	.align		4
.L_2373:
        /*00d0*/ 	.byte	0x04, 0x1e
        /*00d2*/ 	.short	(.L_2375 - .L_2374)
.L_2374:
        /*00d4*/ 	.word	0x00000000


	//----- nvinfo : EIATTR_CBANK_PARAM_SIZE
	.align		4
.L_2375:
        /*00d8*/ 	.byte	0x03, 0x19
        /*00da*/ 	.short	0x0220


	//----- nvinfo : EIATTR_PARAM_CBANK
	.align		4
        /*00dc*/ 	.byte	0x04, 0x0a
        /*00de*/ 	.short	(.L_2377 - .L_2376)
	.align		4
.L_2376:
        /*00e0*/ 	.word	index@(.nv.constant0._ZN2at6native18elementwise_kernelILi128ELi4EZNS0_15gpu_kernel_implINS0_13BUnaryFunctorIN3c108BFloat16ES5_S5_ZZZNS0_17atan2_kernel_cudaERNS_18TensorIteratorBaseEENKUlvE_clEvENKUlvE2_clEvEUlS5_S5_E_EEEEvS7_RKT_EUliE_EEviT1_)
        /*00e4*/ 	.short	0x0210
        /*00e6*/ 	.short	0x0220


	//----- nvinfo : EIATTR_SW_WAR
	.align		4
.L_2377:
        /*00e8*/ 	.byte	0x04, 0x36
        /*00ea*/ 	.short	(.L_2379 - .L_2378)
.L_2378:
        /*00ec*/ 	.word	0x00000008
.L_2379:


//--------------------- .nv.info._ZN2at6native27unrolled_elementwise_kernelINS0_13BUnaryFunctorIN3c108BFloat16ES4_S4_ZZZNS0_17atan2_kernel_cudaERNS_18TensorIteratorBaseEENKUlvE_clEvENKUlvE2_clEvEUlS4_S4_E_EESt5arrayIPcLm2EELi4E23TrivialOffsetCalculatorILi1EjESF_NS0_6memory12LoadWithCastILi1EEENSG_13StoreWithCastILi1EEEEEviT_T0_T2_T3_T4_T5_ --------------------------
	.section	.nv.info._ZN2at6native27unrolled_elementwise_kernelINS0_13BUnaryFunctorIN3c108BFloat16ES4_S4_ZZZNS0_17atan2_kernel_cudaERNS_18TensorIteratorBaseEENKUlvE_clEvENKUlvE2_clEvEUlS4_S4_E_EESt5arrayIPcLm2EELi4E23TrivialOffsetCalculatorILi1EjESF_NS0_6memory12LoadWithCastILi1EEENSG_13StoreWithCastILi1EEEEEviT_T0_T2_T3_T4_T5_,"",@"SHT_CUDA_INFO"
	.sectionflags	@""
	.align	4


	//----- nvinfo : EIATTR_CUDA_API_VERSION
	.align		4
        /*0000*/ 	.byte	0x04, 0x37
        /*0002*/ 	.short	(.L_2381 - .L_2380)
.L_2380:
        /*0004*/ 	.word	0x00000082


	//----- nvinfo : EIATTR_KPARAM_INFO
	.align		4
.L_2381:
        /*0008*/ 	.byte	0x04, 0x17
        /*000a*/ 	.short	(.L_2383 - .L_2382)
.L_2382:
        /*000c*/ 	.word	0x00000000
        /*0010*/ 	.short	0x0006
        /*0012*/ 	.short	0x0024
        /*0014*/ 	.byte	0x00, 0xf0, 0x21, 0x00


	//----- nvinfo : EIATTR_KPARAM_INFO
	.align		4
.L_2383:
        /*0018*/ 	.byte	0x04, 0x17
        /*001a*/ 	.short	(.L_2385 - .L_2384)
.L_2384:
        /*001c*/ 	.word	0x00000000
        /*0020*/ 	.short	0x0005
        /*0022*/ 	.short	0x001c
        /*0024*/ 	.byte	0x00, 0xf0, 0x21, 0x00


	//----- nvinfo : EIATTR_KPARAM_INFO
	.align		4
.L_2385:
        /*0028*/ 	.byte	0x04, 0x17
        /*002a*/ 	.short	(.L_2387 - .L_2386)
.L_2386:
        /*002c*/ 	.word	0x00000000
        /*0030*/ 	.short	0x0004
        /*0032*/ 	.short	0x0019
        /*0034*/ 	.byte	0x00, 0xf0, 0x05, 0x00


	//----- nvinfo : EIATTR_KPARAM_INFO
	.align		4
.L_2387:
        /*0038*/ 	.byte	0x04, 0x17
        /*003a*/ 	.short	(.L_2389 - .L_2388)
.L_2388:
        /*003c*/ 	.word	0x00000000
        /*0040*/ 	.short	0x0003
        /*0042*/ 	.short	0x0018
        /*0044*/ 	.byte	0x00, 0xf0, 0x05, 0x00


	//----- nvinfo : EIATTR_KPARAM_INFO
	.align		4
.L_2389:
        /*0048*/ 	.byte	0x04, 0x17
        /*004a*/ 	.short	(.L_2391 - .L_2390)
.L_2390:
        /*004c*/ 	.word	0x00000000
        /*0050*/ 	.short	0x0002
        /*0052*/ 	.short	0x0008
        /*0054*/ 	.byte	0x00, 0xf0, 0x41, 0x00


	//----- nvinfo : EIATTR_KPARAM_INFO
	.align		4
.L_2391:
        /*0058*/ 	.byte	0x04, 0x17
        /*005a*/ 	.short	(.L_2393 - .L_2392)
.L_2392:
        /*005c*/ 	.word	0x00000000
        /*0060*/ 	.short	0x0001
        /*0062*/ 	.short	0x0004
        /*0064*/ 	.byte	0x00, 0xf0, 0x11, 0x00


	//----- nvinfo : EIATTR_KPARAM_INFO
	.align		4
.L_2393:
        /*0068*/ 	.byte	0x04, 0x17
        /*006a*/ 	.short	(.L_2395 - .L_2394)
.L_2394:
        /*006c*/ 	.word	0x00000000
        /*0070*/ 	.short	0x0000
        /*0072*/ 	.short	0x0000
        /*0074*/ 	.byte	0x00, 0xf0, 0x11, 0x00


	//----- nvinfo : EIATTR_SPARSE_MMA_MASK
	.align		4
.L_2395:
        /*0078*/ 	.byte	0x03, 0x50
        /*007a*/ 	.short	0x0000


	//----- nvinfo : EIATTR_MAXREG_COUNT
	.align		4
        /*007c*/ 	.byte	0x03, 0x1b
        /*007e*/ 	.short	0x00ff


	//----- nvinfo : EIATTR_EXTERNS
	.align		4
        /*0080*/ 	.byte	0x04, 0x0f
        /*0082*/ 	.short	(.L_2397 - .L_2396)


	//   ....[0]....
	.align		4
.L_2396:
        /*0084*/ 	.word	index@(__assertfail)


	//----- nvinfo : EIATTR_MERCURY_ISA_VERSION
	.align		4
.L_2397:
        /*0088*/ 	.byte	0x03, 0x5f
        /*008a*/ 	.short	0x0101


	//----- nvinfo : EIATTR_SYSCALL_OFFSETS
	.align		4
        /*008c*/ 	.byte	0x04, 0x46
        /*008e*/ 	.short	(.L_2399 - .L_2398)


	//   ....[0]....
.L_2398:
        /*0090*/ 	.word	0x000010d0


	//   ....[1]....
        /*0094*/ 	.word	0x00002210


	//   ....[2]....
        /*0098*/ 	.word	0x00003350


	//   ....[3]....
        /*009c*/ 	.word	0x00004470


	//   ....[4]....
        /*00a0*/ 	.word	0x00006480


	//   ....[5]....
        /*00a4*/ 	.word	0x000074a0


	//   ....[6]....
        /*00a8*/ 	.word	0x00008480


	//   ....[7]....
        /*00ac*/ 	.word	0x00009460


	//----- nvinfo : EIATTR_EXIT_INSTR_OFFSETS
	.align		4
.L_2399:
        /*00b0*/ 	.byte	0x04, 0x1c
        /*00b2*/ 	.short	(.L_2401 - .L_2400)


	//   ....[0]....
.L_2400:
        /*00b4*/ 	.word	0x00008540


	//   ....[1]....
        /*00b8*/ 	.word	0x00008690


	//   ....[2]....
        /*00bc*/ 	.word	0x000086d0


	//   ....[3]....
        /*00c0*/ 	.word	0x00008770


	//   ....[4]....
        /*00c4*/ 	.word	0x000087b0


	//   ....[5]....
        /*00c8*/ 	.word	0x000087f0


	//   ....[6]....
        /*00cc*/ 	.word	0x00008880


	//   ....[7]....
        /*00d0*/ 	.word	0x000088c0


	//   ....[8]....
        /*00d4*/ 	.word	0x00008960


	//   ....[9]....
        /*00d8*/ 	.word	0x000089b0


	//   ....[10]....
        /*00dc*/ 	.word	0x00008a00


	//   ....[11]....
        /*00e0*/ 	.word	0x00008ad0


	//   ....[12]....
        /*00e4*/ 	.word	0x00008b30


	//   ....[13]....
        /*00e8*/ 	.word	0x00008cc0


	//   ....[14]....
        /*00ec*/ 	.word	0x00008e20


	//   ....[15]....
        /*00f0*/ 	.word	0x00008e40


	//   ....[16]....
        /*00f4*/ 	.word	0x00008f00


	//   ....[17]....
        /*00f8*/ 	.word	0x00009080


	//   ....[18]....
        /*00fc*/ 	.word	0x00009200


	//   ....[19]....
        /*0100*/ 	.word	0x00009360


	//   ....[20]....
        /*0104*/ 	.word	0x00009470


	//   ....[21]....
        /*0108*/ 	.word	0x000094b0


	//   ....[22]....
        /*010c*/ 	.word	0x000094f0


	//----- nvinfo : EIATTR_MAX_THREADS
	.align		4
.L_2401:
        /*0110*/ 	.byte	0x04, 0x05
        /*0112*/ 	.short	(.L_2403 - .L_2402)
.L_2402:
        /*0114*/ 	.word	0x00000080
        /*0118*/ 	.word	0x00000001
        /*011c*/ 	.word	0x00000001


	//----- nvinfo : EIATTR_CRS_STACK_SIZE
	.align		4
.L_2403:
        /*0120*/ 	.byte	0x04, 0x1e
        /*0122*/ 	.short	(.L_2405 - .L_2404)
.L_2404:
        /*0124*/ 	.word	0x00000000


	//----- nvinfo : EIATTR_CBANK_PARAM_SIZE
	.align		4
.L_2405:
        /*0128*/ 	.byte	0x03, 0x19
        /*012a*/ 	.short	0x002c


	//----- nvinfo : EIATTR_PARAM_CBANK
	.align		4
        /*012c*/ 	.byte	0x04, 0x0a
        /*012e*/ 	.short	(.L_2407 - .L_2406)
	.align		4
.L_2406:
        /*0130*/ 	.word	index@(.nv.constant0._ZN2at6native27unrolled_elementwise_kernelINS0_13BUnaryFunctorIN3c108BFloat16ES4_S4_ZZZNS0_17atan2_kernel_cudaERNS_18TensorIteratorBaseEENKUlvE_clEvENKUlvE2_clEvEUlS4_S4_E_EESt5arrayIPcLm2EELi4E23TrivialOffsetCalculatorILi1EjESF_NS0_6memory12LoadWithCastILi1EEENSG_13StoreWithCastILi1EEEEEviT_T0_T2_T3_T4_T5_)
        /*0134*/ 	.short	0x0210
        /*0136*/ 	.short	0x002c


	//----- nvinfo : EIATTR_SW_WAR
	.align		4
.L_2407:
        /*0138*/ 	.byte	0x04, 0x36
        /*013a*/ 	.short	(.L_2409 - .L_2408)
.L_2408:
        /*013c*/ 	.word	0x00000008
.L_2409:


//--------------------- .nv.info._ZN2at6native18elementwise_kernelILi128ELi4EZNS0_22gpu_kernel_impl_nocastINS0_13BUnaryFunctorIN3c108BFloat16ES5_S5_ZZZNS0_17atan2_kernel_cudaERNS_18TensorIteratorBaseEENKUlvE_clEvENKUlvE2_clEvEUlS5_S5_E_EEEEvS7_RKT_EUliE_EEviT1_ --------------------------
	.section	.nv.info._ZN2at6native18elementwise_kernelILi128ELi4EZNS0_22gpu_kernel_impl_nocastINS0_13BUnaryFunctorIN3c108BFloat16ES5_S5_ZZZNS0_17atan2_kernel_cudaERNS_18TensorIteratorBaseEENKUlvE_clEvENKUlvE2_clEvEUlS5_S5_E_EEEEvS7_RKT_EUliE_EEviT1_,"",@"SHT_CUDA_INFO"
	.sectionflags	@""
	.align	4


	//----- nvinfo : EIATTR_CUDA_API_VERSION
	.align		4
        /*0000*/ 	.byte	0x04, 0x37
        /*0002*/ 	.short	(.L_2411 - .L_2410)
.L_2410:
        /*0004*/ 	.word	0x00000082


	//----- nvinfo : EIATTR_KPARAM_INFO
	.align		4
.L_2411:
        /*0008*/ 	.byte	0x04, 0x17
        /*000a*/ 	.short	(.L_2413 - .L_2412)
.L_2412:
        /*000c*/ 	.word	0x00000000
        /*0010*/ 	.short	0x0001
        /*0012*/ 	.short	0x0008
        /*0014*/ 	.byte	0x00, 0xf0, 0x61, 0x08


	//----- nvinfo : EIATTR_KPARAM_INFO
	.align		4
.L_2413:
        /*0018*/ 	.byte	0x04, 0x17
        /*001a*/ 	.short	(.L_2415 - .L_2414)
.L_2414:
        /*001c*/ 	.word	0x00000000
        /*0020*/ 	.short	0x0000
        /*0022*/ 	.short	0x0000
        /*0024*/ 	.byte	0x00, 0xf0, 0x11, 0x00


	//----- nvinfo : EIATTR_SPARSE_MMA_MASK
	.align		4
.L_2415:
        /*0028*/ 	.byte	0x03, 0x50
        /*002a*/ 	.short	0x0000


	//----- nvinfo : EIATTR_MAXREG_COUNT
	.align		4
        /*002c*/ 	.byte	0x03, 0x1b
        /*002e*/ 	.short	0x0080


	//----- nvinfo : EIATTR_MERCURY_ISA_VERSION
	.align		4
        /*0030*/ 	.byte	0x03, 0x5f
        /*0032*/ 	.short	0x0101


	//----- nvinfo : EIATTR_EXIT_INSTR_OFFSETS
	.align		4
        /*0034*/ 	.byte	0x04, 0x1c
        /*0036*/ 	.short	(.L_2417 - .L_2416)


	//   ....[0]....
.L_2416:
        /*0038*/ 	.word	0x000045f0


	//   ....[1]....
        /*003c*/ 	.word	0x00005cc0


	//----- nvinfo : EIATTR_MAX_THREADS
	.align		4
.L_2417:
        /*0040*/ 	.byte	0x04, 0x05
        /*0042*/ 	.short	(.L_2419 - .L_2418)
.L_2418:
        /*0044*/ 	.word	0x00000080
        /*0048*/ 	.word	0x00000001
        /*004c*/ 	.word	0x00000001


	//----- nvinfo : EIATTR_CRS_STACK_SIZE
	.align		4
.L_2419:
        /*0050*/ 	.byte	0x04, 0x1e
        /*0052*/ 	.short	(.L_2421 - .L_2420)
.L_2420:
        /*0054*/ 	.word	0x00000000


	//----- nvinfo : EIATTR_CBANK_PARAM_SIZE
	.align		4
.L_2421:
        /*0058*/ 	.byte	0x03, 0x19
        /*005a*/ 	.short	0x0220


	//----- nvinfo : EIATTR_PARAM_CBANK
	.align		4
        /*005c*/ 	.byte	0x04, 0x0a
        /*005e*/ 	.short	(.L_2423 - .L_2422)
	.align		4
.L_2422:
        /*0060*/ 	.word	index@(.nv.constant0._ZN2at6native18elementwise_kernelILi128ELi4EZNS0_22gpu_kernel_impl_nocastINS0_13BUnaryFunctorIN3c108BFloat16ES5_S5_ZZZNS0_17atan2_kernel_cudaERNS_18TensorIteratorBaseEENKUlvE_clEvENKUlvE2_clEvEUlS5_S5_E_EEEEvS7_RKT_EUliE_EEviT1_)
        /*0064*/ 	.short	0x0210
        /*0066*/ 	.short	0x0220


	//----- nvinfo : EIATTR_SW_WAR
	.align		4
.L_2423:
        /*0068*/ 	.byte	0x04, 0x36
        /*006a*/ 	.short	(.L_2425 - .L_2424)
.L_2424:
        /*006c*/ 	.word	0x00000008
.L_2425:


//--------------------- .nv.info._ZN2at6native27unrolled_elementwise_kernelINS0_13BUnaryFunctorIN3c108BFloat16ES4_S4_ZZZNS0_17atan2_kernel_cudaERNS_18TensorIteratorBaseEENKUlvE_clEvENKUlvE2_clEvEUlS4_S4_E_EESt5arrayIPcLm2EELi4E23TrivialOffsetCalculatorILi1EjESF_NS0_6memory15LoadWithoutCastENSG_16StoreWithoutCastEEEviT_T0_T2_T3_T4_T5_ --------------------------
	.section	.nv.info._ZN2at6native27unrolled_elementwise_kernelINS0_13BUnaryFunctorIN3c108BFloat16ES4_S4_ZZZNS0_17atan2_kernel_cudaERNS_18TensorIteratorBaseEENKUlvE_clEvENKUlvE2_clEvEUlS4_S4_E_EESt5arrayIPcLm2EELi4E23TrivialOffsetCalculatorILi1EjESF_NS0_6memory15LoadWithoutCastENSG_16StoreWithoutCastEEEviT_T0_T2_T3_T4_T5_,"",@"SHT_CUDA_INFO"
	.sectionflags	@""
	.align	4


	//----- nvinfo : EIATTR_CUDA_API_VERSION
	.align		4
        /*0000*/ 	.byte	0x04, 0x37
        /*0002*/ 	.short	(.L_2427 - .L_2426)
.L_2426:
        /*0004*/ 	.word	0x00000082


	//----- nvinfo : EIATTR_KPARAM_INFO
	.align		4
.L_2427:
        /*0008*/ 	.byte	0x04, 0x17
        /*000a*/ 	.short	(.L_2429 - .L_2428)
.L_2428:
        /*000c*/ 	.word	0x00000000
        /*0010*/ 	.short	0x0006
        /*0012*/ 	.short	0x001b
        /*0014*/ 	.byte	0x00, 0xf0, 0x05, 0x00


	//----- nvinfo : EIATTR_KPARAM_INFO
	.align		4
.L_2429:
        /*0018*/ 	.byte	0x04, 0x17
        /*001a*/ 	.short	(.L_2431 - .L_2430)
.L_2430:
        /*001c*/ 	.word	0x00000000
        /*0020*/ 	.short	0x0005
        /*0022*/ 	.short	0x001a
        /*0024*/ 	.byte	0x00, 0xf0, 0x05, 0x00


	//----- nvinfo : EIATTR_KPARAM_INFO
	.align		4
.L_2431:
        /*0028*/ 	.byte	0x04, 0x17
        /*002a*/ 	.short	(.L_2433 - .L_2432)
.L_2432:
        /*002c*/ 	.word	0x00000000
        /*0030*/ 	.short	0x0004
        /*0032*/ 	.short	0x0019
        /*0034*/ 	.byte	0x00, 0xf0, 0x05, 0x00


	//----- nvinfo : EIATTR_KPARAM_INFO
	.align		4
.L_2433:
        /*0038*/ 	.byte	0x04, 0x17
        /*003a*/ 	.short	(.L_2435 - .L_2434)
.L_2434:
        /*003c*/ 	.word	0x00000000
        /*0040*/ 	.short	0x0003
        /*0042*/ 	.short	0x0018
        /*0044*/ 	.byte	0x00, 0xf0, 0x05, 0x00


	//----- nvinfo : EIATTR_KPARAM_INFO
	.align		4
.L_2435:
        /*0048*/ 	.byte	0x04, 0x17
        /*004a*/ 	.short	(.L_2437 - .L_2436)
.L_2436:
        /*004c*/ 	.word	0x00000000
        /*0050*/ 	.short	0x0002
        /*0052*/ 	.short	0x0008
        /*0054*/ 	.byte	0x00, 0xf0, 0x41, 0x00


	//----- nvinfo : EIATTR_KPARAM_INFO
	.align		4
.L_2437:
        /*0058*/ 	.byte	0x04, 0x17
        /*005a*/ 	.short	(.L_2439 - .L_2438)
.L_2438:
        /*005c*/ 	.word	0x00000000
        /*0060*/ 	.short	0x0001
        /*0062*/ 	.short	0x0004
        /*0064*/ 	.byte	0x00, 0xf0, 0x11, 0x00


	//----- nvinfo : EIATTR_KPARAM_INFO
	.align		4
.L_2439:
        /*0068*/ 	.byte	0x04, 0x17
        /*006a*/ 	.short	(.L_2441 - .L_2440)
.L_2440:
        /*006c*/ 	.word	0x00000000
        /*0070*/ 	.short	0x0000
        /*0072*/ 	.short	0x0000
        /*0074*/ 	.byte	0x00, 0xf0, 0x11, 0x00


	//----- nvinfo : EIATTR_SPARSE_MMA_MASK
	.align		4
.L_2441:
        /*0078*/ 	.byte	0x03, 0x50
        /*007a*/ 	.short	0x0000


	//----- nvinfo : EIATTR_MAXREG_COUNT
	.align		4
        /*007c*/ 	.byte	0x03, 0x1b
        /*007e*/ 	.short	0x00ff


	//----- nvinfo : EIATTR_MERCURY_ISA_VERSION
	.align		4
        /*0080*/ 	.byte	0x03, 0x5f
        /*0082*/ 	.short	0x0101


	//----- nvinfo : EIATTR_EXIT_INSTR_OFFSETS
	.align		4
        /*0084*/ 	.byte	0x04, 0x1c
        /*0086*/ 	.short	(.L_2443 - .L_2442)


	//   ....[0]....
.L_2442:
        /*0088*/ 	.word	0x000012c0


	//   ....[1]....
        /*008c*/ 	.word	0x00001310


	//----- nvinfo : EIATTR_MAX_THREADS
	.align		4
.L_2443:
        /*0090*/ 	.byte	0x04, 0x05
        /*0092*/ 	.short	(.L_2445 - .L_2444)
.L_2444:
        /*0094*/ 	.word	0x00000080
        /*0098*/ 	.word	0x00000001
        /*009c*/ 	.word	0x00000001


	//----- nvinfo : EIATTR_CRS_STACK_SIZE
	.align		4
.L_2445:
        /*00a0*/ 	.byte	0x04, 0x1e
        /*00a2*/ 	.short	(.L_2447 - .L_2446)
.L_2446:
        /*00a4*/ 	.word	0x00000000


	//----- nvinfo : EIATTR_CBANK_PARAM_SIZE
	.align		4
.L_2447:
        /*00a8*/ 	.byte	0x03, 0x19
        /*00aa*/ 	.short	0x001c


	//----- nvinfo : EIATTR_PARAM_CBANK
	.align		4
        /*00ac*/ 	.byte	0x04, 0x0a
        /*00ae*/ 	.short	(.L_2449 - .L_2448)
	.align		4
.L_2448:
        /*00b0*/ 	.word	index@(.nv.constant0._ZN2at6native27unrolled_elementwise_kernelINS0_13BUnaryFunctorIN3c108BFloat16ES4_S4_ZZZNS0_17atan2_kernel_cudaERNS_18TensorIteratorBaseEENKUlvE_clEvENKUlvE2_clEvEUlS4_S4_E_EESt5arrayIPcLm2EELi4E23TrivialOffsetCalculatorILi1EjESF_NS0_6memory15LoadWithoutCastENSG_16StoreWithoutCastEEEviT_T0_T2_T3_T4_T5_)
        /*00b4*/ 	.short	0x0210
        /*00b6*/ 	.short	0x001c


	//----- nvinfo : EIATTR_SW_WAR
	.align		4
.L_2449:
        /*00b8*/ 	.byte	0x04, 0x36
        /*00ba*/ 	.short	(.L_2451 - .L_2450)
.L_2450:
        /*00bc*/ 	.word	0x00000008
.L_2451:


//--------------------- .nv.info._ZN2at6native29vectorized_elementwise_kernelILi2ENS0_13BUnaryFunctorIN3c108BFloat16ES4_S4_ZZZNS0_17atan2_kernel_cudaERNS_18TensorIteratorBaseEENKUlvE_clEvENKUlvE2_clEvEUlS4_S4_E_EESt5arrayIPcLm2EEEEviT0_T1_ --------------------------
	.section	.nv.info._ZN2at6native29vectorized_elementwise_kernelILi2ENS0_13BUnaryFunctorIN3c108BFloat16ES4_S4_ZZZNS0_17atan2_kernel_cudaERNS_18TensorIteratorBaseEENKUlvE_clEvENKUlvE2_clEvEUlS4_S4_E_EESt5arrayIPcLm2EEEEviT0_T1_,"",@"SHT_CUDA_INFO"
	.sectionflags	@""
	.align	4


	//----- nvinfo : EIATTR_CUDA_API_VERSION
	.align		4
        /*0000*/ 	.byte	0x04, 0x37
        /*0002*/ 	.short	(.L_2453 - .L_2452)
.L_2452:
        /*0004*/ 	.word	0x00000082


	//----- nvinfo : EIATTR_KPARAM_INFO
	.align		4
.L_2453:
        /*0008*/ 	.byte	0x04, 0x17
        /*000a*/ 	.short	(.L_2455 - .L_2454)
.L_2454:
        /*000c*/ 	.word	0x00000000
        /*0010*/ 	.short	0x0002
        /*0012*/ 	.short	0x0008
        /*0014*/ 	.byte	0x00, 0xf0, 0x41, 0x00


	//----- nvinfo : EIATTR_KPARAM_INFO
	.align		4
.L_2455:
        /*0018*/ 	.byte	0x04, 0x17
        /*001a*/ 	.short	(.L_2457 - .L_2456)
.L_2456:
        /*001c*/ 	.word	0x00000000
        /*0020*/ 	.short	0x0001
        /*0022*/ 	.short	0x0004
        /*0024*/ 	.byte	0x00, 0xf0, 0x11, 0x00


	//----- nvinfo : EIATTR_KPARAM_INFO
	.align		4
.L_2457:
        /*0028*/ 	.byte	0x04, 0x17
        /*002a*/ 	.short	(.L_2459 - .L_2458)
.L_2458:
        /*002c*/ 	.word	0x00000000
        /*0030*/ 	.short	0x0000
        /*0032*/ 	.short	0x0000
        /*0034*/ 	.byte	0x00, 0xf0, 0x11, 0x00


	//----- nvinfo : EIATTR_SPARSE_MMA_MASK
	.align		4
.L_2459:
        /*0038*/ 	.byte	0x03, 0x50
        /*003a*/ 	.short	0x0000


	//----- nvinfo : EIATTR_MAXREG_COUNT
	.align		4
        /*003c*/ 	.byte	0x03, 0x1b
        /*003e*/ 	.short	0x00ff


	//----- nvinfo : EIATTR_MERCURY_ISA_VERSION
	.align		4
        /*0040*/ 	.byte	0x03, 0x5f
        /*0042*/ 	.short	0x0101


	//----- nvinfo : EIATTR_EXIT_INSTR_OFFSETS
	.align		4
        /*0044*/ 	.byte	0x04, 0x1c
        /*0046*/ 	.short	(.L_2461 - .L_2460)


	//   ....[0]....
.L_2460:
        /*0048*/ 	.word	0x00001ce0


	//   ....[1]....
        /*004c*/ 	.word	0x00004180


	//   ....[2]....
        /*0050*/ 	.word	0x000041d0


	//----- nvinfo : EIATTR_MAX_THREADS
	.align		4
.L_2461:
        /*0054*/ 	.byte	0x04, 0x05
        /*0056*/ 	.short	(.L_2463 - .L_2462)
.L_2462:
        /*0058*/ 	.word	0x00000080
        /*005c*/ 	.word	0x00000001
        /*0060*/ 	.word	0x00000001


	//----- nvinfo : EIATTR_CRS_STACK_SIZE
	.align		4
.L_2463:
        /*0064*/ 	.byte	0x04, 0x1e
        /*0066*/ 	.short	(.L_2465 - .L_2464)
.L_2464:
        /*0068*/ 	.word	0x00000000


	//----- nvinfo : EIATTR_CBANK_PARAM_SIZE
	.align		4
.L_2465:
        /*006c*/ 	.byte	0x03, 0x19
        /*006e*/ 	.short	0x0018


	//----- nvinfo : EIATTR_PARAM_CBANK
	.align		4
        /*0070*/ 	.byte	0x04, 0x0a
        /*0072*/ 	.short	(.L_2467 - .L_2466)
	.align		4
.L_2466:
        /*0074*/ 	.word	index@(.nv.constant0._ZN2at6native29vectorized_elementwise_kernelILi2ENS0_13BUnaryFunctorIN3c108BFloat16ES4_S4_ZZZNS0_17atan2_kernel_cudaERNS_18TensorIteratorBaseEENKUlvE_clEvENKUlvE2_clEvEUlS4_S4_E_EESt5arrayIPcLm2EEEEviT0_T1_)
        /*0078*/ 	.short	0x0210
        /*007a*/ 	.short	0x0018


	//----- nvinfo : EIATTR_SW_WAR
	.align		4
.L_2467:
        /*007c*/ 	.byte	0x04, 0x36
        /*007e*/ 	.short	(.L_2469 - .L_2468)
.L_2468:
        /*0080*/ 	.word	0x00000008
.L_2469:


//--------------------- .nv.info._ZN2at6native29vectorized_elementwise_kernelILi4ENS0_13BUnaryFunctorIN3c108BFloat16ES4_S4_ZZZNS0_17atan2_kernel_cudaERNS_18TensorIteratorBaseEENKUlvE_clEvENKUlvE2_clEvEUlS4_S4_E_EESt5arrayIPcLm2EEEEviT0_T1_ --------------------------
	.section	.nv.info._ZN2at6native29vectorized_elementwise_kernelILi4ENS0_13BUnaryFunctorIN3c108BFloat16ES4_S4_ZZZNS0_17atan2_kernel_cudaERNS_18TensorIteratorBaseEENKUlvE_clEvENKUlvE2_clEvEUlS4_S4_E_EESt5arrayIPcLm2EEEEviT0_T1_,"",@"SHT_CUDA_INFO"
	.sectionflags	@""
	.align	4


	//----- nvinfo : EIATTR_CUDA_API_VERSION
	.align		4
        /*0000*/ 	.byte	0x04, 0x37
        /*0002*/ 	.short	(.L_2471 - .L_2470)
.L_2470:
        /*0004*/ 	.word	0x00000082


	//----- nvinfo : EIATTR_KPARAM_INFO
	.align		4
.L_2471:
        /*0008*/ 	.byte	0x04, 0x17
        /*000a*/ 	.short	(.L_2473 - .L_2472)
.L_2472:
        /*000c*/ 	.word	0x00000000
        /*0010*/ 	.short	0x0002
        /*0012*/ 	.short	0x0008
        /*0014*/ 	.byte	0x00, 0xf0, 0x41, 0x00


	//----- nvinfo : EIATTR_KPARAM_INFO
	.align		4
.L_2473:
        /*0018*/ 	.byte	0x04, 0x17
        /*001a*/ 	.short	(.L_2475 - .L_2474)
.L_2474:
        /*001c*/ 	.word	0x00000000
        /*0020*/ 	.short	0x0001
        /*0022*/ 	.short	0x0004
        /*0024*/ 	.byte	0x00, 0xf0, 0x11, 0x00


	//----- nvinfo : EIATTR_KPARAM_INFO
	.align		4
.L_2475:
        /*0028*/ 	.byte	0x04, 0x17
        /*002a*/ 	.short	(.L_2477 - .L_2476)
.L_2476:
        /*002c*/ 	.word	0x00000000
        /*0030*/ 	.short	0x0000
        /*0032*/ 	.short	0x0000
        /*0034*/ 	.byte	0x00, 0xf0, 0x11, 0x00


	//----- nvinfo : EIATTR_SPARSE_MMA_MASK
	.align		4
.L_2477:
        /*0038*/ 	.byte	0x03, 0x50
        /*003a*/ 	.short	0x0000


	//----- nvinfo : EIATTR_MAXREG_COUNT
	.align		4
        /*003c*/ 	.byte	0x03, 0x1b
        /*003e*/ 	.short	0x00ff


	//----- nvinfo : EIATTR_MERCURY_ISA_VERSION
	.align		4
        /*0040*/ 	.byte	0x03, 0x5f
        /*0042*/ 	.short	0x0101


	//----- nvinfo : EIATTR_EXIT_INSTR_OFFSETS
	.align		4
        /*0044*/ 	.byte	0x04, 0x1c
        /*0046*/ 	.short	(.L_2479 - .L_2478)


	//   ....[0]....
.L_2478:
        /*0048*/ 	.word	0x00001c00


	//   ....[1]....
        /*004c*/ 	.word	0x00004010


	//   ....[2]....
        /*0050*/ 	.word	0x00004060


	//----- nvinfo : EIATTR_MAX_THREADS
	.align		4
.L_2479:
        /*0054*/ 	.byte	0x04, 0x05
        /*0056*/ 	.short	(.L_2481 - .L_2480)
.L_2480:
        /*0058*/ 	.word	0x00000080
        /*005c*/ 	.word	0x00000001
        /*0060*/ 	.word	0x00000001


	//----- nvinfo : EIATTR_CRS_STACK_SIZE
	.align		4
.L_2481:
        /*0064*/ 	.byte	0x04, 0x1e
        /*0066*/ 	.short	(.L_2483 - .L_2482)
.L_2482:
        /*0068*/ 	.word	0x00000000


	//----- nvinfo : EIATTR_CBANK_PARAM_SIZE
	.align		4
.L_2483:
        /*006c*/ 	.byte	0x03, 0x19
        /*006e*/ 	.short	0x0018


	//----- nvinfo : EIATTR_PARAM_CBANK
	.align		4
        /*0070*/ 	.byte	0x04, 0x0a
        /*0072*/ 	.short	(.L_2485 - .L_2484)
	.align		4
.L_2484:
        /*0074*/ 	.word	index@(.nv.constant0._ZN2at6native29vectorized_elementwise_kernelILi4ENS0_13BUnaryFunctorIN3c108BFloat16ES4_S4_ZZZNS0_17atan2_kernel_cudaERNS_18TensorIteratorBaseEENKUlvE_clEvENKUlvE2_clEvEUlS4_S4_E_EESt5arrayIPcLm2EEEEviT0_T1_)
        /*0078*/ 	.short	0x0210
        /*007a*/ 	.short	0x0018


	//----- nvinfo : EIATTR_SW_WAR
	.align		4
.L_2485:
        /*007c*/ 	.byte	0x04, 0x36
        /*007e*/ 	.short	(.L_2487 - .L_2486)
.L_2486:
        /*0080*/ 	.word	0x00000008
.L_2487:


//--------------------- .nv.info._ZN2at6native29vectorized_elementwise_kernelILi8ENS0_13BUnaryFunctorIN3c108BFloat16ES4_S4_ZZZNS0_17atan2_kernel_cudaERNS_18TensorIteratorBaseEENKUlvE_clEvENKUlvE2_clEvEUlS4_S4_E_EESt5arrayIPcLm2EEEEviT0_T1_ --------------------------
	.section	.nv.info._ZN2at6native29vectorized_elementwise_kernelILi8ENS0_13BUnaryFunctorIN3c108BFloat16ES4_S4_ZZZNS0_17atan2_kernel_cudaERNS_18TensorIteratorBaseEENKUlvE_clEvENKUlvE2_clEvEUlS4_S4_E_EESt5arrayIPcLm2EEEEviT0_T1_,"",@"SHT_CUDA_INFO"
	.sectionflags	@""
	.align	4


	//----- nvinfo : EIATTR_CUDA_API_VERSION
	.align		4
        /*0000*/ 	.byte	0x04, 0x37
        /*0002*/ 	.short	(.L_2489 - .L_2488)
.L_2488:
        /*0004*/ 	.word	0x00000082


	//----- nvinfo : EIATTR_KPARAM_INFO
	.align		4
.L_2489:
        /*0008*/ 	.byte	0x04, 0x17
        /*000a*/ 	.short	(.L_2491 - .L_2490)
.L_2490:
        /*000c*/ 	.word	0x00000000
        /*0010*/ 	.short	0x0002
        /*0012*/ 	.short	0x0008
        /*0014*/ 	.byte	0x00, 0xf0, 0x41, 0x00


	//----- nvinfo : EIATTR_KPARAM_INFO
	.align		4
.L_2491:
        /*0018*/ 	.byte	0x04, 0x17
        /*001a*/ 	.short	(.L_2493 - .L_2492)
.L_2492:
        /*001c*/ 	.word	0x00000000
        /*0020*/ 	.short	0x0001
        /*0022*/ 	.short	0x0004
        /*0024*/ 	.byte	0x00, 0xf0, 0x11, 0x00


	//----- nvinfo : EIATTR_KPARAM_INFO
	.align		4
.L_2493:
        /*0028*/ 	.byte	0x04, 0x17
        /*002a*/ 	.short	(.L_2495 - .L_2494)
.L_2494:
        /*002c*/ 	.word	0x00000000
        /*0030*/ 	.short	0x0000
        /*0032*/ 	.short	0x0000
        /*0034*/ 	.byte	0x00, 0xf0, 0x11, 0x00


	//----- nvinfo : EIATTR_SPARSE_MMA_MASK
	.align		4
.L_2495:
        /*0038*/ 	.byte	0x03, 0x50
        /*003a*/ 	.short	0x0000


	//----- nvinfo : EIATTR_MAXREG_COUNT
	.align		4
        /*003c*/ 	.byte	0x03, 0x1b
        /*003e*/ 	.short	0x00ff


	//----- nvinfo : EIATTR_MERCURY_ISA_VERSION
	.align		4
        /*0040*/ 	.byte	0x03, 0x5f
        /*0042*/ 	.short	0x0101


	//----- nvinfo : EIATTR_EXIT_INSTR_OFFSETS
	.align		4
        /*0044*/ 	.byte	0x04, 0x1c
        /*0046*/ 	.short	(.L_2497 - .L_2496)


	//   ....[0]....
.L_2496:
        /*0048*/ 	.word	0x00001c80


	//   ....[1]....
        /*004c*/ 	.word	0x00004100


	//   ....[2]....
        /*0050*/ 	.word	0x00004150


	//----- nvinfo : EIATTR_MAX_THREADS
	.align		4
.L_2497:
        /*0054*/ 	.byte	0x04, 0x05
        /*0056*/ 	.short	(.L_2499 - .L_2498)
.L_2498:
        /*0058*/ 	.word	0x00000080
        /*005c*/ 	.word	0x00000001
        /*0060*/ 	.word	0x00000001


	//----- nvinfo : EIATTR_CRS_STACK_SIZE
	.align		4
.L_2499:
        /*0064*/ 	.byte	0x04, 0x1e
        /*0066*/ 	.short	(.L_2501 - .L_2500)
.L_2500:
        /*0068*/ 	.word	0x00000000


	//----- nvinfo : EIATTR_CBANK_PARAM_SIZE
	.align		4
.L_2501:
        /*006c*/ 	.byte	0x03, 0x19
        /*006e*/ 	.short	0x0018


	//----- nvinfo : EIATTR_PARAM_CBANK
	.align		4
        /*0070*/ 	.byte	0x04, 0x0a
        /*0072*/ 	.short	(.L_2503 - .L_2502)
	.align		4
.L_2502:
        /*0074*/ 	.word	index@(.nv.constant0._ZN2at6native29vectorized_elementwise_kernelILi8ENS0_13BUnaryFunctorIN3c108BFloat16ES4_S4_ZZZNS0_17atan2_kernel_cudaERNS_18TensorIteratorBaseEENKUlvE_clEvENKUlvE2_clEvEUlS4_S4_E_EESt5arrayIPcLm2EEEEviT0_T1_)
        /*0078*/ 	.short	0x0210
        /*007a*/ 	.short	0x0018


	//----- nvinfo : EIATTR_SW_WAR
	.align		4
.L_2503:
        /*007c*/ 	.byte	0x04, 0x36
        /*007e*/ 	.short	(.L_2505 - .L_2504)
.L_2504:
        /*0080*/ 	.word	0x00000008
.L_2505:


//--------------------- .nv.info._ZN2at6native18elementwise_kernelILi128ELi4EZNS0_15gpu_kernel_implINS0_13AUnaryFunctorIN3c108BFloat16ES5_S5_ZZZNS0_17atan2_kernel_cudaERNS_18TensorIteratorBaseEENKUlvE_clEvENKUlvE2_clEvEUlS5_S5_E_EEEEvS7_RKT_EUliE_EEviT1_ --------------------------
	.section	.nv.info._ZN2at6native18elementwise_kernelILi128ELi4EZNS0_15gpu_kernel_implINS0_13AUnaryFunctorIN3c108BFloat16ES5_S5_ZZZNS0_17atan2_kernel_cudaERNS_18TensorIteratorBaseEENKUlvE_clEvENKUlvE2_clEvEUlS5_S5_E_EEEEvS7_RKT_EUliE_EEviT1_,"",@"SHT_CUDA_INFO"
	.sectionflags	@""
	.align	4


	//----- nvinfo : EIATTR_CUDA_API_VERSION
	.align		4
        /*0000*/ 	.byte	0x04, 0x37
        /*0002*/ 	.short	(.L_2507 - .L_2506)
.L_2506:
        /*0004*/ 	.word	0x00000082


	//----- nvinfo : EIATTR_KPARAM_INFO
	.align		4
.L_2507:
        /*0008*/ 	.byte	0x04, 0x17
        /*000a*/ 	.short	(.L_2509 - .L_2508)
.L_2508:
        /*000c*/ 	.word	0x00000000
        /*0010*/ 	.short	0x0001
        /*0012*/ 	.short	0x0008
        /*0014*/ 	.byte	0x00, 0xf0, 0x61, 0x08


	//----- nvinfo : EIATTR_KPARAM_INFO
	.align		4
.L_2509:
        /*0018*/ 	.byte	0x04, 0x17
        /*001a*/ 	.short	(.L_2511 - .L_2510)
.L_2510:
        /*001c*/ 	.word	0x00000000
        /*0020*/ 	.short	0x0000
        /*0022*/ 	.short	0x0000
        /*0024*/ 	.byte	0x00, 0xf0, 0x11, 0x00


	//----- nvinfo : EIATTR_SPARSE_MMA_MASK
	.align		4
.L_2511:
        /*0028*/ 	.byte	0x03, 0x50
        /*002a*/ 	.short	0x0000


	//----- nvinfo : EIATTR_MAXREG_COUNT
	.align		4
        /*002c*/ 	.byte	0x03, 0x1b
        /*002e*/ 	.short	0x0080


	//----- nvinfo : EIATTR_EXTERNS
	.align		4
        /*0030*/ 	.byte	0x04, 0x0f
        /*0032*/ 	.short	(.L_2513 - .L_2512)


	//   ....[0]....
	.align		4
.L_2512:
        /*0034*/ 	.word	index@(__assertfail)


	//----- nvinfo : EIATTR_MERCURY_ISA_VERSION
	.align		4
.L_2513:
        /*0038*/ 	.byte	0x03, 0x5f
        /*003a*/ 	.short	0x0101


	//----- nvinfo : EIATTR_SYSCALL_OFFSETS
	.align		4
        /*003c*/ 	.byte	0x04, 0x46
        /*003e*/ 	.short	(.L_2515 - .L_2514)


	//   ....[0]....
.L_2514:
        /*0040*/ 	.word	0x000023b0


	//   ....[1]....
        /*0044*/ 	.word	0x000036a0


	//   ....[2]....
        /*0048*/ 	.word	0x00005ab0


	//   ....[3]....
        /*004c*/ 	.word	0x00006da0


	//   ....[4]....
        /*0050*/ 	.word	0x000091a0


	//   ....[5]....
        /*0054*/ 	.word	0x0000a490


	//   ....[6]....
        /*0058*/ 	.word	0x0000c880


	//   ....[7]....
        /*005c*/ 	.word	0x0000db70


	//----- nvinfo : EIATTR_EXIT_INSTR_OFFSETS
	.align		4
.L_2515:
        /*0060*/ 	.byte	0x04, 0x1c
        /*0062*/ 	.short	(.L_2517 - .L_2516)


	//   ....[0]....
.L_2516:
        /*0064*/ 	.word	0x0000a560


	//   ....[1]....
        /*0068*/ 	.word	0x0000cda0


	//   ....[2]....
        /*006c*/ 	.word	0x0000cde0


	//   ....[3]....
        /*0070*/ 	.word	0x0000ce80


	//   ....[4]....
        /*0074*/ 	.word	0x0000cec0


	//   ....[5]....
        /*0078*/ 	.word	0x0000cf00


	//   ....[6]....
        /*007c*/ 	.word	0x0000cf90


	//   ....[7]....
        /*0080*/ 	.word	0x0000cfd0


	//   ....[8]....
        /*0084*/ 	.word	0x0000d070


	//   ....[9]....
        /*0088*/ 	.word	0x0000d0c0


	//   ....[10]....
        /*008c*/ 	.word	0x0000d110


	//   ....[11]....
        /*0090*/ 	.word	0x0000d1e0


	//   ....[12]....
        /*0094*/ 	.word	0x0000d240


	//   ....[13]....
        /*0098*/ 	.word	0x0000d3d0


	//   ....[14]....
        /*009c*/ 	.word	0x0000d530


	//   ....[15]....
        /*00a0*/ 	.word	0x0000d550


	//   ....[16]....
        /*00a4*/ 	.word	0x0000d610


	//   ....[17]....
        /*00a8*/ 	.word	0x0000d790


	//   ....[18]....
        /*00ac*/ 	.word	0x0000d910


	//   ....[19]....
        /*00b0*/ 	.word	0x0000da70


	//   ....[20]....
        /*00b4*/ 	.word	0x0000db80


	//   ....[21]....
        /*00b8*/ 	.word	0x0000dbc0


	//   ....[22]....
        /*00bc*/ 	.word	0x0000dc00


	//----- nvinfo : EIATTR_MAX_THREADS
	.align		4
.L_2517:
        /*00c0*/ 	.byte	0x04, 0x05
        /*00c2*/ 	.short	(.L_2519 - .L_2518)
.L_2518:
        /*00c4*/ 	.word	0x00000080
        /*00c8*/ 	.word	0x00000001
        /*00cc*/ 	.word	0x00000001


	//----- nvinfo : EIATTR_CRS_STACK_SIZE
	.align		4
.L_2519:
        /*00d0*/ 	.byte	0x04, 0x1e
        /*00d2*/ 	.short	(.L_2521 - .L_2520)
.L_2520:
        /*00d4*/ 	.word	0x00000000


	//----- nvinfo : EIATTR_CBANK_PARAM_SIZE
	.align		4
.L_2521:
        /*00d8*/ 	.byte	0x03, 0x19
        /*00da*/ 	.short	0x0220


	//----- nvinfo : EIATTR_PARAM_CBANK
	.align		4
        /*00dc*/ 	.byte	0x04, 0x0a
        /*00de*/ 	.short	(.L_2523 - .L_2522)
	.align		4
.L_2522:
        /*00e0*/ 	.word	index@(.nv.constant0._ZN2at6native18elementwise_kernelILi128ELi4EZNS0_15gpu_kernel_implINS0_13AUnaryFunctorIN3c108BFloat16ES5_S5_ZZZNS0_17atan2_kernel_cudaERNS_18TensorIteratorBaseEENKUlvE_clEvENKUlvE2_clEvEUlS5_S5_E_EEEEvS7_RKT_EUliE_EEviT1_)
        /*00e4*/ 	.short	0x0210
        /*00e6*/ 	.short	0x0220


	//----- nvinfo : EIATTR_SW_WAR
	.align		4
.L_2523:
        /*00e8*/ 	.byte	0x04, 0x36
        /*00ea*/ 	.short	(.L_2525 - .L_2524)
.L_2524:
        /*00ec*/ 	.word	0x00000008
.L_2525:


//--------------------- .nv.info._ZN2at6native27unrolled_elementwise_kernelINS0_13AUnaryFunctorIN3c108BFloat16ES4_S4_ZZZNS0_17atan2_kernel_cudaERNS_18TensorIteratorBaseEENKUlvE_clEvENKUlvE2_clEvEUlS4_S4_E_EESt5arrayIPcLm2EELi4E23TrivialOffsetCalculatorILi1EjESF_NS0_6memory12LoadWithCastILi1EEENSG_13StoreWithCastILi1EEEEEviT_T0_T2_T3_T4_T5_ --------------------------
	.section	.nv.info._ZN2at6native27unrolled_elementwise_kernelINS0_13AUnaryFunctorIN3c108BFloat16ES4_S4_ZZZNS0_17atan2_kernel_cudaERNS_18TensorIteratorBaseEENKUlvE_clEvENKUlvE2_clEvEUlS4_S4_E_EESt5arrayIPcLm2EELi4E23TrivialOffsetCalculatorILi1EjESF_NS0_6memory12LoadWithCastILi1EEENSG_13StoreWithCastILi1EEEEEviT_T0_T2_T3_T4_T5_,"",@"SHT_CUDA_INFO"
	.sectionflags	@""
	.align	4


	//----- nvinfo : EIATTR_CUDA_API_VERSION
	.align		4
        /*0000*/ 	.byte	0x04, 0x37
        /*0002*/ 	.short	(.L_2527 - .L_2526)
.L_2526:
        /*0004*/ 	.word	0x00000082


	//----- nvinfo : EIATTR_KPARAM_INFO
	.align		4
.L_2527:
        /*0008*/ 	.byte	0x04, 0x17
        /*000a*/ 	.short	(.L_2529 - .L_2528)
.L_2528:
        /*000c*/ 	.word	0x00000000
        /*0010*/ 	.short	0x0006
        /*0012*/ 	.short	0x0024
        /*0014*/ 	.byte	0x00, 0xf0, 0x21, 0x00


	//----- nvinfo : EIATTR_KPARAM_INFO
	.align		4
.L_2529:
        /*0018*/ 	.byte	0x04, 0x17
        /*001a*/ 	.short	(.L_2531 - .L_2530)
.L_2530:
        /*001c*/ 	.word	0x00000000
        /*0020*/ 	.short	0x0005
        /*0022*/ 	.short	0x001c
        /*0024*/ 	.byte	0x00, 0xf0, 0x21, 0x00


	//----- nvinfo : EIATTR_KPARAM_INFO
	.align		4
.L_2531:
        /*0028*/ 	.byte	0x04, 0x17
        /*002a*/ 	.short	(.L_2533 - .L_2532)
.L_2532:
        /*002c*/ 	.word	0x00000000
        /*0030*/ 	.short	0x0004
        /*0032*/ 	.short	0x0019
        /*0034*/ 	.byte	0x00, 0xf0, 0x05, 0x00


	//----- nvinfo : EIATTR_KPARAM_INFO
	.align		4
.L_2533:
        /*0038*/ 	.byte	0x04, 0x17
        /*003a*/ 	.short	(.L_2535 - .L_2534)
.L_2534:
        /*003c*/ 	.word	0x00000000
        /*0040*/ 	.short	0x0003
        /*0042*/ 	.short	0x0018
        /*0044*/ 	.byte	0x00, 0xf0, 0x05, 0x00


	//----- nvinfo : EIATTR_KPARAM_INFO
	.align		4
.L_2535:
        /*0048*/ 	.byte	0x04, 0x17
        /*004a*/ 	.short	(.L_2537 - .L_2536)
.L_2536:
        /*004c*/ 	.word	0x00000000
        /*0050*/ 	.short	0x0002
        /*0052*/ 	.short	0x0008
        /*0054*/ 	.byte	0x00, 0xf0, 0x41, 0x00


	//----- nvinfo : EIATTR_KPARAM_INFO
	.align		4
.L_2537:
        /*0058*/ 	.byte	0x04, 0x17
        /*005a*/ 	.short	(.L_2539 - .L_2538)
.L_2538:
        /*005c*/ 	.word	0x00000000
        /*0060*/ 	.short	0x0001
        /*0062*/ 	.short	0x0004
        /*0064*/ 	.byte	0x00, 0xf0, 0x11, 0x00


	//----- nvinfo : EIATTR_KPARAM_INFO
	.align		4
.L_2539:
        /*0068*/ 	.byte	0x04, 0x17
        /*006a*/ 	.short	(.L_2541 - .L_2540)
.L_2540:
        /*006c*/ 	.word	0x00000000
        /*0070*/ 	.short	0x0000
        /*0072*/ 	.short	0x0000
        /*0074*/ 	.byte	0x00, 0xf0, 0x11, 0x00


	//----- nvinfo : EIATTR_SPARSE_MMA_MASK
	.align		4
.L_2541:
        /*0078*/ 	.byte	0x03, 0x50
        /*007a*/ 	.short	0x0000


	//----- nvinfo : EIATTR_MAXREG_COUNT
	.align		4
        /*007c*/ 	.byte	0x03, 0x1b
        /*007e*/ 	.short	0x00ff


	//----- nvinfo : EIATTR_EXTERNS
	.align		4
        /*0080*/ 	.byte	0x04, 0x0f
        /*0082*/ 	.short	(.L_2543 - .L_2542)


	//   ....[0]....
	.align		4
.L_2542:
        /*0084*/ 	.word	index@(__assertfail)


	//----- nvinfo : EIATTR_MERCURY_ISA_VERSION
	.align		4
.L_2543:
        /*0088*/ 	.byte	0x03, 0x5f
        /*008a*/ 	.short	0x0101


	//----- nvinfo : EIATTR_SYSCALL_OFFSETS
	.align		4
        /*008c*/ 	.byte	0x04, 0x46
        /*008e*/ 	.short	(.L_2545 - .L_2544)


	//   ....[0]....
.L_2544:
        /*0090*/ 	.word	0x000010d0


	//   ....[1]....
        /*0094*/ 	.word	0x00002210


	//   ....[2]....
        /*0098*/ 	.word	0x00003350


	//   ....[3]....
        /*009c*/ 	.word	0x00004470


	//   ....[4]....
        /*00a0*/ 	.word	0x000064b0


	//   ....[5]....
        /*00a4*/ 	.word	0x000074d0


	//   ....[6]....
        /*00a8*/ 	.word	0x000084b0


	//   ....[7]....
        /*00ac*/ 	.word	0x00009490


	//----- nvinfo : EIATTR_EXIT_INSTR_OFFSETS
	.align		4
.L_2545:
        /*00b0*/ 	.byte	0x04, 0x1c
        /*00b2*/ 	.short	(.L_2547 - .L_2546)


	//   ....[0]....
.L_2546:
        /*00b4*/ 	.word	0x00008570


	//   ....[1]....
        /*00b8*/ 	.word	0x000086c0


	//   ....[2]....
        /*00bc*/ 	.word	0x00008700


	//   ....[3]....
        /*00c0*/ 	.word	0x000087a0


	//   ....[4]....
        /*00c4*/ 	.word	0x000087e0


	//   ....[5]....
        /*00c8*/ 	.word	0x00008820


	//   ....[6]....
        /*00cc*/ 	.word	0x000088b0


	//   ....[7]....
        /*00d0*/ 	.word	0x000088f0


	//   ....[8]....
        /*00d4*/ 	.word	0x00008990


	//   ....[9]....
        /*00d8*/ 	.word	0x000089e0


	//   ....[10]....
        /*00dc*/ 	.word	0x00008a30


	//   ....[11]....
        /*00e0*/ 	.word	0x00008b00


	//   ....[12]....
        /*00e4*/ 	.word	0x00008b60


	//   ....[13]....
        /*00e8*/ 	.word	0x00008cf0


	//   ....[14]....
        /*00ec*/ 	.word	0x00008e50


	//   ....[15]....
        /*00f0*/ 	.word	0x00008e70


	//   ....[16]....
        /*00f4*/ 	.word	0x00008f30


	//   ....[17]....
        /*00f8*/ 	.word	0x000090b0


	//   ....[18]....
        /*00fc*/ 	.word	0x00009230


	//   ....[19]....
        /*0100*/ 	.word	0x00009390


	//   ....[20]....
        /*0104*/ 	.word	0x000094a0


	//   ....[21]....
        /*0108*/ 	.word	0x000094e0


	//   ....[22]....
        /*010c*/ 	.word	0x00009520


	//----- nvinfo : EIATTR_MAX_THREADS
	.align		4
.L_2547:
        /*0110*/ 	.byte	0x04, 0x05
        /*0112*/ 	.short	(.L_2549 - .L_2548)
.L_2548:
        /*0114*/ 	.word	0x00000080
        /*0118*/ 	.word	0x00000001
        /*011c*/ 	.word	0x00000001


	//----- nvinfo : EIATTR_CRS_STACK_SIZE
	.align		4
.L_2549:
        /*0120*/ 	.byte	0x04, 0x1e
        /*0122*/ 	.short	(.L_2551 - .L_2550)
.L_2550:
        /*0124*/ 	.word	0x00000000


	//----- nvinfo : EIATTR_CBANK_PARAM_SIZE
	.align		4
.L_2551:
        /*0128*/ 	.byte	0x03, 0x19
        /*012a*/ 	.short	0x002c


	//----- nvinfo : EIATTR_PARAM_CBANK
	.align		4
        /*012c*/ 	.byte	0x04, 0x0a
        /*012e*/ 	.short	(.L_2553 - .L_2552)
	.align		4
.L_2552:
        /*0130*/ 	.word	index@(.nv.constant0._ZN2at6native27unrolled_elementwise_kernelINS0_13AUnaryFunctorIN3c108BFloat16ES4_S4_ZZZNS0_17atan2_kernel_cudaERNS_18TensorIteratorBaseEENKUlvE_clEvENKUlvE2_clEvEUlS4_S4_E_EESt5arrayIPcLm2EELi4E23TrivialOffsetCalculatorILi1EjESF_NS0_6memory12LoadWithCastILi1EEENSG_13StoreWithCastILi1EEEEEviT_T0_T2_T3_T4_T5_)
        /*0134*/ 	.short	0x0210
        /*0136*/ 	.short	0x002c


	//----- nvinfo : EIATTR_SW_WAR
	.align		4
.L_2553:
        /*0138*/ 	.byte	0x04, 0x36
        /*013a*/ 	.short	(.L_2555 - .L_2554)
.L_2554:
        /*013c*/ 	.word	0x00000008
.L_2555:


//--------------------- .nv.info._ZN2at6native18elementwise_kernelILi128ELi4EZNS0_22gpu_kernel_impl_nocastINS0_13AUnaryFunctorIN3c108BFloat16ES5_S5_ZZZNS0_17atan2_kernel_cudaERNS_18TensorIteratorBaseEENKUlvE_clEvENKUlvE2_clEvEUlS5_S5_E_EEEEvS7_RKT_EUliE_EEviT1_ --------------------------
	.section	.nv.info._ZN2at6native18elementwise_kernelILi128ELi4EZNS0_22gpu_kernel_impl_nocastINS0_13AUnaryFunctorIN3c108BFloat16ES5_S5_ZZZNS0_17atan2_kernel_cudaERNS_18TensorIteratorBaseEENKUlvE_clEvENKUlvE2_clEvEUlS5_S5_E_EEEEvS7_RKT_EUliE_EEviT1_,"",@"SHT_CUDA_INFO"
	.sectionflags	@""
	.align	4


	//----- nvinfo : EIATTR_CUDA_API_VERSION
	.align		4
        /*0000*/ 	.byte	0x04, 0x37
        /*0002*/ 	.short	(.L_2557 - .L_2556)
.L_2556:
        /*0004*/ 	.word	0x00000082


	//----- nvinfo : EIATTR_KPARAM_INFO
	.align		4
.L_2557:
        /*0008*/ 	.byte	0x04, 0x17
        /*000a*/ 	.short	(.L_2559 - .L_2558)
.L_2558:
        /*000c*/ 	.word	0x00000000
        /*0010*/ 	.short	0x0001
        /*0012*/ 	.short	0x0008
        /*0014*/ 	.byte	0x00, 0xf0, 0x61, 0x08


	//----- nvinfo : EIATTR_KPARAM_INFO
	.align		4
.L_2559:
        /*0018*/ 	.byte	0x04, 0x17
        /*001a*/ 	.short	(.L_2561 - .L_2560)
.L_2560:
        /*001c*/ 	.word	0x00000000
        /*0020*/ 	.short	0x0000
        /*0022*/ 	.short	0x0000
        /*0024*/ 	.byte	0x00, 0xf0, 0x11, 0x00


	//----- nvinfo : EIATTR_SPARSE_MMA_MASK
	.align		4
.L_2561:
        /*0028*/ 	.byte	0x03, 0x50
        /*002a*/ 	.short	0x0000


	//----- nvinfo : EIATTR_MAXREG_COUNT
	.align		4
        /*002c*/ 	.byte	0x03, 0x1b
        /*002e*/ 	.short	0x0080


	//----- nvinfo : EIATTR_MERCURY_ISA_VERSION
	.align		4
        /*0030*/ 	.byte	0x03, 0x5f
        /*0032*/ 	.short	0x0101


	//----- nvinfo : EIATTR_EXIT_INSTR_OFFSETS
	.align		4
        /*0034*/ 	.byte	0x04, 0x1c
        /*0036*/ 	.short	(.L_2563 - .L_2562)


	//   ....[0]....
.L_2562:
        /*0038*/ 	.word	0x000045f0


	//   ....[1]....
        /*003c*/ 	.word	0x00005cc0


	//----- nvinfo : EIATTR_MAX_THREADS
	.align		4
.L_2563:
        /*0040*/ 	.byte	0x04, 0x05
        /*0042*/ 	.short	(.L_2565 - .L_2564)
.L_2564:
        /*0044*/ 	.word	0x00000080
        /*0048*/ 	.word	0x00000001
        /*004c*/ 	.word	0x00000001


	//----- nvinfo : EIATTR_CRS_STACK_SIZE
	.align		4
.L_2565:
        /*0050*/ 	.byte	0x04, 0x1e
        /*0052*/ 	.short	(.L_2567 - .L_2566)
.L_2566:
        /*0054*/ 	.word	0x00000000


	//----- nvinfo : EIATTR_CBANK_PARAM_SIZE
	.align		4
.L_2567:
        /*0058*/ 	.byte	0x03, 0x19
        /*005a*/ 	.short	0x0220


	//----- nvinfo : EIATTR_PARAM_CBANK
	.align		4
        /*005c*/ 	.byte	0x04, 0x0a
        /*005e*/ 	.short	(.L_2569 - .L_2568)
	.align		4
.L_2568:
        /*0060*/ 	.word	index@(.nv.constant0._ZN2at6native18elementwise_kernelILi128ELi4EZNS0_22gpu_kernel_impl_nocastINS0_13AUnaryFunctorIN3c108BFloat16ES5_S5_ZZZNS0_17atan2_kernel_cudaERNS_18TensorIteratorBaseEENKUlvE_clEvENKUlvE2_clEvEUlS5_S5_E_EEEEvS7_RKT_EUliE_EEviT1_)
        /*0064*/ 	.short	0x0210
        /*0066*/ 	.short	0x0220


	//----- nvinfo : EIATTR_SW_WAR
	.align		4
.L_2569:
        /*0068*/ 	.byte	0x04, 0x36
        /*006a*/ 	.short	(.L_2571 - .L_2570)
.L_2570:
        /*006c*/ 	.word	0x00000008
.L_2571:


//--------------------- .nv.info._ZN2at6native27unrolled_elementwise_kernelINS0_13AUnaryFunctorIN3c108BFloat16ES4_S4_ZZZNS0_17atan2_kernel_cudaERNS_18TensorIteratorBaseEENKUlvE_clEvENKUlvE2_clEvEUlS4_S4_E_EESt5arrayIPcLm2EELi4E23TrivialOffsetCalculatorILi1EjESF_NS0_6memory15LoadWithoutCastENSG_16StoreWithoutCastEEEviT_T0_T2_T3_T4_T5_ --------------------------
	.section	.nv.info._ZN2at6native27unrolled_elementwise_kernelINS0_13AUnaryFunctorIN3c108BFloat16ES4_S4_ZZZNS0_17atan2_kernel_cudaERNS_18TensorIteratorBaseEENKUlvE_clEvENKUlvE2_clEvEUlS4_S4_E_EESt5arrayIPcLm2EELi4E23TrivialOffsetCalculatorILi1EjESF_NS0_6memory15LoadWithoutCastENSG_16StoreWithoutCastEEEviT_T0_T2_T3_T4_T5_,"",@"SHT_CUDA_INFO"
	.sectionflags	@""
	.align	4


	//----- nvinfo : EIATTR_CUDA_API_VERSION
	.align		4
        /*0000*/ 	.byte	0x04, 0x37
        /*0002*/ 	.short	(.L_2573 - .L_2572)
.L_2572:
        /*0004*/ 	.word	0x00000082


	//----- nvinfo : EIATTR_KPARAM_INFO
	.align		4
.L_2573:
        /*0008*/ 	.byte	0x04, 0x17
        /*000a*/ 	.short	(.L_2575 - .L_2574)
.L_2574:
        /*000c*/ 	.word	0x00000000
        /*0010*/ 	.short	0x0006
        /*0012*/ 	.short	0x001b
        /*0014*/ 	.byte	0x00, 0xf0, 0x05, 0x00


	//----- nvinfo : EIATTR_KPARAM_INFO
	.align		4
.L_2575:
        /*0018*/ 	.byte	0x04, 0x17
        /*001a*/ 	.short	(.L_2577 - .L_2576)
.L_2576:
        /*001c*/ 	.word	0x00000000
        /*0020*/ 	.short	0x0005
        /*0022*/ 	.short	0x001a
        /*0024*/ 	.byte	0x00, 0xf0, 0x05, 0x00


	//----- nvinfo : EIATTR_KPARAM_INFO
	.align		4
.L_2577:
        /*0028*/ 	.byte	0x04, 0x17
        /*002a*/ 	.short	(.L_2579 - .L_2578)
.L_2578:
        /*002c*/ 	.word	0x00000000
        /*0030*/ 	.short	0x0004
        /*0032*/ 	.short	0x0019
        /*0034*/ 	.byte	0x00, 0xf0, 0x05, 0x00


	//----- nvinfo : EIATTR_KPARAM_INFO
	.align		4
.L_2579:
        /*0038*/ 	.byte	0x04, 0x17
        /*003a*/ 	.short	(.L_2581 - .L_2580)
.L_2580:
        /*003c*/ 	.word	0x00000000
        /*0040*/ 	.short	0x0003
        /*0042*/ 	.short	0x0018
        /*0044*/ 	.byte	0x00, 0xf0, 0x05, 0x00


	//----- nvinfo : EIATTR_KPARAM_INFO
	.align		4
.L_2581:
        /*0048*/ 	.byte	0x04, 0x17
        /*004a*/ 	.short	(.L_2583 - .L_2582)
.L_2582:
        /*004c*/ 	.word	0x00000000
        /*0050*/ 	.short	0x0002
        /*0052*/ 	.short	0x0008
        /*0054*/ 	.byte	0x00, 0xf0, 0x41, 0x00


	//----- nvinfo : EIATTR_KPARAM_INFO
	.align		4
.L_2583:
        /*0058*/ 	.byte	0x04, 0x17
        /*005a*/ 	.short	(.L_2585 - .L_2584)
.L_2584:
        /*005c*/ 	.word	0x00000000
        /*0060*/ 	.short	0x0001
        /*0062*/ 	.short	0x0004
        /*0064*/ 	.byte	0x00, 0xf0, 0x11, 0x00


	//----- nvinfo : EIATTR_KPARAM_INFO
	.align		4
.L_2585:
        /*0068*/ 	.byte	0x04, 0x17
        /*006a*/ 	.short	(.L_2587 - .L_2586)
.L_2586:
        /*006c*/ 	.word	0x00000000
        /*0070*/ 	.short	0x0000
        /*0072*/ 	.short	0x0000
        /*0074*/ 	.byte	0x00, 0xf0, 0x11, 0x00


	//----- nvinfo : EIATTR_SPARSE_MMA_MASK
	.align		4
.L_2587:
        /*0078*/ 	.byte	0x03, 0x50
        /*007a*/ 	.short	0x0000


	//----- nvinfo : EIATTR_MAXREG_COUNT
	.align		4
        /*007c*/ 	.byte	0x03, 0x1b
        /*007e*/ 	.short	0x00ff


	//----- nvinfo : EIATTR_MERCURY_ISA_VERSION
	.align		4
        /*0080*/ 	.byte	0x03, 0x5f
        /*0082*/ 	.short	0x0101


	//----- nvinfo : EIATTR_EXIT_INSTR_OFFSETS
	.align		4
        /*0084*/ 	.byte	0x04, 0x1c
        /*0086*/ 	.short	(.L_2589 - .L_2588)


	//   ....[0]....
.L_2588:
        /*0088*/ 	.word	0x000012d0


	//   ....[1]....
        /*008c*/ 	.word	0x00001320


	//----- nvinfo : EIATTR_MAX_THREADS
	.align		4
.L_2589:
        /*0090*/ 	.byte	0x04, 0x05
        /*0092*/ 	.short	(.L_2591 - .L_2590)
.L_2590:
        /*0094*/ 	.word	0x00000080
        /*0098*/ 	.word	0x00000001
        /*009c*/ 	.word	0x00000001


	//----- nvinfo : EIATTR_CRS_STACK_SIZE
	.align		4
.L_2591:
        /*00a0*/ 	.byte	0x04, 0x1e
        /*00a2*/ 	.short	(.L_2593 - .L_2592)
.L_2592:
        /*00a4*/ 	.word	0x00000000


	//----- nvinfo : EIATTR_CBANK_PARAM_SIZE
	.align		4
.L_2593:
        /*00a8*/ 	.byte	0x03, 0x19
        /*00aa*/ 	.short	0x001c


	//----- nvinfo : EIATTR_PARAM_CBANK
	.align		4
        /*00ac*/ 	.byte	0x04, 0x0a
        /*00ae*/ 	.short	(.L_2595 - .L_2594)
	.align		4
.L_2594:
        /*00b0*/ 	.word	index@(.nv.constant0._ZN2at6native27unrolled_elementwise_kernelINS0_13AUnaryFunctorIN3c108BFloat16ES4_S4_ZZZNS0_17atan2_kernel_cudaERNS_18TensorIteratorBaseEENKUlvE_clEvENKUlvE2_clEvEUlS4_S4_E_EESt5arrayIPcLm2EELi4E23TrivialOffsetCalculatorILi1EjESF_NS0_6memory15LoadWithoutCastENSG_16StoreWithoutCastEEEviT_T0_T2_T3_T4_T5_)
        /*00b4*/ 	.short	0x0210
        /*00b6*/ 	.short	0x001c


	//----- nvinfo : EIATTR_SW_WAR
	.align		4
.L_2595:
        /*00b8*/ 	.byte	0x04, 0x36
        /*00ba*/ 	.short	(.L_2597 - .L_2596)
.L_2596:
        /*00bc*/ 	.word	0x00000008
.L_2597:


//--------------------- .nv.info._ZN2at6native29vectorized_elementwise_kernelILi2ENS0_13AUnaryFunctorIN3c108BFloat16ES4_S4_ZZZNS0_17atan2_kernel_cudaERNS_18TensorIteratorBaseEENKUlvE_clEvENKUlvE2_clEvEUlS4_S4_E_EESt5arrayIPcLm2EEEEviT0_T1_ --------------------------
	.section	.nv.info._ZN2at6native29vectorized_elementwise_kernelILi2ENS0_13AUnaryFunctorIN3c108BFloat16ES4_S4_ZZZNS0_17atan2_kernel_cudaERNS_18TensorIteratorBaseEENKUlvE_clEvENKUlvE2_clEvEUlS4_S4_E_EESt5arrayIPcLm2EEEEviT0_T1_,"",@"SHT_CUDA_INFO"
	.sectionflags	@""
	.align	4


	//----- nvinfo : EIATTR_CUDA_API_VERSION
	.align		4
        /*0000*/ 	.byte	0x04, 0x37
        /*0002*/ 	.short	(.L_2599 - .L_2598)
.L_2598:
        /*0004*/ 	.word	0x00000082


	//----- nvinfo : EIATTR_KPARAM_INFO
	.align		4
.L_2599:
        /*0008*/ 	.byte	0x04, 0x17
        /*000a*/ 	.short	(.L_2601 - .L_2600)
.L_2600:
        /*000c*/ 	.word	0x00000000
        /*0010*/ 	.short	0x0002
        /*0012*/ 	.short	0x0008
        /*0014*/ 	.byte	0x00, 0xf0, 0x41, 0x00


	//----- nvinfo : EIATTR_KPARAM_INFO
	.align		4
.L_2601:
        /*0018*/ 	.byte	0x04, 0x17
        /*001a*/ 	.short	(.L_2603 - .L_2602)
.L_2602:
        /*001c*/ 	.word	0x00000000
        /*0020*/ 	.short	0x0001
        /*0022*/ 	.short	0x0004
        /*0024*/ 	.byte	0x00, 0xf0, 0x11, 0x00


	//----- nvinfo : EIATTR_KPARAM_INFO
	.align		4
.L_2603:
        /*0028*/ 	.byte	0x04, 0x17
        /*002a*/ 	.short	(.L_2605 - .L_2604)
.L_2604:
        /*002c*/ 	.word	0x00000000
        /*0030*/ 	.short	0x0000
        /*0032*/ 	.short	0x0000
        /*0034*/ 	.byte	0x00, 0xf0, 0x11, 0x00


	//----- nvinfo : EIATTR_SPARSE_MMA_MASK
	.align		4
.L_2605:
        /*0038*/ 	.byte	0x03, 0x50
        /*003a*/ 	.short	0x0000


	//----- nvinfo : EIATTR_MAXREG_COUNT
	.align		4
        /*003c*/ 	.byte	0x03, 0x1b
        /*003e*/ 	.short	0x00ff


	//----- nvinfo : EIATTR_MERCURY_ISA_VERSION
	.align		4
        /*0040*/ 	.byte	0x03, 0x5f
        /*0042*/ 	.short	0x0101


	//----- nvinfo : EIATTR_EXIT_INSTR_OFFSETS
	.align		4
        /*0044*/ 	.byte	0x04, 0x1c
        /*0046*/ 	.short	(.L_2607 - .L_2606)


	//   ....[0]....
.L_2606:
        /*0048*/ 	.word	0x00001cd0


	//   ....[1]....
        /*004c*/ 	.word	0x00004160


	//   ....[2]....
        /*0050*/ 	.word	0x000041b0


	//----- nvinfo : EIATTR_MAX_THREADS
	.align		4
.L_2607:
        /*0054*/ 	.byte	0x04, 0x05
        /*0056*/ 	.short	(.L_2609 - .L_2608)
.L_2608:
        /*0058*/ 	.word	0x00000080
        /*005c*/ 	.word	0x00000001
        /*0060*/ 	.word	0x00000001


	//----- nvinfo : EIATTR_CRS_STACK_SIZE
	.align		4
.L_2609:
        /*0064*/ 	.byte	0x04, 0x1e
        /*0066*/ 	.short	(.L_2611 - .L_2610)
.L_2610:
        /*0068*/ 	.word	0x00000000


	//----- nvinfo : EIATTR_CBANK_PARAM_SIZE
	.align		4
.L_2611:
        /*006c*/ 	.byte	0x03, 0x19
        /*006e*/ 	.short	0x0018


	//----- nvinfo : EIATTR_PARAM_CBANK
	.align		4
        /*0070*/ 	.byte	0x04, 0x0a
        /*0072*/ 	.short	(.L_2613 - .L_2612)
	.align		4
.L_2612:
        /*0074*/ 	.word	index@(.nv.constant0._ZN2at6native29vectorized_elementwise_kernelILi2ENS0_13AUnaryFunctorIN3c108BFloat16ES4_S4_ZZZNS0_17atan2_kernel_cudaERNS_18TensorIteratorBaseEENKUlvE_clEvENKUlvE2_clEvEUlS4_S4_E_EESt5arrayIPcLm2EEEEviT0_T1_)
        /*0078*/ 	.short	0x0210
        /*007a*/ 	.short	0x0018


	//----- nvinfo : EIATTR_SW_WAR
	.align		4
.L_2613:
        /*007c*/ 	.byte	0x04, 0x36
        /*007e*/ 	.short	(.L_2615 - .L_2614)
.L_2614:
        /*0080*/ 	.word	0x00000008
.L_2615:


//--------------------- .nv.info._ZN2at6native29vectorized_elementwise_kernelILi4ENS0_13AUnaryFunctorIN3c108BFloat16ES4_S4_ZZZNS0_17atan2_kernel_cudaERNS_18TensorIteratorBaseEENKUlvE_clEvENKUlvE2_clEvEUlS4_S4_E_EESt5arrayIPcLm2EEEEviT0_T1_ --------------------------
	.section	.nv.info._ZN2at6native29vectorized_elementwise_kernelILi4ENS0_13AUnaryFunctorIN3c108BFloat16ES4_S4_ZZZNS0_17atan2_kernel_cudaERNS_18TensorIteratorBaseEENKUlvE_clEvENKUlvE2_clEvEUlS4_S4_E_EESt5arrayIPcLm2EEEEviT0_T1_,"",@"SHT_CUDA_INFO"
	.sectionflags	@""
	.align	4


	//----- nvinfo : EIATTR_CUDA_API_VERSION
	.align		4
        /*0000*/ 	.byte	0x04, 0x37
        /*0002*/ 	.short	(.L_2617 - .L_2616)
.L_2616:
        /*0004*/ 	.word	0x00000082


	//----- nvinfo : EIATTR_KPARAM_INFO
	.align		4
.L_2617:
        /*0008*/ 	.byte	0x04, 0x17
        /*000a*/ 	.short	(.L_2619 - .L_2618)
.L_2618:
        /*000c*/ 	.word	0x00000000
        /*0010*/ 	.short	0x0002
        /*0012*/ 	.short	0x0008
        /*0014*/ 	.byte	0x00, 0xf0, 0x41, 0x00


	//----- nvinfo : EIATTR_KPARAM_INFO
	.align		4
.L_2619:
        /*0018*/ 	.byte	0x04, 0x17
        /*001a*/ 	.short	(.L_2621 - .L_2620)
.L_2620:
        /*001c*/ 	.word	0x00000000
        /*0020*/ 	.short	0x0001
        /*0022*/ 	.short	0x0004
        /*0024*/ 	.byte	0x00, 0xf0, 0x11, 0x00


	//----- nvinfo : EIATTR_KPARAM_INFO
	.align		4
.L_2621:
        /*0028*/ 	.byte	0x04, 0x17
        /*002a*/ 	.short	(.L_2623 - .L_2622)
.L_2622:
        /*002c*/ 	.word	0x00000000
        /*0030*/ 	.short	0x0000
        /*0032*/ 	.short	0x0000
        /*0034*/ 	.byte	0x00, 0xf0, 0x11, 0x00


	//----- nvinfo : EIATTR_SPARSE_MMA_MASK
	.align		4
.L_2623:
        /*0038*/ 	.byte	0x03, 0x50
        /*003a*/ 	.short	0x0000


	//----- nvinfo : EIATTR_MAXREG_COUNT
	.align		4
        /*003c*/ 	.byte	0x03, 0x1b
        /*003e*/ 	.short	0x00ff


	//----- nvinfo : EIATTR_MERCURY_ISA_VERSION
	.align		4
        /*0040*/ 	.byte	0x03, 0x5f
        /*0042*/ 	.short	0x0101


	//----- nvinfo : EIATTR_EXIT_INSTR_OFFSETS
	.align		4
        /*0044*/ 	.byte	0x04, 0x1c
        /*0046*/ 	.short	(.L_2625 - .L_2624)


	//   ....[0]....
.L_2624:
        /*0048*/ 	.word	0x00001c00


	//   ....[1]....
        /*004c*/ 	.word	0x00004010


	//   ....[2]....
        /*0050*/ 	.word	0x00004060


	//----- nvinfo : EIATTR_MAX_THREADS
	.align		4
.L_2625:
        /*0054*/ 	.byte	0x04, 0x05
        /*0056*/ 	.short	(.L_2627 - .L_2626)
.L_2626:
        /*0058*/ 	.word	0x00000080
        /*005c*/ 	.word	0x00000001
        /*0060*/ 	.word	0x00000001


	//----- nvinfo : EIATTR_CRS_STACK_SIZE
	.align		4
.L_2627:
        /*0064*/ 	.byte	0x04, 0x1e
        /*0066*/ 	.short	(.L_2629 - .L_2628)
.L_2628:
        /*0068*/ 	.word	0x00000000


	//----- nvinfo : EIATTR_CBANK_PARAM_SIZE
	.align		4
.L_2629:
        /*006c*/ 	.byte	0x03, 0x19
        /*006e*/ 	.short	0x0018


	//----- nvinfo : EIATTR_PARAM_CBANK
	.align		4
        /*0070*/ 	.byte	0x04, 0x0a
        /*0072*/ 	.short	(.L_2631 - .L_2630)
	.align		4
.L_2630:
        /*0074*/ 	.word	index@(.nv.constant0._ZN2at6native29vectorized_elementwise_kernelILi4ENS0_13AUnaryFunctorIN3c108BFloat16ES4_S4_ZZZNS0_17atan2_kernel_cudaERNS_18TensorIteratorBaseEENKUlvE_clEvENKUlvE2_clEvEUlS4_S4_E_EESt5arrayIPcLm2EEEEviT0_T1_)
        /*0078*/ 	.short	0x0210
        /*007a*/ 	.short	0x0018


	//----- nvinfo : EIATTR_SW_WAR
	.align		4
.L_2631:
        /*007c*/ 	.byte	0x04, 0x36
        /*007e*/ 	.short	(.L_2633 - .L_2632)
.L_2632:
        /*0080*/ 	.word	0x00000008
.L_2633:


//--------------------- .nv.info._ZN2at6native29vectorized_elementwise_kernelILi8ENS0_13AUnaryFunctorIN3c108BFloat16ES4_S4_ZZZNS0_17atan2_kernel_cudaERNS_18TensorIteratorBaseEENKUlvE_clEvENKUlvE2_clEvEUlS4_S4_E_EESt5arrayIPcLm2EEEEviT0_T1_ --------------------------
	.section	.nv.info._ZN2at6native29vectorized_elementwise_kernelILi8ENS0_13AUnaryFunctorIN3c108BFloat16ES4_S4_ZZZNS0_17atan2_kernel_cudaERNS_18TensorIteratorBaseEENKUlvE_clEvENKUlvE2_clEvEUlS4_S4_E_EESt5arrayIPcLm2EEEEviT0_T1_,"",@"SHT_CUDA_INFO"
	.sectionflags	@""
	.align	4


	//----- nvinfo : EIATTR_CUDA_API_VERSION
	.align		4
        /*0000*/ 	.byte	0x04, 0x37
        /*0002*/ 	.short	(.L_2635 - .L_2634)
.L_2634:
        /*0004*/ 	.word	0x00000082


	//----- nvinfo : EIATTR_KPARAM_INFO
	.align		4
.L_2635:
        /*0008*/ 	.byte	0x04, 0x17
        /*000a*/ 	.short	(.L_2637 - .L_2636)
.L_2636:
        /*000c*/ 	.word	0x00000000
        /*0010*/ 	.short	0x0002
        /*0012*/ 	.short	0x0008
        /*0014*/ 	.byte	0x00, 0xf0, 0x41, 0x00


	//----- nvinfo : EIATTR_KPARAM_INFO
	.align		4
.L_2637:
        /*0018*/ 	.byte	0x04, 0x17
        /*001a*/ 	.short	(.L_2639 - .L_2638)
.L_2638:
        /*001c*/ 	.word	0x00000000
        /*0020*/ 	.short	0x0001
        /*0022*/ 	.short	0x0004
        /*0024*/ 	.byte	0x00, 0xf0, 0x11, 0x00


	//----- nvinfo : EIATTR_KPARAM_INFO
	.align		4
.L_2639:
        /*0028*/ 	.byte	0x04, 0x17
        /*002a*/ 	.short	(.L_2641 - .L_2640)
.L_2640:
        /*002c*/ 	.word	0x00000000
        /*0030*/ 	.short	0x0000
        /*0032*/ 	.short	0x0000
        /*0034*/ 	.byte	0x00, 0xf0, 0x11, 0x00


	//----- nvinfo : EIATTR_SPARSE_MMA_MASK
	.align		4
.L_2641:
        /*0038*/ 	.byte	0x03, 0x50
        /*003a*/ 	.short	0x0000


	//----- nvinfo : EIATTR_MAXREG_COUNT
	.align		4
        /*003c*/ 	.byte	0x03, 0x1b
        /*003e*/ 	.short	0x00ff


	//----- nvinfo : EIATTR_MERCURY_ISA_VERSION
	.align		4
        /*0040*/ 	.byte	0x03, 0x5f
        /*0042*/ 	.short	0x0101


	//----- nvinfo : EIATTR_EXIT_INSTR_OFFSETS
	.align		4
        /*0044*/ 	.byte	0x04, 0x1c
        /*0046*/ 	.short	(.L_2643 - .L_2642)


	//   ....[0]....
.L_2642:
        /*0048*/ 	.word	0x00001c80


	//   ....[1]....
        /*004c*/ 	.word	0x00004100


	//   ....[2]....
        /*0050*/ 	.word	0x00004150


	//----- nvinfo : EIATTR_MAX_THREADS
	.align		4
.L_2643:
        /*0054*/ 	.byte	0x04, 0x05
        /*0056*/ 	.short	(.L_2645 - .L_2644)
.L_2644:
        /*0058*/ 	.word	0x00000080
        /*005c*/ 	.word	0x00000001
        /*0060*/ 	.word	0x00000001


	//----- nvinfo : EIATTR_CRS_STACK_SIZE
	.align		4
.L_2645:
        /*0064*/ 	.byte	0x04, 0x1e
        /*0066*/ 	.short	(.L_2647 - .L_2646)
.L_2646:
        /*0068*/ 	.word	0x00000000


	//----- nvinfo : EIATTR_CBANK_PARAM_SIZE
	.align		4
.L_2647:
        /*006c*/ 	.byte	0x03, 0x19
        /*006e*/ 	.short	0x0018


	//----- nvinfo : EIATTR_PARAM_CBANK
	.align		4
        /*0070*/ 	.byte	0x04, 0x0a
        /*0072*/ 	.short	(.L_2649 - .L_2648)
	.align		4
.L_2648:
        /*0074*/ 	.word	index@(.nv.constant0._ZN2at6native29vectorized_elementwise_kernelILi8ENS0_13AUnaryFunctorIN3c108BFloat16ES4_S4_ZZZNS0_17atan2_kernel_cudaERNS_18TensorIteratorBaseEENKUlvE_clEvENKUlvE2_clEvEUlS4_S4_E_EESt5arrayIPcLm2EEEEviT0_T1_)
        /*0078*/ 	.short	0x0210
        /*007a*/ 	.short	0x0018


	//----- nvinfo : EIATTR_SW_WAR
	.align		4
.L_2649:
        /*007c*/ 	.byte	0x04, 0x36
        /*007e*/ 	.short	(.L_2651 - .L_2650)
.L_2650:
        /*0080*/ 	.word	0x00000008
.L_2651:


//--------------------- .nv.info._ZN2at6native18elementwise_kernelILi128ELi4EZNS0_15gpu_kernel_implINS0_13BinaryFunctorIN3c104HalfES5_S5_ZZZNS0_17atan2_kernel_cudaERNS_18TensorIteratorBaseEENKUlvE_clEvENKUlvE1_clEvEUlS5_S5_E_EEEEvS7_RKT_EUliE_EEviT1_ --------------------------
	.section	.nv.info._ZN2at6native18elementwise_kernelILi128ELi4EZNS0_15gpu_kernel_implINS0_13BinaryFunctorIN3c104HalfES5_S5_ZZZNS0_17atan2_kernel_cudaERNS_18TensorIteratorBaseEENKUlvE_clEvENKUlvE1_clEvEUlS5_S5_E_EEEEvS7_RKT_EUliE_EEviT1_,"",@"SHT_CUDA_INFO"
	.sectionflags	@""
	.align	4


	//----- nvinfo : EIATTR_CUDA_API_VERSION
	.align		4
        /*0000*/ 	.byte	0x04, 0x37
        /*0002*/ 	.short	(.L_2653 - .L_2652)
.L_2652:
        /*0004*/ 	.word	0x00000082


	//----- nvinfo : EIATTR_KPARAM_INFO
	.align		4
.L_2653:
        /*0008*/ 	.byte	0x04, 0x17
        /*000a*/ 	.short	(.L_2655 - .L_2654)
.L_2654:
        /*000c*/ 	.word	0x00000000
        /*0010*/ 	.short	0x0001
        /*0012*/ 	.short	0x0008
        /*0014*/ 	.byte	0x00, 0xf0, 0x21, 0x0a


	//----- nvinfo : EIATTR_KPARAM_INFO
	.align		4
.L_2655:
        /*0018*/ 	.byte	0x04, 0x17
        /*001a*/ 	.short	(.L_2657 - .L_2656)
.L_2656:
        /*001c*/ 	.word	0x00000000
        /*0020*/ 	.short	0x0000
        /*0022*/ 	.short	0x0000
        /*0024*/ 	.byte	0x00, 0xf0, 0x11, 0x00


	//----- nvinfo : EIATTR_SPARSE_MMA_MASK
	.align		4
.L_2657:
        /*0028*/ 	.byte	0x03, 0x50
        /*002a*/ 	.short	0x0000


	//----- nvinfo : EIATTR_MAXREG_COUNT
	.align		4
        /*002c*/ 	.byte	0x03, 0x1b
        /*002e*/ 	.short	0x0080


	//----- nvinfo : EIATTR_EXTERNS
	.align		4
        /*0030*/ 	.byte	0x04, 0x0f
        /*0032*/ 	.short	(.L_2659 - .L_2658)


	//   ....[0]....
	.align		4
.L_2658:
        /*0034*/ 	.word	index@(__assertfail)


	//----- nvinfo : EIATTR_MERCURY_ISA_VERSION
	.align		4
.L_2659:
        /*0038*/ 	.byte	0x03, 0x5f
        /*003a*/ 	.short	0x0101


	//----- nvinfo : EIATTR_SYSCALL_OFFSETS
	.align		4
        /*003c*/ 	.byte	0x04, 0x46
        /*003e*/ 	.short	(.L_2661 - .L_2660)


	//   ....[0]....
.L_2660:
        /*0040*/ 	.word	0x000026b0


	//   ....[1]....
        /*0044*/ 	.word	0x00003730


	//   ....[2]....
        /*0048*/ 	.word	0x00004a20


	//   ....[3]....
        /*004c*/ 	.word	0x00007130


	//   ....[4]....
        /*0050*/ 	.word	0x000081b0


	//   ....[5]....
        /*0054*/ 	.word	0x00009490


	//   ....[6]....
        /*0058*/ 	.word	0x0000bb90


	//   ....[7]....
        /*005c*/ 	.word	0x0000cc10


	//   ....[8]....
        /*0060*/ 	.word	0x0000def0


	//   ....[9]....
        /*0064*/ 	.word	0x000105e0


	//   ....[10]....
        /*0068*/ 	.word	0x00011660


	//   ....[11]....
        /*006c*/ 	.word	0x00012950


	//----- nvinfo : EIATTR_EXIT_INSTR_OFFSETS
	.align		4
.L_2661:
        /*0070*/ 	.byte	0x04, 0x1c
        /*0072*/ 	.short	(.L_2663 - .L_2662)


	//   ....[0]....
.L_2662:
        /*0074*/ 	.word	0x0000dfc0


	//   ....[1]....
        /*0078*/ 	.word	0x00011b80


	//   ....[2]....
        /*007c*/ 	.word	0x00011bc0


	//   ....[3]....
        /*0080*/ 	.word	0x00011c60


	//   ....[4]....
        /*0084*/ 	.word	0x00011ca0


	//   ....[5]....
        /*0088*/ 	.word	0x00011ce0


	//   ....[6]....
        /*008c*/ 	.word	0x00011d70


	//   ....[7]....
        /*0090*/ 	.word	0x00011d90


	//   ....[8]....
        /*0094*/ 	.word	0x00011e30


	//   ....[9]....
        /*0098*/ 	.word	0x00011e80


	//   ....[10]....
        /*009c*/ 	.word	0x00011ed0


	//   ....[11]....
        /*00a0*/ 	.word	0x00011fa0


	//   ....[12]....
        /*00a4*/ 	.word	0x00012000


	//   ....[13]....
        /*00a8*/ 	.word	0x00012190


	//   ....[14]....
        /*00ac*/ 	.word	0x000122f0


	//   ....[15]....
        /*00b0*/ 	.word	0x00012330


	//   ....[16]....
        /*00b4*/ 	.word	0x000123f0


	//   ....[17]....
        /*00b8*/ 	.word	0x00012570


	//   ....[18]....
        /*00bc*/ 	.word	0x000126f0


	//   ....[19]....
        /*00c0*/ 	.word	0x00012850


	//   ....[20]....
        /*00c4*/ 	.word	0x00012960


	//   ....[21]....
        /*00c8*/ 	.word	0x000129a0


	//   ....[22]....
        /*00cc*/ 	.word	0x000129e0


	//----- nvinfo : EIATTR_MAX_THREADS
	.align		4
.L_2663:
        /*00d0*/ 	.byte	0x04, 0x05
        /*00d2*/ 	.short	(.L_2665 - .L_2664)
.L_2664:
        /*00d4*/ 	.word	0x00000080
        /*00d8*/ 	.word	0x00000001
        /*00dc*/ 	.word	0x00000001


	//----- nvinfo : EIATTR_CRS_STACK_SIZE
	.align		4
.L_2665:
        /*00e0*/ 	.byte	0x04, 0x1e
        /*00e2*/ 	.short	(.L_2667 - .L_2666)
.L_2666:
        /*00e4*/ 	.word	0x00000000


	//----- nvinfo : EIATTR_CBANK_PARAM_SIZE
	.align		4
.L_2667:
        /*00e8*/ 	.byte	0x03, 0x19
        /*00ea*/ 	.short	0x0290


	//----- nvinfo : EIATTR_PARAM_CBANK
	.align		4
        /*00ec*/ 	.byte	0x04, 0x0a
        /*00ee*/ 	.short	(.L_2669 - .L_2668)
	.align		4
.L_2668:
        /*00f0*/ 	.word	index@(.nv.constant0._ZN2at6native18elementwise_kernelILi128ELi4EZNS0_15gpu_kernel_implINS0_13BinaryFunctorIN3c104HalfES5_S5_ZZZNS0_17atan2_kernel_cudaERNS_18TensorIteratorBaseEENKUlvE_clEvENKUlvE1_clEvEUlS5_S5_E_EEEEvS7_RKT_EUliE_EEviT1_)
        /*00f4*/ 	.short	0x0210
        /*00f6*/ 	.short	0x0290


	//----- nvinfo : EIATTR_SW_WAR
	.align		4
.L_2669:
        /*00f8*/ 	.byte	0x04, 0x36
        /*00fa*/ 	.short	(.L_2671 - .L_2670)
.L_2670:
        /*00fc*/ 	.word	0x00000008
.L_2671:


//--------------------- .nv.info._ZN2at6native27unrolled_elementwise_kernelINS0_13BinaryFunctorIN3c104HalfES4_S4_ZZZNS0_17atan2_kernel_cudaERNS_18TensorIteratorBaseEENKUlvE_clEvENKUlvE1_clEvEUlS4_S4_E_EESt5arrayIPcLm3EELi4E23TrivialOffsetCalculatorILi2EjESE_ILi1EjENS0_6memory12LoadWithCastILi2EEENSH_13StoreWithCastILi1EEEEEviT_T0_T2_T3_T4_T5_ --------------------------
	.section	.nv.info._ZN2at6native27unrolled_elementwise_kernelINS0_13BinaryFunctorIN3c104HalfES4_S4_ZZZNS0_17atan2_kernel_cudaERNS_18TensorIteratorBaseEENKUlvE_clEvENKUlvE1_clEvEUlS4_S4_E_EESt5arrayIPcLm3EELi4E23TrivialOffsetCalculatorILi2EjESE_ILi1EjENS0_6memory12LoadWithCastILi2EEENSH_13StoreWithCastILi1EEEEEviT_T0_T2_T3_T4_T5_,"",@"SHT_CUDA_INFO"
	.sectionflags	@""
	.align	4


	//----- nvinfo : EIATTR_CUDA_API_VERSION
	.align		4
        /*0000*/ 	.byte	0x04, 0x37
        /*0002*/ 	.short	(.L_2673 - .L_2672)
.L_2672:
        /*0004*/ 	.word	0x00000082


	//----- nvinfo : EIATTR_KPARAM_INFO
	.align		4
.L_2673:
        /*0008*/ 	.byte	0x04, 0x17
        /*000a*/ 	.short	(.L_2675 - .L_2674)
.L_2674:
        /*000c*/ 	.word	0x00000000
        /*0010*/ 	.short	0x0006
        /*0012*/ 	.short	0x0030
        /*0014*/ 	.byte	0x00, 0xf0, 0x21, 0x00


	//----- nvinfo : EIATTR_KPARAM_INFO
	.align		4
.L_2675:
        /*0018*/ 	.byte	0x04, 0x17
        /*001a*/ 	.short	(.L_2677 - .L_2676)
.L_2676:
        /*001c*/ 	.word	0x00000000
        /*0020*/ 	.short	0x0005
        /*0022*/ 	.short	0x0024
        /*0024*/ 	.byte	0x00, 0xf0, 0x31, 0x00


	//----- nvinfo : EIATTR_KPARAM_INFO
	.align		4
.L_2677:
        /*0028*/ 	.byte	0x04, 0x17
        /*002a*/ 	.short	(.L_2679 - .L_2678)
.L_2678:
        /*002c*/ 	.word	0x00000000
        /*0030*/ 	.short	0x0004
        /*0032*/ 	.short	0x0021
        /*0034*/ 	.byte	0x00, 0xf0, 0x05, 0x00


	//----- nvinfo : EIATTR_KPARAM_INFO
	.align		4
.L_2679:
        /*0038*/ 	.byte	0x04, 0x17
        /*003a*/ 	.short	(.L_2681 - .L_2680)
.L_2680:
        /*003c*/ 	.word	0x00000000
        /*0040*/ 	.short	0x0003
        /*0042*/ 	.short	0x0020
        /*0044*/ 	.byte	0x00, 0xf0, 0x05, 0x00


	//----- nvinfo : EIATTR_KPARAM_INFO
	.align		4
.L_2681:
        /*0048*/ 	.byte	0x04, 0x17
        /*004a*/ 	.short	(.L_2683 - .L_2682)
.L_2682:
        /*004c*/ 	.word	0x00000000
        /*0050*/ 	.short	0x0002
        /*0052*/ 	.short	0x0008
        /*0054*/ 	.byte	0x00, 0xf0, 0x61, 0x00


	//----- nvinfo : EIATTR_KPARAM_INFO
	.align		4
.L_2683:
        /*0058*/ 	.byte	0x04, 0x17
        /*005a*/ 	.short	(.L_2685 - .L_2684)
.L_2684:
        /*005c*/ 	.word	0x00000000
        /*0060*/ 	.short	0x0001
        /*0062*/ 	.short	0x0004
        /*0064*/ 	.byte	0x00, 0xf0, 0x05, 0x00


	//----- nvinfo : EIATTR_KPARAM_INFO
	.align		4
.L_2685:
        /*0068*/ 	.byte	0x04, 0x17
        /*006a*/ 	.short	(.L_2687 - .L_2686)
.L_2686:
        /*006c*/ 	.word	0x00000000
        /*0070*/ 	.short	0x0000
        /*0072*/ 	.short	0x0000
        /*0074*/ 	.byte	0x00, 0xf0, 0x11, 0x00


	//----- nvinfo : EIATTR_SPARSE_MMA_MASK
	.align		4
.L_2687:
        /*0078*/ 	.byte	0x03, 0x50
        /*007a*/ 	.short	0x0000


	//----- nvinfo : EIATTR_MAXREG_COUNT
	.align		4
        /*007c*/ 	.byte	0x03, 0x1b
        /*007e*/ 	.short	0x00ff


	//----- nvinfo : EIATTR_EXTERNS
	.align		4
        /*0080*/ 	.byte	0x04, 0x0f
        /*0082*/ 	.short	(.L_2689 - .L_2688)


	//   ....[0]....
	.align		4
.L_2688:
        /*0084*/ 	.word	index@(__assertfail)


	//----- nvinfo : EIATTR_MERCURY_ISA_VERSION
	.align		4
.L_2689:
        /*0088*/ 	.byte	0x03, 0x5f
        /*008a*/ 	.short	0x0101


	//----- nvinfo : EIATTR_SYSCALL_OFFSETS
	.align		4
        /*008c*/ 	.byte	0x04, 0x46
        /*008e*/ 	.short	(.L_2691 - .L_2690)


	//   ....[0]....
.L_2690:
        /*0090*/ 	.word	0x000010c0


	//   ....[1]....
        /*0094*/ 	.word	0x00002150


	//   ....[2]....
        /*0098*/ 	.word	0x00003260


	//   ....[3]....
        /*009c*/ 	.word	0x000042f0


	//   ....[4]....
        /*00a0*/ 	.word	0x00005410


	//   ....[5]....
        /*00a4*/ 	.word	0x000064a0


	//   ....[6]....
        /*00a8*/ 	.word	0x000075a0


	//   ....[7]....
        /*00ac*/ 	.word	0x00008620


	//   ....[8]....
        /*00b0*/ 	.word	0x0000a610


	//   ....[9]....
        /*00b4*/ 	.word	0x0000b630


	//   ....[10]....
        /*00b8*/ 	.word	0x0000c610


	//   ....[11]....
        /*00bc*/ 	.word	0x0000d5f0


	//----- nvinfo : EIATTR_EXIT_INSTR_OFFSETS
	.align		4
.L_2691:
        /*00c0*/ 	.byte	0x04, 0x1c
        /*00c2*/ 	.short	(.L_2693 - .L_2692)


	//   ....[0]....
.L_2692:
        /*00c4*/ 	.word	0x0000c6d0


	//   ....[1]....
        /*00c8*/ 	.word	0x0000c820


	//   ....[2]....
        /*00cc*/ 	.word	0x0000c860


	//   ....[3]....
        /*00d0*/ 	.word	0x0000c900


	//   ....[4]....
        /*00d4*/ 	.word	0x0000c940


	//   ....[5]....
        /*00d8*/ 	.word	0x0000c980


	//   ....[6]....
        /*00dc*/ 	.word	0x0000ca10


	//   ....[7]....
        /*00e0*/ 	.word	0x0000ca30


	//   ....[8]....
        /*00e4*/ 	.word	0x0000cad0


	//   ....[9]....
        /*00e8*/ 	.word	0x0000cb20


	//   ....[10]....
        /*00ec*/ 	.word	0x0000cb70


	//   ....[11]....
        /*00f0*/ 	.word	0x0000cc40


	//   ....[12]....
        /*00f4*/ 	.word	0x0000cca0


	//   ....[13]....
        /*00f8*/ 	.word	0x0000ce30


	//   ....[14]....
        /*00fc*/ 	.word	0x0000cf90


	//   ....[15]....
        /*0100*/ 	.word	0x0000cfd0


	//   ....[16]....
        /*0104*/ 	.word	0x0000d090


	//   ....[17]....
        /*0108*/ 	.word	0x0000d210


	//   ....[18]....
        /*010c*/ 	.word	0x0000d390


	//   ....[19]....
        /*0110*/ 	.word	0x0000d4f0


	//   ....[20]....
        /*0114*/ 	.word	0x0000d600


	//   ....[21]....
        /*0118*/ 	.word	0x0000d640


	//   ....[22]....
        /*011c*/ 	.word	0x0000d680


	//----- nvinfo : EIATTR_MAX_THREADS
	.align		4
.L_2693:
        /*0120*/ 	.byte	0x04, 0x05
        /*0122*/ 	.short	(.L_2695 - .L_2694)
.L_2694:
        /*0124*/ 	.word	0x00000080
        /*0128*/ 	.word	0x00000001
        /*012c*/ 	.word	0x00000001


	//----- nvinfo : EIATTR_CRS_STACK_SIZE
	.align		4
.L_2695:
        /*0130*/ 	.byte	0x04, 0x1e
        /*0132*/ 	.short	(.L_2697 - .L_2696)
.L_2696:
        /*0134*/ 	.word	0x00000000


	//----- nvinfo : EIATTR_CBANK_PARAM_SIZE
	.align		4
.L_2697:
        /*0138*/ 	.byte	0x03, 0x19
        /*013a*/ 	.short	0x0038


	//----- nvinfo : EIATTR_PARAM_CBANK
	.align		4
        /*013c*/ 	.byte	0x04, 0x0a
        /*013e*/ 	.short	(.L_2699 - .L_2698)
	.align		4
.L_2698:
        /*0140*/ 	.word	index@(.nv.constant0._ZN2at6native27unrolled_elementwise_kernelINS0_13BinaryFunctorIN3c104HalfES4_S4_ZZZNS0_17atan2_kernel_cudaERNS_18TensorIteratorBaseEENKUlvE_clEvENKUlvE1_clEvEUlS4_S4_E_EESt5arrayIPcLm3EELi4E23TrivialOffsetCalculatorILi2EjESE_ILi1EjENS0_6memory12LoadWithCastILi2EEENSH_13StoreWithCastILi1EEEEEviT_T0_T2_T3_T4_T5_)
        /*0144*/ 	.short	0x0210
        /*0146*/ 	.short	0x0038


	//----- nvinfo : EIATTR_SW_WAR
	.align		4
.L_2699:
        /*0148*/ 	.byte	0x04, 0x36
        /*014a*/ 	.short	(.L_2701 - .L_2700)
.L_2700:
        /*014c*/ 	.word	0x00000008
.L_2701:


//--------------------- .nv.info._ZN2at6native18elementwise_kernelILi128ELi4EZNS0_22gpu_kernel_impl_nocastINS0_13BinaryFunctorIN3c104HalfES5_S5_ZZZNS0_17atan2_kernel_cudaERNS_18TensorIteratorBaseEENKUlvE_clEvENKUlvE1_clEvEUlS5_S5_E_EEEEvS7_RKT_EUliE_EEviT1_ --------------------------
	.section	.nv.info._ZN2at6native18elementwise_kernelILi128ELi4EZNS0_22gpu_kernel_impl_nocastINS0_13BinaryFunctorIN3c104HalfES5_S5_ZZZNS0_17atan2_kernel_cudaERNS_18TensorIteratorBaseEENKUlvE_clEvENKUlvE1_clEvEUlS5_S5_E_EEEEvS7_RKT_EUliE_EEviT1_,"",@"SHT_CUDA_INFO"
	.sectionflags	@""
	.align	4


	//----- nvinfo : EIATTR_CUDA_API_VERSION
	.align		4
        /*0000*/ 	.byte	0x04, 0x37
        /*0002*/ 	.short	(.L_2703 - .L_2702)
.L_2702:
        /*0004*/ 	.word	0x00000082


	//----- nvinfo : EIATTR_KPARAM_INFO
	.align		4
.L_2703:
        /*0008*/ 	.byte	0x04, 0x17
        /*000a*/ 	.short	(.L_2705 - .L_2704)
.L_2704:
        /*000c*/ 	.word	0x00000000
        /*0010*/ 	.short	0x0001
        /*0012*/ 	.short	0x0008
        /*0014*/ 	.byte	0x00, 0xf0, 0x21, 0x0a


	//----- nvinfo : EIATTR_KPARAM_INFO
	.align		4
.L_2705:
        /*0018*/ 	.byte	0x04, 0x17
        /*001a*/ 	.short	(.L_2707 - .L_2706)
.L_2706:
        /*001c*/ 	.word	0x00000000
        /*0020*/ 	.short	0x0000
        /*0022*/ 	.short	0x0000
        /*0024*/ 	.byte	0x00, 0xf0, 0x11, 0x00


	//----- nvinfo : EIATTR_SPARSE_MMA_MASK
	.align		4
.L_2707:
        /*0028*/ 	.byte	0x03, 0x50
        /*002a*/ 	.short	0x0000


	//----- nvinfo : EIATTR_MAXREG_COUNT
	.align		4
        /*002c*/ 	.byte	0x03, 0x1b
        /*002e*/ 	.short	0x0080


	//----- nvinfo : EIATTR_MERCURY_ISA_VERSION
	.align		4
        /*0030*/ 	.byte	0x03, 0x5f
        /*0032*/ 	.short	0x0101


	//----- nvinfo : EIATTR_EXIT_INSTR_OFFSETS
	.align		4
        /*0034*/ 	.byte	0x04, 0x1c
        /*0036*/ 	.short	(.L_2709 - .L_2708)


	//   ....[0]....
.L_2708:
        /*0038*/ 	.word	0x00005010


	//   ....[1]....
        /*003c*/ 	.word	0x00006a50


	//----- nvinfo : EIATTR_MAX_THREADS
	.align		4
.L_2709:
        /*0040*/ 	.byte	0x04, 0x05
        /*0042*/ 	.short	(.L_2711 - .L_2710)
.L_2710:
        /*0044*/ 	.word	0x00000080
        /*0048*/ 	.word	0x00000001
        /*004c*/ 	.word	0x00000001


	//----- nvinfo : EIATTR_CRS_STACK_SIZE
	.align		4
.L_2711:
        /*0050*/ 	.byte	0x04, 0x1e
        /*0052*/ 	.short	(.L_2713 - .L_2712)
.L_2712:
        /*0054*/ 	.word	0x00000000


	//----- nvinfo : EIATTR_CBANK_PARAM_SIZE
	.align		4
.L_2713:
        /*0058*/ 	.byte	0x03, 0x19
        /*005a*/ 	.short	0x0290


	//----- nvinfo : EIATTR_PARAM_CBANK
	.align		4
        /*005c*/ 	.byte	0x04, 0x0a
        /*005e*/ 	.short	(.L_2715 - .L_2714)
	.align		4
.L_2714:
        /*0060*/ 	.word	index@(.nv.constant0._ZN2at6native18elementwise_kernelILi128ELi4EZNS0_22gpu_kernel_impl_nocastINS0_13BinaryFunctorIN3c104HalfES5_S5_ZZZNS0_17atan2_kernel_cudaERNS_18TensorIteratorBaseEENKUlvE_clEvENKUlvE1_clEvEUlS5_S5_E_EEEEvS7_RKT_EUliE_EEviT1_)
        /*0064*/ 	.short	0x0210
        /*0066*/ 	.short	0x0290


	//----- nvinfo : EIATTR_SW_WAR
	.align		4
.L_2715:
        /*0068*/ 	.byte	0x04, 0x36
        /*006a*/ 	.short	(.L_2717 - .L_2716)
.L_2716:
        /*006c*/ 	.word	0x00000008
.L_2717:


//--------------------- .nv.info._ZN2at6native27unrolled_elementwise_kernelINS0_13BinaryFunctorIN3c104HalfES4_S4_ZZZNS0_17atan2_kernel_cudaERNS_18TensorIteratorBaseEENKUlvE_clEvENKUlvE1_clEvEUlS4_S4_E_EESt5arrayIPcLm3EELi4E23TrivialOffsetCalculatorILi2EjESE_ILi1EjENS0_6memory15LoadWithoutCastENSH_16StoreWithoutCastEEEviT_T0_T2_T3_T4_T5_ --------------------------
	.section	.nv.info._ZN2at6native27unrolled_elementwise_kernelINS0_13BinaryFunctorIN3c104HalfES4_S4_ZZZNS0_17atan2_kernel_cudaERNS_18TensorIteratorBaseEENKUlvE_clEvENKUlvE1_clEvEUlS4_S4_E_EESt5arrayIPcLm3EELi4E23TrivialOffsetCalculatorILi2EjESE_ILi1EjENS0_6memory15LoadWithoutCastENSH_16StoreWithoutCastEEEviT_T0_T2_T3_T4_T5_,"",@"SHT_CUDA_INFO"
	.sectionflags	@""
	.align	4


	//----- nvinfo : EIATTR_CUDA_API_VERSION
	.align		4
        /*0000*/ 	.byte	0x04, 0x37
        /*0002*/ 	.short	(.L_2719 - .L_2718)
.L_2718:
        /*0004*/ 	.word	0x00000082


	//----- nvinfo : EIATTR_KPARAM_INFO
	.align		4
.L_2719:
        /*0008*/ 	.byte	0x04, 0x17
        /*000a*/ 	.short	(.L_2721 - .L_2720)
.L_2720:
        /*000c*/ 	.word	0x00000000
        /*0010*/ 	.short	0x0006
        /*0012*/ 	.short	0x0023
        /*0014*/ 	.byte	0x00, 0xf0, 0x05, 0x00


	//----- nvinfo : EIATTR_KPARAM_INFO
	.align		4
.L_2721:
        /*0018*/ 	.byte	0x04, 0x17
        /*001a*/ 	.short	(.L_2723 - .L_2722)
.L_2722:
        /*001c*/ 	.word	0x00000000
        /*0020*/ 	.short	0x0005
        /*0022*/ 	.short	0x0022
        /*0024*/ 	.byte	0x00, 0xf0, 0x05, 0x00


	//----- nvinfo : EIATTR_KPARAM_INFO
	.align		4
.L_2723:
        /*0028*/ 	.byte	0x04, 0x17
        /*002a*/ 	.short	(.L_2725 - .L_2724)
.L_2724:
        /*002c*/ 	.word	0x00000000
        /*0030*/ 	.short	0x0004
        /*0032*/ 	.short	0x0021
        /*0034*/ 	.byte	0x00, 0xf0, 0x05, 0x00


	//----- nvinfo : EIATTR_KPARAM_INFO
	.align		4
.L_2725:
        /*0038*/ 	.byte	0x04, 0x17
        /*003a*/ 	.short	(.L_2727 - .L_2726)
.L_2726:
        /*003c*/ 	.word	0x00000000
        /*0040*/ 	.short	0x0003
        /*0042*/ 	.short	0x0020
        /*0044*/ 	.byte	0x00, 0xf0, 0x05, 0x00


	//----- nvinfo : EIATTR_KPARAM_INFO
	.align		4
.L_2727:
        /*0048*/ 	.byte	0x04, 0x17
        /*004a*/ 	.short	(.L_2729 - .L_2728)
.L_2728:
        /*004c*/ 	.word	0x00000000
        /*0050*/ 	.short	0x0002
        /*0052*/ 	.short	0x0008
        /*0054*/ 	.byte	0x00, 0xf0, 0x61, 0x00


	//----- nvinfo : EIATTR_KPARAM_INFO
	.align		4
.L_2729:
        /*0058*/ 	.byte	0x04, 0x17
        /*005a*/ 	.short	(.L_2731 - .L_2730)
.L_2730:
        /*005c*/ 	.word	0x00000000
        /*0060*/ 	.short	0x0001
        /*0062*/ 	.short	0x0004
        /*0064*/ 	.byte	0x00, 0xf0, 0x05, 0x00


	//----- nvinfo : EIATTR_KPARAM_INFO
	.align		4
.L_2731:
        /*0068*/ 	.byte	0x04, 0x17
        /*006a*/ 	.short	(.L_2733 - .L_2732)
.L_2732:
        /*006c*/ 	.word	0x00000000
        /*0070*/ 	.short	0x0000
        /*0072*/ 	.short	0x0000
        /*0074*/ 	.byte	0x00, 0xf0, 0x11, 0x00


	//----- nvinfo : EIATTR_SPARSE_MMA_MASK
	.align		4
.L_2733:
        /*0078*/ 	.byte	0x03, 0x50
        /*007a*/ 	.short	0x0000


	//----- nvinfo : EIATTR_MAXREG_COUNT
	.align		4
        /*007c*/ 	.byte	0x03, 0x1b
        /*007e*/ 	.short	0x00ff


	//----- nvinfo : EIATTR_MERCURY_ISA_VERSION
	.align		4
        /*0080*/ 	.byte	0x03, 0x5f
        /*0082*/ 	.short	0x0101


	//----- nvinfo : EIATTR_EXIT_INSTR_OFFSETS
	.align		4
        /*0084*/ 	.byte	0x04, 0x1c
        /*0086*/ 	.short	(.L_2735 - .L_2734)


	//   ....[0]....
.L_2734:
        /*0088*/ 	.word	0x00001390


	//   ....[1]....
        /*008c*/ 	.word	0x000013e0


	//----- nvinfo : EIATTR_MAX_THREADS
	.align		4
.L_2735:
        /*0090*/ 	.byte	0x04, 0x05
        /*0092*/ 	.short	(.L_2737 - .L_2736)
.L_2736:
        /*0094*/ 	.word	0x00000080
        /*0098*/ 	.word	0x00000001
        /*009c*/ 	.word	0x00000001


	//----- nvinfo : EIATTR_CRS_STACK_SIZE
	.align		4
.L_2737:
        /*00a0*/ 	.byte	0x04, 0x1e
        /*00a2*/ 	.short	(.L_2739 - .L_2738)
.L_2738:
        /*00a4*/ 	.word	0x00000000


	//----- nvinfo : EIATTR_CBANK_PARAM_SIZE
	.align		4
.L_2739:
        /*00a8*/ 	.byte	0x03, 0x19
        /*00aa*/ 	.short	0x0024


	//----- nvinfo : EIATTR_PARAM_CBANK
	.align		4
        /*00ac*/ 	.byte	0x04, 0x0a
        /*00ae*/ 	.short	(.L_2741 - .L_2740)
	.align		4
.L_2740:
        /*00b0*/ 	.word	index@(.nv.constant0._ZN2at6native27unrolled_elementwise_kernelINS0_13BinaryFunctorIN3c104HalfES4_S4_ZZZNS0_17atan2_kernel_cudaERNS_18TensorIteratorBaseEENKUlvE_clEvENKUlvE1_clEvEUlS4_S4_E_EESt5arrayIPcLm3EELi4E23TrivialOffsetCalculatorILi2EjESE_ILi1EjENS0_6memory15LoadWithoutCastENSH_16StoreWithoutCastEEEviT_T0_T2_T3_T4_T5_)
        /*00b4*/ 	.short	0x0210
        /*00b6*/ 	.short	0x0024


	//----- nvinfo : EIATTR_SW_WAR
	.align		4
.L_2741:
        /*00b8*/ 	.byte	0x04, 0x36
        /*00ba*/ 	.short	(.L_2743 - .L_2742)
.L_2742:
        /*00bc*/ 	.word	0x00000008
.L_2743:


//--------------------- .nv.info._ZN2at6native29vectorized_elementwise_kernelILi2ENS0_13BinaryFunctorIN3c104HalfES4_S4_ZZZNS0_17atan2_kernel_cudaERNS_18TensorIteratorBaseEENKUlvE_clEvENKUlvE1_clEvEUlS4_S4_E_EESt5arrayIPcLm3EEEEviT0_T1_ --------------------------
	.section	.nv.info._ZN2at6native29vectorized_elementwise_kernelILi2ENS0_13BinaryFunctorIN3c104HalfES4_S4_ZZZNS0_17atan2_kernel_cudaERNS_18TensorIteratorBaseEENKUlvE_clEvENKUlvE1_clEvEUlS4_S4_E_EESt5arrayIPcLm3EEEEviT0_T1_,"",@"SHT_CUDA_INFO"
	.sectionflags	@""
	.align	4


	//----- nvinfo : EIATTR_CUDA_API_VERSION
	.align		4
        /*0000*/ 	.byte	0x04, 0x37
        /*0002*/ 	.short	(.L_2745 - .L_2744)
.L_2744:
        /*0004*/ 	.word	0x00000082


	//----- nvinfo : EIATTR_KPARAM_INFO
	.align		4
.L_2745:
        /*0008*/ 	.byte	0x04, 0x17
        /*000a*/ 	.short	(.L_2747 - .L_2746)
.L_2746:
        /*000c*/ 	.word	0x00000000
        /*0010*/ 	.short	0x0002
        /*0012*/ 	.short	0x0008
        /*0014*/ 	.byte	0x00, 0xf0, 0x61, 0x00


	//----- nvinfo : EIATTR_KPARAM_INFO
	.align		4
.L_2747:
        /*0018*/ 	.byte	0x04, 0x17
        /*001a*/ 	.short	(.L_2749 - .L_2748)
.L_2748:
        /*001c*/ 	.word	0x00000000
        /*0020*/ 	.short	0x0001
        /*0022*/ 	.short	0x0004
        /*0024*/ 	.byte	0x00, 0xf0, 0x05, 0x00


	//----- nvinfo : EIATTR_KPARAM_INFO
	.align		4
.L_2749:
        /*0028*/ 	.byte	0x04, 0x17
        /*002a*/ 	.short	(.L_2751 - .L_2750)
.L_2750:
        /*002c*/ 	.word	0x00000000
        /*0030*/ 	.short	0x0000
        /*0032*/ 	.short	0x0000
        /*0034*/ 	.byte	0x00, 0xf0, 0x11, 0x00


	//----- nvinfo : EIATTR_SPARSE_MMA_MASK
	.align		4
.L_2751:
        /*0038*/ 	.byte	0x03, 0x50
        /*003a*/ 	.short	0x0000


	//----- nvinfo : EIATTR_MAXREG_COUNT
	.align		4
        /*003c*/ 	.byte	0x03, 0x1b
        /*003e*/ 	.short	0x00ff


	//----- nvinfo : EIATTR_MERCURY_ISA_VERSION
	.align		4
        /*0040*/ 	.byte	0x03, 0x5f
        /*0042*/ 	.short	0x0101


	//----- nvinfo : EIATTR_EXIT_INSTR_OFFSETS
	.align		4
        /*0044*/ 	.byte	0x04, 0x1c
        /*0046*/ 	.short	(.L_2753 - .L_2752)


	//   ....[0]....
.L_2752:
        /*0048*/ 	.word	0x00001c60


	//   ....[1]....
        /*004c*/ 	.word	0x00004280


	//   ....[2]....
        /*0050*/ 	.word	0x000042d0


	//----- nvinfo : EIATTR_MAX_THREADS
	.align		4
.L_2753:
        /*0054*/ 	.byte	0x04, 0x05
        /*0056*/ 	.short	(.L_2755 - .L_2754)
.L_2754:
        /*0058*/ 	.word	0x00000080
        /*005c*/ 	.word	0x00000001
        /*0060*/ 	.word	0x00000001


	//----- nvinfo : EIATTR_CRS_STACK_SIZE
	.align		4
.L_2755:
        /*0064*/ 	.byte	0x04, 0x1e
        /*0066*/ 	.short	(.L_2757 - .L_2756)
.L_2756:
        /*0068*/ 	.word	0x00000000


	//----- nvinfo : EIATTR_CBANK_PARAM_SIZE
	.align		4
.L_2757:
        /*006c*/ 	.byte	0x03, 0x19
        /*006e*/ 	.short	0x0020


	//----- nvinfo : EIATTR_PARAM_CBANK
	.align		4
        /*0070*/ 	.byte	0x04, 0x0a
        /*0072*/ 	.short	(.L_2759 - .L_2758)
	.align		4
.L_2758:
        /*0074*/ 	.word	index@(.nv.constant0._ZN2at6native29vectorized_elementwise_kernelILi2ENS0_13BinaryFunctorIN3c104HalfES4_S4_ZZZNS0_17atan2_kernel_cudaERNS_18TensorIteratorBaseEENKUlvE_clEvENKUlvE1_clEvEUlS4_S4_E_EESt5arrayIPcLm3EEEEviT0_T1_)
        /*0078*/ 	.short	0x0210
        /*007a*/ 	.short	0x0020


	//----- nvinfo : EIATTR_SW_WAR
	.align		4
.L_2759:
        /*007c*/ 	.byte	0x04, 0x36
        /*007e*/ 	.short	(.L_2761 - .L_2760)
.L_2760:
        /*0080*/ 	.word	0x00000008
.L_2761:


//--------------------- .nv.info._ZN2at6native29vectorized_elementwise_kernelILi4ENS0_13BinaryFunctorIN3c104HalfES4_S4_ZZZNS0_17atan2_kernel_cudaERNS_18TensorIteratorBaseEENKUlvE_clEvENKUlvE1_clEvEUlS4_S4_E_EESt5arrayIPcLm3EEEEviT0_T1_ --------------------------
	.section	.nv.info._ZN2at6native29vectorized_elementwise_kernelILi4ENS0_13BinaryFunctorIN3c104HalfES4_S4_ZZZNS0_17atan2_kernel_cudaERNS_18TensorIteratorBaseEENKUlvE_clEvENKUlvE1_clEvEUlS4_S4_E_EESt5arrayIPcLm3EEEEviT0_T1_,"",@"SHT_CUDA_INFO"
	.sectionflags	@""
	.align	4


	//----- nvinfo : EIATTR_CUDA_API_VERSION
	.align		4
        /*0000*/ 	.byte	0x04, 0x37
        /*0002*/ 	.short	(.L_2763 - .L_2762)
.L_2762:
        /*0004*/ 	.word	0x00000082


	//----- nvinfo : EIATTR_KPARAM_INFO
	.align		4
.L_2763:
        /*0008*/ 	.byte	0x04, 0x17
        /*000a*/ 	.short	(.L_2765 - .L_2764)
.L_2764:
        /*000c*/ 	.word	0x00000000
        /*0010*/ 	.short	0x0002
        /*0012*/ 	.short	0x0008
        /*0014*/ 	.byte	0x00, 0xf0, 0x61, 0x00


	//----- nvinfo : EIATTR_KPARAM_INFO
	.align		4
.L_2765:
        /*0018*/ 	.byte	0x04, 0x17
        /*001a*/ 	.short	(.L_2767 - .L_2766)
.L_2766:
        /*001c*/ 	.word	0x00000000
        /*0020*/ 	.short	0x0001
        /*0022*/ 	.short	0x0004
        /*0024*/ 	.byte	0x00, 0xf0, 0x05, 0x00


	//----- nvinfo : EIATTR_KPARAM_INFO
	.align		4
.L_2767:
        /*0028*/ 	.byte	0x04, 0x17
        /*002a*/ 	.short	(.L_2769 - .L_2768)
.L_2768:
        /*002c*/ 	.word	0x00000000
        /*0030*/ 	.short	0x0000
        /*0032*/ 	.short	0x0000
        /*0034*/ 	.byte	0x00, 0xf0, 0x11, 0x00


	//----- nvinfo : EIATTR_SPARSE_MMA_MASK
	.align		4
.L_2769:
        /*0038*/ 	.byte	0x03, 0x50
        /*003a*/ 	.short	0x0000


	//----- nvinfo : EIATTR_MAXREG_COUNT
	.align		4
        /*003c*/ 	.byte	0x03, 0x1b
        /*003e*/ 	.short	0x00ff


	//----- nvinfo : EIATTR_MERCURY_ISA_VERSION
	.align		4
        /*0040*/ 	.byte	0x03, 0x5f
        /*0042*/ 	.short	0x0101


	//----- nvinfo : EIATTR_EXIT_INSTR_OFFSETS
	.align		4
        /*0044*/ 	.byte	0x04, 0x1c
        /*0046*/ 	.short	(.L_2771 - .L_2770)


	//   ....[0]....
.L_2770:
        /*0048*/ 	.word	0x00001c40


	//   ....[1]....
        /*004c*/ 	.word	0x000042c0


	//   ....[2]....
        /*0050*/ 	.word	0x00004310


	//----- nvinfo : EIATTR_MAX_THREADS
	.align		4
.L_2771:
        /*0054*/ 	.byte	0x04, 0x05
        /*0056*/ 	.short	(.L_2773 - .L_2772)
.L_2772:
        /*0058*/ 	.word	0x00000080
        /*005c*/ 	.word	0x00000001
        /*0060*/ 	.word	0x00000001


	//----- nvinfo : EIATTR_CRS_STACK_SIZE
	.align		4
.L_2773:
        /*0064*/ 	.byte	0x04, 0x1e
        /*0066*/ 	.short	(.L_2775 - .L_2774)
.L_2774:
        /*0068*/ 	.word	0x00000000


	//----- nvinfo : EIATTR_CBANK_PARAM_SIZE
	.align		4
.L_2775:
        /*006c*/ 	.byte	0x03, 0x19
        /*006e*/ 	.short	0x0020


	//----- nvinfo : EIATTR_PARAM_CBANK
	.align		4
        /*0070*/ 	.byte	0x04, 0x0a
        /*0072*/ 	.short	(.L_2777 - .L_2776)
	.align		4
.L_2776:
        /*0074*/ 	.word	index@(.nv.constant0._ZN2at6native29vectorized_elementwise_kernelILi4ENS0_13BinaryFunctorIN3c104HalfES4_S4_ZZZNS0_17atan2_kernel_cudaERNS_18TensorIteratorBaseEENKUlvE_clEvENKUlvE1_clEvEUlS4_S4_E_EESt5arrayIPcLm3EEEEviT0_T1_)
        /*0078*/ 	.short	0x0210
        /*007a*/ 	.short	0x0020


	//----- nvinfo : EIATTR_SW_WAR
	.align		4
.L_2777:
        /*007c*/ 	.byte	0x04, 0x36
        /*007e*/ 	.short	(.L_2779 - .L_2778)
.L_2778:
        /*0080*/ 	.word	0x00000008
.L_2779:


//--------------------- .nv.info._ZN2at6native29vectorized_elementwise_kernelILi8ENS0_13BinaryFunctorIN3c104HalfES4_S4_ZZZNS0_17atan2_kernel_cudaERNS_18TensorIteratorBaseEENKUlvE_clEvENKUlvE1_clEvEUlS4_S4_E_EESt5arrayIPcLm3EEEEviT0_T1_ --------------------------
	.section	.nv.info._ZN2at6native29vectorized_elementwise_kernelILi8ENS0_13BinaryFunctorIN3c104HalfES4_S4_ZZZNS0_17atan2_kernel_cudaERNS_18TensorIteratorBaseEENKUlvE_clEvENKUlvE1_clEvEUlS4_S4_E_EESt5arrayIPcLm3EEEEviT0_T1_,"",@"SHT_CUDA_INFO"
	.sectionflags	@""
	.align	4


	//----- nvinfo : EIATTR_CUDA_API_VERSION
	.align		4
        /*0000*/ 	.byte	0x04, 0x37
        /*0002*/ 	.short	(.L_2781 - .L_2780)
.L_2780:
        /*0004*/ 	.word	0x00000082


	//----- nvinfo : EIATTR_KPARAM_INFO
	.align		4
.L_2781:
        /*0008*/ 	.byte	0x04, 0x17
        /*000a*/ 	.short	(.L_2783 - .L_2782)
.L_2782:
        /*000c*/ 	.word	0x00000000
        /*0010*/ 	.short	0x0002
        /*0012*/ 	.short	0x0008
        /*0014*/ 	.byte	0x00, 0xf0, 0x61, 0x00


	//----- nvinfo : EIATTR_KPARAM_INFO
	.align		4
.L_2783:
        /*0018*/ 	.byte	0x04, 0x17
        /*001a*/ 	.short	(.L_2785 - .L_2784)
.L_2784:
        /*001c*/ 	.word	0x00000000
        /*0020*/ 	.short	0x0001
        /*0022*/ 	.short	0x0004
        /*0024*/ 	.byte	0x00, 0xf0, 0x05, 0x00


	//----- nvinfo : EIATTR_KPARAM_INFO
	.align		4
.L_2785:
        /*0028*/ 	.byte	0x04, 0x17
        /*002a*/ 	.short	(.L_2787 - .L_2786)
.L_2786:
        /*002c*/ 	.word	0x00000000
        /*0030*/ 	.short	0x0000
        /*0032*/ 	.short	0x0000
        /*0034*/ 	.byte	0x00, 0xf0, 0x11, 0x00


	//----- nvinfo : EIATTR_SPARSE_MMA_MASK
	.align		4
.L_2787:
        /*0038*/ 	.byte	0x03, 0x50
        /*003a*/ 	.short	0x0000


	//----- nvinfo : EIATTR_MAXREG_COUNT
	.align		4
        /*003c*/ 	.byte	0x03, 0x1b
        /*003e*/ 	.short	0x00ff


	//----- nvinfo : EIATTR_MERCURY_ISA_VERSION
	.align		4
        /*0040*/ 	.byte	0x03, 0x5f
        /*0042*/ 	.short	0x0101


	//----- nvinfo : EIATTR_EXIT_INSTR_OFFSETS
	.align		4
        /*0044*/ 	.byte	0x04, 0x1c
        /*0046*/ 	.short	(.L_2789 - .L_2788)


	//   ....[0]....
.L_2788:
        /*0048*/ 	.word	0x00001c10


	//   ....[1]....
        /*004c*/ 	.word	0x00004290


	//   ....[2]....
        /*0050*/ 	.word	0x000042e0


	//----- nvinfo : EIATTR_MAX_THREADS
	.align		4
.L_2789:
        /*0054*/ 	.byte	0x04, 0x05
        /*0056*/ 	.short	(.L_2791 - .L_2790)
.L_2790:
        /*0058*/ 	.word	0x00000080
        /*005c*/ 	.word	0x00000001
        /*0060*/ 	.word	0x00000001


	//----- nvinfo : EIATTR_CRS_STACK_SIZE
	.align		4
.L_2791:
        /*0064*/ 	.byte	0x04, 0x1e
        /*0066*/ 	.short	(.L_2793 - .L_2792)
.L_2792:
        /*0068*/ 	.word	0x00000000


	//----- nvinfo : EIATTR_CBANK_PARAM_SIZE
	.align		4
.L_2793:
        /*006c*/ 	.byte	0x03, 0x19
        /*006e*/ 	.short	0x0020


	//----- nvinfo : EIATTR_PARAM_CBANK
	.align		4
        /*0070*/ 	.byte	0x04, 0x0a
        /*0072*/ 	.short	(.L_2795 - .L_2794)
	.align		4
.L_2794:
        /*0074*/ 	.word	index@(.nv.constant0._ZN2at6native29vectorized_elementwise_kernelILi8ENS0_13BinaryFunctorIN3c104HalfES4_S4_ZZZNS0_17atan2_kernel_cudaERNS_18TensorIteratorBaseEENKUlvE_clEvENKUlvE1_clEvEUlS4_S4_E_EESt5arrayIPcLm3EEEEviT0_T1_)
        /*0078*/ 	.short	0x0210
        /*007a*/ 	.short	0x0020


	//----- nvinfo : EIATTR_SW_WAR
	.align		4
.L_2795:
        /*007c*/ 	.byte	0x04, 0x36
        /*007e*/ 	.short	(.L_2797 - .L_2796)
.L_2796:
        /*0080*/ 	.word	0x00000008
.L_2797:


//--------------------- .nv.info._ZN2at6native18elementwise_kernelILi128ELi4EZNS0_15gpu_kernel_implINS0_13BUnaryFunctorIN3c104HalfES5_S5_ZZZNS0_17atan2_kernel_cudaERNS_18TensorIteratorBaseEENKUlvE_clEvENKUlvE1_clEvEUlS5_S5_E_EEEEvS7_RKT_EUliE_EEviT1_ --------------------------
	.section	.nv.info._ZN2at6native18elementwise_kernelILi128ELi4EZNS0_15gpu_kernel_implINS0_13BUnaryFunctorIN3c104HalfES5_S5_ZZZNS0_17atan2_kernel_cudaERNS_18TensorIteratorBaseEENKUlvE_clEvENKUlvE1_clEvEUlS5_S5_E_EEEEvS7_RKT_EUliE_EEviT1_,"",@"SHT_CUDA_INFO"
	.sectionflags	@""
	.align	4


	//----- nvinfo : EIATTR_CUDA_API_VERSION
	.align		4
        /*0000*/ 	.byte	0x04, 0x37
        /*0002*/ 	.short	(.L_2799 - .L_2798)
.L_2798:
        /*0004*/ 	.word	0x00000082


	//----- nvinfo : EIATTR_KPARAM_INFO
	.align		4
.L_2799:
        /*0008*/ 	.byte	0x04, 0x17
        /*000a*/ 	.short	(.L_2801 - .L_2800)
.L_2800:
        /*000c*/ 	.word	0x00000000
        /*0010*/ 	.short	0x0001
        /*0012*/ 	.short	0x0008
        /*0014*/ 	.byte	0x00, 0xf0, 0x61, 0x08


	//----- nvinfo : EIATTR_KPARAM_INFO
	.align		4
.L_2801:
        /*0018*/ 	.byte	0x04, 0x17
        /*001a*/ 	.short	(.L_2803 - .L_2802)
.L_2802:
        /*001c*/ 	.word	0x00000000
        /*0020*/ 	.short	0x0000
        /*0022*/ 	.short	0x0000
        /*0024*/ 	.byte	0x00, 0xf0, 0x11, 0x00


	//----- nvinfo : EIATTR_SPARSE_MMA_MASK
	.align		4
.L_2803:
        /*0028*/ 	.byte	0x03, 0x50
        /*002a*/ 	.short	0x0000


	//----- nvinfo : EIATTR_MAXREG_COUNT
	.align		4
        /*002c*/ 	.byte	0x03, 0x1b
        /*002e*/ 	.short	0x0080


	//----- nvinfo : EIATTR_EXTERNS
	.align		4
        /*0030*/ 	.byte	0x04, 0x0f
        /*0032*/ 	.short	(.L_2805 - .L_2804)


	//   ....[0]....
	.align		4
.L_2804:
        /*0034*/ 	.word	index@(__assertfail)


	//----- nvinfo : EIATTR_MERCURY_ISA_VERSION
	.align		4
.L_2805:
        /*0038*/ 	.byte	0x03, 0x5f
        /*003a*/ 	.short	0x0101


	//----- nvinfo : EIATTR_SYSCALL_OFFSETS
	.align		4
        /*003c*/ 	.byte	0x04, 0x46
        /*003e*/ 	.short	(.L_2807 - .L_2806)


	//   ....[0]....
.L_2806:
        /*0040*/ 	.word	0x00002380


	//   ....[1]....
        /*0044*/ 	.word	0x00003670


	//   ....[2]....
        /*0048*/ 	.word	0x00005a50


	//   ....[3]....
        /*004c*/ 	.word	0x00006d40


	//   ....[4]....
        /*0050*/ 	.word	0x00009110


	//   ....[5]....
        /*0054*/ 	.word	0x0000a400


	//   ....[6]....
        /*0058*/ 	.word	0x0000c7c0


	//   ....[7]....
        /*005c*/ 	.word	0x0000dab0


	//----- nvinfo : EIATTR_EXIT_INSTR_OFFSETS
	.align		4
.L_2807:
        /*0060*/ 	.byte	0x04, 0x1c
        /*0062*/ 	.short	(.L_2809 - .L_2808)


	//   ....[0]....
.L_2808:
        /*0064*/ 	.word	0x0000a4d0


	//   ....[1]....
        /*0068*/ 	.word	0x0000cce0


	//   ....[2]....
        /*006c*/ 	.word	0x0000cd20


	//   ....[3]....
        /*0070*/ 	.word	0x0000cdc0


	//   ....[4]....
        /*0074*/ 	.word	0x0000ce00


	//   ....[5]....
        /*0078*/ 	.word	0x0000ce40


	//   ....[6]....
        /*007c*/ 	.word	0x0000ced0


	//   ....[7]....
        /*0080*/ 	.word	0x0000cef0


	//   ....[8]....
        /*0084*/ 	.word	0x0000cf90


	//   ....[9]....
        /*0088*/ 	.word	0x0000cfe0


	//   ....[10]....
        /*008c*/ 	.word	0x0000d030


	//   ....[11]....
        /*0090*/ 	.word	0x0000d100


	//   ....[12]....
        /*0094*/ 	.word	0x0000d160


	//   ....[13]....
        /*0098*/ 	.word	0x0000d2f0


	//   ....[14]....
        /*009c*/ 	.word	0x0000d450


	//   ....[15]....
        /*00a0*/ 	.word	0x0000d490


	//   ....[16]....
        /*00a4*/ 	.word	0x0000d550


	//   ....[17]....
        /*00a8*/ 	.word	0x0000d6d0


	//   ....[18]....
        /*00ac*/ 	.word	0x0000d850


	//   ....[19]....
        /*00b0*/ 	.word	0x0000d9b0


	//   ....[20]....
        /*00b4*/ 	.word	0x0000dac0


	//   ....[21]....
        /*00b8*/ 	.word	0x0000db00


	//   ....[22]....
        /*00bc*/ 	.word	0x0000db40


	//----- nvinfo : EIATTR_MAX_THREADS
	.align		4
.L_2809:
        /*00c0*/ 	.byte	0x04, 0x05
        /*00c2*/ 	.short	(.L_2811 - .L_2810)
.L_2810:
        /*00c4*/ 	.word	0x00000080
        /*00c8*/ 	.word	0x00000001
        /*00cc*/ 	.word	0x00000001


	//----- nvinfo : EIATTR_CRS_STACK_SIZE
	.align		4
.L_2811:
        /*00d0*/ 	.byte	0x04, 0x1e
        /*00d2*/ 	.short	(.L_2813 - .L_2812)
.L_2812:
        /*00d4*/ 	.word	0x00000000


	//----- nvinfo : EIATTR_CBANK_PARAM_SIZE
	.align		4
.L_2813:
        /*00d8*/ 	.byte	0x03, 0x19
        /*00da*/ 	.short	0x0220


	//----- nvinfo : EIATTR_PARAM_CBANK
	.align		4
        /*00dc*/ 	.byte	0x04, 0x0a
        /*00de*/ 	.short	(.L_2815 - .L_2814)
	.align		4
.L_2814:
        /*00e0*/ 	.word	index@(.nv.constant0._ZN2at6native18elementwise_kernelILi128ELi4EZNS0_15gpu_kernel_implINS0_13BUnaryFunctorIN3c104HalfES5_S5_ZZZNS0_17atan2_kernel_cudaERNS_18TensorIteratorBaseEENKUlvE_clEvENKUlvE1_clEvEUlS5_S5_E_EEEEvS7_RKT_EUliE_EEviT1_)
        /*00e4*/ 	.short	0x0210
        /*00e6*/ 	.short	0x0220


	//----- nvinfo : EIATTR_SW_WAR
	.align		4
.L_2815:
        /*00e8*/ 	.byte	0x04, 0x36
        /*00ea*/ 	.short	(.L_2817 - .L_2816)
.L_2816:
        /*00ec*/ 	.word	0x00000008
.L_2817:


//--------------------- .nv.info._ZN2at6native27unrolled_elementwise_kernelINS0_13BUnaryFunctorIN3c104HalfES4_S4_ZZZNS0_17atan2_kernel_cudaERNS_18TensorIteratorBaseEENKUlvE_clEvENKUlvE1_clEvEUlS4_S4_E_EESt5arrayIPcLm2EELi4E23TrivialOffsetCalculatorILi1EjESF_NS0_6memory12LoadWithCastILi1EEENSG_13StoreWithCastILi1EEEEEviT_T0_T2_T3_T4_T5_ --------------------------
	.section	.nv.info._ZN2at6native27unrolled_elementwise_kernelINS0_13BUnaryFunctorIN3c104HalfES4_S4_ZZZNS0_17atan2_kernel_cudaERNS_18TensorIteratorBaseEENKUlvE_clEvENKUlvE1_clEvEUlS4_S4_E_EESt5arrayIPcLm2EELi4E23TrivialOffsetCalculatorILi1EjESF_NS0_6memory12LoadWithCastILi1EEENSG_13StoreWithCastILi1EEEEEviT_T0_T2_T3_T4_T5_,"",@"SHT_CUDA_INFO"
	.sectionflags	@""
	.align	4


	//----- nvinfo : EIATTR_CUDA_API_VERSION
	.align		4
        /*0000*/ 	.byte	0x04, 0x37
        /*0002*/ 	.short	(.L_2819 - .L_2818)
.L_2818:
        /*0004*/ 	.word	0x00000082


	//----- nvinfo : EIATTR_KPARAM_INFO
	.align		4
.L_2819:
        /*0008*/ 	.byte	0x04, 0x17
        /*000a*/ 	.short	(.L_2821 - .L_2820)
.L_2820:
        /*000c*/ 	.word	0x00000000
        /*0010*/ 	.short	0x0006
        /*0012*/ 	.short	0x0024
        /*0014*/ 	.byte	0x00, 0xf0, 0x21, 0x00


	//----- nvinfo : EIATTR_KPARAM_INFO
	.align		4
.L_2821:
        /*0018*/ 	.byte	0x04, 0x17
        /*001a*/ 	.short	(.L_2823 - .L_2822)
.L_2822:
        /*001c*/ 	.word	0x00000000
        /*0020*/ 	.short	0x0005
        /*0022*/ 	.short	0x001c
        /*0024*/ 	.byte	0x00, 0xf0, 0x21, 0x00


	//----- nvinfo : EIATTR_KPARAM_INFO
	.align		4
.L_2823:
        /*0028*/ 	.byte	0x04, 0x17
        /*002a*/ 	.short	(.L_2825 - .L_2824)
.L_2824:
        /*002c*/ 	.word	0x00000000
        /*0030*/ 	.short	0x0004
        /*0032*/ 	.short	0x0019
        /*0034*/ 	.byte	0x00, 0xf0, 0x05, 0x00


	//----- nvinfo : EIATTR_KPARAM_INFO
	.align		4
.L_2825:
        /*0038*/ 	.byte	0x04, 0x17
        /*003a*/ 	.short	(.L_2827 - .L_2826)
.L_2826:
        /*003c*/ 	.word	0x00000000
        /*0040*/ 	.short	0x0003
        /*0042*/ 	.short	0x0018
        /*0044*/ 	.byte	0x00, 0xf0, 0x05, 0x00


	//----- nvinfo : EIATTR_KPARAM_INFO
	.align		4
.L_2827:
        /*0048*/ 	.byte	0x04, 0x17
        /*004a*/ 	.short	(.L_2829 - .L_2828)
.L_2828:
        /*004c*/ 	.word	0x00000000
        /*0050*/ 	.short	0x0002
        /*0052*/ 	.short	0x0008
        /*0054*/ 	.byte	0x00, 0xf0, 0x41, 0x00


	//----- nvinfo : EIATTR_KPARAM_INFO
	.align		4
.L_2829:
        /*0058*/ 	.byte	0x04, 0x17
        /*005a*/ 	.short	(.L_2831 - .L_2830)
.L_2830:
        /*005c*/ 	.word	0x00000000
        /*0060*/ 	.short	0x0001
        /*0062*/ 	.short	0x0004
        /*0064*/ 	.byte	0x00, 0xf0, 0x11, 0x00


	//----- nvinfo : EIATTR_KPARAM_INFO
	.align		4
.L_2831:
        /*0068*/ 	.byte	0x04, 0x17
        /*006a*/ 	.short	(.L_2833 - .L_2832)
.L_2832:
        /*006c*/ 	.word	0x00000000
        /*0070*/ 	.short	0x0000
        /*0072*/ 	.short	0x0000
        /*0074*/ 	.byte	0x00, 0xf0, 0x11, 0x00


	//----- nvinfo : EIATTR_SPARSE_MMA_MASK
	.align		4
.L_2833:
        /*0078*/ 	.byte	0x03, 0x50
        /*007a*/ 	.short	0x0000


	//----- nvinfo : EIATTR_MAXREG_COUNT
	.align		4
        /*007c*/ 	.byte	0x03, 0x1b
        /*007e*/ 	.short	0x00ff


	//----- nvinfo : EIATTR_EXTERNS
	.align		4
        /*0080*/ 	.byte	0x04, 0x0f
        /*0082*/ 	.short	(.L_2835 - .L_2834)


	//   ....[0]....
	.align		4
.L_2834:
        /*0084*/ 	.word	index@(__assertfail)


	//----- nvinfo : EIATTR_MERCURY_ISA_VERSION
	.align		4
.L_2835:
        /*0088*/ 	.byte	0x03, 0x5f
        /*008a*/ 	.short	0x0101


	//----- nvinfo : EIATTR_SYSCALL_OFFSETS
	.align		4
        /*008c*/ 	.byte	0x04, 0x46
        /*008e*/ 	.short	(.L_2837 - .L_2836)


	//   ....[0]....
.L_2836:
        /*0090*/ 	.word	0x000010a0


	//   ....[1]....
        /*0094*/ 	.word	0x000021b0


	//   ....[2]....
        /*0098*/ 	.word	0x000032d0


	//   ....[3]....
        /*009c*/ 	.word	0x000043c0


	//   ....[4]....
        /*00a0*/ 	.word	0x00006440


	//   ....[5]....
        /*00a4*/ 	.word	0x00007460


	//   ....[6]....
        /*00a8*/ 	.word	0x00008440


	//   ....[7]....
        /*00ac*/ 	.word	0x00009420


	//----- nvinfo : EIATTR_EXIT_INSTR_OFFSETS
	.align		4
.L_2837:
        /*00b0*/ 	.byte	0x04, 0x1c
        /*00b2*/ 	.short	(.L_2839 - .L_2838)


	//   ....[0]....
.L_2838:
        /*00b4*/ 	.word	0x00008500


	//   ....[1]....
        /*00b8*/ 	.word	0x00008650


	//   ....[2]....
        /*00bc*/ 	.word	0x00008690


	//   ....[3]....
        /*00c0*/ 	.word	0x00008730


	//   ....[4]....
        /*00c4*/ 	.word	0x00008770


	//   ....[5]....
        /*00c8*/ 	.word	0x000087b0


	//   ....[6]....
        /*00cc*/ 	.word	0x00008840


	//   ....[7]....
        /*00d0*/ 	.word	0x00008860


	//   ....[8]....
        /*00d4*/ 	.word	0x00008900


	//   ....[9]....
        /*00d8*/ 	.word	0x00008950


	//   ....[10]....
        /*00dc*/ 	.word	0x000089a0


	//   ....[11]....
        /*00e0*/ 	.word	0x00008a70


	//   ....[12]....
        /*00e4*/ 	.word	0x00008ad0


	//   ....[13]....
        /*00e8*/ 	.word	0x00008c60


	//   ....[14]....
        /*00ec*/ 	.word	0x00008dc0


	//   ....[15]....
        /*00f0*/ 	.word	0x00008e00


	//   ....[16]....
        /*00f4*/ 	.word	0x00008ec0


	//   ....[17]....
        /*00f8*/ 	.word	0x00009040


	//   ....[18]....
        /*00fc*/ 	.word	0x000091c0


	//   ....[19]....
        /*0100*/ 	.word	0x00009320


	//   ....[20]....
        /*0104*/ 	.word	0x00009430


	//   ....[21]....
        /*0108*/ 	.word	0x00009470


	//   ....[22]....
        /*010c*/ 	.word	0x000094b0


	//----- nvinfo : EIATTR_MAX_THREADS
	.align		4
.L_2839:
        /*0110*/ 	.byte	0x04, 0x05
        /*0112*/ 	.short	(.L_2841 - .L_2840)
.L_2840:
        /*0114*/ 	.word	0x00000080
        /*0118*/ 	.word	0x00000001
        /*011c*/ 	.word	0x00000001


	//----- nvinfo : EIATTR_CRS_STACK_SIZE
	.align		4
.L_2841:
        /*0120*/ 	.byte	0x04, 0x1e
        /*0122*/ 	.short	(.L_2843 - .L_2842)
.L_2842:
        /*0124*/ 	.word	0x00000000


	//----- nvinfo : EIATTR_CBANK_PARAM_SIZE
	.align		4
.L_2843:
        /*0128*/ 	.byte	0x03, 0x19
        /*012a*/ 	.short	0x002c


	//----- nvinfo : EIATTR_PARAM_CBANK
	.align		4
        /*012c*/ 	.byte	0x04, 0x0a
        /*012e*/ 	.short	(.L_2845 - .L_2844)
	.align		4
.L_2844:
        /*0130*/ 	.word	index@(.nv.constant0._ZN2at6native27unrolled_elementwise_kernelINS0_13BUnaryFunctorIN3c104HalfES4_S4_ZZZNS0_17atan2_kernel_cudaERNS_18TensorIteratorBaseEENKUlvE_clEvENKUlvE1_clEvEUlS4_S4_E_EESt5arrayIPcLm2EELi4E23TrivialOffsetCalculatorILi1EjESF_NS0_6memory12LoadWithCastILi1EEENSG_13StoreWithCastILi1EEEEEviT_T0_T2_T3_T4_T5_)
        /*0134*/ 	.short	0x0210
        /*0136*/ 	.short	0x002c


	//----- nvinfo : EIATTR_SW_WAR
	.align		4
.L_2845:
        /*0138*/ 	.byte	0x04, 0x36
        /*013a*/ 	.short	(.L_2847 - .L_2846)
.L_2846:
        /*013c*/ 	.word	0x00000008
.L_2847:


//--------------------- .nv.info._ZN2at6native18elementwise_kernelILi128ELi4EZNS0_22gpu_kernel_impl_nocastINS0_13BUnaryFunctorIN3c104HalfES5_S5_ZZZNS0_17atan2_kernel_cudaERNS_18TensorIteratorBaseEENKUlvE_clEvENKUlvE1_clEvEUlS5_S5_E_EEEEvS7_RKT_EUliE_EEviT1_ --------------------------
	.section	.nv.info._ZN2at6native18elementwise_kernelILi128ELi4EZNS0_22gpu_kernel_impl_nocastINS0_13BUnaryFunctorIN3c104HalfES5_S5_ZZZNS0_17atan2_kernel_cudaERNS_18TensorIteratorBaseEENKUlvE_clEvENKUlvE1_clEvEUlS5_S5_E_EEEEvS7_RKT_EUliE_EEviT1_,"",@"SHT_CUDA_INFO"
	.sectionflags	@""
	.align	4


	//----- nvinfo : EIATTR_CUDA_API_VERSION
	.align		4
        /*0000*/ 	.byte	0x04, 0x37
        /*0002*/ 	.short	(.L_2849 - .L_2848)
.L_2848:
        /*0004*/ 	.word	0x00000082


	//----- nvinfo : EIATTR_KPARAM_INFO
	.align		4
.L_2849:
        /*0008*/ 	.byte	0x04, 0x17
        /*000a*/ 	.short	(.L_2851 - .L_2850)
.L_2850:
        /*000c*/ 	.word	0x00000000
        /*0010*/ 	.short	0x0001
        /*0012*/ 	.short	0x0008
        /*0014*/ 	.byte	0x00, 0xf0, 0x61, 0x08


	//----- nvinfo : EIATTR_KPARAM_INFO
	.align		4
.L_2851:
        /*0018*/ 	.byte	0x04, 0x17
        /*001a*/ 	.short	(.L_2853 - .L_2852)
.L_2852:
        /*001c*/ 	.word	0x00000000
        /*0020*/ 	.short	0x0000
        /*0022*/ 	.short	0x0000
        /*0024*/ 	.byte	0x00, 0xf0, 0x11, 0x00


	//----- nvinfo : EIATTR_SPARSE_MMA_MASK
	.align		4
.L_2853:
        /*0028*/ 	.byte	0x03, 0x50
        /*002a*/ 	.short	0x0000


	//----- nvinfo : EIATTR_MAXREG_COUNT
	.align		4
        /*002c*/ 	.byte	0x03, 0x1b
        /*002e*/ 	.short	0x0080


	//----- nvinfo : EIATTR_MERCURY_ISA_VERSION
	.align		4
        /*0030*/ 	.byte	0x03, 0x5f
        /*0032*/ 	.short	0x0101


	//----- nvinfo : EIATTR_EXIT_INSTR_OFFSETS
	.align		4
        /*0034*/ 	.byte	0x04, 0x1c
        /*0036*/ 	.short	(.L_2855 - .L_2854)


	//   ....[0]....
.L_2854:
        /*0038*/ 	.word	0x00004610


	//   ....[1]....
        /*003c*/ 	.word	0x00005d00


	//----- nvinfo : EIATTR_MAX_THREADS
	.align		4
.L_2855:
        /*0040*/ 	.byte	0x04, 0x05
        /*0042*/ 	.short	(.L_2857 - .L_2856)
.L_2856:
        /*0044*/ 	.word	0x00000080
        /*0048*/ 	.word	0x00000001
        /*004c*/ 	.word	0x00000001


	//----- nvinfo : EIATTR_CRS_STACK_SIZE
	.align		4
.L_2857:
        /*0050*/ 	.byte	0x04, 0x1e
        /*0052*/ 	.short	(.L_2859 - .L_2858)
.L_2858:
        /*0054*/ 	.word	0x00000000


	//----- nvinfo : EIATTR_CBANK_PARAM_SIZE
	.align		4
.L_2859:
        /*0058*/ 	.byte	0x03, 0x19
        /*005a*/ 	.short	0x0220


	//----- nvinfo : EIATTR_PARAM_CBANK
	.align		4
        /*005c*/ 	.byte	0x04, 0x0a
        /*005e*/ 	.short	(.L_2861 - .L_2860)
	.align		4
.L_2860:
        /*0060*/ 	.word	index@(.nv.constant0._ZN2at6native18elementwise_kernelILi128ELi4EZNS0_22gpu_kernel_impl_nocastINS0_13BUnaryFunctorIN3c104HalfES5_S5_ZZZNS0_17atan2_kernel_cudaERNS_18TensorIteratorBaseEENKUlvE_clEvENKUlvE1_clEvEUlS5_S5_E_EEEEvS7_RKT_EUliE_EEviT1_)
        /*0064*/ 	.short	0x0210
        /*0066*/ 	.short	0x0220


	//----- nvinfo : EIATTR_SW_WAR
	.align		4
.L_2861:
        /*0068*/ 	.byte	0x04, 0x36
        /*006a*/ 	.short	(.L_2863 - .L_2862)
.L_2862:
        /*006c*/ 	.word	0x00000008
.L_2863:


//--------------------- .nv.info._ZN2at6native27unrolled_elementwise_kernelINS0_13BUnaryFunctorIN3c104HalfES4_S4_ZZZNS0_17atan2_kernel_cudaERNS_18TensorIteratorBaseEENKUlvE_clEvENKUlvE1_clEvEUlS4_S4_E_EESt5arrayIPcLm2EELi4E23TrivialOffsetCalculatorILi1EjESF_NS0_6memory15LoadWithoutCastENSG_16StoreWithoutCastEEEviT_T0_T2_T3_T4_T5_ --------------------------
	.section	.nv.info._ZN2at6native27unrolled_elementwise_kernelINS0_13BUnaryFunctorIN3c104HalfES4_S4_ZZZNS0_17atan2_kernel_cudaERNS_18TensorIteratorBaseEENKUlvE_clEvENKUlvE1_clEvEUlS4_S4_E_EESt5arrayIPcLm2EELi4E23TrivialOffsetCalculatorILi1EjESF_NS0_6memory15LoadWithoutCastENSG_16StoreWithoutCastEEEviT_T0_T2_T3_T4_T5_,"",@"SHT_CUDA_INFO"
	.sectionflags	@""
	.align	4


	//----- nvinfo : EIATTR_CUDA_API_VERSION
	.align		4
        /*0000*/ 	.byte	0x04, 0x37
        /*0002*/ 	.short	(.L_2865 - .L_2864)
.L_2864:
        /*0004*/ 	.word	0x00000082


	//----- nvinfo : EIATTR_KPARAM_INFO
	.align		4
.L_2865:
        /*0008*/ 	.byte	0x04, 0x17
        /*000a*/ 	.short	(.L_2867 - .L_2866)
.L_2866:
        /*000c*/ 	.word	0x00000000
        /*0010*/ 	.short	0x0006
        /*0012*/ 	.short	0x001b
        /*0014*/ 	.byte	0x00, 0xf0, 0x05, 0x00


	//----- nvinfo : EIATTR_KPARAM_INFO
	.align		4
.L_2867:
        /*0018*/ 	.byte	0x04, 0x17
        /*001a*/ 	.short	(.L_2869 - .L_2868)
.L_2868:
        /*001c*/ 	.word	0x00000000
        /*0020*/ 	.short	0x0005
        /*0022*/ 	.short	0x001a
        /*0024*/ 	.byte	0x00, 0xf0, 0x05, 0x00


	//----- nvinfo : EIATTR_KPARAM_INFO
	.align		4
.L_2869:
        /*0028*/ 	.byte	0x04, 0x17
        /*002a*/ 	.short	(.L_2871 - .L_2870)
.L_2870:
        /*002c*/ 	.word	0x00000000
        /*0030*/ 	.short	0x0004
        /*0032*/ 	.short	0x0019
        /*0034*/ 	.byte	0x00, 0xf0, 0x05, 0x00


	//----- nvinfo : EIATTR_KPARAM_INFO
	.align		4
.L_2871:
        /*0038*/ 	.byte	0x04, 0x17
        /*003a*/ 	.short	(.L_2873 - .L_2872)
.L_2872:
        /*003c*/ 	.word	0x00000000
        /*0040*/ 	.short	0x0003
        /*0042*/ 	.short	0x0018
        /*0044*/ 	.byte	0x00, 0xf0, 0x05, 0x00


	//----- nvinfo : EIATTR_KPARAM_INFO
	.align		4
.L_2873:
        /*0048*/ 	.byte	0x04, 0x17
        /*004a*/ 	.short	(.L_2875 - .L_2874)
.L_2874:
        /*004c*/ 	.word	0x00000000
        /*0050*/ 	.short	0x0002
        /*0052*/ 	.short	0x0008
        /*0054*/ 	.byte	0x00, 0xf0, 0x41, 0x00


	//----- nvinfo : EIATTR_KPARAM_INFO
	.align		4
.L_2875:
        /*0058*/ 	.byte	0x04, 0x17
        /*005a*/ 	.short	(.L_2877 - .L_2876)
.L_2876:
        /*005c*/ 	.word	0x00000000
        /*0060*/ 	.short	0x0001
        /*0062*/ 	.short	0x0004
        /*0064*/ 	.byte	0x00, 0xf0, 0x11, 0x00


	//----- nvinfo : EIATTR_KPARAM_INFO
	.align		4
.L_2877:
        /*0068*/ 	.byte	0x04, 0x17
        /*006a*/ 	.short	(.L_2879 - .L_2878)
.L_2878:
        /*006c*/ 	.word	0x00000000
        /*0070*/ 	.short	0x0000
        /*0072*/ 	.short	0x0000
        /*0074*/ 	.byte	0x00, 0xf0, 0x11, 0x00


	//----- nvinfo : EIATTR_SPARSE_MMA_MASK
	.align		4
.L_2879:
        /*0078*/ 	.byte	0x03, 0x50
        /*007a*/ 	.short	0x0000


	//----- nvinfo : EIATTR_MAXREG_COUNT
	.align		4
        /*007c*/ 	.byte	0x03, 0x1b
        /*007e*/ 	.short	0x00ff


	//----- nvinfo : EIATTR_MERCURY_ISA_VERSION
	.align		4
        /*0080*/ 	.byte	0x03, 0x5f
        /*0082*/ 	.short	0x0101


	//----- nvinfo : EIATTR_EXIT_INSTR_OFFSETS
	.align		4
        /*0084*/ 	.byte	0x04, 0x1c
        /*0086*/ 	.short	(.L_2881 - .L_2880)


	//   ....[0]....
.L_2880:
        /*0088*/ 	.word	0x000012e0


	//   ....[1]....
        /*008c*/ 	.word	0x00001330


	//----- nvinfo : EIATTR_MAX_THREADS
	.align		4
.L_2881:
        /*0090*/ 	.byte	0x04, 0x05
        /*0092*/ 	.short	(.L_2883 - .L_2882)
.L_2882:
        /*0094*/ 	.word	0x00000080
        /*0098*/ 	.word	0x00000001
        /*009c*/ 	.word	0x00000001


	//----- nvinfo : EIATTR_CRS_STACK_SIZE
	.align		4
.L_2883:
        /*00a0*/ 	.byte	0x04, 0x1e
        /*00a2*/ 	.short	(.L_2885 - .L_2884)
.L_2884:
        /*00a4*/ 	.word	0x00000000


	//----- nvinfo : EIATTR_CBANK_PARAM_SIZE
	.align		4
.L_2885:
        /*00a8*/ 	.byte	0x03, 0x19
        /*00aa*/ 	.short	0x001c


	//----- nvinfo : EIATTR_PARAM_CBANK
	.align		4
        /*00ac*/ 	.byte	0x04, 0x0a
        /*00ae*/ 	.short	(.L_2887 - .L_2886)
	.align		4
.L_2886:
        /*00b0*/ 	.word	index@(.nv.constant0._ZN2at6native27unrolled_elementwise_kernelINS0_13BUnaryFunctorIN3c104HalfES4_S4_ZZZNS0_17atan2_kernel_cudaERNS_18TensorIteratorBaseEENKUlvE_clEvENKUlvE1_clEvEUlS4_S4_E_EESt5arrayIPcLm2EELi4E23TrivialOffsetCalculatorILi1EjESF_NS0_6memory15LoadWithoutCastENSG_16StoreWithoutCastEEEviT_T0_T2_T3_T4_T5_)
        /*00b4*/ 	.short	0x0210
        /*00b6*/ 	.short	0x001c


	//----- nvinfo : EIATTR_SW_WAR
	.align		4
.L_2887:
        /*00b8*/ 	.byte	0x04, 0x36
        /*00ba*/ 	.short	(.L_2889 - .L_2888)
.L_2888:
        /*00bc*/ 	.word	0x00000008
.L_2889:


//--------------------- .nv.info._ZN2at6native29vectorized_elementwise_kernelILi2ENS0_13BUnaryFunctorIN3c104HalfES4_S4_ZZZNS0_17atan2_kernel_cudaERNS_18TensorIteratorBaseEENKUlvE_clEvENKUlvE1_clEvEUlS4_S4_E_EESt5arrayIPcLm2EEEEviT0_T1_ --------------------------
	.section	.nv.info._ZN2at6native29vectorized_elementwise_kernelILi2ENS0_13BUnaryFunctorIN3c104HalfES4_S4_ZZZNS0_17atan2_kernel_cudaERNS_18TensorIteratorBaseEENKUlvE_clEvENKUlvE1_clEvEUlS4_S4_E_EESt5arrayIPcLm2EEEEviT0_T1_,"",@"SHT_CUDA_INFO"
	.sectionflags	@""
	.align	4


	//----- nvinfo : EIATTR_CUDA_API_VERSION
	.align		4
        /*0000*/ 	.byte	0x04, 0x37
        /*0002*/ 	.short	(.L_2891 - .L_2890)
.L_2890:
        /*0004*/ 	.word	0x00000082


	//----- nvinfo : EIATTR_KPARAM_INFO
	.align		4
.L_2891:
        /*0008*/ 	.byte	0x04, 0x17
        /*000a*/ 	.short	(.L_2893 - .L_2892)
.L_2892:
        /*000c*/ 	.word	0x00000000
        /*0010*/ 	.short	0x0002
        /*0012*/ 	.short	0x0008
        /*0014*/ 	.byte	0x00, 0xf0, 0x41, 0x00


	//----- nvinfo : EIATTR_KPARAM_INFO
	.align		4
.L_2893:
        /*0018*/ 	.byte	0x04, 0x17
        /*001a*/ 	.short	(.L_2895 - .L_2894)
.L_2894:
        /*001c*/ 	.word	0x00000000
        /*0020*/ 	.short	0x0001
        /*0022*/ 	.short	0x0004
        /*0024*/ 	.byte	0x00, 0xf0, 0x11, 0x00


	//----- nvinfo : EIATTR_KPARAM_INFO
	.align		4
.L_2895:
        /*0028*/ 	.byte	0x04, 0x17
        /*002a*/ 	.short	(.L_2897 - .L_2896)
.L_2896:
        /*002c*/ 	.word	0x00000000
        /*0030*/ 	.short	0x0000
        /*0032*/ 	.short	0x0000
        /*0034*/ 	.byte	0x00, 0xf0, 0x11, 0x00


	//----- nvinfo : EIATTR_SPARSE_MMA_MASK
	.align		4
.L_2897:
        /*0038*/ 	.byte	0x03, 0x50
        /*003a*/ 	.short	0x0000


	//----- nvinfo : EIATTR_MAXREG_COUNT
	.align		4
        /*003c*/ 	.byte	0x03, 0x1b
        /*003e*/ 	.short	0x00ff


	//----- nvinfo : EIATTR_MERCURY_ISA_VERSION
	.align		4
        /*0040*/ 	.byte	0x03, 0x5f
        /*0042*/ 	.short	0x0101


	//----- nvinfo : EIATTR_EXIT_INSTR_OFFSETS
	.align		4
        /*0044*/ 	.byte	0x04, 0x1c
        /*0046*/ 	.short	(.L_2899 - .L_2898)


	//   ....[0]....
.L_2898:
        /*0048*/ 	.word	0x00001d20


	//   ....[1]....
        /*004c*/ 	.word	0x00004230


	//   ....[2]....
        /*0050*/ 	.word	0x00004280


	//----- nvinfo : EIATTR_MAX_THREADS
	.align		4
.L_2899:
        /*0054*/ 	.byte	0x04, 0x05
        /*0056*/ 	.short	(.L_2901 - .L_2900)
.L_2900:
        /*0058*/ 	.word	0x00000080
        /*005c*/ 	.word	0x00000001
        /*0060*/ 	.word	0x00000001


	//----- nvinfo : EIATTR_CRS_STACK_SIZE
	.align		4
.L_2901:
        /*0064*/ 	.byte	0x04, 0x1e
        /*0066*/ 	.short	(.L_2903 - .L_2902)
.L_2902:
        /*0068*/ 	.word	0x00000000


	//----- nvinfo : EIATTR_CBANK_PARAM_SIZE
	.align		4
.L_2903:
        /*006c*/ 	.byte	0x03, 0x19
        /*006e*/ 	.short	0x0018


	//----- nvinfo : EIATTR_PARAM_CBANK
	.align		4
        /*0070*/ 	.byte	0x04, 0x0a
        /*0072*/ 	.short	(.L_2905 - .L_2904)
	.align		4
.L_2904:
        /*0074*/ 	.word	index@(.nv.constant0._ZN2at6native29vectorized_elementwise_kernelILi2ENS0_13BUnaryFunctorIN3c104HalfES4_S4_ZZZNS0_17atan2_kernel_cudaERNS_18TensorIteratorBaseEENKUlvE_clEvENKUlvE1_clEvEUlS4_S4_E_EESt5arrayIPcLm2EEEEviT0_T1_)
        /*0078*/ 	.short	0x0210
        /*007a*/ 	.short	0x0018


	//----- nvinfo : EIATTR_SW_WAR
	.align		4
.L_2905:
        /*007c*/ 	.byte	0x04, 0x36
        /*007e*/ 	.short	(.L_2907 - .L_2906)
.L_2906:
        /*0080*/ 	.word	0x00000008
.L_2907:


//--------------------- .nv.info._ZN2at6native29vectorized_elementwise_kernelILi4ENS0_13BUnaryFunctorIN3c104HalfES4_S4_ZZZNS0_17atan2_kernel_cudaERNS_18TensorIteratorBaseEENKUlvE_clEvENKUlvE1_clEvEUlS4_S4_E_EESt5arrayIPcLm2EEEEviT0_T1_ --------------------------
	.section	.nv.info._ZN2at6native29vectorized_elementwise_kernelILi4ENS0_13BUnaryFunctorIN3c104HalfES4_S4_ZZZNS0_17atan2_kernel_cudaERNS_18TensorIteratorBaseEENKUlvE_clEvENKUlvE1_clEvEUlS4_S4_E_EESt5arrayIPcLm2EEEEviT0_T1_,"",@"SHT_CUDA_INFO"
	.sectionflags	@""
	.align	4


	//----- nvinfo : EIATTR_CUDA_API_VERSION
	.align		4
        /*0000*/ 	.byte	0x04, 0x37
        /*0002*/ 	.short	(.L_2909 - .L_2908)
.L_2908:
        /*0004*/ 	.word	0x00000082


	//----- nvinfo : EIATTR_KPARAM_INFO
	.align		4
.L_2909:
        /*0008*/ 	.byte	0x04, 0x17
        /*000a*/ 	.short	(.L_2911 - .L_2910)
.L_2910:
        /*000c*/ 	.word	0x00000000
        /*0010*/ 	.short	0x0002
        /*0012*/ 	.short	0x0008
        /*0014*/ 	.byte	0x00, 0xf0, 0x41, 0x00


	//----- nvinfo : EIATTR_KPARAM_INFO
	.align		4
.L_2911:
        /*0018*/ 	.byte	0x04, 0x17
        /*001a*/ 	.short	(.L_2913 - .L_2912)
.L_2912:
        /*001c*/ 	.word	0x00000000
        /*0020*/ 	.short	0x0001
        /*0022*/ 	.short	0x0004
        /*0024*/ 	.byte	0x00, 0xf0, 0x11, 0x00


	//----- nvinfo : EIATTR_KPARAM_INFO
	.align		4
.L_2913:
        /*0028*/ 	.byte	0x04, 0x17
        /*002a*/ 	.short	(.L_2915 - .L_2914)
.L_2914:
        /*002c*/ 	.word	0x00000000
        /*0030*/ 	.short	0x0000
        /*0032*/ 	.short	0x0000
        /*0034*/ 	.byte	0x00, 0xf0, 0x11, 0x00


	//----- nvinfo : EIATTR_SPARSE_MMA_MASK
	.align		4
.L_2915:
        /*0038*/ 	.byte	0x03, 0x50
        /*003a*/ 	.short	0x0000


	//----- nvinfo : EIATTR_MAXREG_COUNT
	.align		4
        /*003c*/ 	.byte	0x03, 0x1b
        /*003e*/ 	.short	0x00ff


	//----- nvinfo : EIATTR_MERCURY_ISA_VERSION
	.align		4
        /*0040*/ 	.byte	0x03, 0x5f
        /*0042*/ 	.short	0x0101


	//----- nvinfo : EIATTR_EXIT_INSTR_OFFSETS
	.align		4
        /*0044*/ 	.byte	0x04, 0x1c
        /*0046*/ 	.short	(.L_2917 - .L_2916)


	//   ....[0]....
.L_2916:
        /*0048*/ 	.word	0x00001c70


	//   ....[1]....
        /*004c*/ 	.word	0x00004170


	//   ....[2]....
        /*0050*/ 	.word	0x000041c0


	//----- nvinfo : EIATTR_MAX_THREADS
	.align		4
.L_2917:
        /*0054*/ 	.byte	0x04, 0x05
        /*0056*/ 	.short	(.L_2919 - .L_2918)
.L_2918:
        /*0058*/ 	.word	0x00000080
        /*005c*/ 	.word	0x00000001
        /*0060*/ 	.word	0x00000001


	//----- nvinfo : EIATTR_CRS_STACK_SIZE
	.align		4
.L_2919:
        /*0064*/ 	.byte	0x04, 0x1e
        /*0066*/ 	.short	(.L_2921 - .L_2920)
.L_2920:
        /*0068*/ 	.word	0x00000000


	//----- nvinfo : EIATTR_CBANK_PARAM_SIZE
	.align		4
.L_2921:
        /*006c*/ 	.byte	0x03, 0x19
        /*006e*/ 	.short	0x0018


	//----- nvinfo : EIATTR_PARAM_CBANK
	.align		4
        /*0070*/ 	.byte	0x04, 0x0a
        /*0072*/ 	.short	(.L_2923 - .L_2922)
	.align		4
.L_2922:
        /*0074*/ 	.word	index@(.nv.constant0._ZN2at6native29vectorized_elementwise_kernelILi4ENS0_13BUnaryFunctorIN3c104HalfES4_S4_ZZZNS0_17atan2_kernel_cudaERNS_18TensorIteratorBaseEENKUlvE_clEvENKUlvE1_clEvEUlS4_S4_E_EESt5arrayIPcLm2EEEEviT0_T1_)
        /*0078*/ 	.short	0x0210
        /*007a*/ 	.short	0x0018


	//----- nvinfo : EIATTR_SW_WAR
	.align		4
.L_2923:
        /*007c*/ 	.byte	0x04, 0x36
        /*007e*/ 	.short	(.L_2925 - .L_2924)
.L_2924:
        /*0080*/ 	.word	0x00000008
.L_2925:


//--------------------- .nv.info._ZN2at6native29vectorized_elementwise_kernelILi8ENS0_13BUnaryFunctorIN3c104HalfES4_S4_ZZZNS0_17atan2_kernel_cudaERNS_18TensorIteratorBaseEENKUlvE_clEvENKUlvE1_clEvEUlS4_S4_E_EESt5arrayIPcLm2EEEEviT0_T1_ --------------------------
	.section	.nv.info._ZN2at6native29vectorized_elementwise_kernelILi8ENS0_13BUnaryFunctorIN3c104HalfES4_S4_ZZZNS0_17atan2_kernel_cudaERNS_18TensorIteratorBaseEENKUlvE_clEvENKUlvE1_clEvEUlS4_S4_E_EESt5arrayIPcLm2EEEEviT0_T1_,"",@"SHT_CUDA_INFO"
	.sectionflags	@""
	.align	4


	//----- nvinfo : EIATTR_CUDA_API_VERSION
	.align		4
        /*0000*/ 	.byte	0x04, 0x37
        /*0002*/ 	.short	(.L_2927 - .L_2926)
.L_2926:
        /*0004*/ 	.word	0x00000082


	//----- nvinfo : EIATTR_KPARAM_INFO
	.align		4
.L_2927:
        /*0008*/ 	.byte	0x04, 0x17
        /*000a*/ 	.short	(.L_2929 - .L_2928)
.L_2928:
        /*000c*/ 	.word	0x00000000
        /*0010*/ 	.short	0x0002
        /*0012*/ 	.short	0x0008
        /*0014*/ 	.byte	0x00, 0xf0, 0x41, 0x00


	//----- nvinfo : EIATTR_KPARAM_INFO
	.align		4
.L_2929:
        /*0018*/ 	.byte	0x04, 0x17
        /*001a*/ 	.short	(.L_2931 - .L_2930)
.L_2930:
        /*001c*/ 	.word	0x00000000
        /*0020*/ 	.short	0x0001
        /*0022*/ 	.short	0x0004
        /*0024*/ 	.byte	0x00, 0xf0, 0x11, 0x00


	//----- nvinfo : EIATTR_KPARAM_INFO
	.align		4
.L_2931:
        /*0028*/ 	.byte	0x04, 0x17
        /*002a*/ 	.short	(.L_2933 - .L_2932)
.L_2932:
        /*002c*/ 	.word	0x00000000
        /*0030*/ 	.short	0x0000
        /*0032*/ 	.short	0x0000
        /*0034*/ 	.byte	0x00, 0xf0, 0x11, 0x00


	//----- nvinfo : EIATTR_SPARSE_MMA_MASK
	.align		4
.L_2933:
        /*0038*/ 	.byte	0x03, 0x50
        /*003a*/ 	.short	0x0000


	//----- nvinfo : EIATTR_MAXREG_COUNT
	.align		4
        /*003c*/ 	.byte	0x03, 0x1b
        /*003e*/ 	.short	0x00ff


	//----- nvinfo : EIATTR_MERCURY_ISA_VERSION
	.align		4
        /*0040*/ 	.byte	0x03, 0x5f
        /*0042*/ 	.short	0x0101


	//----- nvinfo : EIATTR_EXIT_INSTR_OFFSETS
	.align		4
        /*0044*/ 	.byte	0x04, 0x1c
        /*0046*/ 	.short	(.L_2935 - .L_2934)


	//   ....[0]....
.L_2934:
        /*0048*/ 	.word	0x00001c10


	//   ....[1]....
        /*004c*/ 	.word	0x00004090


	//   ....[2]....
        /*0050*/ 	.word	0x000040e0


	//----- nvinfo : EIATTR_MAX_THREADS
	.align		4
.L_2935:
        /*0054*/ 	.byte	0x04, 0x05
        /*0056*/ 	.short	(.L_2937 - .L_2936)
.L_2936:
        /*0058*/ 	.word	0x00000080
        /*005c*/ 	.word	0x00000001
        /*0060*/ 	.word	0x00000001


	//----- nvinfo : EIATTR_CRS_STACK_SIZE
	.align		4
.L_2937:
        /*0064*/ 	.byte	0x04, 0x1e
        /*0066*/ 	.short	(.L_2939 - .L_2938)
.L_2938:
        /*0068*/ 	.word	0x00000000


	//----- nvinfo : EIATTR_CBANK_PARAM_SIZE
	.align		4
.L_2939:
        /*006c*/ 	.byte	0x03, 0x19
        /*006e*/ 	.short	0x0018


	//----- nvinfo : EIATTR_PARAM_CBANK
	.align		4
        /*0070*/ 	.byte	0x04, 0x0a
        /*0072*/ 	.short	(.L_2941 - .L_2940)
	.align		4
.L_2940:
        /*0074*/ 	.word	index@(.nv.constant0._ZN2at6native29vectorized_elementwise_kernelILi8ENS0_13BUnaryFunctorIN3c104HalfES4_S4_ZZZNS0_17atan2_kernel_cudaERNS_18TensorIteratorBaseEENKUlvE_clEvENKUlvE1_clEvEUlS4_S4_E_EESt5arrayIPcLm2EEEEviT0_T1_)
        /*0078*/ 	.short	0x0210
        /*007a*/ 	.short	0x0018


	//----- nvinfo : EIATTR_SW_WAR
	.align		4
.L_2941:
        /*007c*/ 	.byte	0x04, 0x36
        /*007e*/ 	.short	(.L_2943 - .L_2942)
.L_2942:
        /*0080*/ 	.word	0x00000008
.L_2943:


//--------------------- .nv.info._ZN2at6native18elementwise_kernelILi128ELi4EZNS0_15gpu_kernel_implINS0_13AUnaryFunctorIN3c104HalfES5_S5_ZZZNS0_17atan2_kernel_cudaERNS_18TensorIteratorBaseEENKUlvE_clEvENKUlvE1_clEvEUlS5_S5_E_EEEEvS7_RKT_EUliE_EEviT1_ --------------------------
	.section	.nv.info._ZN2at6native18elementwise_kernelILi128ELi4EZNS0_15gpu_kernel_implINS0_13AUnaryFunctorIN3c104HalfES5_S5_ZZZNS0_17atan2_kernel_cudaERNS_18TensorIteratorBaseEENKUlvE_clEvENKUlvE1_clEvEUlS5_S5_E_EEEEvS7_RKT_EUliE_EEviT1_,"",@"SHT_CUDA_INFO"
	.sectionflags	@""
	.align	4


	//----- nvinfo : EIATTR_CUDA_API_VERSION
	.align		4
        /*0000*/ 	.byte	0x04, 0x37
        /*0002*/ 	.short	(.L_2945 - .L_2944)
.L_2944:
        /*0004*/ 	.word	0x00000082


	//----- nvinfo : EIATTR_KPARAM_INFO
	.align		4
.L_2945:
        /*0008*/ 	.byte	0x04, 0x17
        /*000a*/ 	.short	(.L_2947 - .L_2946)
.L_2946:
        /*000c*/ 	.word	0x00000000
        /*0010*/ 	.short	0x0001
        /*0012*/ 	.short	0x0008
        /*0014*/ 	.byte	0x00, 0xf0, 0x61, 0x08


	//----- nvinfo : EIATTR_KPARAM_INFO
	.align		4
.L_2947:
        /*0018*/ 	.byte	0x04, 0x17
        /*001a*/ 	.short	(.L_2949 - .L_2948)
.L_2948:
        /*001c*/ 	.word	0x00000000
        /*0020*/ 	.short	0x0000
        /*0022*/ 	.short	0x0000
        /*0024*/ 	.byte	0x00, 0xf0, 0x11, 0x00


	//----- nvinfo : EIATTR_SPARSE_MMA_MASK
	.align		4
.L_2949:
        /*0028*/ 	.byte	0x03, 0x50
        /*002a*/ 	.short	0x0000


	//----- nvinfo : EIATTR_MAXREG_COUNT
	.align		4
        /*002c*/ 	.byte	0x03, 0x1b
        /*002e*/ 	.short	0x0080


	//----- nvinfo : EIATTR_EXTERNS
	.align		4
        /*0030*/ 	.byte	0x04, 0x0f
        /*0032*/ 	.short	(.L_2951 - .L_2950)


	//   ....[0]....
	.align		4
.L_2950:
        /*0034*/ 	.word	index@(__assertfail)


	//----- nvinfo : EIATTR_MERCURY_ISA_VERSION
	.align		4
.L_2951:
        /*0038*/ 	.byte	0x03, 0x5f
        /*003a*/ 	.short	0x0101


	//----- nvinfo : EIATTR_SYSCALL_OFFSETS
	.align		4
        /*003c*/ 	.byte	0x04, 0x46
        /*003e*/ 	.short	(.L_2953 - .L_2952)


	//   ....[0]....
.L_2952:
        /*0040*/ 	.word	0x00002380


	//   ....[1]....
        /*0044*/ 	.word	0x00003670


	//   ....[2]....
        /*0048*/ 	.word	0x00005a50


	//   ....[3]....
        /*004c*/ 	.word	0x00006d40


	//   ....[4]....
        /*0050*/ 	.word	0x00009110


	//   ....[5]....
        /*0054*/ 	.word	0x0000a400


	//   ....[6]....
        /*0058*/ 	.word	0x0000c7c0


	//   ....[7]....
        /*005c*/ 	.word	0x0000dab0


	//----- nvinfo : EIATTR_EXIT_INSTR_OFFSETS
	.align		4
.L_2953:
        /*0060*/ 	.byte	0x04, 0x1c
        /*0062*/ 	.short	(.L_2955 - .L_2954)


	//   ....[0]....
.L_2954:
        /*0064*/ 	.word	0x0000a4d0


	//   ....[1]....
        /*0068*/ 	.word	0x0000cce0


	//   ....[2]....
        /*006c*/ 	.word	0x0000cd20


	//   ....[3]....
        /*0070*/ 	.word	0x0000cdc0


	//   ....[4]....
        /*0074*/ 	.word	0x0000ce00


	//   ....[5]....
        /*0078*/ 	.word	0x0000ce40


	//   ....[6]....
        /*007c*/ 	.word	0x0000ced0


	//   ....[7]....
        /*0080*/ 	.word	0x0000cef0


	//   ....[8]....
        /*0084*/ 	.word	0x0000cf90


	//   ....[9]....
        /*0088*/ 	.word	0x0000cfe0


	//   ....[10]....
        /*008c*/ 	.word	0x0000d030


	//   ....[11]....
        /*0090*/ 	.word	0x0000d100


	//   ....[12]....
        /*0094*/ 	.word	0x0000d160


	//   ....[13]....
        /*0098*/ 	.word	0x0000d2f0


	//   ....[14]....
        /*009c*/ 	.word	0x0000d450


	//   ....[15]....
        /*00a0*/ 	.word	0x0000d490


	//   ....[16]....
        /*00a4*/ 	.word	0x0000d550


	//   ....[17]....
        /*00a8*/ 	.word	0x0000d6d0


	//   ....[18]....
        /*00ac*/ 	.word	0x0000d850


	//   ....[19]....
        /*00b0*/ 	.word	0x0000d9b0


	//   ....[20]....
        /*00b4*/ 	.word	0x0000dac0


	//   ....[21]....
        /*00b8*/ 	.word	0x0000db00


	//   ....[22]....
        /*00bc*/ 	.word	0x0000db40


	//----- nvinfo : EIATTR_MAX_THREADS
	.align		4
.L_2955:
        /*00c0*/ 	.byte	0x04, 0x05
        /*00c2*/ 	.short	(.L_2957 - .L_2956)
.L_2956:
        /*00c4*/ 	.word	0x00000080
        /*00c8*/ 	.word	0x00000001
        /*00cc*/ 	.word	0x00000001


	//----- nvinfo : EIATTR_CRS_STACK_SIZE
	.align		4
.L_2957:
        /*00d0*/ 	.byte	0x04, 0x1e
        /*00d2*/ 	.short	(.L_2959 - .L_2958)
.L_2958:
        /*00d4*/ 	.word	0x00000000


	//----- nvinfo : EIATTR_CBANK_PARAM_SIZE
	.align		4
.L_2959:
        /*00d8*/ 	.byte	0x03, 0x19
        /*00da*/ 	.short	0x0220


	//----- nvinfo : EIATTR_PARAM_CBANK
	.align		4
        /*00dc*/ 	.byte	0x04, 0x0a
        /*00de*/ 	.short	(.L_2961 - .L_2960)
	.align		4
.L_2960:
        /*00e0*/ 	.word	index@(.nv.constant0._ZN2at6native18elementwise_kernelILi128ELi4EZNS0_15gpu_kernel_implINS0_13AUnaryFunctorIN3c104HalfES5_S5_ZZZNS0_17atan2_kernel_cudaERNS_18TensorIteratorBaseEENKUlvE_clEvENKUlvE1_clEvEUlS5_S5_E_EEEEvS7_RKT_EUliE_EEviT1_)
        /*00e4*/ 	.short	0x0210
        /*00e6*/ 	.short	0x0220


	//----- nvinfo : EIATTR_SW_WAR
	.align		4
.L_2961:
        /*00e8*/ 	.byte	0x04, 0x36
        /*00ea*/ 	.short	(.L_2963 - .L_2962)
.L_2962:
        /*00ec*/ 	.word	0x00000008
.L_2963:


//--------------------- .nv.info._ZN2at6native27unrolled_elementwise_kernelINS0_13AUnaryFunctorIN3c104HalfES4_S4_ZZZNS0_17atan2_kernel_cudaERNS_18TensorIteratorBaseEENKUlvE_clEvENKUlvE1_clEvEUlS4_S4_E_EESt5arrayIPcLm2EELi4E23TrivialOffsetCalculatorILi1EjESF_NS0_6memory12LoadWithCastILi1EEENSG_13StoreWithCastILi1EEEEEviT_T0_T2_T3_T4_T5_ --------------------------
	.section	.nv.info._ZN2at6native27unrolled_elementwise_kernelINS0_13AUnaryFunctorIN3c104HalfES4_S4_ZZZNS0_17atan2_kernel_cudaERNS_18TensorIteratorBaseEENKUlvE_clEvENKUlvE1_clEvEUlS4_S4_E_EESt5arrayIPcLm2EELi4E23TrivialOffsetCalculatorILi1EjESF_NS0_6memory12LoadWithCastILi1EEENSG_13StoreWithCastILi1EEEEEviT_T0_T2_T3_T4_T5_,"",@"SHT_CUDA_INFO"
	.sectionflags	@""
	.align	4


	//----- nvinfo : EIATTR_CUDA_API_VERSION
	.align		4
        /*0000*/ 	.byte	0x04, 0x37
        /*0002*/ 	.short	(.L_2965 - .L_2964)
.L_2964:
        /*0004*/ 	.word	0x00000082


	//----- nvinfo : EIATTR_KPARAM_INFO
	.align		4
.L_2965:
        /*0008*/ 	.byte	0x04, 0x17
        /*000a*/ 	.short	(.L_2967 - .L_2966)
.L_2966:
        /*000c*/ 	.word	0x00000000
        /*0010*/ 	.short	0x0006
        /*0012*/ 	.short	0x0024
        /*0014*/ 	.byte	0x00, 0xf0, 0x21, 0x00


	//----- nvinfo : EIATTR_KPARAM_INFO
	.align		4
.L_2967:
        /*0018*/ 	.byte	0x04, 0x17
        /*001a*/ 	.short	(.L_2969 - .L_2968)
.L_2968:
        /*001c*/ 	.word	0x00000000
        /*0020*/ 	.short	0x0005
        /*0022*/ 	.short	0x001c
        /*0024*/ 	.byte	0x00, 0xf0, 0x21, 0x00


	//----- nvinfo : EIATTR_KPARAM_INFO
	.align		4
.L_2969:
        /*0028*/ 	.byte	0x04, 0x17
        /*002a*/ 	.short	(.L_2971 - .L_2970)
.L_2970:
        /*002c*/ 	.word	0x00000000
        /*0030*/ 	.short	0x0004
        /*0032*/ 	.short	0x0019
        /*0034*/ 	.byte	0x00, 0xf0, 0x05, 0x00


	//----- nvinfo : EIATTR_KPARAM_INFO
	.align		4
.L_2971:
        /*0038*/ 	.byte	0x04, 0x17
        /*003a*/ 	.short	(.L_2973 - .L_2972)
.L_2972:
        /*003c*/ 	.word	0x00000000
        /*0040*/ 	.short	0x0003
        /*0042*/ 	.short	0x0018
        /*0044*/ 	.byte	0x00, 0xf0, 0x05, 0x00


	//----- nvinfo : EIATTR_KPARAM_INFO
	.align		4
.L_2973:
        /*0048*/ 	.byte	0x04, 0x17
        /*004a*/ 	.short	(.L_2975 - .L_2974)
.L_2974:
        /*004c*/ 	.word	0x00000000
        /*0050*/ 	.short	0x0002
        /*0052*/ 	.short	0x0008
        /*0054*/ 	.byte	0x00, 0xf0, 0x41, 0x00


	//----- nvinfo : EIATTR_KPARAM_INFO
	.align		4
.L_2975:
        /*0058*/ 	.byte	0x04, 0x17
        /*005a*/ 	.short	(.L_2977 - .L_2976)
.L_2976:
        /*005c*/ 	.word	0x00000000
        /*0060*/ 	.short	0x0001
        /*0062*/ 	.short	0x0004
        /*0064*/ 	.byte	0x00, 0xf0, 0x11, 0x00


	//----- nvinfo : EIATTR_KPARAM_INFO
	.align		4
.L_2977:
        /*0068*/ 	.byte	0x04, 0x17
        /*006a*/ 	.short	(.L_2979 - .L_2978)
.L_2978:
        /*006c*/ 	.word	0x00000000
        /*0070*/ 	.short	0x0000
        /*0072*/ 	.short	0x0000
        /*0074*/ 	.byte	0x00, 0xf0, 0x11, 0x00


	//----- nvinfo : EIATTR_SPARSE_MMA_MASK
	.align		4
.L_2979:
        /*0078*/ 	.byte	0x03, 0x50
        /*007a*/ 	.short	0x0000


	//----- nvinfo : EIATTR_MAXREG_COUNT
	.align		4
        /*007c*/ 	.byte	0x03, 0x1b
        /*007e*/ 	.short	0x00ff


	//----- nvinfo : EIATTR_EXTERNS
	.align		4
        /*0080*/ 	.byte	0x04, 0x0f
        /*0082*/ 	.short	(.L_2981 - .L_2980)


	//   ....[0]....
	.align		4
.L_2980:
        /*0084*/ 	.word	index@(__assertfail)


	//----- nvinfo : EIATTR_MERCURY_ISA_VERSION
	.align		4
.L_2981:
        /*0088*/ 	.byte	0x03, 0x5f
        /*008a*/ 	.short	0x0101


	//----- nvinfo : EIATTR_SYSCALL_OFFSETS
	.align		4
        /*008c*/ 	.byte	0x04, 0x46
        /*008e*/ 	.short	(.L_2983 - .L_2982)


	//   ....[0]....
.L_2982:
        /*0090*/ 	.word	0x000010a0


	//   ....[1]....
        /*0094*/ 	.word	0x000021b0


	//   ....[2]....
        /*0098*/ 	.word	0x000032d0


	//   ....[3]....
        /*009c*/ 	.word	0x000043c0


	//   ....[4]....
        /*00a0*/ 	.word	0x00006440


	//   ....[5]....
        /*00a4*/ 	.word	0x00007460


	//   ....[6]....
        /*00a8*/ 	.word	0x00008440


	//   ....[7]....
        /*00ac*/ 	.word	0x00009420


	//----- nvinfo : EIATTR_EXIT_INSTR_OFFSETS
	.align		4
.L_2983:
        /*00b0*/ 	.byte	0x04, 0x1c
        /*00b2*/ 	.short	(.L_2985 - .L_2984)


	//   ....[0]....
.L_2984:
        /*00b4*/ 	.word	0x00008500


	//   ....[1]....
        /*00b8*/ 	.word	0x00008650


	//   ....[2]....
        /*00bc*/ 	.word	0x00008690


	//   ....[3]....
        /*00c0*/ 	.word	0x00008730


	//   ....[4]....
        /*00c4*/ 	.word	0x00008770


	//   ....[5]....
        /*00c8*/ 	.word	0x000087b0


	//   ....[6]....
        /*00cc*/ 	.word	0x00008840


	//   ....[7]....
        /*00d0*/ 	.word	0x00008860


	//   ....[8]....
        /*00d4*/ 	.word	0x00008900


	//   ....[9]....
        /*00d8*/ 	.word	0x00008950


	//   ....[10]....
        /*00dc*/ 	.word	0x000089a0


	//   ....[11]....
        /*00e0*/ 	.word	0x00008a70


	//   ....[12]....
        /*00e4*/ 	.word	0x00008ad0


	//   ....[13]....
        /*00e8*/ 	.word	0x00008c60


	//   ....[14]....
        /*00ec*/ 	.word	0x00008dc0


	//   ....[15]....
        /*00f0*/ 	.word	0x00008e00


	//   ....[16]....
        /*00f4*/ 	.word	0x00008ec0


	//   ....[17]....
        /*00f8*/ 	.word	0x00009040


	//   ....[18]....
        /*00fc*/ 	.word	0x000091c0


	//   ....[19]....
        /*0100*/ 	.word	0x00009320


	//   ....[20]....
        /*0104*/ 	.word	0x00009430


	//   ....[21]....
        /*0108*/ 	.word	0x00009470


	//   ....[22]....
        /*010c*/ 	.word	0x000094b0


	//----- nvinfo : EIATTR_MAX_THREADS
	.align		4
.L_2985:
        /*0110*/ 	.byte	0x04, 0x05
        /*0112*/ 	.short	(.L_2987 - .L_2986)
.L_2986:
        /*0114*/ 	.word	0x00000080
        /*0118*/ 	.word	0x00000001
        /*011c*/ 	.word	0x00000001


	//----- nvinfo : EIATTR_CRS_STACK_SIZE
	.align		4
.L_2987:
        /*0120*/ 	.byte	0x04, 0x1e
        /*0122*/ 	.short	(.L_2989 - .L_2988)
.L_2988:
        /*0124*/ 	.word	0x00000000


	//----- nvinfo : EIATTR_CBANK_PARAM_SIZE
	.align		4
.L_2989:
        /*0128*/ 	.byte	0x03, 0x19
        /*012a*/ 	.short	0x002c


	//----- nvinfo : EIATTR_PARAM_CBANK
	.align		4
        /*012c*/ 	.byte	0x04, 0x0a
        /*012e*/ 	.short	(.L_2991 - .L_2990)
	.align		4
.L_2990:
        /*0130*/ 	.word	index@(.nv.constant0._ZN2at6native27unrolled_elementwise_kernelINS0_13AUnaryFunctorIN3c104HalfES4_S4_ZZZNS0_17atan2_kernel_cudaERNS_18TensorIteratorBaseEENKUlvE_clEvENKUlvE1_clEvEUlS4_S4_E_EESt5arrayIPcLm2EELi4E23TrivialOffsetCalculatorILi1EjESF_NS0_6memory12LoadWithCastILi1EEENSG_13StoreWithCastILi1EEEEEviT_T0_T2_T3_T4_T5_)
        /*0134*/ 	.short	0x0210
        /*0136*/ 	.short	0x002c


	//----- nvinfo : EIATTR_SW_WAR
	.align		4
.L_2991:
        /*0138*/ 	.byte	0x04, 0x36
        /*013a*/ 	.short	(.L_2993 - .L_2992)
.L_2992:
        /*013c*/ 	.word	0x00000008
.L_2993:


//--------------------- .nv.info._ZN2at6native18elementwise_kernelILi128ELi4EZNS0_22gpu_kernel_impl_nocastINS0_13AUnaryFunctorIN3c104HalfES5_S5_ZZZNS0_17atan2_kernel_cudaERNS_18TensorIteratorBaseEENKUlvE_clEvENKUlvE1_clEvEUlS5_S5_E_EEEEvS7_RKT_EUliE_EEviT1_ --------------------------
	.section	.nv.info._ZN2at6native18elementwise_kernelILi128ELi4EZNS0_22gpu_kernel_impl_nocastINS0_13AUnaryFunctorIN3c104HalfES5_S5_ZZZNS0_17atan2_kernel_cudaERNS_18TensorIteratorBaseEENKUlvE_clEvENKUlvE1_clEvEUlS5_S5_E_EEEEvS7_RKT_EUliE_EEviT1_,"",@"SHT_CUDA_INFO"
	.sectionflags	@""
	.align	4


	//----- nvinfo : EIATTR_CUDA_API_VERSION
	.align		4
        /*0000*/ 	.byte	0x04, 0x37
        /*0002*/ 	.short	(.L_2995 - .L_2994)
.L_2994:
        /*0004*/ 	.word	0x00000082


	//----- nvinfo : EIATTR_KPARAM_INFO
	.align		4
.L_2995:
        /*0008*/ 	.byte	0x04, 0x17
        /*000a*/ 	.short	(.L_2997 - .L_2996)
.L_2996:
        /*000c*/ 	.word	0x00000000
        /*0010*/ 	.short	0x0001
        /*0012*/ 	.short	0x0008
        /*0014*/ 	.byte	0x00, 0xf0, 0x61, 0x08


	//----- nvinfo : EIATTR_KPARAM_INFO
	.align		4
.L_2997:
        /*0018*/ 	.byte	0x04, 0x17
        /*001a*/ 	.short	(.L_2999 - .L_2998)
.L_2998:
        /*001c*/ 	.word	0x00000000
        /*0020*/ 	.short	0x0000
        /*0022*/ 	.short	0x0000
        /*0024*/ 	.byte	0x00, 0xf0, 0x11, 0x00


	//----- nvinfo : EIATTR_SPARSE_MMA_MASK
	.align		4
.L_2999:
        /*0028*/ 	.byte	0x03, 0x50
        /*002a*/ 	.short	0x0000


	//----- nvinfo : EIATTR_MAXREG_COUNT
	.align		4
        /*002c*/ 	.byte	0x03, 0x1b
        /*002e*/ 	.short	0x0080


	//----- nvinfo : EIATTR_MERCURY_ISA_VERSION
	.align		4
        /*0030*/ 	.byte	0x03, 0x5f
        /*0032*/ 	.short	0x0101


	//----- nvinfo : EIATTR_EXIT_INSTR_OFFSETS
	.align		4
        /*0034*/ 	.byte	0x04, 0x1c
        /*0036*/ 	.short	(.L_3001 - .L_3000)


	//   ....[0]....
.L_3000:
        /*0038*/ 	.word	0x00004620


	//   ....[1]....
        /*003c*/ 	.word	0x00005d10


	//----- nvinfo : EIATTR_MAX_THREADS
	.align		4
.L_3001:
        /*0040*/ 	.byte	0x04, 0x05
        /*0042*/ 	.short	(.L_3003 - .L_3002)
.L_3002:
        /*0044*/ 	.word	0x00000080
        /*0048*/ 	.word	0x00000001
        /*004c*/ 	.word	0x00000001


	//----- nvinfo : EIATTR_CRS_STACK_SIZE
	.align		4
.L_3003:
        /*0050*/ 	.byte	0x04, 0x1e
        /*0052*/ 	.short	(.L_3005 - .L_3004)
.L_3004:
        /*0054*/ 	.word	0x00000000


	//----- nvinfo : EIATTR_CBANK_PARAM_SIZE
	.align		4
.L_3005:
        /*0058*/ 	.byte	0x03, 0x19
        /*005a*/ 	.short	0x0220


	//----- nvinfo : EIATTR_PARAM_CBANK
	.align		4
        /*005c*/ 	.byte	0x04, 0x0a
        /*005e*/ 	.short	(.L_3007 - .L_3006)
	.align		4
.L_3006:
        /*0060*/ 	.word	index@(.nv.constant0._ZN2at6native18elementwise_kernelILi128ELi4EZNS0_22gpu_kernel_impl_nocastINS0_13AUnaryFunctorIN3c104HalfES5_S5_ZZZNS0_17atan2_kernel_cudaERNS_18TensorIteratorBaseEENKUlvE_clEvENKUlvE1_clEvEUlS5_S5_E_EEEEvS7_RKT_EUliE_EEviT1_)
        /*0064*/ 	.short	0x0210
        /*0066*/ 	.short	0x0220


	//----- nvinfo : EIATTR_SW_WAR
	.align		4
.L_3007:
        /*0068*/ 	.byte	0x04, 0x36
        /*006a*/ 	.short	(.L_3009 - .L_3008)
.L_3008:
        /*006c*/ 	.word	0x00000008
.L_3009:


//--------------------- .nv.info._ZN2at6native27unrolled_elementwise_kernelINS0_13AUnaryFunctorIN3c104HalfES4_S4_ZZZNS0_17atan2_kernel_cudaERNS_18TensorIteratorBaseEENKUlvE_clEvENKUlvE1_clEvEUlS4_S4_E_EESt5arrayIPcLm2EELi4E23TrivialOffsetCalculatorILi1EjESF_NS0_6memory15LoadWithoutCastENSG_16StoreWithoutCastEEEviT_T0_T2_T3_T4_T5_ --------------------------
	.section	.nv.info._ZN2at6native27unrolled_elementwise_kernelINS0_13AUnaryFunctorIN3c104HalfES4_S4_ZZZNS0_17atan2_kernel_cudaERNS_18TensorIteratorBaseEENKUlvE_clEvENKUlvE1_clEvEUlS4_S4_E_EESt5arrayIPcLm2EELi4E23TrivialOffsetCalculatorILi1EjESF_NS0_6memory15LoadWithoutCastENSG_16StoreWithoutCastEEEviT_T0_T2_T3_T4_T5_,"",@"SHT_CUDA_INFO"
	.sectionflags	@""
	.align	4


	//----- nvinfo : EIATTR_CUDA_API_VERSION
	.align		4
        /*0000*/ 	.byte	0x04, 0x37
        /*0002*/ 	.short	(.L_3011 - .L_3010)
.L_3010:
        /*0004*/ 	.word	0x00000082


	//----- nvinfo : EIATTR_KPARAM_INFO
	.align		4
.L_3011:
        /*0008*/ 	.byte	0x04, 0x17
        /*000a*/ 	.short	(.L_3013 - .L_3012)
.L_3012:
        /*000c*/ 	.word	0x00000000
        /*0010*/ 	.short	0x0006
        /*0012*/ 	.short	0x001b
        /*0014*/ 	.byte	0x00, 0xf0, 0x05, 0x00


	//----- nvinfo : EIATTR_KPARAM_INFO
	.align		4
.L_3013:
        /*0018*/ 	.byte	0x04, 0x17
        /*001a*/ 	.short	(.L_3015 - .L_3014)
.L_3014:
        /*001c*/ 	.word	0x00000000
        /*0020*/ 	.short	0x0005
        /*0022*/ 	.short	0x001a
        /*0024*/ 	.byte	0x00, 0xf0, 0x05, 0x00


	//----- nvinfo : EIATTR_KPARAM_INFO
	.align		4
.L_3015:
        /*0028*/ 	.byte	0x04, 0x17
        /*002a*/ 	.short	(.L_3017 - .L_3016)
.L_3016:
        /*002c*/ 	.word	0x00000000
        /*0030*/ 	.short	0x0004
        /*0032*/ 	.short	0x0019
        /*0034*/ 	.byte	0x00, 0xf0, 0x05, 0x00


	//----- nvinfo : EIATTR_KPARAM_INFO
	.align		4
.L_3017:
        /*0038*/ 	.byte	0x04, 0x17
        /*003a*/ 	.short	(.L_3019 - .L_3018)
.L_3018:
        /*003c*/ 	.word	0x00000000
        /*0040*/ 	.short	0x0003
        /*0042*/ 	.short	0x0018
        /*0044*/ 	.byte	0x00, 0xf0, 0x05, 0x00


	//----- nvinfo : EIATTR_KPARAM_INFO
	.align		4
.L_3019:
        /*0048*/ 	.byte	0x04, 0x17
        /*004a*/ 	.short	(.L_3021 - .L_3020)
.L_3020:
        /*004c*/ 	.word	0x00000000
        /*0050*/ 	.short	0x0002
        /*0052*/ 	.short	0x0008
        /*0054*/ 	.byte	0x00, 0xf0, 0x41, 0x00


	//----- nvinfo : EIATTR_KPARAM_INFO
	.align		4
.L_3021:
        /*0058*/ 	.byte	0x04, 0x17
        /*005a*/ 	.short	(.L_3023 - .L_3022)
.L_3022:
        /*005c*/ 	.word	0x00000000
        /*0060*/ 	.short	0x0001
        /*0062*/ 	.short	0x0004
        /*0064*/ 	.byte	0x00, 0xf0, 0x11, 0x00


	//----- nvinfo : EIATTR_KPARAM_INFO
	.align		4
.L_3023:
        /*0068*/ 	.byte	0x04, 0x17
        /*006a*/ 	.short	(.L_3025 - .L_3024)
.L_3024:
        /*006c*/ 	.word	0x00000000
        /*0070*/ 	.short	0x0000
        /*0072*/ 	.short	0x0000
        /*0074*/ 	.byte	0x00, 0xf0, 0x11, 0x00


	//----- nvinfo : EIATTR_SPARSE_MMA_MASK
	.align		4
.L_3025:
        /*0078*/ 	.byte	0x03, 0x50
        /*007a*/ 	.short	0x0000


	//----- nvinfo : EIATTR_MAXREG_COUNT
	.align		4
        /*007c*/ 	.byte	0x03, 0x1b
        /*007e*/ 	.short	0x00ff


	//----- nvinfo : EIATTR_MERCURY_ISA_VERSION
	.align		4
        /*0080*/ 	.byte	0x03, 0x5f
        /*0082*/ 	.short	0x0101


	//----- nvinfo : EIATTR_EXIT_INSTR_OFFSETS
	.align		4
        /*0084*/ 	.byte	0x04, 0x1c
        /*0086*/ 	.short	(.L_3027 - .L_3026)


	//   ....[0]....
.L_3026:
        /*0088*/ 	.word	0x000012e0


	//   ....[1]....
        /*008c*/ 	.word	0x00001330


	//----- nvinfo : EIATTR_MAX_THREADS
	.align		4
.L_3027:
        /*0090*/ 	.byte	0x04, 0x05
        /*0092*/ 	.short	(.L_3029 - .L_3028)
.L_3028:
        /*0094*/ 	.word	0x00000080
        /*0098*/ 	.word	0x00000001
        /*009c*/ 	.word	0x00000001


	//----- nvinfo : EIATTR_CRS_STACK_SIZE
	.align		4
.L_3029:
        /*00a0*/ 	.byte	0x04, 0x1e
        /*00a2*/ 	.short	(.L_3031 - .L_3030)
.L_3030:
        /*00a4*/ 	.word	0x00000000


	//----- nvinfo : EIATTR_CBANK_PARAM_SIZE
	.align		4
.L_3031:
        /*00a8*/ 	.byte	0x03, 0x19
        /*00aa*/ 	.short	0x001c


	//----- nvinfo : EIATTR_PARAM_CBANK
	.align		4
        /*00ac*/ 	.byte	0x04, 0x0a
        /*00ae*/ 	.short	(.L_3033 - .L_3032)
	.align		4
.L_3032:
        /*00b0*/ 	.word	index@(.nv.constant0._ZN2at6native27unrolled_elementwise_kernelINS0_13AUnaryFunctorIN3c104HalfES4_S4_ZZZNS0_17atan2_kernel_cudaERNS_18TensorIteratorBaseEENKUlvE_clEvENKUlvE1_clEvEUlS4_S4_E_EESt5arrayIPcLm2EELi4E23TrivialOffsetCalculatorILi1EjESF_NS0_6memory15LoadWithoutCastENSG_16StoreWithoutCastEEEviT_T0_T2_T3_T4_T5_)
        /*00b4*/ 	.short	0x0210
        /*00b6*/ 	.short	0x001c


	//----- nvinfo : EIATTR_SW_WAR
	.align		4
.L_3033:
        /*00b8*/ 	.byte	0x04, 0x36
        /*00ba*/ 	.short	(.L_3035 - .L_3034)
.L_3034:
        /*00bc*/ 	.word	0x00000008
.L_3035:


//--------------------- .nv.info._ZN2at6native29vectorized_elementwise_kernelILi2ENS0_13AUnaryFunctorIN3c104HalfES4_S4_ZZZNS0_17atan2_kernel_cudaERNS_18TensorIteratorBaseEENKUlvE_clEvENKUlvE1_clEvEUlS4_S4_E_EESt5arrayIPcLm2EEEEviT0_T1_ --------------------------
	.section	.nv.info._ZN2at6native29vectorized_elementwise_kernelILi2ENS0_13AUnaryFunctorIN3c104HalfES4_S4_ZZZNS0_17atan2_kernel_cudaERNS_18TensorIteratorBaseEENKUlvE_clEvENKUlvE1_clEvEUlS4_S4_E_EESt5arrayIPcLm2EEEEviT0_T1_,"",@"SHT_CUDA_INFO"
	.sectionflags	@""
	.align	4


	//----- nvinfo : EIATTR_CUDA_API_VERSION
	.align		4
        /*0000*/ 	.byte	0x04, 0x37
        /*0002*/ 	.short	(.L_3037 - .L_3036)
.L_3036:
        /*0004*/ 	.word	0x00000082


	//----- nvinfo : EIATTR_KPARAM_INFO
	.align		4
.L_3037:
        /*0008*/ 	.byte	0x04, 0x17
        /*000a*/ 	.short	(.L_3039 - .L_3038)
.L_3038:
        /*000c*/ 	.word	0x00000000
        /*0010*/ 	.short	0x0002
        /*0012*/ 	.short	0x0008
        /*0014*/ 	.byte	0x00, 0xf0, 0x41, 0x00


	//----- nvinfo : EIATTR_KPARAM_INFO
	.align		4
.L_3039:
        /*0018*/ 	.byte	0x04, 0x17
        /*001a*/ 	.short	(.L_3041 - .L_3040)
.L_3040:
        /*001c*/ 	.word	0x00000000
        /*0020*/ 	.short	0x0001
        /*0022*/ 	.short	0x0004
        /*0024*/ 	.byte	0x00, 0xf0, 0x11, 0x00


	//----- nvinfo : EIATTR_KPARAM_INFO
	.align		4
.L_3041:
        /*0028*/ 	.byte	0x04, 0x17
        /*002a*/ 	.short	(.L_3043 - .L_3042)
.L_3042:
        /*002c*/ 	.word	0x00000000
        /*0030*/ 	.short	0x0000
        /*0032*/ 	.short	0x0000
        /*0034*/ 	.byte	0x00, 0xf0, 0x11, 0x00


	//----- nvinfo : EIATTR_SPARSE_MMA_MASK
	.align		4
.L_3043:
        /*0038*/ 	.byte	0x03, 0x50
        /*003a*/ 	.short	0x0000


	//----- nvinfo : EIATTR_MAXREG_COUNT
	.align		4
        /*003c*/ 	.byte	0x03, 0x1b
        /*003e*/ 	.short	0x00ff


	//----- nvinfo : EIATTR_MERCURY_ISA_VERSION
	.align		4
        /*0040*/ 	.byte	0x03, 0x5f
        /*0042*/ 	.short	0x0101


	//----- nvinfo : EIATTR_EXIT_INSTR_OFFSETS
	.align		4
        /*0044*/ 	.byte	0x04, 0x1c
        /*0046*/ 	.short	(.L_3045 - .L_3044)


	//   ....[0]....
.L_3044:
        /*0048*/ 	.word	0x00001d00


	//   ....[1]....
        /*004c*/ 	.word	0x00004210


	//   ....[2]....
        /*0050*/ 	.word	0x00004260


	//----- nvinfo : EIATTR_MAX_THREADS
	.align		4
.L_3045:
        /*0054*/ 	.byte	0x04, 0x05
        /*0056*/ 	.short	(.L_3047 - .L_3046)
.L_3046:
        /*0058*/ 	.word	0x00000080
        /*005c*/ 	.word	0x00000001
        /*0060*/ 	.word	0x00000001


	//----- nvinfo : EIATTR_CRS_STACK_SIZE
	.align		4
.L_3047:
        /*0064*/ 	.byte	0x04, 0x1e
        /*0066*/ 	.short	(.L_3049 - .L_3048)
.L_3048:
        /*0068*/ 	.word	0x00000000


	//----- nvinfo : EIATTR_CBANK_PARAM_SIZE
	.align		4
.L_3049:
        /*006c*/ 	.byte	0x03, 0x19
        /*006e*/ 	.short	0x0018


	//----- nvinfo : EIATTR_PARAM_CBANK
	.align		4
        /*0070*/ 	.byte	0x04, 0x0a
        /*0072*/ 	.short	(.L_3051 - .L_3050)
	.align		4
.L_3050:
        /*0074*/ 	.word	index@(.nv.constant0._ZN2at6native29vectorized_elementwise_kernelILi2ENS0_13AUnaryFunctorIN3c104HalfES4_S4_ZZZNS0_17atan2_kernel_cudaERNS_18TensorIteratorBaseEENKUlvE_clEvENKUlvE1_clEvEUlS4_S4_E_EESt5arrayIPcLm2EEEEviT0_T1_)
        /*0078*/ 	.short	0x0210
        /*007a*/ 	.short	0x0018


	//----- nvinfo : EIATTR_SW_WAR
	.align		4
.L_3051:
        /*007c*/ 	.byte	0x04, 0x36
        /*007e*/ 	.short	(.L_3053 - .L_3052)
.L_3052:
        /*0080*/ 	.word	0x00000008
.L_3053:


//--------------------- .nv.info._ZN2at6native29vectorized_elementwise_kernelILi4ENS0_13AUnaryFunctorIN3c104HalfES4_S4_ZZZNS0_17atan2_kernel_cudaERNS_18TensorIteratorBaseEENKUlvE_clEvENKUlvE1_clEvEUlS4_S4_E_EESt5arrayIPcLm2EEEEviT0_T1_ --------------------------
	.section	.nv.info._ZN2at6native29vectorized_elementwise_kernelILi4ENS0_13AUnaryFunctorIN3c104HalfES4_S4_ZZZNS0_17atan2_kernel_cudaERNS_18TensorIteratorBaseEENKUlvE_clEvENKUlvE1_clEvEUlS4_S4_E_EESt5arrayIPcLm2EEEEviT0_T1_,"",@"SHT_CUDA_INFO"
	.sectionflags	@""
	.align	4


	//----- nvinfo : EIATTR_CUDA_API_VERSION
	.align		4
        /*0000*/ 	.byte	0x04, 0x37
        /*0002*/ 	.short	(.L_3055 - .L_3054)
.L_3054:
        /*0004*/ 	.word	0x00000082


	//----- nvinfo : EIATTR_KPARAM_INFO
	.align		4
.L_3055:
        /*0008*/ 	.byte	0x04, 0x17
        /*000a*/ 	.short	(.L_3057 - .L_3056)
.L_3056:
        /*000c*/ 	.word	0x00000000
        /*0010*/ 	.short	0x0002
        /*0012*/ 	.short	0x0008
        /*0014*/ 	.byte	0x00, 0xf0, 0x41, 0x00


	//----- nvinfo : EIATTR_KPARAM_INFO
	.align		4
.L_3057:
        /*0018*/ 	.byte	0x04, 0x17
        /*001a*/ 	.short	(.L_3059 - .L_3058)
.L_3058:
        /*001c*/ 	.word	0x00000000
        /*0020*/ 	.short	0x0001
        /*0022*/ 	.short	0x0004
        /*0024*/ 	.byte	0x00, 0xf0, 0x11, 0x00


	//----- nvinfo : EIATTR_KPARAM_INFO
	.align		4
.L_3059:
        /*0028*/ 	.byte	0x04, 0x17
        /*002a*/ 	.short	(.L_3061 - .L_3060)
.L_3060:
        /*002c*/ 	.word	0x00000000
        /*0030*/ 	.short	0x0000
        /*0032*/ 	.short	0x0000
        /*0034*/ 	.byte	0x00, 0xf0, 0x11, 0x00


	//----- nvinfo : EIATTR_SPARSE_MMA_MASK
	.align		4
.L_3061:
        /*0038*/ 	.byte	0x03, 0x50
        /*003a*/ 	.short	0x0000


	//----- nvinfo : EIATTR_MAXREG_COUNT
	.align		4
        /*003c*/ 	.byte	0x03, 0x1b
        /*003e*/ 	.short	0x00ff


	//----- nvinfo : EIATTR_MERCURY_ISA_VERSION
	.align		4
        /*0040*/ 	.byte	0x03, 0x5f
        /*0042*/ 	.short	0x0101


	//----- nvinfo : EIATTR_EXIT_INSTR_OFFSETS
	.align		4
        /*0044*/ 	.byte	0x04, 0x1c
        /*0046*/ 	.short	(.L_3063 - .L_3062)


	//   ....[0]....
.L_3062:
        /*0048*/ 	.word	0x00001c70


	//   ....[1]....
        /*004c*/ 	.word	0x00004170


	//   ....[2]....
        /*0050*/ 	.word	0x000041c0


	//----- nvinfo : EIATTR_MAX_THREADS
	.align		4
.L_3063:
        /*0054*/ 	.byte	0x04, 0x05
        /*0056*/ 	.short	(.L_3065 - .L_3064)
.L_3064:
        /*0058*/ 	.word	0x00000080
        /*005c*/ 	.word	0x00000001
        /*0060*/ 	.word	0x00000001


	//----- nvinfo : EIATTR_CRS_STACK_SIZE
	.align		4
.L_3065:
        /*0064*/ 	.byte	0x04, 0x1e
        /*0066*/ 	.short	(.L_3067 - .L_3066)
.L_3066:
        /*0068*/ 	.word	0x00000000


	//----- nvinfo : EIATTR_CBANK_PARAM_SIZE
	.align		4
.L_3067:
        /*006c*/ 	.byte	0x03, 0x19
        /*006e*/ 	.short	0x0018


	//----- nvinfo : EIATTR_PARAM_CBANK
	.align		4
        /*0070*/ 	.byte	0x04, 0x0a
        /*0072*/ 	.short	(.L_3069 - .L_3068)
	.align		4
.L_3068:
        /*0074*/ 	.word	index@(.nv.constant0._ZN2at6native29vectorized_elementwise_kernelILi4ENS0_13AUnaryFunctorIN3c104HalfES4_S4_ZZZNS0_17atan2_kernel_cudaERNS_18TensorIteratorBaseEENKUlvE_clEvENKUlvE1_clEvEUlS4_S4_E_EESt5arrayIPcLm2EEEEviT0_T1_)
        /*0078*/ 	.short	0x0210
        /*007a*/ 	.short	0x0018


	//----- nvinfo : EIATTR_SW_WAR
	.align		4
.L_3069:
        /*007c*/ 	.byte	0x04, 0x36
        /*007e*/ 	.short	(.L_3071 - .L_3070)
.L_3070:
        /*0080*/ 	.word	0x00000008
.L_3071:


//--------------------- .nv.info._ZN2at6native29vectorized_elementwise_kernelILi8ENS0_13AUnaryFunctorIN3c104HalfES4_S4_ZZZNS0_17atan2_kernel_cudaERNS_18TensorIteratorBaseEENKUlvE_clEvENKUlvE1_clEvEUlS4_S4_E_EESt5arrayIPcLm2EEEEviT0_T1_ --------------------------
	.section	.nv.info._ZN2at6native29vectorized_elementwise_kernelILi8ENS0_13AUnaryFunctorIN3c104HalfES4_S4_ZZZNS0_17atan2_kernel_cudaERNS_18TensorIteratorBaseEENKUlvE_clEvENKUlvE1_clEvEUlS4_S4_E_EESt5arrayIPcLm2EEEEviT0_T1_,"",@"SHT_CUDA_INFO"
	.sectionflags	@""
	.align	4


	//----- nvinfo : EIATTR_CUDA_API_VERSION
	.align		4
        /*0000*/ 	.byte	0x04, 0x37
        /*0002*/ 	.short	(.L_3073 - .L_3072)
.L_3072:
        /*0004*/ 	.word	0x00000082


	//----- nvinfo : EIATTR_KPARAM_INFO
	.align		4
.L_3073:
        /*0008*/ 	.byte	0x04, 0x17
        /*000a*/ 	.short	(.L_3075 - .L_3074)
.L_3074:
        /*000c*/ 	.word	0x00000000
        /*0010*/ 	.short	0x0002
        /*0012*/ 	.short	0x0008
        /*0014*/ 	.byte	0x00, 0xf0, 0x41, 0x00


	//----- nvinfo : EIATTR_KPARAM_INFO
	.align		4
.L_3075:
        /*0018*/ 	.byte	0x04, 0x17
        /*001a*/ 	.short	(.L_3077 - .L_3076)
.L_3076:
        /*001c*/ 	.word	0x00000000
        /*0020*/ 	.short	0x0001
        /*0022*/ 	.short	0x0004
        /*0024*/ 	.byte	0x00, 0xf0, 0x11, 0x00


	//----- nvinfo : EIATTR_KPARAM_INFO
	.align		4
.L_3077:
        /*0028*/ 	.byte	0x04, 0x17
        /*002a*/ 	.short	(.L_3079 - .L_3078)
.L_3078:
        /*002c*/ 	.word	0x00000000
        /*0030*/ 	.short	0x0000
        /*0032*/ 	.short	0x0000
        /*0034*/ 	.byte	0x00, 0xf0, 0x11, 0x00


	//----- nvinfo : EIATTR_SPARSE_MMA_MASK
	.align		4
.L_3079:
        /*0038*/ 	.byte	0x03, 0x50
        /*003a*/ 	.short	0x0000


	//----- nvinfo : EIATTR_MAXREG_COUNT
	.align		4
        /*003c*/ 	.byte	0x03, 0x1b
        /*003e*/ 	.short	0x00ff


	//----- nvinfo : EIATTR_MERCURY_ISA_VERSION
	.align		4
        /*0040*/ 	.byte	0x03, 0x5f
        /*0042*/ 	.short	0x0101


	//----- nvinfo : EIATTR_EXIT_INSTR_OFFSETS
	.align		4
        /*0044*/ 	.byte	0x04, 0x1c
        /*0046*/ 	.short	(.L_3081 - .L_3080)


	//   ....[0]....
.L_3080:
        /*0048*/ 	.word	0x00001c10


	//   ....[1]....
        /*004c*/ 	.word	0x00004090


	//   ....[2]....
        /*0050*/ 	.word	0x000040e0


	//----- nvinfo : EIATTR_MAX_THREADS
	.align		4
.L_3081:
        /*0054*/ 	.byte	0x04, 0x05
        /*0056*/ 	.short	(.L_3083 - .L_3082)
.L_3082:
        /*0058*/ 	.word	0x00000080
        /*005c*/ 	.word	0x00000001
        /*0060*/ 	.word	0x00000001


	//----- nvinfo : EIATTR_CRS_STACK_SIZE
	.align		4
.L_3083:
        /*0064*/ 	.byte	0x04, 0x1e
        /*0066*/ 	.short	(.L_3085 - .L_3084)
.L_3084:
        /*0068*/ 	.word	0x00000000


	//----- nvinfo : EIATTR_CBANK_PARAM_SIZE
	.align		4
.L_3085:
        /*006c*/ 	.byte	0x03, 0x19
        /*006e*/ 	.short	0x0018


	//----- nvinfo : EIATTR_PARAM_CBANK
	.align		4
        /*0070*/ 	.byte	0x04, 0x0a
        /*0072*/ 	.short	(.L_3087 - .L_3086)
	.align		4
.L_3086:
        /*0074*/ 	.word	index@(.nv.constant0._ZN2at6native29vectorized_elementwise_kernelILi8ENS0_13AUnaryFunctorIN3c104HalfES4_S4_ZZZNS0_17atan2_kernel_cudaERNS_18TensorIteratorBaseEENKUlvE_clEvENKUlvE1_clEvEUlS4_S4_E_EESt5arrayIPcLm2EEEEviT0_T1_)
        /*0078*/ 	.short	0x0210
        /*007a*/ 	.short	0x0018


	//----- nvinfo : EIATTR_SW_WAR
	.align		4
.L_3087:
        /*007c*/ 	.byte	0x04, 0x36
        /*007e*/ 	.short	(.L_3089 - .L_3088)
.L_3088:
        /*0080*/ 	.word	0x00000008
.L_3089:


//--------------------- .nv.info._ZN2at6native18elementwise_kernelILi128ELi4EZNS0_15gpu_kernel_implINS0_13BinaryFunctorIfffZZZNS0_17atan2_kernel_cudaERNS_18TensorIteratorBaseEENKUlvE_clEvENKUlvE0_clEvEUlffE_EEEEvS5_RKT_EUliE_EEviT1_ --------------------------
	.section	.nv.info._ZN2at6native18elementwise_kernelILi128ELi4EZNS0_15gpu_kernel_implINS0_13BinaryFunctorIfffZZZNS0_17atan2_kernel_cudaERNS_18TensorIteratorBaseEENKUlvE_clEvENKUlvE0_clEvEUlffE_EEEEvS5_RKT_EUliE_EEviT1_,"",@"SHT_CUDA_INFO"
	.sectionflags	@""
	.align	4


	//----- nvinfo : EIATTR_CUDA_API_VERSION
	.align		4
        /*0000*/ 	.byte	0x04, 0x37
        /*0002*/ 	.short	(.L_3091 - .L_3090)
.L_3090:
        /*0004*/ 	.word	0x00000082


	//----- nvinfo : EIATTR_KPARAM_INFO
	.align		4
.L_3091:
        /*0008*/ 	.byte	0x04, 0x17
        /*000a*/ 	.short	(.L_3093 - .L_3092)
.L_3092:
        /*000c*/ 	.word	0x00000000
        /*0010*/ 	.short	0x0001
        /*0012*/ 	.short	0x0008
        /*0014*/ 	.byte	0x00, 0xf0, 0x21, 0x0a


	//----- nvinfo : EIATTR_KPARAM_INFO
	.align		4
.L_3093:
        /*0018*/ 	.byte	0x04, 0x17
        /*001a*/ 	.short	(.L_3095 - .L_3094)
.L_3094:
        /*001c*/ 	.word	0x00000000
        /*0020*/ 	.short	0x0000
        /*0022*/ 	.short	0x0000
        /*0024*/ 	.byte	0x00, 0xf0, 0x11, 0x00


	//----- nvinfo : EIATTR_SPARSE_MMA_MASK
	.align		4
.L_3095:
        /*0028*/ 	.byte	0x03, 0x50
        /*002a*/ 	.short	0x0000


	//----- nvinfo : EIATTR_MAXREG_COUNT
	.align		4
        /*002c*/ 	.byte	0x03, 0x1b
        /*002e*/ 	.short	0x0080


	//----- nvinfo : EIATTR_EXTERNS
	.align		4
        /*0030*/ 	.byte	0x04, 0x0f
        /*0032*/ 	.short	(.L_3097 - .L_3096)


	//   ....[0]....
	.align		4
.L_3096:
        /*0034*/ 	.word	index@(__assertfail)


	//----- nvinfo : EIATTR_MERCURY_ISA_VERSION
	.align		4
.L_3097:
        /*0038*/ 	.byte	0x03, 0x5f
        /*003a*/ 	.short	0x0101


	//----- nvinfo : EIATTR_SYSCALL_OFFSETS
	.align		4
        /*003c*/ 	.byte	0x04, 0x46
        /*003e*/ 	.short	(.L_3099 - .L_3098)


	//   ....[0]....
.L_3098:
        /*0040*/ 	.word	0x00002480


	//   ....[1]....
        /*0044*/ 	.word	0x000032a0


	//   ....[2]....
        /*0048*/ 	.word	0x00004430


	//   ....[3]....
        /*004c*/ 	.word	0x000068f0


	//   ....[4]....
        /*0050*/ 	.word	0x00007710


	//   ....[5]....
        /*0054*/ 	.word	0x00008890


	//   ....[6]....
        /*0058*/ 	.word	0x0000ad40


	//   ....[7]....
        /*005c*/ 	.word	0x0000bb60


	//   ....[8]....
        /*0060*/ 	.word	0x0000cce0


	//   ....[9]....
        /*0064*/ 	.word	0x0000f180


	//   ....[10]....
        /*0068*/ 	.word	0x0000ffa0


	//   ....[11]....
        /*006c*/ 	.word	0x00011120


	//----- nvinfo : EIATTR_EXIT_INSTR_OFFSETS
	.align		4
.L_3099:
        /*0070*/ 	.byte	0x04, 0x1c
        /*0072*/ 	.short	(.L_3101 - .L_3100)


	//   ....[0]....
.L_3100:
        /*0074*/ 	.word	0x0000cd90


	//   ....[1]....
        /*0078*/ 	.word	0x00010440


	//   ....[2]....
        /*007c*/ 	.word	0x00010480


	//   ....[3]....
        /*0080*/ 	.word	0x00010510


	//   ....[4]....
        /*0084*/ 	.word	0x00010540


	//   ....[5]....
        /*0088*/ 	.word	0x00010570


	//   ....[6]....
        /*008c*/ 	.word	0x000105f0


	//   ....[7]....
        /*0090*/ 	.word	0x00010620


	//   ....[8]....
        /*0094*/ 	.word	0x000106b0


	//   ....[9]....
        /*0098*/ 	.word	0x000106f0


	//   ....[10]....
        /*009c*/ 	.word	0x00010730


	//   ....[11]....
        /*00a0*/ 	.word	0x000107f0


	//   ....[12]....
        /*00a4*/ 	.word	0x00010840


	//   ....[13]....
        /*00a8*/ 	.word	0x000109c0


	//   ....[14]....
        /*00ac*/ 	.word	0x00010b10


	//   ....[15]....
        /*00b0*/ 	.word	0x00010b40


	//   ....[16]....
        /*00b4*/ 	.word	0x00010bf0


	//   ....[17]....
        /*00b8*/ 	.word	0x00010d60


	//   ....[18]....
        /*00bc*/ 	.word	0x00010ed0


	//   ....[19]....
        /*00c0*/ 	.word	0x00011020


	//   ....[20]....
        /*00c4*/ 	.word	0x00011130


	//   ....[21]....
        /*00c8*/ 	.word	0x00011160


	//   ....[22]....
        /*00cc*/ 	.word	0x00011190


	//----- nvinfo : EIATTR_MAX_THREADS
	.align		4
.L_3101:
        /*00d0*/ 	.byte	0x04, 0x05
        /*00d2*/ 	.short	(.L_3103 - .L_3102)
.L_3102:
        /*00d4*/ 	.word	0x00000080
        /*00d8*/ 	.word	0x00000001
        /*00dc*/ 	.word	0x00000001


	//----- nvinfo : EIATTR_CRS_STACK_SIZE
	.align		4
.L_3103:
        /*00e0*/ 	.byte	0x04, 0x1e
        /*00e2*/ 	.short	(.L_3105 - .L_3104)
.L_3104:
        /*00e4*/ 	.word	0x00000000


	//----- nvinfo : EIATTR_CBANK_PARAM_SIZE
	.align		4
.L_3105:
        /*00e8*/ 	.byte	0x03, 0x19
        /*00ea*/ 	.short	0x0290


	//----- nvinfo : EIATTR_PARAM_CBANK
	.align		4
        /*00ec*/ 	.byte	0x04, 0x0a
        /*00ee*/ 	.short	(.L_3107 - .L_3106)
	.align		4
.L_3106:
        /*00f0*/ 	.word	index@(.nv.constant0._ZN2at6native18elementwise_kernelILi128ELi4EZNS0_15gpu_kernel_implINS0_13BinaryFunctorIfffZZZNS0_17atan2_kernel_cudaERNS_18TensorIteratorBaseEENKUlvE_clEvENKUlvE0_clEvEUlffE_EEEEvS5_RKT_EUliE_EEviT1_)
        /*00f4*/ 	.short	0x0210
        /*00f6*/ 	.short	0x0290


	//----- nvinfo : EIATTR_SW_WAR
	.align		4
.L_3107:
        /*00f8*/ 	.byte	0x04, 0x36
        /*00fa*/ 	.short	(.L_3109 - .L_3108)
.L_3108:
        /*00fc*/ 	.word	0x00000008
.L_3109:


//--------------------- .nv.info._ZN2at6native27unrolled_elementwise_kernelINS0_13BinaryFunctorIfffZZZNS0_17atan2_kernel_cudaERNS_18TensorIteratorBaseEENKUlvE_clEvENKUlvE0_clEvEUlffE_EESt5arrayIPcLm3EELi4E23TrivialOffsetCalculatorILi2EjESC_ILi1EjENS0_6memory12LoadWithCastILi2EEENSF_13StoreWithCastILi1EEEEEviT_T0_T2_T3_T4_T5_ --------------------------
	.section	.nv.info._ZN2at6native27unrolled_elementwise_kernelINS0_13BinaryFunctorIfffZZZNS0_17atan2_kernel_cudaERNS_18TensorIteratorBaseEENKUlvE_clEvENKUlvE0_clEvEUlffE_EESt5arrayIPcLm3EELi4E23TrivialOffsetCalculatorILi2EjESC_ILi1EjENS0_6memory12LoadWithCastILi2EEENSF_13StoreWithCastILi1EEEEEviT_T0_T2_T3_T4_T5_,"",@"SHT_CUDA_INFO"
	.sectionflags	@""
	.align	4


	//----- nvinfo : EIATTR_CUDA_API_VERSION
	.align		4
        /*0000*/ 	.byte	0x04, 0x37
        /*0002*/ 	.short	(.L_3111 - .L_3110)
.L_3110:
        /*0004*/ 	.word	0x00000082


	//----- nvinfo : EIATTR_KPARAM_INFO
	.align		4
.L_3111:
        /*0008*/ 	.byte	0x04, 0x17
        /*000a*/ 	.short	(.L_3113 - .L_3112)
.L_3112:
        /*000c*/ 	.word	0x00000000
        /*0010*/ 	.short	0x0006
        /*0012*/ 	.short	0x0030
        /*0014*/ 	.byte	0x00, 0xf0, 0x21, 0x00


	//----- nvinfo : EIATTR_KPARAM_INFO
	.align		4
.L_3113:
        /*0018*/ 	.byte	0x04, 0x17
        /*001a*/ 	.short	(.L_3115 - .L_3114)
.L_3114:
        /*001c*/ 	.word	0x00000000
        /*0020*/ 	.short	0x0005
        /*0022*/ 	.short	0x0024
        /*0024*/ 	.byte	0x00, 0xf0, 0x31, 0x00


	//----- nvinfo : EIATTR_KPARAM_INFO
	.align		4
.L_3115:
        /*0028*/ 	.byte	0x04, 0x17
        /*002a*/ 	.short	(.L_3117 - .L_3116)
.L_3116:
        /*002c*/ 	.word	0x00000000
        /*0030*/ 	.short	0x0004
        /*0032*/ 	.short	0x0021
        /*0034*/ 	.byte	0x00, 0xf0, 0x05, 0x00


	//----- nvinfo : EIATTR_KPARAM_INFO
	.align		4
.L_3117:
        /*0038*/ 	.byte	0x04, 0x17
        /*003a*/ 	.short	(.L_3119 - .L_3118)
.L_3118:
        /*003c*/ 	.word	0x00000000
        /*0040*/ 	.short	0x0003
        /*0042*/ 	.short	0x0020
        /*0044*/ 	.byte	0x00, 0xf0, 0x05, 0x00


	//----- nvinfo : EIATTR_KPARAM_INFO
	.align		4
.L_3119:
        /*0048*/ 	.byte	0x04, 0x17
        /*004a*/ 	.short	(.L_3121 - .L_3120)
.L_3120:
        /*004c*/ 	.word	0x00000000
        /*0050*/ 	.short	0x0002
        /*0052*/ 	.short	0x0008
        /*0054*/ 	.byte	0x00, 0xf0, 0x61, 0x00


	//----- nvinfo : EIATTR_KPARAM_INFO
	.align		4
.L_3121:
        /*0058*/ 	.byte	0x04, 0x17
        /*005a*/ 	.short	(.L_3123 - .L_3122)
.L_3122:
        /*005c*/ 	.word	0x00000000
        /*0060*/ 	.short	0x0001
        /*0062*/ 	.short	0x0004
        /*0064*/ 	.byte	0x00, 0xf0, 0x05, 0x00


	//----- nvinfo : EIATTR_KPARAM_INFO
	.align		4
.L_3123:
        /*0068*/ 	.byte	0x04, 0x17
        /*006a*/ 	.short	(.L_3125 - .L_3124)
.L_3124:
        /*006c*/ 	.word	0x00000000
        /*0070*/ 	.short	0x0000
        /*0072*/ 	.short	0x0000
        /*0074*/ 	.byte	0x00, 0xf0, 0x11, 0x00


	//----- nvinfo : EIATTR_SPARSE_MMA_MASK
	.align		4
.L_3125:
        /*0078*/ 	.byte	0x03, 0x50
        /*007a*/ 	.short	0x0000


	//----- nvinfo : EIATTR_MAXREG_COUNT
	.align		4
        /*007c*/ 	.byte	0x03, 0x1b
        /*007e*/ 	.short	0x00ff


	//----- nvinfo : EIATTR_EXTERNS
	.align		4
        /*0080*/ 	.byte	0x04, 0x0f
        /*0082*/ 	.short	(.L_3127 - .L_3126)


	//   ....[0]....
	.align		4
.L_3126:
        /*0084*/ 	.word	index@(__assertfail)


	//----- nvinfo : EIATTR_MERCURY_ISA_VERSION
	.align		4
.L_3127:
        /*0088*/ 	.byte	0x03, 0x5f
        /*008a*/ 	.short	0x0101


	//----- nvinfo : EIATTR_SYSCALL_OFFSETS
	.align		4
        /*008c*/ 	.byte	0x04, 0x46
        /*008e*/ 	.short	(.L_3129 - .L_3128)


	//   ....[0]....
.L_3128:
        /*0090*/ 	.word	0x00000ea0


	//   ....[1]....
        /*0094*/ 	.word	0x00001cd0


	//   ....[2]....
        /*0098*/ 	.word	0x00002b80


	//   ....[3]....
        /*009c*/ 	.word	0x000039b0


	//   ....[4]....
        /*00a0*/ 	.word	0x00004860


	//   ....[5]....
        /*00a4*/ 	.word	0x000056a0


	//   ....[6]....
        /*00a8*/ 	.word	0x00006540


	//   ....[7]....
        /*00ac*/ 	.word	0x00007350


	//   ....[8]....
        /*00b0*/ 	.word	0x00009130


	//   ....[9]....
        /*00b4*/ 	.word	0x0000a030


	//   ....[10]....
        /*00b8*/ 	.word	0x0000aef0


	//   ....[11]....
        /*00bc*/ 	.word	0x0000bdb0


	//----- nvinfo : EIATTR_EXIT_INSTR_OFFSETS
	.align		4
.L_3129:
        /*00c0*/ 	.byte	0x04, 0x1c
        /*00c2*/ 	.short	(.L_3131 - .L_3130)


	//   ....[0]....
.L_3130:
        /*00c4*/ 	.word	0x0000af90


	//   ....[1]....
        /*00c8*/ 	.word	0x0000b0d0


	//   ....[2]....
        /*00cc*/ 	.word	0x0000b110


	//   ....[3]....
        /*00d0*/ 	.word	0x0000b1a0


	//   ....[4]....
        /*00d4*/ 	.word	0x0000b1d0


	//   ....[5]....
        /*00d8*/ 	.word	0x0000b200


	//   ....[6]....
        /*00dc*/ 	.word	0x0000b280


	//   ....[7]....
        /*00e0*/ 	.word	0x0000b2b0


	//   ....[8]....
        /*00e4*/ 	.word	0x0000b340


	//   ....[9]....
        /*00e8*/ 	.word	0x0000b380


	//   ....[10]....
        /*00ec*/ 	.word	0x0000b3c0


	//   ....[11]....
        /*00f0*/ 	.word	0x0000b480


	//   ....[12]....
        /*00f4*/ 	.word	0x0000b4d0


	//   ....[13]....
        /*00f8*/ 	.word	0x0000b650


	//   ....[14]....
        /*00fc*/ 	.word	0x0000b7a0


	//   ....[15]....
        /*0100*/ 	.word	0x0000b7d0


	//   ....[16]....
        /*0104*/ 	.word	0x0000b880


	//   ....[17]....
        /*0108*/ 	.word	0x0000b9f0


	//   ....[18]....
        /*010c*/ 	.word	0x0000bb60


	//   ....[19]....
        /*0110*/ 	.word	0x0000bcb0


	//   ....[20]....
        /*0114*/ 	.word	0x0000bdc0


	//   ....[21]....
        /*0118*/ 	.word	0x0000bdf0


	//   ....[22]....
        /*011c*/ 	.word	0x0000be20


	//----- nvinfo : EIATTR_MAX_THREADS
	.align		4
.L_3131:
        /*0120*/ 	.byte	0x04, 0x05
        /*0122*/ 	.short	(.L_3133 - .L_3132)
.L_3132:
        /*0124*/ 	.word	0x00000080
        /*0128*/ 	.word	0x00000001
        /*012c*/ 	.word	0x00000001


	//----- nvinfo : EIATTR_CRS_STACK_SIZE
	.align		4
.L_3133:
        /*0130*/ 	.byte	0x04, 0x1e
        /*0132*/ 	.short	(.L_3135 - .L_3134)
.L_3134:
        /*0134*/ 	.word	0x00000000


	//----- nvinfo : EIATTR_CBANK_PARAM_SIZE
	.align		4
.L_3135:
        /*0138*/ 	.byte	0x03, 0x19
        /*013a*/ 	.short	0x0038


	//----- nvinfo : EIATTR_PARAM_CBANK
	.align		4
        /*013c*/ 	.byte	0x04, 0x0a
        /*013e*/ 	.short	(.L_3137 - .L_3136)
	.align		4
.L_3136:
        /*0140*/ 	.word	index@(.nv.constant0._ZN2at6native27unrolled_elementwise_kernelINS0_13BinaryFunctorIfffZZZNS0_17atan2_kernel_cudaERNS_18TensorIteratorBaseEENKUlvE_clEvENKUlvE0_clEvEUlffE_EESt5arrayIPcLm3EELi4E23TrivialOffsetCalculatorILi2EjESC_ILi1EjENS0_6memory12LoadWithCastILi2EEENSF_13StoreWithCastILi1EEEEEviT_T0_T2_T3_T4_T5_)
        /*0144*/ 	.short	0x0210
        /*0146*/ 	.short	0x0038


	//----- nvinfo : EIATTR_SW_WAR
	.align		4
.L_3137:
        /*0148*/ 	.byte	0x04, 0x36
        /*014a*/ 	.short	(.L_3139 - .L_3138)
.L_3138:
        /*014c*/ 	.word	0x00000008
.L_3139:


//--------------------- .nv.info._ZN2at6native18elementwise_kernelILi128ELi2EZNS0_22gpu_kernel_impl_nocastINS0_13BinaryFunctorIfffZZZNS0_17atan2_kernel_cudaERNS_18TensorIteratorBaseEENKUlvE_clEvENKUlvE0_clEvEUlffE_EEEEvS5_RKT_EUliE_EEviT1_ --------------------------
	.section	.nv.info._ZN2at6native18elementwise_kernelILi128ELi2EZNS0_22gpu_kernel_impl_nocastINS0_13BinaryFunctorIfffZZZNS0_17atan2_kernel_cudaERNS_18TensorIteratorBaseEENKUlvE_clEvENKUlvE0_clEvEUlffE_EEEEvS5_RKT_EUliE_EEviT1_,"",@"SHT_CUDA_INFO"
	.sectionflags	@""
	.align	4


	//----- nvinfo : EIATTR_CUDA_API_VERSION
	.align		4
        /*0000*/ 	.byte	0x04, 0x37
        /*0002*/ 	.short	(.L_3141 - .L_3140)
.L_3140:
        /*0004*/ 	.word	0x00000082


	//----- nvinfo : EIATTR_KPARAM_INFO
	.align		4
.L_3141:
        /*0008*/ 	.byte	0x04, 0x17
        /*000a*/ 	.short	(.L_3143 - .L_3142)
.L_3142:
        /*000c*/ 	.word	0x00000000
        /*0010*/ 	.short	0x0001
        /*0012*/ 	.short	0x0008
        /*0014*/ 	.byte	0x00, 0xf0, 0x21, 0x0a


	//----- nvinfo : EIATTR_KPARAM_INFO
	.align		4
.L_3143:
        /*0018*/ 	.byte	0x04, 0x17
        /*001a*/ 	.short	(.L_3145 - .L_3144)
.L_3144:
        /*001c*/ 	.word	0x00000000
        /*0020*/ 	.short	0x0000
        /*0022*/ 	.short	0x0000
        /*0024*/ 	.byte	0x00, 0xf0, 0x11, 0x00


	//----- nvinfo : EIATTR_SPARSE_MMA_MASK
	.align		4
.L_3145:
        /*0028*/ 	.byte	0x03, 0x50
        /*002a*/ 	.short	0x0000


	//----- nvinfo : EIATTR_MAXREG_COUNT
	.align		4
        /*002c*/ 	.byte	0x03, 0x1b
        /*002e*/ 	.short	0x0080


	//----- nvinfo : EIATTR_MERCURY_ISA_VERSION
	.align		4
        /*0030*/ 	.byte	0x03, 0x5f
        /*0032*/ 	.short	0x0101


	//----- nvinfo : EIATTR_EXIT_INSTR_OFFSETS
	.align		4
        /*0034*/ 	.byte	0x04, 0x1c
        /*0036*/ 	.short	(.L_3147 - .L_3146)


	//   ....[0]....
.L_3146:
        /*0038*/ 	.word	0x00001b20


	//   ....[1]....
        /*003c*/ 	.word	0x00003550


	//----- nvinfo : EIATTR_MAX_THREADS
	.align		4
.L_3147:
        /*0040*/ 	.byte	0x04, 0x05
        /*0042*/ 	.short	(.L_3149 - .L_3148)
.L_3148:
        /*0044*/ 	.word	0x00000080
        /*0048*/ 	.word	0x00000001
        /*004c*/ 	.word	0x00000001


	//----- nvinfo : EIATTR_CRS_STACK_SIZE
	.align		4
.L_3149:
        /*0050*/ 	.byte	0x04, 0x1e
        /*0052*/ 	.short	(.L_3151 - .L_3150)
.L_3150:
        /*0054*/ 	.word	0x00000000


	//----- nvinfo : EIATTR_CBANK_PARAM_SIZE
	.align		4
.L_3151:
        /*0058*/ 	.byte	0x03, 0x19
        /*005a*/ 	.short	0x0290


	//----- nvinfo : EIATTR_PARAM_CBANK
	.align		4
        /*005c*/ 	.byte	0x04, 0x0a
        /*005e*/ 	.short	(.L_3153 - .L_3152)
	.align		4
.L_3152:
        /*0060*/ 	.word	index@(.nv.constant0._ZN2at6native18elementwise_kernelILi128ELi2EZNS0_22gpu_kernel_impl_nocastINS0_13BinaryFunctorIfffZZZNS0_17atan2_kernel_cudaERNS_18TensorIteratorBaseEENKUlvE_clEvENKUlvE0_clEvEUlffE_EEEEvS5_RKT_EUliE_EEviT1_)
        /*0064*/ 	.short	0x0210
        /*0066*/ 	.short	0x0290


	//----- nvinfo : EIATTR_SW_WAR
	.align		4
.L_3153:
        /*0068*/ 	.byte	0x04, 0x36
        /*006a*/ 	.short	(.L_3155 - .L_3154)
.L_3154:
        /*006c*/ 	.word	0x00000008
.L_3155:


//--------------------- .nv.info._ZN2at6native27unrolled_elementwise_kernelINS0_13BinaryFunctorIfffZZZNS0_17atan2_kernel_cudaERNS_18TensorIteratorBaseEENKUlvE_clEvENKUlvE0_clEvEUlffE_EESt5arrayIPcLm3EELi4E23TrivialOffsetCalculatorILi2EjESC_ILi1EjENS0_6memory15LoadWithoutCastENSF_16StoreWithoutCastEEEviT_T0_T2_T3_T4_T5_ --------------------------
	.section	.nv.info._ZN2at6native27unrolled_elementwise_kernelINS0_13BinaryFunctorIfffZZZNS0_17atan2_kernel_cudaERNS_18TensorIteratorBaseEENKUlvE_clEvENKUlvE0_clEvEUlffE_EESt5arrayIPcLm3EELi4E23TrivialOffsetCalculatorILi2EjESC_ILi1EjENS0_6memory15LoadWithoutCastENSF_16StoreWithoutCastEEEviT_T0_T2_T3_T4_T5_,"",@"SHT_CUDA_INFO"
	.sectionflags	@""
	.align	4


	//----- nvinfo : EIATTR_CUDA_API_VERSION
	.align		4
        /*0000*/ 	.byte	0x04, 0x37
        /*0002*/ 	.short	(.L_3157 - .L_3156)
.L_3156:
        /*0004*/ 	.word	0x00000082


	//----- nvinfo : EIATTR_KPARAM_INFO
	.align		4
.L_3157:
        /*0008*/ 	.byte	0x04, 0x17
        /*000a*/ 	.short	(.L_3159 - .L_3158)
.L_3158:
        /*000c*/ 	.word	0x00000000
        /*0010*/ 	.short	0x0006
        /*0012*/ 	.short	0x0023
        /*0014*/ 	.byte	0x00, 0xf0, 0x05, 0x00


	//----- nvinfo : EIATTR_KPARAM_INFO
	.align		4
.L_3159:
        /*0018*/ 	.byte	0x04, 0x17
        /*001a*/ 	.short	(.L_3161 - .L_3160)
.L_3160:
        /*001c*/ 	.word	0x00000000
        /*0020*/ 	.short	0x0005
        /*0022*/ 	.short	0x0022
        /*0024*/ 	.byte	0x00, 0xf0, 0x05, 0x00


	//----- nvinfo : EIATTR_KPARAM_INFO
	.align		4
.L_3161:
        /*0028*/ 	.byte	0x04, 0x17
        /*002a*/ 	.short	(.L_3163 - .L_3162)
.L_3162:
        /*002c*/ 	.word	0x00000000
        /*0030*/ 	.short	0x0004
        /*0032*/ 	.short	0x0021
        /*0034*/ 	.byte	0x00, 0xf0, 0x05, 0x00


	//----- nvinfo : EIATTR_KPARAM_INFO
	.align		4
.L_3163:
        /*0038*/ 	.byte	0x04, 0x17
        /*003a*/ 	.short	(.L_3165 - .L_3164)
.L_3164:
        /*003c*/ 	.word	0x00000000
        /*0040*/ 	.short	0x0003
        /*0042*/ 	.short	0x0020
        /*0044*/ 	.byte	0x00, 0xf0, 0x05, 0x00


	//----- nvinfo : EIATTR_KPARAM_INFO
	.align		4
.L_3165:
        /*0048*/ 	.byte	0x04, 0x17
        /*004a*/ 	.short	(.L_3167 - .L_3166)
.L_3166:
        /*004c*/ 	.word	0x00000000
        /*0050*/ 	.short	0x0002
        /*0052*/ 	.short	0x0008
        /*0054*/ 	.byte	0x00, 0xf0, 0x61, 0x00


	//----- nvinfo : EIATTR_KPARAM_INFO
	.align		4
.L_3167:
        /*0058*/ 	.byte	0x04, 0x17
        /*005a*/ 	.short	(.L_3169 - .L_3168)
.L_3168:
        /*005c*/ 	.word	0x00000000
        /*0060*/ 	.short	0x0001
        /*0062*/ 	.short	0x0004
        /*0064*/ 	.byte	0x00, 0xf0, 0x05, 0x00


	//----- nvinfo : EIATTR_KPARAM_INFO
	.align		4
.L_3169:
        /*0068*/ 	.byte	0x04, 0x17
        /*006a*/ 	.short	(.L_3171 - .L_3170)
.L_3170:
        /*006c*/ 	.word	0x00000000
        /*0070*/ 	.short	0x0000
        /*0072*/ 	.short	0x0000
        /*0074*/ 	.byte	0x00, 0xf0, 0x11, 0x00


	//----- nvinfo : EIATTR_SPARSE_MMA_MASK
	.align		4
.L_3171:
        /*0078*/ 	.byte	0x03, 0x50
        /*007a*/ 	.short	0x0000


	//----- nvinfo : EIATTR_MAXREG_COUNT
	.align		4
        /*007c*/ 	.byte	0x03, 0x1b
        /*007e*/ 	.short	0x00ff


	//----- nvinfo : EIATTR_MERCURY_ISA_VERSION
	.align		4
        /*0080*/ 	.byte	0x03, 0x5f
        /*0082*/ 	.short	0x0101


	//----- nvinfo : EIATTR_EXIT_INSTR_OFFSETS
	.align		4
        /*0084*/ 	.byte	0x04, 0x1c
        /*0086*/ 	.short	(.L_3173 - .L_3172)


	//   ....[0]....
.L_3172:
        /*0088*/ 	.word	0x000012c0


	//   ....[1]....
        /*008c*/ 	.word	0x00001310


	//----- nvinfo : EIATTR_MAX_THREADS
	.align		4
.L_3173:
        /*0090*/ 	.byte	0x04, 0x05
        /*0092*/ 	.short	(.L_3175 - .L_3174)
.L_3174:
        /*0094*/ 	.word	0x00000080
        /*0098*/ 	.word	0x00000001
        /*009c*/ 	.word	0x00000001


	//----- nvinfo : EIATTR_CRS_STACK_SIZE
	.align		4
.L_3175:
        /*00a0*/ 	.byte	0x04, 0x1e
        /*00a2*/ 	.short	(.L_3177 - .L_3176)
.L_3176:
        /*00a4*/ 	.word	0x00000000


	//----- nvinfo : EIATTR_CBANK_PARAM_SIZE
	.align		4
.L_3177:
        /*00a8*/ 	.byte	0x03, 0x19
        /*00aa*/ 	.short	0x0024


	//----- nvinfo : EIATTR_PARAM_CBANK
	.align		4
        /*00ac*/ 	.byte	0x04, 0x0a
        /*00ae*/ 	.short	(.L_3179 - .L_3178)
	.align		4
.L_3178:
        /*00b0*/ 	.word	index@(.nv.constant0._ZN2at6native27unrolled_elementwise_kernelINS0_13BinaryFunctorIfffZZZNS0_17atan2_kernel_cudaERNS_18TensorIteratorBaseEENKUlvE_clEvENKUlvE0_clEvEUlffE_EESt5arrayIPcLm3EELi4E23TrivialOffsetCalculatorILi2EjESC_ILi1EjENS0_6memory15LoadWithoutCastENSF_16StoreWithoutCastEEEviT_T0_T2_T3_T4_T5_)
        /*00b4*/ 	.short	0x0210
        /*00b6*/ 	.short	0x0024


	//----- nvinfo : EIATTR_SW_WAR
	.align		4
.L_3179:
        /*00b8*/ 	.byte	0x04, 0x36
        /*00ba*/ 	.short	(.L_3181 - .L_3180)
.L_3180:
        /*00bc*/ 	.word	0x00000008
.L_3181:


//--------------------- .nv.info._ZN2at6native29vectorized_elementwise_kernelILi2ENS0_13BinaryFunctorIfffZZZNS0_17atan2_kernel_cudaERNS_18TensorIteratorBaseEENKUlvE_clEvENKUlvE0_clEvEUlffE_EESt5arrayIPcLm3EEEEviT0_T1_ --------------------------
	.section	.nv.info._ZN2at6native29vectorized_elementwise_kernelILi2ENS0_13BinaryFunctorIfffZZZNS0_17atan2_kernel_cudaERNS_18TensorIteratorBaseEENKUlvE_clEvENKUlvE0_clEvEUlffE_EESt5arrayIPcLm3EEEEviT0_T1_,"",@"SHT_CUDA_INFO"
	.sectionflags	@""
	.align	4


	//----- nvinfo : EIATTR_CUDA_API_VERSION
	.align		4
        /*0000*/ 	.byte	0x04, 0x37
        /*0002*/ 	.short	(.L_3183 - .L_3182)
.L_3182:
        /*0004*/ 	.word	0x00000082


	//----- nvinfo : EIATTR_KPARAM_INFO
	.align		4
.L_3183:
        /*0008*/ 	.byte	0x04, 0x17
        /*000a*/ 	.short	(.L_3185 - .L_3184)
.L_3184:
        /*000c*/ 	.word	0x00000000
        /*0010*/ 	.short	0x0002
        /*0012*/ 	.short	0x0008
        /*0014*/ 	.byte	0x00, 0xf0, 0x61, 0x00


	//----- nvinfo : EIATTR_KPARAM_INFO
	.align		4
.L_3185:
        /*0018*/ 	.byte	0x04, 0x17
        /*001a*/ 	.short	(.L_3187 - .L_3186)
.L_3186:
        /*001c*/ 	.word	0x00000000
        /*0020*/ 	.short	0x0001
        /*0022*/ 	.short	0x0004
        /*0024*/ 	.byte	0x00, 0xf0, 0x05, 0x00


	//----- nvinfo : EIATTR_KPARAM_INFO
	.align		4
.L_3187:
        /*0028*/ 	.byte	0x04, 0x17
        /*002a*/ 	.short	(.L_3189 - .L_3188)
.L_3188:
        /*002c*/ 	.word	0x00000000
        /*0030*/ 	.short	0x0000
        /*0032*/ 	.short	0x0000
        /*0034*/ 	.byte	0x00, 0xf0, 0x11, 0x00


	//----- nvinfo : EIATTR_SPARSE_MMA_MASK
	.align		4
.L_3189:
        /*0038*/ 	.byte	0x03, 0x50
        /*003a*/ 	.short	0x0000


	//----- nvinfo : EIATTR_MAXREG_COUNT
	.align		4
        /*003c*/ 	.byte	0x03, 0x1b
        /*003e*/ 	.short	0x00ff


	//----- nvinfo : EIATTR_MERCURY_ISA_VERSION
	.align		4
        /*0040*/ 	.byte	0x03, 0x5f
        /*0042*/ 	.short	0x0101


	//----- nvinfo : EIATTR_EXIT_INSTR_OFFSETS
	.align		4
        /*0044*/ 	.byte	0x04, 0x1c
        /*0046*/ 	.short	(.L_3191 - .L_3190)


	//   ....[0]....
.L_3190:
        /*0048*/ 	.word	0x00001b60


	//   ....[1]....
        /*004c*/ 	.word	0x00003ff0


	//   ....[2]....
        /*0050*/ 	.word	0x00004040


	//----- nvinfo : EIATTR_MAX_THREADS
	.align		4
.L_3191:
        /*0054*/ 	.byte	0x04, 0x05
        /*0056*/ 	.short	(.L_3193 - .L_3192)
.L_3192:
        /*0058*/ 	.word	0x00000080
        /*005c*/ 	.word	0x00000001
        /*0060*/ 	.word	0x00000001


	//----- nvinfo : EIATTR_CRS_STACK_SIZE
	.align		4
.L_3193:
        /*0064*/ 	.byte	0x04, 0x1e
        /*0066*/ 	.short	(.L_3195 - .L_3194)
.L_3194:
        /*0068*/ 	.word	0x00000000


	//----- nvinfo : EIATTR_CBANK_PARAM_SIZE
	.align		4
.L_3195:
        /*006c*/ 	.byte	0x03, 0x19
        /*006e*/ 	.short	0x0020


	//----- nvinfo : EIATTR_PARAM_CBANK
	.align		4
        /*0070*/ 	.byte	0x04, 0x0a
        /*0072*/ 	.short	(.L_3197 - .L_3196)
	.align		4
.L_3196:
        /*0074*/ 	.word	index@(.nv.constant0._ZN2at6native29vectorized_elementwise_kernelILi2ENS0_13BinaryFunctorIfffZZZNS0_17atan2_kernel_cudaERNS_18TensorIteratorBaseEENKUlvE_clEvENKUlvE0_clEvEUlffE_EESt5arrayIPcLm3EEEEviT0_T1_)
        /*0078*/ 	.short	0x0210
        /*007a*/ 	.short	0x0020


	//----- nvinfo : EIATTR_SW_WAR
	.align		4
.L_3197:
        /*007c*/ 	.byte	0x04, 0x36
        /*007e*/ 	.short	(.L_3199 - .L_3198)
.L_3198:
        /*0080*/ 	.word	0x00000008
.L_3199:


//--------------------- .nv.info._ZN2at6native29vectorized_elementwise_kernelILi4ENS0_13BinaryFunctorIfffZZZNS0_17atan2_kernel_cudaERNS_18TensorIteratorBaseEENKUlvE_clEvENKUlvE0_clEvEUlffE_EESt5arrayIPcLm3EEEEviT0_T1_ --------------------------
	.section	.nv.info._ZN2at6native29vectorized_elementwise_kernelILi4ENS0_13BinaryFunctorIfffZZZNS0_17atan2_kernel_cudaERNS_18TensorIteratorBaseEENKUlvE_clEvENKUlvE0_clEvEUlffE_EESt5arrayIPcLm3EEEEviT0_T1_,"",@"SHT_CUDA_INFO"
	.sectionflags	@""
	.align	4


	//----- nvinfo : EIATTR_CUDA_API_VERSION
	.align		4
        /*0000*/ 	.byte	0x04, 0x37
        /*0002*/ 	.short	(.L_3201 - .L_3200)
.L_3200:
        /*0004*/ 	.word	0x00000082


	//----- nvinfo : EIATTR_KPARAM_INFO
	.align		4
.L_3201:
        /*0008*/ 	.byte	0x04, 0x17
        /*000a*/ 	.short	(.L_3203 - .L_3202)
.L_3202:
        /*000c*/ 	.word	0x00000000
        /*0010*/ 	.short	0x0002
        /*0012*/ 	.short	0x0008
        /*0014*/ 	.byte	0x00, 0xf0, 0x61, 0x00


	//----- nvinfo : EIATTR_KPARAM_INFO
	.align		4
.L_3203:
        /*0018*/ 	.byte	0x04, 0x17
        /*001a*/ 	.short	(.L_3205 - .L_3204)
.L_3204:
        /*001c*/ 	.word	0x00000000
        /*0020*/ 	.short	0x0001
        /*0022*/ 	.short	0x0004
        /*0024*/ 	.byte	0x00, 0xf0, 0x05, 0x00


	//----- nvinfo : EIATTR_KPARAM_INFO
	.align		4
.L_3205:
        /*0028*/ 	.byte	0x04, 0x17
        /*002a*/ 	.short	(.L_3207 - .L_3206)
.L_3206:
        /*002c*/ 	.word	0x00000000
        /*0030*/ 	.short	0x0000
        /*0032*/ 	.short	0x0000
        /*0034*/ 	.byte	0x00, 0xf0, 0x11, 0x00


	//----- nvinfo : EIATTR_SPARSE_MMA_MASK
	.align		4
.L_3207:
        /*0038*/ 	.byte	0x03, 0x50
        /*003a*/ 	.short	0x0000


	//----- nvinfo : EIATTR_MAXREG_COUNT
	.align		4
        /*003c*/ 	.byte	0x03, 0x1b
        /*003e*/ 	.short	0x00ff


	//----- nvinfo : EIATTR_MERCURY_ISA_VERSION
	.align		4
        /*0040*/ 	.byte	0x03, 0x5f
        /*0042*/ 	.short	0x0101


	//----- nvinfo : EIATTR_EXIT_INSTR_OFFSETS
	.align		4
        /*0044*/ 	.byte	0x04, 0x1c
        /*0046*/ 	.short	(.L_3209 - .L_3208)


	//   ....[0]....
.L_3208:
        /*0048*/ 	.word	0x00001b00


	//   ....[1]....
        /*004c*/ 	.word	0x00003f90


	//   ....[2]....
        /*0050*/ 	.word	0x00003fe0


	//----- nvinfo : EIATTR_MAX_THREADS
	.align		4
.L_3209:
        /*0054*/ 	.byte	0x04, 0x05
        /*0056*/ 	.short	(.L_3211 - .L_3210)
.L_3210:
        /*0058*/ 	.word	0x00000080
        /*005c*/ 	.word	0x00000001
        /*0060*/ 	.word	0x00000001


	//----- nvinfo : EIATTR_CRS_STACK_SIZE
	.align		4
.L_3211:
        /*0064*/ 	.byte	0x04, 0x1e
        /*0066*/ 	.short	(.L_3213 - .L_3212)
.L_3212:
        /*0068*/ 	.word	0x00000000


	//----- nvinfo : EIATTR_CBANK_PARAM_SIZE
	.align		4
.L_3213:
        /*006c*/ 	.byte	0x03, 0x19
        /*006e*/ 	.short	0x0020


	//----- nvinfo : EIATTR_PARAM_CBANK
	.align		4
        /*0070*/ 	.byte	0x04, 0x0a
        /*0072*/ 	.short	(.L_3215 - .L_3214)
	.align		4
.L_3214:
        /*0074*/ 	.word	index@(.nv.constant0._ZN2at6native29vectorized_elementwise_kernelILi4ENS0_13BinaryFunctorIfffZZZNS0_17atan2_kernel_cudaERNS_18TensorIteratorBaseEENKUlvE_clEvENKUlvE0_clEvEUlffE_EESt5arrayIPcLm3EEEEviT0_T1_)
        /*0078*/ 	.short	0x0210
        /*007a*/ 	.short	0x0020


	//----- nvinfo : EIATTR_SW_WAR
	.align		4
.L_3215:
        /*007c*/ 	.byte	0x04, 0x36
        /*007e*/ 	.short	(.L_3217 - .L_3216)
.L_3216:
        /*0080*/ 	.word	0x00000008
.L_3217:


//--------------------- .nv.info._ZN2at6native29vectorized_elementwise_kernelILi8ENS0_13BinaryFunctorIfffZZZNS0_17atan2_kernel_cudaERNS_18TensorIteratorBaseEENKUlvE_clEvENKUlvE0_clEvEUlffE_EESt5arrayIPcLm3EEEEviT0_T1_ --------------------------
	.section	.nv.info._ZN2at6native29vectorized_elementwise_kernelILi8ENS0_13BinaryFunctorIfffZZZNS0_17atan2_kernel_cudaERNS_18TensorIteratorBaseEENKUlvE_clEvENKUlvE0_clEvEUlffE_EESt5arrayIPcLm3EEEEviT0_T1_,"",@"SHT_CUDA_INFO"
	.sectionflags	@""
	.align	4


	//----- nvinfo : EIATTR_CUDA_API_VERSION
	.align		4
        /*0000*/ 	.byte	0x04, 0x37
        /*0002*/ 	.short	(.L_3219 - .L_3218)
.L_3218:
        /*0004*/ 	.word	0x00000082


	//----- nvinfo : EIATTR_KPARAM_INFO
	.align		4
.L_3219:
        /*0008*/ 	.byte	0x04, 0x17
        /*000a*/ 	.short	(.L_3221 - .L_3220)
.L_3220:
        /*000c*/ 	.word	0x00000000
        /*0010*/ 	.short	0x0002
        /*0012*/ 	.short	0x0008
        /*0014*/ 	.byte	0x00, 0xf0, 0x61, 0x00


	//----- nvinfo : EIATTR_KPARAM_INFO
	.align		4
.L_3221:
        /*0018*/ 	.byte	0x04, 0x17
        /*001a*/ 	.short	(.L_3223 - .L_3222)
.L_3222:
        /*001c*/ 	.word	0x00000000
        /*0020*/ 	.short	0x0001
        /*0022*/ 	.short	0x0004
        /*0024*/ 	.byte	0x00, 0xf0, 0x05, 0x00


	//----- nvinfo : EIATTR_KPARAM_INFO
	.align		4
.L_3223:
        /*0028*/ 	.byte	0x04, 0x17
        /*002a*/ 	.short	(.L_3225 - .L_3224)
.L_3224:
        /*002c*/ 	.word	0x00000000
        /*0030*/ 	.short	0x0000
        /*0032*/ 	.short	0x0000
        /*0034*/ 	.byte	0x00, 0xf0, 0x11, 0x00


	//----- nvinfo : EIATTR_SPARSE_MMA_MASK
	.align		4
.L_3225:
        /*0038*/ 	.byte	0x03, 0x50
        /*003a*/ 	.short	0x0000


	//----- nvinfo : EIATTR_MAXREG_COUNT
	.align		4
        /*003c*/ 	.byte	0x03, 0x1b
        /*003e*/ 	.short	0x00ff


	//----- nvinfo : EIATTR_MERCURY_ISA_VERSION
	.align		4
        /*0040*/ 	.byte	0x03, 0x5f
        /*0042*/ 	.short	0x0101


	//----- nvinfo : EIATTR_EXIT_INSTR_OFFSETS
	.align		4
        /*0044*/ 	.byte	0x04, 0x1c
        /*0046*/ 	.short	(.L_3227 - .L_3226)


	//   ....[0]....
.L_3226:
        /*0048*/ 	.word	0x00001b00


	//   ....[1]....
        /*004c*/ 	.word	0x00003f90


	//   ....[2]....
        /*0050*/ 	.word	0x00003fe0


	//----- nvinfo : EIATTR_MAX_THREADS
	.align		4
.L_3227:
        /*0054*/ 	.byte	0x04, 0x05
        /*0056*/ 	.short	(.L_3229 - .L_3228)
.L_3228:
        /*0058*/ 	.word	0x00000080
        /*005c*/ 	.word	0x00000001
        /*0060*/ 	.word	0x00000001


	//----- nvinfo : EIATTR_CRS_STACK_SIZE
	.align		4
.L_3229:
        /*0064*/ 	.byte	0x04, 0x1e
        /*0066*/ 	.short	(.L_3231 - .L_3230)
.L_3230:
        /*0068*/ 	.word	0x00000000


	//----- nvinfo : EIATTR_CBANK_PARAM_SIZE
	.align		4
.L_3231:
        /*006c*/ 	.byte	0x03, 0x19
        /*006e*/ 	.short	0x0020


	//----- nvinfo : EIATTR_PARAM_CBANK
	.align		4
        /*0070*/ 	.byte	0x04, 0x0a
        /*0072*/ 	.short	(.L_3233 - .L_3232)
	.align		4
.L_3232:
        /*0074*/ 	.word	index@(.nv.constant0._ZN2at6native29vectorized_elementwise_kernelILi8ENS0_13BinaryFunctorIfffZZZNS0_17atan2_kernel_cudaERNS_18TensorIteratorBaseEENKUlvE_clEvENKUlvE0_clEvEUlffE_EESt5arrayIPcLm3EEEEviT0_T1_)
        /*0078*/ 	.short	0x0210
        /*007a*/ 	.short	0x0020


	//----- nvinfo : EIATTR_SW_WAR
	.align		4
.L_3233:
        /*007c*/ 	.byte	0x04, 0x36
        /*007e*/ 	.short	(.L_3235 - .L_3234)
.L_3234:
        /*0080*/ 	.word	0x00000008
.L_3235:


//--------------------- .nv.info._ZN2at6native18elementwise_kernelILi128ELi4EZNS0_15gpu_kernel_implINS0_13BUnaryFunctorIfffZZZNS0_17atan2_kernel_cudaERNS_18TensorIteratorBaseEENKUlvE_clEvENKUlvE0_clEvEUlffE_EEEEvS5_RKT_EUliE_EEviT1_ --------------------------
	.section	.nv.info._ZN2at6native18elementwise_kernelILi128ELi4EZNS0_15gpu_kernel_implINS0_13BUnaryFunctorIfffZZZNS0_17atan2_kernel_cudaERNS_18TensorIteratorBaseEENKUlvE_clEvENKUlvE0_clEvEUlffE_EEEEvS5_RKT_EUliE_EEviT1_,"",@"SHT_CUDA_INFO"
	.sectionflags	@""
	.align	4


	//----- nvinfo : EIATTR_CUDA_API_VERSION
	.align		4
        /*0000*/ 	.byte	0x04, 0x37
        /*0002*/ 	.short	(.L_3237 - .L_3236)
.L_3236:
        /*0004*/ 	.word	0x00000082


	//----- nvinfo : EIATTR_KPARAM_INFO
	.align		4
.L_3237:
        /*0008*/ 	.byte	0x04, 0x17
        /*000a*/ 	.short	(.L_3239 - .L_3238)
.L_3238:
        /*000c*/ 	.word	0x00000000
        /*0010*/ 	.short	0x0001
        /*0012*/ 	.short	0x0008
        /*0014*/ 	.byte	0x00, 0xf0, 0x81, 0x08


	//----- nvinfo : EIATTR_KPARAM_INFO
	.align		4
.L_3239:
        /*0018*/ 	.byte	0x04, 0x17
        /*001a*/ 	.short	(.L_3241 - .L_3240)
.L_3240:
        /*001c*/ 	.word	0x00000000
        /*0020*/ 	.short	0x0000
        /*0022*/ 	.short	0x0000
        /*0024*/ 	.byte	0x00, 0xf0, 0x11, 0x00


	//----- nvinfo : EIATTR_SPARSE_MMA_MASK
	.align		4
.L_3241:
        /*0028*/ 	.byte	0x03, 0x50
        /*002a*/ 	.short	0x0000


	//----- nvinfo : EIATTR_MAXREG_COUNT
	.align		4
        /*002c*/ 	.byte	0x03, 0x1b
        /*002e*/ 	.short	0x0080


	//----- nvinfo : EIATTR_EXTERNS
	.align		4
        /*0030*/ 	.byte	0x04, 0x0f
        /*0032*/ 	.short	(.L_3243 - .L_3242)


	//   ....[0]....
	.align		4
.L_3242:
        /*0034*/ 	.word	index@(__assertfail)


	//----- nvinfo : EIATTR_MERCURY_ISA_VERSION
	.align		4
.L_3243:
        /*0038*/ 	.byte	0x03, 0x5f
        /*003a*/ 	.short	0x0101


	//----- nvinfo : EIATTR_SYSCALL_OFFSETS
	.align		4
        /*003c*/ 	.byte	0x04, 0x46
        /*003e*/ 	.short	(.L_3245 - .L_3244)


	//   ....[0]....
.L_3244:
        /*0040*/ 	.word	0x00002150


	//   ....[1]....
        /*0044*/ 	.word	0x00003320


	//   ....[2]....
        /*0048*/ 	.word	0x000054b0


	//   ....[3]....
        /*004c*/ 	.word	0x00006680


	//   ....[4]....
        /*0050*/ 	.word	0x00008800


	//   ....[5]....
        /*0054*/ 	.word	0x000099d0


	//   ....[6]....
        /*0058*/ 	.word	0x0000bb40


	//   ....[7]....
        /*005c*/ 	.word	0x0000cd10


	//----- nvinfo : EIATTR_EXIT_INSTR_OFFSETS
	.align		4
.L_3245:
        /*0060*/ 	.byte	0x04, 0x1c
        /*0062*/ 	.short	(.L_3247 - .L_3246)


	//   ....[0]....
.L_3246:
        /*0064*/ 	.word	0x00009a80


	//   ....[1]....
        /*0068*/ 	.word	0x0000c030


	//   ....[2]....
        /*006c*/ 	.word	0x0000c070


	//   ....[3]....
        /*0070*/ 	.word	0x0000c100


	//   ....[4]....
        /*0074*/ 	.word	0x0000c130


	//   ....[5]....
        /*0078*/ 	.word	0x0000c160


	//   ....[6]....
        /*007c*/ 	.word	0x0000c1e0


	//   ....[7]....
        /*0080*/ 	.word	0x0000c210


	//   ....[8]....
        /*0084*/ 	.word	0x0000c2a0


	//   ....[9]....
        /*0088*/ 	.word	0x0000c2e0


	//   ....[10]....
        /*008c*/ 	.word	0x0000c320


	//   ....[11]....
        /*0090*/ 	.word	0x0000c3e0


	//   ....[12]....
        /*0094*/ 	.word	0x0000c430


	//   ....[13]....
        /*0098*/ 	.word	0x0000c5b0


	//   ....[14]....
        /*009c*/ 	.word	0x0000c700


	//   ....[15]....
        /*00a0*/ 	.word	0x0000c730


	//   ....[16]....
        /*00a4*/ 	.word	0x0000c7e0


	//   ....[17]....
        /*00a8*/ 	.word	0x0000c950


	//   ....[18]....
        /*00ac*/ 	.word	0x0000cac0


	//   ....[19]....
        /*00b0*/ 	.word	0x0000cc10


	//   ....[20]....
        /*00b4*/ 	.word	0x0000cd20


	//   ....[21]....
        /*00b8*/ 	.word	0x0000cd50


	//   ....[22]....
        /*00bc*/ 	.word	0x0000cd80


	//----- nvinfo : EIATTR_MAX_THREADS
	.align		4
.L_3247:
        /*00c0*/ 	.byte	0x04, 0x05
        /*00c2*/ 	.short	(.L_3249 - .L_3248)
.L_3248:
        /*00c4*/ 	.word	0x00000080
        /*00c8*/ 	.word	0x00000001
        /*00cc*/ 	.word	0x00000001


	//----- nvinfo : EIATTR_CRS_STACK_SIZE
	.align		4
.L_3249:
        /*00d0*/ 	.byte	0x04, 0x1e
        /*00d2*/ 	.short	(.L_3251 - .L_3250)
.L_3250:
        /*00d4*/ 	.word	0x00000000


	//----- nvinfo : EIATTR_CBANK_PARAM_SIZE
	.align		4
.L_3251:
        /*00d8*/ 	.byte	0x03, 0x19
        /*00da*/ 	.short	0x0228


	//----- nvinfo : EIATTR_PARAM_CBANK
	.align		4
        /*00dc*/ 	.byte	0x04, 0x0a
        /*00de*/ 	.short	(.L_3253 - .L_3252)
	.align		4
.L_3252:
        /*00e0*/ 	.word	index@(.nv.constant0._ZN2at6native18elementwise_kernelILi128ELi4EZNS0_15gpu_kernel_implINS0_13BUnaryFunctorIfffZZZNS0_17atan2_kernel_cudaERNS_18TensorIteratorBaseEENKUlvE_clEvENKUlvE0_clEvEUlffE_EEEEvS5_RKT_EUliE_EEviT1_)
        /*00e4*/ 	.short	0x0210
        /*00e6*/ 	.short	0x0228


	//----- nvinfo : EIATTR_SW_WAR
	.align		4
.L_3253:
        /*00e8*/ 	.byte	0x04, 0x36
        /*00ea*/ 	.short	(.L_3255 - .L_3254)
.L_3254:
        /*00ec*/ 	.word	0x00000008
.L_3255:


//--------------------- .nv.info._ZN2at6native27unrolled_elementwise_kernelINS0_13BUnaryFunctorIfffZZZNS0_17atan2_kernel_cudaERNS_18TensorIteratorBaseEENKUlvE_clEvENKUlvE0_clEvEUlffE_EESt5arrayIPcLm2EELi4E23TrivialOffsetCalculatorILi1EjESD_NS0_6memory12LoadWithCastILi1EEENSE_13StoreWithCastILi1EEEEEviT_T0_T2_T3_T4_T5_ --------------------------
	.section	.nv.info._ZN2at6native27unrolled_elementwise_kernelINS0_13BUnaryFunctorIfffZZZNS0_17atan2_kernel_cudaERNS_18TensorIteratorBaseEENKUlvE_clEvENKUlvE0_clEvEUlffE_EESt5arrayIPcLm2EELi4E23TrivialOffsetCalculatorILi1EjESD_NS0_6memory12LoadWithCastILi1EEENSE_13StoreWithCastILi1EEEEEviT_T0_T2_T3_T4_T5_,"",@"SHT_CUDA_INFO"
	.sectionflags	@""
	.align	4


	//----- nvinfo : EIATTR_CUDA_API_VERSION
	.align		4
        /*0000*/ 	.byte	0x04, 0x37
        /*0002*/ 	.short	(.L_3257 - .L_3256)
.L_3256:
        /*0004*/ 	.word	0x00000082


	//----- nvinfo : EIATTR_KPARAM_INFO
	.align		4
.L_3257:
        /*0008*/ 	.byte	0x04, 0x17
        /*000a*/ 	.short	(.L_3259 - .L_3258)
.L_3258:
        /*000c*/ 	.word	0x00000000
        /*0010*/ 	.short	0x0006
        /*0012*/ 	.short	0x002c
        /*0014*/ 	.byte	0x00, 0xf0, 0x21, 0x00


	//----- nvinfo : EIATTR_KPARAM_INFO
	.align		4
.L_3259:
        /*0018*/ 	.byte	0x04, 0x17
        /*001a*/ 	.short	(.L_3261 - .L_3260)
.L_3260:
        /*001c*/ 	.word	0x00000000
        /*0020*/ 	.short	0x0005
        /*0022*/ 	.short	0x0024
        /*0024*/ 	.byte	0x00, 0xf0, 0x21, 0x00


	//----- nvinfo : EIATTR_KPARAM_INFO
	.align		4
.L_3261:
        /*0028*/ 	.byte	0x04, 0x17
        /*002a*/ 	.short	(.L_3263 - .L_3262)
.L_3262:
        /*002c*/ 	.word	0x00000000
        /*0030*/ 	.short	0x0004
        /*0032*/ 	.short	0x0021
        /*0034*/ 	.byte	0x00, 0xf0, 0x05, 0x00


	//----- nvinfo : EIATTR_KPARAM_INFO
	.align		4
.L_3263:
        /*0038*/ 	.byte	0x04, 0x17
        /*003a*/ 	.short	(.L_3265 - .L_3264)
.L_3264:
        /*003c*/ 	.word	0x00000000
        /*0040*/ 	.short	0x0003
        /*0042*/ 	.short	0x0020
        /*0044*/ 	.byte	0x00, 0xf0, 0x05, 0x00


	//----- nvinfo : EIATTR_KPARAM_INFO
	.align		4
.L_3265:
        /*0048*/ 	.byte	0x04, 0x17
        /*004a*/ 	.short	(.L_3267 - .L_3266)
.L_3266:
        /*004c*/ 	.word	0x00000000
        /*0050*/ 	.short	0x0002
        /*0052*/ 	.short	0x0010
        /*0054*/ 	.byte	0x00, 0xf0, 0x41, 0x00


	//----- nvinfo : EIATTR_KPARAM_INFO
	.align		4
.L_3267:
        /*0058*/ 	.byte	0x04, 0x17
        /*005a*/ 	.short	(.L_3269 - .L_3268)
.L_3268:
        /*005c*/ 	.word	0x00000000
        /*0060*/ 	.short	0x0001
        /*0062*/ 	.short	0x0004
        /*0064*/ 	.byte	0x00, 0xf0, 0x21, 0x00


	//----- nvinfo : EIATTR_KPARAM_INFO
	.align		4
.L_3269:
        /*0068*/ 	.byte	0x04, 0x17
        /*006a*/ 	.short	(.L_3271 - .L_3270)
.L_3270:
        /*006c*/ 	.word	0x00000000
        /*0070*/ 	.short	0x0000
        /*0072*/ 	.short	0x0000
        /*0074*/ 	.byte	0x00, 0xf0, 0x11, 0x00


	//----- nvinfo : EIATTR_SPARSE_MMA_MASK
	.align		4
.L_3271:
        /*0078*/ 	.byte	0x03, 0x50
        /*007a*/ 	.short	0x0000


	//----- nvinfo : EIATTR_MAXREG_COUNT
	.align		4
        /*007c*/ 	.byte	0x03, 0x1b
        /*007e*/ 	.short	0x00ff


	//----- nvinfo : EIATTR_EXTERNS
	.align		4
        /*0080*/ 	.byte	0x04, 0x0f
        /*0082*/ 	.short	(.L_3273 - .L_3272)


	//   ....[0]....
	.align		4
.L_3272:
        /*0084*/ 	.word	index@(__assertfail)


	//----- nvinfo : EIATTR_MERCURY_ISA_VERSION
	.align		4
.L_3273:
        /*0088*/ 	.byte	0x03, 0x5f
        /*008a*/ 	.short	0x0101


	//----- nvinfo : EIATTR_SYSCALL_OFFSETS
	.align		4
        /*008c*/ 	.byte	0x04, 0x46
        /*008e*/ 	.short	(.L_3275 - .L_3274)


	//   ....[0]....
.L_3274:
        /*0090*/ 	.word	0x00000e70


	//   ....[1]....
        /*0094*/ 	.word	0x00001d20


	//   ....[2]....
        /*0098*/ 	.word	0x00002be0


	//   ....[3]....
        /*009c*/ 	.word	0x00003a40


	//   ....[4]....
        /*00a0*/ 	.word	0x000060a0


	//   ....[5]....
        /*00a4*/ 	.word	0x00006f80


	//   ....[6]....
        /*00a8*/ 	.word	0x00007e40


	//   ....[7]....
        /*00ac*/ 	.word	0x00008d00


	//----- nvinfo : EIATTR_EXIT_INSTR_OFFSETS
	.align		4
.L_3275:
        /*00b0*/ 	.byte	0x04, 0x1c
        /*00b2*/ 	.short	(.L_3277 - .L_3276)


	//   ....[0]....
.L_3276:
        /*00b4*/ 	.word	0x00007ee0


	//   ....[1]....
        /*00b8*/ 	.word	0x00008020


	//   ....[2]....
        /*00bc*/ 	.word	0x00008060


	//   ....[3]....
        /*00c0*/ 	.word	0x000080f0


	//   ....[4]....
        /*00c4*/ 	.word	0x00008120


	//   ....[5]....
        /*00c8*/ 	.word	0x00008150


	//   ....[6]....
        /*00cc*/ 	.word	0x000081d0


	//   ....[7]....
        /*00d0*/ 	.word	0x00008200


	//   ....[8]....
        /*00d4*/ 	.word	0x00008290


	//   ....[9]....
        /*00d8*/ 	.word	0x000082d0


	//   ....[10]....
        /*00dc*/ 	.word	0x00008310


	//   ....[11]....
        /*00e0*/ 	.word	0x000083d0


	//   ....[12]....
        /*00e4*/ 	.word	0x00008420


	//   ....[13]....
        /*00e8*/ 	.word	0x000085a0


	//   ....[14]....
        /*00ec*/ 	.word	0x000086f0


	//   ....[15]....
        /*00f0*/ 	.word	0x00008720


	//   ....[16]....
        /*00f4*/ 	.word	0x000087d0


	//   ....[17]....
        /*00f8*/ 	.word	0x00008940


	//   ....[18]....
        /*00fc*/ 	.word	0x00008ab0


	//   ....[19]....
        /*0100*/ 	.word	0x00008c00


	//   ....[20]....
        /*0104*/ 	.word	0x00008d10


	//   ....[21]....
        /*0108*/ 	.word	0x00008d40


	//   ....[22]....
        /*010c*/ 	.word	0x00008d70


	//----- nvinfo : EIATTR_MAX_THREADS
	.align		4
.L_3277:
        /*0110*/ 	.byte	0x04, 0x05
        /*0112*/ 	.short	(.L_3279 - .L_3278)
.L_3278:
        /*0114*/ 	.word	0x00000080
        /*0118*/ 	.word	0x00000001
        /*011c*/ 	.word	0x00000001


	//----- nvinfo : EIATTR_CRS_STACK_SIZE
	.align		4
.L_3279:
        /*0120*/ 	.byte	0x04, 0x1e
        /*0122*/ 	.short	(.L_3281 - .L_3280)
.L_3280:
        /*0124*/ 	.word	0x00000000


	//----- nvinfo : EIATTR_CBANK_PARAM_SIZE
	.align		4
.L_3281:
        /*0128*/ 	.byte	0x03, 0x19
        /*012a*/ 	.short	0x0034


	//----- nvinfo : EIATTR_PARAM_CBANK
	.align		4
        /*012c*/ 	.byte	0x04, 0x0a
        /*012e*/ 	.short	(.L_3283 - .L_3282)
	.align		4
.L_3282:
        /*0130*/ 	.word	index@(.nv.constant0._ZN2at6native27unrolled_elementwise_kernelINS0_13BUnaryFunctorIfffZZZNS0_17atan2_kernel_cudaERNS_18TensorIteratorBaseEENKUlvE_clEvENKUlvE0_clEvEUlffE_EESt5arrayIPcLm2EELi4E23TrivialOffsetCalculatorILi1EjESD_NS0_6memory12LoadWithCastILi1EEENSE_13StoreWithCastILi1EEEEEviT_T0_T2_T3_T4_T5_)
        /*0134*/ 	.short	0x0210
        /*0136*/ 	.short	0x0034


	//----- nvinfo : EIATTR_SW_WAR
	.align		4
.L_3283:
        /*0138*/ 	.byte	0x04, 0x36
        /*013a*/ 	.short	(.L_3285 - .L_3284)
.L_3284:
        /*013c*/ 	.word	0x00000008
.L_3285:


//--------------------- .nv.info._ZN2at6native18elementwise_kernelILi128ELi2EZNS0_22gpu_kernel_impl_nocastINS0_13BUnaryFunctorIfffZZZNS0_17atan2_kernel_cudaERNS_18TensorIteratorBaseEENKUlvE_clEvENKUlvE0_clEvEUlffE_EEEEvS5_RKT_EUliE_EEviT1_ --------------------------
	.section	.nv.info._ZN2at6native18elementwise_kernelILi128ELi2EZNS0_22gpu_kernel_impl_nocastINS0_13BUnaryFunctorIfffZZZNS0_17atan2_kernel_cudaERNS_18TensorIteratorBaseEENKUlvE_clEvENKUlvE0_clEvEUlffE_EEEEvS5_RKT_EUliE_EEviT1_,"",@"SHT_CUDA_INFO"
	.sectionflags	@""
	.align	4


	//----- nvinfo : EIATTR_CUDA_API_VERSION
	.align		4
        /*0000*/ 	.byte	0x04, 0x37
        /*0002*/ 	.short	(.L_3287 - .L_3286)
.L_3286:
        /*0004*/ 	.word	0x00000082


	//----- nvinfo : EIATTR_KPARAM_INFO
	.align		4
.L_3287:
        /*0008*/ 	.byte	0x04, 0x17
        /*000a*/ 	.short	(.L_3289 - .L_3288)
.L_3288:
        /*000c*/ 	.word	0x00000000
        /*0010*/ 	.short	0x0001
        /*0012*/ 	.short	0x0008
        /*0014*/ 	.byte	0x00, 0xf0, 0x61, 0x08


	//----- nvinfo : EIATTR_KPARAM_INFO
	.align		4
.L_3289:
        /*0018*/ 	.byte	0x04, 0x17
        /*001a*/ 	.short	(.L_3291 - .L_3290)
.L_3290:
        /*001c*/ 	.word	0x00000000
        /*0020*/ 	.short	0x0000
        /*0022*/ 	.short	0x0000
        /*0024*/ 	.byte	0x00, 0xf0, 0x11, 0x00


	//----- nvinfo : EIATTR_SPARSE_MMA_MASK
	.align		4
.L_3291:
        /*0028*/ 	.byte	0x03, 0x50
        /*002a*/ 	.short	0x0000


	//----- nvinfo : EIATTR_MAXREG_COUNT
	.align		4
        /*002c*/ 	.byte	0x03, 0x1b
        /*002e*/ 	.short	0x0080


	//----- nvinfo : EIATTR_MERCURY_ISA_VERSION
	.align		4
        /*0030*/ 	.byte	0x03, 0x5f
        /*0032*/ 	.short	0x0101


	//----- nvinfo : EIATTR_EXIT_INSTR_OFFSETS
	.align		4
        /*0034*/ 	.byte	0x04, 0x1c
        /*0036*/ 	.short	(.L_3293 - .L_3292)


	//   ....[0]....
.L_3292:
        /*0038*/ 	.word	0x000017e0


	//   ....[1]....
        /*003c*/ 	.word	0x00002f00


	//----- nvinfo : EIATTR_MAX_THREADS
	.align		4
.L_3293:
        /*0040*/ 	.byte	0x04, 0x05
        /*0042*/ 	.short	(.L_3295 - .L_3294)
.L_3294:
        /*0044*/ 	.word	0x00000080
        /*0048*/ 	.word	0x00000001
        /*004c*/ 	.word	0x00000001


	//----- nvinfo : EIATTR_CRS_STACK_SIZE
	.align		4
.L_3295:
        /*0050*/ 	.byte	0x04, 0x1e
        /*0052*/ 	.short	(.L_3297 - .L_3296)
.L_3296:
        /*0054*/ 	.word	0x00000000


	//----- nvinfo : EIATTR_CBANK_PARAM_SIZE
	.align		4
.L_3297:
        /*0058*/ 	.byte	0x03, 0x19
        /*005a*/ 	.short	0x0220


	//----- nvinfo : EIATTR_PARAM_CBANK
	.align		4
        /*005c*/ 	.byte	0x04, 0x0a
        /*005e*/ 	.short	(.L_3299 - .L_3298)
	.align		4
.L_3298:
        /*0060*/ 	.word	index@(.nv.constant0._ZN2at6native18elementwise_kernelILi128ELi2EZNS0_22gpu_kernel_impl_nocastINS0_13BUnaryFunctorIfffZZZNS0_17atan2_kernel_cudaERNS_18TensorIteratorBaseEENKUlvE_clEvENKUlvE0_clEvEUlffE_EEEEvS5_RKT_EUliE_EEviT1_)
        /*0064*/ 	.short	0x0210
        /*0066*/ 	.short	0x0220


	//----- nvinfo : EIATTR_SW_WAR
	.align		4
.L_3299:
        /*0068*/ 	.byte	0x04, 0x36
        /*006a*/ 	.short	(.L_3301 - .L_3300)
.L_3300:
        /*006c*/ 	.word	0x00000008
.L_3301:


//--------------------- .nv.info._ZN2at6native27unrolled_elementwise_kernelINS0_13BUnaryFunctorIfffZZZNS0_17atan2_kernel_cudaERNS_18TensorIteratorBaseEENKUlvE_clEvENKUlvE0_clEvEUlffE_EESt5arrayIPcLm2EELi4E23TrivialOffsetCalculatorILi1EjESD_NS0_6memory15LoadWithoutCastENSE_16StoreWithoutCastEEEviT_T0_T2_T3_T4_T5_ --------------------------
	.section	.nv.info._ZN2at6native27unrolled_elementwise_kernelINS0_13BUnaryFunctorIfffZZZNS0_17atan2_kernel_cudaERNS_18TensorIteratorBaseEENKUlvE_clEvENKUlvE0_clEvEUlffE_EESt5arrayIPcLm2EELi4E23TrivialOffsetCalculatorILi1EjESD_NS0_6memory15LoadWithoutCastENSE_16StoreWithoutCastEEEviT_T0_T2_T3_T4_T5_,"",@"SHT_CUDA_INFO"
	.sectionflags	@""
	.align	4


	//----- nvinfo : EIATTR_CUDA_API_VERSION
	.align		4
        /*0000*/ 	.byte	0x04, 0x37
        /*0002*/ 	.short	(.L_3303 - .L_3302)
.L_3302:
        /*0004*/ 	.word	0x00000082


	//----- nvinfo : EIATTR_KPARAM_INFO
	.align		4
.L_3303:
        /*0008*/ 	.byte	0x04, 0x17
        /*000a*/ 	.short	(.L_3305 - .L_3304)
.L_3304:
        /*000c*/ 	.word	0x00000000
        /*0010*/ 	.short	0x0006
        /*0012*/ 	.short	0x0023
        /*0014*/ 	.byte	0x00, 0xf0, 0x05, 0x00


	//----- nvinfo : EIATTR_KPARAM_INFO
	.align		4
.L_3305:
        /*0018*/ 	.byte	0x04, 0x17
        /*001a*/ 	.short	(.L_3307 - .L_3306)
.L_3306:
        /*001c*/ 	.word	0x00000000
        /*0020*/ 	.short	0x0005
        /*0022*/ 	.short	0x0022
        /*0024*/ 	.byte	0x00, 0xf0, 0x05, 0x00


	//----- nvinfo : EIATTR_KPARAM_INFO
	.align		4
.L_3307:
        /*0028*/ 	.byte	0x04, 0x17
        /*002a*/ 	.short	(.L_3309 - .L_3308)
.L_3308:
        /*002c*/ 	.word	0x00000000
        /*0030*/ 	.short	0x0004
        /*0032*/ 	.short	0x0021
        /*0034*/ 	.byte	0x00, 0xf0, 0x05, 0x00


	//----- nvinfo : EIATTR_KPARAM_INFO
	.align		4
.L_3309:
        /*0038*/ 	.byte	0x04, 0x17
        /*003a*/ 	.short	(.L_3311 - .L_3310)
.L_3310:
        /*003c*/ 	.word	0x00000000
        /*0040*/ 	.short	0x0003
        /*0042*/ 	.short	0x0020
        /*0044*/ 	.byte	0x00, 0xf0, 0x05, 0x00


	//----- nvinfo : EIATTR_KPARAM_INFO
	.align		4
.L_3311:
        /*0048*/ 	.byte	0x04, 0x17
        /*004a*/ 	.short	(.L_3313 - .L_3312)
.L_3312:
        /*004c*/ 	.word	0x00000000
        /*0050*/ 	.short	0x0002
        /*0052*/ 	.short	0x0010
        /*0054*/ 	.byte	0x00, 0xf0, 0x41, 0x00


	//----- nvinfo : EIATTR_KPARAM_INFO
	.align		4
.L_3313:
        /*0058*/ 	.byte	0x04, 0x17
        /*005a*/ 	.short	(.L_3315 - .L_3314)
.L_3314:
        /*005c*/ 	.word	0x00000000
        /*0060*/ 	.short	0x0001
        /*0062*/ 	.short	0x0004
        /*0064*/ 	.byte	0x00, 0xf0, 0x21, 0x00


	//----- nvinfo : EIATTR_KPARAM_INFO
	.align		4
.L_3315:
        /*0068*/ 	.byte	0x04, 0x17
        /*006a*/ 	.short	(.L_3317 - .L_3316)
.L_3316:
        /*006c*/ 	.word	0x00000000
        /*0070*/ 	.short	0x0000
        /*0072*/ 	.short	0x0000
        /*0074*/ 	.byte	0x00, 0xf0, 0x11, 0x00


	//----- nvinfo : EIATTR_SPARSE_MMA_MASK
	.align		4
.L_3317:
        /*0078*/ 	.byte	0x03, 0x50
        /*007a*/ 	.short	0x0000


	//----- nvinfo : EIATTR_MAXREG_COUNT
	.align		4
        /*007c*/ 	.byte	0x03, 0x1b
        /*007e*/ 	.short	0x00ff


	//----- nvinfo : EIATTR_MERCURY_ISA_VERSION
	.align		4
        /*0080*/ 	.byte	0x03, 0x5f
        /*0082*/ 	.short	0x0101


	//----- nvinfo : EIATTR_EXIT_INSTR_OFFSETS
	.align		4
        /*0084*/ 	.byte	0x04, 0x1c
        /*0086*/ 	.short	(.L_3319 - .L_3318)


	//   ....[0]....
.L_3318:
        /*0088*/ 	.word	0x00001b20


	//   ....[1]....
        /*008c*/ 	.word	0x00001b70


	//----- nvinfo : EIATTR_MAX_THREADS
	.align		4
.L_3319:
        /*0090*/ 	.byte	0x04, 0x05
        /*0092*/ 	.short	(.L_3321 - .L_3320)
.L_3320:
        /*0094*/ 	.word	0x00000080
        /*0098*/ 	.word	0x00000001
        /*009c*/ 	.word	0x00000001


	//----- nvinfo : EIATTR_CRS_STACK_SIZE
	.align		4
.L_3321:
        /*00a0*/ 	.byte	0x04, 0x1e
        /*00a2*/ 	.short	(.L_3323 - .L_3322)
.L_3322:
        /*00a4*/ 	.word	0x00000000


	//----- nvinfo : EIATTR_CBANK_PARAM_SIZE
	.align		4
.L_3323:
        /*00a8*/ 	.byte	0x03, 0x19
        /*00aa*/ 	.short	0x0024


	//----- nvinfo : EIATTR_PARAM_CBANK
	.align		4
        /*00ac*/ 	.byte	0x04, 0x0a
        /*00ae*/ 	.short	(.L_3325 - .L_3324)
	.align		4
.L_3324:
        /*00b0*/ 	.word	index@(.nv.constant0._ZN2at6native27unrolled_elementwise_kernelINS0_13BUnaryFunctorIfffZZZNS0_17atan2_kernel_cudaERNS_18TensorIteratorBaseEENKUlvE_clEvENKUlvE0_clEvEUlffE_EESt5arrayIPcLm2EELi4E23TrivialOffsetCalculatorILi1EjESD_NS0_6memory15LoadWithoutCastENSE_16StoreWithoutCastEEEviT_T0_T2_T3_T4_T5_)
        /*00b4*/ 	.short	0x0210
        /*00b6*/ 	.short	0x0024


	//----- nvinfo : EIATTR_SW_WAR
	.align		4
.L_3325:
        /*00b8*/ 	.byte	0x04, 0x36
        /*00ba*/ 	.short	(.L_3327 - .L_3326)
.L_3326:
        /*00bc*/ 	.word	0x00000008
.L_3327:


//--------------------- .nv.info._ZN2at6native29vectorized_elementwise_kernelILi2ENS0_13BUnaryFunctorIfffZZZNS0_17atan2_kernel_cudaERNS_18TensorIteratorBaseEENKUlvE_clEvENKUlvE0_clEvEUlffE_EESt5arrayIPcLm2EEEEviT0_T1_ --------------------------
	.section	.nv.info._ZN2at6native29vectorized_elementwise_kernelILi2ENS0_13BUnaryFunctorIfffZZZNS0_17atan2_kernel_cudaERNS_18TensorIteratorBaseEENKUlvE_clEvENKUlvE0_clEvEUlffE_EESt5arrayIPcLm2EEEEviT0_T1_,"",@"SHT_CUDA_INFO"
	.sectionflags	@""
	.align	4


	//----- nvinfo : EIATTR_CUDA_API_VERSION
	.align		4
        /*0000*/ 	.byte	0x04, 0x37
        /*0002*/ 	.short	(.L_3329 - .L_3328)
.L_3328:
        /*0004*/ 	.word	0x00000082


	//----- nvinfo : EIATTR_KPARAM_INFO
	.align		4
.L_3329:
        /*0008*/ 	.byte	0x04, 0x17
        /*000a*/ 	.short	(.L_3331 - .L_3330)
.L_3330:
        /*000c*/ 	.word	0x00000000
        /*0010*/ 	.short	0x0002
        /*0012*/ 	.short	0x0010
        /*0014*/ 	.byte	0x00, 0xf0, 0x41, 0x00


	//----- nvinfo : EIATTR_KPARAM_INFO
	.align		4
.L_3331:
        /*0018*/ 	.byte	0x04, 0x17
        /*001a*/ 	.short	(.L_3333 - .L_3332)
.L_3332:
        /*001c*/ 	.word	0x00000000
        /*0020*/ 	.short	0x0001
        /*0022*/ 	.short	0x0004
        /*0024*/ 	.byte	0x00, 0xf0, 0x21, 0x00


	//----- nvinfo : EIATTR_KPARAM_INFO
	.align		4
.L_3333:
        /*0028*/ 	.byte	0x04, 0x17
        /*002a*/ 	.short	(.L_3335 - .L_3334)
.L_3334:
        /*002c*/ 	.word	0x00000000
        /*0030*/ 	.short	0x0000
        /*0032*/ 	.short	0x0000
        /*0034*/ 	.byte	0x00, 0xf0, 0x11, 0x00


	//----- nvinfo : EIATTR_SPARSE_MMA_MASK
	.align		4
.L_3335:
        /*0038*/ 	.byte	0x03, 0x50
        /*003a*/ 	.short	0x0000


	//----- nvinfo : EIATTR_MAXREG_COUNT
	.align		4
        /*003c*/ 	.byte	0x03, 0x1b
        /*003e*/ 	.short	0x00ff


	//----- nvinfo : EIATTR_MERCURY_ISA_VERSION
	.align		4
        /*0040*/ 	.byte	0x03, 0x5f
        /*0042*/ 	.short	0x0101


	//----- nvinfo : EIATTR_EXIT_INSTR_OFFSETS
	.align		4
        /*0044*/ 	.byte	0x04, 0x1c
        /*0046*/ 	.short	(.L_3337 - .L_3336)


	//   ....[0]....
.L_3336:
        /*0048*/ 	.word	0x00002810


	//   ....[1]....
        /*004c*/ 	.word	0x00005f40


	//   ....[2]....
        /*0050*/ 	.word	0x00005f90


	//----- nvinfo : EIATTR_MAX_THREADS
	.align		4
.L_3337:
        /*0054*/ 	.byte	0x04, 0x05
        /*0056*/ 	.short	(.L_3339 - .L_3338)
.L_3338:
        /*0058*/ 	.word	0x00000080
        /*005c*/ 	.word	0x00000001
        /*0060*/ 	.word	0x00000001


	//----- nvinfo : EIATTR_CRS_STACK_SIZE
	.align		4
.L_3339:
        /*0064*/ 	.byte	0x04, 0x1e
        /*0066*/ 	.short	(.L_3341 - .L_3340)
.L_3340:
        /*0068*/ 	.word	0x00000000


	//----- nvinfo : EIATTR_CBANK_PARAM_SIZE
	.align		4
.L_3341:
        /*006c*/ 	.byte	0x03, 0x19
        /*006e*/ 	.short	0x0020


	//----- nvinfo : EIATTR_PARAM_CBANK
	.align		4
        /*0070*/ 	.byte	0x04, 0x0a
        /*0072*/ 	.short	(.L_3343 - .L_3342)
	.align		4
.L_3342:
        /*0074*/ 	.word	index@(.nv.constant0._ZN2at6native29vectorized_elementwise_kernelILi2ENS0_13BUnaryFunctorIfffZZZNS0_17atan2_kernel_cudaERNS_18TensorIteratorBaseEENKUlvE_clEvENKUlvE0_clEvEUlffE_EESt5arrayIPcLm2EEEEviT0_T1_)
        /*0078*/ 	.short	0x0210
        /*007a*/ 	.short	0x0020


	//----- nvinfo : EIATTR_SW_WAR
	.align		4
.L_3343:
        /*007c*/ 	.byte	0x04, 0x36
        /*007e*/ 	.short	(.L_3345 - .L_3344)
.L_3344:
        /*0080*/ 	.word	0x00000008
.L_3345:


//--------------------- .nv.info._ZN2at6native29vectorized_elementwise_kernelILi4ENS0_13BUnaryFunctorIfffZZZNS0_17atan2_kernel_cudaERNS_18TensorIteratorBaseEENKUlvE_clEvENKUlvE0_clEvEUlffE_EESt5arrayIPcLm2EEEEviT0_T1_ --------------------------
	.section	.nv.info._ZN2at6native29vectorized_elementwise_kernelILi4ENS0_13BUnaryFunctorIfffZZZNS0_17atan2_kernel_cudaERNS_18TensorIteratorBaseEENKUlvE_clEvENKUlvE0_clEvEUlffE_EESt5arrayIPcLm2EEEEviT0_T1_,"",@"SHT_CUDA_INFO"
	.sectionflags	@""
	.align	4


	//----- nvinfo : EIATTR_CUDA_API_VERSION
	.align		4
        /*0000*/ 	.byte	0x04, 0x37
        /*0002*/ 	.short	(.L_3347 - .L_3346)
.L_3346:
        /*0004*/ 	.word	0x00000082


	//----- nvinfo : EIATTR_KPARAM_INFO
	.align		4
.L_3347:
        /*0008*/ 	.byte	0x04, 0x17
        /*000a*/ 	.short	(.L_3349 - .L_3348)
.L_3348:
        /*000c*/ 	.word	0x00000000
        /*0010*/ 	.short	0x0002
        /*0012*/ 	.short	0x0010
        /*0014*/ 	.byte	0x00, 0xf0, 0x41, 0x00


	//----- nvinfo : EIATTR_KPARAM_INFO
	.align		4
.L_3349:
        /*0018*/ 	.byte	0x04, 0x17
        /*001a*/ 	.short	(.L_3351 - .L_3350)
.L_3350:
        /*001c*/ 	.word	0x00000000
        /*0020*/ 	.short	0x0001
        /*0022*/ 	.short	0x0004
        /*0024*/ 	.byte	0x00, 0xf0, 0x21, 0x00


	//----- nvinfo : EIATTR_KPARAM_INFO
	.align		4
.L_3351:
        /*0028*/ 	.byte	0x04, 0x17
        /*002a*/ 	.short	(.L_3353 - .L_3352)
.L_3352:
        /*002c*/ 	.word	0x00000000
        /*0030*/ 	.short	0x0000
        /*0032*/ 	.short	0x0000
        /*0034*/ 	.byte	0x00, 0xf0, 0x11, 0x00


	//----- nvinfo : EIATTR_SPARSE_MMA_MASK
	.align		4
.L_3353:
        /*0038*/ 	.byte	0x03, 0x50
        /*003a*/ 	.short	0x0000


	//----- nvinfo : EIATTR_MAXREG_COUNT
	.align		4
        /*003c*/ 	.byte	0x03, 0x1b
        /*003e*/ 	.short	0x00ff


	//----- nvinfo : EIATTR_MERCURY_ISA_VERSION
	.align		4
        /*0040*/ 	.byte	0x03, 0x5f
        /*0042*/ 	.short	0x0101


	//----- nvinfo : EIATTR_EXIT_INSTR_OFFSETS
	.align		4
        /*0044*/ 	.byte	0x04, 0x1c
        /*0046*/ 	.short	(.L_3355 - .L_3354)


	//   ....[0]....
.L_3354:
        /*0048*/ 	.word	0x000027e0


	//   ....[1]....
        /*004c*/ 	.word	0x00005f10


	//   ....[2]....
        /*0050*/ 	.word	0x00005f60


	//----- nvinfo : EIATTR_MAX_THREADS
	.align		4
.L_3355:
        /*0054*/ 	.byte	0x04, 0x05
        /*0056*/ 	.short	(.L_3357 - .L_3356)
.L_3356:
        /*0058*/ 	.word	0x00000080
        /*005c*/ 	.word	0x00000001
        /*0060*/ 	.word	0x00000001


	//----- nvinfo : EIATTR_CRS_STACK_SIZE
	.align		4
.L_3357:
        /*0064*/ 	.byte	0x04, 0x1e
        /*0066*/ 	.short	(.L_3359 - .L_3358)
.L_3358:
        /*0068*/ 	.word	0x00000000


	//----- nvinfo : EIATTR_CBANK_PARAM_SIZE
	.align		4
.L_3359:
        /*006c*/ 	.byte	0x03, 0x19
        /*006e*/ 	.short	0x0020


	//----- nvinfo : EIATTR_PARAM_CBANK
	.align		4
        /*0070*/ 	.byte	0x04, 0x0a
        /*0072*/ 	.short	(.L_3361 - .L_3360)
	.align		4
.L_3360:
        /*0074*/ 	.word	index@(.nv.constant0._ZN2at6native29vectorized_elementwise_kernelILi4ENS0_13BUnaryFunctorIfffZZZNS0_17atan2_kernel_cudaERNS_18TensorIteratorBaseEENKUlvE_clEvENKUlvE0_clEvEUlffE_EESt5arrayIPcLm2EEEEviT0_T1_)
        /*0078*/ 	.short	0x0210
        /*007a*/ 	.short	0x0020


	//----- nvinfo : EIATTR_SW_WAR
	.align		4
.L_3361:
        /*007c*/ 	.byte	0x04, 0x36
        /*007e*/ 	.short	(.L_3363 - .L_3362)
.L_3362:
        /*0080*/ 	.word	0x00000008
.L_3363:


//--------------------- .nv.info._ZN2at6native29vectorized_elementwise_kernelILi8ENS0_13BUnaryFunctorIfffZZZNS0_17atan2_kernel_cudaERNS_18TensorIteratorBaseEENKUlvE_clEvENKUlvE0_clEvEUlffE_EESt5arrayIPcLm2EEEEviT0_T1_ --------------------------
	.section	.nv.info._ZN2at6native29vectorized_elementwise_kernelILi8ENS0_13BUnaryFunctorIfffZZZNS0_17atan2_kernel_cudaERNS_18TensorIteratorBaseEENKUlvE_clEvENKUlvE0_clEvEUlffE_EESt5arrayIPcLm2EEEEviT0_T1_,"",@"SHT_CUDA_INFO"
	.sectionflags	@""
	.align	4


	//----- nvinfo : EIATTR_CUDA_API_VERSION
	.align		4
        /*0000*/ 	.byte	0x04, 0x37
        /*0002*/ 	.short	(.L_3365 - .L_3364)
.L_3364:
        /*0004*/ 	.word	0x00000082


	//----- nvinfo : EIATTR_KPARAM_INFO
	.align		4
.L_3365:
        /*0008*/ 	.byte	0x04, 0x17
        /*000a*/ 	.short	(.L_3367 - .L_3366)
.L_3366:
        /*000c*/ 	.word	0x00000000
        /*0010*/ 	.short	0x0002
        /*0012*/ 	.short	0x0010
        /*0014*/ 	.byte	0x00, 0xf0, 0x41, 0x00


	//----- nvinfo : EIATTR_KPARAM_INFO
	.align		4
.L_3367:
        /*0018*/ 	.byte	0x04, 0x17
        /*001a*/ 	.short	(.L_3369 - .L_3368)
.L_3368:
        /*001c*/ 	.word	0x00000000
        /*0020*/ 	.short	0x0001
        /*0022*/ 	.short	0x0004
        /*0024*/ 	.byte	0x00, 0xf0, 0x21, 0x00


	//----- nvinfo : EIATTR_KPARAM_INFO
	.align		4
.L_3369:
        /*0028*/ 	.byte	0x04, 0x17
        /*002a*/ 	.short	(.L_3371 - .L_3370)
.L_3370:
        /*002c*/ 	.word	0x00000000
        /*0030*/ 	.short	0x0000
        /*0032*/ 	.short	0x0000
        /*0034*/ 	.byte	0x00, 0xf0, 0x11, 0x00


	//----- nvinfo : EIATTR_SPARSE_MMA_MASK
	.align		4
.L_3371:
        /*0038*/ 	.byte	0x03, 0x50
        /*003a*/ 	.short	0x0000


	//----- nvinfo : EIATTR_MAXREG_COUNT
	.align		4
        /*003c*/ 	.byte	0x03, 0x1b
        /*003e*/ 	.short	0x00ff


	//----- nvinfo : EIATTR_MERCURY_ISA_VERSION
	.align		4
        /*0040*/ 	.byte	0x03, 0x5f
        /*0042*/ 	.short	0x0101


	//----- nvinfo : EIATTR_EXIT_INSTR_OFFSETS
	.align		4
        /*0044*/ 	.byte	0x04, 0x1c
        /*0046*/ 	.short	(.L_3373 - .L_3372)


	//   ....[0]....
.L_3372:
        /*0048*/ 	.word	0x000027e0


	//   ....[1]....
        /*004c*/ 	.word	0x00005f10


	//   ....[2]....
        /*0050*/ 	.word	0x00005f60


	//----- nvinfo : EIATTR_MAX_THREADS
	.align		4
.L_3373:
        /*0054*/ 	.byte	0x04, 0x05
        /*0056*/ 	.short	(.L_3375 - .L_3374)
.L_3374:
        /*0058*/ 	.word	0x00000080
        /*005c*/ 	.word	0x00000001
        /*0060*/ 	.word	0x00000001


	//----- nvinfo : EIATTR_CRS_STACK_SIZE
	.align		4
.L_3375:
        /*0064*/ 	.byte	0x04, 0x1e
        /*0066*/ 	.short	(.L_3377 - .L_3376)
.L_3376:
        /*0068*/ 	.word	0x00000000


	//----- nvinfo : EIATTR_CBANK_PARAM_SIZE
	.align		4
.L_3377:
        /*006c*/ 	.byte	0x03, 0x19
        /*006e*/ 	.short	0x0020


	//----- nvinfo : EIATTR_PARAM_CBANK
	.align		4
        /*0070*/ 	.byte	0x04, 0x0a
        /*0072*/ 	.short	(.L_3379 - .L_3378)
	.align		4
.L_3378:
        /*0074*/ 	.word	index@(.nv.constant0._ZN2at6native29vectorized_elementwise_kernelILi8ENS0_13BUnaryFunctorIfffZZZNS0_17atan2_kernel_cudaERNS_18TensorIteratorBaseEENKUlvE_clEvENKUlvE0_clEvEUlffE_EESt5arrayIPcLm2EEEEviT0_T1_)
        /*0078*/ 	.short	0x0210
        /*007a*/ 	.short	0x0020


	//----- nvinfo : EIATTR_SW_WAR
	.align		4
.L_3379:
        /*007c*/ 	.byte	0x04, 0x36
        /*007e*/ 	.short	(.L_3381 - .L_3380)
.L_3380:
        /*0080*/ 	.word	0x00000008
.L_3381:


//--------------------- .nv.info._ZN2at6native18elementwise_kernelILi128ELi4EZNS0_15gpu_kernel_implINS0_13AUnaryFunctorIfffZZZNS0_17atan2_kernel_cudaERNS_18TensorIteratorBaseEENKUlvE_clEvENKUlvE0_clEvEUlffE_EEEEvS5_RKT_EUliE_EEviT1_ --------------------------
	.section	.nv.info._ZN2at6native18elementwise_kernelILi128ELi4EZNS0_15gpu_kernel_implINS0_13AUnaryFunctorIfffZZZNS0_17atan2_kernel_cudaERNS_18TensorIteratorBaseEENKUlvE_clEvENKUlvE0_clEvEUlffE_EEEEvS5_RKT_EUliE_EEviT1_,"",@"SHT_CUDA_INFO"
	.sectionflags	@""
	.align	4


	//----- nvinfo : EIATTR_CUDA_API_VERSION
	.align		4
        /*0000*/ 	.byte	0x04, 0x37
        /*0002*/ 	.short	(.L_3383 - .L_3382)
.L_3382:
        /*0004*/ 	.word	0x00000082


	//----- nvinfo : EIATTR_KPARAM_INFO
	.align		4
.L_3383:
        /*0008*/ 	.byte	0x04, 0x17
        /*000a*/ 	.short	(.L_3385 - .L_3384)
.L_3384:
        /*000c*/ 	.word	0x00000000
        /*0010*/ 	.short	0x0001
        /*0012*/ 	.short	0x0008
        /*0014*/ 	.byte	0x00, 0xf0, 0x81, 0x08


	//----- nvinfo : EIATTR_KPARAM_INFO
	.align		4
.L_3385:
        /*0018*/ 	.byte	0x04, 0x17
        /*001a*/ 	.short	(.L_3387 - .L_3386)
.L_3386:
        /*001c*/ 	.word	0x00000000
        /*0020*/ 	.short	0x0000
        /*0022*/ 	.short	0x0000
        /*0024*/ 	.byte	0x00, 0xf0, 0x11, 0x00


	//----- nvinfo : EIATTR_SPARSE_MMA_MASK
	.align		4
.L_3387:
        /*0028*/ 	.byte	0x03, 0x50
        /*002a*/ 	.short	0x0000


	//----- nvinfo : EIATTR_MAXREG_COUNT
	.align		4
        /*002c*/ 	.byte	0x03, 0x1b
        /*002e*/ 	.short	0x0080


	//----- nvinfo : EIATTR_EXTERNS
	.align		4
        /*0030*/ 	.byte	0x04, 0x0f
        /*0032*/ 	.short	(.L_3389 - .L_3388)


	//   ....[0]....
	.align		4
.L_3388:
        /*0034*/ 	.word	index@(__assertfail)


	//----- nvinfo : EIATTR_MERCURY_ISA_VERSION
	.align		4
.L_3389:
        /*0038*/ 	.byte	0x03, 0x5f
        /*003a*/ 	.short	0x0101


	//----- nvinfo : EIATTR_SYSCALL_OFFSETS
	.align		4
        /*003c*/ 	.byte	0x04, 0x46
        /*003e*/ 	.short	(.L_3391 - .L_3390)


	//   ....[0]....
.L_3390:
        /*0040*/ 	.word	0x00002150


	//   ....[1]....
        /*0044*/ 	.word	0x000032f0


	//   ....[2]....
        /*0048*/ 	.word	0x00005480


	//   ....[3]....
        /*004c*/ 	.word	0x00006620


	//   ....[4]....
        /*0050*/ 	.word	0x000087a0


	//   ....[5]....
        /*0054*/ 	.word	0x00009940


	//   ....[6]....
        /*0058*/ 	.word	0x0000bab0


	//   ....[7]....
        /*005c*/ 	.word	0x0000cc50


	//----- nvinfo : EIATTR_EXIT_INSTR_OFFSETS
	.align		4
.L_3391:
        /*0060*/ 	.byte	0x04, 0x1c
        /*0062*/ 	.short	(.L_3393 - .L_3392)


	//   ....[0]....
.L_3392:
        /*0064*/ 	.word	0x000099f0


	//   ....[1]....
        /*0068*/ 	.word	0x0000bf70


	//   ....[2]....
        /*006c*/ 	.word	0x0000bfb0


	//   ....[3]....
        /*0070*/ 	.word	0x0000c040


	//   ....[4]....
        /*0074*/ 	.word	0x0000c070


	//   ....[5]....
        /*0078*/ 	.word	0x0000c0a0


	//   ....[6]....
        /*007c*/ 	.word	0x0000c120


	//   ....[7]....
        /*0080*/ 	.word	0x0000c150


	//   ....[8]....
        /*0084*/ 	.word	0x0000c1e0


	//   ....[9]....
        /*0088*/ 	.word	0x0000c220


	//   ....[10]....
        /*008c*/ 	.word	0x0000c260


	//   ....[11]....
        /*0090*/ 	.word	0x0000c320


	//   ....[12]....
        /*0094*/ 	.word	0x0000c370


	//   ....[13]....
        /*0098*/ 	.word	0x0000c4f0


	//   ....[14]....
        /*009c*/ 	.word	0x0000c640


	//   ....[15]....
        /*00a0*/ 	.word	0x0000c670


	//   ....[16]....
        /*00a4*/ 	.word	0x0000c720


	//   ....[17]....
        /*00a8*/ 	.word	0x0000c890


	//   ....[18]....
        /*00ac*/ 	.word	0x0000ca00


	//   ....[19]....
        /*00b0*/ 	.word	0x0000cb50


	//   ....[20]....
        /*00b4*/ 	.word	0x0000cc60


	//   ....[21]....
        /*00b8*/ 	.word	0x0000cc90


	//   ....[22]....
        /*00bc*/ 	.word	0x0000ccc0


	//----- nvinfo : EIATTR_MAX_THREADS
	.align		4
.L_3393:
        /*00c0*/ 	.byte	0x04, 0x05
        /*00c2*/ 	.short	(.L_3395 - .L_3394)
.L_3394:
        /*00c4*/ 	.word	0x00000080
        /*00c8*/ 	.word	0x00000001
        /*00cc*/ 	.word	0x00000001


	//----- nvinfo : EIATTR_CRS_STACK_SIZE
	.align		4
.L_3395:
        /*00d0*/ 	.byte	0x04, 0x1e
        /*00d2*/ 	.short	(.L_3397 - .L_3396)
.L_3396:
        /*00d4*/ 	.word	0x00000000


	//----- nvinfo : EIATTR_CBANK_PARAM_SIZE
	.align		4
.L_3397:
        /*00d8*/ 	.byte	0x03, 0x19
        /*00da*/ 	.short	0x0228


	//----- nvinfo : EIATTR_PARAM_CBANK
	.align		4
        /*00dc*/ 	.byte	0x04, 0x0a
        /*00de*/ 	.short	(.L_3399 - .L_3398)
	.align		4
.L_3398:
        /*00e0*/ 	.word	index@(.nv.constant0._ZN2at6native18elementwise_kernelILi128ELi4EZNS0_15gpu_kernel_implINS0_13AUnaryFunctorIfffZZZNS0_17atan2_kernel_cudaERNS_18TensorIteratorBaseEENKUlvE_clEvENKUlvE0_clEvEUlffE_EEEEvS5_RKT_EUliE_EEviT1_)
        /*00e4*/ 	.short	0x0210
        /*00e6*/ 	.short	0x0228


	//----- nvinfo : EIATTR_SW_WAR
	.align		4
.L_3399:
        /*00e8*/ 	.byte	0x04, 0x36
        /*00ea*/ 	.short	(.L_3401 - .L_3400)
.L_3400:
        /*00ec*/ 	.word	0x00000008
.L_3401:


//--------------------- .nv.info._ZN2at6native27unrolled_elementwise_kernelINS0_13AUnaryFunctorIfffZZZNS0_17atan2_kernel_cudaERNS_18TensorIteratorBaseEENKUlvE_clEvENKUlvE0_clEvEUlffE_EESt5arrayIPcLm2EELi4E23TrivialOffsetCalculatorILi1EjESD_NS0_6memory12LoadWithCastILi1EEENSE_13StoreWithCastILi1EEEEEviT_T0_T2_T3_T4_T5_ --------------------------
	.section	.nv.info._ZN2at6native27unrolled_elementwise_kernelINS0_13AUnaryFunctorIfffZZZNS0_17atan2_kernel_cudaERNS_18TensorIteratorBaseEENKUlvE_clEvENKUlvE0_clEvEUlffE_EESt5arrayIPcLm2EELi4E23TrivialOffsetCalculatorILi1EjESD_NS0_6memory12LoadWithCastILi1EEENSE_13StoreWithCastILi1EEEEEviT_T0_T2_T3_T4_T5_,"",@"SHT_CUDA_INFO"
	.sectionflags	@""
	.align	4


	//----- nvinfo : EIATTR_CUDA_API_VERSION
	.align		4
        /*0000*/ 	.byte	0x04, 0x37
        /*0002*/ 	.short	(.L_3403 - .L_3402)
.L_3402:
        /*0004*/ 	.word	0x00000082


	//----- nvinfo : EIATTR_KPARAM_INFO
	.align		4
.L_3403:
        /*0008*/ 	.byte	0x04, 0x17
        /*000a*/ 	.short	(.L_3405 - .L_3404)
.L_3404:
        /*000c*/ 	.word	0x00000000
        /*0010*/ 	.short	0x0006
        /*0012*/ 	.short	0x002c
        /*0014*/ 	.byte	0x00, 0xf0, 0x21, 0x00


	//----- nvinfo : EIATTR_KPARAM_INFO
	.align		4
.L_3405:
        /*0018*/ 	.byte	0x04, 0x17
        /*001a*/ 	.short	(.L_3407 - .L_3406)
.L_3406:
        /*001c*/ 	.word	0x00000000
        /*0020*/ 	.short	0x0005
        /*0022*/ 	.short	0x0024
        /*0024*/ 	.byte	0x00, 0xf0, 0x21, 0x00


	//----- nvinfo : EIATTR_KPARAM_INFO
	.align		4
.L_3407:
        /*0028*/ 	.byte	0x04, 0x17
        /*002a*/ 	.short	(.L_3409 - .L_3408)
.L_3408:
        /*002c*/ 	.word	0x00000000
        /*0030*/ 	.short	0x0004
        /*0032*/ 	.short	0x0021
        /*0034*/ 	.byte	0x00, 0xf0, 0x05, 0x00


	//----- nvinfo : EIATTR_KPARAM_INFO
	.align		4
.L_3409:
        /*0038*/ 	.byte	0x04, 0x17
        /*003a*/ 	.short	(.L_3411 - .L_3410)
.L_3410:
        /*003c*/ 	.word	0x00000000
        /*0040*/ 	.short	0x0003
        /*0042*/ 	.short	0x0020
        /*0044*/ 	.byte	0x00, 0xf0, 0x05, 0x00


	//----- nvinfo : EIATTR_KPARAM_INFO
	.align		4
.L_3411:
        /*0048*/ 	.byte	0x04, 0x17
        /*004a*/ 	.short	(.L_3413 - .L_3412)
.L_3412:
        /*004c*/ 	.word	0x00000000
        /*0050*/ 	.short	0x0002
        /*0052*/ 	.short	0x0010
        /*0054*/ 	.byte	0x00, 0xf0, 0x41, 0x00


	//----- nvinfo : EIATTR_KPARAM_INFO
	.align		4
.L_3413:
        /*0058*/ 	.byte	0x04, 0x17
        /*005a*/ 	.short	(.L_3415 - .L_3414)
.L_3414:
        /*005c*/ 	.word	0x00000000
        /*0060*/ 	.short	0x0001
        /*0062*/ 	.short	0x0004
        /*0064*/ 	.byte	0x00, 0xf0, 0x21, 0x00


	//----- nvinfo : EIATTR_KPARAM_INFO
	.align		4
.L_3415:
        /*0068*/ 	.byte	0x04, 0x17
        /*006a*/ 	.short	(.L_3417 - .L_3416)
.L_3416:
        /*006c*/ 	.word	0x00000000
        /*0070*/ 	.short	0x0000
        /*0072*/ 	.short	0x0000
        /*0074*/ 	.byte	0x00, 0xf0, 0x11, 0x00


	//----- nvinfo : EIATTR_SPARSE_MMA_MASK
	.align		4
.L_3417:
        /*0078*/ 	.byte	0x03, 0x50
        /*007a*/ 	.short	0x0000


	//----- nvinfo : EIATTR_MAXREG_COUNT
	.align		4
        /*007c*/ 	.byte	0x03, 0x1b
        /*007e*/ 	.short	0x00ff


	//----- nvinfo : EIATTR_EXTERNS
	.align		4
        /*0080*/ 	.byte	0x04, 0x0f
        /*0082*/ 	.short	(.L_3419 - .L_3418)


	//   ....[0]....
	.align		4
.L_3418:
        /*0084*/ 	.word	index@(__assertfail)


	//----- nvinfo : EIATTR_MERCURY_ISA_VERSION
	.align		4
.L_3419:
        /*0088*/ 	.byte	0x03, 0x5f
        /*008a*/ 	.short	0x0101


	//----- nvinfo : EIATTR_SYSCALL_OFFSETS
	.align		4
        /*008c*/ 	.byte	0x04, 0x46
        /*008e*/ 	.short	(.L_3421 - .L_3420)


	//   ....[0]....
.L_3420:
        /*0090*/ 	.word	0x00000e70


	//   ....[1]....
        /*0094*/ 	.word	0x00001d20


	//   ....[2]....
        /*0098*/ 	.word	0x00002be0


	//   ....[3]....
        /*009c*/ 	.word	0x00003a40


	//   ....[4]....
        /*00a0*/ 	.word	0x000058a0


	//   ....[5]....
        /*00a4*/ 	.word	0x000067a0


	//   ....[6]....
        /*00a8*/ 	.word	0x00007660


	//   ....[7]....
        /*00ac*/ 	.word	0x00008520


	//----- nvinfo : EIATTR_EXIT_INSTR_OFFSETS
	.align		4
.L_3421:
        /*00b0*/ 	.byte	0x04, 0x1c
        /*00b2*/ 	.short	(.L_3423 - .L_3422)


	//   ....[0]....
.L_3422:
        /*00b4*/ 	.word	0x00007700


	//   ....[1]....
        /*00b8*/ 	.word	0x00007840


	//   ....[2]....
        /*00bc*/ 	.word	0x00007880


	//   ....[3]....
        /*00c0*/ 	.word	0x00007910


	//   ....[4]....
        /*00c4*/ 	.word	0x00007940


	//   ....[5]....
        /*00c8*/ 	.word	0x00007970


	//   ....[6]....
        /*00cc*/ 	.word	0x000079f0


	//   ....[7]....
        /*00d0*/ 	.word	0x00007a20


	//   ....[8]....
        /*00d4*/ 	.word	0x00007ab0


	//   ....[9]....
        /*00d8*/ 	.word	0x00007af0


	//   ....[10]....
        /*00dc*/ 	.word	0x00007b30


	//   ....[11]....
        /*00e0*/ 	.word	0x00007bf0


	//   ....[12]....
        /*00e4*/ 	.word	0x00007c40


	//   ....[13]....
        /*00e8*/ 	.word	0x00007dc0


	//   ....[14]....
        /*00ec*/ 	.word	0x00007f10


	//   ....[15]....
        /*00f0*/ 	.word	0x00007f40


	//   ....[16]....
        /*00f4*/ 	.word	0x00007ff0


	//   ....[17]....
        /*00f8*/ 	.word	0x00008160


	//   ....[18]....
        /*00fc*/ 	.word	0x000082d0


	//   ....[19]....
        /*0100*/ 	.word	0x00008420


	//   ....[20]....
        /*0104*/ 	.word	0x00008530


	//   ....[21]....
        /*0108*/ 	.word	0x00008560


	//   ....[22]....
        /*010c*/ 	.word	0x00008590


	//----- nvinfo : EIATTR_MAX_THREADS
	.align		4
.L_3423:
        /*0110*/ 	.byte	0x04, 0x05
        /*0112*/ 	.short	(.L_3425 - .L_3424)
.L_3424:
        /*0114*/ 	.word	0x00000080
        /*0118*/ 	.word	0x00000001
        /*011c*/ 	.word	0x00000001


	//----- nvinfo : EIATTR_CRS_STACK_SIZE
	.align		4
.L_3425:
        /*0120*/ 	.byte	0x04, 0x1e
        /*0122*/ 	.short	(.L_3427 - .L_3426)
.L_3426:
        /*0124*/ 	.word	0x00000000


	//----- nvinfo : EIATTR_CBANK_PARAM_SIZE
	.align		4
.L_3427:
        /*0128*/ 	.byte	0x03, 0x19
        /*012a*/ 	.short	0x0034


	//----- nvinfo : EIATTR_PARAM_CBANK
	.align		4
        /*012c*/ 	.byte	0x04, 0x0a
        /*012e*/ 	.short	(.L_3429 - .L_3428)
	.align		4
.L_3428:
        /*0130*/ 	.word	index@(.nv.constant0._ZN2at6native27unrolled_elementwise_kernelINS0_13AUnaryFunctorIfffZZZNS0_17atan2_kernel_cudaERNS_18TensorIteratorBaseEENKUlvE_clEvENKUlvE0_clEvEUlffE_EESt5arrayIPcLm2EELi4E23TrivialOffsetCalculatorILi1EjESD_NS0_6memory12LoadWithCastILi1EEENSE_13StoreWithCastILi1EEEEEviT_T0_T2_T3_T4_T5_)
        /*0134*/ 	.short	0x0210
        /*0136*/ 	.short	0x0034


	//----- nvinfo : EIATTR_SW_WAR
	.align		4
.L_3429:
        /*0138*/ 	.byte	0x04, 0x36
        /*013a*/ 	.short	(.L_3431 - .L_3430)
.L_3430:
        /*013c*/ 	.word	0x00000008
.L_3431:


//--------------------- .nv.info._ZN2at6native18elementwise_kernelILi128ELi2EZNS0_22gpu_kernel_impl_nocastINS0_13AUnaryFunctorIfffZZZNS0_17atan2_kernel_cudaERNS_18TensorIteratorBaseEENKUlvE_clEvENKUlvE0_clEvEUlffE_EEEEvS5_RKT_EUliE_EEviT1_ --------------------------
	.section	.nv.info._ZN2at6native18elementwise_kernelILi128ELi2EZNS0_22gpu_kernel_impl_nocastINS0_13AUnaryFunctorIfffZZZNS0_17atan2_kernel_cudaERNS_18TensorIteratorBaseEENKUlvE_clEvENKUlvE0_clEvEUlffE_EEEEvS5_RKT_EUliE_EEviT1_,"",@"SHT_CUDA_INFO"
	.sectionflags	@""
	.align	4


	//----- nvinfo : EIATTR_CUDA_API_VERSION
	.align		4
        /*0000*/ 	.byte	0x04, 0x37
        /*0002*/ 	.short	(.L_3433 - .L_3432)
.L_3432:
        /*0004*/ 	.word	0x00000082


	//----- nvinfo : EIATTR_KPARAM_INFO
	.align		4
.L_3433:
        /*0008*/ 	.byte	0x04, 0x17
        /*000a*/ 	.short	(.L_3435 - .L_3434)
.L_3434:
        /*000c*/ 	.word	0x00000000
        /*0010*/ 	.short	0x0001
        /*0012*/ 	.short	0x0008
        /*0014*/ 	.byte	0x00, 0xf0, 0x61, 0x08


	//----- nvinfo : EIATTR_KPARAM_INFO
	.align		4
.L_3435:
        /*0018*/ 	.byte	0x04, 0x17
        /*001a*/ 	.short	(.L_3437 - .L_3436)
.L_3436:
        /*001c*/ 	.word	0x00000000
        /*0020*/ 	.short	0x0000
        /*0022*/ 	.short	0x0000
        /*0024*/ 	.byte	0x00, 0xf0, 0x11, 0x00


	//----- nvinfo : EIATTR_SPARSE_MMA_MASK
	.align		4
.L_3437:
        /*0028*/ 	.byte	0x03, 0x50
        /*002a*/ 	.short	0x0000


	//----- nvinfo : EIATTR_MAXREG_COUNT
	.align		4
        /*002c*/ 	.byte	0x03, 0x1b
        /*002e*/ 	.short	0x0080


	//----- nvinfo : EIATTR_MERCURY_ISA_VERSION
	.align		4
        /*0030*/ 	.byte	0x03, 0x5f
        /*0032*/ 	.short	0x0101


	//----- nvinfo : EIATTR_EXIT_INSTR_OFFSETS
	.align		4
        /*0034*/ 	.byte	0x04, 0x1c
        /*0036*/ 	.short	(.L_3439 - .L_3438)


	//   ....[0]....
.L_3438:
        /*0038*/ 	.word	0x000017d0


	//   ....[1]....
        /*003c*/ 	.word	0x00002ec0


	//----- nvinfo : EIATTR_MAX_THREADS
	.align		4
.L_3439:
        /*0040*/ 	.byte	0x04, 0x05
        /*0042*/ 	.short	(.L_3441 - .L_3440)
.L_3440:
        /*0044*/ 	.word	0x00000080
        /*0048*/ 	.word	0x00000001
        /*004c*/ 	.word	0x00000001


	//----- nvinfo : EIATTR_CRS_STACK_SIZE
	.align		4
.L_3441:
        /*0050*/ 	.byte	0x04, 0x1e
        /*0052*/ 	.short	(.L_3443 - .L_3442)
.L_3442:
        /*0054*/ 	.word	0x00000000


	//----- nvinfo : EIATTR_CBANK_PARAM_SIZE
	.align		4
.L_3443:
        /*0058*/ 	.byte	0x03, 0x19
        /*005a*/ 	.short	0x0220


	//----- nvinfo : EIATTR_PARAM_CBANK
	.align		4
        /*005c*/ 	.byte	0x04, 0x0a
        /*005e*/ 	.short	(.L_3445 - .L_3444)
	.align		4
.L_3444:
        /*0060*/ 	.word	index@(.nv.constant0._ZN2at6native18elementwise_kernelILi128ELi2EZNS0_22gpu_kernel_impl_nocastINS0_13AUnaryFunctorIfffZZZNS0_17atan2_kernel_cudaERNS_18TensorIteratorBaseEENKUlvE_clEvENKUlvE0_clEvEUlffE_EEEEvS5_RKT_EUliE_EEviT1_)
        /*0064*/ 	.short	0x0210
        /*0066*/ 	.short	0x0220


	//----- nvinfo : EIATTR_SW_WAR
	.align		4
.L_3445:
        /*0068*/ 	.byte	0x04, 0x36
        /*006a*/ 	.short	(.L_3447 - .L_3446)
.L_3446:
        /*006c*/ 	.word	0x00000008
.L_3447:


//--------------------- .nv.info._ZN2at6native27unrolled_elementwise_kernelINS0_13AUnaryFunctorIfffZZZNS0_17atan2_kernel_cudaERNS_18TensorIteratorBaseEENKUlvE_clEvENKUlvE0_clEvEUlffE_EESt5arrayIPcLm2EELi4E23TrivialOffsetCalculatorILi1EjESD_NS0_6memory15LoadWithoutCastENSE_16StoreWithoutCastEEEviT_T0_T2_T3_T4_T5_ --------------------------
	.section	.nv.info._ZN2at6native27unrolled_elementwise_kernelINS0_13AUnaryFunctorIfffZZZNS0_17atan2_kernel_cudaERNS_18TensorIteratorBaseEENKUlvE_clEvENKUlvE0_clEvEUlffE_EESt5arrayIPcLm2EELi4E23TrivialOffsetCalculatorILi1EjESD_NS0_6memory15LoadWithoutCastENSE_16StoreWithoutCastEEEviT_T0_T2_T3_T4_T5_,"",@"SHT_CUDA_INFO"
	.sectionflags	@""
	.align	4


	//----- nvinfo : EIATTR_CUDA_API_VERSION
	.align		4
        /*0000*/ 	.byte	0x04, 0x37
        /*0002*/ 	.short	(.L_3449 - .L_3448)
.L_3448:
        /*0004*/ 	.word	0x00000082


	//----- nvinfo : EIATTR_KPARAM_INFO
	.align		4
.L_3449:
        /*0008*/ 	.byte	0x04, 0x17
        /*000a*/ 	.short	(.L_3451 - .L_3450)
.L_3450:
        /*000c*/ 	.word	0x00000000
        /*0010*/ 	.short	0x0006
        /*0012*/ 	.short	0x0023
        /*0014*/ 	.byte	0x00, 0xf0, 0x05, 0x00


	//----- nvinfo : EIATTR_KPARAM_INFO
	.align		4
.L_3451:
        /*0018*/ 	.byte	0x04, 0x17
        /*001a*/ 	.short	(.L_3453 - .L_3452)
.L_3452:
        /*001c*/ 	.word	0x00000000
        /*0020*/ 	.short	0x0005
        /*0022*/ 	.short	0x0022
        /*0024*/ 	.byte	0x00, 0xf0, 0x05, 0x00


	//----- nvinfo : EIATTR_KPARAM_INFO
	.align		4
.L_3453:
        /*0028*/ 	.byte	0x04, 0x17
        /*002a*/ 	.short	(.L_3455 - .L_3454)
.L_3454:
        /*002c*/ 	.word	0x00000000
        /*0030*/ 	.short	0x0004
        /*0032*/ 	.short	0x0021
        /*0034*/ 	.byte	0x00, 0xf0, 0x05, 0x00


	//----- nvinfo : EIATTR_KPARAM_INFO
	.align		4
.L_3455:
        /*0038*/ 	.byte	0x04, 0x17
        /*003a*/ 	.short	(.L_3457 - .L_3456)
.L_3456:
        /*003c*/ 	.word	0x00000000
        /*0040*/ 	.short	0x0003
        /*0042*/ 	.short	0x0020
        /*0044*/ 	.byte	0x00, 0xf0, 0x05, 0x00


	//----- nvinfo : EIATTR_KPARAM_INFO
	.align		4
.L_3457:
        /*0048*/ 	.byte	0x04, 0x17
        /*004a*/ 	.short	(.L_3459 - .L_3458)
.L_3458:
        /*004c*/ 	.word	0x00000000
        /*0050*/ 	.short	0x0002
        /*0052*/ 	.short	0x0010
        /*0054*/ 	.byte	0x00, 0xf0, 0x41, 0x00


	//----- nvinfo : EIATTR_KPARAM_INFO
	.align		4
.L_3459:
        /*0058*/ 	.byte	0x04, 0x17
        /*005a*/ 	.short	(.L_3461 - .L_3460)
.L_3460:
        /*005c*/ 	.word	0x00000000
        /*0060*/ 	.short	0x0001
        /*0062*/ 	.short	0x0004
        /*0064*/ 	.byte	0x00, 0xf0, 0x21, 0x00


	//----- nvinfo : EIATTR_KPARAM_INFO
	.align		4
.L_3461:
        /*0068*/ 	.byte	0x04, 0x17
        /*006a*/ 	.short	(.L_3463 - .L_3462)
.L_3462:
        /*006c*/ 	.word	0x00000000
        /*0070*/ 	.short	0x0000
        /*0072*/ 	.short	0x0000
        /*0074*/ 	.byte	0x00, 0xf0, 0x11, 0x00


	//----- nvinfo : EIATTR_SPARSE_MMA_MASK
	.align		4
.L_3463:
        /*0078*/ 	.byte	0x03, 0x50
        /*007a*/ 	.short	0x0000


	//----- nvinfo : EIATTR_MAXREG_COUNT
	.align		4
        /*007c*/ 	.byte	0x03, 0x1b
        /*007e*/ 	.short	0x00ff


	//----- nvinfo : EIATTR_MERCURY_ISA_VERSION
	.align		4
        /*0080*/ 	.byte	0x03, 0x5f
        /*0082*/ 	.short	0x0101


	//----- nvinfo : EIATTR_EXIT_INSTR_OFFSETS
	.align		4
        /*0084*/ 	.byte	0x04, 0x1c
        /*0086*/ 	.short	(.L_3465 - .L_3464)


	//   ....[0]....
.L_3464:
        /*0088*/ 	.word	0x00001260


	//   ....[1]....
        /*008c*/ 	.word	0x000012b0


	//----- nvinfo : EIATTR_MAX_THREADS
	.align		4
.L_3465:
        /*0090*/ 	.byte	0x04, 0x05
        /*0092*/ 	.short	(.L_3467 - .L_3466)
.L_3466:
        /*0094*/ 	.word	0x00000080
        /*0098*/ 	.word	0x00000001
        /*009c*/ 	.word	0x00000001


	//----- nvinfo : EIATTR_CRS_STACK_SIZE
	.align		4
.L_3467:
        /*00a0*/ 	.byte	0x04, 0x1e
        /*00a2*/ 	.short	(.L_3469 - .L_3468)
.L_3468:
        /*00a4*/ 	.word	0x00000000


	//----- nvinfo : EIATTR_CBANK_PARAM_SIZE
	.align		4
.L_3469:
        /*00a8*/ 	.byte	0x03, 0x19
        /*00aa*/ 	.short	0x0024


	//----- nvinfo : EIATTR_PARAM_CBANK
	.align		4
        /*00ac*/ 	.byte	0x04, 0x0a
        /*00ae*/ 	.short	(.L_3471 - .L_3470)
	.align		4
.L_3470:
        /*00b0*/ 	.word	index@(.nv.constant0._ZN2at6native27unrolled_elementwise_kernelINS0_13AUnaryFunctorIfffZZZNS0_17atan2_kernel_cudaERNS_18TensorIteratorBaseEENKUlvE_clEvENKUlvE0_clEvEUlffE_EESt5arrayIPcLm2EELi4E23TrivialOffsetCalculatorILi1EjESD_NS0_6memory15LoadWithoutCastENSE_16StoreWithoutCastEEEviT_T0_T2_T3_T4_T5_)
        /*00b4*/ 	.short	0x0210
        /*00b6*/ 	.short	0x0024


	//----- nvinfo : EIATTR_SW_WAR
	.align		4
.L_3471:
        /*00b8*/ 	.byte	0x04, 0x36
        /*00ba*/ 	.short	(.L_3473 - .L_3472)
.L_3472:
        /*00bc*/ 	.word	0x00000008
.L_3473:


//--------------------- .nv.info._ZN2at6native29vectorized_elementwise_kernelILi2ENS0_13AUnaryFunctorIfffZZZNS0_17atan2_kernel_cudaERNS_18TensorIteratorBaseEENKUlvE_clEvENKUlvE0_clEvEUlffE_EESt5arrayIPcLm2EEEEviT0_T1_ --------------------------
	.section	.nv.info._ZN2at6native29vectorized_elementwise_kernelILi2ENS0_13AUnaryFunctorIfffZZZNS0_17atan2_kernel_cudaERNS_18TensorIteratorBaseEENKUlvE_clEvENKUlvE0_clEvEUlffE_EESt5arrayIPcLm2EEEEviT0_T1_,"",@"SHT_CUDA_INFO"
	.sectionflags	@""
	.align	4


	//----- nvinfo : EIATTR_CUDA_API_VERSION
	.align		4
        /*0000*/ 	.byte	0x04, 0x37
        /*0002*/ 	.short	(.L_3475 - .L_3474)
.L_3474:
        /*0004*/ 	.word	0x00000082


	//----- nvinfo : EIATTR_KPARAM_INFO
	.align		4
.L_3475:
        /*0008*/ 	.byte	0x04, 0x17
        /*000a*/ 	.short	(.L_3477 - .L_3476)
.L_3476:
        /*000c*/ 	.word	0x00000000
        /*0010*/ 	.short	0x0002
        /*0012*/ 	.short	0x0010
        /*0014*/ 	.byte	0x00, 0xf0, 0x41, 0x00


	//----- nvinfo : EIATTR_KPARAM_INFO
	.align		4
.L_3477:
        /*0018*/ 	.byte	0x04, 0x17
        /*001a*/ 	.short	(.L_3479 - .L_3478)
.L_3478:
        /*001c*/ 	.word	0x00000000
        /*0020*/ 	.short	0x0001
        /*0022*/ 	.short	0x0004
        /*0024*/ 	.byte	0x00, 0xf0, 0x21, 0x00


	//----- nvinfo : EIATTR_KPARAM_INFO
	.align		4
.L_3479:
        /*0028*/ 	.byte	0x04, 0x17
        /*002a*/ 	.short	(.L_3481 - .L_3480)
.L_3480:
        /*002c*/ 	.word	0x00000000
        /*0030*/ 	.short	0x0000
        /*0032*/ 	.short	0x0000
        /*0034*/ 	.byte	0x00, 0xf0, 0x11, 0x00


	//----- nvinfo : EIATTR_SPARSE_MMA_MASK
	.align		4
.L_3481:
        /*0038*/ 	.byte	0x03, 0x50
        /*003a*/ 	.short	0x0000


	//----- nvinfo : EIATTR_MAXREG_COUNT
	.align		4
        /*003c*/ 	.byte	0x03, 0x1b
        /*003e*/ 	.short	0x00ff


	//----- nvinfo : EIATTR_MERCURY_ISA_VERSION
	.align		4
        /*0040*/ 	.byte	0x03, 0x5f
        /*0042*/ 	.short	0x0101


	//----- nvinfo : EIATTR_EXIT_INSTR_OFFSETS
	.align		4
        /*0044*/ 	.byte	0x04, 0x1c
        /*0046*/ 	.short	(.L_3483 - .L_3482)


	//   ....[0]....
.L_3482:
        /*0048*/ 	.word	0x00001b00


	//   ....[1]....
        /*004c*/ 	.word	0x00003e80


	//   ....[2]....
        /*0050*/ 	.word	0x00003ed0


	//----- nvinfo : EIATTR_MAX_THREADS
	.align		4
.L_3483:
        /*0054*/ 	.byte	0x04, 0x05
        /*0056*/ 	.short	(.L_3485 - .L_3484)
.L_3484:
        /*0058*/ 	.word	0x00000080
        /*005c*/ 	.word	0x00000001
        /*0060*/ 	.word	0x00000001


	//----- nvinfo : EIATTR_CRS_STACK_SIZE
	.align		4
.L_3485:
        /*0064*/ 	.byte	0x04, 0x1e
        /*0066*/ 	.short	(.L_3487 - .L_3486)
.L_3486:
        /*0068*/ 	.word	0x00000000


	//----- nvinfo : EIATTR_CBANK_PARAM_SIZE
	.align		4
.L_3487:
        /*006c*/ 	.byte	0x03, 0x19
        /*006e*/ 	.short	0x0020


	//----- nvinfo : EIATTR_PARAM_CBANK
	.align		4
        /*0070*/ 	.byte	0x04, 0x0a
        /*0072*/ 	.short	(.L_3489 - .L_3488)
	.align		4
.L_3488:
        /*0074*/ 	.word	index@(.nv.constant0._ZN2at6native29vectorized_elementwise_kernelILi2ENS0_13AUnaryFunctorIfffZZZNS0_17atan2_kernel_cudaERNS_18TensorIteratorBaseEENKUlvE_clEvENKUlvE0_clEvEUlffE_EESt5arrayIPcLm2EEEEviT0_T1_)
        /*0078*/ 	.short	0x0210
        /*007a*/ 	.short	0x0020


	//----- nvinfo : EIATTR_SW_WAR
	.align		4
.L_3489:
        /*007c*/ 	.byte	0x04, 0x36
        /*007e*/ 	.short	(.L_3491 - .L_3490)
.L_3490:
        /*0080*/ 	.word	0x00000008
.L_3491:


//--------------------- .nv.info._ZN2at6native29vectorized_elementwise_kernelILi4ENS0_13AUnaryFunctorIfffZZZNS0_17atan2_kernel_cudaERNS_18TensorIteratorBaseEENKUlvE_clEvENKUlvE0_clEvEUlffE_EESt5arrayIPcLm2EEEEviT0_T1_ --------------------------
	.section	.nv.info._ZN2at6native29vectorized_elementwise_kernelILi4ENS0_13AUnaryFunctorIfffZZZNS0_17atan2_kernel_cudaERNS_18TensorIteratorBaseEENKUlvE_clEvENKUlvE0_clEvEUlffE_EESt5arrayIPcLm2EEEEviT0_T1_,"",@"SHT_CUDA_INFO"
	.sectionflags	@""
	.align	4


	//----- nvinfo : EIATTR_CUDA_API_VERSION
	.align		4
        /*0000*/ 	.byte	0x04, 0x37
        /*0002*/ 	.short	(.L_3493 - .L_3492)
.L_3492:
        /*0004*/ 	.word	0x00000082


	//----- nvinfo : EIATTR_KPARAM_INFO
	.align		4
.L_3493:
        /*0008*/ 	.byte	0x04, 0x17
        /*000a*/ 	.short	(.L_3495 - .L_3494)
.L_3494:
        /*000c*/ 	.word	0x00000000
        /*0010*/ 	.short	0x0002
        /*0012*/ 	.short	0x0010
        /*0014*/ 	.byte	0x00, 0xf0, 0x41, 0x00


	//----- nvinfo : EIATTR_KPARAM_INFO
	.align		4
.L_3495:
        /*0018*/ 	.byte	0x04, 0x17
        /*001a*/ 	.short	(.L_3497 - .L_3496)
.L_3496:
        /*001c*/ 	.word	0x00000000
        /*0020*/ 	.short	0x0001
        /*0022*/ 	.short	0x0004
        /*0024*/ 	.byte	0x00, 0xf0, 0x21, 0x00


	//----- nvinfo : EIATTR_KPARAM_INFO
	.align		4
.L_3497:
        /*0028*/ 	.byte	0x04, 0x17
        /*002a*/ 	.short	(.L_3499 - .L_3498)
.L_3498:
        /*002c*/ 	.word	0x00000000
        /*0030*/ 	.short	0x0000
        /*0032*/ 	.short	0x0000
        /*0034*/ 	.byte	0x00, 0xf0, 0x11, 0x00


	//----- nvinfo : EIATTR_SPARSE_MMA_MASK
	.align		4
.L_3499:
        /*0038*/ 	.byte	0x03, 0x50
        /*003a*/ 	.short	0x0000


	//----- nvinfo : EIATTR_MAXREG_COUNT
	.align		4
        /*003c*/ 	.byte	0x03, 0x1b
        /*003e*/ 	.short	0x00ff


	//----- nvinfo : EIATTR_MERCURY_ISA_VERSION
	.align		4
        /*0040*/ 	.byte	0x03, 0x5f
        /*0042*/ 	.short	0x0101


	//----- nvinfo : EIATTR_EXIT_INSTR_OFFSETS
	.align		4
        /*0044*/ 	.byte	0x04, 0x1c
        /*0046*/ 	.short	(.L_3501 - .L_3500)


	//   ....[0]....
.L_3500:
        /*0048*/ 	.word	0x00001af0


	//   ....[1]....
        /*004c*/ 	.word	0x00003ed0


	//   ....[2]....
        /*0050*/ 	.word	0x00003f20


	//----- nvinfo : EIATTR_MAX_THREADS
	.align		4
.L_3501:
        /*0054*/ 	.byte	0x04, 0x05
        /*0056*/ 	.short	(.L_3503 - .L_3502)
.L_3502:
        /*0058*/ 	.word	0x00000080
        /*005c*/ 	.word	0x00000001
        /*0060*/ 	.word	0x00000001


	//----- nvinfo : EIATTR_CRS_STACK_SIZE
	.align		4
.L_3503:
        /*0064*/ 	.byte	0x04, 0x1e
        /*0066*/ 	.short	(.L_3505 - .L_3504)
.L_3504:
        /*0068*/ 	.word	0x00000000


	//----- nvinfo : EIATTR_CBANK_PARAM_SIZE
	.align		4
.L_3505:
        /*006c*/ 	.byte	0x03, 0x19
        /*006e*/ 	.short	0x0020


	//----- nvinfo : EIATTR_PARAM_CBANK
	.align		4
        /*0070*/ 	.byte	0x04, 0x0a
        /*0072*/ 	.short	(.L_3507 - .L_3506)
	.align		4
.L_3506:
        /*0074*/ 	.word	index@(.nv.constant0._ZN2at6native29vectorized_elementwise_kernelILi4ENS0_13AUnaryFunctorIfffZZZNS0_17atan2_kernel_cudaERNS_18TensorIteratorBaseEENKUlvE_clEvENKUlvE0_clEvEUlffE_EESt5arrayIPcLm2EEEEviT0_T1_)
        /*0078*/ 	.short	0x0210
        /*007a*/ 	.short	0x0020


	//----- nvinfo : EIATTR_SW_WAR
	.align		4
.L_3507:
        /*007c*/ 	.byte	0x04, 0x36
        /*007e*/ 	.short	(.L_3509 - .L_3508)
.L_3508:
        /*0080*/ 	.word	0x00000008
.L_3509:


//--------------------- .nv.info._ZN2at6native29vectorized_elementwise_kernelILi8ENS0_13AUnaryFunctorIfffZZZNS0_17atan2_kernel_cudaERNS_18TensorIteratorBaseEENKUlvE_clEvENKUlvE0_clEvEUlffE_EESt5arrayIPcLm2EEEEviT0_T1_ --------------------------
	.section	.nv.info._ZN2at6native29vectorized_elementwise_kernelILi8ENS0_13AUnaryFunctorIfffZZZNS0_17atan2_kernel_cudaERNS_18TensorIteratorBaseEENKUlvE_clEvENKUlvE0_clEvEUlffE_EESt5arrayIPcLm2EEEEviT0_T1_,"",@"SHT_CUDA_INFO"
	.sectionflags	@""
	.align	4


	//----- nvinfo : EIATTR_CUDA_API_VERSION
	.align		4
        /*0000*/ 	.byte	0x04, 0x37
        /*0002*/ 	.short	(.L_3511 - .L_3510)
.L_3510:
        /*0004*/ 	.word	0x00000082


	//----- nvinfo : EIATTR_KPARAM_INFO
	.align		4
.L_3511:
        /*0008*/ 	.byte	0x04, 0x17
        /*000a*/ 	.short	(.L_3513 - .L_3512)
.L_3512:
        /*000c*/ 	.word	0x00000000
        /*0010*/ 	.short	0x0002
        /*0012*/ 	.short	0x0010
        /*0014*/ 	.byte	0x00, 0xf0, 0x41, 0x00


	//----- nvinfo : EIATTR_KPARAM_INFO
	.align		4
.L_3513:
        /*0018*/ 	.byte	0x04, 0x17
        /*001a*/ 	.short	(.L_3515 - .L_3514)
.L_3514:
        /*001c*/ 	.word	0x00000000
        /*0020*/ 	.short	0x0001
        /*0022*/ 	.short	0x0004
        /*0024*/ 	.byte	0x00, 0xf0, 0x21, 0x00


	//----- nvinfo : EIATTR_KPARAM_INFO
	.align		4
.L_3515:
        /*0028*/ 	.byte	0x04, 0x17
        /*002a*/ 	.short	(.L_3517 - .L_3516)
.L_3516:
        /*002c*/ 	.word	0x00000000
        /*0030*/ 	.short	0x0000
        /*0032*/ 	.short	0x0000
        /*0034*/ 	.byte	0x00, 0xf0, 0x11, 0x00


	//----- nvinfo : EIATTR_SPARSE_MMA_MASK
	.align		4
.L_3517:
        /*0038*/ 	.byte	0x03, 0x50
        /*003a*/ 	.short	0x0000


	//----- nvinfo : EIATTR_MAXREG_COUNT
	.align		4
        /*003c*/ 	.byte	0x03, 0x1b
        /*003e*/ 	.short	0x00ff


	//----- nvinfo : EIATTR_MERCURY_ISA_VERSION
	.align		4
        /*0040*/ 	.byte	0x03, 0x5f
        /*0042*/ 	.short	0x0101


	//----- nvinfo : EIATTR_EXIT_INSTR_OFFSETS
	.align		4
        /*0044*/ 	.byte	0x04, 0x1c
        /*0046*/ 	.short	(.L_3519 - .L_3518)


	//   ....[0]....
.L_3518:
        /*0048*/ 	.word	0x00001af0


	//   ....[1]....
        /*004c*/ 	.word	0x00003ed0


	//   ....[2]....
        /*0050*/ 	.word	0x00003f20


	//----- nvinfo : EIATTR_MAX_THREADS
	.align		4
.L_3519:
        /*0054*/ 	.byte	0x04, 0x05
        /*0056*/ 	.short	(.L_3521 - .L_3520)
.L_3520:
        /*0058*/ 	.word	0x00000080
        /*005c*/ 	.word	0x00000001
        /*0060*/ 	.word	0x00000001


	//----- nvinfo : EIATTR_CRS_STACK_SIZE
	.align		4
.L_3521:
        /*0064*/ 	.byte	0x04, 0x1e
        /*0066*/ 	.short	(.L_3523 - .L_3522)
.L_3522:
        /*0068*/ 	.word	0x00000000


	//----- nvinfo : EIATTR_CBANK_PARAM_SIZE
	.align		4
.L_3523:
        /*006c*/ 	.byte	0x03, 0x19
        /*006e*/ 	.short	0x0020


	//----- nvinfo : EIATTR_PARAM_CBANK
	.align		4
        /*0070*/ 	.byte	0x04, 0x0a
        /*0072*/ 	.short	(.L_3525 - .L_3524)
	.align		4
.L_3524:
        /*0074*/ 	.word	index@(.nv.constant0._ZN2at6native29vectorized_elementwise_kernelILi8ENS0_13AUnaryFunctorIfffZZZNS0_17atan2_kernel_cudaERNS_18TensorIteratorBaseEENKUlvE_clEvENKUlvE0_clEvEUlffE_EESt5arrayIPcLm2EEEEviT0_T1_)
        /*0078*/ 	.short	0x0210
        /*007a*/ 	.short	0x0020


	//----- nvinfo : EIATTR_SW_WAR
	.align		4
.L_3525:
        /*007c*/ 	.byte	0x04, 0x36
        /*007e*/ 	.short	(.L_3527 - .L_3526)
.L_3526:
        /*0080*/ 	.word	0x00000008
.L_3527:


//--------------------- .nv.info._ZN2at6native18elementwise_kernelILi128ELi4EZNS0_15gpu_kernel_implINS0_13BinaryFunctorIdddZZZNS0_17atan2_kernel_cudaERNS_18TensorIteratorBaseEENKUlvE_clEvENKUlvE_clEvEUlddE_EEEEvS5_RKT_EUliE_EEviT1_ --------------------------
	.section	.nv.info._ZN2at6native18elementwise_kernelILi128ELi4EZNS0_15gpu_kernel_implINS0_13BinaryFunctorIdddZZZNS0_17atan2_kernel_cudaERNS_18TensorIteratorBaseEENKUlvE_clEvENKUlvE_clEvEUlddE_EEEEvS5_RKT_EUliE_EEviT1_,"",@"SHT_CUDA_INFO"
	.sectionflags	@""
	.align	4


	//----- nvinfo : EIATTR_CUDA_API_VERSION
	.align		4
        /*0000*/ 	.byte	0x04, 0x37
        /*0002*/ 	.short	(.L_3529 - .L_3528)
.L_3528:
        /*0004*/ 	.word	0x00000082


	//----- nvinfo : EIATTR_KPARAM_INFO
	.align		4
.L_3529:
        /*0008*/ 	.byte	0x04, 0x17
        /*000a*/ 	.short	(.L_3531 - .L_3530)
.L_3530:
        /*000c*/ 	.word	0x00000000
        /*0010*/ 	.short	0x0001
        /*0012*/ 	.short	0x0008
        /*0014*/ 	.byte	0x00, 0xf0, 0x21, 0x0a


	//----- nvinfo : EIATTR_KPARAM_INFO
	.align		4
.L_3531:
        /*0018*/ 	.byte	0x04, 0x17
        /*001a*/ 	.short	(.L_3533 - .L_3532)
.L_3532:
        /*001c*/ 	.word	0x00000000
        /*0020*/ 	.short	0x0000
        /*0022*/ 	.short	0x0000
        /*0024*/ 	.byte	0x00, 0xf0, 0x11, 0x00


	//----- nvinfo : EIATTR_SPARSE_MMA_MASK
	.align		4
.L_3533:
        /*0028*/ 	.byte	0x03, 0x50
        /*002a*/ 	.short	0x0000


	//----- nvinfo : EIATTR_MAXREG_COUNT
	.align		4
        /*002c*/ 	.byte	0x03, 0x1b
        /*002e*/ 	.short	0x0080


	//----- nvinfo : EIATTR_EXTERNS
	.align		4
        /*0030*/ 	.byte	0x04, 0x0f
        /*0032*/ 	.short	(.L_3535 - .L_3534)


	//   ....[0]....
	.align		4
.L_3534:
        /*0034*/ 	.word	index@(__assertfail)


	//----- nvinfo : EIATTR_MERCURY_ISA_VERSION
	.align		4
.L_3535:
        /*0038*/ 	.byte	0x03, 0x5f
        /*003a*/ 	.short	0x0101


	//----- nvinfo : EIATTR_SYSCALL_OFFSETS
	.align		4
        /*003c*/ 	.byte	0x04, 0x46
        /*003e*/ 	.short	(.L_3537 - .L_3536)


	//   ....[0]....
.L_3536:
        /*0040*/ 	.word	0x00002570


	//   ....[1]....
        /*0044*/ 	.word	0x00003480


	//   ....[2]....
        /*0048*/ 	.word	0x00004cf0


	//   ....[3]....
        /*004c*/ 	.word	0x000072d0


	//   ....[4]....
        /*0050*/ 	.word	0x000081e0


	//   ....[5]....
        /*0054*/ 	.word	0x00009a50


	//   ....[6]....
        /*0058*/ 	.word	0x0000c000


	//   ....[7]....
        /*005c*/ 	.word	0x0000cf10


	//   ....[8]....
        /*0060*/ 	.word	0x0000e780


	//   ....[9]....
        /*0064*/ 	.word	0x00010d20


	//   ....[10]....
        /*0068*/ 	.word	0x00011c30


	//   ....[11]....
        /*006c*/ 	.word	0x000134a0


	//----- nvinfo : EIATTR_EXIT_INSTR_OFFSETS
	.align		4
.L_3537:
        /*0070*/ 	.byte	0x04, 0x1c
        /*0072*/ 	.short	(.L_3539 - .L_3538)


	//   ....[0]....
.L_3538:
        /*0074*/ 	.word	0x0000e830


	//   ....[1]....
        /*0078*/ 	.word	0x000124e0


	//   ....[2]....
        /*007c*/ 	.word	0x00012520


	//   ....[3]....
        /*0080*/ 	.word	0x000125b0


	//   ....[4]....
        /*0084*/ 	.word	0x000125e0


	//   ....[5]....
        /*0088*/ 	.word	0x00012610


	//   ....[6]....
        /*008c*/ 	.word	0x000126e0


	//   ....[7]....
        /*0090*/ 	.word	0x00012760


	//   ....[8]....
        /*0094*/ 	.word	0x00012840


	//   ....[9]....
        /*0098*/ 	.word	0x000128d0


	//   ....[10]....
        /*009c*/ 	.word	0x000128f0


	//   ....[11]....
        /*00a0*/ 	.word	0x000129b0


	//   ....[12]....
        /*00a4*/ 	.word	0x000129e0


	//   ....[13]....
        /*00a8*/ 	.word	0x00012bb0


	//   ....[14]....
        /*00ac*/ 	.word	0x00012d50


	//   ....[15]....
        /*00b0*/ 	.word	0x00012dd0


	//   ....[16]....
        /*00b4*/ 	.word	0x00012e80


	//   ....[17]....
        /*00b8*/ 	.word	0x00013040


	//   ....[18]....
        /*00bc*/ 	.word	0x00013200


	//   ....[19]....
        /*00c0*/ 	.word	0x000133a0


	//   ....[20]....
        /*00c4*/ 	.word	0x000134b0


	//   ....[21]....
        /*00c8*/ 	.word	0x000134e0


	//   ....[22]....
        /*00cc*/ 	.word	0x00013510


	//----- nvinfo : EIATTR_MAX_THREADS
	.align		4
.L_3539:
        /*00d0*/ 	.byte	0x04, 0x05
        /*00d2*/ 	.short	(.L_3541 - .L_3540)
.L_3540:
        /*00d4*/ 	.word	0x00000080
        /*00d8*/ 	.word	0x00000001
        /*00dc*/ 	.word	0x00000001


	//----- nvinfo : EIATTR_CRS_STACK_SIZE
	.align		4
.L_3541:
        /*00e0*/ 	.byte	0x04, 0x1e
        /*00e2*/ 	.short	(.L_3543 - .L_3542)
.L_3542:
        /*00e4*/ 	.word	0x00000000


	//----- nvinfo : EIATTR_CBANK_PARAM_SIZE
	.align		4
.L_3543:
        /*00e8*/ 	.byte	0x03, 0x19
        /*00ea*/ 	.short	0x0290


	//----- nvinfo : EIATTR_PARAM_CBANK
	.align		4
        /*00ec*/ 	.byte	0x04, 0x0a
        /*00ee*/ 	.short	(.L_3545 - .L_3544)
	.align		4
.L_3544:
        /*00f0*/ 	.word	index@(.nv.constant0._ZN2at6native18elementwise_kernelILi128ELi4EZNS0_15gpu_kernel_implINS0_13BinaryFunctorIdddZZZNS0_17atan2_kernel_cudaERNS_18TensorIteratorBaseEENKUlvE_clEvENKUlvE_clEvEUlddE_EEEEvS5_RKT_EUliE_EEviT1_)
        /*00f4*/ 	.short	0x0210
        /*00f6*/ 	.short	0x0290


	//----- nvinfo : EIATTR_SW_WAR
	.align		4
.L_3545:
        /*00f8*/ 	.byte	0x04, 0x36
        /*00fa*/ 	.short	(.L_3547 - .L_3546)
.L_3546:
        /*00fc*/ 	.word	0x00000008
.L_3547:


//--------------------- .nv.info._ZN2at6native27unrolled_elementwise_kernelINS0_13BinaryFunctorIdddZZZNS0_17atan2_kernel_cudaERNS_18TensorIteratorBaseEENKUlvE_clEvENKUlvE_clEvEUlddE_EESt5arrayIPcLm3EELi4E23TrivialOffsetCalculatorILi2EjESC_ILi1EjENS0_6memory12LoadWithCastILi2EEENSF_13StoreWithCastILi1EEEEEviT_T0_T2_T3_T4_T5_ --------------------------
	.section	.nv.info._ZN2at6native27unrolled_elementwise_kernelINS0_13BinaryFunctorIdddZZZNS0_17atan2_kernel_cudaERNS_18TensorIteratorBaseEENKUlvE_clEvENKUlvE_clEvEUlddE_EESt5arrayIPcLm3EELi4E23TrivialOffsetCalculatorILi2EjESC_ILi1EjENS0_6memory12LoadWithCastILi2EEENSF_13StoreWithCastILi1EEEEEviT_T0_T2_T3_T4_T5_,"",@"SHT_CUDA_INFO"
	.sectionflags	@""
	.align	4


	//----- nvinfo : EIATTR_CUDA_API_VERSION
	.align		4
        /*0000*/ 	.byte	0x04, 0x37
        /*0002*/ 	.short	(.L_3549 - .L_3548)
.L_3548:
        /*0004*/ 	.word	0x00000082


	//----- nvinfo : EIATTR_KPARAM_INFO
	.align		4
.L_3549:
        /*0008*/ 	.byte	0x04, 0x17
        /*000a*/ 	.short	(.L_3551 - .L_3550)
.L_3550:
        /*000c*/ 	.word	0x00000000
        /*0010*/ 	.short	0x0006
        /*0012*/ 	.short	0x0030
        /*0014*/ 	.byte	0x00, 0xf0, 0x21, 0x00


	//----- nvinfo : EIATTR_KPARAM_INFO
	.align		4
.L_3551:
        /*0018*/ 	.byte	0x04, 0x17
        /*001a*/ 	.short	(.L_3553 - .L_3552)
.L_3552:
        /*001c*/ 	.word	0x00000000
        /*0020*/ 	.short	0x0005
        /*0022*/ 	.short	0x0024
        /*0024*/ 	.byte	0x00, 0xf0, 0x31, 0x00


	//----- nvinfo : EIATTR_KPARAM_INFO
	.align		4
.L_3553:
        /*0028*/ 	.byte	0x04, 0x17
        /*002a*/ 	.short	(.L_3555 - .L_3554)
.L_3554:
        /*002c*/ 	.word	0x00000000
        /*0030*/ 	.short	0x0004
        /*0032*/ 	.short	0x0021
        /*0034*/ 	.byte	0x00, 0xf0, 0x05, 0x00


	//----- nvinfo : EIATTR_KPARAM_INFO
	.align		4
.L_3555:
        /*0038*/ 	.byte	0x04, 0x17
        /*003a*/ 	.short	(.L_3557 - .L_3556)
.L_3556:
        /*003c*/ 	.word	0x00000000
        /*0040*/ 	.short	0x0003
        /*0042*/ 	.short	0x0020
        /*0044*/ 	.byte	0x00, 0xf0, 0x05, 0x00


	//----- nvinfo : EIATTR_KPARAM_INFO
	.align		4
.L_3557:
        /*0048*/ 	.byte	0x04, 0x17
        /*004a*/ 	.short	(.L_3559 - .L_3558)
.L_3558:
        /*004c*/ 	.word	0x00000000
        /*0050*/ 	.short	0x0002
        /*0052*/ 	.short	0x0008
        /*0054*/ 	.byte	0x00, 0xf0, 0x61, 0x00


	//----- nvinfo : EIATTR_KPARAM_INFO
	.align		4
.L_3559:
        /*0058*/ 	.byte	0x04, 0x17
        /*005a*/ 	.short	(.L_3561 - .L_3560)
.L_3560:
        /*005c*/ 	.word	0x00000000
        /*0060*/ 	.short	0x0001
        /*0062*/ 	.short	0x0004
        /*0064*/ 	.byte	0x00, 0xf0, 0x05, 0x00


	//----- nvinfo : EIATTR_KPARAM_INFO
	.align		4
.L_3561:
        /*0068*/ 	.byte	0x04, 0x17
        /*006a*/ 	.short	(.L_3563 - .L_3562)
.L_3562:
        /*006c*/ 	.word	0x00000000
        /*0070*/ 	.short	0x0000
        /*0072*/ 	.short	0x0000
        /*0074*/ 	.byte	0x00, 0xf0, 0x11, 0x00


	//----- nvinfo : EIATTR_SPARSE_MMA_MASK
	.align		4
.L_3563:
        /*0078*/ 	.byte	0x03, 0x50
        /*007a*/ 	.short	0x0000


	//----- nvinfo : EIATTR_MAXREG_COUNT
	.align		4
        /*007c*/ 	.byte	0x03, 0x1b
        /*007e*/ 	.short	0x00ff


	//----- nvinfo : EIATTR_EXTERNS
	.align		4
        /*0080*/ 	.byte	0x04, 0x0f
        /*0082*/ 	.short	(.L_3565 - .L_3564)


	//   ....[0]....
	.align		4
.L_3564:
        /*0084*/ 	.word	index@(__assertfail)


	//----- nvinfo : EIATTR_ANNOTATIONS
	.align		4
.L_3565:
        /*0088*/ 	.byte	0x04, 0x55
        /*008a*/ 	.short	(.L_3567 - .L_3566)


	//   ....[0]....
.L_3566:
        /*008c*/ 	.word	0x00000001
        /*0090*/ 	.byte	0x90, 0xe4, 0x00, 0x00, 0x01, 0x00, 0x00, 0x00, 0x00, 0xe6, 0x00, 0x00


	//----- nvinfo : EIATTR_MERCURY_ISA_VERSION
	.align		4
.L_3567:
        /*009c*/ 	.byte	0x03, 0x5f
        /*009e*/ 	.short	0x0101


	//----- nvinfo : EIATTR_SYSCALL_OFFSETS
	.align		4
        /*00a0*/ 	.byte	0x04, 0x46
        /*00a2*/ 	.short	(.L_3569 - .L_3568)


	//   ....[0]....
.L_3568:
        /*00a4*/ 	.word	0x00000fb0


	//   ....[1]....
        /*00a8*/ 	.word	0x00001ed0


	//   ....[2]....
        /*00ac*/ 	.word	0x00002e70


	//   ....[3]....
        /*00b0*/ 	.word	0x00003d90


	//   ....[4]....
        /*00b4*/ 	.word	0x00004d40


	//   ....[5]....
        /*00b8*/ 	.word	0x00005c60


	//   ....[6]....
        /*00bc*/ 	.word	0x00006bf0


	//   ....[7]....
        /*00c0*/ 	.word	0x00007b20


	//   ....[8]....
        /*00c4*/ 	.word	0x0000ae70


	//   ....[9]....
        /*00c8*/ 	.word	0x0000c060


	//   ....[10]....
        /*00cc*/ 	.word	0x0000d210


	//   ....[11]....
        /*00d0*/ 	.word	0x0000e3c0


	//----- nvinfo : EIATTR_EXIT_INSTR_OFFSETS
	.align		4
.L_3569:
        /*00d4*/ 	.byte	0x04, 0x1c
        /*00d6*/ 	.short	(.L_3571 - .L_3570)


	//   ....[0]....
.L_3570:
        /*00d8*/ 	.word	0x0000d2b0


	//   ....[1]....
        /*00dc*/ 	.word	0x0000d400


	//   ....[2]....
        /*00e0*/ 	.word	0x0000d440


	//   ....[3]....
        /*00e4*/ 	.word	0x0000d4d0


	//   ....[4]....
        /*00e8*/ 	.word	0x0000d500


	//   ....[5]....
        /*00ec*/ 	.word	0x0000d530


	//   ....[6]....
        /*00f0*/ 	.word	0x0000d600


	//   ....[7]....
        /*00f4*/ 	.word	0x0000d680


	//   ....[8]....
        /*00f8*/ 	.word	0x0000d760


	//   ....[9]....
        /*00fc*/ 	.word	0x0000d7f0


	//   ....[10]....
        /*0100*/ 	.word	0x0000d810


	//   ....[11]....
        /*0104*/ 	.word	0x0000d8d0


	//   ....[12]....
        /*0108*/ 	.word	0x0000d900


	//   ....[13]....
        /*010c*/ 	.word	0x0000dad0


	//   ....[14]....
        /*0110*/ 	.word	0x0000dc70


	//   ....[15]....
        /*0114*/ 	.word	0x0000dcf0


	//   ....[16]....
        /*0118*/ 	.word	0x0000dda0


	//   ....[17]....
        /*011c*/ 	.word	0x0000df60


	//   ....[18]....
        /*0120*/ 	.word	0x0000e120


	//   ....[19]....
        /*0124*/ 	.word	0x0000e2c0


	//   ....[20]....
        /*0128*/ 	.word	0x0000e3d0


	//   ....[21]....
        /*012c*/ 	.word	0x0000e400


	//   ....[22]....
        /*0130*/ 	.word	0x0000e430


	//----- nvinfo : EIATTR_MAX_THREADS
	.align		4
.L_3571:
        /*0134*/ 	.byte	0x04, 0x05
        /*0136*/ 	.short	(.L_3573 - .L_3572)
.L_3572:
        /*0138*/ 	.word	0x00000080
        /*013c*/ 	.word	0x00000001
        /*0140*/ 	.word	0x00000001


	//----- nvinfo : EIATTR_CRS_STACK_SIZE
	.align		4
.L_3573:
        /*0144*/ 	.byte	0x04, 0x1e
        /*0146*/ 	.short	(.L_3575 - .L_3574)
.L_3574:
        /*0148*/ 	.word	0x00000000


	//----- nvinfo : EIATTR_CBANK_PARAM_SIZE
	.align		4
.L_3575:
        /*014c*/ 	.byte	0x03, 0x19
        /*014e*/ 	.short	0x0038


	//----- nvinfo : EIATTR_PARAM_CBANK
	.align		4
        /*0150*/ 	.byte	0x04, 0x0a
        /*0152*/ 	.short	(.L_3577 - .L_3576)
	.align		4
.L_3576:
        /*0154*/ 	.word	index@(.nv.constant0._ZN2at6native27unrolled_elementwise_kernelINS0_13BinaryFunctorIdddZZZNS0_17atan2_kernel_cudaERNS_18TensorIteratorBaseEENKUlvE_clEvENKUlvE_clEvEUlddE_EESt5arrayIPcLm3EELi4E23TrivialOffsetCalculatorILi2EjESC_ILi1EjENS0_6memory12LoadWithCastILi2EEENSF_13StoreWithCastILi1EEEEEviT_T0_T2_T3_T4_T5_)
        /*0158*/ 	.short	0x0210
        /*015a*/ 	.short	0x0038


	//----- nvinfo : EIATTR_SW_WAR
	.align		4
.L_3577:
        /*015c*/ 	.byte	0x04, 0x36
        /*015e*/ 	.short	(.L_3579 - .L_3578)
.L_3578:
        /*0160*/ 	.word	0x00000008
.L_3579:


//--------------------- .nv.info._ZN2at6native18elementwise_kernelILi128ELi2EZNS0_22gpu_kernel_impl_nocastINS0_13BinaryFunctorIdddZZZNS0_17atan2_kernel_cudaERNS_18TensorIteratorBaseEENKUlvE_clEvENKUlvE_clEvEUlddE_EEEEvS5_RKT_EUliE_EEviT1_ --------------------------
	.section	.nv.info._ZN2at6native18elementwise_kernelILi128ELi2EZNS0_22gpu_kernel_impl_nocastINS0_13BinaryFunctorIdddZZZNS0_17atan2_kernel_cudaERNS_18TensorIteratorBaseEENKUlvE_clEvENKUlvE_clEvEUlddE_EEEEvS5_RKT_EUliE_EEviT1_,"",@"SHT_CUDA_INFO"
	.sectionflags	@""
	.align	4


	//----- nvinfo : EIATTR_CUDA_API_VERSION
	.align		4
        /*0000*/ 	.byte	0x04, 0x37
        /*0002*/ 	.short	(.L_3581 - .L_3580)
.L_3580:
        /*0004*/ 	.word	0x00000082


	//----- nvinfo : EIATTR_KPARAM_INFO
	.align		4
.L_3581:
        /*0008*/ 	.byte	0x04, 0x17
        /*000a*/ 	.short	(.L_3583 - .L_3582)
.L_3582:
        /*000c*/ 	.word	0x00000000
        /*0010*/ 	.short	0x0001
        /*0012*/ 	.short	0x0008
        /*0014*/ 	.byte	0x00, 0xf0, 0x21, 0x0a


	//----- nvinfo : EIATTR_KPARAM_INFO
	.align		4
.L_3583:
        /*0018*/ 	.byte	0x04, 0x17
        /*001a*/ 	.short	(.L_3585 - .L_3584)
.L_3584:
        /*001c*/ 	.word	0x00000000
        /*0020*/ 	.short	0x0000
        /*0022*/ 	.short	0x0000
        /*0024*/ 	.byte	0x00, 0xf0, 0x11, 0x00


	//----- nvinfo : EIATTR_SPARSE_MMA_MASK
	.align		4
.L_3585:
        /*0028*/ 	.byte	0x03, 0x50
        /*002a*/ 	.short	0x0000


	//----- nvinfo : EIATTR_MAXREG_COUNT
	.align		4
        /*002c*/ 	.byte	0x03, 0x1b
        /*002e*/ 	.short	0x0080


	//----- nvinfo : EIATTR_MERCURY_ISA_VERSION
	.align		4
        /*0030*/ 	.byte	0x03, 0x5f
        /*0032*/ 	.short	0x0101


	//----- nvinfo : EIATTR_EXIT_INSTR_OFFSETS
	.align		4
        /*0034*/ 	.byte	0x04, 0x1c
        /*0036*/ 	.short	(.L_3587 - .L_3586)


	//   ....[0]....
.L_3586:
        /*0038*/ 	.word	0x00001f60


	//   ....[1]....
        /*003c*/ 	.word	0x00003dd0


	//----- nvinfo : EIATTR_MAX_THREADS
	.align		4
.L_3587:
        /*0040*/ 	.byte	0x04, 0x05
        /*0042*/ 	.short	(.L_3589 - .L_3588)
.L_3588:
        /*0044*/ 	.word	0x00000080
        /*0048*/ 	.word	0x00000001
        /*004c*/ 	.word	0x00000001


	//----- nvinfo : EIATTR_CRS_STACK_SIZE
	.align		4
.L_3589:
        /*0050*/ 	.byte	0x04, 0x1e
        /*0052*/ 	.short	(.L_3591 - .L_3590)
.L_3590:
        /*0054*/ 	.word	0x00000000


	//----- nvinfo : EIATTR_CBANK_PARAM_SIZE
	.align		4
.L_3591:
        /*0058*/ 	.byte	0x03, 0x19
        /*005a*/ 	.short	0x0290


	//----- nvinfo : EIATTR_PARAM_CBANK
	.align		4
        /*005c*/ 	.byte	0x04, 0x0a
        /*005e*/ 	.short	(.L_3593 - .L_3592)
	.align		4
.L_3592:
        /*0060*/ 	.word	index@(.nv.constant0._ZN2at6native18elementwise_kernelILi128ELi2EZNS0_22gpu_kernel_impl_nocastINS0_13BinaryFunctorIdddZZZNS0_17atan2_kernel_cudaERNS_18TensorIteratorBaseEENKUlvE_clEvENKUlvE_clEvEUlddE_EEEEvS5_RKT_EUliE_EEviT1_)
        /*0064*/ 	.short	0x0210
        /*0066*/ 	.short	0x0290


	//----- nvinfo : EIATTR_SW_WAR
	.align		4
.L_3593:
        /*0068*/ 	.byte	0x04, 0x36
        /*006a*/ 	.short	(.L_3595 - .L_3594)
.L_3594:
        /*006c*/ 	.word	0x00000008
.L_3595:


//--------------------- .nv.info._ZN2at6native27unrolled_elementwise_kernelINS0_13BinaryFunctorIdddZZZNS0_17atan2_kernel_cudaERNS_18TensorIteratorBaseEENKUlvE_clEvENKUlvE_clEvEUlddE_EESt5arrayIPcLm3EELi4E23TrivialOffsetCalculatorILi2EjESC_ILi1EjENS0_6memory15LoadWithoutCastENSF_16StoreWithoutCastEEEviT_T0_T2_T3_T4_T5_ --------------------------
	.section	.nv.info._ZN2at6native27unrolled_elementwise_kernelINS0_13BinaryFunctorIdddZZZNS0_17atan2_kernel_cudaERNS_18TensorIteratorBaseEENKUlvE_clEvENKUlvE_clEvEUlddE_EESt5arrayIPcLm3EELi4E23TrivialOffsetCalculatorILi2EjESC_ILi1EjENS0_6memory15LoadWithoutCastENSF_16StoreWithoutCastEEEviT_T0_T2_T3_T4_T5_,"",@"SHT_CUDA_INFO"
	.sectionflags	@""
	.align	4


	//----- nvinfo : EIATTR_CUDA_API_VERSION
	.align		4
        /*0000*/ 	.byte	0x04, 0x37
        /*0002*/ 	.short	(.L_3597 - .L_3596)
.L_3596:
        /*0004*/ 	.word	0x00000082


	//----- nvinfo : EIATTR_KPARAM_INFO
	.align		4
.L_3597:
        /*0008*/ 	.byte	0x04, 0x17
        /*000a*/ 	.short	(.L_3599 - .L_3598)
.L_3598:
        /*000c*/ 	.word	0x00000000
        /*0010*/ 	.short	0x0006
        /*0012*/ 	.short	0x0023
        /*0014*/ 	.byte	0x00, 0xf0, 0x05, 0x00


	//----- nvinfo : EIATTR_KPARAM_INFO
	.align		4
.L_3599:
        /*0018*/ 	.byte	0x04, 0x17
        /*001a*/ 	.short	(.L_3601 - .L_3600)
.L_3600:
        /*001c*/ 	.word	0x00000000
        /*0020*/ 	.short	0x0005
        /*0022*/ 	.short	0x0022
        /*0024*/ 	.byte	0x00, 0xf0, 0x05, 0x00


	//----- nvinfo : EIATTR_KPARAM_INFO
	.align		4
.L_3601:
        /*0028*/ 	.byte	0x04, 0x17
        /*002a*/ 	.short	(.L_3603 - .L_3602)
.L_3602:
        /*002c*/ 	.word	0x00000000
        /*0030*/ 	.short	0x0004
        /*0032*/ 	.short	0x0021
        /*0034*/ 	.byte	0x00, 0xf0, 0x05, 0x00


	//----- nvinfo : EIATTR_KPARAM_INFO
	.align		4
.L_3603:
        /*0038*/ 	.byte	0x04, 0x17
        /*003a*/ 	.short	(.L_3605 - .L_3604)
.L_3604:
        /*003c*/ 	.word	0x00000000
        /*0040*/ 	.short	0x0003
        /*0042*/ 	.short	0x0020
        /*0044*/ 	.byte	0x00, 0xf0, 0x05, 0x00


	//----- nvinfo : EIATTR_KPARAM_INFO
	.align		4
.L_3605:
        /*0048*/ 	.byte	0x04, 0x17
        /*004a*/ 	.short	(.L_3607 - .L_3606)
.L_3606:
        /*004c*/ 	.word	0x00000000
        /*0050*/ 	.short	0x0002
        /*0052*/ 	.short	0x0008
        /*0054*/ 	.byte	0x00, 0xf0, 0x61, 0x00


	//----- nvinfo : EIATTR_KPARAM_INFO
	.align		4
.L_3607:
        /*0058*/ 	.byte	0x04, 0x17
        /*005a*/ 	.short	(.L_3609 - .L_3608)
.L_3608:
        /*005c*/ 	.word	0x00000000
        /*0060*/ 	.short	0x0001
        /*0062*/ 	.short	0x0004
        /*0064*/ 	.byte	0x00, 0xf0, 0x05, 0x00


	//----- nvinfo : EIATTR_KPARAM_INFO
	.align		4
.L_3609:
        /*0068*/ 	.byte	0x04, 0x17
        /*006a*/ 	.short	(.L_3611 - .L_3610)
.L_3610:
        /*006c*/ 	.word	0x00000000
        /*0070*/ 	.short	0x0000
        /*0072*/ 	.short	0x0000
        /*0074*/ 	.byte	0x00, 0xf0, 0x11, 0x00


	//----- nvinfo : EIATTR_SPARSE_MMA_MASK
	.align		4
.L_3611:
        /*0078*/ 	.byte	0x03, 0x50
        /*007a*/ 	.short	0x0000


	//----- nvinfo : EIATTR_MAXREG_COUNT
	.align		4
        /*007c*/ 	.byte	0x03, 0x1b
        /*007e*/ 	.short	0x00ff


	//----- nvinfo : EIATTR_MERCURY_ISA_VERSION
	.align		4
        /*0080*/ 	.byte	0x03, 0x5f
        /*0082*/ 	.short	0x0101


	//----- nvinfo : EIATTR_EXIT_INSTR_OFFSETS
	.align		4
        /*0084*/ 	.byte	0x04, 0x1c
        /*0086*/ 	.short	(.L_3613 - .L_3612)


	//   ....[0]....
.L_3612:
        /*0088*/ 	.word	0x000023b0


	//   ....[1]....
        /*008c*/ 	.word	0x00002430


	//----- nvinfo : EIATTR_MAX_THREADS
	.align		4
.L_3613:
        /*0090*/ 	.byte	0x04, 0x05
        /*0092*/ 	.short	(.L_3615 - .L_3614)
.L_3614:
        /*0094*/ 	.word	0x00000080
        /*0098*/ 	.word	0x00000001
        /*009c*/ 	.word	0x00000001


	//----- nvinfo : EIATTR_CRS_STACK_SIZE
	.align		4
.L_3615:
        /*00a0*/ 	.byte	0x04, 0x1e
        /*00a2*/ 	.short	(.L_3617 - .L_3616)
.L_3616:
        /*00a4*/ 	.word	0x00000000


	//----- nvinfo : EIATTR_CBANK_PARAM_SIZE
	.align		4
.L_3617:
        /*00a8*/ 	.byte	0x03, 0x19
        /*00aa*/ 	.short	0x0024


	//----- nvinfo : EIATTR_PARAM_CBANK
	.align		4
        /*00ac*/ 	.byte	0x04, 0x0a
        /*00ae*/ 	.short	(.L_3619 - .L_3618)
	.align		4
.L_3618:
        /*00b0*/ 	.word	index@(.nv.constant0._ZN2at6native27unrolled_elementwise_kernelINS0_13BinaryFunctorIdddZZZNS0_17atan2_kernel_cudaERNS_18TensorIteratorBaseEENKUlvE_clEvENKUlvE_clEvEUlddE_EESt5arrayIPcLm3EELi4E23TrivialOffsetCalculatorILi2EjESC_ILi1EjENS0_6memory15LoadWithoutCastENSF_16StoreWithoutCastEEEviT_T0_T2_T3_T4_T5_)
        /*00b4*/ 	.short	0x0210
        /*00b6*/ 	.short	0x0024


	//----- nvinfo : EIATTR_SW_WAR
	.align		4
.L_3619:
        /*00b8*/ 	.byte	0x04, 0x36
        /*00ba*/ 	.short	(.L_3621 - .L_3620)
.L_3620:
        /*00bc*/ 	.word	0x00000008
.L_3621:


//--------------------- .nv.info._ZN2at6native29vectorized_elementwise_kernelILi2ENS0_13BinaryFunctorIdddZZZNS0_17atan2_kernel_cudaERNS_18TensorIteratorBaseEENKUlvE_clEvENKUlvE_clEvEUlddE_EESt5arrayIPcLm3EEEEviT0_T1_ --------------------------
	.section	.nv.info._ZN2at6native29vectorized_elementwise_kernelILi2ENS0_13BinaryFunctorIdddZZZNS0_17atan2_kernel_cudaERNS_18TensorIteratorBaseEENKUlvE_clEvENKUlvE_clEvEUlddE_EESt5arrayIPcLm3EEEEviT0_T1_,"",@"SHT_CUDA_INFO"
	.sectionflags	@""
	.align	4


	//----- nvinfo : EIATTR_CUDA_API_VERSION
	.align		4
        /*0000*/ 	.byte	0x04, 0x37
        /*0002*/ 	.short	(.L_3623 - .L_3622)
.L_3622:
        /*0004*/ 	.word	0x00000082


	//----- nvinfo : EIATTR_KPARAM_INFO
	.align		4
.L_3623:
        /*0008*/ 	.byte	0x04, 0x17
        /*000a*/ 	.short	(.L_3625 - .L_3624)
.L_3624:
        /*000c*/ 	.word	0x00000000
        /*0010*/ 	.short	0x0002
        /*0012*/ 	.short	0x0008
        /*0014*/ 	.byte	0x00, 0xf0, 0x61, 0x00


	//----- nvinfo : EIATTR_KPARAM_INFO
	.align		4
.L_3625:
        /*0018*/ 	.byte	0x04, 0x17
        /*001a*/ 	.short	(.L_3627 - .L_3626)
.L_3626:
        /*001c*/ 	.word	0x00000000
        /*0020*/ 	.short	0x0001
        /*0022*/ 	.short	0x0004
        /*0024*/ 	.byte	0x00, 0xf0, 0x05, 0x00


	//----- nvinfo : EIATTR_KPARAM_INFO
	.align		4
.L_3627:
        /*0028*/ 	.byte	0x04, 0x17
        /*002a*/ 	.short	(.L_3629 - .L_3628)
.L_3628:
        /*002c*/ 	.word	0x00000000
        /*0030*/ 	.short	0x0000
        /*0032*/ 	.short	0x0000
        /*0034*/ 	.byte	0x00, 0xf0, 0x11, 0x00


	//----- nvinfo : EIATTR_SPARSE_MMA_MASK
	.align		4
.L_3629:
        /*0038*/ 	.byte	0x03, 0x50
        /*003a*/ 	.short	0x0000


	//----- nvinfo : EIATTR_MAXREG_COUNT
	.align		4
        /*003c*/ 	.byte	0x03, 0x1b
        /*003e*/ 	.short	0x00ff


	//----- nvinfo : EIATTR_MERCURY_ISA_VERSION
	.align		4
        /*0040*/ 	.byte	0x03, 0x5f
        /*0042*/ 	.short	0x0101


	//----- nvinfo : EIATTR_EXIT_INSTR_OFFSETS
	.align		4
        /*0044*/ 	.byte	0x04, 0x1c
        /*0046*/ 	.short	(.L_3631 - .L_3630)


	//   ....[0]....
.L_3630:
        /*0048*/ 	.word	0x00003eb0


	//   ....[1]....
        /*004c*/ 	.word	0x00008730


	//   ....[2]....
        /*0050*/ 	.word	0x00008790


	//----- nvinfo : EIATTR_MAX_THREADS
	.align		4
.L_3631:
        /*0054*/ 	.byte	0x04, 0x05
        /*0056*/ 	.short	(.L_3633 - .L_3632)
.L_3632:
        /*0058*/ 	.word	0x00000080
        /*005c*/ 	.word	0x00000001
        /*0060*/ 	.word	0x00000001


	//----- nvinfo : EIATTR_CRS_STACK_SIZE
	.align		4
.L_3633:
        /*0064*/ 	.byte	0x04, 0x1e
        /*0066*/ 	.short	(.L_3635 - .L_3634)
.L_3634:
        /*0068*/ 	.word	0x00000000


	//----- nvinfo : EIATTR_CBANK_PARAM_SIZE
	.align		4
.L_3635:
        /*006c*/ 	.byte	0x03, 0x19
        /*006e*/ 	.short	0x0020


	//----- nvinfo : EIATTR_PARAM_CBANK
	.align		4
        /*0070*/ 	.byte	0x04, 0x0a
        /*0072*/ 	.short	(.L_3637 - .L_3636)
	.align		4
.L_3636:
        /*0074*/ 	.word	index@(.nv.constant0._ZN2at6native29vectorized_elementwise_kernelILi2ENS0_13BinaryFunctorIdddZZZNS0_17atan2_kernel_cudaERNS_18TensorIteratorBaseEENKUlvE_clEvENKUlvE_clEvEUlddE_EESt5arrayIPcLm3EEEEviT0_T1_)
        /*0078*/ 	.short	0x0210
        /*007a*/ 	.short	0x0020


	//----- nvinfo : EIATTR_SW_WAR
	.align		4
.L_3637:
        /*007c*/ 	.byte	0x04, 0x36
        /*007e*/ 	.short	(.L_3639 - .L_3638)
.L_3638:
        /*0080*/ 	.word	0x00000008
.L_3639:


//--------------------- .nv.info._ZN2at6native29vectorized_elementwise_kernelILi4ENS0_13BinaryFunctorIdddZZZNS0_17atan2_kernel_cudaERNS_18TensorIteratorBaseEENKUlvE_clEvENKUlvE_clEvEUlddE_EESt5arrayIPcLm3EEEEviT0_T1_ --------------------------
	.section	.nv.info._ZN2at6native29vectorized_elementwise_kernelILi4ENS0_13BinaryFunctorIdddZZZNS0_17atan2_kernel_cudaERNS_18TensorIteratorBaseEENKUlvE_clEvENKUlvE_clEvEUlddE_EESt5arrayIPcLm3EEEEviT0_T1_,"",@"SHT_CUDA_INFO"
	.sectionflags	@""
	.align	4


	//----- nvinfo : EIATTR_CUDA_API_VERSION
	.align		4
        /*0000*/ 	.byte	0x04, 0x37
        /*0002*/ 	.short	(.L_3641 - .L_3640)
.L_3640:
        /*0004*/ 	.word	0x00000082


	//----- nvinfo : EIATTR_KPARAM_INFO
	.align		4
.L_3641:
        /*0008*/ 	.byte	0x04, 0x17
        /*000a*/ 	.short	(.L_3643 - .L_3642)
.L_3642:
        /*000c*/ 	.word	0x00000000
        /*0010*/ 	.short	0x0002
        /*0012*/ 	.short	0x0008
        /*0014*/ 	.byte	0x00, 0xf0, 0x61, 0x00


	//----- nvinfo : EIATTR_KPARAM_INFO
	.align		4
.L_3643:
        /*0018*/ 	.byte	0x04, 0x17
        /*001a*/ 	.short	(.L_3645 - .L_3644)
.L_3644:
        /*001c*/ 	.word	0x00000000
        /*0020*/ 	.short	0x0001
        /*0022*/ 	.short	0x0004
        /*0024*/ 	.byte	0x00, 0xf0, 0x05, 0x00


	//----- nvinfo : EIATTR_KPARAM_INFO
	.align		4
.L_3645:
        /*0028*/ 	.byte	0x04, 0x17
        /*002a*/ 	.short	(.L_3647 - .L_3646)
.L_3646:
        /*002c*/ 	.word	0x00000000
        /*0030*/ 	.short	0x0000
        /*0032*/ 	.short	0x0000
        /*0034*/ 	.byte	0x00, 0xf0, 0x11, 0x00


	//----- nvinfo : EIATTR_SPARSE_MMA_MASK
	.align		4
.L_3647:
        /*0038*/ 	.byte	0x03, 0x50
        /*003a*/ 	.short	0x0000


	//----- nvinfo : EIATTR_MAXREG_COUNT
	.align		4
        /*003c*/ 	.byte	0x03, 0x1b
        /*003e*/ 	.short	0x00ff


	//----- nvinfo : EIATTR_MERCURY_ISA_VERSION
	.align		4
        /*0040*/ 	.byte	0x03, 0x5f
        /*0042*/ 	.short	0x0101


	//----- nvinfo : EIATTR_EXIT_INSTR_OFFSETS
	.align		4
        /*0044*/ 	.byte	0x04, 0x1c
        /*0046*/ 	.short	(.L_3649 - .L_3648)


	//   ....[0]....
.L_3648:
        /*0048*/ 	.word	0x00003eb0


	//   ....[1]....
        /*004c*/ 	.word	0x00008730


	//   ....[2]....
        /*0050*/ 	.word	0x00008790


	//----- nvinfo : EIATTR_MAX_THREADS
	.align		4
.L_3649:
        /*0054*/ 	.byte	0x04, 0x05
        /*0056*/ 	.short	(.L_3651 - .L_3650)
.L_3650:
        /*0058*/ 	.word	0x00000080
        /*005c*/ 	.word	0x00000001
        /*0060*/ 	.word	0x00000001


	//----- nvinfo : EIATTR_CRS_STACK_SIZE
	.align		4
.L_3651:
        /*0064*/ 	.byte	0x04, 0x1e
        /*0066*/ 	.short	(.L_3653 - .L_3652)
.L_3652:
        /*0068*/ 	.word	0x00000000


	//----- nvinfo : EIATTR_CBANK_PARAM_SIZE
	.align		4
.L_3653:
        /*006c*/ 	.byte	0x03, 0x19
        /*006e*/ 	.short	0x0020


	//----- nvinfo : EIATTR_PARAM_CBANK
	.align		4
        /*0070*/ 	.byte	0x04, 0x0a
        /*0072*/ 	.short	(.L_3655 - .L_3654)
	.align		4
.L_3654:
        /*0074*/ 	.word	index@(.nv.constant0._ZN2at6native29vectorized_elementwise_kernelILi4ENS0_13BinaryFunctorIdddZZZNS0_17atan2_kernel_cudaERNS_18TensorIteratorBaseEENKUlvE_clEvENKUlvE_clEvEUlddE_EESt5arrayIPcLm3EEEEviT0_T1_)
        /*0078*/ 	.short	0x0210
        /*007a*/ 	.short	0x0020


	//----- nvinfo : EIATTR_SW_WAR
	.align		4
.L_3655:
        /*007c*/ 	.byte	0x04, 0x36
        /*007e*/ 	.short	(.L_3657 - .L_3656)
.L_3656:
        /*0080*/ 	.word	0x00000008
.L_3657:


//--------------------- .nv.info._ZN2at6native29vectorized_elementwise_kernelILi8ENS0_13BinaryFunctorIdddZZZNS0_17atan2_kernel_cudaERNS_18TensorIteratorBaseEENKUlvE_clEvENKUlvE_clEvEUlddE_EESt5arrayIPcLm3EEEEviT0_T1_ --------------------------
	.section	.nv.info._ZN2at6native29vectorized_elementwise_kernelILi8ENS0_13BinaryFunctorIdddZZZNS0_17atan2_kernel_cudaERNS_18TensorIteratorBaseEENKUlvE_clEvENKUlvE_clEvEUlddE_EESt5arrayIPcLm3EEEEviT0_T1_,"",@"SHT_CUDA_INFO"
	.sectionflags	@""
	.align	4


	//----- nvinfo : EIATTR_CUDA_API_VERSION
	.align		4
        /*0000*/ 	.byte	0x04, 0x37
        /*0002*/ 	.short	(.L_3659 - .L_3658)
.L_3658:
        /*0004*/ 	.word	0x00000082


	//----- nvinfo : EIATTR_KPARAM_INFO
	.align		4
.L_3659:
        /*0008*/ 	.byte	0x04, 0x17
        /*000a*/ 	.short	(.L_3661 - .L_3660)
.L_3660:
        /*000c*/ 	.word	0x00000000
        /*0010*/ 	.short	0x0002
        /*0012*/ 	.short	0x0008
        /*0014*/ 	.byte	0x00, 0xf0, 0x61, 0x00


	//----- nvinfo : EIATTR_KPARAM_INFO
	.align		4
.L_3661:
        /*0018*/ 	.byte	0x04, 0x17
        /*001a*/ 	.short	(.L_3663 - .L_3662)
.L_3662:
        /*001c*/ 	.word	0x00000000
        /*0020*/ 	.short	0x0001
        /*0022*/ 	.short	0x0004
        /*0024*/ 	.byte	0x00, 0xf0, 0x05, 0x00


	//----- nvinfo : EIATTR_KPARAM_INFO
	.align		4
.L_3663:
        /*0028*/ 	.byte	0x04, 0x17
        /*002a*/ 	.short	(.L_3665 - .L_3664)
.L_3664:
        /*002c*/ 	.word	0x00000000
        /*0030*/ 	.short	0x0000
        /*0032*/ 	.short	0x0000
        /*0034*/ 	.byte	0x00, 0xf0, 0x11, 0x00


	//----- nvinfo : EIATTR_SPARSE_MMA_MASK
	.align		4
.L_3665:
        /*0038*/ 	.byte	0x03, 0x50
        /*003a*/ 	.short	0x0000


	//----- nvinfo : EIATTR_MAXREG_COUNT
	.align		4
        /*003c*/ 	.byte	0x03, 0x1b
        /*003e*/ 	.short	0x00ff


	//----- nvinfo : EIATTR_MERCURY_ISA_VERSION
	.align		4
        /*0040*/ 	.byte	0x03, 0x5f
        /*0042*/ 	.short	0x0101


	//----- nvinfo : EIATTR_EXIT_INSTR_OFFSETS
	.align		4
        /*0044*/ 	.byte	0x04, 0x1c
        /*0046*/ 	.short	(.L_3667 - .L_3666)


	//   ....[0]....
.L_3666:
        /*0048*/ 	.word	0x00003eb0


	//   ....[1]....
        /*004c*/ 	.word	0x00008730


	//   ....[2]....
        /*0050*/ 	.word	0x00008790


	//----- nvinfo : EIATTR_MAX_THREADS
	.align		4
.L_3667:
        /*0054*/ 	.byte	0x04, 0x05
        /*0056*/ 	.short	(.L_3669 - .L_3668)
.L_3668:
        /*0058*/ 	.word	0x00000080
        /*005c*/ 	.word	0x00000001
        /*0060*/ 	.word	0x00000001


	//----- nvinfo : EIATTR_CRS_STACK_SIZE
	.align		4
.L_3669:
        /*0064*/ 	.byte	0x04, 0x1e
        /*0066*/ 	.short	(.L_3671 - .L_3670)
.L_3670:
        /*0068*/ 	.word	0x00000000


	//----- nvinfo : EIATTR_CBANK_PARAM_SIZE
	.align		4
.L_3671:
        /*006c*/ 	.byte	0x03, 0x19
        /*006e*/ 	.short	0x0020


	//----- nvinfo : EIATTR_PARAM_CBANK
	.align		4
        /*0070*/ 	.byte	0x04, 0x0a
        /*0072*/ 	.short	(.L_3673 - .L_3672)
	.align		4
.L_3672:
        /*0074*/ 	.word	index@(.nv.constant0._ZN2at6native29vectorized_elementwise_kernelILi8ENS0_13BinaryFunctorIdddZZZNS0_17atan2_kernel_cudaERNS_18TensorIteratorBaseEENKUlvE_clEvENKUlvE_clEvEUlddE_EESt5arrayIPcLm3EEEEviT0_T1_)
        /*0078*/ 	.short	0x0210
        /*007a*/ 	.short	0x0020


	//----- nvinfo : EIATTR_SW_WAR
	.align		4
.L_3673:
        /*007c*/ 	.byte	0x04, 0x36
        /*007e*/ 	.short	(.L_3675 - .L_3674)
.L_3674:
        /*0080*/ 	.word	0x00000008
.L_3675:


//--------------------- .nv.info._ZN2at6native18elementwise_kernelILi128ELi4EZNS0_15gpu_kernel_implINS0_13BUnaryFunctorIdddZZZNS0_17atan2_kernel_cudaERNS_18TensorIteratorBaseEENKUlvE_clEvENKUlvE_clEvEUlddE_EEEEvS5_RKT_EUliE_EEviT1_ --------------------------
	.section	.nv.info._ZN2at6native18elementwise_kernelILi128ELi4EZNS0_15gpu_kernel_implINS0_13BUnaryFunctorIdddZZZNS0_17atan2_kernel_cudaERNS_18TensorIteratorBaseEENKUlvE_clEvENKUlvE_clEvEUlddE_EEEEvS5_RKT_EUliE_EEviT1_,"",@"SHT_CUDA_INFO"
	.sectionflags	@""
	.align	4


	//----- nvinfo : EIATTR_CUDA_API_VERSION
	.align		4
        /*0000*/ 	.byte	0x04, 0x37
        /*0002*/ 	.short	(.L_3677 - .L_3676)
.L_3676:
        /*0004*/ 	.word	0x00000082


	//----- nvinfo : EIATTR_KPARAM_INFO
	.align		4
.L_3677:
        /*0008*/ 	.byte	0x04, 0x17
        /*000a*/ 	.short	(.L_3679 - .L_3678)
.L_3678:
        /*000c*/ 	.word	0x00000000
        /*0010*/ 	.short	0x0001
        /*0012*/ 	.short	0x0008
        /*0014*/ 	.byte	0x00, 0xf0, 0xa1, 0x08


	//----- nvinfo : EIATTR_KPARAM_INFO
	.align		4
.L_3679:
        /*0018*/ 	.byte	0x04, 0x17
        /*001a*/ 	.short	(.L_3681 - .L_3680)
.L_3680:
        /*001c*/ 	.word	0x00000000
        /*0020*/ 	.short	0x0000
        /*0022*/ 	.short	0x0000
        /*0024*/ 	.byte	0x00, 0xf0, 0x11, 0x00


	//----- nvinfo : EIATTR_SPARSE_MMA_MASK
	.align		4
.L_3681:
        /*0028*/ 	.byte	0x03, 0x50
        /*002a*/ 	.short	0x0000


	//----- nvinfo : EIATTR_MAXREG_COUNT
	.align		4
        /*002c*/ 	.byte	0x03, 0x1b
        /*002e*/ 	.short	0x0080


	//----- nvinfo : EIATTR_EXTERNS
	.align		4
        /*0030*/ 	.byte	0x04, 0x0f
        /*0032*/ 	.short	(.L_3683 - .L_3682)


	//   ....[0]....
	.align		4
.L_3682:
        /*0034*/ 	.word	index@(__assertfail)


	//----- nvinfo : EIATTR_MERCURY_ISA_VERSION
	.align		4
.L_3683:
        /*0038*/ 	.byte	0x03, 0x5f
        /*003a*/ 	.short	0x0101


	//----- nvinfo : EIATTR_SYSCALL_OFFSETS
	.align		4
        /*003c*/ 	.byte	0x04, 0x46
        /*003e*/ 	.short	(.L_3685 - .L_3684)


	//   ....[0]....
.L_3684:
        /*0040*/ 	.word	0x00002240


	//   ....[1]....
        /*0044*/ 	.word	0x00003af0


	//   ....[2]....
        /*0048*/ 	.word	0x00005da0


	//   ....[3]....
        /*004c*/ 	.word	0x00007650


	//   ....[4]....
        /*0050*/ 	.word	0x000098d0


	//   ....[5]....
        /*0054*/ 	.word	0x0000b180


	//   ....[6]....
        /*0058*/ 	.word	0x0000d3f0


	//   ....[7]....
        /*005c*/ 	.word	0x0000eca0


	//----- nvinfo : EIATTR_EXIT_INSTR_OFFSETS
	.align		4
.L_3685:
        /*0060*/ 	.byte	0x04, 0x1c
        /*0062*/ 	.short	(.L_3687 - .L_3686)


	//   ....[0]....
.L_3686:
        /*0064*/ 	.word	0x0000b230


	//   ....[1]....
        /*0068*/ 	.word	0x0000dce0


	//   ....[2]....
        /*006c*/ 	.word	0x0000dd20


	//   ....[3]....
        /*0070*/ 	.word	0x0000ddb0


	//   ....[4]....
        /*0074*/ 	.word	0x0000dde0


	//   ....[5]....
        /*0078*/ 	.word	0x0000de10


	//   ....[6]....
        /*007c*/ 	.word	0x0000dee0


	//   ....[7]....
        /*0080*/ 	.word	0x0000df60


	//   ....[8]....
        /*0084*/ 	.word	0x0000e040


	//   ....[9]....
        /*0088*/ 	.word	0x0000e0d0


	//   ....[10]....
        /*008c*/ 	.word	0x0000e0f0


	//   ....[11]....
        /*0090*/ 	.word	0x0000e1b0


	//   ....[12]....
        /*0094*/ 	.word	0x0000e1e0


	//   ....[13]....
        /*0098*/ 	.word	0x0000e3b0


	//   ....[14]....
        /*009c*/ 	.word	0x0000e550


	//   ....[15]....
        /*00a0*/ 	.word	0x0000e5d0


	//   ....[16]....
        /*00a4*/ 	.word	0x0000e680


	//   ....[17]....
        /*00a8*/ 	.word	0x0000e840


	//   ....[18]....
        /*00ac*/ 	.word	0x0000ea00


	//   ....[19]....
        /*00b0*/ 	.word	0x0000eba0


	//   ....[20]....
        /*00b4*/ 	.word	0x0000ecb0


	//   ....[21]....
        /*00b8*/ 	.word	0x0000ece0


	//   ....[22]....
        /*00bc*/ 	.word	0x0000ed10


	//----- nvinfo : EIATTR_MAX_THREADS
	.align		4
.L_3687:
        /*00c0*/ 	.byte	0x04, 0x05
        /*00c2*/ 	.short	(.L_3689 - .L_3688)
.L_3688:
        /*00c4*/ 	.word	0x00000080
        /*00c8*/ 	.word	0x00000001
        /*00cc*/ 	.word	0x00000001


	//----- nvinfo : EIATTR_CRS_STACK_SIZE
	.align		4
.L_3689:
        /*00d0*/ 	.byte	0x04, 0x1e
        /*00d2*/ 	.short	(.L_3691 - .L_3690)
.L_3690:
        /*00d4*/ 	.word	0x00000000


	//----- nvinfo : EIATTR_CBANK_PARAM_SIZE
	.align		4
.L_3691:
        /*00d8*/ 	.byte	0x03, 0x19
        /*00da*/ 	.short	0x0230


	//----- nvinfo : EIATTR_PARAM_CBANK
	.align		4
        /*00dc*/ 	.byte	0x04, 0x0a
        /*00de*/ 	.short	(.L_3693 - .L_3692)
	.align		4
.L_3692:
        /*00e0*/ 	.word	index@(.nv.constant0._ZN2at6native18elementwise_kernelILi128ELi4EZNS0_15gpu_kernel_implINS0_13BUnaryFunctorIdddZZZNS0_17atan2_kernel_cudaERNS_18TensorIteratorBaseEENKUlvE_clEvENKUlvE_clEvEUlddE_EEEEvS5_RKT_EUliE_EEviT1_)
        /*00e4*/ 	.short	0x0210
        /*00e6*/ 	.short	0x0230


	//----- nvinfo : EIATTR_SW_WAR
	.align		4
.L_3693:
        /*00e8*/ 	.byte	0x04, 0x36
        /*00ea*/ 	.short	(.L_3695 - .L_3694)
.L_3694:
        /*00ec*/ 	.word	0x00000008
.L_3695:


//--------------------- .nv.info._ZN2at6native27unrolled_elementwise_kernelINS0_13BUnaryFunctorIdddZZZNS0_17atan2_kernel_cudaERNS_18TensorIteratorBaseEENKUlvE_clEvENKUlvE_clEvEUlddE_EESt5arrayIPcLm2EELi4E23TrivialOffsetCalculatorILi1EjESD_NS0_6memory12LoadWithCastILi1EEENSE_13StoreWithCastILi1EEEEEviT_T0_T2_T3_T4_T5_ --------------------------
	.section	.nv.info._ZN2at6native27unrolled_elementwise_kernelINS0_13BUnaryFunctorIdddZZZNS0_17atan2_kernel_cudaERNS_18TensorIteratorBaseEENKUlvE_clEvENKUlvE_clEvEUlddE_EESt5arrayIPcLm2EELi4E23TrivialOffsetCalculatorILi1EjESD_NS0_6memory12LoadWithCastILi1EEENSE_13StoreWithCastILi1EEEEEviT_T0_T2_T3_T4_T5_,"",@"SHT_CUDA_INFO"
	.sectionflags	@""
	.align	4


	//----- nvinfo : EIATTR_CUDA_API_VERSION
	.align		4
        /*0000*/ 	.byte	0x04, 0x37
        /*0002*/ 	.short	(.L_3697 - .L_3696)
.L_3696:
        /*0004*/ 	.word	0x00000082


	//----- nvinfo : EIATTR_KPARAM_INFO
	.align		4
.L_3697:
        /*0008*/ 	.byte	0x04, 0x17
        /*000a*/ 	.short	(.L_3699 - .L_3698)
.L_3698:
        /*000c*/ 	.word	0x00000000
        /*0010*/ 	.short	0x0006
        /*0012*/ 	.short	0x0034
        /*0014*/ 	.byte	0x00, 0xf0, 0x21, 0x00


	//----- nvinfo : EIATTR_KPARAM_INFO
	.align		4
.L_3699:
        /*0018*/ 	.byte	0x04, 0x17
        /*001a*/ 	.short	(.L_3701 - .L_3700)
.L_3700:
        /*001c*/ 	.word	0x00000000
        /*0020*/ 	.short	0x0005
        /*0022*/ 	.short	0x002c
        /*0024*/ 	.byte	0x00, 0xf0, 0x21, 0x00


	//----- nvinfo : EIATTR_KPARAM_INFO
	.align		4
.L_3701:
        /*0028*/ 	.byte	0x04, 0x17
        /*002a*/ 	.short	(.L_3703 - .L_3702)
.L_3702:
        /*002c*/ 	.word	0x00000000
        /*0030*/ 	.short	0x0004
        /*0032*/ 	.short	0x0029
        /*0034*/ 	.byte	0x00, 0xf0, 0x05, 0x00


	//----- nvinfo : EIATTR_KPARAM_INFO
	.align		4
.L_3703:
        /*0038*/ 	.byte	0x04, 0x17
        /*003a*/ 	.short	(.L_3705 - .L_3704)
.L_3704:
        /*003c*/ 	.word	0x00000000
        /*0040*/ 	.short	0x0003
        /*0042*/ 	.short	0x0028
        /*0044*/ 	.byte	0x00, 0xf0, 0x05, 0x00


	//----- nvinfo : EIATTR_KPARAM_INFO
	.align		4
.L_3705:
        /*0048*/ 	.byte	0x04, 0x17
        /*004a*/ 	.short	(.L_3707 - .L_3706)
.L_3706:
        /*004c*/ 	.word	0x00000000
        /*0050*/ 	.short	0x0002
        /*0052*/ 	.short	0x0018
        /*0054*/ 	.byte	0x00, 0xf0, 0x41, 0x00


	//----- nvinfo : EIATTR_KPARAM_INFO
	.align		4
.L_3707:
        /*0058*/ 	.byte	0x04, 0x17
        /*005a*/ 	.short	(.L_3709 - .L_3708)
.L_3708:
        /*005c*/ 	.word	0x00000000
        /*0060*/ 	.short	0x0001
        /*0062*/ 	.short	0x0008
        /*0064*/ 	.byte	0x00, 0xf0, 0x41, 0x00


	//----- nvinfo : EIATTR_KPARAM_INFO
	.align		4
.L_3709:
        /*0068*/ 	.byte	0x04, 0x17
        /*006a*/ 	.short	(.L_3711 - .L_3710)
.L_3710:
        /*006c*/ 	.word	0x00000000
        /*0070*/ 	.short	0x0000
        /*0072*/ 	.short	0x0000
        /*0074*/ 	.byte	0x00, 0xf0, 0x11, 0x00


	//----- nvinfo : EIATTR_SPARSE_MMA_MASK
	.align		4
.L_3711:
        /*0078*/ 	.byte	0x03, 0x50
        /*007a*/ 	.short	0x0000


	//----- nvinfo : EIATTR_MAXREG_COUNT
	.align		4
        /*007c*/ 	.byte	0x03, 0x1b
        /*007e*/ 	.short	0x00ff


	//----- nvinfo : EIATTR_EXTERNS
	.align		4
        /*0080*/ 	.byte	0x04, 0x0f
        /*0082*/ 	.short	(.L_3713 - .L_3712)


	//   ....[0]....
	.align		4
.L_3712:
        /*0084*/ 	.word	index@(__assertfail)


	//----- nvinfo : EIATTR_MERCURY_ISA_VERSION
	.align		4
.L_3713:
        /*0088*/ 	.byte	0x03, 0x5f
        /*008a*/ 	.short	0x0101


	//----- nvinfo : EIATTR_SYSCALL_OFFSETS
	.align		4
        /*008c*/ 	.byte	0x04, 0x46
        /*008e*/ 	.short	(.L_3715 - .L_3714)


	//   ....[0]....
.L_3714:
        /*0090*/ 	.word	0x00000f80


	//   ....[1]....
        /*0094*/ 	.word	0x00001f20


	//   ....[2]....
        /*0098*/ 	.word	0x00002ed0


	//   ....[3]....
        /*009c*/ 	.word	0x00003e50


	//   ....[4]....
        /*00a0*/ 	.word	0x00007170


	//   ....[5]....
        /*00a4*/ 	.word	0x00008360


	//   ....[6]....
        /*00a8*/ 	.word	0x00009510


	//   ....[7]....
        /*00ac*/ 	.word	0x0000a6c0


	//----- nvinfo : EIATTR_EXIT_INSTR_OFFSETS
	.align		4
.L_3715:
        /*00b0*/ 	.byte	0x04, 0x1c
        /*00b2*/ 	.short	(.L_3717 - .L_3716)


	//   ....[0]....
.L_3716:
        /*00b4*/ 	.word	0x000095b0


	//   ....[1]....
        /*00b8*/ 	.word	0x00009700


	//   ....[2]....
        /*00bc*/ 	.word	0x00009740


	//   ....[3]....
        /*00c0*/ 	.word	0x000097d0


	//   ....[4]....
        /*00c4*/ 	.word	0x00009800


	//   ....[5]....
        /*00c8*/ 	.word	0x00009830


	//   ....[6]....
        /*00cc*/ 	.word	0x00009900


	//   ....[7]....
        /*00d0*/ 	.word	0x00009980


	//   ....[8]....
        /*00d4*/ 	.word	0x00009a60


	//   ....[9]....
        /*00d8*/ 	.word	0x00009af0


	//   ....[10]....
        /*00dc*/ 	.word	0x00009b10


	//   ....[11]....
        /*00e0*/ 	.word	0x00009bd0


	//   ....[12]....
        /*00e4*/ 	.word	0x00009c00


	//   ....[13]....
        /*00e8*/ 	.word	0x00009dd0


	//   ....[14]....
        /*00ec*/ 	.word	0x00009f70


	//   ....[15]....
        /*00f0*/ 	.word	0x00009ff0


	//   ....[16]....
        /*00f4*/ 	.word	0x0000a0a0


	//   ....[17]....
        /*00f8*/ 	.word	0x0000a260


	//   ....[18]....
        /*00fc*/ 	.word	0x0000a420


	//   ....[19]....
        /*0100*/ 	.word	0x0000a5c0


	//   ....[20]....
        /*0104*/ 	.word	0x0000a6d0


	//   ....[21]....
        /*0108*/ 	.word	0x0000a700


	//   ....[22]....
        /*010c*/ 	.word	0x0000a730


	//----- nvinfo : EIATTR_MAX_THREADS
	.align		4
.L_3717:
        /*0110*/ 	.byte	0x04, 0x05
        /*0112*/ 	.short	(.L_3719 - .L_3718)
.L_3718:
        /*0114*/ 	.word	0x00000080
        /*0118*/ 	.word	0x00000001
        /*011c*/ 	.word	0x00000001


	//----- nvinfo : EIATTR_CRS_STACK_SIZE
	.align		4
.L_3719:
        /*0120*/ 	.byte	0x04, 0x1e
        /*0122*/ 	.short	(.L_3721 - .L_3720)
.L_3720:
        /*0124*/ 	.word	0x00000000


	//----- nvinfo : EIATTR_CBANK_PARAM_SIZE
	.align		4
.L_3721:
        /*0128*/ 	.byte	0x03, 0x19
        /*012a*/ 	.short	0x003c


	//----- nvinfo : EIATTR_PARAM_CBANK
	.align		4
        /*012c*/ 	.byte	0x04, 0x0a
        /*012e*/ 	.short	(.L_3723 - .L_3722)
	.align		4
.L_3722:
        /*0130*/ 	.word	index@(.nv.constant0._ZN2at6native27unrolled_elementwise_kernelINS0_13BUnaryFunctorIdddZZZNS0_17atan2_kernel_cudaERNS_18TensorIteratorBaseEENKUlvE_clEvENKUlvE_clEvEUlddE_EESt5arrayIPcLm2EELi4E23TrivialOffsetCalculatorILi1EjESD_NS0_6memory12LoadWithCastILi1EEENSE_13StoreWithCastILi1EEEEEviT_T0_T2_T3_T4_T5_)
        /*0134*/ 	.short	0x0210
        /*0136*/ 	.short	0x003c


	//----- nvinfo : EIATTR_SW_WAR
	.align		4
.L_3723:
        /*0138*/ 	.byte	0x04, 0x36
        /*013a*/ 	.short	(.L_3725 - .L_3724)
.L_3724:
        /*013c*/ 	.word	0x00000008
.L_3725:


//--------------------- .nv.info._ZN2at6native18elementwise_kernelILi128ELi2EZNS0_22gpu_kernel_impl_nocastINS0_13BUnaryFunctorIdddZZZNS0_17atan2_kernel_cudaERNS_18TensorIteratorBaseEENKUlvE_clEvENKUlvE_clEvEUlddE_EEEEvS5_RKT_EUliE_EEviT1_ --------------------------
	.section	.nv.info._ZN2at6native18elementwise_kernelILi128ELi2EZNS0_22gpu_kernel_impl_nocastINS0_13BUnaryFunctorIdddZZZNS0_17atan2_kernel_cudaERNS_18TensorIteratorBaseEENKUlvE_clEvENKUlvE_clEvEUlddE_EEEEvS5_RKT_EUliE_EEviT1_,"",@"SHT_CUDA_INFO"
	.sectionflags	@""
	.align	4


	//----- nvinfo : EIATTR_CUDA_API_VERSION
	.align		4
        /*0000*/ 	.byte	0x04, 0x37
        /*0002*/ 	.short	(.L_3727 - .L_3726)
.L_3726:
        /*0004*/ 	.word	0x00000082


	//----- nvinfo : EIATTR_KPARAM_INFO
	.align		4
.L_3727:
        /*0008*/ 	.byte	0x04, 0x17
        /*000a*/ 	.short	(.L_3729 - .L_3728)
.L_3728:
        /*000c*/ 	.word	0x00000000
        /*0010*/ 	.short	0x0001
        /*0012*/ 	.short	0x0008
        /*0014*/ 	.byte	0x00, 0xf0, 0x81, 0x08


	//----- nvinfo : EIATTR_KPARAM_INFO
	.align		4
.L_3729:
        /*0018*/ 	.byte	0x04, 0x17
        /*001a*/ 	.short	(.L_3731 - .L_3730)
.L_3730:
        /*001c*/ 	.word	0x00000000
        /*0020*/ 	.short	0x0000
        /*0022*/ 	.short	0x0000
        /*0024*/ 	.byte	0x00, 0xf0, 0x11, 0x00


	//----- nvinfo : EIATTR_SPARSE_MMA_MASK
	.align		4
.L_3731:
        /*0028*/ 	.byte	0x03, 0x50
        /*002a*/ 	.short	0x0000


	//----- nvinfo : EIATTR_MAXREG_COUNT
	.align		4
        /*002c*/ 	.byte	0x03, 0x1b
        /*002e*/ 	.short	0x0080


	//----- nvinfo : EIATTR_MERCURY_ISA_VERSION
	.align		4
        /*0030*/ 	.byte	0x03, 0x5f
        /*0032*/ 	.short	0x0101


	//----- nvinfo : EIATTR_EXIT_INSTR_OFFSETS
	.align		4
        /*0034*/ 	.byte	0x04, 0x1c
        /*0036*/ 	.short	(.L_3733 - .L_3732)


	//   ....[0]....
.L_3732:
        /*0038*/ 	.word	0x00001c20


	//   ....[1]....
        /*003c*/ 	.word	0x00003750


	//----- nvinfo : EIATTR_MAX_THREADS
	.align		4
.L_3733:
        /*0040*/ 	.byte	0x04, 0x05
        /*0042*/ 	.short	(.L_3735 - .L_3734)
.L_3734:
        /*0044*/ 	.word	0x00000080
        /*0048*/ 	.word	0x00000001
        /*004c*/ 	.word	0x00000001


	//----- nvinfo : EIATTR_CRS_STACK_SIZE
	.align		4
.L_3735:
        /*0050*/ 	.byte	0x04, 0x1e
        /*0052*/ 	.short	(.L_3737 - .L_3736)
.L_3736:
        /*0054*/ 	.word	0x00000000


	//----- nvinfo : EIATTR_CBANK_PARAM_SIZE
	.align		4
.L_3737:
        /*0058*/ 	.byte	0x03, 0x19
        /*005a*/ 	.short	0x0228


	//----- nvinfo : EIATTR_PARAM_CBANK
	.align		4
        /*005c*/ 	.byte	0x04, 0x0a
        /*005e*/ 	.short	(.L_3739 - .L_3738)
	.align		4
.L_3738:
        /*0060*/ 	.word	index@(.nv.constant0._ZN2at6native18elementwise_kernelILi128ELi2EZNS0_22gpu_kernel_impl_nocastINS0_13BUnaryFunctorIdddZZZNS0_17atan2_kernel_cudaERNS_18TensorIteratorBaseEENKUlvE_clEvENKUlvE_clEvEUlddE_EEEEvS5_RKT_EUliE_EEviT1_)
        /*0064*/ 	.short	0x0210
        /*0066*/ 	.short	0x0228


	//----- nvinfo : EIATTR_SW_WAR
	.align		4
.L_3739:
        /*0068*/ 	.byte	0x04, 0x36
        /*006a*/ 	.short	(.L_3741 - .L_3740)
.L_3740:
        /*006c*/ 	.word	0x00000008
.L_3741:


//--------------------- .nv.info._ZN2at6native27unrolled_elementwise_kernelINS0_13BUnaryFunctorIdddZZZNS0_17atan2_kernel_cudaERNS_18TensorIteratorBaseEENKUlvE_clEvENKUlvE_clEvEUlddE_EESt5arrayIPcLm2EELi4E23TrivialOffsetCalculatorILi1EjESD_NS0_6memory15LoadWithoutCastENSE_16StoreWithoutCastEEEviT_T0_T2_T3_T4_T5_ --------------------------
	.section	.nv.info._ZN2at6native27unrolled_elementwise_kernelINS0_13BUnaryFunctorIdddZZZNS0_17atan2_kernel_cudaERNS_18TensorIteratorBaseEENKUlvE_clEvENKUlvE_clEvEUlddE_EESt5arrayIPcLm2EELi4E23TrivialOffsetCalculatorILi1EjESD_NS0_6memory15LoadWithoutCastENSE_16StoreWithoutCastEEEviT_T0_T2_T3_T4_T5_,"",@"SHT_CUDA_INFO"
	.sectionflags	@""
	.align	4


	//----- nvinfo : EIATTR_CUDA_API_VERSION
	.align		4
        /*0000*/ 	.byte	0x04, 0x37
        /*0002*/ 	.short	(.L_3743 - .L_3742)
.L_3742:
        /*0004*/ 	.word	0x00000082


	//----- nvinfo : EIATTR_KPARAM_INFO
	.align		4
.L_3743:
        /*0008*/ 	.byte	0x04, 0x17
        /*000a*/ 	.short	(.L_3745 - .L_3744)
.L_3744:
        /*000c*/ 	.word	0x00000000
        /*0010*/ 	.short	0x0006
        /*0012*/ 	.short	0x002b
        /*0014*/ 	.byte	0x00, 0xf0, 0x05, 0x00


	//----- nvinfo : EIATTR_KPARAM_INFO
	.align		4
.L_3745:
        /*0018*/ 	.byte	0x04, 0x17
        /*001a*/ 	.short	(.L_3747 - .L_3746)
.L_3746:
        /*001c*/ 	.word	0x00000000
        /*0020*/ 	.short	0x0005
        /*0022*/ 	.short	0x002a
        /*0024*/ 	.byte	0x00, 0xf0, 0x05, 0x00


	//----- nvinfo : EIATTR_KPARAM_INFO
	.align		4
.L_3747:
        /*0028*/ 	.byte	0x04, 0x17
        /*002a*/ 	.short	(.L_3749 - .L_3748)
.L_3748:
        /*002c*/ 	.word	0x00000000
        /*0030*/ 	.short	0x0004
        /*0032*/ 	.short	0x0029
        /*0034*/ 	.byte	0x00, 0xf0, 0x05, 0x00


	//----- nvinfo : EIATTR_KPARAM_INFO
	.align		4
.L_3749:
        /*0038*/ 	.byte	0x04, 0x17
        /*003a*/ 	.short	(.L_3751 - .L_3750)
.L_3750:
        /*003c*/ 	.word	0x00000000
        /*0040*/ 	.short	0x0003
        /*0042*/ 	.short	0x0028
        /*0044*/ 	.byte	0x00, 0xf0, 0x05, 0x00


	//----- nvinfo : EIATTR_KPARAM_INFO
	.align		4
.L_3751:
        /*0048*/ 	.byte	0x04, 0x17
        /*004a*/ 	.short	(.L_3753 - .L_3752)
.L_3752:
        /*004c*/ 	.word	0x00000000
        /*0050*/ 	.short	0x0002
        /*0052*/ 	.short	0x0018
        /*0054*/ 	.byte	0x00, 0xf0, 0x41, 0x00


	//----- nvinfo : EIATTR_KPARAM_INFO
	.align		4
.L_3753:
        /*0058*/ 	.byte	0x04, 0x17
        /*005a*/ 	.short	(.L_3755 - .L_3754)
.L_3754:
        /*005c*/ 	.word	0x00000000
        /*0060*/ 	.short	0x0001
        /*0062*/ 	.short	0x0008
        /*0064*/ 	.byte	0x00, 0xf0, 0x41, 0x00


	//----- nvinfo : EIATTR_KPARAM_INFO
	.align		4
.L_3755:
        /*0068*/ 	.byte	0x04, 0x17
        /*006a*/ 	.short	(.L_3757 - .L_3756)
.L_3756:
        /*006c*/ 	.word	0x00000000
        /*0070*/ 	.short	0x0000
        /*0072*/ 	.short	0x0000
        /*0074*/ 	.byte	0x00, 0xf0, 0x11, 0x00


	//----- nvinfo : EIATTR_SPARSE_MMA_MASK
	.align		4
.L_3757:
        /*0078*/ 	.byte	0x03, 0x50
        /*007a*/ 	.short	0x0000


	//----- nvinfo : EIATTR_MAXREG_COUNT
	.align		4
        /*007c*/ 	.byte	0x03, 0x1b
        /*007e*/ 	.short	0x00ff


	//----- nvinfo : EIATTR_MERCURY_ISA_VERSION
	.align		4
        /*0080*/ 	.byte	0x03, 0x5f
        /*0082*/ 	.short	0x0101


	//----- nvinfo : EIATTR_EXIT_INSTR_OFFSETS
	.align		4
        /*0084*/ 	.byte	0x04, 0x1c
        /*0086*/ 	.short	(.L_3759 - .L_3758)


	//   ....[0]....
.L_3758:
        /*0088*/ 	.word	0x000023b0


	//   ....[1]....
        /*008c*/ 	.word	0x00002420


	//----- nvinfo : EIATTR_MAX_THREADS
	.align		4
.L_3759:
        /*0090*/ 	.byte	0x04, 0x05
        /*0092*/ 	.short	(.L_3761 - .L_3760)
.L_3760:
        /*0094*/ 	.word	0x00000080
        /*0098*/ 	.word	0x00000001
        /*009c*/ 	.word	0x00000001


	//----- nvinfo : EIATTR_CRS_STACK_SIZE
	.align		4
.L_3761:
        /*00a0*/ 	.byte	0x04, 0x1e
        /*00a2*/ 	.short	(.L_3763 - .L_3762)
.L_3762:
        /*00a4*/ 	.word	0x00000000


	//----- nvinfo : EIATTR_CBANK_PARAM_SIZE
	.align		4
.L_3763:
        /*00a8*/ 	.byte	0x03, 0x19
        /*00aa*/ 	.short	0x002c


	//----- nvinfo : EIATTR_PARAM_CBANK
	.align		4
        /*00ac*/ 	.byte	0x04, 0x0a
        /*00ae*/ 	.short	(.L_3765 - .L_3764)
	.align		4
.L_3764:
        /*00b0*/ 	.word	index@(.nv.constant0._ZN2at6native27unrolled_elementwise_kernelINS0_13BUnaryFunctorIdddZZZNS0_17atan2_kernel_cudaERNS_18TensorIteratorBaseEENKUlvE_clEvENKUlvE_clEvEUlddE_EESt5arrayIPcLm2EELi4E23TrivialOffsetCalculatorILi1EjESD_NS0_6memory15LoadWithoutCastENSE_16StoreWithoutCastEEEviT_T0_T2_T3_T4_T5_)
        /*00b4*/ 	.short	0x0210
        /*00b6*/ 	.short	0x002c


	//----- nvinfo : EIATTR_SW_WAR
	.align		4
.L_3765:
        /*00b8*/ 	.byte	0x04, 0x36
        /*00ba*/ 	.short	(.L_3767 - .L_3766)
.L_3766:
        /*00bc*/ 	.word	0x00000008
.L_3767:


//--------------------- .nv.info._ZN2at6native29vectorized_elementwise_kernelILi2ENS0_13BUnaryFunctorIdddZZZNS0_17atan2_kernel_cudaERNS_18TensorIteratorBaseEENKUlvE_clEvENKUlvE_clEvEUlddE_EESt5arrayIPcLm2EEEEviT0_T1_ --------------------------
	.section	.nv.info._ZN2at6native29vectorized_elementwise_kernelILi2ENS0_13BUnaryFunctorIdddZZZNS0_17atan2_kernel_cudaERNS_18TensorIteratorBaseEENKUlvE_clEvENKUlvE_clEvEUlddE_EESt5arrayIPcLm2EEEEviT0_T1_,"",@"SHT_CUDA_INFO"
	.sectionflags	@""
	.align	4


	//----- nvinfo : EIATTR_CUDA_API_VERSION
	.align		4
        /*0000*/ 	.byte	0x04, 0x37
        /*0002*/ 	.short	(.L_3769 - .L_3768)
.L_3768:
        /*0004*/ 	.word	0x00000082


	//----- nvinfo : EIATTR_KPARAM_INFO
	.align		4
.L_3769:
        /*0008*/ 	.byte	0x04, 0x17
        /*000a*/ 	.short	(.L_3771 - .L_3770)
.L_3770:
        /*000c*/ 	.word	0x00000000
        /*0010*/ 	.short	0x0002
        /*0012*/ 	.short	0x0018
        /*0014*/ 	.byte	0x00, 0xf0, 0x41, 0x00


	//----- nvinfo : EIATTR_KPARAM_INFO
	.align		4
.L_3771:
        /*0018*/ 	.byte	0x04, 0x17
        /*001a*/ 	.short	(.L_3773 - .L_3772)
.L_3772:
        /*001c*/ 	.word	0x00000000
        /*0020*/ 	.short	0x0001
        /*0022*/ 	.short	0x0008
        /*0024*/ 	.byte	0x00, 0xf0, 0x41, 0x00


	//----- nvinfo : EIATTR_KPARAM_INFO
	.align		4
.L_3773:
        /*0028*/ 	.byte	0x04, 0x17
        /*002a*/ 	.short	(.L_3775 - .L_3774)
.L_3774:
        /*002c*/ 	.word	0x00000000
        /*0030*/ 	.short	0x0000
        /*0032*/ 	.short	0x0000
        /*0034*/ 	.byte	0x00, 0xf0, 0x11, 0x00


	//----- nvinfo : EIATTR_SPARSE_MMA_MASK
	.align		4
.L_3775:
        /*0038*/ 	.byte	0x03, 0x50
        /*003a*/ 	.short	0x0000


	//----- nvinfo : EIATTR_MAXREG_COUNT
	.align		4
        /*003c*/ 	.byte	0x03, 0x1b
        /*003e*/ 	.short	0x00ff


	//----- nvinfo : EIATTR_MERCURY_ISA_VERSION
	.align		4
        /*0040*/ 	.byte	0x03, 0x5f
        /*0042*/ 	.short	0x0101


	//----- nvinfo : EIATTR_EXIT_INSTR_OFFSETS
	.align		4
        /*0044*/ 	.byte	0x04, 0x1c
        /*0046*/ 	.short	(.L_3777 - .L_3776)


	//   ....[0]....
.L_3776:
        /*0048*/ 	.word	0x00006c30


	//   ....[1]....
        /*004c*/ 	.word	0x0000b330


	//   ....[2]....
        /*0050*/ 	.word	0x0000b390


	//----- nvinfo : EIATTR_MAX_THREADS
	.align		4
.L_3777:
        /*0054*/ 	.byte	0x04, 0x05
        /*0056*/ 	.short	(.L_3779 - .L_3778)
.L_3778:
        /*0058*/ 	.word	0x00000080
        /*005c*/ 	.word	0x00000001
        /*0060*/ 	.word	0x00000001


	//----- nvinfo : EIATTR_CRS_STACK_SIZE
	.align		4
.L_3779:
        /*0064*/ 	.byte	0x04, 0x1e
        /*0066*/ 	.short	(.L_3781 - .L_3780)
.L_3780:
        /*0068*/ 	.word	0x00000000


	//----- nvinfo : EIATTR_CBANK_PARAM_SIZE
	.align		4
.L_3781:
        /*006c*/ 	.byte	0x03, 0x19
        /*006e*/ 	.short	0x0028


	//----- nvinfo : EIATTR_PARAM_CBANK
	.align		4
        /*0070*/ 	.byte	0x04, 0x0a
        /*0072*/ 	.short	(.L_3783 - .L_3782)
	.align		4
.L_3782:
        /*0074*/ 	.word	index@(.nv.constant0._ZN2at6native29vectorized_elementwise_kernelILi2ENS0_13BUnaryFunctorIdddZZZNS0_17atan2_kernel_cudaERNS_18TensorIteratorBaseEENKUlvE_clEvENKUlvE_clEvEUlddE_EESt5arrayIPcLm2EEEEviT0_T1_)
        /*0078*/ 	.short	0x0210
        /*007a*/ 	.short	0x0028


	//----- nvinfo : EIATTR_SW_WAR
	.align		4
.L_3783:
        /*007c*/ 	.byte	0x04, 0x36
        /*007e*/ 	.short	(.L_3785 - .L_3784)
.L_3784:
        /*0080*/ 	.word	0x00000008
.L_3785:


//--------------------- .nv.info._ZN2at6native29vectorized_elementwise_kernelILi4ENS0_13BUnaryFunctorIdddZZZNS0_17atan2_kernel_cudaERNS_18TensorIteratorBaseEENKUlvE_clEvENKUlvE_clEvEUlddE_EESt5arrayIPcLm2EEEEviT0_T1_ --------------------------
	.section	.nv.info._ZN2at6native29vectorized_elementwise_kernelILi4ENS0_13BUnaryFunctorIdddZZZNS0_17atan2_kernel_cudaERNS_18TensorIteratorBaseEENKUlvE_clEvENKUlvE_clEvEUlddE_EESt5arrayIPcLm2EEEEviT0_T1_,"",@"SHT_CUDA_INFO"
	.sectionflags	@""
	.align	4


	//----- nvinfo : EIATTR_CUDA_API_VERSION
	.align		4
        /*0000*/ 	.byte	0x04, 0x37
        /*0002*/ 	.short	(.L_3787 - .L_3786)
.L_3786:
        /*0004*/ 	.word	0x00000082


	//----- nvinfo : EIATTR_KPARAM_INFO
	.align		4
.L_3787:
        /*0008*/ 	.byte	0x04, 0x17
        /*000a*/ 	.short	(.L_3789 - .L_3788)
.L_3788:
        /*000c*/ 	.word	0x00000000
        /*0010*/ 	.short	0x0002
        /*0012*/ 	.short	0x0018
        /*0014*/ 	.byte	0x00, 0xf0, 0x41, 0x00


	//----- nvinfo : EIATTR_KPARAM_INFO
	.align		4
.L_3789:
        /*0018*/ 	.byte	0x04, 0x17
        /*001a*/ 	.short	(.L_3791 - .L_3790)
.L_3790:
        /*001c*/ 	.word	0x00000000
        /*0020*/ 	.short	0x0001
        /*0022*/ 	.short	0x0008
        /*0024*/ 	.byte	0x00, 0xf0, 0x41, 0x00


	//----- nvinfo : EIATTR_KPARAM_INFO
	.align		4
.L_3791:
        /*0028*/ 	.byte	0x04, 0x17
        /*002a*/ 	.short	(.L_3793 - .L_3792)
.L_3792:
        /*002c*/ 	.word	0x00000000
        /*0030*/ 	.short	0x0000
        /*0032*/ 	.short	0x0000
        /*0034*/ 	.byte	0x00, 0xf0, 0x11, 0x00


	//----- nvinfo : EIATTR_SPARSE_MMA_MASK
	.align		4
.L_3793:
        /*0038*/ 	.byte	0x03, 0x50
        /*003a*/ 	.short	0x0000


	//----- nvinfo : EIATTR_MAXREG_COUNT
	.align		4
        /*003c*/ 	.byte	0x03, 0x1b
        /*003e*/ 	.short	0x00ff


	//----- nvinfo : EIATTR_MERCURY_ISA_VERSION
	.align		4
        /*0040*/ 	.byte	0x03, 0x5f
        /*0042*/ 	.short	0x0101


	//----- nvinfo : EIATTR_EXIT_INSTR_OFFSETS
	.align		4
        /*0044*/ 	.byte	0x04, 0x1c
        /*0046*/ 	.short	(.L_3795 - .L_3794)


	//   ....[0]....
.L_3794:
        /*0048*/ 	.word	0x00006c30


	//   ....[1]....
        /*004c*/ 	.word	0x0000b330


	//   ....[2]....
        /*0050*/ 	.word	0x0000b390


	//----- nvinfo : EIATTR_MAX_THREADS
	.align		4
.L_3795:
        /*0054*/ 	.byte	0x04, 0x05
        /*0056*/ 	.short	(.L_3797 - .L_3796)
.L_3796:
        /*0058*/ 	.word	0x00000080
        /*005c*/ 	.word	0x00000001
        /*0060*/ 	.word	0x00000001


	//----- nvinfo : EIATTR_CRS_STACK_SIZE
	.align		4
.L_3797:
        /*0064*/ 	.byte	0x04, 0x1e
        /*0066*/ 	.short	(.L_3799 - .L_3798)
.L_3798:
        /*0068*/ 	.word	0x00000000


	//----- nvinfo : EIATTR_CBANK_PARAM_SIZE
	.align		4
.L_3799:
        /*006c*/ 	.byte	0x03, 0x19
        /*006e*/ 	.short	0x0028


	//----- nvinfo : EIATTR_PARAM_CBANK
	.align		4
        /*0070*/ 	.byte	0x04, 0x0a
        /*0072*/ 	.short	(.L_3801 - .L_3800)
	.align		4
.L_3800:
        /*0074*/ 	.word	index@(.nv.constant0._ZN2at6native29vectorized_elementwise_kernelILi4ENS0_13BUnaryFunctorIdddZZZNS0_17atan2_kernel_cudaERNS_18TensorIteratorBaseEENKUlvE_clEvENKUlvE_clEvEUlddE_EESt5arrayIPcLm2EEEEviT0_T1_)
        /*0078*/ 	.short	0x0210
        /*007a*/ 	.short	0x0028


	//----- nvinfo : EIATTR_SW_WAR
	.align		4
.L_3801:
        /*007c*/ 	.byte	0x04, 0x36
        /*007e*/ 	.short	(.L_3803 - .L_3802)
.L_3802:
        /*0080*/ 	.word	0x00000008
.L_3803:


//--------------------- .nv.info._ZN2at6native29vectorized_elementwise_kernelILi8ENS0_13BUnaryFunctorIdddZZZNS0_17atan2_kernel_cudaERNS_18TensorIteratorBaseEENKUlvE_clEvENKUlvE_clEvEUlddE_EESt5arrayIPcLm2EEEEviT0_T1_ --------------------------
	.section	.nv.info._ZN2at6native29vectorized_elementwise_kernelILi8ENS0_13BUnaryFunctorIdddZZZNS0_17atan2_kernel_cudaERNS_18TensorIteratorBaseEENKUlvE_clEvENKUlvE_clEvEUlddE_EESt5arrayIPcLm2EEEEviT0_T1_,"",@"SHT_CUDA_INFO"
	.sectionflags	@""
	.align	4


	//----- nvinfo : EIATTR_CUDA_API_VERSION
	.align		4
        /*0000*/ 	.byte	0x04, 0x37
        /*0002*/ 	.short	(.L_3805 - .L_3804)
.L_3804:
        /*0004*/ 	.word	0x00000082


	//----- nvinfo : EIATTR_KPARAM_INFO
	.align		4
.L_3805:
        /*0008*/ 	.byte	0x04, 0x17
        /*000a*/ 	.short	(.L_3807 - .L_3806)
.L_3806:
        /*000c*/ 	.word	0x00000000
        /*0010*/ 	.short	0x0002
        /*0012*/ 	.short	0x0018
        /*0014*/ 	.byte	0x00, 0xf0, 0x41, 0x00


	//----- nvinfo : EIATTR_KPARAM_INFO
	.align		4
.L_3807:
        /*0018*/ 	.byte	0x04, 0x17
        /*001a*/ 	.short	(.L_3809 - .L_3808)
.L_3808:
        /*001c*/ 	.word	0x00000000
        /*0020*/ 	.short	0x0001
        /*0022*/ 	.short	0x0008
        /*0024*/ 	.byte	0x00, 0xf0, 0x41, 0x00


	//----- nvinfo : EIATTR_KPARAM_INFO
	.align		4
.L_3809:
        /*0028*/ 	.byte	0x04, 0x17
        /*002a*/ 	.short	(.L_3811 - .L_3810)
.L_3810:
        /*002c*/ 	.word	0x00000000
        /*0030*/ 	.short	0x0000
        /*0032*/ 	.short	0x0000
        /*0034*/ 	.byte	0x00, 0xf0, 0x11, 0x00


	//----- nvinfo : EIATTR_SPARSE_MMA_MASK
	.align		4
.L_3811:
        /*0038*/ 	.byte	0x03, 0x50
        /*003a*/ 	.short	0x0000


	//----- nvinfo : EIATTR_MAXREG_COUNT
	.align		4
        /*003c*/ 	.byte	0x03, 0x1b
        /*003e*/ 	.short	0x00ff


	//----- nvinfo : EIATTR_MERCURY_ISA_VERSION
	.align		4
        /*0040*/ 	.byte	0x03, 0x5f
        /*0042*/ 	.short	0x0101


	//----- nvinfo : EIATTR_EXIT_INSTR_OFFSETS
	.align		4
        /*0044*/ 	.byte	0x04, 0x1c
        /*0046*/ 	.short	(.L_3813 - .L_3812)


	//   ....[0]....
.L_3812:
        /*0048*/ 	.word	0x00006c30


	//   ....[1]....
        /*004c*/ 	.word	0x0000b330


	//   ....[2]....
        /*0050*/ 	.word	0x0000b390


	//----- nvinfo : EIATTR_MAX_THREADS
	.align		4
.L_3813:
        /*0054*/ 	.byte	0x04, 0x05
        /*0056*/ 	.short	(.L_3815 - .L_3814)
.L_3814:
        /*0058*/ 	.word	0x00000080
        /*005c*/ 	.word	0x00000001
        /*0060*/ 	.word	0x00000001


	//----- nvinfo : EIATTR_CRS_STACK_SIZE
	.align		4
.L_3815:
        /*0064*/ 	.byte	0x04, 0x1e
        /*0066*/ 	.short	(.L_3817 - .L_3816)
.L_3816:
        /*0068*/ 	.word	0x00000000


	//----- nvinfo : EIATTR_CBANK_PARAM_SIZE
	.align		4
.L_3817:
        /*006c*/ 	.byte	0x03, 0x19
        /*006e*/ 	.short	0x0028


	//----- nvinfo : EIATTR_PARAM_CBANK
	.align		4
        /*0070*/ 	.byte	0x04, 0x0a
        /*0072*/ 	.short	(.L_3819 - .L_3818)
	.align		4
.L_3818:
        /*0074*/ 	.word	index@(.nv.constant0._ZN2at6native29vectorized_elementwise_kernelILi8ENS0_13BUnaryFunctorIdddZZZNS0_17atan2_kernel_cudaERNS_18TensorIteratorBaseEENKUlvE_clEvENKUlvE_clEvEUlddE_EESt5arrayIPcLm2EEEEviT0_T1_)
        /*0078*/ 	.short	0x0210
        /*007a*/ 	.short	0x0028


	//----- nvinfo : EIATTR_SW_WAR
	.align		4
.L_3819:
        /*007c*/ 	.byte	0x04, 0x36
        /*007e*/ 	.short	(.L_3821 - .L_3820)
.L_3820:
        /*0080*/ 	.word	0x00000008
.L_3821:


//--------------------- .nv.info._ZN2at6native18elementwise_kernelILi128ELi4EZNS0_15gpu_kernel_implINS0_13AUnaryFunctorIdddZZZNS0_17atan2_kernel_cudaERNS_18TensorIteratorBaseEENKUlvE_clEvENKUlvE_clEvEUlddE_EEEEvS5_RKT_EUliE_EEviT1_ --------------------------
	.section	.nv.info._ZN2at6native18elementwise_kernelILi128ELi4EZNS0_15gpu_kernel_implINS0_13AUnaryFunctorIdddZZZNS0_17atan2_kernel_cudaERNS_18TensorIteratorBaseEENKUlvE_clEvENKUlvE_clEvEUlddE_EEEEvS5_RKT_EUliE_EEviT1_,"",@"SHT_CUDA_INFO"
	.sectionflags	@""
	.align	4


	//----- nvinfo : EIATTR_CUDA_API_VERSION
	.align		4
        /*0000*/ 	.byte	0x04, 0x37
        /*0002*/ 	.short	(.L_3823 - .L_3822)
.L_3822:
        /*0004*/ 	.word	0x00000082


	//----- nvinfo : EIATTR_KPARAM_INFO
	.align		4
.L_3823:
        /*0008*/ 	.byte	0x04, 0x17
        /*000a*/ 	.short	(.L_3825 - .L_3824)
.L_3824:
        /*000c*/ 	.word	0x00000000
        /*0010*/ 	.short	0x0001
        /*0012*/ 	.short	0x0008
        /*0014*/ 	.byte	0x00, 0xf0, 0xa1, 0x08


	//----- nvinfo : EIATTR_KPARAM_INFO
	.align		4
.L_3825:
        /*0018*/ 	.byte	0x04, 0x17
        /*001a*/ 	.short	(.L_3827 - .L_3826)
.L_3826:
        /*001c*/ 	.word	0x00000000
        /*0020*/ 	.short	0x0000
        /*0022*/ 	.short	0x0000
        /*0024*/ 	.byte	0x00, 0xf0, 0x11, 0x00


	//----- nvinfo : EIATTR_SPARSE_MMA_MASK
	.align		4
.L_3827:
        /*0028*/ 	.byte	0x03, 0x50
        /*002a*/ 	.short	0x0000


	//----- nvinfo : EIATTR_MAXREG_COUNT
	.align		4
        /*002c*/ 	.byte	0x03, 0x1b
        /*002e*/ 	.short	0x0080


	//----- nvinfo : EIATTR_EXTERNS
	.align		4
        /*0030*/ 	.byte	0x04, 0x0f
        /*0032*/ 	.short	(.L_3829 - .L_3828)


	//   ....[0]....
	.align		4
.L_3828:
        /*0034*/ 	.word	index@(__assertfail)


	//----- nvinfo : EIATTR_MERCURY_ISA_VERSION
	.align		4
.L_3829:
        /*0038*/ 	.byte	0x03, 0x5f
        /*003a*/ 	.short	0x0101


	//----- nvinfo : EIATTR_SYSCALL_OFFSETS
	.align		4
        /*003c*/ 	.byte	0x04, 0x46
        /*003e*/ 	.short	(.L_3831 - .L_3830)


	//   ....[0]....
.L_3830:
        /*0040*/ 	.word	0x00002240


	//   ....[1]....
        /*0044*/ 	.word	0x00003af0


	//   ....[2]....
        /*0048*/ 	.word	0x00005da0


	//   ....[3]....
        /*004c*/ 	.word	0x00007650


	//   ....[4]....
        /*0050*/ 	.word	0x000098d0


	//   ....[5]....
        /*0054*/ 	.word	0x0000b180


	//   ....[6]....
        /*0058*/ 	.word	0x0000d3f0


	//   ....[7]....
        /*005c*/ 	.word	0x0000eca0


	//----- nvinfo : EIATTR_EXIT_INSTR_OFFSETS
	.align		4
.L_3831:
        /*0060*/ 	.byte	0x04, 0x1c
        /*0062*/ 	.short	(.L_3833 - .L_3832)


	//   ....[0]....
.L_3832:
        /*0064*/ 	.word	0x0000b230


	//   ....[1]....
        /*0068*/ 	.word	0x0000dce0


	//   ....[2]....
        /*006c*/ 	.word	0x0000dd20


	//   ....[3]....
        /*0070*/ 	.word	0x0000ddb0


	//   ....[4]....
        /*0074*/ 	.word	0x0000dde0


	//   ....[5]....
        /*0078*/ 	.word	0x0000de10


	//   ....[6]....
        /*007c*/ 	.word	0x0000dee0


	//   ....[7]....
        /*0080*/ 	.word	0x0000df60


	//   ....[8]....
        /*0084*/ 	.word	0x0000e040


	//   ....[9]....
        /*0088*/ 	.word	0x0000e0d0


	//   ....[10]....
        /*008c*/ 	.word	0x0000e0f0


	//   ....[11]....
        /*0090*/ 	.word	0x0000e1b0


	//   ....[12]....
        /*0094*/ 	.word	0x0000e1e0


	//   ....[13]....
        /*0098*/ 	.word	0x0000e3b0


	//   ....[14]....
        /*009c*/ 	.word	0x0000e550


	//   ....[15]....
        /*00a0*/ 	.word	0x0000e5d0


	//   ....[16]....
        /*00a4*/ 	.word	0x0000e680


	//   ....[17]....
        /*00a8*/ 	.word	0x0000e840


	//   ....[18]....
        /*00ac*/ 	.word	0x0000ea00


	//   ....[19]....
        /*00b0*/ 	.word	0x0000eba0


	//   ....[20]....
        /*00b4*/ 	.word	0x0000ecb0


	//   ....[21]....
        /*00b8*/ 	.word	0x0000ece0


	//   ....[22]....
        /*00bc*/ 	.word	0x0000ed10


	//----- nvinfo : EIATTR_MAX_THREADS
	.align		4
.L_3833:
        /*00c0*/ 	.byte	0x04, 0x05
        /*00c2*/ 	.short	(.L_3835 - .L_3834)
.L_3834:
        /*00c4*/ 	.word	0x00000080
        /*00c8*/ 	.word	0x00000001
        /*00cc*/ 	.word	0x00000001


	//----- nvinfo : EIATTR_CRS_STACK_SIZE
	.align		4
.L_3835:
        /*00d0*/ 	.byte	0x04, 0x1e
        /*00d2*/ 	.short	(.L_3837 - .L_3836)
.L_3836:
        /*00d4*/ 	.word	0x00000000


	//----- nvinfo : EIATTR_CBANK_PARAM_SIZE
	.align		4
.L_3837:
        /*00d8*/ 	.byte	0x03, 0x19
        /*00da*/ 	.short	0x0230


	//----- nvinfo : EIATTR_PARAM_CBANK
	.align		4
        /*00dc*/ 	.byte	0x04, 0x0a
        /*00de*/ 	.short	(.L_3839 - .L_3838)
	.align		4
.L_3838:
        /*00e0*/ 	.word	index@(.nv.constant0._ZN2at6native18elementwise_kernelILi128ELi4EZNS0_15gpu_kernel_implINS0_13AUnaryFunctorIdddZZZNS0_17atan2_kernel_cudaERNS_18TensorIteratorBaseEENKUlvE_clEvENKUlvE_clEvEUlddE_EEEEvS5_RKT_EUliE_EEviT1_)
        /*00e4*/ 	.short	0x0210
        /*00e6*/ 	.short	0x0230


	//----- nvinfo : EIATTR_SW_WAR
	.align		4
.L_3839:
        /*00e8*/ 	.byte	0x04, 0x36
        /*00ea*/ 	.short	(.L_3841 - .L_3840)
.L_3840:
        /*00ec*/ 	.word	0x00000008
.L_3841:


//--------------------- .nv.info._ZN2at6native27unrolled_elementwise_kernelINS0_13AUnaryFunctorIdddZZZNS0_17atan2_kernel_cudaERNS_18TensorIteratorBaseEENKUlvE_clEvENKUlvE_clEvEUlddE_EESt5arrayIPcLm2EELi4E23TrivialOffsetCalculatorILi1EjESD_NS0_6memory12LoadWithCastILi1EEENSE_13StoreWithCastILi1EEEEEviT_T0_T2_T3_T4_T5_ --------------------------
	.section	.nv.info._ZN2at6native27unrolled_elementwise_kernelINS0_13AUnaryFunctorIdddZZZNS0_17atan2_kernel_cudaERNS_18TensorIteratorBaseEENKUlvE_clEvENKUlvE_clEvEUlddE_EESt5arrayIPcLm2EELi4E23TrivialOffsetCalculatorILi1EjESD_NS0_6memory12LoadWithCastILi1EEENSE_13StoreWithCastILi1EEEEEviT_T0_T2_T3_T4_T5_,"",@"SHT_CUDA_INFO"
	.sectionflags	@""
	.align	4


	//----- nvinfo : EIATTR_CUDA_API_VERSION
	.align		4
        /*0000*/ 	.byte	0x04, 0x37
        /*0002*/ 	.short	(.L_3843 - .L_3842)
.L_3842:
        /*0004*/ 	.word	0x00000082


	//----- nvinfo : EIATTR_KPARAM_INFO
	.align		4
.L_3843:
        /*0008*/ 	.byte	0x04, 0x17
        /*000a*/ 	.short	(.L_3845 - .L_3844)
.L_3844:
        /*000c*/ 	.word	0x00000000
        /*0010*/ 	.short	0x0006
        /*0012*/ 	.short	0x0034
        /*0014*/ 	.byte	0x00, 0xf0, 0x21, 0x00


	//----- nvinfo : EIATTR_KPARAM_INFO
	.align		4
.L_3845:
        /*0018*/ 	.byte	0x04, 0x17
        /*001a*/ 	.short	(.L_3847 - .L_3846)
.L_3846:
        /*001c*/ 	.word	0x00000000
        /*0020*/ 	.short	0x0005
        /*0022*/ 	.short	0x002c
        /*0024*/ 	.byte	0x00, 0xf0, 0x21, 0x00


	//----- nvinfo : EIATTR_KPARAM_INFO
	.align		4
.L_3847:
        /*0028*/ 	.byte	0x04, 0x17
        /*002a*/ 	.short	(.L_3849 - .L_3848)
.L_3848:
        /*002c*/ 	.word	0x00000000
        /*0030*/ 	.short	0x0004
        /*0032*/ 	.short	0x0029
        /*0034*/ 	.byte	0x00, 0xf0, 0x05, 0x00


	//----- nvinfo : EIATTR_KPARAM_INFO
	.align		4
.L_3849:
        /*0038*/ 	.byte	0x04, 0x17
        /*003a*/ 	.short	(.L_3851 - .L_3850)
.L_3850:
        /*003c*/ 	.word	0x00000000
        /*0040*/ 	.short	0x0003
        /*0042*/ 	.short	0x0028
        /*0044*/ 	.byte	0x00, 0xf0, 0x05, 0x00


	//----- nvinfo : EIATTR_KPARAM_INFO
	.align		4
.L_3851:
        /*0048*/ 	.byte	0x04, 0x17
        /*004a*/ 	.short	(.L_3853 - .L_3852)
.L_3852:
        /*004c*/ 	.word	0x00000000
        /*0050*/ 	.short	0x0002
        /*0052*/ 	.short	0x0018
        /*0054*/ 	.byte	0x00, 0xf0, 0x41, 0x00


	//----- nvinfo : EIATTR_KPARAM_INFO
	.align		4
.L_3853:
        /*0058*/ 	.byte	0x04, 0x17
        /*005a*/ 	.short	(.L_3855 - .L_3854)
.L_3854:
        /*005c*/ 	.word	0x00000000
        /*0060*/ 	.short	0x0001
        /*0062*/ 	.short	0x0008
        /*0064*/ 	.byte	0x00, 0xf0, 0x41, 0x00


	//----- nvinfo : EIATTR_KPARAM_INFO
	.align		4
.L_3855:
        /*0068*/ 	.byte	0x04, 0x17
        /*006a*/ 	.short	(.L_3857 - .L_3856)
.L_3856:
        /*006c*/ 	.word	0x00000000
        /*0070*/ 	.short	0x0000
        /*0072*/ 	.short	0x0000
        /*0074*/ 	.byte	0x00, 0xf0, 0x11, 0x00


	//----- nvinfo : EIATTR_SPARSE_MMA_MASK
	.align		4
.L_3857:
        /*0078*/ 	.byte	0x03, 0x50
        /*007a*/ 	.short	0x0000


	//----- nvinfo : EIATTR_MAXREG_COUNT
	.align		4
        /*007c*/ 	.byte	0x03, 0x1b
        /*007e*/ 	.short	0x00ff


	//----- nvinfo : EIATTR_EXTERNS
	.align		4
        /*0080*/ 	.byte	0x04, 0x0f
        /*0082*/ 	.short	(.L_3859 - .L_3858)


	//   ....[0]....
	.align		4
.L_3858:
        /*0084*/ 	.word	index@(__assertfail)


	//----- nvinfo : EIATTR_MERCURY_ISA_VERSION
	.align		4
.L_3859:
        /*0088*/ 	.byte	0x03, 0x5f
        /*008a*/ 	.short	0x0101


	//----- nvinfo : EIATTR_SYSCALL_OFFSETS
	.align		4
        /*008c*/ 	.byte	0x04, 0x46
        /*008e*/ 	.short	(.L_3861 - .L_3860)


	//   ....[0]....
.L_3860:
        /*0090*/ 	.word	0x00000f80


	//   ....[1]....
        /*0094*/ 	.word	0x00001f20


	//   ....[2]....
        /*0098*/ 	.word	0x00002ed0


	//   ....[3]....
        /*009c*/ 	.word	0x00003e50


	//   ....[4]....
        /*00a0*/ 	.word	0x00007170


	//   ....[5]....
        /*00a4*/ 	.word	0x00008360


	//   ....[6]....
        /*00a8*/ 	.word	0x00009510


	//   ....[7]....
        /*00ac*/ 	.word	0x0000a6c0


	//----- nvinfo : EIATTR_EXIT_INSTR_OFFSETS
	.align		4
.L_3861:
        /*00b0*/ 	.byte	0x04, 0x1c
        /*00b2*/ 	.short	(.L_3863 - .L_3862)


	//   ....[0]....
.L_3862:
        /*00b4*/ 	.word	0x000095b0


	//   ....[1]....
        /*00b8*/ 	.word	0x00009700


	//   ....[2]....
        /*00bc*/ 	.word	0x00009740


	//   ....[3]....
        /*00c0*/ 	.word	0x000097d0


	//   ....[4]....
        /*00c4*/ 	.word	0x00009800


	//   ....[5]....
        /*00c8*/ 	.word	0x00009830


	//   ....[6]....
        /*00cc*/ 	.word	0x00009900


	//   ....[7]....
        /*00d0*/ 	.word	0x00009980


	//   ....[8]....
        /*00d4*/ 	.word	0x00009a60


	//   ....[9]....
        /*00d8*/ 	.word	0x00009af0


	//   ....[10]....
        /*00dc*/ 	.word	0x00009b10


	//   ....[11]....
        /*00e0*/ 	.word	0x00009bd0


	//   ....[12]....
        /*00e4*/ 	.word	0x00009c00


	//   ....[13]....
        /*00e8*/ 	.word	0x00009dd0


	//   ....[14]....
        /*00ec*/ 	.word	0x00009f70


	//   ....[15]....
        /*00f0*/ 	.word	0x00009ff0


	//   ....[16]....
        /*00f4*/ 	.word	0x0000a0a0


	//   ....[17]....
        /*00f8*/ 	.word	0x0000a260


	//   ....[18]....
        /*00fc*/ 	.word	0x0000a420


	//   ....[19]....
        /*0100*/ 	.word	0x0000a5c0


	//   ....[20]....
        /*0104*/ 	.word	0x0000a6d0


	//   ....[21]....
        /*0108*/ 	.word	0x0000a700


	//   ....[22]....
        /*010c*/ 	.word	0x0000a730


	//----- nvinfo : EIATTR_MAX_THREADS
	.align		4
.L_3863:
        /*0110*/ 	.byte	0x04, 0x05
        /*0112*/ 	.short	(.L_3865 - .L_3864)
.L_3864:
        /*0114*/ 	.word	0x00000080
        /*0118*/ 	.word	0x00000001
        /*011c*/ 	.word	0x00000001


	//----- nvinfo : EIATTR_CRS_STACK_SIZE
	.align		4
.L_3865:
        /*0120*/ 	.byte	0x04, 0x1e
        /*0122*/ 	.short	(.L_3867 - .L_3866)
.L_3866:
        /*0124*/ 	.word	0x00000000


	//----- nvinfo : EIATTR_CBANK_PARAM_SIZE
	.align		4
.L_3867:
        /*0128*/ 	.byte	0x03, 0x19
        /*012a*/ 	.short	0x003c


	//----- nvinfo : EIATTR_PARAM_CBANK
	.align		4
        /*012c*/ 	.byte	0x04, 0x0a
        /*012e*/ 	.short	(.L_3869 - .L_3868)
	.align		4
.L_3868:
        /*0130*/ 	.word	index@(.nv.constant0._ZN2at6native27unrolled_elementwise_kernelINS0_13AUnaryFunctorIdddZZZNS0_17atan2_kernel_cudaERNS_18TensorIteratorBaseEENKUlvE_clEvENKUlvE_clEvEUlddE_EESt5arrayIPcLm2EELi4E23TrivialOffsetCalculatorILi1EjESD_NS0_6memory12LoadWithCastILi1EEENSE_13StoreWithCastILi1EEEEEviT_T0_T2_T3_T4_T5_)
        /*0134*/ 	.short	0x0210
        /*0136*/ 	.short	0x003c


	//----- nvinfo : EIATTR_SW_WAR
	.align		4
.L_3869:
        /*0138*/ 	.byte	0x04, 0x36
        /*013a*/ 	.short	(.L_3871 - .L_3870)
.L_3870:
        /*013c*/ 	.word	0x00000008
.L_3871:


//--------------------- .nv.info._ZN2at6native18elementwise_kernelILi128ELi2EZNS0_22gpu_kernel_impl_nocastINS0_13AUnaryFunctorIdddZZZNS0_17atan2_kernel_cudaERNS_18TensorIteratorBaseEENKUlvE_clEvENKUlvE_clEvEUlddE_EEEEvS5_RKT_EUliE_EEviT1_ --------------------------
	.section	.nv.info._ZN2at6native18elementwise_kernelILi128ELi2EZNS0_22gpu_kernel_impl_nocastINS0_13AUnaryFunctorIdddZZZNS0_17atan2_kernel_cudaERNS_18TensorIteratorBaseEENKUlvE_clEvENKUlvE_clEvEUlddE_EEEEvS5_RKT_EUliE_EEviT1_,"",@"SHT_CUDA_INFO"
	.sectionflags	@""
	.align	4


	//----- nvinfo : EIATTR_CUDA_API_VERSION
	.align		4
        /*0000*/ 	.byte	0x04, 0x37
        /*0002*/ 	.short	(.L_3873 - .L_3872)
.L_3872:
        /*0004*/ 	.word	0x00000082


	//----- nvinfo : EIATTR_KPARAM_INFO
	.align		4
.L_3873:
        /*0008*/ 	.byte	0x04, 0x17
        /*000a*/ 	.short	(.L_3875 - .L_3874)
.L_3874:
        /*000c*/ 	.word	0x00000000
        /*0010*/ 	.short	0x0001
        /*0012*/ 	.short	0x0008
        /*0014*/ 	.byte	0x00, 0xf0, 0x81, 0x08


	//----- nvinfo : EIATTR_KPARAM_INFO
	.align		4
.L_3875:
        /*0018*/ 	.byte	0x04, 0x17
        /*001a*/ 	.short	(.L_3877 - .L_3876)
.L_3876:
        /*001c*/ 	.word	0x00000000
        /*0020*/ 	.short	0x0000
        /*0022*/ 	.short	0x0000
        /*0024*/ 	.byte	0x00, 0xf0, 0x11, 0x00


	//----- nvinfo : EIATTR_SPARSE_MMA_MASK
	.align		4
.L_3877:
        /*0028*/ 	.byte	0x03, 0x50
        /*002a*/ 	.short	0x0000


	//----- nvinfo : EIATTR_MAXREG_COUNT
	.align		4
        /*002c*/ 	.byte	0x03, 0x1b
        /*002e*/ 	.short	0x0080


	//----- nvinfo : EIATTR_MERCURY_ISA_VERSION
	.align		4
        /*0030*/ 	.byte	0x03, 0x5f
        /*0032*/ 	.short	0x0101


	//----- nvinfo : EIATTR_EXIT_INSTR_OFFSETS
	.align		4
        /*0034*/ 	.byte	0x04, 0x1c
        /*0036*/ 	.short	(.L_3879 - .L_3878)


	//   ....[0]....
.L_3878:
        /*0038*/ 	.word	0x00001c20


	//   ....[1]....
        /*003c*/ 	.word	0x00003750


	//----- nvinfo : EIATTR_MAX_THREADS
	.align		4
.L_3879:
        /*0040*/ 	.byte	0x04, 0x05
        /*0042*/ 	.short	(.L_3881 - .L_3880)
.L_3880:
        /*0044*/ 	.word	0x00000080
        /*0048*/ 	.word	0x00000001
        /*004c*/ 	.word	0x00000001


	//----- nvinfo : EIATTR_CRS_STACK_SIZE
	.align		4
.L_3881:
        /*0050*/ 	.byte	0x04, 0x1e
        /*0052*/ 	.short	(.L_3883 - .L_3882)
.L_3882:
        /*0054*/ 	.word	0x00000000


	//----- nvinfo : EIATTR_CBANK_PARAM_SIZE
	.align		4
.L_3883:
        /*0058*/ 	.byte	0x03, 0x19
        /*005a*/ 	.short	0x0228


	//----- nvinfo : EIATTR_PARAM_CBANK
	.align		4
        /*005c*/ 	.byte	0x04, 0x0a
        /*005e*/ 	.short	(.L_3885 - .L_3884)
	.align		4
.L_3884:
        /*0060*/ 	.word	index@(.nv.constant0._ZN2at6native18elementwise_kernelILi128ELi2EZNS0_22gpu_kernel_impl_nocastINS0_13AUnaryFunctorIdddZZZNS0_17atan2_kernel_cudaERNS_18TensorIteratorBaseEENKUlvE_clEvENKUlvE_clEvEUlddE_EEEEvS5_RKT_EUliE_EEviT1_)
        /*0064*/ 	.short	0x0210
        /*0066*/ 	.short	0x0228


	//----- nvinfo : EIATTR_SW_WAR
	.align		4
.L_3885:
        /*0068*/ 	.byte	0x04, 0x36
        /*006a*/ 	.short	(.L_3887 - .L_3886)
.L_3886:
        /*006c*/ 	.word	0x00000008
.L_3887:


//--------------------- .nv.info._ZN2at6native27unrolled_elementwise_kernelINS0_13AUnaryFunctorIdddZZZNS0_17atan2_kernel_cudaERNS_18TensorIteratorBaseEENKUlvE_clEvENKUlvE_clEvEUlddE_EESt5arrayIPcLm2EELi4E23TrivialOffsetCalculatorILi1EjESD_NS0_6memory15LoadWithoutCastENSE_16StoreWithoutCastEEEviT_T0_T2_T3_T4_T5_ --------------------------
	.section	.nv.info._ZN2at6native27unrolled_elementwise_kernelINS0_13AUnaryFunctorIdddZZZNS0_17atan2_kernel_cudaERNS_18TensorIteratorBaseEENKUlvE_clEvENKUlvE_clEvEUlddE_EESt5arrayIPcLm2EELi4E23TrivialOffsetCalculatorILi1EjESD_NS0_6memory15LoadWithoutCastENSE_16StoreWithoutCastEEEviT_T0_T2_T3_T4_T5_,"",@"SHT_CUDA_INFO"
	.sectionflags	@""
	.align	4


	//----- nvinfo : EIATTR_CUDA_API_VERSION
	.align		4
        /*0000*/ 	.byte	0x04, 0x37
        /*0002*/ 	.short	(.L_3889 - .L_3888)
.L_3888:
        /*0004*/ 	.word	0x00000082


	//----- nvinfo : EIATTR_KPARAM_INFO
	.align		4
.L_3889:
        /*0008*/ 	.byte	0x04, 0x17
        /*000a*/ 	.short	(.L_3891 - .L_3890)
.L_3890:
        /*000c*/ 	.word	0x00000000
        /*0010*/ 	.short	0x0006
        /*0012*/ 	.short	0x002b
        /*0014*/ 	.byte	0x00, 0xf0, 0x05, 0x00


	//----- nvinfo : EIATTR_KPARAM_INFO
	.align		4
.L_3891:
        /*0018*/ 	.byte	0x04, 0x17
        /*001a*/ 	.short	(.L_3893 - .L_3892)
.L_3892:
        /*001c*/ 	.word	0x00000000
        /*0020*/ 	.short	0x0005
        /*0022*/ 	.short	0x002a
        /*0024*/ 	.byte	0x00, 0xf0, 0x05, 0x00


	//----- nvinfo : EIATTR_KPARAM_INFO
	.align		4
.L_3893:
        /*0028*/ 	.byte	0x04, 0x17
        /*002a*/ 	.short	(.L_3895 - .L_3894)
.L_3894:
        /*002c*/ 	.word	0x00000000
        /*0030*/ 	.short	0x0004
        /*0032*/ 	.short	0x0029
        /*0034*/ 	.byte	0x00, 0xf0, 0x05, 0x00


	//----- nvinfo : EIATTR_KPARAM_INFO
	.align		4
.L_3895:
        /*0038*/ 	.byte	0x04, 0x17
        /*003a*/ 	.short	(.L_3897 - .L_3896)
.L_3896:
        /*003c*/ 	.word	0x00000000
        /*0040*/ 	.short	0x0003
        /*0042*/ 	.short	0x0028
        /*0044*/ 	.byte	0x00, 0xf0, 0x05, 0x00


	//----- nvinfo : EIATTR_KPARAM_INFO
	.align		4
.L_3897:
        /*0048*/ 	.byte	0x04, 0x17
        /*004a*/ 	.short	(.L_3899 - .L_3898)
.L_3898:
        /*004c*/ 	.word	0x00000000
        /*0050*/ 	.short	0x0002
        /*0052*/ 	.short	0x0018
        /*0054*/ 	.byte	0x00, 0xf0, 0x41, 0x00


	//----- nvinfo : EIATTR_KPARAM_INFO
	.align		4
.L_3899:
        /*0058*/ 	.byte	0x04, 0x17
        /*005a*/ 	.short	(.L_3901 - .L_3900)
.L_3900:
        /*005c*/ 	.word	0x00000000
        /*0060*/ 	.short	0x0001
        /*0062*/ 	.short	0x0008
        /*0064*/ 	.byte	0x00, 0xf0, 0x41, 0x00


	//----- nvinfo : EIATTR_KPARAM_INFO
	.align		4
.L_3901:
        /*0068*/ 	.byte	0x04, 0x17
        /*006a*/ 	.short	(.L_3903 - .L_3902)
.L_3902:
        /*006c*/ 	.word	0x00000000
        /*0070*/ 	.short	0x0000
        /*0072*/ 	.short	0x0000
        /*0074*/ 	.byte	0x00, 0xf0, 0x11, 0x00


	//----- nvinfo : EIATTR_SPARSE_MMA_MASK
	.align		4
.L_3903:
        /*0078*/ 	.byte	0x03, 0x50
        /*007a*/ 	.short	0x0000


	//----- nvinfo : EIATTR_MAXREG_COUNT
	.align		4
        /*007c*/ 	.byte	0x03, 0x1b
        /*007e*/ 	.short	0x00ff


	//----- nvinfo : EIATTR_MERCURY_ISA_VERSION
	.align		4
        /*0080*/ 	.byte	0x03, 0x5f
        /*0082*/ 	.short	0x0101


	//----- nvinfo : EIATTR_EXIT_INSTR_OFFSETS
	.align		4
        /*0084*/ 	.byte	0x04, 0x1c
        /*0086*/ 	.short	(.L_3905 - .L_3904)


	//   ....[0]....
.L_3904:
        /*0088*/ 	.word	0x000023b0


	//   ....[1]....
        /*008c*/ 	.word	0x00002420


	//----- nvinfo : EIATTR_MAX_THREADS
	.align		4
.L_3905:
        /*0090*/ 	.byte	0x04, 0x05
        /*0092*/ 	.short	(.L_3907 - .L_3906)
.L_3906:
        /*0094*/ 	.word	0x00000080
        /*0098*/ 	.word	0x00000001
        /*009c*/ 	.word	0x00000001


	//----- nvinfo : EIATTR_CRS_STACK_SIZE
	.align		4
.L_3907:
        /*00a0*/ 	.byte	0x04, 0x1e
        /*00a2*/ 	.short	(.L_3909 - .L_3908)
.L_3908:
        /*00a4*/ 	.word	0x00000000


	//----- nvinfo : EIATTR_CBANK_PARAM_SIZE
	.align		4
.L_3909:
        /*00a8*/ 	.byte	0x03, 0x19
        /*00aa*/ 	.short	0x002c


	//----- nvinfo : EIATTR_PARAM_CBANK
	.align		4
        /*00ac*/ 	.byte	0x04, 0x0a
        /*00ae*/ 	.short	(.L_3911 - .L_3910)
	.align		4
.L_3910:
        /*00b0*/ 	.word	index@(.nv.constant0._ZN2at6native27unrolled_elementwise_kernelINS0_13AUnaryFunctorIdddZZZNS0_17atan2_kernel_cudaERNS_18TensorIteratorBaseEENKUlvE_clEvENKUlvE_clEvEUlddE_EESt5arrayIPcLm2EELi4E23TrivialOffsetCalculatorILi1EjESD_NS0_6memory15LoadWithoutCastENSE_16StoreWithoutCastEEEviT_T0_T2_T3_T4_T5_)
        /*00b4*/ 	.short	0x0210
        /*00b6*/ 	.short	0x002c


	//----- nvinfo : EIATTR_SW_WAR
	.align		4
.L_3911:
        /*00b8*/ 	.byte	0x04, 0x36
        /*00ba*/ 	.short	(.L_3913 - .L_3912)
.L_3912:
        /*00bc*/ 	.word	0x00000008
.L_3913:


//--------------------- .nv.info._ZN2at6native29vectorized_elementwise_kernelILi2ENS0_13AUnaryFunctorIdddZZZNS0_17atan2_kernel_cudaERNS_18TensorIteratorBaseEENKUlvE_clEvENKUlvE_clEvEUlddE_EESt5arrayIPcLm2EEEEviT0_T1_ --------------------------
	.section	.nv.info._ZN2at6native29vectorized_elementwise_kernelILi2ENS0_13AUnaryFunctorIdddZZZNS0_17atan2_kernel_cudaERNS_18TensorIteratorBaseEENKUlvE_clEvENKUlvE_clEvEUlddE_EESt5arrayIPcLm2EEEEviT0_T1_,"",@"SHT_CUDA_INFO"
	.sectionflags	@""
	.align	4


	//----- nvinfo : EIATTR_CUDA_API_VERSION
	.align		4
        /*0000*/ 	.byte	0x04, 0x37
        /*0002*/ 	.short	(.L_3915 - .L_3914)
.L_3914:
        /*0004*/ 	.word	0x00000082


	//----- nvinfo : EIATTR_KPARAM_INFO
	.align		4
.L_3915:
        /*0008*/ 	.byte	0x04, 0x17
        /*000a*/ 	.short	(.L_3917 - .L_3916)
.L_3916:
        /*000c*/ 	.word	0x00000000
        /*0010*/ 	.short	0x0002
        /*0012*/ 	.short	0x0018
        /*0014*/ 	.byte	0x00, 0xf0, 0x41, 0x00


	//----- nvinfo : EIATTR_KPARAM_INFO
	.align		4
.L_3917:
        /*0018*/ 	.byte	0x04, 0x17
        /*001a*/ 	.short	(.L_3919 - .L_3918)
.L_3918:
        /*001c*/ 	.word	0x00000000
        /*0020*/ 	.short	0x0001
        /*0022*/ 	.short	0x0008
        /*0024*/ 	.byte	0x00, 0xf0, 0x41, 0x00


	//----- nvinfo : EIATTR_KPARAM_INFO
	.align		4
.L_3919:
        /*0028*/ 	.byte	0x04, 0x17
        /*002a*/ 	.short	(.L_3921 - .L_3920)
.L_3920:
        /*002c*/ 	.word	0x00000000
        /*0030*/ 	.short	0x0000
        /*0032*/ 	.short	0x0000
        /*0034*/ 	.byte	0x00, 0xf0, 0x11, 0x00


	//----- nvinfo : EIATTR_SPARSE_MMA_MASK
	.align		4
.L_3921:
        /*0038*/ 	.byte	0x03, 0x50
        /*003a*/ 	.short	0x0000


	//----- nvinfo : EIATTR_MAXREG_COUNT
	.align		4
        /*003c*/ 	.byte	0x03, 0x1b
        /*003e*/ 	.short	0x00ff


	//----- nvinfo : EIATTR_MERCURY_ISA_VERSION
	.align		4
        /*0040*/ 	.byte	0x03, 0x5f
        /*0042*/ 	.short	0x0101


	//----- nvinfo : EIATTR_EXIT_INSTR_OFFSETS
	.align		4
        /*0044*/ 	.byte	0x04, 0x1c
        /*0046*/ 	.short	(.L_3923 - .L_3922)


	//   ....[0]....
.L_3922:
        /*0048*/ 	.word	0x00003e30


	//   ....[1]....
        /*004c*/ 	.word	0x00008480


	//   ....[2]....
        /*0050*/ 	.word	0x000084e0


	//----- nvinfo : EIATTR_MAX_THREADS
	.align		4
.L_3923:
        /*0054*/ 	.byte	0x04, 0x05
        /*0056*/ 	.short	(.L_3925 - .L_3924)
.L_3924:
        /*0058*/ 	.word	0x00000080
        /*005c*/ 	.word	0x00000001
        /*0060*/ 	.word	0x00000001


	//----- nvinfo : EIATTR_CRS_STACK_SIZE
	.align		4
.L_3925:
        /*0064*/ 	.byte	0x04, 0x1e
        /*0066*/ 	.short	(.L_3927 - .L_3926)
.L_3926:
        /*0068*/ 	.word	0x00000000


	//----- nvinfo : EIATTR_CBANK_PARAM_SIZE
	.align		4
.L_3927:
        /*006c*/ 	.byte	0x03, 0x19
        /*006e*/ 	.short	0x0028


	//----- nvinfo : EIATTR_PARAM_CBANK
	.align		4
        /*0070*/ 	.byte	0x04, 0x0a
        /*0072*/ 	.short	(.L_3929 - .L_3928)
	.align		4
.L_3928:
        /*0074*/ 	.word	index@(.nv.constant0._ZN2at6native29vectorized_elementwise_kernelILi2ENS0_13AUnaryFunctorIdddZZZNS0_17atan2_kernel_cudaERNS_18TensorIteratorBaseEENKUlvE_clEvENKUlvE_clEvEUlddE_EESt5arrayIPcLm2EEEEviT0_T1_)
        /*0078*/ 	.short	0x0210
        /*007a*/ 	.short	0x0028


	//----- nvinfo : EIATTR_SW_WAR
	.align		4
.L_3929:
        /*007c*/ 	.byte	0x04, 0x36
        /*007e*/ 	.short	(.L_3931 - .L_3930)
.L_3930:
        /*0080*/ 	.word	0x00000008
.L_3931:


//--------------------- .nv.info._ZN2at6native29vectorized_elementwise_kernelILi4ENS0_13AUnaryFunctorIdddZZZNS0_17atan2_kernel_cudaERNS_18TensorIteratorBaseEENKUlvE_clEvENKUlvE_clEvEUlddE_EESt5arrayIPcLm2EEEEviT0_T1_ --------------------------
	.section	.nv.info._ZN2at6native29vectorized_elementwise_kernelILi4ENS0_13AUnaryFunctorIdddZZZNS0_17atan2_kernel_cudaERNS_18TensorIteratorBaseEENKUlvE_clEvENKUlvE_clEvEUlddE_EESt5arrayIPcLm2EEEEviT0_T1_,"",@"SHT_CUDA_INFO"
	.sectionflags	@""
	.align	4


	//----- nvinfo : EIATTR_CUDA_API_VERSION
	.align		4
        /*0000*/ 	.byte	0x04, 0x37
        /*0002*/ 	.short	(.L_3933 - .L_3932)
.L_3932:
        /*0004*/ 	.word	0x00000082


	//----- nvinfo : EIATTR_KPARAM_INFO
	.align		4
.L_3933:
        /*0008*/ 	.byte	0x04, 0x17
        /*000a*/ 	.short	(.L_3935 - .L_3934)
.L_3934:
        /*000c*/ 	.word	0x00000000
        /*0010*/ 	.short	0x0002
        /*0012*/ 	.short	0x0018
        /*0014*/ 	.byte	0x00, 0xf0, 0x41, 0x00


	//----- nvinfo : EIATTR_KPARAM_INFO
	.align		4
.L_3935:
        /*0018*/ 	.byte	0x04, 0x17
        /*001a*/ 	.short	(.L_3937 - .L_3936)
.L_3936:
        /*001c*/ 	.word	0x00000000
        /*0020*/ 	.short	0x0001
        /*0022*/ 	.short	0x0008
        /*0024*/ 	.byte	0x00, 0xf0, 0x41, 0x00


	//----- nvinfo : EIATTR_KPARAM_INFO
	.align		4
.L_3937:
        /*0028*/ 	.byte	0x04, 0x17
        /*002a*/ 	.short	(.L_3939 - .L_3938)
.L_3938:
        /*002c*/ 	.word	0x00000000
        /*0030*/ 	.short	0x0000
        /*0032*/ 	.short	0x0000
        /*0034*/ 	.byte	0x00, 0xf0, 0x11, 0x00


	//----- nvinfo : EIATTR_SPARSE_MMA_MASK
	.align		4
.L_3939:
        /*0038*/ 	.byte	0x03, 0x50
        /*003a*/ 	.short	0x0000


	//----- nvinfo : EIATTR_MAXREG_COUNT
	.align		4
        /*003c*/ 	.byte	0x03, 0x1b
        /*003e*/ 	.short	0x00ff


	//----- nvinfo : EIATTR_MERCURY_ISA_VERSION
	.align		4
        /*0040*/ 	.byte	0x03, 0x5f
        /*0042*/ 	.short	0x0101


	//----- nvinfo : EIATTR_EXIT_INSTR_OFFSETS
	.align		4
        /*0044*/ 	.byte	0x04, 0x1c
        /*0046*/ 	.short	(.L_3941 - .L_3940)


	//   ....[0]....
.L_3940:
        /*0048*/ 	.word	0x00003e30


	//   ....[1]....
        /*004c*/ 	.word	0x00008480


	//   ....[2]....
        /*0050*/ 	.word	0x000084e0


	//----- nvinfo : EIATTR_MAX_THREADS
	.align		4
.L_3941:
        /*0054*/ 	.byte	0x04, 0x05
        /*0056*/ 	.short	(.L_3943 - .L_3942)
.L_3942:
        /*0058*/ 	.word	0x00000080
        /*005c*/ 	.word	0x00000001
        /*0060*/ 	.word	0x00000001


	//----- nvinfo : EIATTR_CRS_STACK_SIZE
	.align		4
.L_3943:
        /*0064*/ 	.byte	0x04, 0x1e
        /*0066*/ 	.short	(.L_3945 - .L_3944)
.L_3944:
        /*0068*/ 	.word	0x00000000


	//----- nvinfo : EIATTR_CBANK_PARAM_SIZE
	.align		4
.L_3945:
        /*006c*/ 	.byte	0x03, 0x19
        /*006e*/ 	.short	0x0028


	//----- nvinfo : EIATTR_PARAM_CBANK
	.align		4
        /*0070*/ 	.byte	0x04, 0x0a
        /*0072*/ 	.short	(.L_3947 - .L_3946)
	.align		4
.L_3946:
        /*0074*/ 	.word	index@(.nv.constant0._ZN2at6native29vectorized_elementwise_kernelILi4ENS0_13AUnaryFunctorIdddZZZNS0_17atan2_kernel_cudaERNS_18TensorIteratorBaseEENKUlvE_clEvENKUlvE_clEvEUlddE_EESt5arrayIPcLm2EEEEviT0_T1_)
        /*0078*/ 	.short	0x0210
        /*007a*/ 	.short	0x0028


	//----- nvinfo : EIATTR_SW_WAR
	.align		4
.L_3947:
        /*007c*/ 	.byte	0x04, 0x36
        /*007e*/ 	.short	(.L_3949 - .L_3948)
.L_3948:
        /*0080*/ 	.word	0x00000008
.L_3949:


//--------------------- .nv.info._ZN2at6native29vectorized_elementwise_kernelILi8ENS0_13AUnaryFunctorIdddZZZNS0_17atan2_kernel_cudaERNS_18TensorIteratorBaseEENKUlvE_clEvENKUlvE_clEvEUlddE_EESt5arrayIPcLm2EEEEviT0_T1_ --------------------------
	.section	.nv.info._ZN2at6native29vectorized_elementwise_kernelILi8ENS0_13AUnaryFunctorIdddZZZNS0_17atan2_kernel_cudaERNS_18TensorIteratorBaseEENKUlvE_clEvENKUlvE_clEvEUlddE_EESt5arrayIPcLm2EEEEviT0_T1_,"",@"SHT_CUDA_INFO"
	.sectionflags	@""
	.align	4


	//----- nvinfo : EIATTR_CUDA_API_VERSION
	.align		4
        /*0000*/ 	.byte	0x04, 0x37
        /*0002*/ 	.short	(.L_3951 - .L_3950)
.L_3950:
        /*0004*/ 	.word	0x00000082


	//----- nvinfo : EIATTR_KPARAM_INFO
	.align		4
.L_3951:
        /*0008*/ 	.byte	0x04, 0x17
        /*000a*/ 	.short	(.L_3953 - .L_3952)
.L_3952:
        /*000c*/ 	.word	0x00000000
        /*0010*/ 	.short	0x0002
        /*0012*/ 	.short	0x0018
        /*0014*/ 	.byte	0x00, 0xf0, 0x41, 0x00


	//----- nvinfo : EIATTR_KPARAM_INFO
	.align		4
.L_3953:
        /*0018*/ 	.byte	0x04, 0x17
        /*001a*/ 	.short	(.L_3955 - .L_3954)
.L_3954:
        /*001c*/ 	.word	0x00000000
        /*0020*/ 	.short	0x0001
        /*0022*/ 	.short	0x0008
        /*0024*/ 	.byte	0x00, 0xf0, 0x41, 0x00


	//----- nvinfo : EIATTR_KPARAM_INFO
	.align		4
.L_3955:
        /*0028*/ 	.byte	0x04, 0x17
        /*002a*/ 	.short	(.L_3957 - .L_3956)
.L_3956:
        /*002c*/ 	.word	0x00000000
        /*0030*/ 	.short	0x0000
        /*0032*/ 	.short	0x0000
        /*0034*/ 	.byte	0x00, 0xf0, 0x11, 0x00


	//----- nvinfo : EIATTR_SPARSE_MMA_MASK
	.align		4
.L_3957:
        /*0038*/ 	.byte	0x03, 0x50
        /*003a*/ 	.short	0x0000


	//----- nvinfo : EIATTR_MAXREG_COUNT
	.align		4
        /*003c*/ 	.byte	0x03, 0x1b
        /*003e*/ 	.short	0x00ff


	//----- nvinfo : EIATTR_MERCURY_ISA_VERSION
	.align		4
        /*0040*/ 	.byte	0x03, 0x5f
        /*0042*/ 	.short	0x0101


	//----- nvinfo : EIATTR_EXIT_INSTR_OFFSETS
	.align		4
        /*0044*/ 	.byte	0x04, 0x1c
        /*0046*/ 	.short	(.L_3959 - .L_3958)


	//   ....[0]....
.L_3958:
        /*0048*/ 	.word	0x00003e30


	//   ....[1]....
        /*004c*/ 	.word	0x00008480


	//   ....[2]....
        /*0050*/ 	.word	0x000084e0


	//----- nvinfo : EIATTR_MAX_THREADS
	.align		4
.L_3959:
        /*0054*/ 	.byte	0x04, 0x05
        /*0056*/ 	.short	(.L_3961 - .L_3960)
.L_3960:
        /*0058*/ 	.word	0x00000080
        /*005c*/ 	.word	0x00000001
        /*0060*/ 	.word	0x00000001


	//----- nvinfo : EIATTR_CRS_STACK_SIZE
	.align		4
.L_3961:
        /*0064*/ 	.byte	0x04, 0x1e
        /*0066*/ 	.short	(.L_3963 - .L_3962)
.L_3962:
        /*0068*/ 	.word	0x00000000


	//----- nvinfo : EIATTR_CBANK_PARAM_SIZE
	.align		4
.L_3963:
        /*006c*/ 	.byte	0x03, 0x19
        /*006e*/ 	.short	0x0028


	//----- nvinfo : EIATTR_PARAM_CBANK
	.align		4
        /*0070*/ 	.byte	0x04, 0x0a
        /*0072*/ 	.short	(.L_3965 - .L_3964)
	.align		4
.L_3964:
        /*0074*/ 	.word	index@(.nv.constant0._ZN2at6native29vectorized_elementwise_kernelILi8ENS0_13AUnaryFunctorIdddZZZNS0_17atan2_kernel_cudaERNS_18TensorIteratorBaseEENKUlvE_clEvENKUlvE_clEvEUlddE_EESt5arrayIPcLm2EEEEviT0_T1_)
        /*0078*/ 	.short	0x0210
        /*007a*/ 	.short	0x0028


	//----- nvinfo : EIATTR_SW_WAR
	.align		4
.L_3965:
        /*007c*/ 	.byte	0x04, 0x36
        /*007e*/ 	.short	(.L_3967 - .L_3966)
.L_3966:
        /*0080*/ 	.word	0x00000008
.L_3967:


//--------------------- .nv.callgraph             --------------------------
	.section	.nv.callgraph,"",@"SHT_CUDA_CALLGRAPH"
	.align	4
	.sectionentsize	8
	.align		4
        /*0000*/ 	.word	0x00000000
	.align		4
        /*0004*/ 	.word	0xffffffff
	.align		4
        /*0008*/ 	.word	index@(_ZN2at6native18elementwise_kernelILi128ELi4EZNS0_15gpu_kernel_implINS0_13AUnaryFunctorIN3c108BFloat16ES5_S5_ZZZNS0_17hypot_kernel_cudaERNS_18TensorIteratorBaseEENKUlvE_clEvENKUlvE2_clEvEUlS5_S5_E_EEEEvS7_RKT_EUliE_EEviT1_)
	.align		4
        /*000c*/ 	.word	index@(__assertfail)
	.align		4
        /*0010*/ 	.word	index@(_ZN2at6native27unrolled_elementwise_kernelINS0_13AUnaryFunctorIN3c108BFloat16ES4_S4_ZZZNS0_17hypot_kernel_cudaERNS_18TensorIteratorBaseEENKUlvE_clEvENKUlvE2_clEvEUlS4_S4_E_EESt5arrayIPcLm2EELi4E23TrivialOffsetCalculatorILi1EjESF_NS0_6memory12LoadWithCastILi1EEENSG_13StoreWithCastILi1EEEEEviT_T0_T2_T3_T4_T5_)
	.align		4
        /*0014*/ 	.word	index@(__assertfail)
	.align		4
        /*0018*/ 	.word	index@(_ZN2at6native18elementwise_kernelILi128ELi4EZNS0_15gpu_kernel_implINS0_13BinaryFunctorIN3c108BFloat16ES5_S5_ZZZNS0_17hypot_kernel_cudaERNS_18TensorIteratorBaseEENKUlvE_clEvENKUlvE2_clEvEUlS5_S5_E_EEEEvS7_RKT_EUliE_EEviT1_)
	.align		4
        /*001c*/ 	.word	index@(__assertfail)
	.align		4
        /*0020*/ 	.word	index@(_ZN2at6native27unrolled_elementwise_kernelINS0_13BinaryFunctorIN3c108BFloat16ES4_S4_ZZZNS0_17hypot_kernel_cudaERNS_18TensorIteratorBaseEENKUlvE_clEvENKUlvE2_clEvEUlS4_S4_E_EESt5arrayIPcLm3EELi4E23TrivialOffsetCalculatorILi2EjESE_ILi1EjENS0_6memory12LoadWithCastILi2EEENSH_13StoreWithCastILi1EEEEEviT_T0_T2_T3_T4_T5_)
	.align		4
        /*0024*/ 	.word	index@(__assertfail)
	.align		4
        /*0028*/ 	.word	index@(_ZN2at6native18elementwise_kernelILi128ELi4EZNS0_15gpu_kernel_implINS0_13AUnaryFunctorIN3c104HalfES5_S5_ZZZNS0_17hypot_kernel_cudaERNS_18TensorIteratorBaseEENKUlvE_clEvENKUlvE1_clEvEUlS5_S5_E_EEEEvS7_RKT_EUliE_EEviT1_)
	.align		4
        /*002c*/ 	.word	index@(__assertfail)
	.align		4
        /*0030*/ 	.word	index@(_ZN2at6native27unrolled_elementwise_kernelINS0_13AUnaryFunctorIN3c104HalfES4_S4_ZZZNS0_17hypot_kernel_cudaERNS_18TensorIteratorBaseEENKUlvE_clEvENKUlvE1_clEvEUlS4_S4_E_EESt5arrayIPcLm2EELi4E23TrivialOffsetCalculatorILi1EjESF_NS0_6memory12LoadWithCastILi1EEENSG_13StoreWithCastILi1EEEEEviT_T0_T2_T3_T4_T5_)
	.align		4
        /*0034*/ 	.word	index@(__assertfail)
	.align		4
        /*0038*/ 	.word	index@(_ZN2at6native18elementwise_kernelILi128ELi4EZNS0_15gpu_kernel_implINS0_13BinaryFunctorIN3c104HalfES5_S5_ZZZNS0_17hypot_kernel_cudaERNS_18TensorIteratorBaseEENKUlvE_clEvENKUlvE1_clEvEUlS5_S5_E_EEEEvS7_RKT_EUliE_EEviT1_)
	.align		4
        /*003c*/ 	.word	index@(__assertfail)
	.align		4
        /*0040*/ 	.word	index@(_ZN2at6native27unrolled_elementwise_kernelINS0_13BinaryFunctorIN3c104HalfES4_S4_ZZZNS0_17hypot_kernel_cudaERNS_18TensorIteratorBaseEENKUlvE_clEvENKUlvE1_clEvEUlS4_S4_E_EESt5arrayIPcLm3EELi4E23TrivialOffsetCalculatorILi2EjESE_ILi1EjENS0_6memory12LoadWithCastILi2EEENSH_13StoreWithCastILi1EEEEEviT_T0_T2_T3_T4_T5_)
	.align		4
        /*0044*/ 	.word	index@(__assertfail)
	.align		4
        /*0048*/ 	.word	index@(_ZN2at6native18elementwise_kernelILi128ELi4EZNS0_15gpu_kernel_implINS0_13AUnaryFunctorIfffZZZNS0_17hypot_kernel_cudaERNS_18TensorIteratorBaseEENKUlvE_clEvENKUlvE0_clEvEUlffE_EEEEvS5_RKT_EUliE_EEviT1_)
	.align		4
        /*004c*/ 	.word	index@(__assertfail)
	.align		4
        /*0050*/ 	.word	index@(_ZN2at6native27unrolled_elementwise_kernelINS0_13AUnaryFunctorIfffZZZNS0_17hypot_kernel_cudaERNS_18TensorIteratorBaseEENKUlvE_clEvENKUlvE0_clEvEUlffE_EESt5arrayIPcLm2EELi4E23TrivialOffsetCalculatorILi1EjESD_NS0_6memory12LoadWithCastILi1EEENSE_13StoreWithCastILi1EEEEEviT_T0_T2_T3_T4_T5_)
	.align		4
        /*0054*/ 	.word	index@(__assertfail)
	.align		4
        /*0058*/ 	.word	index@(_ZN2at6native18elementwise_kernelILi128ELi4EZNS0_15gpu_kernel_implINS0_13BinaryFunctorIfffZZZNS0_17hypot_kernel_cudaERNS_18TensorIteratorBaseEENKUlvE_clEvENKUlvE0_clEvEUlffE_EEEEvS5_RKT_EUliE_EEviT1_)
	.align		4
        /*005c*/ 	.word	index@(__assertfail)
	.align		4
        /*0060*/ 	.word	index@(_ZN2at6native27unrolled_elementwise_kernelINS0_13BinaryFunctorIfffZZZNS0_17hypot_kernel_cudaERNS_18TensorIteratorBaseEENKUlvE_clEvENKUlvE0_clEvEUlffE_EESt5arrayIPcLm3EELi4E23TrivialOffsetCalculatorILi2EjESC_ILi1EjENS0_6memory12LoadWithCastILi2EEENSF_13StoreWithCastILi1EEEEEviT_T0_T2_T3_T4_T5_)
	.align		4
        /*0064*/ 	.word	index@(__assertfail)
	.align		4
        /*0068*/ 	.word	index@(_ZN2at6native18elementwise_kernelILi128ELi4EZNS0_15gpu_kernel_implINS0_13AUnaryFunctorIdddZZZNS0_17hypot_kernel_cudaERNS_18TensorIteratorBaseEENKUlvE_clEvENKUlvE_clEvEUlddE_EEEEvS5_RKT_EUliE_EEviT1_)
	.align		4
        /*006c*/ 	.word	index@(__assertfail)
	.align		4
        /*0070*/ 	.word	index@(_ZN2at6native27unrolled_elementwise_kernelINS0_13AUnaryFunctorIdddZZZNS0_17hypot_kernel_cudaERNS_18TensorIteratorBaseEENKUlvE_clEvENKUlvE_clEvEUlddE_EESt5arrayIPcLm2EELi4E23TrivialOffsetCalculatorILi1EjESD_NS0_6memory12LoadWithCastILi1EEENSE_13StoreWithCastILi1EEEEEviT_T0_T2_T3_T4_T5_)
	.align		4
        /*0074*/ 	.word	index@(__assertfail)
	.align		4
        /*0078*/ 	.word	index@(_ZN2at6native18elementwise_kernelILi128ELi4EZNS0_15gpu_kernel_implINS0_13BinaryFunctorIdddZZZNS0_17hypot_kernel_cudaERNS_18TensorIteratorBaseEENKUlvE_clEvENKUlvE_clEvEUlddE_EEEEvS5_RKT_EUliE_EEviT1_)
	.align		4
        /*007c*/ 	.word	index@(__assertfail)
	.align		4
        /*0080*/ 	.word	index@(_ZN2at6native27unrolled_elementwise_kernelINS0_13BinaryFunctorIdddZZZNS0_17hypot_kernel_cudaERNS_18TensorIteratorBaseEENKUlvE_clEvENKUlvE_clEvEUlddE_EESt5arrayIPcLm3EELi4E23TrivialOffsetCalculatorILi2EjESC_ILi1EjENS0_6memory12LoadWithCastILi2EEENSF_13StoreWithCastILi1EEEEEviT_T0_T2_T3_T4_T5_)
	.align		4
        /*0084*/ 	.word	index@(__assertfail)
	.align		4
        /*0088*/ 	.word	index@(_ZN2at6native18elementwise_kernelILi128ELi4EZNS0_15gpu_kernel_implINS0_13BinaryFunctorIN3c108BFloat16ES5_S5_ZZZNS0_17atan2_kernel_cudaERNS_18TensorIteratorBaseEENKUlvE_clEvENKUlvE2_clEvEUlS5_S5_E_EEEEvS7_RKT_EUliE_EEviT1_)
	.align		4
        /*008c*/ 	.word	index@(__assertfail)
	.align		4
        /*0090*/ 	.word	index@(_ZN2at6native27unrolled_elementwise_kernelINS0_13BinaryFunctorIN3c108BFloat16ES4_S4_ZZZNS0_17atan2_kernel_cudaERNS_18TensorIteratorBaseEENKUlvE_clEvENKUlvE2_clEvEUlS4_S4_E_EESt5arrayIPcLm3EELi4E23TrivialOffsetCalculatorILi2EjESE_ILi1EjENS0_6memory12LoadWithCastILi2EEENSH_13StoreWithCastILi1EEEEEviT_T0_T2_T3_T4_T5_)
	.align		4
        /*0094*/ 	.word	index@(__assertfail)
	.align		4
        /*0098*/ 	.word	index@(_ZN2at6native18elementwise_kernelILi128ELi4EZNS0_15gpu_kernel_implINS0_13BUnaryFunctorIN3c108BFloat16ES5_S5_ZZZNS0_17atan2_kernel_cudaERNS_18TensorIteratorBaseEENKUlvE_clEvENKUlvE2_clEvEUlS5_S5_E_EEEEvS7_RKT_EUliE_EEviT1_)
	.align		4
        /*009c*/ 	.word	index@(__assertfail)
	.align		4
        /*00a0*/ 	.word	index@(_ZN2at6native27unrolled_elementwise_kernelINS0_13BUnaryFunctorIN3c108BFloat16ES4_S4_ZZZNS0_17atan2_kernel_cudaERNS_18TensorIteratorBaseEENKUlvE_clEvENKUlvE2_clEvEUlS4_S4_E_EESt5arrayIPcLm2EELi4E23TrivialOffsetCalculatorILi1EjESF_NS0_6memory12LoadWithCastILi1EEENSG_13StoreWithCastILi1EEEEEviT_T0_T2_T3_T4_T5_)
	.align		4
        /*00a4*/ 	.word	index@(__assertfail)
	.align		4
        /*00a8*/ 	.word	index@(_ZN2at6native18elementwise_kernelILi128ELi4EZNS0_15gpu_kernel_implINS0_13AUnaryFunctorIN3c108BFloat16ES5_S5_ZZZNS0_17atan2_kernel_cudaERNS_18TensorIteratorBaseEENKUlvE_clEvENKUlvE2_clEvEUlS5_S5_E_EEEEvS7_RKT_EUliE_EEviT1_)
	.align		4
        /*00ac*/ 	.word	index@(__assertfail)
	.align		4
        /*00b0*/ 	.word	index@(_ZN2at6native27unrolled_elementwise_kernelINS0_13AUnaryFunctorIN3c108BFloat16ES4_S4_ZZZNS0_17atan2_kernel_cudaERNS_18TensorIteratorBaseEENKUlvE_clEvENKUlvE2_clEvEUlS4_S4_E_EESt5arrayIPcLm2EELi4E23TrivialOffsetCalculatorILi1EjESF_NS0_6memory12LoadWithCastILi1EEENSG_13StoreWithCastILi1EEEEEviT_T0_T2_T3_T4_T5_)
	.align		4
        /*00b4*/ 	.word	index@(__assertfail)
	.align		4
        /*00b8*/ 	.word	index@(_ZN2at6native18elementwise_kernelILi128ELi4EZNS0_15gpu_kernel_implINS0_13BinaryFunctorIN3c104HalfES5_S5_ZZZNS0_17atan2_kernel_cudaERNS_18TensorIteratorBaseEENKUlvE_clEvENKUlvE1_clEvEUlS5_S5_E_EEEEvS7_RKT_EUliE_EEviT1_)
	.align		4
        /*00bc*/ 	.word	index@(__assertfail)
	.align		4
        /*00c0*/ 	.word	index@(_ZN2at6native27unrolled_elementwise_kernelINS0_13BinaryFunctorIN3c104HalfES4_S4_ZZZNS0_17atan2_kernel_cudaERNS_18TensorIteratorBaseEENKUlvE_clEvENKUlvE1_clEvEUlS4_S4_E_EESt5arrayIPcLm3EELi4E23TrivialOffsetCalculatorILi2EjESE_ILi1EjENS0_6memory12LoadWithCastILi2EEENSH_13StoreWithCastILi1EEEEEviT_T0_T2_T3_T4_T5_)
	.align		4
        /*00c4*/ 	.word	index@(__assertfail)
	.align		4
        /*00c8*/ 	.word	index@(_ZN2at6native18elementwise_kernelILi128ELi4EZNS0_15gpu_kernel_implINS0_13BUnaryFunctorIN3c104HalfES5_S5_ZZZNS0_17atan2_kernel_cudaERNS_18TensorIteratorBaseEENKUlvE_clEvENKUlvE1_clEvEUlS5_S5_E_EEEEvS7_RKT_EUliE_EEviT1_)
	.align		4
        /*00cc*/ 	.word	index@(__assertfail)
	.align		4
        /*00d0*/ 	.word	index@(_ZN2at6native27unrolled_elementwise_kernelINS0_13BUnaryFunctorIN3c104HalfES4_S4_ZZZNS0_17atan2_kernel_cudaERNS_18TensorIteratorBaseEENKUlvE_clEvENKUlvE1_clEvEUlS4_S4_E_EESt5arrayIPcLm2EELi4E23TrivialOffsetCalculatorILi1EjESF_NS0_6memory12LoadWithCastILi1EEENSG_13StoreWithCastILi1EEEEEviT_T0_T2_T3_T4_T5_)
	.align		4
        /*00d4*/ 	.word	index@(__assertfail)
	.align		4
        /*00d8*/ 	.word	index@(_ZN2at6native18elementwise_kernelILi128ELi4EZNS0_15gpu_kernel_implINS0_13AUnaryFunctorIN3c104HalfES5_S5_ZZZNS0_17atan2_kernel_cudaERNS_18TensorIteratorBaseEENKUlvE_clEvENKUlvE1_clEvEUlS5_S5_E_EEEEvS7_RKT_EUliE_EEviT1_)
	.align		4
        /*00dc*/ 	.word	index@(__assertfail)
	.align		4
        /*00e0*/ 	.word	index@(_ZN2at6native27unrolled_elementwise_kernelINS0_13AUnaryFunctorIN3c104HalfES4_S4_ZZZNS0_17atan2_kernel_cudaERNS_18TensorIteratorBaseEENKUlvE_clEvENKUlvE1_clEvEUlS4_S4_E_EESt5arrayIPcLm2EELi4E23TrivialOffsetCalculatorILi1EjESF_NS0_6memory12LoadWithCastILi1EEENSG_13StoreWithCastILi1EEEEEviT_T0_T2_T3_T4_T5_)
	.align		4
        /*00e4*/ 	.word	index@(__assertfail)
	.align		4
        /*00e8*/ 	.word	index@(_ZN2at6native18elementwise_kernelILi128ELi4EZNS0_15gpu_kernel_implINS0_13BinaryFunctorIfffZZZNS0_17atan2_kernel_cudaERNS_18TensorIteratorBaseEENKUlvE_clEvENKUlvE0_clEvEUlffE_EEEEvS5_RKT_EUliE_EEviT1_)
	.align		4
        /*00ec*/ 	.word	index@(__assertfail)
	.align		4
        /*00f0*/ 	.word	index@(_ZN2at6native27unrolled_elementwise_kernelINS0_13BinaryFunctorIfffZZZNS0_17atan2_kernel_cudaERNS_18TensorIteratorBaseEENKUlvE_clEvENKUlvE0_clEvEUlffE_EESt5arrayIPcLm3EELi4E23TrivialOffsetCalculatorILi2EjESC_ILi1EjENS0_6memory12LoadWithCastILi2EEENSF_13StoreWithCastILi1EEEEEviT_T0_T2_T3_T4_T5_)
	.align		4
        /*00f4*/ 	.word	index@(__assertfail)
	.align		4
        /*00f8*/ 	.word	index@(_ZN2at6native18elementwise_kernelILi128ELi4EZNS0_15gpu_kernel_implINS0_13BUnaryFunctorIfffZZZNS0_17atan2_kernel_cudaERNS_18TensorIteratorBaseEENKUlvE_clEvENKUlvE0_clEvEUlffE_EEEEvS5_RKT_EUliE_EEviT1_)
	.align		4
        /*00fc*/ 	.word	index@(__assertfail)
	.align		4
        /*0100*/ 	.word	index@(_ZN2at6native27unrolled_elementwise_kernelINS0_13BUnaryFunctorIfffZZZNS0_17atan2_kernel_cudaERNS_18TensorIteratorBaseEENKUlvE_clEvENKUlvE0_clEvEUlffE_EESt5arrayIPcLm2EELi4E23TrivialOffsetCalculatorILi1EjESD_NS0_6memory12LoadWithCastILi1EEENSE_13StoreWithCastILi1EEEEEviT_T0_T2_T3_T4_T5_)
	.align		4
        /*0104*/ 	.word	index@(__assertfail)
	.align		4
        /*0108*/ 	.word	index@(_ZN2at6native18elementwise_kernelILi128ELi4EZNS0_15gpu_kernel_implINS0_13AUnaryFunctorIfffZZZNS0_17atan2_kernel_cudaERNS_18TensorIteratorBaseEENKUlvE_clEvENKUlvE0_clEvEUlffE_EEEEvS5_RKT_EUliE_EEviT1_)
	.align		4
        /*010c*/ 	.word	index@(__assertfail)
	.align		4
        /*0110*/ 	.word	index@(_ZN2at6native27unrolled_elementwise_kernelINS0_13AUnaryFunctorIfffZZZNS0_17atan2_kernel_cudaERNS_18TensorIteratorBaseEENKUlvE_clEvENKUlvE0_clEvEUlffE_EESt5arrayIPcLm2EELi4E23TrivialOffsetCalculatorILi1EjESD_NS0_6memory12LoadWithCastILi1EEENSE_13StoreWithCastILi1EEEEEviT_T0_T2_T3_T4_T5_)
	.align		4
        /*0114*/ 	.word	index@(__assertfail)
	.align		4
        /*0118*/ 	.word	index@(_ZN2at6native18elementwise_kernelILi128ELi4EZNS0_15gpu_kernel_implINS0_13BinaryFunctorIdddZZZNS0_17atan2_kernel_cudaERNS_18TensorIteratorBaseEENKUlvE_clEvENKUlvE_clEvEUlddE_EEEEvS5_RKT_EUliE_EEviT1_)
	.align		4
        /*011c*/ 	.word	index@(__assertfail)
	.align		4
        /*0120*/ 	.word	index@(_ZN2at6native27unrolled_elementwise_kernelINS0_13BinaryFunctorIdddZZZNS0_17atan2_kernel_cudaERNS_18TensorIteratorBaseEENKUlvE_clEvENKUlvE_clEvEUlddE_EESt5arrayIPcLm3EELi4E23TrivialOffsetCalculatorILi2EjESC_ILi1EjENS0_6memory12LoadWithCastILi2EEENSF_13StoreWithCastILi1EEEEEviT_T0_T2_T3_T4_T5_)
	.align		4
        /*0124*/ 	.word	index@(__assertfail)
	.align		4
        /*0128*/ 	.word	index@(_ZN2at6native18elementwise_kernelILi128ELi4EZNS0_15gpu_kernel_implINS0_13BUnaryFunctorIdddZZZNS0_17atan2_kernel_cudaERNS_18TensorIteratorBaseEENKUlvE_clEvENKUlvE_clEvEUlddE_EEEEvS5_RKT_EUliE_EEviT1_)
	.align		4
        /*012c*/ 	.word	index@(__assertfail)
	.align		4
        /*0130*/ 	.word	index@(_ZN2at6native27unrolled_elementwise_kernelINS0_13BUnaryFunctorIdddZZZNS0_17atan2_kernel_cudaERNS_18TensorIteratorBaseEENKUlvE_clEvENKUlvE_clEvEUlddE_EESt5arrayIPcLm2EELi4E23TrivialOffsetCalculatorILi1EjESD_NS0_6memory12LoadWithCastILi1EEENSE_13StoreWithCastILi1EEEEEviT_T0_T2_T3_T4_T5_)
	.align		4
        /*0134*/ 	.word	index@(__assertfail)
	.align		4
        /*0138*/ 	.word	index@(_ZN2at6native18elementwise_kernelILi128ELi4EZNS0_15gpu_kernel_implINS0_13AUnaryFunctorIdddZZZNS0_17atan2_kernel_cudaERNS_18TensorIteratorBaseEENKUlvE_clEvENKUlvE_clEvEUlddE_EEEEvS5_RKT_EUliE_EEviT1_)
	.align		4
        /*013c*/ 	.word	index@(__assertfail)
	.align		4
        /*0140*/ 	.word	index@(_ZN2at6native27unrolled_elementwise_kernelINS0_13AUnaryFunctorIdddZZZNS0_17atan2_kernel_cudaERNS_18TensorIteratorBaseEENKUlvE_clEvENKUlvE_clEvEUlddE_EESt5arrayIPcLm2EELi4E23TrivialOffsetCalculatorILi1EjESD_NS0_6memory12LoadWithCastILi1EEENSE_13StoreWithCastILi1EEEEEviT_T0_T2_T3_T4_T5_)
	.align		4
        /*0144*/ 	.word	index@(__assertfail)
	.align		4
        /*0148*/ 	.word	0x00000000
	.align		4
        /*014c*/ 	.word	0xfffffffe
	.align		4
        /*0150*/ 	.word	0x00000000
	.align		4
        /*0154*/ 	.word	0xfffffffd
	.align		4
        /*0158*/ 	.word	0x00000000
	.align		4
        /*015c*/ 	.word	0xfffffffc


//--------------------- .nv.constant4             --------------------------
	.section	.nv.constant4,"a",@progbits
	.align	8
	.align		8
.nv.constant4:
        /*0000*/ 	.dword	__assertfail
	.align		8
        /*0008*/ 	.dword	__unnamed_1
	.align		8
        /*0010*/ 	.dword	__unnamed_2
	.align		8
        /*0018*/ 	.dword	__unnamed_3
	.align		8
        /*0020*/ 	.dword	__unnamed_4
	.align		8
        /*0028*/ 	.dword	__unnamed_5
	.align		8
        /*0030*/ 	.dword	__unnamed_6
	.align		8
        /*0038*/ 	.dword	__unnamed_7
	.align		8
        /*0040*/ 	.dword	__unnamed_8
	.align		8
        /*0048*/ 	.dword	_ZN56_INTERNAL_620da471_25_BinaryGeometricKernels_cu_f54865024cuda3std3__45__cpo5beginE
	.align		8
        /*0050*/ 	.dword	_ZN56_INTERNAL_620da471_25_BinaryGeometricKernels_cu_f54865024cuda3std3__45__cpo3endE
	.align		8
        /*0058*/ 	.dword	_ZN56_INTERNAL_620da471_25_BinaryGeometricKernels_cu_f54865024cuda3std3__45__cpo6cbeginE
	.align		8
        /*0060*/ 	.dword	_ZN56_INTERNAL_620da471_25_BinaryGeometricKernels_cu_f54865024cuda3std3__45__cpo4cendE
	.align		8
        /*0068*/ 	.dword	_ZN56_INTERNAL_620da471_25_BinaryGeometricKernels_cu_f54865024cuda3std3__45__cpo6rbeginE
	.align		8
        /*0070*/ 	.dword	_ZN56_INTERNAL_620da471_25_BinaryGeometricKernels_cu_f54865024cuda3std3__45__cpo4rendE
	.align		8
        /*0078*/ 	.dword	_ZN56_INTERNAL_620da471_25_BinaryGeometricKernels_cu_f54865024cuda3std3__45__cpo7crbeginE
	.align		8
        /*0080*/ 	.dword	_ZN56_INTERNAL_620da471_25_BinaryGeometricKernels_cu_f54865024cuda3std3__45__cpo5crendE
	.align		8
        /*0088*/ 	.dword	_ZN56_INTERNAL_620da471_25_BinaryGeometricKernels_cu_f54865024cuda3std3__458_GLOBAL__N__620da471_25_BinaryGeometricKernels_cu_f54865026ignoreE
	.align		8
        /*0090*/ 	.dword	_ZN56_INTERNAL_620da471_25_BinaryGeometricKernels_cu_f54865024cuda3std3__419piecewise_constructE
	.align		8
        /*0098*/ 	.dword	_ZN56_INTERNAL_620da471_25_BinaryGeometricKernels_cu_f54865024cuda3std3__48in_placeE
	.align		8
        /*00a0*/ 	.dword	_ZN56_INTERNAL_620da471_25_BinaryGeometricKernels_cu_f54865024cuda3std3__420unreachable_sentinelE
	.align		8
        /*00a8*/ 	.dword	_ZN56_INTERNAL_620da471_25_BinaryGeometricKernels_cu_f54865024cuda3std6ranges3__45__cpo4swapE
	.align		8
        /*00b0*/ 	.dword	_ZN56_INTERNAL_620da471_25_BinaryGeometricKernels_cu_f54865024cuda3std6ranges3__45__cpo9iter_moveE
	.align		8
        /*00b8*/ 	.dword	_ZN56_INTERNAL_620da471_25_BinaryGeometricKernels_cu_f54865024cuda3std6ranges3__45__cpo5beginE
	.align		8
        /*00c0*/ 	.dword	_ZN56_INTERNAL_620da471_25_BinaryGeometricKernels_cu_f54865024cuda3std6ranges3__45__cpo3endE
	.align		8
        /*00c8*/ 	.dword	_ZN56_INTERNAL_620da471_25_BinaryGeometricKernels_cu_f54865024cuda3std6ranges3__45__cpo6cbeginE
	.align		8
        /*00d0*/ 	.dword	_ZN56_INTERNAL_620da471_25_BinaryGeometricKernels_cu_f54865024cuda3std6ranges3__45__cpo4cendE
	.align		8
        /*00d8*/ 	.dword	_ZN56_INTERNAL_620da471_25_BinaryGeometricKernels_cu_f54865024cuda3std6ranges3__45__cpo7advanceE
	.align		8
        /*00e0*/ 	.dword	_ZN56_INTERNAL_620da471_25_BinaryGeometricKernels_cu_f54865024cuda3std6ranges3__45__cpo9iter_swapE
	.align		8
        /*00e8*/ 	.dword	_ZN56_INTERNAL_620da471_25_BinaryGeometricKernels_cu_f54865024cuda3std6ranges3__45__cpo4nextE
	.align		8
        /*00f0*/ 	.dword	_ZN56_INTERNAL_620da471_25_BinaryGeometricKernels_cu_f54865024cuda3std6ranges3__45__cpo4prevE
	.align		8
        /*00f8*/ 	.dword	_ZN56_INTERNAL_620da471_25_BinaryGeometricKernels_cu_f54865024cuda3std6ranges3__45__cpo4dataE
	.align		8
        /*0100*/ 	.dword	_ZN56_INTERNAL_620da471_25_BinaryGeometricKernels_cu_f54865024cuda3std6ranges3__45__cpo5cdataE
	.align		8
        /*0108*/ 	.dword	_ZN56_INTERNAL_620da471_25_BinaryGeometricKernels_cu_f54865024cuda3std6ranges3__45__cpo4sizeE
	.align		8
        /*0110*/ 	.dword	_ZN56_INTERNAL_620da471_25_BinaryGeometricKernels_cu_f54865024cuda3std6ranges3__45__cpo5ssizeE
	.align		8
        /*0118*/ 	.dword	_ZN56_INTERNAL_620da471_25_BinaryGeometricKernels_cu_f54865024cuda3std6ranges3__45__cpo8distanceE
	.align		8
        /*0120*/ 	.dword	_ZN56_INTERNAL_620da471_25_BinaryGeometricKernels_cu_f54865026thrust23THRUST_300001_SM_900_NS6system6detail10sequential3seqE
	.align		8
        /*0128*/ 	.dword	$str$6
	.align		8
        /*0130*/ 	.dword	$str$7


//--------------------- .text._ZN2at6native18elementwise_kernelILi128ELi4EZNS0_15gpu_kernel_implINS0_13AUnaryFunctorIN3c108BFloat16ES5_S5_ZZZNS0_17hypot_kernel_cudaERNS_18TensorIteratorBaseEENKUlvE_clEvENKUlvE2_clEvEUlS5_S5_E_EEEEvS7_RKT_EUliE_EEviT1_ --------------------------
	.section	.text._ZN2at6native18elementwise_kernelILi128ELi4EZNS0_15gpu_kernel_implINS0_13AUnaryFunctorIN3c108BFloat16ES5_S5_ZZZNS0_17hypot_kernel_cudaERNS_18TensorIteratorBaseEENKUlvE_clEvENKUlvE2_clEvEUlS5_S5_E_EEEEvS7_RKT_EUliE_EEviT1_,"ax",@progbits
	.align	128
        .global         _ZN2at6native18elementwise_kernelILi128ELi4EZNS0_15gpu_kernel_implINS0_13AUnaryFunctorIN3c108BFloat16ES5_S5_ZZZNS0_17hypot_kernel_cudaERNS_18TensorIteratorBaseEENKUlvE_clEvENKUlvE2_clEvEUlS5_S5_E_EEEEvS7_RKT_EUliE_EEviT1_
        .type           _ZN2at6native18elementwise_kernelILi128ELi4EZNS0_15gpu_kernel_implINS0_13AUnaryFunctorIN3c108BFloat16ES5_S5_ZZZNS0_17hypot_kernel_cudaERNS_18TensorIteratorBaseEENKUlvE_clEvENKUlvE2_clEvEUlS5_S5_E_EEEEvS7_RKT_EUliE_EEviT1_,@function
        .size           _ZN2at6native18elementwise_kernelILi128ELi4EZNS0_15gpu_kernel_implINS0_13AUnaryFunctorIN3c108BFloat16ES5_S5_ZZZNS0_17hypot_kernel_cudaERNS_18TensorIteratorBaseEENKUlvE_clEvENKUlvE2_clEvEUlS5_S5_E_EEEEvS7_RKT_EUliE_EEviT1_,(.L_x_19760 - _ZN2at6native18elementwise_kernelILi128ELi4EZNS0_15gpu_kernel_implINS0_13AUnaryFunctorIN3c108BFloat16ES5_S5_ZZZNS0_17hypot_kernel_cudaERNS_18TensorIteratorBaseEENKUlvE_clEvENKUlvE2_clEvEUlS5_S5_E_EEEEvS7_RKT_EUliE_EEviT1_)
        .other          _ZN2at6native18elementwise_kernelILi128ELi4EZNS0_15gpu_kernel_implINS0_13AUnaryFunctorIN3c108BFloat16ES5_S5_ZZZNS0_17hypot_kernel_cudaERNS_18TensorIteratorBaseEENKUlvE_clEvENKUlvE2_clEvEUlS5_S5_E_EEEEvS7_RKT_EUliE_EEviT1_,@"STO_CUDA_ENTRY STV_DEFAULT"
_ZN2at6native18elementwise_kernelILi128ELi4EZNS0_15gpu_kernel_implINS0_13AUnaryFunctorIN3c108BFloat16ES5_S5_ZZZNS0_17hypot_kernel_cudaERNS_18TensorIteratorBaseEENKUlvE_clEvENKUlvE2_clEvEUlS5_S5_E_EEEEvS7_RKT_EUliE_EEviT1_:
.text._ZN2at6native18elementwise_kernelILi128ELi4EZNS0_15gpu_kernel_implINS0_13AUnaryFunctorIN3c108BFloat16ES5_S5_ZZZNS0_17hypot_kernel_cudaERNS_18TensorIteratorBaseEENKUlvE_clEvENKUlvE2_clEvEUlS5_S5_E_EEEEvS7_RKT_EUliE_EEviT1_:
[----:B------:R-:W0:Y:S01]  /*0000*/  LDC R1, c[0x0][0x28] ;  /* 0x00000a00ff017b82 */ /* 0x000e220000000800 */
[----:B------:R-:W1:Y:S01]  /*0010*/  S2R R23, SR_CTAID.X ;  /* 0x0000000000177919 */ /* 0x000e620000002500 */
[----:B------:R-:W-:Y:S01]  /*0020*/  ULDC UR4, c[0x0][0x210] ;  /* 0x0000840000047ab9 */ /* 0x000fe20000000800 */
[----:B------:R-:W-:Y:S01]  /*0030*/  ULDC.64 UR36, c[0x0][0x208] ;  /* 0x0000820000247ab9 */ /* 0x000fe20000000a00 */
[----:B------:R-:W-:Y:S01]  /*0040*/  BSSY B6, `(.L_x_0) ;  /* 0x000033f000067945 */ /* 0x000fe20003800000 */
[----:B------:R-:W1:Y:S02]  /*0050*/  S2R R18, SR_TID.X ;  /* 0x0000000000127919 */ /* 0x000e640000002100 */
[----:B-1----:R-:W-:-:S05]  /*0060*/  IMAD R19, R23, 0x200, R18 ;  /* 0x0000020017137824 */ /* 0x002fca00078e0212 */
[----:B------:R-:W-:-:S13]  /*0070*/  ISETP.GE.AND P0, PT, R19, UR4, PT ;  /* 0x0000000413007c0c */ /* 0x000fda000bf06270 */
[----:B0-----:R-:W-:Y:S05]  /*0080*/  @P0 BRA `(.L_x_1) ;  /* 0x0000003000e80947 */ /* 0x001fea0003800000 */
[----:B------:R-:W0:Y:S01]  /*0090*/  LDC R6, c[0x0][0x218] ;  /* 0x00008600ff067b82 */ /* 0x000e220000000800 */
[----:B------:R-:W-:Y:S02]  /*00a0*/  IMAD.MOV.U32 R0, RZ, RZ, RZ ;  /* 0x000000ffff007224 */ /* 0x000fe400078e00ff */
[----:B------:R-:W-:Y:S01]  /*00b0*/  IMAD.MOV.U32 R16, RZ, RZ, RZ ;  /* 0x000000ffff107224 */ /* 0x000fe200078e00ff */
[----:B0-----:R-:W-:-:S13]  /*00c0*/  ISETP.NE.AND P0, PT, R6, RZ, PT ;  /* 0x000000ff0600720c */ /* 0x001fda0003f05270 */
[----:B------:R-:W-:Y:S05]  /*00d0*/  @!P0 BRA `(.L_x_2) ;  /* 0x0000001000b08947 */ /* 0x000fea0003800000 */
[----:B------:R-:W-:Y:S01]  /*00e0*/  IMAD.MOV.U32 R2, RZ, RZ, RZ ;  /* 0x000000ffff027224 */ /* 0x000fe200078e00ff */
[----:B------:R-:W-:Y:S01]  /*00f0*/  ULDC.64 UR4, c[0x0][0x220] ;  /* 0x0000880000047ab9 */ /* 0x000fe20000000a00 */
[----:B------:R-:W-:Y:S01]  /*0100*/  IMAD.MOV.U32 R3, RZ, RZ, R19 ;  /* 0x000000ffff037224 */ /* 0x000fe200078e0013 */
[----:B------:R-:W-:Y:S01]  /*0110*/  ISETP.NE.AND P0, PT, R6, 0x1, PT ;  /* 0x000000010600780c */ /* 0x000fe20003f05270 */
[----:B------:R-:W-:Y:S01]  /*0120*/  IMAD.HI.U32 R2, R19, UR4, R2 ;  /* 0x0000000413027c27 */ /* 0x000fe2000f8e0002 */
[----:B------:R-:W-:-:S04]  /*0130*/  ULDC UR4, c[0x0][0x21c] ;  /* 0x0000870000047ab9 */ /* 0x000fc80000000800 */
[----:B------:R-:W-:-:S05]  /*0140*/  SHF.R.U32.HI R3, RZ, UR5, R2 ;  /* 0x00000005ff037c19 */ /* 0x000fca0008011602 */
[----:B------:R-:W-:-:S04]  /*0150*/  IMAD.MOV R0, RZ, RZ, -R3 ;  /* 0x000000ffff007224 */ /* 0x000fc800078e0a03 */
[----:B------:R-:W-:Y:S01]  /*0160*/  IMAD R19, R0, UR4, R19 ;  /* 0x0000000400137c24 */ /* 0x000fe2000f8e0213 */
[----:B------:R-:W-:-:S03]  /*0170*/  ULDC.64 UR4, c[0x0][0x348] ;  /* 0x0000d20000047ab9 */ /* 0x000fc60000000a00 */
[C---:B------:R-:W-:Y:S02]  /*0180*/  IMAD R16, R19.reuse, UR4, RZ ;  /* 0x0000000413107c24 */ /* 0x040fe4000f8e02ff */
[----:B------:R-:W-:Y:S01]  /*0190*/  IMAD R0, R19, UR5, RZ ;  /* 0x0000000513007c24 */ /* 0x000fe2000f8e02ff */
[----:B------:R-:W-:Y:S06]  /*01a0*/  @!P0 BRA `(.L_x_2) ;  /* 0x00000010007c8947 */ /* 0x000fec0003800000 */
[----:B------:R-:W-:Y:S01]  /*01b0*/  IMAD.MOV.U32 R2, RZ, RZ, RZ ;  /* 0x000000ffff027224 */ /* 0x000fe200078e00ff */
[----:B------:R-:W-:Y:S01]  /*01c0*/  ULDC.64 UR6, c[0x0][0x228] ;  /* 0x00008a0000067ab9 */ /* 0x000fe20000000a00 */
[----:B------:R-:W-:Y:S01]  /*01d0*/  ULDC UR5, c[0x0][0x230] ;  /* 0x00008c0000057ab9 */ /* 0x000fe20000000800 */
[----:B------:R-:W-:Y:S01]  /*01e0*/  ISETP.NE.AND P0, PT, R6, 0x2, PT ;  /* 0x000000020600780c */ /* 0x000fe20003f05270 */
[----:B------:R-:W-:-:S05]  /*01f0*/  IMAD.HI.U32 R4, R3, UR7, R2 ;  /* 0x0000000703047c27 */ /* 0x000fca000f8e0002 */
[----:B------:R-:W-:-:S05]  /*0200*/  SHF.R.U32.HI R5, RZ, UR5, R4 ;  /* 0x00000005ff057c19 */ /* 0x000fca0008011604 */
[----:B------:R-:W-:-:S04]  /*0210*/  IMAD.MOV R2, RZ, RZ, -R5 ;  /* 0x000000ffff027224 */ /* 0x000fc800078e0a05 */
[----:B------:R-:W-:Y:S01]  /*0220*/  IMAD R3, R2, UR6, R3 ;  /* 0x0000000602037c24 */ /* 0x000fe2000f8e0203 */
[----:B------:R-:W-:-:S03]  /*0230*/  ULDC.64 UR6, c[0x0][0x350] ;  /* 0x0000d40000067ab9 */ /* 0x000fc60000000a00 */
[C---:B------:R-:W-:Y:S02]  /*0240*/  IMAD R16, R3.reuse, UR6, RZ ;  /* 0x0000000603107c24 */ /* 0x040fe4000f8e02ff */
[----:B------:R-:W-:Y:S02]  /*0250*/  IMAD R0, R3, UR7, R0 ;  /* 0x0000000703007c24 */ /* 0x000fe4000f8e0200 */
[----:B------:R-:W-:Y:S01]  /*0260*/  IMAD R16, R19, UR4, R16 ;  /* 0x0000000413107c24 */ /* 0x000fe2000f8e0210 */
[----:B------:R-:W-:Y:S06]  /*0270*/  @!P0 BRA `(.L_x_2) ;  /* 0x0000001000488947 */ /* 0x000fec0003800000 */
[----:B------:R-:W-:Y:S01]  /*0280*/  IMAD.MOV.U32 R4, RZ, RZ, RZ ;  /* 0x000000ffff047224 */ /* 0x000fe200078e00ff */
[----:B------:R-:W-:Y:S01]  /*0290*/  ULDC.64 UR4, c[0x0][0x238] ;  /* 0x00008e0000047ab9 */ /* 0x000fe20000000a00 */
[----:B------:R-:W-:Y:S02]  /*02a0*/  ISETP.NE.AND P0, PT, R6, 0x3, PT ;  /* 0x000000030600780c */ /* 0x000fe40003f05270 */
[----:B------:R-:W-:Y:S01]  /*02b0*/  IMAD.HI.U32 R2, R5, UR4, R4 ;  /* 0x0000000405027c27 */ /* 0x000fe2000f8e0004 */
[----:B------:R-:W-:-:S04]  /*02c0*/  ULDC UR4, c[0x0][0x234] ;  /* 0x00008d0000047ab9 */ /* 0x000fc80000000800 */
[----:B------:R-:W-:-:S05]  /*02d0*/  SHF.R.U32.HI R3, RZ, UR5, R2 ;  /* 0x00000005ff037c19 */ /* 0x000fca0008011602 */
[----:B------:R-:W-:-:S04]  /*02e0*/  IMAD.MOV R4, RZ, RZ, -R3 ;  /* 0x000000ffff047224 */ /* 0x000fc800078e0a03 */
[----:B------:R-:W-:Y:S01]  /*02f0*/  IMAD R5, R4, UR4, R5 ;  /* 0x0000000404057c24 */ /* 0x000fe2000f8e0205 */
[----:B------:R-:W-:-:S03]  /*0300*/  ULDC.64 UR4, c[0x0][0x358] ;  /* 0x0000d60000047ab9 */ /* 0x000fc60000000a00 */
[C---:B------:R-:W-:Y:S02]  /*0310*/  IMAD R16, R5.reuse, UR4, R16 ;  /* 0x0000000405107c24 */ /* 0x040fe4000f8e0210 */
[----:B------:R-:W-:Y:S01]  /*0320*/  IMAD R0, R5, UR5, R0 ;  /* 0x0000000505007c24 */ /* 0x000fe2000f8e0200 */
[----:B------:R-:W-:Y:S06]  /*0330*/  @!P0 BRA `(.L_x_2) ;  /* 0x0000001000188947 */ /* 0x000fec0003800000 */
[----:B------:R-:W-:Y:S01]  /*0340*/  IMAD.MOV.U32 R2, RZ, RZ, RZ ;  /* 0x000000ffff027224 */ /* 0x000fe200078e00ff */
[----:B------:R-:W-:Y:S01]  /*0350*/  ULDC.64 UR6, c[0x0][0x240] ;  /* 0x0000900000067ab9 */ /* 0x000fe20000000a00 */
[----:B------:R-:W-:Y:S01]  /*0360*/  ULDC UR4, c[0x0][0x248] ;  /* 0x0000920000047ab9 */ /* 0x000fe20000000800 */
[----:B------:R-:W-:Y:S01]  /*0370*/  ISETP.NE.AND P0, PT, R6, 0x4, PT ;  /* 0x000000040600780c */ /* 0x000fe20003f05270 */
[----:B------:R-:W-:-:S05]  /*0380*/  IMAD.HI.U32 R4, R3, UR7, R2 ;  /* 0x0000000703047c27 */ /* 0x000fca000f8e0002 */
[----:B------:R-:W-:Y:S01]  /*0390*/  SHF.R.U32.HI R5, RZ, UR4, R4 ;  /* 0x00000004ff057c19 */ /* 0x000fe20008011604 */
[----:B------:R-:W-:-:S04]  /*03a0*/  ULDC.64 UR4, c[0x0][0x360] ;  /* 0x0000d80000047ab9 */ /* 0x000fc80000000a00 */
[----:B------:R-:W-:-:S04]  /*03b0*/  IMAD.MOV R2, RZ, RZ, -R5 ;  /* 0x000000ffff027224 */ /* 0x000fc800078e0a05 */
[----:B------:R-:W-:-:S04]  /*03c0*/  IMAD R3, R2, UR6, R3 ;  /* 0x0000000602037c24 */ /* 0x000fc8000f8e0203 */
[C---:B------:R-:W-:Y:S02]  /*03d0*/  IMAD R16, R3.reuse, UR4, R16 ;  /* 0x0000000403107c24 */ /* 0x040fe4000f8e0210 */
        /* <DEDUP_REMOVED lines=243> */
[----:B------:R-:W-:-:S03]  /*1310*/  ULDC.64 UR4, c[0x0][0x340] ;  /* 0x0000d00000047ab9 */ /* 0x000fc60000000a00 */
[----:B------:R-:W-:Y:S01]  /*1320*/  IMAD.HI.U32 R2, R5, UR4, R4 ;  /* 0x0000000405027c27 */ /* 0x000fe2000f8e0004 */
[----:B------:R-:W-:-:S04]  /*1330*/  ULDC UR4, c[0x0][0x33c] ;  /* 0x0000cf0000047ab9 */ /* 0x000fc80000000800 */
[----:B------:R-:W-:-:S05]  /*1340*/  SHF.R.U32.HI R2, RZ, UR5, R2 ;  /* 0x00000005ff027c19 */ /* 0x000fca0008011602 */
[----:B------:R-:W-:-:S04]  /*1350*/  IMAD.MOV R3, RZ, RZ, -R2 ;  /* 0x000000ffff037224 */ /* 0x000fc800078e0a02 */
[----:B------:R-:W-:Y:S01]  /*1360*/  IMAD R5, R3, UR4, R5 ;  /* 0x0000000403057c24 */ /* 0x000fe2000f8e0205 */
[----:B------:R-:W-:-:S03]  /*1370*/  ULDC.64 UR4, c[0x0][0x408] ;  /* 0x0001020000047ab9 */ /* 0x000fc60000000a00 */
[C---:B------:R-:W-:Y:S02]  /*1380*/  IMAD R16, R5.reuse, UR4, R16 ;  /* 0x0000000405107c24 */ /* 0x040fe4000f8e0210 */
[----:B------:R-:W-:-:S07]  /*1390*/  IMAD R0, R5, UR5, R0 ;  /* 0x0000000505007c24 */ /* 0x000fce000f8e0200 */
.L_x_2:
[----:B------:R-:W0:Y:S01]  /*13a0*/  LDC.U8 R5, c[0x0][0x425] ;  /* 0x00010940ff057b82 */ /* 0x000e220000000000 */
[----:B------:R-:W-:Y:S01]  /*13b0*/  ULDC.64 UR4, c[0x0][0x410] ;  /* 0x0001040000047ab9 */ /* 0x000fe20000000a00 */
[----:B------:R-:W-:Y:S01]  /*13c0*/  ULDC.64 UR6, c[0x0][0x418] ;  /* 0x0001060000067ab9 */ /* 0x000fe20000000a00 */
[----:B------:R-:W-:Y:S02]  /*13d0*/  IADD3 R16, P1, R16, UR4, RZ ;  /* 0x0000000410107c10 */ /* 0x000fe4000ff3e0ff */
[----:B------:R-:W-:-:S03]  /*13e0*/  IADD3 R2, P2, R0, UR6, RZ ;  /* 0x0000000600027c10 */ /* 0x000fc6000ff5e0ff */
[----:B------:R-:W-:Y:S02]  /*13f0*/  IMAD.X R17, RZ, RZ, UR5, P1 ;  /* 0x00000005ff117e24 */ /* 0x000fe400088e06ff */
[----:B------:R-:W-:Y:S01]  /*1400*/  IMAD.X R3, RZ, RZ, UR7, P2 ;  /* 0x00000007ff037e24 */ /* 0x000fe200090e06ff */
[----:B0-----:R-:W-:-:S04]  /*1410*/  PRMT R4, R5, 0x9910, RZ ;  /* 0x0000991005047816 */ /* 0x001fc800000000ff */
[----:B------:R-:W-:-:S13]  /*1420*/  ISETP.GT.AND P0, PT, R4, 0x9, PT ;  /* 0x000000090400780c */ /* 0x000fda0003f04270 */
[----:B------:R-:W-:Y:S05]  /*1430*/  @P0 BRA `(.L_x_3) ;  /* 0x0000000400100947 */ /* 0x000fea0003800000 */
[----:B------:R-:W-:-:S13]  /*1440*/  ISETP.GT.AND P0, PT, R4, 0x4, PT ;  /* 0x000000040400780c */ /* 0x000fda0003f04270 */
[----:B------:R-:W-:Y:S05]  /*1450*/  @P0 BRA `(.L_x_4) ;  /* 0x0000000000800947 */ /* 0x000fea0003800000 */
[----:B------:R-:W-:-:S13]  /*1460*/  ISETP.GT.AND P0, PT, R4, 0x1, PT ;  /* 0x000000010400780c */ /* 0x000fda0003f04270 */
[----:B------:R-:W-:Y:S05]  /*1470*/  @P0 BRA `(.L_x_5) ;  /* 0x0000000000300947 */ /* 0x000fea0003800000 */
[----:B------:R-:W-:-:S13]  /*1480*/  ISETP.NE.AND P0, PT, R5, RZ, PT ;  /* 0x000000ff0500720c */ /* 0x000fda0003f05270 */
[----:B------:R-:W-:Y:S05]  /*1490*/  @!P0 BRA `(.L_x_6) ;  /* 0x0000000000188947 */ /* 0x000fea0003800000 */
[----:B------:R-:W-:-:S13]  /*14a0*/  ISETP.NE.AND P0, PT, R4, 0x1, PT ;  /* 0x000000010400780c */ /* 0x000fda0003f05270 */
[----:B------:R-:W-:Y:S05]  /*14b0*/  @P0 BRA `(.L_x_7) ;  /* 0x0000000c004c0947 */ /* 0x000fea0003800000 */
[----:B------:R-:W2:Y:S02]  /*14c0*/  LDG.E.S8 R2, desc[UR36][R2.64] ;  /* 0x0000002402027981 */ /* 0x000ea4000c1e1300 */
[----:B--2---:R-:W0:Y:S02]  /*14d0*/  I2F.S16 R0, R2 ;  /* 0x0000000200007306 */ /* 0x004e240000101400 */
[----:B0-----:R-:W-:Y:S01]  /*14e0*/  F2FP.BF16.F32.PACK_AB R0, RZ, R0 ;  /* 0x00000000ff00723e */ /* 0x001fe200000010ff */
[----:B------:R-:W-:Y:S06]  /*14f0*/  BRA `(.L_x_8) ;  /* 0x0000000c00a07947 */ /* 0x000fec0003800000 */
.L_x_6:
[----:B------:R-:W2:Y:S02]  /*1500*/  LDG.E.U8 R2, desc[UR36][R2.64] ;  /* 0x0000002402027981 */ /* 0x000ea4000c1e1100 */
[----:B--2---:R-:W-:-:S04]  /*1510*/  I2FP.F32.U32 R0, R2 ;  /* 0x0000000200007245 */ /* 0x004fc80000201000 */
[----:B------:R-:W-:Y:S01]  /*1520*/  F2FP.BF16.F32.PACK_AB R0, RZ, R0 ;  /* 0x00000000ff00723e */ /* 0x000fe200000010ff */
[----:B------:R-:W-:Y:S06]  /*1530*/  BRA `(.L_x_8) ;  /* 0x0000000c00907947 */ /* 0x000fec0003800000 */
.L_x_5:
[----:B------:R-:W-:-:S13]  /*1540*/  ISETP.NE.AND P0, PT, R4, 0x2, PT ;  /* 0x000000020400780c */ /* 0x000fda0003f05270 */
[----:B------:R-:W-:Y:S05]  /*1550*/  @!P0 BRA `(.L_x_9) ;  /* 0x0000000000308947 */ /* 0x000fea0003800000 */
[----:B------:R-:W-:-:S13]  /*1560*/  ISETP.NE.AND P0, PT, R4, 0x3, PT ;  /* 0x000000030400780c */ /* 0x000fda0003f05270 */
[----:B------:R-:W-:Y:S05]  /*1570*/  @!P0 BRA `(.L_x_10) ;  /* 0x0000000000188947 */ /* 0x000fea0003800000 */
[----:B------:R-:W-:-:S13]  /*1580*/  ISETP.NE.AND P0, PT, R4, 0x4, PT ;  /* 0x000000040400780c */ /* 0x000fda0003f05270 */
[----:B------:R-:W-:Y:S05]  /*1590*/  @P0 BRA `(.L_x_7) ;  /* 0x0000000c00140947 */ /* 0x000fea0003800000 */
[----:B------:R-:W2:Y:S02]  /*15a0*/  LDG.E.64 R2, desc[UR36][R2.64] ;  /* 0x0000002402027981 */ /* 0x000ea4000c1e1b00 */
[----:B--2---:R-:W0:Y:S02]  /*15b0*/  I2F.S64 R0, R2 ;  /* 0x0000000200007312 */ /* 0x004e240000301400 */
[----:B0-----:R-:W-:Y:S01]  /*15c0*/  F2FP.BF16.F32.PACK_AB R0, RZ, R0 ;  /* 0x00000000ff00723e */ /* 0x001fe200000010ff */
[----:B------:R-:W-:Y:S06]  /*15d0*/  BRA `(.L_x_8) ;  /* 0x0000000c00687947 */ /* 0x000fec0003800000 */
.L_x_10:
[----:B------:R-:W2:Y:S02]  /*15e0*/  LDG.E R2, desc[UR36][R2.64] ;  /* 0x0000002402027981 */ /* 0x000ea4000c1e1900 */
[----:B--2---:R-:W-:-:S04]  /*15f0*/  I2FP.F32.S32 R0, R2 ;  /* 0x0000000200007245 */ /* 0x004fc80000201400 */
[----:B------:R-:W-:Y:S01]  /*1600*/  F2FP.BF16.F32.PACK_AB R0, RZ, R0 ;  /* 0x00000000ff00723e */ /* 0x000fe200000010ff */
[----:B------:R-:W-:Y:S06]  /*1610*/  BRA `(.L_x_8) ;  /* 0x0000000c00587947 */ /* 0x000fec0003800000 */
.L_x_9:
[----:B------:R-:W2:Y:S02]  /*1620*/  LDG.E.U16 R2, desc[UR36][R2.64] ;  /* 0x0000002402027981 */ /* 0x000ea4000c1e1500 */
[----:B--2---:R-:W0:Y:S02]  /*1630*/  I2F.S16 R0, R2 ;  /* 0x0000000200007306 */ /* 0x004e240000101400 */
[----:B0-----:R-:W-:Y:S01]  /*1640*/  F2FP.BF16.F32.PACK_AB R0, RZ, R0 ;  /* 0x00000000ff00723e */ /* 0x001fe200000010ff */
[----:B------:R-:W-:Y:S06]  /*1650*/  BRA `(.L_x_8) ;  /* 0x0000000c00487947 */ /* 0x000fec0003800000 */
.L_x_4:
[----:B------:R-:W-:-:S13]  /*1660*/  ISETP.GT.AND P0, PT, R4, 0x6, PT ;  /* 0x000000060400780c */ /* 0x000fda0003f04270 */
[----:B------:R-:W-:Y:S05]  /*1670*/  @P0 BRA `(.L_x_11) ;  /* 0x00000000002c0947 */ /* 0x000fea0003800000 */
[----:B------:R-:W-:-:S13]  /*1680*/  ISETP.NE.AND P0, PT, R4, 0x5, PT ;  /* 0x000000050400780c */ /* 0x000fda0003f05270 */
[----:B------:R-:W-:Y:S05]  /*1690*/  @!P0 BRA `(.L_x_12) ;  /* 0x0000000000148947 */ /* 0x000fea0003800000 */
[----:B------:R-:W-:-:S13]  /*16a0*/  ISETP.NE.AND P0, PT, R4, 0x6, PT ;  /* 0x000000060400780c */ /* 0x000fda0003f05270 */
[----:B------:R-:W-:Y:S05]  /*16b0*/  @P0 BRA `(.L_x_7) ;  /* 0x0000000800cc0947 */ /* 0x000fea0003800000 */
[----:B------:R-:W2:Y:S02]  /*16c0*/  LDG.E R2, desc[UR36][R2.64] ;  /* 0x0000002402027981 */ /* 0x000ea4000c1e1900 */
[----:B--2---:R-:W-:Y:S01]  /*16d0*/  F2FP.BF16.F32.PACK_AB R0, RZ, R2 ;  /* 0x00000002ff00723e */ /* 0x004fe200000010ff */
[----:B------:R-:W-:Y:S06]  /*16e0*/  BRA `(.L_x_8) ;  /* 0x0000000c00247947 */ /* 0x000fec0003800000 */
.L_x_12:
[----:B------:R-:W2:Y:S02]  /*16f0*/  LDG.E.U16 R0, desc[UR36][R2.64] ;  /* 0x0000002402007981 */ /* 0x000ea4000c1e1500 */
[----:B--2---:R-:W-:-:S05]  /*1700*/  HADD2.F32 R0, -RZ, R0.H0_H0 ;  /* 0x20000000ff007230 */ /* 0x004fca0000004100 */
[----:B------:R-:W-:Y:S01]  /*1710*/  F2FP.BF16.F32.PACK_AB R0, RZ, R0 ;  /* 0x00000000ff00723e */ /* 0x000fe200000010ff */
[----:B------:R-:W-:Y:S06]  /*1720*/  BRA `(.L_x_8) ;  /* 0x0000000c00147947 */ /* 0x000fec0003800000 */
.L_x_11:
[----:B------:R-:W-:-:S13]  /*1730*/  ISETP.NE.AND P0, PT, R4, 0x7, PT ;  /* 0x000000070400780c */ /* 0x000fda0003f05270 */
[----:B------:R-:W-:Y:S05]  /*1740*/  @!P0 BRA `(.L_x_13) ;  /* 0x00000000002c8947 */ /* 0x000fea0003800000 */
[----:B------:R-:W-:-:S13]  /*1750*/  ISETP.NE.AND P0, PT, R4, 0x8, PT ;  /* 0x000000080400780c */ /* 0x000fda0003f05270 */
[----:B------:R-:W-:Y:S05]  /*1760*/  @!P0 BRA `(.L_x_14) ;  /* 0x0000000000148947 */ /* 0x000fea0003800000 */
[----:B------:R-:W-:-:S13]  /*1770*/  ISETP.NE.AND P0, PT, R4, 0x9, PT ;  /* 0x000000090400780c */ /* 0x000fda0003f05270 */
[----:B------:R-:W-:Y:S05]  /*1780*/  @P0 BRA `(.L_x_7) ;  /* 0x0000000800980947 */ /* 0x000fea0003800000 */
[----:B------:R-:W2:Y:S02]  /*1790*/  LDG.E R2, desc[UR36][R2.64] ;  /* 0x0000002402027981 */ /* 0x000ea4000c1e1900 */
[----:B--2---:R-:W-:Y:S01]  /*17a0*/  F2FP.BF16.F32.PACK_AB R0, RZ, R2 ;  /* 0x00000002ff00723e */ /* 0x004fe200000010ff */
[----:B------:R-:W-:Y:S06]  /*17b0*/  BRA `(.L_x_8) ;  /* 0x0000000800f07947 */ /* 0x000fec0003800000 */
.L_x_14:
[----:B------:R-:W2:Y:S02]  /*17c0*/  LDG.E.U16 R2, desc[UR36][R2.64] ;  /* 0x0000002402027981 */ /* 0x000ea4000c1e1500 */
[----:B--2---:R-:W-:-:S05]  /*17d0*/  HADD2.F32 R0, -RZ, R2.H0_H0 ;  /* 0x20000002ff007230 */ /* 0x004fca0000004100 */
[----:B------:R-:W-:Y:S01]  /*17e0*/  F2FP.BF16.F32.PACK_AB R0, RZ, R0 ;  /* 0x00000000ff00723e */ /* 0x000fe200000010ff */
[----:B------:R-:W-:Y:S06]  /*17f0*/  BRA `(.L_x_8) ;  /* 0x0000000800e07947 */ /* 0x000fec0003800000 */
.L_x_13:
[----:B------:R-:W2:Y:S01]  /*1800*/  LDG.E.64 R2, desc[UR36][R2.64] ;  /* 0x0000002402027981 */ /* 0x000ea2000c1e1b00 */
[----:B------:R-:W-:Y:S01]  /*1810*/  UMOV UR4, 0xf0000000 ;  /* 0xf000000000047882 */ /* 0x000fe20000000000 */
[----:B------:R-:W-:Y:S01]  /*1820*/  UMOV UR5, 0x380fffff ;  /* 0x380fffff00057882 */ /* 0x000fe20000000000 */
[----:B--2---:R-:W0:Y:S01]  /*1830*/  F2F.F32.F64 R0, R2 ;  /* 0x0000000200007310 */ /* 0x004e220000301000 */
[----:B------:R-:W-:-:S14]  /*1840*/  DSETP.GEU.AND P0, PT, |R2|, UR4, PT ;  /* 0x0000000402007e2a */ /* 0x000fdc000bf0e200 */
[----:B0-----:R-:W-:-:S05]  /*1850*/  @!P0 FMUL R0, R0, 1.175494350822287508e-38 ;  /* 0x0080000000008820 */ /* 0x001fca0000400000 */
[----:B------:R-:W-:Y:S01]  /*1860*/  F2FP.BF16.F32.PACK_AB R0, RZ, R0 ;  /* 0x00000000ff00723e */ /* 0x000fe200000010ff */
[----:B------:R-:W-:Y:S06]  /*1870*/  BRA `(.L_x_8) ;  /* 0x0000000800c07947 */ /* 0x000fec0003800000 */
.L_x_3:
[----:B------:R-:W-:-:S13]  /*1880*/  ISETP.GT.AND P0, PT, R4, 0x18, PT ;  /* 0x000000180400780c */ /* 0x000fda0003f04270 */
[----:B------:R-:W-:Y:S05]  /*1890*/  @P0 BRA `(.L_x_15) ;  /* 0x0000000400000947 */ /* 0x000fea0003800000 */
[----:B------:R-:W-:-:S13]  /*18a0*/  ISETP.GT.AND P0, PT, R4, 0xe, PT ;  /* 0x0000000e0400780c */ /* 0x000fda0003f04270 */
[----:B------:R-:W-:Y:S05]  /*18b0*/  @P0 BRA `(.L_x_16) ;  /* 0x0000000000440947 */ /* 0x000fea0003800000 */
[----:B------:R-:W-:-:S13]  /*18c0*/  ISETP.NE.AND P0, PT, R4, 0xa, PT ;  /* 0x0000000a0400780c */ /* 0x000fda0003f05270 */
[----:B------:R-:W-:Y:S05]  /*18d0*/  @!P0 BRA `(.L_x_17) ;  /* 0x00000000001c8947 */ /* 0x000fea0003800000 */
[----:B------:R-:W-:-:S13]  /*18e0*/  ISETP.NE.AND P0, PT, R4, 0xb, PT ;  /* 0x0000000b0400780c */ /* 0x000fda0003f05270 */
[----:B------:R-:W-:Y:S05]  /*18f0*/  @P0 BRA `(.L_x_7) ;  /* 0x00000008003c0947 */ /* 0x000fea0003800000 */
[----:B------:R-:W2:Y:S02]  /*1900*/  LDG.E.U8 R2, desc[UR36][R2.64] ;  /* 0x0000002402027981 */ /* 0x000ea4000c1e1100 */
[----:B--2---:R-:W-:-:S04]  /*1910*/  ISETP.NE.AND P0, PT, R2, RZ, PT ;  /* 0x000000ff0200720c */ /* 0x004fc80003f05270 */
[----:B------:R-:W-:-:S04]  /*1920*/  FSEL R0, RZ, 1, !P0 ;  /* 0x3f800000ff007808 */ /* 0x000fc80004000000 */
[----:B------:R-:W-:Y:S01]  /*1930*/  F2FP.BF16.F32.PACK_AB R0, RZ, R0 ;  /* 0x00000000ff00723e */ /* 0x000fe200000010ff */
[----:B------:R-:W-:Y:S06]  /*1940*/  BRA `(.L_x_8) ;  /* 0x00000008008c7947 */ /* 0x000fec0003800000 */
.L_x_17:
        /* <DEDUP_REMOVED lines=8> */
.L_x_16:
[----:B------:R-:W-:-:S13]  /*19d0*/  ISETP.NE.AND P0, PT, R4, 0xf, PT ;  /* 0x0000000f0400780c */ /* 0x000fda0003f05270 */
[----:B------:R-:W-:Y:S05]  /*19e0*/  @!P0 BRA `(.L_x_18) ;  /* 0x0000000000a48947 */ /* 0x000fea0003800000 */
[----:B------:R-:W-:-:S13]  /*19f0*/  ISETP.NE.AND P0, PT, R4, 0x17, PT ;  /* 0x000000170400780c */ /* 0x000fda0003f05270 */
[----:B------:R-:W-:Y:S05]  /*1a00*/  @!P0 BRA `(.L_x_19) ;  /* 0x0000000000608947 */ /* 0x000fea0003800000 */
[----:B------:R-:W-:-:S13]  /*1a10*/  ISETP.NE.AND P0, PT, R4, 0x18, PT ;  /* 0x000000180400780c */ /* 0x000fda0003f05270 */
[----:B------:R-:W-:Y:S05]  /*1a20*/  @P0 BRA `(.L_x_7) ;  /* 0x0000000400f00947 */ /* 0x000fea0003800000 */
[----:B------:R-:W2:Y:S01]  /*1a30*/  LDG.E.U8 R0, desc[UR36][R2.64] ;  /* 0x0000002402007981 */ /* 0x000ea2000c1e1100 */
[----:B------:R-:W-:Y:S02]  /*1a40*/  IMAD.MOV.U32 R8, RZ, RZ, -0x800000 ;  /* 0xff800000ff087424 */ /* 0x000fe400078e00ff */
[----:B--2---:R-:W-:-:S05]  /*1a50*/  IMAD.SHL.U32 R0, R0, 0x1000000, RZ ;  /* 0x0100000000007824 */ /* 0x004fca00078e00ff */
[----:B------:R-:W-:-:S04]  /*1a60*/  LOP3.LUT R4, R0, 0x7f000000, RZ, 0xc0, !PT ;  /* 0x7f00000000047812 */ /* 0x000fc800078ec0ff */
[----:B------:R-:W0:Y:S01]  /*1a70*/  FLO.U32 R5, R4 ;  /* 0x0000000400057300 */ /* 0x000e2200000e0000 */
[C---:B------:R-:W-:Y:S02]  /*1a80*/  VIADD R6, R4.reuse, 0x1000000 ;  /* 0x0100000004067836 */ /* 0x040fe40000000000 */
[----:B------:R-:W-:-:S03]  /*1a90*/  VIADD R2, R4, 0xffffffff ;  /* 0xffffffff04027836 */ /* 0x000fc60000000000 */
[----:B------:R-:W-:Y:S02]  /*1aa0*/  SHF.R.S32.HI R6, RZ, 0x8, R6 ;  /* 0x00000008ff067819 */ /* 0x000fe40000011406 */
[----:B------:R-:W-:Y:S02]  /*1ab0*/  SHF.R.S32.HI R2, RZ, 0x1f, R2 ;  /* 0x0000001fff027819 */ /* 0x000fe40000011402 */
[----:B0-----:R-:W-:-:S04]  /*1ac0*/  IADD3 R5, -R5, 0x1f, RZ ;  /* 0x0000001f05057810 */ /* 0x001fc80007ffe1ff */
[C---:B------:R-:W-:Y:S01]  /*1ad0*/  ISETP.GT.U32.AND P0, PT, R5.reuse, 0x4, PT ;  /* 0x000000040500780c */ /* 0x040fe20003f04070 */
[----:B------:R-:W-:-:S05]  /*1ae0*/  VIADD R5, R5, 0xfffffffc ;  /* 0xfffffffc05057836 */ /* 0x000fca0000000000 */
[----:B------:R-:W-:-:S05]  /*1af0*/  SEL R5, R5, RZ, P0 ;  /* 0x000000ff05057207 */ /* 0x000fca0000000000 */
[----:B------:R-:W-:Y:S01]  /*1b00*/  IMAD R8, R5, R8, 0x3c000000 ;  /* 0x3c00000005087424 */ /* 0x000fe200078e0208 */
[----:B------:R-:W-:-:S04]  /*1b10*/  SHF.L.U32 R5, R4, R5, RZ ;  /* 0x0000000504057219 */ /* 0x000fc800000006ff */
[----:B------:R-:W-:-:S04]  /*1b20*/  LEA.HI R5, R5, R8, RZ, 0x1c ;  /* 0x0000000805057211 */ /* 0x000fc800078fe0ff */
[----:B------:R-:W-:-:S04]  /*1b30*/  LOP3.LUT R5, R5, 0x7f800000, R6, 0xf8, !PT ;  /* 0x7f80000005057812 */ /* 0x000fc800078ef806 */
[----:B------:R-:W-:-:S04]  /*1b40*/  LOP3.LUT R5, R5, R2, RZ, 0x30, !PT ;  /* 0x0000000205057212 */ /* 0x000fc800078e30ff */
[----:B------:R-:W-:-:S04]  /*1b50*/  LOP3.LUT R5, R5, 0x80000000, R0, 0xf8, !PT ;  /* 0x8000000005057812 */ /* 0x000fc800078ef800 */
[----:B------:R-:W-:-:S04]  /*1b60*/  F2FP.BF16.F32.PACK_AB R5, RZ, R5 ;  /* 0x00000005ff05723e */ /* 0x000fc800000010ff */
[----:B------:R-:W-:Y:S01]  /*1b70*/  PRMT R0, R5, 0x7610, R0 ;  /* 0x0000761005007816 */ /* 0x000fe20000000000 */
[----:B------:R-:W-:Y:S06]  /*1b80*/  BRA `(.L_x_8) ;  /* 0x0000000400fc7947 */ /* 0x000fec0003800000 */
.L_x_19:
[----:B------:R-:W2:Y:S02]  /*1b90*/  LDG.E.U8 R2, desc[UR36][R2.64] ;  /* 0x0000002402027981 */ /* 0x000ea4000c1e1100 */
[C---:B--2---:R-:W-:Y:S02]  /*1ba0*/  IMAD.SHL.U32 R0, R2.reuse, 0x2000000, RZ ;  /* 0x0200000002007824 */ /* 0x044fe400078e00ff */
[----:B------:R-:W-:-:S03]  /*1bb0*/  IMAD.SHL.U32 R5, R2, 0x1000000, RZ ;  /* 0x0100000002057824 */ /* 0x000fc600078e00ff */
[----:B------:R-:W-:-:S13]  /*1bc0*/  ISETP.GE.U32.AND P0, PT, R0, 0x8000000, PT ;  /* 0x080000000000780c */ /* 0x000fda0003f06070 */
[C---:B------:R-:W-:Y:S02]  /*1bd0*/  @!P0 IMAD.SHL.U32 R0, R2.reuse, 0x100, RZ ;  /* 0x0000010002008824 */ /* 0x040fe400078e00ff */
[----:B------:R-:W-:-:S03]  /*1be0*/  @P0 IMAD.SHL.U32 R4, R2, 0x200000, RZ ;  /* 0x0020000002040824 */ /* 0x000fc600078e00ff */
[----:B------:R-:W-:Y:S02]  /*1bf0*/  @!P0 LOP3.LUT R0, R0, 0x7f00, RZ, 0xc0, !PT ;  /* 0x00007f0000008812 */ /* 0x000fe400078ec0ff */
[----:B------:R-:W-:Y:S02]  /*1c00*/  @P0 LOP3.LUT R4, R4, 0x70000000, RZ, 0xfc, !PT ;  /* 0x7000000004040812 */ /* 0x000fe400078efcff */
[----:B------:R-:W-:-:S03]  /*1c10*/  @!P0 LOP3.LUT R0, R0, 0x3f000000, RZ, 0xfc, !PT ;  /* 0x3f00000000008812 */ /* 0x000fc600078efcff */
[----:B------:R-:W-:Y:S02]  /*1c20*/  @P0 FMUL.FTZ R4, R4, 1.9259299443872358531e-34 ;  /* 0x0780000004040820 */ /* 0x000fe40000410000 */
[----:B------:R-:W-:-:S05]  /*1c30*/  @!P0 FADD.FTZ R4, R0, -0.5 ;  /* 0xbf00000000048421 */ /* 0x000fca0000010000 */
[----:B------:R-:W-:-:S04]  /*1c40*/  LOP3.LUT R4, R4, 0x80000000, R5, 0xf8, !PT ;  /* 0x8000000004047812 */ /* 0x000fc800078ef805 */
[----:B------:R-:W-:-:S04]  /*1c50*/  F2FP.BF16.F32.PACK_AB R4, RZ, R4 ;  /* 0x00000004ff04723e */ /* 0x000fc800000010ff */
[----:B------:R-:W-:Y:S01]  /*1c60*/  PRMT R0, R4, 0x7610, R0 ;  /* 0x0000761004007816 */ /* 0x000fe20000000000 */
[----:B------:R-:W-:Y:S06]  /*1c70*/  BRA `(.L_x_8) ;  /* 0x0000000400c07947 */ /* 0x000fec0003800000 */
.L_x_18:
[----:B------:R0:W5:Y:S01]  /*1c80*/  LDG.E.U16 R0, desc[UR36][R2.64] ;  /* 0x0000002402007981 */ /* 0x000162000c1e1500 */
[----:B------:R-:W-:Y:S05]  /*1c90*/  BRA `(.L_x_8) ;  /* 0x0000000400b87947 */ /* 0x000fea0003800000 */
.L_x_15:
[----:B------:R-:W-:-:S13]  /*1ca0*/  ISETP.GT.AND P0, PT, R4, 0x1b, PT ;  /* 0x0000001b0400780c */ /* 0x000fda0003f04270 */
[----:B------:R-:W-:Y:S05]  /*1cb0*/  @P0 BRA `(.L_x_20) ;  /* 0x0000000400080947 */ /* 0x000fea0003800000 */
[----:B------:R-:W-:-:S13]  /*1cc0*/  ISETP.NE.AND P0, PT, R4, 0x19, PT ;  /* 0x000000190400780c */ /* 0x000fda0003f05270 */
[----:B------:R-:W-:Y:S05]  /*1cd0*/  @!P0 BRA `(.L_x_21) ;  /* 0x0000000000908947 */ /* 0x000fea0003800000 */
[----:B------:R-:W-:-:S13]  /*1ce0*/  ISETP.NE.AND P0, PT, R4, 0x1a, PT ;  /* 0x0000001a0400780c */ /* 0x000fda0003f05270 */
[----:B------:R-:W-:Y:S05]  /*1cf0*/  @!P0 BRA `(.L_x_22) ;  /* 0x0000000000188947 */ /* 0x000fea0003800000 */
[----:B------:R-:W-:-:S13]  /*1d00*/  ISETP.NE.AND P0, PT, R4, 0x1b, PT ;  /* 0x0000001b0400780c */ /* 0x000fda0003f05270 */
[----:B------:R-:W-:Y:S05]  /*1d10*/  @P0 BRA `(.L_x_7) ;  /* 0x0000000400340947 */ /* 0x000fea0003800000 */
[----:B------:R-:W2:Y:S02]  /*1d20*/  LDG.E.U16 R0, desc[UR36][R2.64] ;  /* 0x0000002402007981 */ /* 0x000ea4000c1e1500 */
[----:B--2---:R-:W-:-:S04]  /*1d30*/  I2FP.F32.U32 R0, R0 ;  /* 0x0000000000007245 */ /* 0x004fc80000201000 */
[----:B------:R-:W-:Y:S01]  /*1d40*/  F2FP.BF16.F32.PACK_AB R0, RZ, R0 ;  /* 0x00000000ff00723e */ /* 0x000fe200000010ff */
[----:B------:R-:W-:Y:S06]  /*1d50*/  BRA `(.L_x_8) ;  /* 0x0000000400887947 */ /* 0x000fec0003800000 */
.L_x_22:
[----:B------:R-:W2:Y:S01]  /*1d60*/  LDG.E.U8 R2, desc[UR36][R2.64] ;  /* 0x0000002402027981 */ /* 0x000ea2000c1e1100 */
[----:B------:R-:W-:Y:S01]  /*1d70*/  BSSY B0, `(.L_x_23) ;  /* 0x0000018000007945 */ /* 0x000fe20003800000 */
[----:B------:R-:W-:Y:S01]  /*1d80*/  IMAD.MOV.U32 R0, RZ, RZ, RZ ;  /* 0x000000ffff007224 */ /* 0x000fe200078e00ff */
[----:B--2---:R-:W-:-:S13]  /*1d90*/  ISETP.NE.AND P0, PT, R2, RZ, PT ;  /* 0x000000ff0200720c */ /* 0x004fda0003f05270 */
[----:B------:R-:W-:Y:S05]  /*1da0*/  @!P0 BRA `(.L_x_24) ;  /* 0x0000000000508947 */ /* 0x000fea0003800000 */
[----:B------:R-:W-:-:S13]  /*1db0*/  ISETP.NE.AND P0, PT, R2, 0x80, PT ;  /* 0x000000800200780c */ /* 0x000fda0003f05270 */
[----:B------:R-:W-:Y:S01]  /*1dc0*/  @!P0 IMAD.MOV.U32 R0, RZ, RZ, 0x7f800001 ;  /* 0x7f800001ff008424 */ /* 0x000fe200078e00ff */
[----:B------:R-:W-:Y:S06]  /*1dd0*/  @!P0 BRA `(.L_x_24) ;  /* 0x0000000000448947 */ /* 0x000fec0003800000 */
[C---:B------:R-:W-:Y:S01]  /*1de0*/  LOP3.LUT P0, R0, R2.reuse, 0x78, RZ, 0xc0, !PT ;  /* 0x0000007802007812 */ /* 0x040fe2000780c0ff */
[----:B------:R-:W-:Y:S01]  /*1df0*/  BSSY B1, `(.L_x_25) ;  /* 0x000000c000017945 */ /* 0x000fe20003800000 */
[----:B------:R-:W-:Y:S02]  /*1e00*/  SHF.R.U32.HI R3, RZ, 0x7, R2 ;  /* 0x00000007ff037819 */ /* 0x000fe40000011602 */
[----:B------:R-:W-:Y:S02]  /*1e10*/  LOP3.LUT R2, R2, 0x7, RZ, 0xc0, !PT ;  /* 0x0000000702027812 */ /* 0x000fe400078ec0ff */
[----:B------:R-:W-:Y:S01]  /*1e20*/  SHF.R.U32.HI R0, RZ, 0x3, R0 ;  /* 0x00000003ff007819 */ /* 0x000fe20000011600 */
[----:B------:R-:W-:-:S06]  /*1e30*/  IMAD.U32 R4, R3, -0x80000000, RZ ;  /* 0x8000000003047824 */ /* 0x000fcc00078e00ff */
[----:B------:R-:W-:Y:S05]  /*1e40*/  @P0 BRA `(.L_x_26) ;  /* 0x0000000000180947 */ /* 0x000fea0003800000 */
[----:B------:R-:W0:Y:S02]  /*1e50*/  FLO.U32 R3, R2 ;  /* 0x0000000200037300 */ /* 0x000e2400000e0000 */
[----:B0-----:R-:W-:-:S04]  /*1e60*/  IADD3 R3, -R3, 0x1f, RZ ;  /* 0x0000001f03037810 */ /* 0x001fc80007ffe1ff */
[----:B------:R-:W-:Y:S01]  /*1e70*/  IADD3 R0, R0, 0x1d, -R3 ;  /* 0x0000001d00007810 */ /* 0x000fe20007ffe803 */
[----:B------:R-:W-:-:S05]  /*1e80*/  VIADD R5, R3, 0xffffffe4 ;  /* 0xffffffe403057836 */ /* 0x000fca0000000000 */
[----:B------:R-:W-:-:S04]  /*1e90*/  SHF.L.U32 R5, R2, R5, RZ ;  /* 0x0000000502057219 */ /* 0x000fc800000006ff */
[----:B------:R-:W-:-:S07]  /*1ea0*/  LOP3.LUT R2, R5, 0x7, RZ, 0xc0, !PT ;  /* 0x0000000705027812 */ /* 0x000fce00078ec0ff */
.L_x_26:
[----:B------:R-:W-:Y:S05]  /*1eb0*/  BSYNC B1 ;  /* 0x0000000000017941 */ /* 0x000fea0003800000 */
.L_x_25:
[----:B------:R-:W-:Y:S01]  /*1ec0*/  LEA R3, R0, 0x3b800000, 0x17 ;  /* 0x3b80000000037811 */ /* 0x000fe200078eb8ff */
[----:B------:R-:W-:-:S05]  /*1ed0*/  IMAD.SHL.U32 R0, R2, 0x100000, RZ ;  /* 0x0010000002007824 */ /* 0x000fca00078e00ff */
[----:B------:R-:W-:-:S07]  /*1ee0*/  LOP3.LUT R0, R3, R0, R4, 0xfe, !PT ;  /* 0x0000000003007212 */ /* 0x000fce00078efe04 */
.L_x_24:
[----:B------:R-:W-:Y:S05]  /*1ef0*/  BSYNC B0 ;  /* 0x0000000000007941 */ /* 0x000fea0003800000 */
.L_x_23:
[----:B------:R-:W-:Y:S01]  /*1f00*/  F2FP.BF16.F32.PACK_AB R0, RZ, R0 ;  /* 0x00000000ff00723e */ /* 0x000fe200000010ff */
[----:B------:R-:W-:Y:S06]  /*1f10*/  BRA `(.L_x_8) ;  /* 0x0000000400187947 */ /* 0x000fec0003800000 */
.L_x_21:
        /* <DEDUP_REMOVED lines=21> */
.L_x_30:
[----:B------:R-:W-:Y:S05]  /*2070*/  BSYNC B1 ;  /* 0x0000000000017941 */ /* 0x000fea0003800000 */
.L_x_29:
[----:B------:R-:W-:Y:S01]  /*2080*/  LEA R3, R0, 0x37800000, 0x17 ;  /* 0x3780000000037811 */ /* 0x000fe200078eb8ff */
[----:B------:R-:W-:-:S05]  /*2090*/  IMAD.SHL.U32 R0, R2, 0x200000, RZ ;  /* 0x0020000002007824 */ /* 0x000fca00078e00ff */
[----:B------:R-:W-:-:S07]  /*20a0*/  LOP3.LUT R0, R3, R0, R4, 0xfe, !PT ;  /* 0x0000000003007212 */ /* 0x000fce00078efe04 */
.L_x_28:
[----:B------:R-:W-:Y:S05]  /*20b0*/  BSYNC B0 ;  /* 0x0000000000007941 */ /* 0x000fea0003800000 */
.L_x_27:
[----:B------:R-:W-:Y:S01]  /*20c0*/  F2FP.BF16.F32.PACK_AB R0, RZ, R0 ;  /* 0x00000000ff00723e */ /* 0x000fe200000010ff */
[----:B------:R-:W-:Y:S06]  /*20d0*/  BRA `(.L_x_8) ;  /* 0x0000000000a87947 */ /* 0x000fec0003800000 */
.L_x_20:
[----:B------:R-:W-:-:S13]  /*20e0*/  ISETP.NE.AND P0, PT, R4, 0x1c, PT ;  /* 0x0000001c0400780c */ /* 0x000fda0003f05270 */
[----:B------:R-:W-:Y:S05]  /*20f0*/  @!P0 BRA `(.L_x_31) ;  /* 0x0000000000948947 */ /* 0x000fea0003800000 */
[----:B------:R-:W-:-:S13]  /*2100*/  ISETP.NE.AND P0, PT, R4, 0x1d, PT ;  /* 0x0000001d0400780c */ /* 0x000fda0003f05270 */
[----:B------:R-:W-:Y:S05]  /*2110*/  @!P0 BRA `(.L_x_32) ;  /* 0x00000000007c8947 */ /* 0x000fea0003800000 */
[----:B------:R-:W-:-:S13]  /*2120*/  ISETP.NE.AND P0, PT, R4, 0x2c, PT ;  /* 0x0000002c0400780c */ /* 0x000fda0003f05270 */
[----:B------:R-:W-:Y:S05]  /*2130*/  @P0 BRA `(.L_x_7) ;  /* 0x00000000002c0947 */ /* 0x000fea0003800000 */
[----:B------:R-:W2:Y:S01]  /*2140*/  LDG.E.U8 R2, desc[UR36][R2.64] ;  /* 0x0000002402027981 */ /* 0x000ea2000c1e1100 */
[----:B------:R-:W-:Y:S01]  /*2150*/  BSSY B0, `(.L_x_33) ;  /* 0x0000007000007945 */ /* 0x000fe20003800000 */
[----:B------:R-:W-:Y:S01]  /*2160*/  IMAD.MOV.U32 R0, RZ, RZ, 0x400000 ;  /* 0x00400000ff007424 */ /* 0x000fe200078e00ff */
[----:B--2---:R-:W-:-:S13]  /*2170*/  ISETP.NE.AND P0, PT, R2, RZ, PT ;  /* 0x000000ff0200720c */ /* 0x004fda0003f05270 */
[----:B------:R-:W-:Y:S05]  /*2180*/  @!P0 BRA `(.L_x_34) ;  /* 0x00000000000c8947 */ /* 0x000fea0003800000 */
[----:B------:R-:W-:-:S13]  /*2190*/  ISETP.NE.AND P0, PT, R2, 0xff, PT ;  /* 0x000000ff0200780c */ /* 0x000fda0003f05270 */
[----:B------:R-:W-:Y:S02]  /*21a0*/  @!P0 IMAD.MOV.U32 R0, RZ, RZ, 0x7f800001 ;  /* 0x7f800001ff008424 */ /* 0x000fe400078e00ff */
[----:B------:R-:W-:-:S07]  /*21b0*/  @P0 IMAD.SHL.U32 R0, R2, 0x800000, RZ ;  /* 0x0080000002000824 */ /* 0x000fce00078e00ff */
.L_x_34:
[----:B------:R-:W-:Y:S05]  /*21c0*/  BSYNC B0 ;  /* 0x0000000000007941 */ /* 0x000fea0003800000 */
.L_x_33:
[----:B------:R-:W-:Y:S01]  /*21d0*/  F2FP.BF16.F32.PACK_AB R0, RZ, R0 ;  /* 0x00000000ff00723e */ /* 0x000fe200000010ff */
[----:B------:R-:W-:Y:S06]  /*21e0*/  BRA `(.L_x_8) ;  /* 0x0000000000647947 */ /* 0x000fec0003800000 */
.L_x_7:
[----:B------:R-:W-:Y:S01]  /*21f0*/  MOV R2, 0x0 ;  /* 0x0000000000027802 */ /* 0x000fe20000000f00 */
[----:B------:R-:W-:Y:S01]  /*2200*/  ULDC.64 UR4, c[0x4][0x128] ;  /* 0x01004a0000047ab9 */ /* 0x000fe20000000a00 */
[----:B------:R-:W-:Y:S01]  /*2210*/  ULDC.64 UR6, c[0x4][0x38] ;  /* 0x01000e0000067ab9 */ /* 0x000fe20000000a00 */
[----:B------:R-:W-:Y:S02]  /*2220*/  IMAD.U32 R4, RZ, RZ, UR4 ;  /* 0x00000004ff047e24 */ /* 0x000fe4000f8e00ff */
[----:B------:R-:W-:Y:S01]  /*2230*/  IMAD.U32 R5, RZ, RZ, UR5 ;  /* 0x00000005ff057e24 */ /* 0x000fe2000f8e00ff */
[----:B------:R-:W0:Y:S01]  /*2240*/  LDC.64 R2, c[0x4][R2] ;  /* 0x0100000002027b82 */ /* 0x000e220000000a00 */
[----:B------:R-:W-:Y:S01]  /*2250*/  ULDC.64 UR4, c[0x4][0x130] ;  /* 0x01004c0000047ab9 */ /* 0x000fe20000000a00 */
[----:B------:R-:W-:Y:S02]  /*2260*/  IMAD.U32 R10, RZ, RZ, UR6 ;  /* 0x00000006ff0a7e24 */ /* 0x000fe4000f8e00ff */
[----:B------:R-:W-:-:S02]  /*2270*/  IMAD.U32 R6, RZ, RZ, UR4 ;  /* 0x00000004ff067e24 */ /* 0x000fc4000f8e00ff */
[----:B------:R-:W-:Y:S02]  /*2280*/  IMAD.U32 R7, RZ, RZ, UR5 ;  /* 0x00000005ff077e24 */ /* 0x000fe4000f8e00ff */
[----:B------:R-:W-:Y:S02]  /*2290*/  IMAD.U32 R11, RZ, RZ, UR7 ;  /* 0x00000007ff0b7e24 */ /* 0x000fe4000f8e00ff */
[----:B------:R-:W-:Y:S02]  /*22a0*/  IMAD.MOV.U32 R8, RZ, RZ, 0x4e ;  /* 0x0000004eff087424 */ /* 0x000fe400078e00ff */
[----:B------:R-:W-:Y:S02]  /*22b0*/  IMAD.MOV.U32 R12, RZ, RZ, 0x1 ;  /* 0x00000001ff0c7424 */ /* 0x000fe400078e00ff */
[----:B------:R-:W-:-:S07]  /*22c0*/  IMAD.MOV.U32 R13, RZ, RZ, RZ ;  /* 0x000000ffff0d7224 */ /* 0x000fce00078e00ff */
[----:B------:R-:W-:-:S07]  /*22d0*/  LEPC R20, `(.L_x_35) ;  /* 0x000000001014794e */ /* 0x000fce0000000000 */
[----:B0-----:R-:W-:Y:S05]  /*22e0*/  CALL.ABS.NOINC R2 ;  /* 0x0000000002007343 */ /* 0x001fea0003c00000 */
.L_x_35:
[----:B------:R-:W-:Y:S01]  /*22f0*/  PRMT R0, RZ, 0x7610, R0 ;  /* 0x00007610ff007816 */ /* 0x000fe20000000000 */
[----:B------:R-:W-:Y:S06]  /*2300*/  BRA `(.L_x_8) ;  /* 0x00000000001c7947 */ /* 0x000fec0003800000 */
.L_x_32:
[----:B------:R-:W2:Y:S02]  /*2310*/  LDG.E.64 R2, desc[UR36][R2.64] ;  /* 0x0000002402027981 */ /* 0x000ea4000c1e1b00 */
[----:B--2---:R-:W0:Y:S02]  /*2320*/  I2F.U64 R0, R2 ;  /* 0x0000000200007312 */ /* 0x004e240000301000 */
[----:B0-----:R-:W-:Y:S01]  /*2330*/  F2FP.BF16.F32.PACK_AB R0, RZ, R0 ;  /* 0x00000000ff00723e */ /* 0x001fe200000010ff */
[----:B------:R-:W-:Y:S06]  /*2340*/  BRA `(.L_x_8) ;  /* 0x00000000000c7947 */ /* 0x000fec0003800000 */
.L_x_31:
[----:B------:R-:W2:Y:S02]  /*2350*/  LDG.E R2, desc[UR36][R2.64] ;  /* 0x0000002402027981 */ /* 0x000ea4000c1e1900 */
[----:B--2---:R-:W-:-:S04]  /*2360*/  I2FP.F32.U32 R0, R2 ;  /* 0x0000000200007245 */ /* 0x004fc80000201000 */
[----:B------:R-:W-:-:S07]  /*2370*/  F2FP.BF16.F32.PACK_AB R0, RZ, R0 ;  /* 0x00000000ff00723e */ /* 0x000fce00000010ff */
.L_x_8:
[----:B------:R-:W-:Y:S01]  /*2380*/  ULDC.U16 UR4, c[0x0][0x422] ;  /* 0x0001088000047ab9 */ /* 0x000fe20000000400 */
[----:B-----5:R-:W-:Y:S01]  /*2390*/  IMAD.U32 R0, R0, 0x10000, RZ ;  /* 0x0001000000007824 */ /* 0x020fe200078e00ff */
[----:B------:R-:W-:-:S03]  /*23a0*/  USHF.L.U32 UR4, UR4, 0x10, URZ ;  /* 0x0000001004047899 */ /* 0x000fc6000800063f */
[----:B0-----:R-:W-:-:S03]  /*23b0*/  FADD.FTZ R3, |R0|, -RZ ;  /* 0x800000ff00037221 */ /* 0x001fc60000010200 */
[----:B------:R-:W-:-:S05]  /*23c0*/  FADD.FTZ R0, -RZ, |UR4| ;  /* 0x40000004ff007e21 */ /* 0x000fca0008010100 */
[CC--:B------:R-:W-:Y:S02]  /*23d0*/  VIMNMX R2, R0.reuse, R3.reuse, !PT ;  /* 0x0000000300027248 */ /* 0x0c0fe40007fe0100 */
[----:B------:R-:W-:Y:S02]  /*23e0*/  VIMNMX R0, R0, R3, PT ;  /* 0x0000000300007248 */ /* 0x000fe40003fe0100 */
[----:B------:R-:W-:Y:S02]  /*23f0*/  LOP3.LUT R4, R2, 0xfe000000, RZ, 0xc0, !PT ;  /* 0xfe00000002047812 */ /* 0x000fe400078ec0ff */
[----:B------:R-:W-:Y:S02]  /*2400*/  FSETP.NEU.FTZ.AND P0, PT, R0, RZ, PT ;  /* 0x000000ff0000720b */ /* 0x000fe40003f1d000 */
[----:B------:R-:W-:-:S05]  /*2410*/  IADD3 R3, -R4, 0x7e800000, RZ ;  /* 0x7e80000004037810 */ /* 0x000fca0007ffe1ff */
[-C--:B------:R-:W-:Y:S01]  /*2420*/  FMUL.FTZ R5, R0, R3.reuse ;  /* 0x0000000300057220 */ /* 0x080fe20000410000 */
[----:B------:R-:W-:-:S03]  /*2430*/  FMUL.FTZ R3, R2, R3 ;  /* 0x0000000302037220 */ /* 0x000fc60000410000 */
[----:B------:R-:W-:Y:S02]  /*2440*/  FMUL.FTZ R6, R5, R5 ;  /* 0x0000000505067220 */ /* 0x000fe40000410000 */
[----:B------:R-:W0:Y:S02]  /*2450*/  LDC.U8 R5, c[0x0][0x424] ;  /* 0x00010900ff057b82 */ /* 0x000e240000000000 */
[----:B------:R-:W-:Y:S01]  /*2460*/  FFMA.FTZ R6, R3, R3, R6 ;  /* 0x0000000303067223 */ /* 0x000fe20000010006 */
[----:B------:R-:W-:-:S05]  /*2470*/  LOP3.LUT R3, R4, 0x800000, RZ, 0xfc, !PT ;  /* 0x0080000004037812 */ /* 0x000fca00078efcff */
[----:B------:R-:W1:Y:S02]  /*2480*/  MUFU.SQRT R6, R6 ;  /* 0x0000000600067308 */ /* 0x000e640000002000 */
[----:B-1----:R-:W-:Y:S01]  /*2490*/  @P0 FMUL.FTZ R2, R6, R3 ;  /* 0x0000000306020220 */ /* 0x002fe20000410000 */
[----:B------:R-:W-:Y:S02]  /*24a0*/  FSETP.NEU.FTZ.AND P0, PT, R0, +INF , PT ;  /* 0x7f8000000000780b */ /* 0x000fe40003f1d000 */
[----:B0-----:R-:W-:Y:S02]  /*24b0*/  PRMT R0, R5, 0x9910, RZ ;  /* 0x0000991005007816 */ /* 0x001fe400000000ff */
[----:B------:R-:W-:Y:S02]  /*24c0*/  FSEL R2, R2, +INF , P0 ;  /* 0x7f80000002027808 */ /* 0x000fe40000000000 */
[----:B------:R-:W-:Y:S02]  /*24d0*/  ISETP.GT.AND P0, PT, R0, 0x9, PT ;  /* 0x000000090000780c */ /* 0x000fe40003f04270 */
[----:B------:R0:W1:Y:S11]  /*24e0*/  F2F.BF16.F32 R3, R2 ;  /* 0x0000000200037304 */ /* 0x0000760000202000 */
[----:B0-----:R-:W-:Y:S05]  /*24f0*/  @P0 BRA `(.L_x_36) ;  /* 0x00000004000c0947 */ /* 0x001fea0003800000 */
        /* <DEDUP_REMOVED lines=8> */
[----:B-1----:R-:W-:-:S04]  /*2580*/  IMAD.U32 R0, R3, 0x10000, RZ ;  /* 0x0001000003007824 */ /* 0x002fc800078e00ff */
[----:B------:R-:W0:Y:S02]  /*2590*/  F2I.FTZ.TRUNC.NTZ R3, R0 ;  /* 0x0000000000037305 */ /* 0x000e24000021f100 */
[----:B0-----:R4:W-:Y:S01]  /*25a0*/  STG.E.U8 desc[UR36][R16.64], R3 ;  /* 0x0000000310007986 */ /* 0x0019e2000c101124 */
[----:B------:R-:W-:Y:S05]  /*25b0*/  BRA `(.L_x_41) ;  /* 0x0000000c00947947 */ /* 0x000fea0003800000 */
.L_x_39:
[----:B-1----:R-:W-:-:S06]  /*25c0*/  IMAD.U32 R3, R3, 0x10000, RZ ;  /* 0x0001000003037824 */ /* 0x002fcc00078e00ff */
[----:B------:R-:W0:Y:S02]  /*25d0*/  F2I.S64.TRUNC R2, R3 ;  /* 0x0000000300027311 */ /* 0x000e24000020d900 */
[----:B0-----:R3:W-:Y:S01]  /*25e0*/  STG.E.U8 desc[UR36][R16.64], R2 ;  /* 0x0000000210007986 */ /* 0x0017e2000c101124 */
[----:B------:R-:W-:Y:S05]  /*25f0*/  BRA `(.L_x_41) ;  /* 0x0000000c00847947 */ /* 0x000fea0003800000 */
.L_x_38:
[----:B------:R-:W-:-:S13]  /*2600*/  ISETP.NE.AND P0, PT, R0, 0x2, PT ;  /* 0x000000020000780c */ /* 0x000fda0003f05270 */
[----:B------:R-:W-:Y:S05]  /*2610*/  @!P0 BRA `(.L_x_42) ;  /* 0x0000000000308947 */ /* 0x000fea0003800000 */
[----:B------:R-:W-:-:S13]  /*2620*/  ISETP.NE.AND P0, PT, R0, 0x3, PT ;  /* 0x000000030000780c */ /* 0x000fda0003f05270 */
[----:B------:R-:W-:Y:S05]  /*2630*/  @!P0 BRA `(.L_x_43) ;  /* 0x0000000000188947 */ /* 0x000fea0003800000 */
[----:B------:R-:W-:-:S13]  /*2640*/  ISETP.NE.AND P0, PT, R0, 0x4, PT ;  /* 0x000000040000780c */ /* 0x000fda0003f05270 */
[----:B------:R-:W-:Y:S05]  /*2650*/  @P0 BRA `(.L_x_40) ;  /* 0x0000000c000c0947 */ /* 0x000fea0003800000 */
[----:B-1----:R-:W-:-:S06]  /*2660*/  IMAD.U32 R3, R3, 0x10000, RZ ;  /* 0x0001000003037824 */ /* 0x002fcc00078e00ff */
[----:B------:R-:W0:Y:S02]  /*2670*/  F2I.S64.TRUNC R2, R3 ;  /* 0x0000000300027311 */ /* 0x000e24000020d900 */
[----:B0-----:R0:W-:Y:S01]  /*2680*/  STG.E.64 desc[UR36][R16.64], R2 ;  /* 0x0000000210007986 */ /* 0x0011e2000c101b24 */
[----:B------:R-:W-:Y:S05]  /*2690*/  BRA `(.L_x_41) ;  /* 0x0000000c005c7947 */ /* 0x000fea0003800000 */
.L_x_43:
[----:B-1----:R-:W-:-:S06]  /*26a0*/  IMAD.U32 R3, R3, 0x10000, RZ ;  /* 0x0001000003037824 */ /* 0x002fcc00078e00ff */
[----:B------:R-:W0:Y:S02]  /*26b0*/  F2I.FTZ.TRUNC.NTZ R3, R3 ;  /* 0x0000000300037305 */ /* 0x000e24000021f100 */
[----:B0-----:R1:W-:Y:S01]  /*26c0*/  STG.E desc[UR36][R16.64], R3 ;  /* 0x0000000310007986 */ /* 0x0013e2000c101924 */
[----:B------:R-:W-:Y:S05]  /*26d0*/  BRA `(.L_x_41) ;  /* 0x0000000c004c7947 */ /* 0x000fea0003800000 */
.L_x_42:
[----:B-1----:R-:W-:-:S06]  /*26e0*/  IMAD.U32 R3, R3, 0x10000, RZ ;  /* 0x0001000003037824 */ /* 0x002fcc00078e00ff */
[----:B------:R-:W0:Y:S02]  /*26f0*/  F2I.FTZ.TRUNC.NTZ R3, R3 ;  /* 0x0000000300037305 */ /* 0x000e24000021f100 */
[----:B0-----:R2:W-:Y:S01]  /*2700*/  STG.E.U16 desc[UR36][R16.64], R3 ;  /* 0x0000000310007986 */ /* 0x0015e2000c101524 */
[----:B------:R-:W-:Y:S05]  /*2710*/  BRA `(.L_x_41) ;  /* 0x0000000c003c7947 */ /* 0x000fea0003800000 */
.L_x_37:
[----:B------:R-:W-:-:S13]  /*2720*/  ISETP.GT.AND P0, PT, R0, 0x6, PT ;  /* 0x000000060000780c */ /* 0x000fda0003f04270 */
[----:B------:R-:W-:Y:S05]  /*2730*/  @P0 BRA `(.L_x_44) ;  /* 0x00000000002c0947 */ /* 0x000fea0003800000 */
[----:B------:R-:W-:-:S13]  /*2740*/  ISETP.NE.AND P0, PT, R0, 0x5, PT ;  /* 0x000000050000780c */ /* 0x000fda0003f05270 */
[----:B------:R-:W-:Y:S05]  /*2750*/  @!P0 BRA `(.L_x_45) ;  /* 0x0000000000148947 */ /* 0x000fea0003800000 */
[----:B------:R-:W-:-:S13]  /*2760*/  ISETP.NE.AND P0, PT, R0, 0x6, PT ;  /* 0x000000060000780c */ /* 0x000fda0003f05270 */
[----:B------:R-:W-:Y:S05]  /*2770*/  @P0 BRA `(.L_x_40) ;  /* 0x0000000800c40947 */ /* 0x000fea0003800000 */
[----:B-1----:R-:W-:-:S05]  /*2780*/  IMAD.U32 R3, R3, 0x10000, RZ ;  /* 0x0001000003037824 */ /* 0x002fca00078e00ff */
[----:B------:R0:W-:Y:S01]  /*2790*/  STG.E desc[UR36][R16.64], R3 ;  /* 0x0000000310007986 */ /* 0x0001e2000c101924 */
[----:B------:R-:W-:Y:S05]  /*27a0*/  BRA `(.L_x_41) ;  /* 0x0000000c00187947 */ /* 0x000fea0003800000 */
.L_x_45:
[----:B-1----:R-:W-:-:S05]  /*27b0*/  IMAD.U32 R0, R3, 0x10000, RZ ;  /* 0x0001000003007824 */ /* 0x002fca00078e00ff */
[----:B------:R-:W-:-:S05]  /*27c0*/  F2FP.F16.F32.PACK_AB R0, RZ, R0 ;  /* 0x00000000ff00723e */ /* 0x000fca00000000ff */
[----:B------:R0:W-:Y:S01]  /*27d0*/  STG.E.U16 desc[UR36][R16.64], R0 ;  /* 0x0000000010007986 */ /* 0x0001e2000c101524 */
[----:B------:R-:W-:Y:S05]  /*27e0*/  BRA `(.L_x_41) ;  /* 0x0000000c00087947 */ /* 0x000fea0003800000 */
.L_x_44:
[----:B------:R-:W-:-:S13]  /*27f0*/  ISETP.NE.AND P0, PT, R0, 0x7, PT ;  /* 0x000000070000780c */ /* 0x000fda0003f05270 */
[----:B------:R-:W-:Y:S05]  /*2800*/  @!P0 BRA `(.L_x_46) ;  /* 0x0000000000348947 */ /* 0x000fea0003800000 */
[----:B------:R-:W-:-:S13]  /*2810*/  ISETP.NE.AND P0, PT, R0, 0x8, PT ;  /* 0x000000080000780c */ /* 0x000fda0003f05270 */
[----:B------:R-:W-:Y:S05]  /*2820*/  @!P0 BRA `(.L_x_47) ;  /* 0x0000000000188947 */ /* 0x000fea0003800000 */
[----:B------:R-:W-:-:S13]  /*2830*/  ISETP.NE.AND P0, PT, R0, 0x9, PT ;  /* 0x000000090000780c */ /* 0x000fda0003f05270 */
[----:B------:R-:W-:Y:S05]  /*2840*/  @P0 BRA `(.L_x_40) ;  /* 0x0000000800900947 */ /* 0x000fea0003800000 */
[----:B-1----:R-:W-:Y:S02]  /*2850*/  IMAD.U32 R2, R3, 0x10000, RZ ;  /* 0x0001000003027824 */ /* 0x002fe400078e00ff */
[----:B------:R-:W-:-:S05]  /*2860*/  IMAD.MOV.U32 R3, RZ, RZ, RZ ;  /* 0x000000ffff037224 */ /* 0x000fca00078e00ff */
[----:B------:R0:W-:Y:S01]  /*2870*/  STG.E.64 desc[UR36][R16.64], R2 ;  /* 0x0000000210007986 */ /* 0x0001e2000c101b24 */
[----:B------:R-:W-:Y:S05]  /*2880*/  BRA `(.L_x_41) ;  /* 0x0000000800e07947 */ /* 0x000fea0003800000 */
.L_x_47:
[----:B-1----:R-:W-:-:S05]  /*2890*/  IMAD.U32 R3, R3, 0x10000, RZ ;  /* 0x0001000003037824 */ /* 0x002fca00078e00ff */
[----:B------:R-:W-:-:S04]  /*28a0*/  F2FP.F16.F32.PACK_AB R3, RZ, R3 ;  /* 0x00000003ff03723e */ /* 0x000fc800000000ff */
[----:B------:R-:W-:-:S05]  /*28b0*/  PRMT R3, R3, 0x5410, RZ ;  /* 0x0000541003037816 */ /* 0x000fca00000000ff */
[----:B------:R0:W-:Y:S01]  /*28c0*/  STG.E desc[UR36][R16.64], R3 ;  /* 0x0000000310007986 */ /* 0x0001e2000c101924 */
[----:B------:R-:W-:Y:S05]  /*28d0*/  BRA `(.L_x_41) ;  /* 0x0000000800cc7947 */ /* 0x000fea0003800000 */
.L_x_46:
[----:B-1----:R-:W-:-:S04]  /*28e0*/  IMAD.U32 R2, R3, 0x10000, RZ ;  /* 0x0001000003027824 */ /* 0x002fc800078e00ff */
[----:B------:R-:W-:-:S06]  /*28f0*/  FMUL.FTZ R2, R2, 1 ;  /* 0x3f80000002027820 */ /* 0x000fcc0000410000 */
[----:B------:R-:W0:Y:S02]  /*2900*/  F2F.F64.F32 R2, R2 ;  /* 0x0000000200027310 */ /* 0x000e240000201800 */
[----:B0-----:R0:W-:Y:S01]  /*2910*/  STG.E.64 desc[UR36][R16.64], R2 ;  /* 0x0000000210007986 */ /* 0x0011e2000c101b24 */
[----:B------:R-:W-:Y:S05]  /*2920*/  BRA `(.L_x_41) ;  /* 0x0000000800b87947 */ /* 0x000fea0003800000 */
.L_x_36:
        /* <DEDUP_REMOVED lines=8> */
[----:B-1----:R-:W-:-:S05]  /*29b0*/  IMAD.U32 R3, R3, 0x10000, RZ ;  /* 0x0001000003037824 */ /* 0x002fca00078e00ff */
[----:B------:R-:W-:-:S04]  /*29c0*/  FSETP.NEU.FTZ.AND P0, PT, R3, RZ, PT ;  /* 0x000000ff0300720b */ /* 0x000fc80003f1d000 */
[----:B------:R-:W-:-:S05]  /*29d0*/  SEL R3, RZ, 0x1, !P0 ;  /* 0x00000001ff037807 */ /* 0x000fca0004000000 */
[----:B------:R0:W-:Y:S01]  /*29e0*/  STG.E.U8 desc[UR36][R16.64], R3 ;  /* 0x0000000310007986 */ /* 0x0001e2000c101124 */
[----:B------:R-:W-:Y:S05]  /*29f0*/  BRA `(.L_x_41) ;  /* 0x0000000800847947 */ /* 0x000fea0003800000 */
.L_x_50:
[----:B-1----:R-:W-:Y:S01]  /*2a00*/  IMAD.U32 R3, R3, 0x10000, RZ ;  /* 0x0001000003037824 */ /* 0x002fe200078e00ff */
[----:B------:R-:W-:-:S03]  /*2a10*/  CS2R R6, SRZ ;  /* 0x0000000000067805 */ /* 0x000fc6000001ff00 */
[----:B------:R-:W-:-:S04]  /*2a20*/  FMUL.FTZ R3, R3, 1 ;  /* 0x3f80000003037820 */ /* 0x000fc80000410000 */
[----:B------:R-:W0:Y:S02]  /*2a30*/  F2F.F64.F32 R4, R3 ;  /* 0x0000000300047310 */ /* 0x000e240000201800 */
[----:B0-----:R0:W-:Y:S01]  /*2a40*/  STG.E.128 desc[UR36][R16.64], R4 ;  /* 0x0000000410007986 */ /* 0x0011e2000c101d24 */
[----:B------:R-:W-:Y:S05]  /*2a50*/  BRA `(.L_x_41) ;  /* 0x00000008006c7947 */ /* 0x000fea0003800000 */
.L_x_49:
[----:B------:R-:W-:-:S13]  /*2a60*/  ISETP.NE.AND P0, PT, R0, 0xf, PT ;  /* 0x0000000f0000780c */ /* 0x000fda0003f05270 */
[----:B------:R-:W-:Y:S05]  /*2a70*/  @!P0 BRA `(.L_x_51) ;  /* 0x0000000000b48947 */ /* 0x000fea0003800000 */
[----:B------:R-:W-:-:S13]  /*2a80*/  ISETP.NE.AND P0, PT, R0, 0x17, PT ;  /* 0x000000170000780c */ /* 0x000fda0003f05270 */
[----:B------:R-:W-:Y:S05]  /*2a90*/  @!P0 BRA `(.L_x_52) ;  /* 0x0000000000548947 */ /* 0x000fea0003800000 */
[----:B------:R-:W-:-:S13]  /*2aa0*/  ISETP.NE.AND P0, PT, R0, 0x18, PT ;  /* 0x000000180000780c */ /* 0x000fda0003f05270 */
[----:B------:R-:W-:Y:S05]  /*2ab0*/  @P0 BRA `(.L_x_40) ;  /* 0x0000000400f40947 */ /* 0x000fea0003800000 */
[----:B-1----:R-:W-:Y:S01]  /*2ac0*/  IMAD.U32 R5, R3, 0x10000, RZ ;  /* 0x0001000003057824 */ /* 0x002fe200078e00ff */
[----:B------:R-:W-:Y:S04]  /*2ad0*/  BSSY B0, `(.L_x_53) ;  /* 0x000000e000007945 */ /* 0x000fe80003800000 */
[C---:B------:R-:W-:Y:S02]  /*2ae0*/  LOP3.LUT R2, R5.reuse, 0x7fffffff, RZ, 0xc0, !PT ;  /* 0x7fffffff05027812 */ /* 0x040fe400078ec0ff */
[----:B------:R-:W-:Y:S02]  /*2af0*/  LOP3.LUT R0, R5, 0x80000000, RZ, 0xc0, !PT ;  /* 0x8000000005007812 */ /* 0x000fe400078ec0ff */
[----:B------:R-:W-:Y:S02]  /*2b00*/  ISETP.GT.U32.AND P0, PT, R2, 0x43efffff, PT ;  /* 0x43efffff0200780c */ /* 0x000fe40003f04070 */
[----:B------:R-:W-:Y:S01]  /*2b10*/  SHF.R.U32.HI R3, RZ, 0x18, R0 ;  /* 0x00000018ff037819 */ /* 0x000fe20000011600 */
[----:B------:R-:W-:-:S10]  /*2b20*/  IMAD.MOV.U32 R0, RZ, RZ, 0x7f ;  /* 0x0000007fff007424 */ /* 0x000fd400078e00ff */
[----:B------:R-:W-:Y:S05]  /*2b30*/  @P0 BRA `(.L_x_54) ;  /* 0x00000000001c0947 */ /* 0x000fea0003800000 */
[----:B------:R-:W-:-:S13]  /*2b40*/  ISETP.GE.U32.AND P0, PT, R2, 0x3c800000, PT ;  /* 0x3c8000000200780c */ /* 0x000fda0003f06070 */
[----:B------:R-:W-:Y:S01]  /*2b50*/  @P0 SHF.R.U32.HI R0, RZ, 0x14, R5 ;  /* 0x00000014ff000819 */ /* 0x000fe20000011605 */
[----:B------:R-:W-:-:S03]  /*2b60*/  @!P0 FADD.FTZ R2, R2, 16384 ;  /* 0x4680000002028421 */ /* 0x000fc60000010000 */
[----:B------:R-:W-:-:S04]  /*2b70*/  @P0 LOP3.LUT R0, R0, 0x1, RZ, 0xc0, !PT ;  /* 0x0000000100000812 */ /* 0x000fc800078ec0ff */
[----:B------:R-:W-:-:S04]  /*2b80*/  @P0 IADD3 R0, R5, 0x407ffff, R0 ;  /* 0x0407ffff05000810 */ /* 0x000fc80007ffe000 */
[----:B------:R-:W-:Y:S01]  /*2b90*/  @P0 SHF.R.U32.HI R0, RZ, 0x14, R0 ;  /* 0x00000014ff000819 */ /* 0x000fe20000011600 */
[----:B------:R-:W-:-:S07]  /*2ba0*/  @!P0 VIADD R0, R2, 0xb9800000 ;  /* 0xb980000002008836 */ /* 0x000fce0000000000 */
.L_x_54:
[----:B------:R-:W-:Y:S05]  /*2bb0*/  BSYNC B0 ;  /* 0x0000000000007941 */ /* 0x000fea0003800000 */
.L_x_53:
[----:B------:R-:W-:-:S05]  /*2bc0*/  LOP3.LUT R3, R0, R3, RZ, 0xfc, !PT ;  /* 0x0000000300037212 */ /* 0x000fca00078efcff */
[----:B------:R0:W-:Y:S01]  /*2bd0*/  STG.E.U8 desc[UR36][R16.64], R3 ;  /* 0x0000000310007986 */ /* 0x0001e2000c101124 */
[----:B------:R-:W-:Y:S05]  /*2be0*/  BRA `(.L_x_41) ;  /* 0x0000000800087947 */ /* 0x000fea0003800000 */
.L_x_52:
[----:B-1----:R-:W-:Y:S01]  /*2bf0*/  IMAD.U32 R3, R3, 0x10000, RZ ;  /* 0x0001000003037824 */ /* 0x002fe200078e00ff */
[----:B------:R-:W-:Y:S04]  /*2c00*/  BSSY B0, `(.L_x_55) ;  /* 0x000000f000007945 */ /* 0x000fe80003800000 */
[----:B------:R-:W-:-:S04]  /*2c10*/  LOP3.LUT R2, R3, 0x7fffffff, RZ, 0xc0, !PT ;  /* 0x7fffffff03027812 */ /* 0x000fc800078ec0ff */
[----:B------:R-:W-:-:S13]  /*2c20*/  ISETP.GT.U32.AND P0, PT, R2, 0x477fffff, PT ;  /* 0x477fffff0200780c */ /* 0x000fda0003f04070 */
[----:B------:R-:W-:Y:S05]  /*2c30*/  @P0 BRA `(.L_x_56) ;  /* 0x0000000000200947 */ /* 0x000fea0003800000 */
[----:B------:R-:W-:-:S13]  /*2c40*/  ISETP.GE.U32.AND P0, PT, R2, 0x38800000, PT ;  /* 0x388000000200780c */ /* 0x000fda0003f06070 */
[----:B------:R-:W-:Y:S01]  /*2c50*/  @P0 SHF.R.U32.HI R0, RZ, 0x15, R3 ;  /* 0x00000015ff000819 */ /* 0x000fe20000011603 */
[----:B------:R-:W-:-:S03]  /*2c60*/  @!P0 FADD.FTZ R2, R2, 128 ;  /* 0x4300000002028421 */ /* 0x000fc60000010000 */
[----:B------:R-:W-:-:S04]  /*2c70*/  @P0 LOP3.LUT R0, R0, 0x1, RZ, 0xc0, !PT ;  /* 0x0000000100000812 */ /* 0x000fc800078ec0ff */
[----:B------:R-:W-:-:S04]  /*2c80*/  @P0 IADD3 R0, R3, 0x80fffff, R0 ;  /* 0x080fffff03000810 */ /* 0x000fc80007ffe000 */
[----:B------:R-:W-:Y:S01]  /*2c90*/  @P0 SHF.R.U32.HI R0, RZ, 0x15, R0 ;  /* 0x00000015ff000819 */ /* 0x000fe20000011600 */
[----:B------:R-:W-:Y:S01]  /*2ca0*/  @!P0 VIADD R0, R2, 0xbd000000 ;  /* 0xbd00000002008836 */ /* 0x000fe20000000000 */
[----:B------:R-:W-:Y:S06]  /*2cb0*/  BRA `(.L_x_57) ;  /* 0x00000000000c7947 */ /* 0x000fec0003800000 */
.L_x_56:
[----:B------:R-:W-:Y:S01]  /*2cc0*/  IMAD.MOV.U32 R0, RZ, RZ, 0x7f ;  /* 0x0000007fff007424 */ /* 0x000fe200078e00ff */
[----:B------:R-:W-:-:S04]  /*2cd0*/  ISETP.GT.U32.AND P0, PT, R2, 0x7f800000, PT ;  /* 0x7f8000000200780c */ /* 0x000fc80003f04070 */
[----:B------:R-:W-:-:S09]  /*2ce0*/  SEL R0, R0, 0x7c, P0 ;  /* 0x0000007c00007807 */ /* 0x000fd20000000000 */
.L_x_57:
[----:B------:R-:W-:Y:S05]  /*2cf0*/  BSYNC B0 ;  /* 0x0000000000007941 */ /* 0x000fea0003800000 */
.L_x_55:
[----:B------:R-:W-:-:S04]  /*2d00*/  LOP3.LUT R2, R3, 0x80000000, RZ, 0xc0, !PT ;  /* 0x8000000003027812 */ /* 0x000fc800078ec0ff */
[----:B------:R-:W-:-:S04]  /*2d10*/  SHF.R.U32.HI R3, RZ, 0x18, R2 ;  /* 0x00000018ff037819 */ /* 0x000fc80000011602 */
[----:B------:R-:W-:-:S05]  /*2d20*/  LOP3.LUT R3, R0, R3, RZ, 0xfc, !PT ;  /* 0x0000000300037212 */ /* 0x000fca00078efcff */
[----:B------:R0:W-:Y:S01]  /*2d30*/  STG.E.U8 desc[UR36][R16.64], R3 ;  /* 0x0000000310007986 */ /* 0x0001e2000c101124 */
[----:B------:R-:W-:Y:S05]  /*2d40*/  BRA `(.L_x_41) ;  /* 0x0000000400b07947 */ /* 0x000fea0003800000 */
.L_x_51:
[----:B-1----:R0:W-:Y:S01]  /*2d50*/  STG.E.U16 desc[UR36][R16.64], R3 ;  /* 0x0000000310007986 */ /* 0x0021e2000c101524 */
[----:B------:R-:W-:Y:S05]  /*2d60*/  BRA `(.L_x_41) ;  /* 0x0000000400a87947 */ /* 0x000fea0003800000 */
.L_x_48:
        /* <DEDUP_REMOVED lines=8> */
[----:B-1----:R-:W-:-:S06]  /*2df0*/  IMAD.U32 R3, R3, 0x10000, RZ ;  /* 0x0001000003037824 */ /* 0x002fcc00078e00ff */
[----:B------:R-:W0:Y:S02]  /*2e00*/  F2I.FTZ.U32.TRUNC.NTZ R3, R3 ;  /* 0x0000000300037305 */ /* 0x000e24000021f000 */
[----:B0-----:R0:W-:Y:S01]  /*2e10*/  STG.E.U16 desc[UR36][R16.64], R3 ;  /* 0x0000000310007986 */ /* 0x0011e2000c101524 */
[----:B------:R-:W-:Y:S05]  /*2e20*/  BRA `(.L_x_41) ;  /* 0x0000000400787947 */ /* 0x000fea0003800000 */
.L_x_60:
[----:B-1----:R-:W-:Y:S01]  /*2e30*/  IMAD.U32 R3, R3, 0x10000, RZ ;  /* 0x0001000003037824 */ /* 0x002fe200078e00ff */
[----:B------:R-:W-:Y:S01]  /*2e40*/  BSSY B0, `(.L_x_61) ;  /* 0x0000014000007945 */ /* 0x000fe20003800000 */
[----:B------:R-:W-:-:S03]  /*2e50*/  IMAD.MOV.U32 R8, RZ, RZ, 0x80 ;  /* 0x00000080ff087424 */ /* 0x000fc600078e00ff */
[----:B------:R-:W-:-:S04]  /*2e60*/  LOP3.LUT R2, R3, 0x7fffffff, RZ, 0xc0, !PT ;  /* 0x7fffffff03027812 */ /* 0x000fc800078ec0ff */
[----:B------:R-:W-:-:S13]  /*2e70*/  ISETP.GT.U32.AND P0, PT, R2, 0x437fffff, PT ;  /* 0x437fffff0200780c */ /* 0x000fda0003f04070 */
[----:B------:R-:W-:Y:S05]  /*2e80*/  @P0 BRA `(.L_x_62) ;  /* 0x00000000003c0947 */ /* 0x000fea0003800000 */
[----:B------:R-:W-:-:S13]  /*2e90*/  ISETP.GE.U32.AND P0, PT, R2, 0x3c000000, PT ;  /* 0x3c0000000200780c */ /* 0x000fda0003f06070 */
[----:B------:R-:W-:-:S04]  /*2ea0*/  @P0 SHF.R.U32.HI R0, RZ, 0x14, R3 ;  /* 0x00000014ff000819 */ /* 0x000fc80000011603 */
[----:B------:R-:W-:-:S04]  /*2eb0*/  @P0 LOP3.LUT R0, R0, 0x1, RZ, 0xc0, !PT ;  /* 0x0000000100000812 */ /* 0x000fc800078ec0ff */
[----:B------:R-:W-:-:S04]  /*2ec0*/  @P0 IADD3 R0, R3, 0x487ffff, R0 ;  /* 0x0487ffff03000810 */ /* 0x000fc80007ffe000 */
[----:B------:R-:W-:-:S04]  /*2ed0*/  @P0 SHF.R.U32.HI R0, RZ, 0x14, R0 ;  /* 0x00000014ff000819 */ /* 0x000fc80000011600 */
[----:B------:R-:W-:Y:S01]  /*2ee0*/  @P0 LOP3.LUT R0, R0, 0xff, RZ, 0xc0, !PT ;  /* 0x000000ff00000812 */ /* 0x000fe200078ec0ff */
[----:B------:R-:W-:Y:S06]  /*2ef0*/  @P0 BRA `(.L_x_63) ;  /* 0x0000000000100947 */ /* 0x000fec0003800000 */
[----:B------:R-:W-:Y:S01]  /*2f00*/  FADD.FTZ R0, R2, 8192 ;  /* 0x4600000002007421 */ /* 0x000fe20000010000 */
[----:B------:R-:W-:-:S04]  /*2f10*/  PRMT R8, RZ, 0x7610, R8 ;  /* 0x00007610ff087816 */ /* 0x000fc80000000008 */
[----:B------:R-:W-:-:S13]  /*2f20*/  LOP3.LUT P0, R0, R0, 0xff, RZ, 0xc0, !PT ;  /* 0x000000ff00007812 */ /* 0x000fda000780c0ff */
[----:B------:R-:W-:Y:S05]  /*2f30*/  @!P0 BRA `(.L_x_62) ;  /* 0x0000000000108947 */ /* 0x000fea0003800000 */
.L_x_63:
[----:B------:R-:W-:-:S04]  /*2f40*/  LOP3.LUT R2, R3, 0x80000000, RZ, 0xc0, !PT ;  /* 0x8000000003027812 */ /* 0x000fc800078ec0ff */
[----:B------:R-:W-:-:S04]  /*2f50*/  SHF.R.U32.HI R3, RZ, 0x18, R2 ;  /* 0x00000018ff037819 */ /* 0x000fc80000011602 */
[----:B------:R-:W-:-:S04]  /*2f60*/  LOP3.LUT R0, R0, R3, RZ, 0xfc, !PT ;  /* 0x0000000300007212 */ /* 0x000fc800078efcff */
[----:B------:R-:W-:-:S07]  /*2f70*/  PRMT R8, R0, 0x7610, R8 ;  /* 0x0000761000087816 */ /* 0x000fce0000000008 */
.L_x_62:
[----:B------:R-:W-:Y:S05]  /*2f80*/  BSYNC B0 ;  /* 0x0000000000007941 */ /* 0x000fea0003800000 */
.L_x_61:
[----:B------:R0:W-:Y:S01]  /*2f90*/  STG.E.U8 desc[UR36][R16.64], R8 ;  /* 0x0000000810007986 */ /* 0x0001e2000c101124 */
[----:B------:R-:W-:Y:S05]  /*2fa0*/  BRA `(.L_x_41) ;  /* 0x0000000400187947 */ /* 0x000fea0003800000 */
.L_x_59:
        /* <DEDUP_REMOVED lines=17> */
.L_x_66:
[----:B------:R-:W-:-:S04]  /*30c0*/  LOP3.LUT R2, R3, 0x80000000, RZ, 0xc0, !PT ;  /* 0x8000000003027812 */ /* 0x000fc800078ec0ff */
[----:B------:R-:W-:-:S04]  /*30d0*/  SHF.R.U32.HI R3, RZ, 0x18, R2 ;  /* 0x00000018ff037819 */ /* 0x000fc80000011602 */
[----:B------:R-:W-:-:S04]  /*30e0*/  LOP3.LUT R0, R0, R3, RZ, 0xfc, !PT ;  /* 0x0000000300007212 */ /* 0x000fc800078efcff */
[----:B------:R-:W-:-:S07]  /*30f0*/  PRMT R8, R0, 0x7610, R8 ;  /* 0x0000761000087816 */ /* 0x000fce0000000008 */
.L_x_65:
[----:B------:R-:W-:Y:S05]  /*3100*/  BSYNC B0 ;  /* 0x0000000000007941 */ /* 0x000fea0003800000 */
.L_x_64:
[----:B------:R0:W-:Y:S01]  /*3110*/  STG.E.U8 desc[UR36][R16.64], R8 ;  /* 0x0000000810007986 */ /* 0x0001e2000c101124 */
[----:B------:R-:W-:Y:S05]  /*3120*/  BRA `(.L_x_41) ;  /* 0x0000000000b87947 */ /* 0x000fea0003800000 */
.L_x_58:
[----:B------:R-:W-:-:S13]  /*3130*/  ISETP.NE.AND P0, PT, R0, 0x1c, PT ;  /* 0x0000001c0000780c */ /* 0x000fda0003f05270 */
[----:B------:R-:W-:Y:S05]  /*3140*/  @!P0 BRA `(.L_x_67) ;  /* 0x0000000000a48947 */ /* 0x000fea0003800000 */
[----:B------:R-:W-:-:S13]  /*3150*/  ISETP.NE.AND P0, PT, R0, 0x1d, PT ;  /* 0x0000001d0000780c */ /* 0x000fda0003f05270 */
[----:B------:R-:W-:Y:S05]  /*3160*/  @!P0 BRA `(.L_x_68) ;  /* 0x00000000008c8947 */ /* 0x000fea0003800000 */
[----:B------:R-:W-:-:S13]  /*3170*/  ISETP.NE.AND P0, PT, R0, 0x2c, PT ;  /* 0x0000002c0000780c */ /* 0x000fda0003f05270 */
[----:B------:R-:W-:Y:S05]  /*3180*/  @P0 BRA `(.L_x_40) ;  /* 0x0000000000400947 */ /* 0x000fea0003800000 */
[----:B-1----:R-:W-:-:S05]  /*3190*/  IMAD.U32 R3, R3, 0x10000, RZ ;  /* 0x0001000003037824 */ /* 0x002fca00078e00ff */
[----:B------:R-:W-:-:S04]  /*31a0*/  SHF.R.U32.HI R4, RZ, 0x17, R3 ;  /* 0x00000017ff047819 */ /* 0x000fc80000011603 */
[----:B------:R-:W-:-:S04]  /*31b0*/  LOP3.LUT R2, R4, 0xff, RZ, 0xc0, !PT ;  /* 0x000000ff04027812 */ /* 0x000fc800078ec0ff */
[----:B------:R-:W-:-:S13]  /*31c0*/  ISETP.NE.AND P1, PT, R2, 0xff, PT ;  /* 0x000000ff0200780c */ /* 0x000fda0003f25270 */
[--C-:B------:R-:W-:Y:S02]  /*31d0*/  @P1 SHF.R.U32.HI R0, RZ, 0x16, R3.reuse ;  /* 0x00000016ff001819 */ /* 0x100fe40000011603 */
[----:B------:R-:W-:Y:S01]  /*31e0*/  @P1 LOP3.LUT P0, RZ, R2, 0x3fffff, R3, 0xf8, !PT ;  /* 0x003fffff02ff1812 */ /* 0x000fe2000780f803 */
[----:B------:R-:W-:Y:S01]  /*31f0*/  IMAD.MOV.U32 R3, RZ, RZ, 0xff ;  /* 0x000000ffff037424 */ /* 0x000fe200078e00ff */
[----:B------:R-:W-:-:S04]  /*3200*/  @P1 LOP3.LUT R0, R0, 0x1, RZ, 0xc0, !PT ;  /* 0x0000000100001812 */ /* 0x000fc800078ec0ff */
[----:B------:R-:W-:Y:S01]  /*3210*/  @P1 ISETP.EQ.U32.AND P2, PT, R0, 0x1, P0 ;  /* 0x000000010000180c */ /* 0x000fe20000742070 */
[----:B------:R-:W-:Y:S01]  /*3220*/  @P1 VIADD R0, R4, 0x1 ;  /* 0x0000000104001836 */ /* 0x000fe20000000000 */
[----:B------:R-:W-:Y:S02]  /*3230*/  PLOP3.LUT P0, PT, PT, PT, PT, 0x80, 0x0 ;  /* 0x000000000000781c */ /* 0x000fe40003f0f070 */
[----:B------:R-:W-:-:S13]  /*3240*/  @P1 PLOP3.LUT P0, PT, P2, PT, PT, 0x80, 0x0 ;  /* 0x000000000000181c */ /* 0x000fda000170f070 */
[----:B------:R-:W-:-:S04]  /*3250*/  @!P0 IMAD.MOV R0, RZ, RZ, R4 ;  /* 0x000000ffff008224 */ /* 0x000fc800078e0204 */
[----:B------:R-:W-:-:S05]  /*3260*/  @P1 IMAD.MOV.U32 R3, RZ, RZ, R0 ;  /* 0x000000ffff031224 */ /* 0x000fca00078e0000 */
[----:B------:R0:W-:Y:S01]  /*3270*/  STG.E.U8 desc[UR36][R16.64], R3 ;  /* 0x0000000310007986 */ /* 0x0001e2000c101124 */
[----:B------:R-:W-:Y:S05]  /*3280*/  BRA `(.L_x_41) ;  /* 0x0000000000607947 */ /* 0x000fea0003800000 */
.L_x_40:
[----:B------:R-:W-:Y:S01]  /*3290*/  MOV R2, 0x0 ;  /* 0x0000000000027802 */ /* 0x000fe20000000f00 */
[----:B------:R-:W-:Y:S01]  /*32a0*/  ULDC.64 UR4, c[0x4][0x128] ;  /* 0x01004a0000047ab9 */ /* 0x000fe20000000a00 */
[----:B------:R-:W-:Y:S01]  /*32b0*/  ULDC.64 UR6, c[0x4][0x130] ;  /* 0x01004c0000067ab9 */ /* 0x000fe20000000a00 */
[----:B------:R-:W-:Y:S02]  /*32c0*/  IMAD.U32 R4, RZ, RZ, UR4 ;  /* 0x00000004ff047e24 */ /* 0x000fe4000f8e00ff */
[----:B------:R-:W-:Y:S01]  /*32d0*/  IMAD.U32 R5, RZ, RZ, UR5 ;  /* 0x00000005ff057e24 */ /* 0x000fe2000f8e00ff */
[----:B-1----:R-:W0:Y:S01]  /*32e0*/  LDC.64 R2, c[0x4][R2] ;  /* 0x0100000002027b82 */ /* 0x002e220000000a00 */
        /* <DEDUP_REMOVED lines=10> */
.L_x_69:
[----:B------:R-:W-:Y:S05]  /*3390*/  BRA `(.L_x_41) ;  /* 0x00000000001c7947 */ /* 0x000fea0003800000 */
.L_x_68:
[----:B-1----:R-:W-:-:S06]  /*33a0*/  IMAD.U32 R3, R3, 0x10000, RZ ;  /* 0x0001000003037824 */ /* 0x002fcc00078e00ff */
[----:B------:R-:W0:Y:S02]  /*33b0*/  F2I.U64.TRUNC R2, R3 ;  /* 0x0000000300027311 */ /* 0x000e24000020d800 */
[----:B0-----:R0:W-:Y:S01]  /*33c0*/  STG.E.64 desc[UR36][R16.64], R2 ;  /* 0x0000000210007986 */ /* 0x0011e2000c101b24 */
[----:B------:R-:W-:Y:S05]  /*33d0*/  BRA `(.L_x_41) ;  /* 0x00000000000c7947 */ /* 0x000fea0003800000 */
.L_x_67:
[----:B-1----:R-:W-:-:S06]  /*33e0*/  IMAD.U32 R3, R3, 0x10000, RZ ;  /* 0x0001000003037824 */ /* 0x002fcc00078e00ff */
[----:B------:R-:W0:Y:S02]  /*33f0*/  F2I.FTZ.U32.TRUNC.NTZ R3, R3 ;  /* 0x0000000300037305 */ /* 0x000e24000021f000 */
[----:B0-----:R0:W-:Y:S02]  /*3400*/  STG.E desc[UR36][R16.64], R3 ;  /* 0x0000000310007986 */ /* 0x0011e4000c101924 */
.L_x_41:
[----:B------:R-:W-:-:S04]  /*3410*/  IMAD R18, R23, 0x200, R18 ;  /* 0x0000020017127824 */ /* 0x000fc800078e0212 */
[----:B------:R-:W-:-:S07]  /*3420*/  VIADD R19, R18, 0x80 ;  /* 0x0000008012137836 */ /* 0x000fce0000000000 */
.L_x_1:
[----:B------:R-:W-:Y:S05]  /*3430*/  BSYNC B6 ;  /* 0x0000000000067941 */ /* 0x000fea0003800000 */
.L_x_0:
[----:B------:R-:W-:Y:S01]  /*3440*/  ULDC UR4, c[0x0][0x210] ;  /* 0x0000840000047ab9 */ /* 0x000fe20000000800 */
[----:B------:R-:W-:Y:S01]  /*3450*/  BSSY B6, `(.L_x_70) ;  /* 0x000033a000067945 */ /* 0x000fe20003800000 */
[----:B------:R-:W-:-:S13]  /*3460*/  ISETP.GE.AND P0, PT, R19, UR4, PT ;  /* 0x0000000413007c0c */ /* 0x000fda000bf06270 */
[----:B------:R-:W-:Y:S05]  /*3470*/  @P0 BRA `(.L_x_71) ;  /* 0x0000003000dc0947 */ /* 0x000fea0003800000 */
[----:B0-----:R-:W0:Y:S01]  /*3480*/  LDC R6, c[0x0][0x218] ;  /* 0x00008600ff067b82 */ /* 0x001e220000000800 */
[----:B------:R-:W-:Y:S02]  /*3490*/  IMAD.MOV.U32 R0, RZ, RZ, RZ ;  /* 0x000000ffff007224 */ /* 0x000fe400078e00ff */
[----:B-1234-:R-:W-:Y:S01]  /*34a0*/  IMAD.MOV.U32 R16, RZ, RZ, RZ ;  /* 0x000000ffff107224 */ /* 0x01efe200078e00ff */
[----:B0-----:R-:W-:-:S13]  /*34b0*/  ISETP.NE.AND P0, PT, R6, RZ, PT ;  /* 0x000000ff0600720c */ /* 0x001fda0003f05270 */
[----:B------:R-:W-:Y:S05]  /*34c0*/  @!P0 BRA `(.L_x_72) ;  /* 0x0000001000a88947 */ /* 0x000fea0003800000 */
        /* <DEDUP_REMOVED lines=298> */
.L_x_72:
        /* <DEDUP_REMOVED lines=22> */
.L_x_76:
[----:B------:R-:W2:Y:S02]  /*48d0*/  LDG.E.U8 R2, desc[UR36][R2.64] ;  /* 0x0000002402027981 */ /* 0x000ea4000c1e1100 */
[----:B--2---:R-:W-:-:S04]  /*48e0*/  I2FP.F32.U32 R0, R2 ;  /* 0x0000000200007245 */ /* 0x004fc80000201000 */
[----:B------:R-:W-:Y:S01]  /*48f0*/  F2FP.BF16.F32.PACK_AB R0, RZ, R0 ;  /* 0x00000000ff00723e */ /* 0x000fe200000010ff */
[----:B------:R-:W-:Y:S06]  /*4900*/  BRA `(.L_x_78) ;  /* 0x0000000c00907947 */ /* 0x000fec0003800000 */
.L_x_75:
        /* <DEDUP_REMOVED lines=10> */
.L_x_80:
[----:B------:R-:W2:Y:S02]  /*49b0*/  LDG.E R2, desc[UR36][R2.64] ;  /* 0x0000002402027981 */ /* 0x000ea4000c1e1900 */
[----:B--2---:R-:W-:-:S04]  /*49c0*/  I2FP.F32.S32 R0, R2 ;  /* 0x0000000200007245 */ /* 0x004fc80000201400 */
[----:B------:R-:W-:Y:S01]  /*49d0*/  F2FP.BF16.F32.PACK_AB R0, RZ, R0 ;  /* 0x00000000ff00723e */ /* 0x000fe200000010ff */
[----:B------:R-:W-:Y:S06]  /*49e0*/  BRA `(.L_x_78) ;  /* 0x0000000c00587947 */ /* 0x000fec0003800000 */
.L_x_79:
[----:B------:R-:W2:Y:S02]  /*49f0*/  LDG.E.U16 R2, desc[UR36][R2.64] ;  /* 0x0000002402027981 */ /* 0x000ea4000c1e1500 */
[----:B--2---:R-:W0:Y:S02]  /*4a00*/  I2F.S16 R0, R2 ;  /* 0x0000000200007306 */ /* 0x004e240000101400 */
[----:B0-----:R-:W-:Y:S01]  /*4a10*/  F2FP.BF16.F32.PACK_AB R0, RZ, R0 ;  /* 0x00000000ff00723e */ /* 0x001fe200000010ff */
[----:B------:R-:W-:Y:S06]  /*4a20*/  BRA `(.L_x_78) ;  /* 0x0000000c00487947 */ /* 0x000fec0003800000 */
.L_x_74:
        /* <DEDUP_REMOVED lines=9> */
.L_x_82:
[----:B------:R-:W2:Y:S02]  /*4ac0*/  LDG.E.U16 R0, desc[UR36][R2.64] ;  /* 0x0000002402007981 */ /* 0x000ea4000c1e1500 */
[----:B--2---:R-:W-:-:S05]  /*4ad0*/  HADD2.F32 R0, -RZ, R0.H0_H0 ;  /* 0x20000000ff007230 */ /* 0x004fca0000004100 */
[----:B------:R-:W-:Y:S01]  /*4ae0*/  F2FP.BF16.F32.PACK_AB R0, RZ, R0 ;  /* 0x00000000ff00723e */ /* 0x000fe200000010ff */
[----:B------:R-:W-:Y:S06]  /*4af0*/  BRA `(.L_x_78) ;  /* 0x0000000c00147947 */ /* 0x000fec0003800000 */
.L_x_81:
        /* <DEDUP_REMOVED lines=9> */
.L_x_84:
[----:B------:R-:W2:Y:S02]  /*4b90*/  LDG.E.U16 R2, desc[UR36][R2.64] ;  /* 0x0000002402027981 */ /* 0x000ea4000c1e1500 */
[----:B--2---:R-:W-:-:S05]  /*4ba0*/  HADD2.F32 R0, -RZ, R2.H0_H0 ;  /* 0x20000002ff007230 */ /* 0x004fca0000004100 */
[----:B------:R-:W-:Y:S01]  /*4bb0*/  F2FP.BF16.F32.PACK_AB R0, RZ, R0 ;  /* 0x00000000ff00723e */ /* 0x000fe200000010ff */
[----:B------:R-:W-:Y:S06]  /*4bc0*/  BRA `(.L_x_78) ;  /* 0x0000000800e07947 */ /* 0x000fec0003800000 */
.L_x_83:
        /* <DEDUP_REMOVED lines=8> */
.L_x_73:
        /* <DEDUP_REMOVED lines=13> */
.L_x_87:
        /* <DEDUP_REMOVED lines=8> */
.L_x_86:
        /* <DEDUP_REMOVED lines=28> */
.L_x_89:
        /* <DEDUP_REMOVED lines=15> */
.L_x_88:
[----:B------:R0:W5:Y:S01]  /*5050*/  LDG.E.U16 R0, desc[UR36][R2.64] ;  /* 0x0000002402007981 */ /* 0x000162000c1e1500 */
[----:B------:R-:W-:Y:S05]  /*5060*/  BRA `(.L_x_78) ;  /* 0x0000000400b87947 */ /* 0x000fea0003800000 */
.L_x_85:
        /* <DEDUP_REMOVED lines=12> */
.L_x_92:
        /* <DEDUP_REMOVED lines=21> */
.L_x_96:
[----:B------:R-:W-:Y:S05]  /*5280*/  BSYNC B1 ;  /* 0x0000000000017941 */ /* 0x000fea0003800000 */
.L_x_95:
[----:B------:R-:W-:Y:S01]  /*5290*/  LEA R3, R0, 0x3b800000, 0x17 ;  /* 0x3b80000000037811 */ /* 0x000fe200078eb8ff */
[----:B------:R-:W-:-:S05]  /*52a0*/  IMAD.SHL.U32 R0, R2, 0x100000, RZ ;  /* 0x0010000002007824 */ /* 0x000fca00078e00ff */
[----:B------:R-:W-:-:S07]  /*52b0*/  LOP3.LUT R0, R3, R0, R4, 0xfe, !PT ;  /* 0x0000000003007212 */ /* 0x000fce00078efe04 */
.L_x_94:
[----:B------:R-:W-:Y:S05]  /*52c0*/  BSYNC B0 ;  /* 0x0000000000007941 */ /* 0x000fea0003800000 */
.L_x_93:
[----:B------:R-:W-:Y:S01]  /*52d0*/  F2FP.BF16.F32.PACK_AB R0, RZ, R0 ;  /* 0x00000000ff00723e */ /* 0x000fe200000010ff */
[----:B------:R-:W-:Y:S06]  /*52e0*/  BRA `(.L_x_78) ;  /* 0x0000000400187947 */ /* 0x000fec0003800000 */
.L_x_91:
        /* <DEDUP_REMOVED lines=21> */
.L_x_100:
[----:B------:R-:W-:Y:S05]  /*5440*/  BSYNC B1 ;  /* 0x0000000000017941 */ /* 0x000fea0003800000 */
.L_x_99:
[----:B------:R-:W-:Y:S01]  /*5450*/  LEA R3, R0, 0x37800000, 0x17 ;  /* 0x3780000000037811 */ /* 0x000fe200078eb8ff */
[----:B------:R-:W-:-:S05]  /*5460*/  IMAD.SHL.U32 R0, R2, 0x200000, RZ ;  /* 0x0020000002007824 */ /* 0x000fca00078e00ff */
[----:B------:R-:W-:-:S07]  /*5470*/  LOP3.LUT R0, R3, R0, R4, 0xfe, !PT ;  /* 0x0000000003007212 */ /* 0x000fce00078efe04 */
.L_x_98:
[----:B------:R-:W-:Y:S05]  /*5480*/  BSYNC B0 ;  /* 0x0000000000007941 */ /* 0x000fea0003800000 */
.L_x_97:
[----:B------:R-:W-:Y:S01]  /*5490*/  F2FP.BF16.F32.PACK_AB R0, RZ, R0 ;  /* 0x00000000ff00723e */ /* 0x000fe200000010ff */
[----:B------:R-:W-:Y:S06]  /*54a0*/  BRA `(.L_x_78) ;  /* 0x0000000000a87947 */ /* 0x000fec0003800000 */
.L_x_90:
        /* <DEDUP_REMOVED lines=14> */
.L_x_104:
[----:B------:R-:W-:Y:S05]  /*5590*/  BSYNC B0 ;  /* 0x0000000000007941 */ /* 0x000fea0003800000 */
.L_x_103:
[----:B------:R-:W-:Y:S01]  /*55a0*/  F2FP.BF16.F32.PACK_AB R0, RZ, R0 ;  /* 0x00000000ff00723e */ /* 0x000fe200000010ff */
[----:B------:R-:W-:Y:S06]  /*55b0*/  BRA `(.L_x_78) ;  /* 0x0000000000647947 */ /* 0x000fec0003800000 */
.L_x_77:
        /* <DEDUP_REMOVED lines=16> */
.L_x_105:
[----:B------:R-:W-:Y:S01]  /*56c0*/  PRMT R0, RZ, 0x7610, R0 ;  /* 0x00007610ff007816 */ /* 0x000fe20000000000 */
[----:B------:R-:W-:Y:S06]  /*56d0*/  BRA `(.L_x_78) ;  /* 0x00000000001c7947 */ /* 0x000fec0003800000 */
.L_x_102:
[----:B------:R-:W2:Y:S02]  /*56e0*/  LDG.E.64 R2, desc[UR36][R2.64] ;  /* 0x0000002402027981 */ /* 0x000ea4000c1e1b00 */
[----:B--2---:R-:W0:Y:S02]  /*56f0*/  I2F.U64 R0, R2 ;  /* 0x0000000200007312 */ /* 0x004e240000301000 */
[----:B0-----:R-:W-:Y:S01]  /*5700*/  F2FP.BF16.F32.PACK_AB R0, RZ, R0 ;  /* 0x00000000ff00723e */ /* 0x001fe200000010ff */
[----:B------:R-:W-:Y:S06]  /*5710*/  BRA `(.L_x_78) ;  /* 0x00000000000c7947 */ /* 0x000fec0003800000 */
.L_x_101:
[----:B------:R-:W2:Y:S02]  /*5720*/  LDG.E R2, desc[UR36][R2.64] ;  /* 0x0000002402027981 */ /* 0x000ea4000c1e1900 */
[----:B--2---:R-:W-:-:S04]  /*5730*/  I2FP.F32.U32 R0, R2 ;  /* 0x0000000200007245 */ /* 0x004fc80000201000 */
[----:B------:R-:W-:-:S07]  /*5740*/  F2FP.BF16.F32.PACK_AB R0, RZ, R0 ;  /* 0x00000000ff00723e */ /* 0x000fce00000010ff */
.L_x_78:
[----:B------:R-:W-:Y:S01]  /*5750*/  ULDC.U16 UR4, c[0x0][0x422] ;  /* 0x0001088000047ab9 */ /* 0x000fe20000000400 */
[----:B-----5:R-:W-:Y:S01]  /*5760*/  IMAD.U32 R0, R0, 0x10000, RZ ;  /* 0x0001000000007824 */ /* 0x020fe200078e00ff */
[----:B------:R-:W-:Y:S01]  /*5770*/  USHF.L.U32 UR4, UR4, 0x10, URZ ;  /* 0x0000001004047899 */ /* 0x000fe2000800063f */
[----:B------:R-:W1:Y:S02]  /*5780*/  LDC.U8 R6, c[0x0][0x424] ;  /* 0x00010900ff067b82 */ /* 0x000e640000000000 */
[----:B------:R-:W-:-:S03]  /*5790*/  FADD.FTZ R0, |R0|, -RZ ;  /* 0x800000ff00007221 */ /* 0x000fc60000010200 */
[----:B------:R-:W-:-:S05]  /*57a0*/  FADD.FTZ R5, -RZ, |UR4| ;  /* 0x40000004ff057e21 */ /* 0x000fca0008010100 */
[CC--:B0-----:R-:W-:Y:S02]  /*57b0*/  VIMNMX R2, R5.reuse, R0.reuse, !PT ;  /* 0x0000000005027248 */ /* 0x0c1fe40007fe0100 */
[----:B------:R-:W-:Y:S02]  /*57c0*/  VIMNMX R0, R5, R0, PT ;  /* 0x0000000005007248 */ /* 0x000fe40003fe0100 */
[----:B------:R-:W-:Y:S02]  /*57d0*/  LOP3.LUT R3, R2, 0xfe000000, RZ, 0xc0, !PT ;  /* 0xfe00000002037812 */ /* 0x000fe400078ec0ff */
[----:B------:R-:W-:Y:S02]  /*57e0*/  FSETP.NEU.FTZ.AND P0, PT, R0, RZ, PT ;  /* 0x000000ff0000720b */ /* 0x000fe40003f1d000 */
[C---:B------:R-:W-:Y:S02]  /*57f0*/  IADD3 R5, -R3.reuse, 0x7e800000, RZ ;  /* 0x7e80000003057810 */ /* 0x040fe40007ffe1ff */
[----:B------:R-:W-:-:S03]  /*5800*/  LOP3.LUT R3, R3, 0x800000, RZ, 0xfc, !PT ;  /* 0x0080000003037812 */ /* 0x000fc600078efcff */
[-C--:B------:R-:W-:Y:S01]  /*5810*/  FMUL.FTZ R4, R0, R5.reuse ;  /* 0x0000000500047220 */ /* 0x080fe20000410000 */
[----:B------:R-:W-:-:S03]  /*5820*/  FMUL.FTZ R5, R2, R5 ;  /* 0x0000000502057220 */ /* 0x000fc60000410000 */
[----:B------:R-:W-:-:S04]  /*5830*/  FMUL.FTZ R4, R4, R4 ;  /* 0x0000000404047220 */ /* 0x000fc80000410000 */
[----:B------:R-:W-:-:S06]  /*5840*/  FFMA.FTZ R4, R5, R5, R4 ;  /* 0x0000000505047223 */ /* 0x000fcc0000010004 */
[----:B------:R-:W0:Y:S02]  /*5850*/  MUFU.SQRT R4, R4 ;  /* 0x0000000400047308 */ /* 0x000e240000002000 */
[----:B0-----:R-:W-:Y:S01]  /*5860*/  @P0 FMUL.FTZ R2, R4, R3 ;  /* 0x0000000304020220 */ /* 0x001fe20000410000 */
[----:B------:R-:W-:Y:S02]  /*5870*/  FSETP.NEU.FTZ.AND P0, PT, R0, +INF , PT ;  /* 0x7f8000000000780b */ /* 0x000fe40003f1d000 */
[----:B-1----:R-:W-:Y:S02]  /*5880*/  PRMT R0, R6, 0x9910, RZ ;  /* 0x0000991006007816 */ /* 0x002fe400000000ff */
        /* <DEDUP_REMOVED lines=16> */
.L_x_109:
[----:B-1----:R-:W-:-:S06]  /*5990*/  IMAD.U32 R3, R3, 0x10000, RZ ;  /* 0x0001000003037824 */ /* 0x002fcc00078e00ff */
[----:B------:R-:W0:Y:S02]  /*59a0*/  F2I.S64.TRUNC R2, R3 ;  /* 0x0000000300027311 */ /* 0x000e24000020d900 */
[----:B0-----:R0:W-:Y:S01]  /*59b0*/  STG.E.U8 desc[UR36][R16.64], R2 ;  /* 0x0000000210007986 */ /* 0x0011e2000c101124 */
[----:B------:R-:W-:Y:S05]  /*59c0*/  BRA `(.L_x_111) ;  /* 0x0000000c00847947 */ /* 0x000fea0003800000 */
.L_x_108:
        /* <DEDUP_REMOVED lines=10> */
.L_x_113:
[----:B-1----:R-:W-:-:S06]  /*5a70*/  IMAD.U32 R3, R3, 0x10000, RZ ;  /* 0x0001000003037824 */ /* 0x002fcc00078e00ff */
[----:B------:R-:W0:Y:S02]  /*5a80*/  F2I.FTZ.TRUNC.NTZ R3, R3 ;  /* 0x0000000300037305 */ /* 0x000e24000021f100 */
[----:B0-----:R0:W-:Y:S01]  /*5a90*/  STG.E desc[UR36][R16.64], R3 ;  /* 0x0000000310007986 */ /* 0x0011e2000c101924 */
[----:B------:R-:W-:Y:S05]  /*5aa0*/  BRA `(.L_x_111) ;  /* 0x0000000c004c7947 */ /* 0x000fea0003800000 */
.L_x_112:
[----:B-1----:R-:W-:-:S06]  /*5ab0*/  IMAD.U32 R3, R3, 0x10000, RZ ;  /* 0x0001000003037824 */ /* 0x002fcc00078e00ff */
[----:B------:R-:W0:Y:S02]  /*5ac0*/  F2I.FTZ.TRUNC.NTZ R3, R3 ;  /* 0x0000000300037305 */ /* 0x000e24000021f100 */
[----:B0-----:R0:W-:Y:S01]  /*5ad0*/  STG.E.U16 desc[UR36][R16.64], R3 ;  /* 0x0000000310007986 */ /* 0x0011e2000c101524 */
[----:B------:R-:W-:Y:S05]  /*5ae0*/  BRA `(.L_x_111) ;  /* 0x0000000c003c7947 */ /* 0x000fea0003800000 */
.L_x_107:
        /* <DEDUP_REMOVED lines=9> */
.L_x_115:
[----:B-1----:R-:W-:-:S05]  /*5b80*/  IMAD.U32 R0, R3, 0x10000, RZ ;  /* 0x0001000003007824 */ /* 0x002fca00078e00ff */
[----:B------:R-:W-:-:S05]  /*5b90*/  F2FP.F16.F32.PACK_AB R0, RZ, R0 ;  /* 0x00000000ff00723e */ /* 0x000fca00000000ff */
[----:B------:R0:W-:Y:S01]  /*5ba0*/  STG.E.U16 desc[UR36][R16.64], R0 ;  /* 0x0000000010007986 */ /* 0x0001e2000c101524 */
[----:B------:R-:W-:Y:S05]  /*5bb0*/  BRA `(.L_x_111) ;  /* 0x0000000c00087947 */ /* 0x000fea0003800000 */
.L_x_114:
        /* <DEDUP_REMOVED lines=10> */
.L_x_117:
[----:B-1----:R-:W-:-:S05]  /*5c60*/  IMAD.U32 R3, R3, 0x10000, RZ ;  /* 0x0001000003037824 */ /* 0x002fca00078e00ff */
[----:B------:R-:W-:-:S04]  /*5c70*/  F2FP.F16.F32.PACK_AB R3, RZ, R3 ;  /* 0x00000003ff03723e */ /* 0x000fc800000000ff */
[----:B------:R-:W-:-:S05]  /*5c80*/  PRMT R3, R3, 0x5410, RZ ;  /* 0x0000541003037816 */ /* 0x000fca00000000ff */
[----:B------:R0:W-:Y:S01]  /*5c90*/  STG.E desc[UR36][R16.64], R3 ;  /* 0x0000000310007986 */ /* 0x0001e2000c101924 */
[----:B------:R-:W-:Y:S05]  /*5ca0*/  BRA `(.L_x_111) ;  /* 0x0000000800cc7947 */ /* 0x000fea0003800000 */
.L_x_116:
[----:B-1----:R-:W-:-:S04]  /*5cb0*/  IMAD.U32 R2, R3, 0x10000, RZ ;  /* 0x0001000003027824 */ /* 0x002fc800078e00ff */
[----:B------:R-:W-:-:S06]  /*5cc0*/  FMUL.FTZ R2, R2, 1 ;  /* 0x3f80000002027820 */ /* 0x000fcc0000410000 */
[----:B------:R-:W0:Y:S02]  /*5cd0*/  F2F.F64.F32 R2, R2 ;  /* 0x0000000200027310 */ /* 0x000e240000201800 */
[----:B0-----:R0:W-:Y:S01]  /*5ce0*/  STG.E.64 desc[UR36][R16.64], R2 ;  /* 0x0000000210007986 */ /* 0x0011e2000c101b24 */
[----:B------:R-:W-:Y:S05]  /*5cf0*/  BRA `(.L_x_111) ;  /* 0x0000000800b87947 */ /* 0x000fea0003800000 */
.L_x_106:
        /* <DEDUP_REMOVED lines=13> */
.L_x_120:
[----:B-1----:R-:W-:Y:S01]  /*5dd0*/  IMAD.U32 R3, R3, 0x10000, RZ ;  /* 0x0001000003037824 */ /* 0x002fe200078e00ff */
[----:B------:R-:W-:-:S03]  /*5de0*/  CS2R R6, SRZ ;  /* 0x0000000000067805 */ /* 0x000fc6000001ff00 */
[----:B------:R-:W-:-:S04]  /*5df0*/  FMUL.FTZ R3, R3, 1 ;  /* 0x3f80000003037820 */ /* 0x000fc80000410000 */
[----:B------:R-:W0:Y:S02]  /*5e00*/  F2F.F64.F32 R4, R3 ;  /* 0x0000000300047310 */ /* 0x000e240000201800 */
[----:B0-----:R0:W-:Y:S01]  /*5e10*/  STG.E.128 desc[UR36][R16.64], R4 ;  /* 0x0000000410007986 */ /* 0x0011e2000c101d24 */
[----:B------:R-:W-:Y:S05]  /*5e20*/  BRA `(.L_x_111) ;  /* 0x00000008006c7947 */ /* 0x000fea0003800000 */
.L_x_119:
        /* <DEDUP_REMOVED lines=21> */
.L_x_124:
[----:B------:R-:W-:Y:S05]  /*5f80*/  BSYNC B0 ;  /* 0x0000000000007941 */ /* 0x000fea0003800000 */
.L_x_123:
[----:B------:R-:W-:-:S05]  /*5f90*/  LOP3.LUT R3, R0, R3, RZ, 0xfc, !PT ;  /* 0x0000000300037212 */ /* 0x000fca00078efcff */
[----:B------:R0:W-:Y:S01]  /*5fa0*/  STG.E.U8 desc[UR36][R16.64], R3 ;  /* 0x0000000310007986 */ /* 0x0001e2000c101124 */
[----:B------:R-:W-:Y:S05]  /*5fb0*/  BRA `(.L_x_111) ;  /* 0x0000000800087947 */ /* 0x000fea0003800000 */
.L_x_122:
        /* <DEDUP_REMOVED lines=13> */
.L_x_126:
[----:B------:R-:W-:Y:S01]  /*6090*/  IMAD.MOV.U32 R0, RZ, RZ, 0x7f ;  /* 0x0000007fff007424 */ /* 0x000fe200078e00ff */
[----:B------:R-:W-:-:S04]  /*60a0*/  ISETP.GT.U32.AND P0, PT, R2, 0x7f800000, PT ;  /* 0x7f8000000200780c */ /* 0x000fc80003f04070 */
[----:B------:R-:W-:-:S09]  /*60b0*/  SEL R0, R0, 0x7c, P0 ;  /* 0x0000007c00007807 */ /* 0x000fd20000000000 */
.L_x_127:
[----:B------:R-:W-:Y:S05]  /*60c0*/  BSYNC B0 ;  /* 0x0000000000007941 */ /* 0x000fea0003800000 */
.L_x_125:
[----:B------:R-:W-:-:S04]  /*60d0*/  LOP3.LUT R2, R3, 0x80000000, RZ, 0xc0, !PT ;  /* 0x8000000003027812 */ /* 0x000fc800078ec0ff */
[----:B------:R-:W-:-:S04]  /*60e0*/  SHF.R.U32.HI R3, RZ, 0x18, R2 ;  /* 0x00000018ff037819 */ /* 0x000fc80000011602 */
[----:B------:R-:W-:-:S05]  /*60f0*/  LOP3.LUT R3, R0, R3, RZ, 0xfc, !PT ;  /* 0x0000000300037212 */ /* 0x000fca00078efcff */
[----:B------:R0:W-:Y:S01]  /*6100*/  STG.E.U8 desc[UR36][R16.64], R3 ;  /* 0x0000000310007986 */ /* 0x0001e2000c101124 */
[----:B------:R-:W-:Y:S05]  /*6110*/  BRA `(.L_x_111) ;  /* 0x0000000400b07947 */ /* 0x000fea0003800000 */
.L_x_121:
[----:B-1----:R0:W-:Y:S01]  /*6120*/  STG.E.U16 desc[UR36][R16.64], R3 ;  /* 0x0000000310007986 */ /* 0x0021e2000c101524 */
[----:B------:R-:W-:Y:S05]  /*6130*/  BRA `(.L_x_111) ;  /* 0x0000000400a87947 */ /* 0x000fea0003800000 */
.L_x_118:
        /* <DEDUP_REMOVED lines=12> */
.L_x_130:
        /* <DEDUP_REMOVED lines=17> */
.L_x_133:
[----:B------:R-:W-:-:S04]  /*6310*/  LOP3.LUT R2, R3, 0x80000000, RZ, 0xc0, !PT ;  /* 0x8000000003027812 */ /* 0x000fc800078ec0ff */
[----:B------:R-:W-:-:S04]  /*6320*/  SHF.R.U32.HI R3, RZ, 0x18, R2 ;  /* 0x00000018ff037819 */ /* 0x000fc80000011602 */
[----:B------:R-:W-:-:S04]  /*6330*/  LOP3.LUT R0, R0, R3, RZ, 0xfc, !PT ;  /* 0x0000000300007212 */ /* 0x000fc800078efcff */
[----:B------:R-:W-:-:S07]  /*6340*/  PRMT R8, R0, 0x7610, R8 ;  /* 0x0000761000087816 */ /* 0x000fce0000000008 */
.L_x_132:
[----:B------:R-:W-:Y:S05]  /*6350*/  BSYNC B0 ;  /* 0x0000000000007941 */ /* 0x000fea0003800000 */
.L_x_131:
[----:B------:R3:W-:Y:S01]  /*6360*/  STG.E.U8 desc[UR36][R16.64], R8 ;  /* 0x0000000810007986 */ /* 0x0007e2000c101124 */
[----:B------:R-:W-:Y:S05]  /*6370*/  BRA `(.L_x_111) ;  /* 0x0000000400187947 */ /* 0x000fea0003800000 */
.L_x_129:
        /* <DEDUP_REMOVED lines=17> */
.L_x_136:
[----:B------:R-:W-:-:S04]  /*6490*/  LOP3.LUT R2, R3, 0x80000000, RZ, 0xc0, !PT ;  /* 0x8000000003027812 */ /* 0x000fc800078ec0ff */
[----:B------:R-:W-:-:S04]  /*64a0*/  SHF.R.U32.HI R3, RZ, 0x18, R2 ;  /* 0x00000018ff037819 */ /* 0x000fc80000011602 */
[----:B------:R-:W-:-:S04]  /*64b0*/  LOP3.LUT R0, R0, R3, RZ, 0xfc, !PT ;  /* 0x0000000300007212 */ /* 0x000fc800078efcff */
[----:B------:R-:W-:-:S07]  /*64c0*/  PRMT R8, R0, 0x7610, R8 ;  /* 0x0000761000087816 */ /* 0x000fce0000000008 */
.L_x_135:
[----:B------:R-:W-:Y:S05]  /*64d0*/  BSYNC B0 ;  /* 0x0000000000007941 */ /* 0x000fea0003800000 */
.L_x_134:
[----:B------:R0:W-:Y:S01]  /*64e0*/  STG.E.U8 desc[UR36][R16.64], R8 ;  /* 0x0000000810007986 */ /* 0x0001e2000c101124 */
[----:B------:R-:W-:Y:S05]  /*64f0*/  BRA `(.L_x_111) ;  /* 0x0000000000b87947 */ /* 0x000fea0003800000 */
.L_x_128:
        /* <DEDUP_REMOVED lines=22> */
.L_x_110:
[----:B------:R-:W-:Y:S01]  /*6660*/  MOV R0, 0x0 ;  /* 0x0000000000007802 */ /* 0x000fe20000000f00 */
[----:B------:R-:W-:Y:S01]  /*6670*/  ULDC.64 UR4, c[0x4][0x128] ;  /* 0x01004a0000047ab9 */ /* 0x000fe20000000a00 */
[----:B------:R-:W-:Y:S01]  /*6680*/  ULDC.64 UR6, c[0x4][0x40] ;  /* 0x0100100000067ab9 */ /* 0x000fe20000000a00 */
[----:B------:R-:W-:Y:S01]  /*6690*/  IMAD.U32 R4, RZ, RZ, UR4 ;  /* 0x00000004ff047e24 */ /* 0x000fe2000f8e00ff */
[----:B-1----:R0:W1:Y:S01]  /*66a0*/  LDC.64 R2, c[0x4][R0] ;  /* 0x0100000000027b82 */ /* 0x0020620000000a00 */
[----:B------:R-:W-:Y:S01]  /*66b0*/  IMAD.U32 R5, RZ, RZ, UR5 ;  /* 0x00000005ff057e24 */ /* 0x000fe2000f8e00ff */
[----:B------:R-:W-:Y:S01]  /*66c0*/  ULDC.64 UR4, c[0x4][0x130] ;  /* 0x01004c0000047ab9 */ /* 0x000fe20000000a00 */
[----:B------:R-:W-:Y:S02]  /*66d0*/  IMAD.U32 R10, RZ, RZ, UR6 ;  /* 0x00000006ff0a7e24 */ /* 0x000fe4000f8e00ff */
[----:B------:R-:W-:Y:S02]  /*66e0*/  IMAD.U32 R6, RZ, RZ, UR4 ;  /* 0x00000004ff067e24 */ /* 0x000fe4000f8e00ff */
[----:B------:R-:W-:-:S02]  /*66f0*/  IMAD.U32 R7, RZ, RZ, UR5 ;  /* 0x00000005ff077e24 */ /* 0x000fc4000f8e00ff */
[----:B------:R-:W-:Y:S02]  /*6700*/  IMAD.U32 R11, RZ, RZ, UR7 ;  /* 0x00000007ff0b7e24 */ /* 0x000fe4000f8e00ff */
[----:B------:R-:W-:Y:S02]  /*6710*/  IMAD.MOV.U32 R8, RZ, RZ, 0x65 ;  /* 0x00000065ff087424 */ /* 0x000fe400078e00ff */
[----:B------:R-:W-:Y:S02]  /*6720*/  IMAD.MOV.U32 R12, RZ, RZ, 0x1 ;  /* 0x00000001ff0c7424 */ /* 0x000fe400078e00ff */
[----:B0-----:R-:W-:-:S07]  /*6730*/  IMAD.MOV.U32 R13, RZ, RZ, RZ ;  /* 0x000000ffff0d7224 */ /* 0x001fce00078e00ff */
[----:B------:R-:W-:-:S07]  /*6740*/  LEPC R20, `(.L_x_139) ;  /* 0x000000001014794e */ /* 0x000fce0000000000 */
[----:B-1----:R-:W-:Y:S05]  /*6750*/  CALL.ABS.NOINC R2 ;  /* 0x0000000002007343 */ /* 0x002fea0003c00000 */
.L_x_139:
[----:B------:R-:W-:Y:S05]  /*6760*/  BRA `(.L_x_111) ;  /* 0x00000000001c7947 */ /* 0x000fea0003800000 */
.L_x_138:
[----:B-1----:R-:W-:-:S06]  /*6770*/  IMAD.U32 R3, R3, 0x10000, RZ ;  /* 0x0001000003037824 */ /* 0x002fcc00078e00ff */
[----:B------:R-:W0:Y:S02]  /*6780*/  F2I.U64.TRUNC R2, R3 ;  /* 0x0000000300027311 */ /* 0x000e24000020d800 */
[----:B0-----:R2:W-:Y:S01]  /*6790*/  STG.E.64 desc[UR36][R16.64], R2 ;  /* 0x0000000210007986 */ /* 0x0015e2000c101b24 */
[----:B------:R-:W-:Y:S05]  /*67a0*/  BRA `(.L_x_111) ;  /* 0x00000000000c7947 */ /* 0x000fea0003800000 */
.L_x_137:
[----:B-1----:R-:W-:-:S06]  /*67b0*/  IMAD.U32 R3, R3, 0x10000, RZ ;  /* 0x0001000003037824 */ /* 0x002fcc00078e00ff */
[----:B------:R-:W0:Y:S02]  /*67c0*/  F2I.FTZ.U32.TRUNC.NTZ R3, R3 ;  /* 0x0000000300037305 */ /* 0x000e24000021f000 */
[----:B0-----:R0:W-:Y:S02]  /*67d0*/  STG.E desc[UR36][R16.64], R3 ;  /* 0x0000000310007986 */ /* 0x0011e4000c101924 */
.L_x_111:
[----:B------:R-:W-:-:S07]  /*67e0*/  VIADD R19, R19, 0x80 ;  /* 0x0000008013137836 */ /* 0x000fce0000000000 */
.L_x_71:
[----:B------:R-:W-:Y:S05]  /*67f0*/  BSYNC B6 ;  /* 0x0000000000067941 */ /* 0x000fea0003800000 */
.L_x_70:
        /* <DEDUP_REMOVED lines=307> */
.L_x_142:
        /* <DEDUP_REMOVED lines=22> */
.L_x_146:
[----:B------:R-:W2:Y:S02]  /*7c90*/  LDG.E.U8 R2, desc[UR36][R2.64] ;  /* 0x0000002402027981 */ /* 0x000ea4000c1e1100 */
[----:B--2---:R-:W-:-:S04]  /*7ca0*/  I2FP.F32.U32 R0, R2 ;  /* 0x0000000200007245 */ /* 0x004fc80000201000 */
[----:B------:R-:W-:Y:S01]  /*7cb0*/  F2FP.BF16.F32.PACK_AB R0, RZ, R0 ;  /* 0x00000000ff00723e */ /* 0x000fe200000010ff */
[----:B------:R-:W-:Y:S06]  /*7cc0*/  BRA `(.L_x_148) ;  /* 0x0000000c00907947 */ /* 0x000fec0003800000 */
.L_x_145:
        /* <DEDUP_REMOVED lines=10> */
.L_x_150:
[----:B------:R-:W2:Y:S02]  /*7d70*/  LDG.E R2, desc[UR36][R2.64] ;  /* 0x0000002402027981 */ /* 0x000ea4000c1e1900 */
[----:B--2---:R-:W-:-:S04]  /*7d80*/  I2FP.F32.S32 R0, R2 ;  /* 0x0000000200007245 */ /* 0x004fc80000201400 */
[----:B------:R-:W-:Y:S01]  /*7d90*/  F2FP.BF16.F32.PACK_AB R0, RZ, R0 ;  /* 0x00000000ff00723e */ /* 0x000fe200000010ff */
[----:B------:R-:W-:Y:S06]  /*7da0*/  BRA `(.L_x_148) ;  /* 0x0000000c00587947 */ /* 0x000fec0003800000 */
.L_x_149:
[----:B------:R-:W2:Y:S02]  /*7db0*/  LDG.E.U16 R2, desc[UR36][R2.64] ;  /* 0x0000002402027981 */ /* 0x000ea4000c1e1500 */
[----:B--2---:R-:W0:Y:S02]  /*7dc0*/  I2F.S16 R0, R2 ;  /* 0x0000000200007306 */ /* 0x004e240000101400 */
[----:B0-----:R-:W-:Y:S01]  /*7dd0*/  F2FP.BF16.F32.PACK_AB R0, RZ, R0 ;  /* 0x00000000ff00723e */ /* 0x001fe200000010ff */
[----:B------:R-:W-:Y:S06]  /*7de0*/  BRA `(.L_x_148) ;  /* 0x0000000c00487947 */ /* 0x000fec0003800000 */
.L_x_144:
        /* <DEDUP_REMOVED lines=9> */
.L_x_152:
[----:B------:R-:W2:Y:S02]  /*7e80*/  LDG.E.U16 R0, desc[UR36][R2.64] ;  /* 0x0000002402007981 */ /* 0x000ea4000c1e1500 */
[----:B--2---:R-:W-:-:S05]  /*7e90*/  HADD2.F32 R0, -RZ, R0.H0_H0 ;  /* 0x20000000ff007230 */ /* 0x004fca0000004100 */
[----:B------:R-:W-:Y:S01]  /*7ea0*/  F2FP.BF16.F32.PACK_AB R0, RZ, R0 ;  /* 0x00000000ff00723e */ /* 0x000fe200000010ff */
[----:B------:R-:W-:Y:S06]  /*7eb0*/  BRA `(.L_x_148) ;  /* 0x0000000c00147947 */ /* 0x000fec0003800000 */
.L_x_151:
        /* <DEDUP_REMOVED lines=9> */
.L_x_154:
[----:B------:R-:W2:Y:S02]  /*7f50*/  LDG.E.U16 R2, desc[UR36][R2.64] ;  /* 0x0000002402027981 */ /* 0x000ea4000c1e1500 */
[----:B--2---:R-:W-:-:S05]  /*7f60*/  HADD2.F32 R0, -RZ, R2.H0_H0 ;  /* 0x20000002ff007230 */ /* 0x004fca0000004100 */
[----:B------:R-:W-:Y:S01]  /*7f70*/  F2FP.BF16.F32.PACK_AB R0, RZ, R0 ;  /* 0x00000000ff00723e */ /* 0x000fe200000010ff */
[----:B------:R-:W-:Y:S06]  /*7f80*/  BRA `(.L_x_148) ;  /* 0x0000000800e07947 */ /* 0x000fec0003800000 */
.L_x_153:
        /* <DEDUP_REMOVED lines=8> */
.L_x_143:
        /* <DEDUP_REMOVED lines=13> */
.L_x_157:
        /* <DEDUP_REMOVED lines=8> */
.L_x_156:
        /* <DEDUP_REMOVED lines=28> */
.L_x_159:
        /* <DEDUP_REMOVED lines=15> */
.L_x_158:
[----:B------:R0:W5:Y:S01]  /*8410*/  LDG.E.U16 R0, desc[UR36][R2.64] ;  /* 0x0000002402007981 */ /* 0x000162000c1e1500 */
[----:B------:R-:W-:Y:S05]  /*8420*/  BRA `(.L_x_148) ;  /* 0x0000000400b87947 */ /* 0x000fea0003800000 */
.L_x_155:
        /* <DEDUP_REMOVED lines=12> */
.L_x_162:
        /* <DEDUP_REMOVED lines=21> */
.L_x_166:
[----:B------:R-:W-:Y:S05]  /*8640*/  BSYNC B1 ;  /* 0x0000000000017941 */ /* 0x000fea0003800000 */
.L_x_165:
[----:B------:R-:W-:Y:S01]  /*8650*/  LEA R3, R0, 0x3b800000, 0x17 ;  /* 0x3b80000000037811 */ /* 0x000fe200078eb8ff */
[----:B------:R-:W-:-:S05]  /*8660*/  IMAD.SHL.U32 R0, R2, 0x100000, RZ ;  /* 0x0010000002007824 */ /* 0x000fca00078e00ff */
[----:B------:R-:W-:-:S07]  /*8670*/  LOP3.LUT R0, R3, R0, R4, 0xfe, !PT ;  /* 0x0000000003007212 */ /* 0x000fce00078efe04 */
.L_x_164:
[----:B------:R-:W-:Y:S05]  /*8680*/  BSYNC B0 ;  /* 0x0000000000007941 */ /* 0x000fea0003800000 */
.L_x_163:
[----:B------:R-:W-:Y:S01]  /*8690*/  F2FP.BF16.F32.PACK_AB R0, RZ, R0 ;  /* 0x00000000ff00723e */ /* 0x000fe200000010ff */
[----:B------:R-:W-:Y:S06]  /*86a0*/  BRA `(.L_x_148) ;  /* 0x0000000400187947 */ /* 0x000fec0003800000 */
.L_x_161:
        /* <DEDUP_REMOVED lines=21> */
.L_x_170:
[----:B------:R-:W-:Y:S05]  /*8800*/  BSYNC B1 ;  /* 0x0000000000017941 */ /* 0x000fea0003800000 */
.L_x_169:
[----:B------:R-:W-:Y:S01]  /*8810*/  LEA R3, R0, 0x37800000, 0x17 ;  /* 0x3780000000037811 */ /* 0x000fe200078eb8ff */
[----:B------:R-:W-:-:S05]  /*8820*/  IMAD.SHL.U32 R0, R2, 0x200000, RZ ;  /* 0x0020000002007824 */ /* 0x000fca00078e00ff */
[----:B------:R-:W-:-:S07]  /*8830*/  LOP3.LUT R0, R3, R0, R4, 0xfe, !PT ;  /* 0x0000000003007212 */ /* 0x000fce00078efe04 */
.L_x_168:
[----:B------:R-:W-:Y:S05]  /*8840*/  BSYNC B0 ;  /* 0x0000000000007941 */ /* 0x000fea0003800000 */
.L_x_167:
[----:B------:R-:W-:Y:S01]  /*8850*/  F2FP.BF16.F32.PACK_AB R0, RZ, R0 ;  /* 0x00000000ff00723e */ /* 0x000fe200000010ff */
[----:B------:R-:W-:Y:S06]  /*8860*/  BRA `(.L_x_148) ;  /* 0x0000000000a87947 */ /* 0x000fec0003800000 */
.L_x_160:
        /* <DEDUP_REMOVED lines=14> */
.L_x_174:
[----:B------:R-:W-:Y:S05]  /*8950*/  BSYNC B0 ;  /* 0x0000000000007941 */ /* 0x000fea0003800000 */
.L_x_173:
[----:B------:R-:W-:Y:S01]  /*8960*/  F2FP.BF16.F32.PACK_AB R0, RZ, R0 ;  /* 0x00000000ff00723e */ /* 0x000fe200000010ff */
[----:B------:R-:W-:Y:S06]  /*8970*/  BRA `(.L_x_148) ;  /* 0x0000000000647947 */ /* 0x000fec0003800000 */
.L_x_147:
        /* <DEDUP_REMOVED lines=16> */
.L_x_175:
[----:B------:R-:W-:Y:S01]  /*8a80*/  PRMT R0, RZ, 0x7610, R0 ;  /* 0x00007610ff007816 */ /* 0x000fe20000000000 */
[----:B------:R-:W-:Y:S06]  /*8a90*/  BRA `(.L_x_148) ;  /* 0x00000000001c7947 */ /* 0x000fec0003800000 */
.L_x_172:
[----:B------:R-:W2:Y:S02]  /*8aa0*/  LDG.E.64 R2, desc[UR36][R2.64] ;  /* 0x0000002402027981 */ /* 0x000ea4000c1e1b00 */
[----:B--2---:R-:W0:Y:S02]  /*8ab0*/  I2F.U64 R0, R2 ;  /* 0x0000000200007312 */ /* 0x004e240000301000 */
[----:B0-----:R-:W-:Y:S01]  /*8ac0*/  F2FP.BF16.F32.PACK_AB R0, RZ, R0 ;  /* 0x00000000ff00723e */ /* 0x001fe200000010ff */
[----:B------:R-:W-:Y:S06]  /*8ad0*/  BRA `(.L_x_148) ;  /* 0x00000000000c7947 */ /* 0x000fec0003800000 */
.L_x_171:
[----:B------:R-:W2:Y:S02]  /*8ae0*/  LDG.E R2, desc[UR36][R2.64] ;  /* 0x0000002402027981 */ /* 0x000ea4000c1e1900 */
[----:B--2---:R-:W-:-:S04]  /*8af0*/  I2FP.F32.U32 R0, R2 ;  /* 0x0000000200007245 */ /* 0x004fc80000201000 */
[----:B------:R-:W-:-:S07]  /*8b00*/  F2FP.BF16.F32.PACK_AB R0, RZ, R0 ;  /* 0x00000000ff00723e */ /* 0x000fce00000010ff */
.L_x_148:
        /* <DEDUP_REMOVED lines=36> */
.L_x_179:
[----:B-1----:R-:W-:-:S06]  /*8d50*/  IMAD.U32 R3, R3, 0x10000, RZ ;  /* 0x0001000003037824 */ /* 0x002fcc00078e00ff */
[----:B------:R-:W0:Y:S02]  /*8d60*/  F2I.S64.TRUNC R2, R3 ;  /* 0x0000000300027311 */ /* 0x000e24000020d900 */
[----:B0-----:R3:W-:Y:S01]  /*8d70*/  STG.E.U8 desc[UR36][R16.64], R2 ;  /* 0x0000000210007986 */ /* 0x0017e2000c101124 */
[----:B------:R-:W-:Y:S05]  /*8d80*/  BRA `(.L_x_181) ;  /* 0x0000000c00847947 */ /* 0x000fea0003800000 */
.L_x_178:
        /* <DEDUP_REMOVED lines=10> */
.L_x_183:
[----:B-1----:R-:W-:-:S06]  /*8e30*/  IMAD.U32 R3, R3, 0x10000, RZ ;  /* 0x0001000003037824 */ /* 0x002fcc00078e00ff */
[----:B------:R-:W0:Y:S02]  /*8e40*/  F2I.FTZ.TRUNC.NTZ R3, R3 ;  /* 0x0000000300037305 */ /* 0x000e24000021f100 */
[----:B0-----:R2:W-:Y:S01]  /*8e50*/  STG.E desc[UR36][R16.64], R3 ;  /* 0x0000000310007986 */ /* 0x0015e2000c101924 */
[----:B------:R-:W-:Y:S05]  /*8e60*/  BRA `(.L_x_181) ;  /* 0x0000000c004c7947 */ /* 0x000fea0003800000 */
.L_x_182:
[----:B-1----:R-:W-:-:S06]  /*8e70*/  IMAD.U32 R3, R3, 0x10000, RZ ;  /* 0x0001000003037824 */ /* 0x002fcc00078e00ff */
[----:B------:R-:W0:Y:S02]  /*8e80*/  F2I.FTZ.TRUNC.NTZ R3, R3 ;  /* 0x0000000300037305 */ /* 0x000e24000021f100 */
[----:B0-----:R0:W-:Y:S01]  /*8e90*/  STG.E.U16 desc[UR36][R16.64], R3 ;  /* 0x0000000310007986 */ /* 0x0011e2000c101524 */
[----:B------:R-:W-:Y:S05]  /*8ea0*/  BRA `(.L_x_181) ;  /* 0x0000000c003c7947 */ /* 0x000fea0003800000 */
.L_x_177:
        /* <DEDUP_REMOVED lines=9> */
.L_x_185:
[----:B-1----:R-:W-:-:S05]  /*8f40*/  IMAD.U32 R0, R3, 0x10000, RZ ;  /* 0x0001000003007824 */ /* 0x002fca00078e00ff */
[----:B------:R-:W-:-:S05]  /*8f50*/  F2FP.F16.F32.PACK_AB R0, RZ, R0 ;  /* 0x00000000ff00723e */ /* 0x000fca00000000ff */
[----:B------:R0:W-:Y:S01]  /*8f60*/  STG.E.U16 desc[UR36][R16.64], R0 ;  /* 0x0000000010007986 */ /* 0x0001e2000c101524 */
[----:B------:R-:W-:Y:S05]  /*8f70*/  BRA `(.L_x_181) ;  /* 0x0000000c00087947 */ /* 0x000fea0003800000 */
.L_x_184:
        /* <DEDUP_REMOVED lines=10> */
.L_x_187:
[----:B-1----:R-:W-:-:S05]  /*9020*/  IMAD.U32 R3, R3, 0x10000, RZ ;  /* 0x0001000003037824 */ /* 0x002fca00078e00ff */
[----:B------:R-:W-:-:S04]  /*9030*/  F2FP.F16.F32.PACK_AB R3, RZ, R3 ;  /* 0x00000003ff03723e */ /* 0x000fc800000000ff */
[----:B------:R-:W-:-:S05]  /*9040*/  PRMT R3, R3, 0x5410, RZ ;  /* 0x0000541003037816 */ /* 0x000fca00000000ff */
[----:B------:R0:W-:Y:S01]  /*9050*/  STG.E desc[UR36][R16.64], R3 ;  /* 0x0000000310007986 */ /* 0x0001e2000c101924 */
[----:B------:R-:W-:Y:S05]  /*9060*/  BRA `(.L_x_181) ;  /* 0x0000000800cc7947 */ /* 0x000fea0003800000 */
.L_x_186:
[----:B-1----:R-:W-:-:S04]  /*9070*/  IMAD.U32 R2, R3, 0x10000, RZ ;  /* 0x0001000003027824 */ /* 0x002fc800078e00ff */
[----:B------:R-:W-:-:S06]  /*9080*/  FMUL.FTZ R2, R2, 1 ;  /* 0x3f80000002027820 */ /* 0x000fcc0000410000 */
[----:B------:R-:W0:Y:S02]  /*9090*/  F2F.F64.F32 R2, R2 ;  /* 0x0000000200027310 */ /* 0x000e240000201800 */
[----:B0-----:R0:W-:Y:S01]  /*90a0*/  STG.E.64 desc[UR36][R16.64], R2 ;  /* 0x0000000210007986 */ /* 0x0011e2000c101b24 */
[----:B------:R-:W-:Y:S05]  /*90b0*/  BRA `(.L_x_181) ;  /* 0x0000000800b87947 */ /* 0x000fea0003800000 */
.L_x_176:
        /* <DEDUP_REMOVED lines=13> */
.L_x_190:
[----:B-1----:R-:W-:Y:S01]  /*9190*/  IMAD.U32 R3, R3, 0x10000, RZ ;  /* 0x0001000003037824 */ /* 0x002fe200078e00ff */
[----:B------:R-:W-:-:S03]  /*91a0*/  CS2R R6, SRZ ;  /* 0x0000000000067805 */ /* 0x000fc6000001ff00 */
[----:B------:R-:W-:-:S04]  /*91b0*/  FMUL.FTZ R3, R3, 1 ;  /* 0x3f80000003037820 */ /* 0x000fc80000410000 */
[----:B------:R-:W0:Y:S02]  /*91c0*/  F2F.F64.F32 R4, R3 ;  /* 0x0000000300047310 */ /* 0x000e240000201800 */
[----:B0-----:R0:W-:Y:S01]  /*91d0*/  STG.E.128 desc[UR36][R16.64], R4 ;  /* 0x0000000410007986 */ /* 0x0011e2000c101d24 */
[----:B------:R-:W-:Y:S05]  /*91e0*/  BRA `(.L_x_181) ;  /* 0x00000008006c7947 */ /* 0x000fea0003800000 */
.L_x_189:
        /* <DEDUP_REMOVED lines=21> */
.L_x_194:
[----:B------:R-:W-:Y:S05]  /*9340*/  BSYNC B0 ;  /* 0x0000000000007941 */ /* 0x000fea0003800000 */
.L_x_193:
[----:B------:R-:W-:-:S05]  /*9350*/  LOP3.LUT R3, R0, R3, RZ, 0xfc, !PT ;  /* 0x0000000300037212 */ /* 0x000fca00078efcff */
[----:B------:R0:W-:Y:S01]  /*9360*/  STG.E.U8 desc[UR36][R16.64], R3 ;  /* 0x0000000310007986 */ /* 0x0001e2000c101124 */
[----:B------:R-:W-:Y:S05]  /*9370*/  BRA `(.L_x_181) ;  /* 0x0000000800087947 */ /* 0x000fea0003800000 */
.L_x_192:
        /* <DEDUP_REMOVED lines=13> */
.L_x_196:
[----:B------:R-:W-:Y:S01]  /*9450*/  IMAD.MOV.U32 R0, RZ, RZ, 0x7f ;  /* 0x0000007fff007424 */ /* 0x000fe200078e00ff */
[----:B------:R-:W-:-:S04]  /*9460*/  ISETP.GT.U32.AND P0, PT, R2, 0x7f800000, PT ;  /* 0x7f8000000200780c */ /* 0x000fc80003f04070 */
[----:B------:R-:W-:-:S09]  /*9470*/  SEL R0, R0, 0x7c, P0 ;  /* 0x0000007c00007807 */ /* 0x000fd20000000000 */
.L_x_197:
[----:B------:R-:W-:Y:S05]  /*9480*/  BSYNC B0 ;  /* 0x0000000000007941 */ /* 0x000fea0003800000 */
.L_x_195:
[----:B------:R-:W-:-:S04]  /*9490*/  LOP3.LUT R2, R3, 0x80000000, RZ, 0xc0, !PT ;  /* 0x8000000003027812 */ /* 0x000fc800078ec0ff */
[----:B------:R-:W-:-:S04]  /*94a0*/  SHF.R.U32.HI R3, RZ, 0x18, R2 ;  /* 0x00000018ff037819 */ /* 0x000fc80000011602 */
[----:B------:R-:W-:-:S05]  /*94b0*/  LOP3.LUT R3, R0, R3, RZ, 0xfc, !PT ;  /* 0x0000000300037212 */ /* 0x000fca00078efcff */
[----:B------:R0:W-:Y:S01]  /*94c0*/  STG.E.U8 desc[UR36][R16.64], R3 ;  /* 0x0000000310007986 */ /* 0x0001e2000c101124 */
[----:B------:R-:W-:Y:S05]  /*94d0*/  BRA `(.L_x_181) ;  /* 0x0000000400b07947 */ /* 0x000fea0003800000 */
.L_x_191:
[----:B-1----:R0:W-:Y:S01]  /*94e0*/  STG.E.U16 desc[UR36][R16.64], R3 ;  /* 0x0000000310007986 */ /* 0x0021e2000c101524 */
[----:B------:R-:W-:Y:S05]  /*94f0*/  BRA `(.L_x_181) ;  /* 0x0000000400a87947 */ /* 0x000fea0003800000 */
.L_x_188:
        /* <DEDUP_REMOVED lines=12> */
.L_x_200:
        /* <DEDUP_REMOVED lines=17> */
.L_x_203:
[----:B------:R-:W-:-:S04]  /*96d0*/  LOP3.LUT R2, R3, 0x80000000, RZ, 0xc0, !PT ;  /* 0x8000000003027812 */ /* 0x000fc800078ec0ff */
[----:B------:R-:W-:-:S04]  /*96e0*/  SHF.R.U32.HI R3, RZ, 0x18, R2 ;  /* 0x00000018ff037819 */ /* 0x000fc80000011602 */
[----:B------:R-:W-:-:S04]  /*96f0*/  LOP3.LUT R0, R0, R3, RZ, 0xfc, !PT ;  /* 0x0000000300007212 */ /* 0x000fc800078efcff */
[----:B------:R-:W-:-:S07]  /*9700*/  PRMT R8, R0, 0x7610, R8 ;  /* 0x0000761000087816 */ /* 0x000fce0000000008 */
.L_x_202:
[----:B------:R-:W-:Y:S05]  /*9710*/  BSYNC B0 ;  /* 0x0000000000007941 */ /* 0x000fea0003800000 */
.L_x_201:
[----:B------:R0:W-:Y:S01]  /*9720*/  STG.E.U8 desc[UR36][R16.64], R8 ;  /* 0x0000000810007986 */ /* 0x0001e2000c101124 */
[----:B------:R-:W-:Y:S05]  /*9730*/  BRA `(.L_x_181) ;  /* 0x0000000400187947 */ /* 0x000fea0003800000 */
.L_x_199:
        /* <DEDUP_REMOVED lines=17> */
.L_x_206:
[----:B------:R-:W-:-:S04]  /*9850*/  LOP3.LUT R2, R3, 0x80000000, RZ, 0xc0, !PT ;  /* 0x8000000003027812 */ /* 0x000fc800078ec0ff */
[----:B------:R-:W-:-:S04]  /*9860*/  SHF.R.U32.HI R3, RZ, 0x18, R2 ;  /* 0x00000018ff037819 */ /* 0x000fc80000011602 */
[----:B------:R-:W-:-:S04]  /*9870*/  LOP3.LUT R0, R0, R3, RZ, 0xfc, !PT ;  /* 0x0000000300007212 */ /* 0x000fc800078efcff */
[----:B------:R-:W-:-:S07]  /*9880*/  PRMT R8, R0, 0x7610, R8 ;  /* 0x0000761000087816 */ /* 0x000fce0000000008 */
.L_x_205:
[----:B------:R-:W-:Y:S05]  /*9890*/  BSYNC B0 ;  /* 0x0000000000007941 */ /* 0x000fea0003800000 */
.L_x_204:
[----:B------:R0:W-:Y:S01]  /*98a0*/  STG.E.U8 desc[UR36][R16.64], R8 ;  /* 0x0000000810007986 */ /* 0x0001e2000c101124 */
[----:B------:R-:W-:Y:S05]  /*98b0*/  BRA `(.L_x_181) ;  /* 0x0000000000b87947 */ /* 0x000fea0003800000 */
.L_x_198:
        /* <DEDUP_REMOVED lines=22> */
.L_x_180:
        /* <DEDUP_REMOVED lines=16> */
.L_x_209:
[----:B------:R-:W-:Y:S05]  /*9b20*/  BRA `(.L_x_181) ;  /* 0x00000000001c7947 */ /* 0x000fea0003800000 */
.L_x_208:
[----:B-1----:R-:W-:-:S06]  /*9b30*/  IMAD.U32 R3, R3, 0x10000, RZ ;  /* 0x0001000003037824 */ /* 0x002fcc00078e00ff */
[----:B------:R-:W0:Y:S02]  /*9b40*/  F2I.U64.TRUNC R2, R3 ;  /* 0x0000000300027311 */ /* 0x000e24000020d800 */
[----:B0-----:R0:W-:Y:S01]  /*9b50*/  STG.E.64 desc[UR36][R16.64], R2 ;  /* 0x0000000210007986 */ /* 0x0011e2000c101b24 */
[----:B------:R-:W-:Y:S05]  /*9b60*/  BRA `(.L_x_181) ;  /* 0x00000000000c7947 */ /* 0x000fea0003800000 */
.L_x_207:
[----:B-1----:R-:W-:-:S06]  /*9b70*/  IMAD.U32 R3, R3, 0x10000, RZ ;  /* 0x0001000003037824 */ /* 0x002fcc00078e00ff */
[----:B------:R-:W0:Y:S02]  /*9b80*/  F2I.FTZ.U32.TRUNC.NTZ R3, R3 ;  /* 0x0000000300037305 */ /* 0x000e24000021f000 */
[----:B0-----:R0:W-:Y:S02]  /*9b90*/  STG.E desc[UR36][R16.64], R3 ;  /* 0x0000000310007986 */ /* 0x0011e4000c101924 */
.L_x_181:
[----:B------:R-:W-:-:S07]  /*9ba0*/  VIADD R19, R19, 0x80 ;  /* 0x0000008013137836 */ /* 0x000fce0000000000 */
.L_x_141:
[----:B------:R-:W-:Y:S05]  /*9bb0*/  BSYNC B6 ;  /* 0x0000000000067941 */ /* 0x000fea0003800000 */
.L_x_140:
[----:B------:R-:W-:Y:S02]  /*9bc0*/  ULDC UR4, c[0x0][0x210] ;  /* 0x0000840000047ab9 */ /* 0x000fe40000000800 */
[----:B------:R-:W-:-:S13]  /*9bd0*/  ISETP.GE.AND P0, PT, R19, UR4, PT ;  /* 0x0000000413007c0c */ /* 0x000fda000bf06270 */
[----:B------:R-:W-:Y:S05]  /*9be0*/  @P0 EXIT ;  /* 0x000000000000094d */ /* 0x000fea0003800000 */
        /* <DEDUP_REMOVED lines=303> */
.L_x_210:
        /* <DEDUP_REMOVED lines=22> */
.L_x_214:
[----:B------:R-:W2:Y:S02]  /*b040*/  LDG.E.U8 R2, desc[UR36][R2.64] ;  /* 0x0000002402027981 */ /* 0x000ea4000c1e1100 */
[----:B--2---:R-:W-:-:S04]  /*b050*/  I2FP.F32.U32 R0, R2 ;  /* 0x0000000200007245 */ /* 0x004fc80000201000 */
[----:B------:R-:W-:Y:S01]  /*b060*/  F2FP.BF16.F32.PACK_AB R0, RZ, R0 ;  /* 0x00000000ff00723e */ /* 0x000fe200000010ff */
[----:B------:R-:W-:Y:S06]  /*b070*/  BRA `(.L_x_216) ;  /* 0x0000000c00907947 */ /* 0x000fec0003800000 */
.L_x_213:
        /* <DEDUP_REMOVED lines=10> */
.L_x_218:
[----:B------:R-:W2:Y:S02]  /*b120*/  LDG.E R2, desc[UR36][R2.64] ;  /* 0x0000002402027981 */ /* 0x000ea4000c1e1900 */
[----:B--2---:R-:W-:-:S04]  /*b130*/  I2FP.F32.S32 R0, R2 ;  /* 0x0000000200007245 */ /* 0x004fc80000201400 */
[----:B------:R-:W-:Y:S01]  /*b140*/  F2FP.BF16.F32.PACK_AB R0, RZ, R0 ;  /* 0x00000000ff00723e */ /* 0x000fe200000010ff */
[----:B------:R-:W-:Y:S06]  /*b150*/  BRA `(.L_x_216) ;  /* 0x0000000c00587947 */ /* 0x000fec0003800000 */
.L_x_217:
[----:B------:R-:W2:Y:S02]  /*b160*/  LDG.E.U16 R2, desc[UR36][R2.64] ;  /* 0x0000002402027981 */ /* 0x000ea4000c1e1500 */
[----:B--2---:R-:W0:Y:S02]  /*b170*/  I2F.S16 R0, R2 ;  /* 0x0000000200007306 */ /* 0x004e240000101400 */
[----:B0-----:R-:W-:Y:S01]  /*b180*/  F2FP.BF16.F32.PACK_AB R0, RZ, R0 ;  /* 0x00000000ff00723e */ /* 0x001fe200000010ff */
[----:B------:R-:W-:Y:S06]  /*b190*/  BRA `(.L_x_216) ;  /* 0x0000000c00487947 */ /* 0x000fec0003800000 */
.L_x_212:
        /* <DEDUP_REMOVED lines=9> */
.L_x_220:
[----:B------:R-:W2:Y:S02]  /*b230*/  LDG.E.U16 R0, desc[UR36][R2.64] ;  /* 0x0000002402007981 */ /* 0x000ea4000c1e1500 */
[----:B--2---:R-:W-:-:S05]  /*b240*/  HADD2.F32 R0, -RZ, R0.H0_H0 ;  /* 0x20000000ff007230 */ /* 0x004fca0000004100 */
[----:B------:R-:W-:Y:S01]  /*b250*/  F2FP.BF16.F32.PACK_AB R0, RZ, R0 ;  /* 0x00000000ff00723e */ /* 0x000fe200000010ff */
[----:B------:R-:W-:Y:S06]  /*b260*/  BRA `(.L_x_216) ;  /* 0x0000000c00147947 */ /* 0x000fec0003800000 */
.L_x_219:
        /* <DEDUP_REMOVED lines=9> */
.L_x_222:
[----:B------:R-:W2:Y:S02]  /*b300*/  LDG.E.U16 R2, desc[UR36][R2.64] ;  /* 0x0000002402027981 */ /* 0x000ea4000c1e1500 */
[----:B--2---:R-:W-:-:S05]  /*b310*/  HADD2.F32 R0, -RZ, R2.H0_H0 ;  /* 0x20000002ff007230 */ /* 0x004fca0000004100 */
[----:B------:R-:W-:Y:S01]  /*b320*/  F2FP.BF16.F32.PACK_AB R0, RZ, R0 ;  /* 0x00000000ff00723e */ /* 0x000fe200000010ff */
[----:B------:R-:W-:Y:S06]  /*b330*/  BRA `(.L_x_216) ;  /* 0x0000000800e07947 */ /* 0x000fec0003800000 */
.L_x_221:
        /* <DEDUP_REMOVED lines=8> */
.L_x_211:
        /* <DEDUP_REMOVED lines=13> */
.L_x_225:
        /* <DEDUP_REMOVED lines=8> */
.L_x_224:
        /* <DEDUP_REMOVED lines=28> */
.L_x_227:
        /* <DEDUP_REMOVED lines=15> */
.L_x_226:
[----:B------:R0:W5:Y:S01]  /*b7c0*/  LDG.E.U16 R0, desc[UR36][R2.64] ;  /* 0x0000002402007981 */ /* 0x000162000c1e1500 */
[----:B------:R-:W-:Y:S05]  /*b7d0*/  BRA `(.L_x_216) ;  /* 0x0000000400b87947 */ /* 0x000fea0003800000 */
.L_x_223:
        /* <DEDUP_REMOVED lines=12> */
.L_x_230:
        /* <DEDUP_REMOVED lines=21> */
.L_x_234:
[----:B------:R-:W-:Y:S05]  /*b9f0*/  BSYNC B1 ;  /* 0x0000000000017941 */ /* 0x000fea0003800000 */
.L_x_233:
[----:B------:R-:W-:Y:S01]  /*ba00*/  LEA R3, R0, 0x3b800000, 0x17 ;  /* 0x3b80000000037811 */ /* 0x000fe200078eb8ff */
[----:B------:R-:W-:-:S05]  /*ba10*/  IMAD.SHL.U32 R0, R2, 0x100000, RZ ;  /* 0x0010000002007824 */ /* 0x000fca00078e00ff */
[----:B------:R-:W-:-:S07]  /*ba20*/  LOP3.LUT R0, R3, R0, R4, 0xfe, !PT ;  /* 0x0000000003007212 */ /* 0x000fce00078efe04 */
.L_x_232:
[----:B------:R-:W-:Y:S05]  /*ba30*/  BSYNC B0 ;  /* 0x0000000000007941 */ /* 0x000fea0003800000 */
.L_x_231:
[----:B------:R-:W-:Y:S01]  /*ba40*/  F2FP.BF16.F32.PACK_AB R0, RZ, R0 ;  /* 0x00000000ff00723e */ /* 0x000fe200000010ff */
[----:B------:R-:W-:Y:S06]  /*ba50*/  BRA `(.L_x_216) ;  /* 0x0000000400187947 */ /* 0x000fec0003800000 */
.L_x_229:
        /* <DEDUP_REMOVED lines=21> */
.L_x_238:
[----:B------:R-:W-:Y:S05]  /*bbb0*/  BSYNC B1 ;  /* 0x0000000000017941 */ /* 0x000fea0003800000 */
.L_x_237:
[----:B------:R-:W-:Y:S01]  /*bbc0*/  LEA R3, R0, 0x37800000, 0x17 ;  /* 0x3780000000037811 */ /* 0x000fe200078eb8ff */
[----:B------:R-:W-:-:S05]  /*bbd0*/  IMAD.SHL.U32 R0, R2, 0x200000, RZ ;  /* 0x0020000002007824 */ /* 0x000fca00078e00ff */
[----:B------:R-:W-:-:S07]  /*bbe0*/  LOP3.LUT R0, R3, R0, R4, 0xfe, !PT ;  /* 0x0000000003007212 */ /* 0x000fce00078efe04 */
.L_x_236:
[----:B------:R-:W-:Y:S05]  /*bbf0*/  BSYNC B0 ;  /* 0x0000000000007941 */ /* 0x000fea0003800000 */
.L_x_235:
[----:B------:R-:W-:Y:S01]  /*bc00*/  F2FP.BF16.F32.PACK_AB R0, RZ, R0 ;  /* 0x00000000ff00723e */ /* 0x000fe200000010ff */
[----:B------:R-:W-:Y:S06]  /*bc10*/  BRA `(.L_x_216) ;  /* 0x0000000000a87947 */ /* 0x000fec0003800000 */
.L_x_228:
        /* <DEDUP_REMOVED lines=14> */
.L_x_242:
[----:B------:R-:W-:Y:S05]  /*bd00*/  BSYNC B0 ;  /* 0x0000000000007941 */ /* 0x000fea0003800000 */
.L_x_241:
[----:B------:R-:W-:Y:S01]  /*bd10*/  F2FP.BF16.F32.PACK_AB R0, RZ, R0 ;  /* 0x00000000ff00723e */ /* 0x000fe200000010ff */
[----:B------:R-:W-:Y:S06]  /*bd20*/  BRA `(.L_x_216) ;  /* 0x0000000000647947 */ /* 0x000fec0003800000 */
.L_x_215:
[----:B------:R-:W-:Y:S01]  /*bd30*/  MOV R0, 0x0 ;  /* 0x0000000000007802 */ /* 0x000fe20000000f00 */
[----:B------:R-:W-:Y:S01]  /*bd40*/  ULDC.64 UR4, c[0x4][0x128] ;  /* 0x01004a0000047ab9 */ /* 0x000fe20000000a00 */
[----:B------:R-:W-:Y:S01]  /*bd50*/  ULDC.64 UR6, c[0x4][0x38] ;  /* 0x01000e0000067ab9 */ /* 0x000fe20000000a00 */
[----:B------:R-:W-:Y:S01]  /*bd60*/  IMAD.U32 R4, RZ, RZ, UR4 ;  /* 0x00000004ff047e24 */ /* 0x000fe2000f8e00ff */
[----:B------:R0:W1:Y:S01]  /*bd70*/  LDC.64 R2, c[0x4][R0] ;  /* 0x0100000000027b82 */ /* 0x0000620000000a00 */
        /* <DEDUP_REMOVED lines=11> */
.L_x_243:
[----:B------:R-:W-:Y:S01]  /*be30*/  PRMT R0, RZ, 0x7610, R0 ;  /* 0x00007610ff007816 */ /* 0x000fe20000000000 */
[----:B------:R-:W-:Y:S06]  /*be40*/  BRA `(.L_x_216) ;  /* 0x00000000001c7947 */ /* 0x000fec0003800000 */
.L_x_240:
[----:B------:R-:W2:Y:S02]  /*be50*/  LDG.E.64 R2, desc[UR36][R2.64] ;  /* 0x0000002402027981 */ /* 0x000ea4000c1e1b00 */
[----:B--2---:R-:W0:Y:S02]  /*be60*/  I2F.U64 R0, R2 ;  /* 0x0000000200007312 */ /* 0x004e240000301000 */
[----:B0-----:R-:W-:Y:S01]  /*be70*/  F2FP.BF16.F32.PACK_AB R0, RZ, R0 ;  /* 0x00000000ff00723e */ /* 0x001fe200000010ff */
[----:B------:R-:W-:Y:S06]  /*be80*/  BRA `(.L_x_216) ;  /* 0x00000000000c7947 */ /* 0x000fec0003800000 */
.L_x_239:
[----:B------:R-:W2:Y:S02]  /*be90*/  LDG.E R2, desc[UR36][R2.64] ;  /* 0x0000002402027981 */ /* 0x000ea4000c1e1900 */
[----:B--2---:R-:W-:-:S04]  /*bea0*/  I2FP.F32.U32 R0, R2 ;  /* 0x0000000200007245 */ /* 0x004fc80000201000 */
[----:B------:R-:W-:-:S07]  /*beb0*/  F2FP.BF16.F32.PACK_AB R0, RZ, R0 ;  /* 0x00000000ff00723e */ /* 0x000fce00000010ff */
.L_x_216:
        /* <DEDUP_REMOVED lines=34> */
[----:B0-----:R-:W-:Y:S01]  /*c0e0*/  STG.E.U8 desc[UR36][R16.64], R3 ;  /* 0x0000000310007986 */ /* 0x001fe2000c101124 */
[----:B------:R-:W-:Y:S05]  /*c0f0*/  EXIT ;  /* 0x000000000000794d */ /* 0x000fea0003800000 */
.L_x_247:
[----:B-1----:R-:W-:-:S06]  /*c100*/  IMAD.U32 R3, R3, 0x10000, RZ ;  /* 0x0001000003037824 */ /* 0x002fcc00078e00ff */
[----:B------:R-:W0:Y:S02]  /*c110*/  F2I.S64.TRUNC R2, R3 ;  /* 0x0000000300027311 */ /* 0x000e24000020d900 */
[----:B0-----:R-:W-:Y:S01]  /*c120*/  STG.E.U8 desc[UR36][R16.64], R2 ;  /* 0x0000000210007986 */ /* 0x001fe2000c101124 */
[----:B------:R-:W-:Y:S05]  /*c130*/  EXIT ;  /* 0x000000000000794d */ /* 0x000fea0003800000 */
.L_x_246:
        /* <DEDUP_REMOVED lines=8> */
[----:B0-----:R-:W-:Y:S01]  /*c1c0*/  STG.E.64 desc[UR36][R16.64], R2 ;  /* 0x0000000210007986 */ /* 0x001fe2000c101b24 */
[----:B------:R-:W-:Y:S05]  /*c1d0*/  EXIT ;  /* 0x000000000000794d */ /* 0x000fea0003800000 */
.L_x_250:
[----:B-1----:R-:W-:-:S06]  /*c1e0*/  IMAD.U32 R3, R3, 0x10000, RZ ;  /* 0x0001000003037824 */ /* 0x002fcc00078e00ff */
[----:B------:R-:W0:Y:S02]  /*c1f0*/  F2I.FTZ.TRUNC.NTZ R3, R3 ;  /* 0x0000000300037305 */ /* 0x000e24000021f100 */
[----:B0-----:R-:W-:Y:S01]  /*c200*/  STG.E desc[UR36][R16.64], R3 ;  /* 0x0000000310007986 */ /* 0x001fe2000c101924 */
[----:B------:R-:W-:Y:S05]  /*c210*/  EXIT ;  /* 0x000000000000794d */ /* 0x000fea0003800000 */
.L_x_249:
[----:B-1----:R-:W-:-:S06]  /*c220*/  IMAD.U32 R3, R3, 0x10000, RZ ;  /* 0x0001000003037824 */ /* 0x002fcc00078e00ff */
[----:B------:R-:W0:Y:S02]  /*c230*/  F2I.FTZ.TRUNC.NTZ R3, R3 ;  /* 0x0000000300037305 */ /* 0x000e24000021f100 */
[----:B0-----:R-:W-:Y:S01]  /*c240*/  STG.E.U16 desc[UR36][R16.64], R3 ;  /* 0x0000000310007986 */ /* 0x001fe2000c101524 */
[----:B------:R-:W-:Y:S05]  /*c250*/  EXIT ;  /* 0x000000000000794d */ /* 0x000fea0003800000 */
.L_x_245:
[----:B------:R-:W-:-:S13]  /*c260*/  ISETP.GT.AND P0, PT, R0, 0x6, PT ;  /* 0x000000060000780c */ /* 0x000fda0003f04270 */
[----:B------:R-:W-:Y:S05]  /*c270*/  @P0 BRA `(.L_x_251) ;  /* 0x00000000002c0947 */ /* 0x000fea0003800000 */
[----:B------:R-:W-:-:S13]  /*c280*/  ISETP.NE.AND P0, PT, R0, 0x5, PT ;  /* 0x000000050000780c */ /* 0x000fda0003f05270 */
[----:B------:R-:W-:Y:S05]  /*c290*/  @!P0 BRA `(.L_x_252) ;  /* 0x0000000000148947 */ /* 0x000fea0003800000 */
[----:B------:R-:W-:-:S13]  /*c2a0*/  ISETP.NE.AND P0, PT, R0, 0x6, PT ;  /* 0x000000060000780c */ /* 0x000fda0003f05270 */
[----:B------:R-:W-:Y:S05]  /*c2b0*/  @P0 BRA `(.L_x_248) ;  /* 0x0000000800c40947 */ /* 0x000fea0003800000 */
[----:B-1----:R-:W-:-:S05]  /*c2c0*/  IMAD.U32 R3, R3, 0x10000, RZ ;  /* 0x0001000003037824 */ /* 0x002fca00078e00ff */
[----:B------:R-:W-:Y:S01]  /*c2d0*/  STG.E desc[UR36][R16.64], R3 ;  /* 0x0000000310007986 */ /* 0x000fe2000c101924 */
[----:B------:R-:W-:Y:S05]  /*c2e0*/  EXIT ;  /* 0x000000000000794d */ /* 0x000fea0003800000 */
.L_x_252:
[----:B-1----:R-:W-:-:S05]  /*c2f0*/  IMAD.U32 R0, R3, 0x10000, RZ ;  /* 0x0001000003007824 */ /* 0x002fca00078e00ff */
[----:B------:R-:W-:-:S05]  /*c300*/  F2FP.F16.F32.PACK_AB R0, RZ, R0 ;  /* 0x00000000ff00723e */ /* 0x000fca00000000ff */
[----:B------:R-:W-:Y:S01]  /*c310*/  STG.E.U16 desc[UR36][R16.64], R0 ;  /* 0x0000000010007986 */ /* 0x000fe2000c101524 */
[----:B------:R-:W-:Y:S05]  /*c320*/  EXIT ;  /* 0x000000000000794d */ /* 0x000fea0003800000 */
.L_x_251:
        /* <DEDUP_REMOVED lines=8> */
[----:B------:R-:W-:Y:S01]  /*c3b0*/  STG.E.64 desc[UR36][R16.64], R2 ;  /* 0x0000000210007986 */ /* 0x000fe2000c101b24 */
[----:B------:R-:W-:Y:S05]  /*c3c0*/  EXIT ;  /* 0x000000000000794d */ /* 0x000fea0003800000 */
.L_x_254:
[----:B-1----:R-:W-:-:S05]  /*c3d0*/  IMAD.U32 R3, R3, 0x10000, RZ ;  /* 0x0001000003037824 */ /* 0x002fca00078e00ff */
[----:B------:R-:W-:-:S04]  /*c3e0*/  F2FP.F16.F32.PACK_AB R3, RZ, R3 ;  /* 0x00000003ff03723e */ /* 0x000fc800000000ff */
[----:B------:R-:W-:-:S05]  /*c3f0*/  PRMT R3, R3, 0x5410, RZ ;  /* 0x0000541003037816 */ /* 0x000fca00000000ff */
[----:B------:R-:W-:Y:S01]  /*c400*/  STG.E desc[UR36][R16.64], R3 ;  /* 0x0000000310007986 */ /* 0x000fe2000c101924 */
[----:B------:R-:W-:Y:S05]  /*c410*/  EXIT ;  /* 0x000000000000794d */ /* 0x000fea0003800000 */
.L_x_253:
[----:B-1----:R-:W-:-:S04]  /*c420*/  IMAD.U32 R2, R3, 0x10000, RZ ;  /* 0x0001000003027824 */ /* 0x002fc800078e00ff */
[----:B------:R-:W-:-:S06]  /*c430*/  FMUL.FTZ R2, R2, 1 ;  /* 0x3f80000002027820 */ /* 0x000fcc0000410000 */
[----:B------:R-:W0:Y:S02]  /*c440*/  F2F.F64.F32 R2, R2 ;  /* 0x0000000200027310 */ /* 0x000e240000201800 */
[----:B0-----:R-:W-:Y:S01]  /*c450*/  STG.E.64 desc[UR36][R16.64], R2 ;  /* 0x0000000210007986 */ /* 0x001fe2000c101b24 */
[----:B------:R-:W-:Y:S05]  /*c460*/  EXIT ;  /* 0x000000000000794d */ /* 0x000fea0003800000 */
.L_x_244:
        /* <DEDUP_REMOVED lines=11> */
[----:B------:R-:W-:Y:S01]  /*c520*/  STG.E.U8 desc[UR36][R16.64], R3 ;  /* 0x0000000310007986 */ /* 0x000fe2000c101124 */
[----:B------:R-:W-:Y:S05]  /*c530*/  EXIT ;  /* 0x000000000000794d */ /* 0x000fea0003800000 */
.L_x_257:
[----:B-1----:R-:W-:Y:S01]  /*c540*/  IMAD.U32 R3, R3, 0x10000, RZ ;  /* 0x0001000003037824 */ /* 0x002fe200078e00ff */
[----:B------:R-:W-:-:S03]  /*c550*/  CS2R R6, SRZ ;  /* 0x0000000000067805 */ /* 0x000fc6000001ff00 */
[----:B------:R-:W-:-:S04]  /*c560*/  FMUL.FTZ R3, R3, 1 ;  /* 0x3f80000003037820 */ /* 0x000fc80000410000 */
[----:B------:R-:W0:Y:S02]  /*c570*/  F2F.F64.F32 R4, R3 ;  /* 0x0000000300047310 */ /* 0x000e240000201800 */
[----:B0-----:R-:W-:Y:S01]  /*c580*/  STG.E.128 desc[UR36][R16.64], R4 ;  /* 0x0000000410007986 */ /* 0x001fe2000c101d24 */
[----:B------:R-:W-:Y:S05]  /*c590*/  EXIT ;  /* 0x000000000000794d */ /* 0x000fea0003800000 */
.L_x_256:
        /* <DEDUP_REMOVED lines=21> */
.L_x_261:
[----:B------:R-:W-:Y:S05]  /*c6f0*/  BSYNC B0 ;  /* 0x0000000000007941 */ /* 0x000fea0003800000 */
.L_x_260:
[----:B------:R-:W-:-:S05]  /*c700*/  LOP3.LUT R3, R0, R3, RZ, 0xfc, !PT ;  /* 0x0000000300037212 */ /* 0x000fca00078efcff */
[----:B------:R-:W-:Y:S01]  /*c710*/  STG.E.U8 desc[UR36][R16.64], R3 ;  /* 0x0000000310007986 */ /* 0x000fe2000c101124 */
[----:B------:R-:W-:Y:S05]  /*c720*/  EXIT ;  /* 0x000000000000794d */ /* 0x000fea0003800000 */
.L_x_259:
        /* <DEDUP_REMOVED lines=13> */
.L_x_263:
[----:B------:R-:W-:Y:S01]  /*c800*/  IMAD.MOV.U32 R0, RZ, RZ, 0x7f ;  /* 0x0000007fff007424 */ /* 0x000fe200078e00ff */
[----:B------:R-:W-:-:S04]  /*c810*/  ISETP.GT.U32.AND P0, PT, R2, 0x7f800000, PT ;  /* 0x7f8000000200780c */ /* 0x000fc80003f04070 */
[----:B------:R-:W-:-:S09]  /*c820*/  SEL R0, R0, 0x7c, P0 ;  /* 0x0000007c00007807 */ /* 0x000fd20000000000 */
.L_x_264:
[----:B------:R-:W-:Y:S05]  /*c830*/  BSYNC B0 ;  /* 0x0000000000007941 */ /* 0x000fea0003800000 */
.L_x_262:
[----:B------:R-:W-:-:S04]  /*c840*/  LOP3.LUT R2, R3, 0x80000000, RZ, 0xc0, !PT ;  /* 0x8000000003027812 */ /* 0x000fc800078ec0ff */
[----:B------:R-:W-:-:S04]  /*c850*/  SHF.R.U32.HI R3, RZ, 0x18, R2 ;  /* 0x00000018ff037819 */ /* 0x000fc80000011602 */
[----:B------:R-:W-:-:S05]  /*c860*/  LOP3.LUT R3, R0, R3, RZ, 0xfc, !PT ;  /* 0x0000000300037212 */ /* 0x000fca00078efcff */
[----:B------:R-:W-:Y:S01]  /*c870*/  STG.E.U8 desc[UR36][R16.64], R3 ;  /* 0x0000000310007986 */ /* 0x000fe2000c101124 */
[----:B------:R-:W-:Y:S05]  /*c880*/  EXIT ;  /* 0x000000000000794d */ /* 0x000fea0003800000 */
.L_x_258:
[----:B-1----:R-:W-:Y:S01]  /*c890*/  STG.E.U16 desc[UR36][R16.64], R3 ;  /* 0x0000000310007986 */ /* 0x002fe2000c101524 */
[----:B------:R-:W-:Y:S05]  /*c8a0*/  EXIT ;  /* 0x000000000000794d */ /* 0x000fea0003800000 */
.L_x_255:
        /* <DEDUP_REMOVED lines=10> */
[----:B0-----:R-:W-:Y:S01]  /*c950*/  STG.E.U16 desc[UR36][R16.64], R3 ;  /* 0x0000000310007986 */ /* 0x001fe2000c101524 */
[----:B------:R-:W-:Y:S05]  /*c960*/  EXIT ;  /* 0x000000000000794d */ /* 0x000fea0003800000 */
.L_x_267:
        /* <DEDUP_REMOVED lines=17> */
.L_x_270:
[----:B------:R-:W-:-:S04]  /*ca80*/  LOP3.LUT R2, R3, 0x80000000, RZ, 0xc0, !PT ;  /* 0x8000000003027812 */ /* 0x000fc800078ec0ff */
[----:B------:R-:W-:-:S04]  /*ca90*/  SHF.R.U32.HI R3, RZ, 0x18, R2 ;  /* 0x00000018ff037819 */ /* 0x000fc80000011602 */
[----:B------:R-:W-:-:S04]  /*caa0*/  LOP3.LUT R0, R0, R3, RZ, 0xfc, !PT ;  /* 0x0000000300007212 */ /* 0x000fc800078efcff */
[----:B------:R-:W-:-:S07]  /*cab0*/  PRMT R8, R0, 0x7610, R8 ;  /* 0x0000761000087816 */ /* 0x000fce0000000008 */
.L_x_269:
[----:B------:R-:W-:Y:S05]  /*cac0*/  BSYNC B0 ;  /* 0x0000000000007941 */ /* 0x000fea0003800000 */
.L_x_268:
[----:B------:R-:W-:Y:S01]  /*cad0*/  STG.E.U8 desc[UR36][R16.64], R8 ;  /* 0x0000000810007986 */ /* 0x000fe2000c101124 */
[----:B------:R-:W-:Y:S05]  /*cae0*/  EXIT ;  /* 0x000000000000794d */ /* 0x000fea0003800000 */
.L_x_266:
        /* <DEDUP_REMOVED lines=17> */
.L_x_273:
[----:B------:R-:W-:-:S04]  /*cc00*/  LOP3.LUT R2, R3, 0x80000000, RZ, 0xc0, !PT ;  /* 0x8000000003027812 */ /* 0x000fc800078ec0ff */
[----:B------:R-:W-:-:S04]  /*cc10*/  SHF.R.U32.HI R3, RZ, 0x18, R2 ;  /* 0x00000018ff037819 */ /* 0x000fc80000011602 */
[----:B------:R-:W-:-:S04]  /*cc20*/  LOP3.LUT R0, R0, R3, RZ, 0xfc, !PT ;  /* 0x0000000300007212 */ /* 0x000fc800078efcff */
[----:B------:R-:W-:-:S07]  /*cc30*/  PRMT R8, R0, 0x7610, R8 ;  /* 0x0000761000087816 */ /* 0x000fce0000000008 */
.L_x_272:
[----:B------:R-:W-:Y:S05]  /*cc40*/  BSYNC B0 ;  /* 0x0000000000007941 */ /* 0x000fea0003800000 */
.L_x_271:
[----:B------:R-:W-:Y:S01]  /*cc50*/  STG.E.U8 desc[UR36][R16.64], R8 ;  /* 0x0000000810007986 */ /* 0x000fe2000c101124 */
[----:B------:R-:W-:Y:S05]  /*cc60*/  EXIT ;  /* 0x000000000000794d */ /* 0x000fea0003800000 */
.L_x_265:
        /* <DEDUP_REMOVED lines=20> */
[----:B------:R-:W-:Y:S01]  /*cdb0*/  STG.E.U8 desc[UR36][R16.64], R3 ;  /* 0x0000000310007986 */ /* 0x000fe2000c101124 */
[----:B------:R-:W-:Y:S05]  /*cdc0*/  EXIT ;  /* 0x000000000000794d */ /* 0x000fea0003800000 */
.L_x_248:
        /* <DEDUP_REMOVED lines=16> */
.L_x_276:
[----:B------:R-:W-:Y:S05]  /*ced0*/  EXIT ;  /* 0x000000000000794d */ /* 0x000fea0003800000 */
.L_x_275:
[----:B-1----:R-:W-:-:S06]  /*cee0*/  IMAD.U32 R3, R3, 0x10000, RZ ;  /* 0x0001000003037824 */ /* 0x002fcc00078e00ff */
[----:B------:R-:W0:Y:S02]  /*cef0*/  F2I.U64.TRUNC R2, R3 ;  /* 0x0000000300027311 */ /* 0x000e24000020d800 */
[----:B0-----:R-:W-:Y:S01]  /*cf00*/  STG.E.64 desc[UR36][R16.64], R2 ;  /* 0x0000000210007986 */ /* 0x001fe2000c101b24 */
[----:B------:R-:W-:Y:S05]  /*cf10*/  EXIT ;  /* 0x000000000000794d */ /* 0x000fea0003800000 */
.L_x_274:
[----:B-1----:R-:W-:-:S06]  /*cf20*/  IMAD.U32 R3, R3, 0x10000, RZ ;  /* 0x0001000003037824 */ /* 0x002fcc00078e00ff */
[----:B------:R-:W0:Y:S02]  /*cf30*/  F2I.FTZ.U32.TRUNC.NTZ R3, R3 ;  /* 0x0000000300037305 */ /* 0x000e24000021f000 */
[----:B0-----:R-:W-:Y:S01]  /*cf40*/  STG.E desc[UR36][R16.64], R3 ;  /* 0x0000000310007986 */ /* 0x001fe2000c101924 */
[----:B------:R-:W-:Y:S05]  /*cf50*/  EXIT ;  /* 0x000000000000794d */ /* 0x000fea0003800000 */
.L_x_277:
[----:B------:R-:W-:-:S00]  /*cf60*/  BRA `(.L_x_277) ;  /* 0xfffffffc00fc7947 */ /* 0x000fc0000383ffff */
[----:B------:R-:W-:-:S00]  /*cf70*/  NOP ;  /* 0x0000000000007918 */ /* 0x000fc00000000000 */
        /* <DEDUP_REMOVED lines=8> */
.L_x_19760:


//--------------------- .text._ZN2at6native27unrolled_elementwise_kernelINS0_13AUnaryFunctorIN3c108BFloat16ES4_S4_ZZZNS0_17hypot_kernel_cudaERNS_18TensorIteratorBaseEENKUlvE_clEvENKUlvE2_clEvEUlS4_S4_E_EESt5arrayIPcLm2EELi4E23TrivialOffsetCalculatorILi1EjESF_NS0_6memory12LoadWithCastILi1EEENSG_13StoreWithCastILi1EEEEEviT_T0_T2_T3_T4_T5_ --------------------------
	.section	.text._ZN2at6native27unrolled_elementwise_kernelINS0_13AUnaryFunctorIN3c108BFloat16ES4_S4_ZZZNS0_17hypot_kernel_cudaERNS_18TensorIteratorBaseEENKUlvE_clEvENKUlvE2_clEvEUlS4_S4_E_EESt5arrayIPcLm2EELi4E23TrivialOffsetCalculatorILi1EjESF_NS0_6memory12LoadWithCastILi1EEENSG_13StoreWithCastILi1EEEEEviT_T0_T2_T3_T4_T5_,"ax",@progbits
	.align	128
        .global         _ZN2at6native27unrolled_elementwise_kernelINS0_13AUnaryFunctorIN3c108BFloat16ES4_S4_ZZZNS0_17hypot_kernel_cudaERNS_18TensorIteratorBaseEENKUlvE_clEvENKUlvE2_clEvEUlS4_S4_E_EESt5arrayIPcLm2EELi4E23TrivialOffsetCalculatorILi1EjESF_NS0_6memory12LoadWithCastILi1EEENSG_13StoreWithCastILi1EEEEEviT_T0_T2_T3_T4_T5_
        .type           _ZN2at6native27unrolled_elementwise_kernelINS0_13AUnaryFunctorIN3c108BFloat16ES4_S4_ZZZNS0_17hypot_kernel_cudaERNS_18TensorIteratorBaseEENKUlvE_clEvENKUlvE2_clEvEUlS4_S4_E_EESt5arrayIPcLm2EELi4E23TrivialOffsetCalculatorILi1EjESF_NS0_6memory12LoadWithCastILi1EEENSG_13StoreWithCastILi1EEEEEviT_T0_T2_T3_T4_T5_,@function
        .size           _ZN2at6native27unrolled_elementwise_kernelINS0_13AUnaryFunctorIN3c108BFloat16ES4_S4_ZZZNS0_17hypot_kernel_cudaERNS_18TensorIteratorBaseEENKUlvE_clEvENKUlvE2_clEvEUlS4_S4_E_EESt5arrayIPcLm2EELi4E23TrivialOffsetCalculatorILi1EjESF_NS0_6memory12LoadWithCastILi1EEENSG_13StoreWithCastILi1EEEEEviT_T0_T2_T3_T4_T5_,(.L_x_19761 - _ZN2at6native27unrolled_elementwise_kernelINS0_13AUnaryFunctorIN3c108BFloat16ES4_S4_ZZZNS0_17hypot_kernel_cudaERNS_18TensorIteratorBaseEENKUlvE_clEvENKUlvE2_clEvEUlS4_S4_E_EESt5arrayIPcLm2EELi4E23TrivialOffsetCalculatorILi1EjESF_NS0_6memory12LoadWithCastILi1EEENSG_13StoreWithCastILi1EEEEEviT_T0_T2_T3_T4_T5_)
        .other          _ZN2at6native27unrolled_elementwise_kernelINS0_13AUnaryFunctorIN3c108BFloat16ES4_S4_ZZZNS0_17hypot_kernel_cudaERNS_18TensorIteratorBaseEENKUlvE_clEvENKUlvE2_clEvEUlS4_S4_E_EESt5arrayIPcLm2EELi4E23TrivialOffsetCalculatorILi1EjESF_NS0_6memory12LoadWithCastILi1EEENSG_13StoreWithCastILi1EEEEEviT_T0_T2_T3_T4_T5_,@"STO_CUDA_ENTRY STV_DEFAULT"
_ZN2at6native27unrolled_elementwise_kernelINS0_13AUnaryFunctorIN3c108BFloat16ES4_S4_ZZZNS0_17hypot_kernel_cudaERNS_18TensorIteratorBaseEENKUlvE_clEvENKUlvE2_clEvEUlS4_S4_E_EESt5arrayIPcLm2EELi4E23TrivialOffsetCalculatorILi1EjESF_NS0_6memory12LoadWithCastILi1EEENSG_13StoreWithCastILi1EEEEEviT_T0_T2_T3_T4_T5_:
.text._ZN2at6native27unrolled_elementwise_kernelINS0_13AUnaryFunctorIN3c108BFloat16ES4_S4_ZZZNS0_17hypot_kernel_cudaERNS_18TensorIteratorBaseEENKUlvE_clEvENKUlvE2_clEvEUlS4_S4_E_EESt5arrayIPcLm2EELi4E23TrivialOffsetCalculatorILi1EjESF_NS0_6memory12LoadWithCastILi1EEENSG_13StoreWithCastILi1EEEEEviT_T0_T2_T3_T4_T5_:
[----:B------:R-:W0:Y:S01]  /*0000*/  LDC R1, c[0x0][0x28] ;  /* 0x00000a00ff017b82 */ /* 0x000e220000000800 */
[----:B------:R-:W1:Y:S07]  /*0010*/  S2R R2, SR_CTAID.X ;  /* 0x0000000000027919 */ /* 0x000e6e0000002500 */
[----:B------:R-:W1:Y:S01]  /*0020*/  LDC R3, c[0x0][0x210] ;  /* 0x00008400ff037b82 */ /* 0x000e620000000800 */
[----:B------:R-:W-:Y:S01]  /*0030*/  ULDC.64 UR36, c[0x0][0x208] ;  /* 0x0000820000247ab9 */ /* 0x000fe20000000a00 */
[----:B------:R-:W-:Y:S01]  /*0040*/  BSSY B6, `(.L_x_278) ;  /* 0x0000118000067945 */ /* 0x000fe20003800000 */
[----:B------:R-:W2:Y:S01]  /*0050*/  S2R R17, SR_TID.X ;  /* 0x0000000000117919 */ /* 0x000ea20000002100 */
[----:B------:R-:W-:-:S02]  /*0060*/  PRMT R18, RZ, 0x7610, R18 ;  /* 0x00007610ff127816 */ /* 0x000fc40000000012 */
[----:B------:R-:W-:Y:S02]  /*0070*/  PRMT R22, RZ, 0x7610, R22 ;  /* 0x00007610ff167816 */ /* 0x000fe40000000016 */
[----:B------:R-:W3:Y:S01]  /*0080*/  LDC.U8 R23, c[0x0][0x22c] ;  /* 0x00008b00ff177b82 */ /* 0x000ee20000000000 */
[----:B-1----:R-:W-:-:S05]  /*0090*/  IMAD R16, R2, -0x200, R3 ;  /* 0xfffffe0002107824 */ /* 0x002fca00078e0203 */
[----:B--2---:R-:W-:-:S13]  /*00a0*/  ISETP.GE.AND P0, PT, R17, R16, PT ;  /* 0x000000101100720c */ /* 0x004fda0003f06270 */
[----:B0--3--:R-:W-:Y:S05]  /*00b0*/  @P0 BRA `(.L_x_279) ;  /* 0x0000001000400947 */ /* 0x009fea0003800000 */
[----:B------:R-:W0:Y:S01]  /*00c0*/  LDC.64 R4, c[0x0][0x220] ;  /* 0x00008800ff047b82 */ /* 0x000e220000000a00 */
[----:B------:R-:W-:Y:S01]  /*00d0*/  PRMT R0, R23, 0x9910, RZ ;  /* 0x0000991017007816 */ /* 0x000fe200000000ff */
[----:B------:R-:W-:Y:S01]  /*00e0*/  IMAD R17, R2, 0x200, R17 ;  /* 0x0000020002117824 */ /* 0x000fe200078e0211 */
[----:B------:R-:W-:Y:S02]  /*00f0*/  ULDC UR4, c[0x0][0x230] ;  /* 0x00008c0000047ab9 */ /* 0x000fe40000000800 */
[----:B------:R-:W-:Y:S01]  /*0100*/  ISETP.GT.AND P0, PT, R0, 0x9, PT ;  /* 0x000000090000780c */ /* 0x000fe20003f04270 */
[----:B------:R-:W-:-:S05]  /*0110*/  IMAD R17, R17, UR4, RZ ;  /* 0x0000000411117c24 */ /* 0x000fca000f8e02ff */
[----:B0-----:R-:W-:-:S05]  /*0120*/  IADD3 R4, P1, R17, R4, RZ ;  /* 0x0000000411047210 */ /* 0x001fca0007f3e0ff */
[----:B------:R-:W-:Y:S02]  /*0130*/  IMAD.X R5, RZ, RZ, R5, P1 ;  /* 0x000000ffff057224 */ /* 0x000fe400008e0605 */
[----:B------:R-:W-:Y:S06]  /*0140*/  @P0 BRA `(.L_x_280) ;  /* 0x0000000400300947 */ /* 0x000fec0003800000 */
        /* <DEDUP_REMOVED lines=10> */
[----:B0-----:R-:W-:-:S04]  /*01f0*/  F2FP.BF16.F32.PACK_AB R0, RZ, R0 ;  /* 0x00000000ff00723e */ /* 0x001fc800000010ff */
[----:B------:R-:W-:Y:S01]  /*0200*/  PRMT R22, R0, 0x7610, R22 ;  /* 0x0000761000167816 */ /* 0x000fe20000000016 */
[----:B------:R-:W-:Y:S06]  /*0210*/  BRA `(.L_x_285) ;  /* 0x0000000c00e07947 */ /* 0x000fec0003800000 */
.L_x_283:
[----:B------:R-:W2:Y:S02]  /*0220*/  LDG.E.U8 R4, desc[UR36][R4.64] ;  /* 0x0000002404047981 */ /* 0x000ea4000c1e1100 */
[----:B--2---:R-:W-:-:S04]  /*0230*/  I2FP.F32.U32 R0, R4 ;  /* 0x0000000400007245 */ /* 0x004fc80000201000 */
[----:B------:R-:W-:-:S04]  /*0240*/  F2FP.BF16.F32.PACK_AB R0, RZ, R0 ;  /* 0x00000000ff00723e */ /* 0x000fc800000010ff */
[----:B------:R-:W-:Y:S01]  /*0250*/  PRMT R22, R0, 0x7610, R22 ;  /* 0x0000761000167816 */ /* 0x000fe20000000016 */
[----:B------:R-:W-:Y:S06]  /*0260*/  BRA `(.L_x_285) ;  /* 0x0000000c00cc7947 */ /* 0x000fec0003800000 */
.L_x_282:
        /* <DEDUP_REMOVED lines=8> */
[----:B0-----:R-:W-:-:S04]  /*02f0*/  F2FP.BF16.F32.PACK_AB R0, RZ, R0 ;  /* 0x00000000ff00723e */ /* 0x001fc800000010ff */
[----:B------:R-:W-:Y:S01]  /*0300*/  PRMT R22, R0, 0x7610, R22 ;  /* 0x0000761000167816 */ /* 0x000fe20000000016 */
[----:B------:R-:W-:Y:S06]  /*0310*/  BRA `(.L_x_285) ;  /* 0x0000000c00a07947 */ /* 0x000fec0003800000 */
.L_x_287:
[----:B------:R-:W2:Y:S02]  /*0320*/  LDG.E R4, desc[UR36][R4.64] ;  /* 0x0000002404047981 */ /* 0x000ea4000c1e1900 */
[----:B--2---:R-:W-:-:S04]  /*0330*/  I2FP.F32.S32 R0, R4 ;  /* 0x0000000400007245 */ /* 0x004fc80000201400 */
[----:B------:R-:W-:-:S04]  /*0340*/  F2FP.BF16.F32.PACK_AB R0, RZ, R0 ;  /* 0x00000000ff00723e */ /* 0x000fc800000010ff */
[----:B------:R-:W-:Y:S01]  /*0350*/  PRMT R22, R0, 0x7610, R22 ;  /* 0x0000761000167816 */ /* 0x000fe20000000016 */
[----:B------:R-:W-:Y:S06]  /*0360*/  BRA `(.L_x_285) ;  /* 0x0000000c008c7947 */ /* 0x000fec0003800000 */
.L_x_286:
[----:B------:R-:W2:Y:S02]  /*0370*/  LDG.E.U16 R4, desc[UR36][R4.64] ;  /* 0x0000002404047981 */ /* 0x000ea4000c1e1500 */
[----:B--2---:R-:W0:Y:S02]  /*0380*/  I2F.S16 R0, R4 ;  /* 0x0000000400007306 */ /* 0x004e240000101400 */
[----:B0-----:R-:W-:-:S04]  /*0390*/  F2FP.BF16.F32.PACK_AB R0, RZ, R0 ;  /* 0x00000000ff00723e */ /* 0x001fc800000010ff */
[----:B------:R-:W-:Y:S01]  /*03a0*/  PRMT R22, R0, 0x7610, R22 ;  /* 0x0000761000167816 */ /* 0x000fe20000000016 */
[----:B------:R-:W-:Y:S06]  /*03b0*/  BRA `(.L_x_285) ;  /* 0x0000000c00787947 */ /* 0x000fec0003800000 */
.L_x_281:
        /* <DEDUP_REMOVED lines=9> */
.L_x_289:
[----:B------:R-:W2:Y:S02]  /*0450*/  LDG.E.U16 R0, desc[UR36][R4.64] ;  /* 0x0000002404007981 */ /* 0x000ea4000c1e1500 */
[----:B--2---:R-:W-:-:S05]  /*0460*/  HADD2.F32 R0, -RZ, R0.H0_H0 ;  /* 0x20000000ff007230 */ /* 0x004fca0000004100 */
[----:B------:R-:W-:-:S04]  /*0470*/  F2FP.BF16.F32.PACK_AB R0, RZ, R0 ;  /* 0x00000000ff00723e */ /* 0x000fc800000010ff */
[----:B------:R-:W-:Y:S01]  /*0480*/  PRMT R22, R0, 0x7610, R22 ;  /* 0x0000761000167816 */ /* 0x000fe20000000016 */
[----:B------:R-:W-:Y:S06]  /*0490*/  BRA `(.L_x_285) ;  /* 0x0000000c00407947 */ /* 0x000fec0003800000 */
.L_x_288:
        /* <DEDUP_REMOVED lines=9> */
.L_x_291:
[----:B------:R-:W2:Y:S02]  /*0530*/  LDG.E.U16 R4, desc[UR36][R4.64] ;  /* 0x0000002404047981 */ /* 0x000ea4000c1e1500 */
[----:B--2---:R-:W-:-:S05]  /*0540*/  HADD2.F32 R0, -RZ, R4.H0_H0 ;  /* 0x20000004ff007230 */ /* 0x004fca0000004100 */
[----:B------:R-:W-:-:S04]  /*0550*/  F2FP.BF16.F32.PACK_AB R0, RZ, R0 ;  /* 0x00000000ff00723e */ /* 0x000fc800000010ff */
[----:B------:R-:W-:Y:S01]  /*0560*/  PRMT R22, R0, 0x7610, R22 ;  /* 0x0000761000167816 */ /* 0x000fe20000000016 */
[----:B------:R-:W-:Y:S06]  /*0570*/  BRA `(.L_x_285) ;  /* 0x0000000c00087947 */ /* 0x000fec0003800000 */
.L_x_290:
[----:B------:R-:W2:Y:S01]  /*0580*/  LDG.E.64 R4, desc[UR36][R4.64] ;  /* 0x0000002404047981 */ /* 0x000ea2000c1e1b00 */
[----:B------:R-:W-:Y:S01]  /*0590*/  UMOV UR4, 0xf0000000 ;  /* 0xf000000000047882 */ /* 0x000fe20000000000 */
[----:B------:R-:W-:Y:S01]  /*05a0*/  UMOV UR5, 0x380fffff ;  /* 0x380fffff00057882 */ /* 0x000fe20000000000 */
[----:B--2---:R-:W0:Y:S01]  /*05b0*/  F2F.F32.F64 R0, R4 ;  /* 0x0000000400007310 */ /* 0x004e220000301000 */
[----:B------:R-:W-:-:S14]  /*05c0*/  DSETP.GEU.AND P0, PT, |R4|, UR4, PT ;  /* 0x0000000404007e2a */ /* 0x000fdc000bf0e200 */
[----:B0-----:R-:W-:-:S05]  /*05d0*/  @!P0 FMUL R0, R0, 1.175494350822287508e-38 ;  /* 0x0080000000008820 */ /* 0x001fca0000400000 */
[----:B------:R-:W-:-:S04]  /*05e0*/  F2FP.BF16.F32.PACK_AB R0, RZ, R0 ;  /* 0x00000000ff00723e */ /* 0x000fc800000010ff */
[----:B------:R-:W-:Y:S01]  /*05f0*/  PRMT R22, R0, 0x7610, R22 ;  /* 0x0000761000167816 */ /* 0x000fe20000000016 */
[----:B------:R-:W-:Y:S06]  /*0600*/  BRA `(.L_x_285) ;  /* 0x0000000800e47947 */ /* 0x000fec0003800000 */
.L_x_280:
        /* <DEDUP_REMOVED lines=11> */
[----:B------:R-:W-:-:S04]  /*06c0*/  F2FP.BF16.F32.PACK_AB R0, RZ, R0 ;  /* 0x00000000ff00723e */ /* 0x000fc800000010ff */
[----:B------:R-:W-:Y:S01]  /*06d0*/  PRMT R22, R0, 0x7610, R22 ;  /* 0x0000761000167816 */ /* 0x000fe20000000016 */
[----:B------:R-:W-:Y:S06]  /*06e0*/  BRA `(.L_x_285) ;  /* 0x0000000800ac7947 */ /* 0x000fec0003800000 */
.L_x_294:
        /* <DEDUP_REMOVED lines=9> */
.L_x_293:
        /* <DEDUP_REMOVED lines=28> */
.L_x_296:
[----:B------:R-:W2:Y:S02]  /*0940*/  LDG.E.U8 R4, desc[UR36][R4.64] ;  /* 0x0000002404047981 */ /* 0x000ea4000c1e1100 */
[----:B--2---:R-:W-:-:S05]  /*0950*/  IMAD.SHL.U32 R0, R4, 0x2000000, RZ ;  /* 0x0200000004007824 */ /* 0x004fca00078e00ff */
[----:B------:R-:W-:-:S13]  /*0960*/  ISETP.GE.U32.AND P0, PT, R0, 0x8000000, PT ;  /* 0x080000000000780c */ /* 0x000fda0003f06070 */
[C---:B------:R-:W-:Y:S02]  /*0970*/  @P0 IMAD.SHL.U32 R3, R4.reuse, 0x200000, RZ ;  /* 0x0020000004030824 */ /* 0x040fe400078e00ff */
[----:B------:R-:W-:-:S03]  /*0980*/  @!P0 IMAD.SHL.U32 R0, R4, 0x100, RZ ;  /* 0x0000010004008824 */ /* 0x000fc600078e00ff */
[----:B------:R-:W-:Y:S02]  /*0990*/  @P0 LOP3.LUT R3, R3, 0xfe00000, RZ, 0xc0, !PT ;  /* 0x0fe0000003030812 */ /* 0x000fe400078ec0ff */
[----:B------:R-:W-:Y:S02]  /*09a0*/  @!P0 LOP3.LUT R0, R0, 0x7f00, RZ, 0xc0, !PT ;  /* 0x00007f0000008812 */ /* 0x000fe400078ec0ff */
[----:B------:R-:W-:Y:S02]  /*09b0*/  @P0 LOP3.LUT R3, R3, 0x70000000, RZ, 0xfc, !PT ;  /* 0x7000000003030812 */ /* 0x000fe400078efcff */
[----:B------:R-:W-:-:S03]  /*09c0*/  @!P0 LOP3.LUT R0, R0, 0x3f000000, RZ, 0xfc, !PT ;  /* 0x3f00000000008812 */ /* 0x000fc600078efcff */
[----:B------:R-:W-:Y:S02]  /*09d0*/  @P0 FMUL.FTZ R3, R3, 1.9259299443872358531e-34 ;  /* 0x0780000003030820 */ /* 0x000fe40000410000 */
[----:B------:R-:W-:Y:S01]  /*09e0*/  @!P0 FADD.FTZ R3, R0, -0.5 ;  /* 0xbf00000000038421 */ /* 0x000fe20000010000 */
[----:B------:R-:W-:-:S05]  /*09f0*/  IMAD.SHL.U32 R0, R4, 0x1000000, RZ ;  /* 0x0100000004007824 */ /* 0x000fca00078e00ff */
[----:B------:R-:W-:-:S04]  /*0a00*/  LOP3.LUT R0, R3, 0x80000000, R0, 0xf8, !PT ;  /* 0x8000000003007812 */ /* 0x000fc800078ef800 */
[----:B------:R-:W-:-:S04]  /*0a10*/  F2FP.BF16.F32.PACK_AB R0, RZ, R0 ;  /* 0x00000000ff00723e */ /* 0x000fc800000010ff */
[----:B------:R-:W-:Y:S01]  /*0a20*/  PRMT R22, R0, 0x7610, R22 ;  /* 0x0000761000167816 */ /* 0x000fe20000000016 */
[----:B------:R-:W-:Y:S06]  /*0a30*/  BRA `(.L_x_285) ;  /* 0x0000000400d87947 */ /* 0x000fec0003800000 */
.L_x_295:
[----:B------:R0:W5:Y:S01]  /*0a40*/  LDG.E.U16 R22, desc[UR36][R4.64] ;  /* 0x0000002404167981 */ /* 0x000162000c1e1500 */
[----:B------:R-:W-:Y:S05]  /*0a50*/  BRA `(.L_x_285) ;  /* 0x0000000400d07947 */ /* 0x000fea0003800000 */
.L_x_292:
        /* <DEDUP_REMOVED lines=10> */
[----:B------:R-:W-:-:S04]  /*0b00*/  F2FP.BF16.F32.PACK_AB R0, RZ, R0 ;  /* 0x00000000ff00723e */ /* 0x000fc800000010ff */
[----:B------:R-:W-:Y:S01]  /*0b10*/  PRMT R22, R0, 0x7610, R22 ;  /* 0x0000761000167816 */ /* 0x000fe20000000016 */
[----:B------:R-:W-:Y:S06]  /*0b20*/  BRA `(.L_x_285) ;  /* 0x00000004009c7947 */ /* 0x000fec0003800000 */
.L_x_299:
        /* <DEDUP_REMOVED lines=21> */
.L_x_303:
[----:B------:R-:W-:Y:S05]  /*0c80*/  BSYNC B1 ;  /* 0x0000000000017941 */ /* 0x000fea0003800000 */
.L_x_302:
[----:B------:R-:W-:Y:S01]  /*0c90*/  LEA R5, R0, 0x3b800000, 0x17 ;  /* 0x3b80000000057811 */ /* 0x000fe200078eb8ff */
[----:B------:R-:W-:-:S05]  /*0ca0*/  IMAD.SHL.U32 R0, R3, 0x100000, RZ ;  /* 0x0010000003007824 */ /* 0x000fca00078e00ff */
[----:B------:R-:W-:-:S07]  /*0cb0*/  LOP3.LUT R0, R5, R0, R6, 0xfe, !PT ;  /* 0x0000000005007212 */ /* 0x000fce00078efe06 */
.L_x_301:
[----:B------:R-:W-:Y:S05]  /*0cc0*/  BSYNC B0 ;  /* 0x0000000000007941 */ /* 0x000fea0003800000 */
.L_x_300:
[----:B------:R-:W-:-:S04]  /*0cd0*/  F2FP.BF16.F32.PACK_AB R0, RZ, R0 ;  /* 0x00000000ff00723e */ /* 0x000fc800000010ff */
[----:B------:R-:W-:Y:S01]  /*0ce0*/  PRMT R22, R0, 0x7610, R22 ;  /* 0x0000761000167816 */ /* 0x000fe20000000016 */
[----:B------:R-:W-:Y:S06]  /*0cf0*/  BRA `(.L_x_285) ;  /* 0x0000000400287947 */ /* 0x000fec0003800000 */
.L_x_298:
        /* <DEDUP_REMOVED lines=21> */
.L_x_307:
[----:B------:R-:W-:Y:S05]  /*0e50*/  BSYNC B1 ;  /* 0x0000000000017941 */ /* 0x000fea0003800000 */
.L_x_306:
[----:B------:R-:W-:Y:S01]  /*0e60*/  LEA R5, R0, 0x37800000, 0x17 ;  /* 0x3780000000057811 */ /* 0x000fe200078eb8ff */
[----:B------:R-:W-:-:S05]  /*0e70*/  IMAD.SHL.U32 R0, R3, 0x200000, RZ ;  /* 0x0020000003007824 */ /* 0x000fca00078e00ff */
[----:B------:R-:W-:-:S07]  /*0e80*/  LOP3.LUT R0, R5, R0, R6, 0xfe, !PT ;  /* 0x0000000005007212 */ /* 0x000fce00078efe06 */
.L_x_305:
[----:B------:R-:W-:Y:S05]  /*0e90*/  BSYNC B0 ;  /* 0x0000000000007941 */ /* 0x000fea0003800000 */
.L_x_304:
[----:B------:R-:W-:-:S04]  /*0ea0*/  F2FP.BF16.F32.PACK_AB R0, RZ, R0 ;  /* 0x00000000ff00723e */ /* 0x000fc800000010ff */
[----:B------:R-:W-:Y:S01]  /*0eb0*/  PRMT R22, R0, 0x7610, R22 ;  /* 0x0000761000167816 */ /* 0x000fe20000000016 */
[----:B------:R-:W-:Y:S06]  /*0ec0*/  BRA `(.L_x_285) ;  /* 0x0000000000b47947 */ /* 0x000fec0003800000 */
.L_x_297:
        /* <DEDUP_REMOVED lines=14> */
.L_x_311:
[----:B------:R-:W-:Y:S05]  /*0fb0*/  BSYNC B0 ;  /* 0x0000000000007941 */ /* 0x000fea0003800000 */
.L_x_310:
[----:B------:R-:W-:-:S04]  /*0fc0*/  F2FP.BF16.F32.PACK_AB R0, RZ, R0 ;  /* 0x00000000ff00723e */ /* 0x000fc800000010ff */
[----:B------:R-:W-:Y:S01]  /*0fd0*/  PRMT R22, R0, 0x7610, R22 ;  /* 0x0000761000167816 */ /* 0x000fe20000000016 */
[----:B------:R-:W-:Y:S06]  /*0fe0*/  BRA `(.L_x_285) ;  /* 0x00000000006c7947 */ /* 0x000fec0003800000 */
.L_x_284:
        /* <DEDUP_REMOVED lines=16> */
.L_x_312:
[----:B------:R-:W-:Y:S01]  /*10f0*/  PRMT R22, RZ, 0x7610, R22 ;  /* 0x00007610ff167816 */ /* 0x000fe20000000016 */
[----:B------:R-:W-:Y:S06]  /*1100*/  BRA `(.L_x_285) ;  /* 0x0000000000247947 */ /* 0x000fec0003800000 */
.L_x_309:
[----:B------:R-:W2:Y:S02]  /*1110*/  LDG.E.64 R4, desc[UR36][R4.64] ;  /* 0x0000002404047981 */ /* 0x000ea4000c1e1b00 */
[----:B--2---:R-:W0:Y:S02]  /*1120*/  I2F.U64 R0, R4 ;  /* 0x0000000400007312 */ /* 0x004e240000301000 */
[----:B0-----:R-:W-:-:S04]  /*1130*/  F2FP.BF16.F32.PACK_AB R0, RZ, R0 ;  /* 0x00000000ff00723e */ /* 0x001fc800000010ff */
[----:B------:R-:W-:Y:S01]  /*1140*/  PRMT R22, R0, 0x7610, R22 ;  /* 0x0000761000167816 */ /* 0x000fe20000000016 */
[----:B------:R-:W-:Y:S06]  /*1150*/  BRA `(.L_x_285) ;  /* 0x0000000000107947 */ /* 0x000fec0003800000 */
.L_x_308:
[----:B------:R-:W2:Y:S02]  /*1160*/  LDG.E R4, desc[UR36][R4.64] ;  /* 0x0000002404047981 */ /* 0x000ea4000c1e1900 */
[----:B--2---:R-:W-:-:S04]  /*1170*/  I2FP.F32.U32 R0, R4 ;  /* 0x0000000400007245 */ /* 0x004fc80000201000 */
[----:B------:R-:W-:-:S04]  /*1180*/  F2FP.BF16.F32.PACK_AB R0, RZ, R0 ;  /* 0x00000000ff00723e */ /* 0x000fc800000010ff */
[----:B------:R-:W-:-:S07]  /*1190*/  PRMT R22, R0, 0x7610, R22 ;  /* 0x0000761000167816 */ /* 0x000fce0000000016 */
.L_x_285:
[----:B------:R-:W1:Y:S02]  /*11a0*/  S2R R17, SR_TID.X ;  /* 0x0000000000117919 */ /* 0x000e640000002100 */
[----:B-1----:R-:W-:-:S07]  /*11b0*/  VIADD R17, R17, 0x80 ;  /* 0x0000008011117836 */ /* 0x002fce0000000000 */
.L_x_279:
[----:B------:R-:W-:Y:S05]  /*11c0*/  BSYNC B6 ;  /* 0x0000000000067941 */ /* 0x000fea0003800000 */
.L_x_278:
[----:B------:R-:W-:Y:S01]  /*11d0*/  ISETP.GE.AND P0, PT, R17, R16, PT ;  /* 0x000000101100720c */ /* 0x000fe20003f06270 */
[----:B------:R-:W-:-:S12]  /*11e0*/  BSSY B6, `(.L_x_313) ;  /* 0x0000111000067945 */ /* 0x000fd80003800000 */
[----:B------:R-:W-:Y:S05]  /*11f0*/  @P0 BRA `(.L_x_314) ;  /* 0x00000010003c0947 */ /* 0x000fea0003800000 */
[----:B0-----:R-:W0:Y:S01]  /*1200*/  LDC.64 R4, c[0x0][0x220] ;  /* 0x00008800ff047b82 */ /* 0x001e220000000a00 */
[----:B------:R-:W-:Y:S01]  /*1210*/  IMAD R0, R2, 0x200, R17 ;  /* 0x0000020002007824 */ /* 0x000fe200078e0211 */
[----:B------:R-:W-:Y:S01]  /*1220*/  PRMT R6, R23, 0x9910, RZ ;  /* 0x0000991017067816 */ /* 0x000fe200000000ff */
[----:B------:R-:W-:Y:S02]  /*1230*/  ULDC UR4, c[0x0][0x230] ;  /* 0x00008c0000047ab9 */ /* 0x000fe40000000800 */
[----:B------:R-:W-:Y:S02]  /*1240*/  IMAD R3, R0, UR4, RZ ;  /* 0x0000000400037c24 */ /* 0x000fe4000f8e02ff */
[----:B------:R-:W-:-:S05]  /*1250*/  IMAD.MOV.U32 R0, RZ, RZ, R6 ;  /* 0x000000ffff007224 */ /* 0x000fca00078e0006 */
[----:B------:R-:W-:Y:S02]  /*1260*/  ISETP.GT.AND P1, PT, R0, 0x9, PT ;  /* 0x000000090000780c */ /* 0x000fe40003f24270 */
[----:B0-----:R-:W-:-:S05]  /*1270*/  IADD3 R4, P0, R3, R4, RZ ;  /* 0x0000000403047210 */ /* 0x001fca0007f1e0ff */
[----:B------:R-:W-:-:S06]  /*1280*/  IMAD.X R5, RZ, RZ, R5, P0 ;  /* 0x000000ffff057224 */ /* 0x000fcc00000e0605 */
        /* <DEDUP_REMOVED lines=14> */
.L_x_318:
[----:B------:R-:W2:Y:S02]  /*1370*/  LDG.E.U8 R4, desc[UR36][R4.64] ;  /* 0x0000002404047981 */ /* 0x000ea4000c1e1100 */
[----:B--2---:R-:W-:-:S04]  /*1380*/  I2FP.F32.U32 R0, R4 ;  /* 0x0000000400007245 */ /* 0x004fc80000201000 */
[----:B------:R-:W-:-:S04]  /*1390*/  F2FP.BF16.F32.PACK_AB R0, RZ, R0 ;  /* 0x00000000ff00723e */ /* 0x000fc800000010ff */
[----:B------:R-:W-:Y:S01]  /*13a0*/  PRMT R18, R0, 0x7610, R18 ;  /* 0x0000761000127816 */ /* 0x000fe20000000012 */
[----:B------:R-:W-:Y:S06]  /*13b0*/  BRA `(.L_x_320) ;  /* 0x0000000c00c87947 */ /* 0x000fec0003800000 */
.L_x_317:
        /* <DEDUP_REMOVED lines=11> */
.L_x_322:
[----:B------:R-:W2:Y:S02]  /*1470*/  LDG.E R4, desc[UR36][R4.64] ;  /* 0x0000002404047981 */ /* 0x000ea4000c1e1900 */
[----:B--2---:R-:W-:-:S04]  /*1480*/  I2FP.F32.S32 R0, R4 ;  /* 0x0000000400007245 */ /* 0x004fc80000201400 */
[----:B------:R-:W-:-:S04]  /*1490*/  F2FP.BF16.F32.PACK_AB R0, RZ, R0 ;  /* 0x00000000ff00723e */ /* 0x000fc800000010ff */
[----:B------:R-:W-:Y:S01]  /*14a0*/  PRMT R18, R0, 0x7610, R18 ;  /* 0x0000761000127816 */ /* 0x000fe20000000012 */
[----:B------:R-:W-:Y:S06]  /*14b0*/  BRA `(.L_x_320) ;  /* 0x0000000c00887947 */ /* 0x000fec0003800000 */
.L_x_321:
[----:B------:R-:W2:Y:S02]  /*14c0*/  LDG.E.U16 R4, desc[UR36][R4.64] ;  /* 0x0000002404047981 */ /* 0x000ea4000c1e1500 */
[----:B--2---:R-:W0:Y:S02]  /*14d0*/  I2F.S16 R0, R4 ;  /* 0x0000000400007306 */ /* 0x004e240000101400 */
[----:B0-----:R-:W-:-:S04]  /*14e0*/  F2FP.BF16.F32.PACK_AB R0, RZ, R0 ;  /* 0x00000000ff00723e */ /* 0x001fc800000010ff */
[----:B------:R-:W-:Y:S01]  /*14f0*/  PRMT R18, R0, 0x7610, R18 ;  /* 0x0000761000127816 */ /* 0x000fe20000000012 */
[----:B------:R-:W-:Y:S06]  /*1500*/  BRA `(.L_x_320) ;  /* 0x0000000c00747947 */ /* 0x000fec0003800000 */
.L_x_316:
        /* <DEDUP_REMOVED lines=9> */
.L_x_324:
[----:B------:R-:W2:Y:S02]  /*15a0*/  LDG.E.U16 R0, desc[UR36][R4.64] ;  /* 0x0000002404007981 */ /* 0x000ea4000c1e1500 */
[----:B--2---:R-:W-:-:S05]  /*15b0*/  HADD2.F32 R0, -RZ, R0.H0_H0 ;  /* 0x20000000ff007230 */ /* 0x004fca0000004100 */
[----:B------:R-:W-:-:S04]  /*15c0*/  F2FP.BF16.F32.PACK_AB R0, RZ, R0 ;  /* 0x00000000ff00723e */ /* 0x000fc800000010ff */
[----:B------:R-:W-:Y:S01]  /*15d0*/  PRMT R18, R0, 0x7610, R18 ;  /* 0x0000761000127816 */ /* 0x000fe20000000012 */
[----:B------:R-:W-:Y:S06]  /*15e0*/  BRA `(.L_x_320) ;  /* 0x0000000c003c7947 */ /* 0x000fec0003800000 */
.L_x_323:
        /* <DEDUP_REMOVED lines=9> */
.L_x_326:
[----:B------:R-:W2:Y:S02]  /*1680*/  LDG.E.U16 R4, desc[UR36][R4.64] ;  /* 0x0000002404047981 */ /* 0x000ea4000c1e1500 */
[----:B--2---:R-:W-:-:S05]  /*1690*/  HADD2.F32 R0, -RZ, R4.H0_H0 ;  /* 0x20000004ff007230 */ /* 0x004fca0000004100 */
[----:B------:R-:W-:-:S04]  /*16a0*/  F2FP.BF16.F32.PACK_AB R0, RZ, R0 ;  /* 0x00000000ff00723e */ /* 0x000fc800000010ff */
[----:B------:R-:W-:Y:S01]  /*16b0*/  PRMT R18, R0, 0x7610, R18 ;  /* 0x0000761000127816 */ /* 0x000fe20000000012 */
[----:B------:R-:W-:Y:S06]  /*16c0*/  BRA `(.L_x_320) ;  /* 0x0000000c00047947 */ /* 0x000fec0003800000 */
.L_x_325:
        /* <DEDUP_REMOVED lines=9> */
.L_x_315:
        /* <DEDUP_REMOVED lines=14> */
.L_x_329:
        /* <DEDUP_REMOVED lines=9> */
.L_x_328:
        /* <DEDUP_REMOVED lines=28> */
.L_x_331:
[----:B------:R-:W2:Y:S02]  /*1a90*/  LDG.E.U8 R4, desc[UR36][R4.64] ;  /* 0x0000002404047981 */ /* 0x000ea4000c1e1100 */
[----:B--2---:R-:W-:-:S05]  /*1aa0*/  IMAD.SHL.U32 R0, R4, 0x2000000, RZ ;  /* 0x0200000004007824 */ /* 0x004fca00078e00ff */
[----:B------:R-:W-:-:S13]  /*1ab0*/  ISETP.GE.U32.AND P0, PT, R0, 0x8000000, PT ;  /* 0x080000000000780c */ /* 0x000fda0003f06070 */
[C---:B------:R-:W-:Y:S02]  /*1ac0*/  @!P0 IMAD.SHL.U32 R0, R4.reuse, 0x100, RZ ;  /* 0x0000010004008824 */ /* 0x040fe400078e00ff */
[----:B------:R-:W-:-:S03]  /*1ad0*/  @P0 IMAD.SHL.U32 R3, R4, 0x200000, RZ ;  /* 0x0020000004030824 */ /* 0x000fc600078e00ff */
        /* <DEDUP_REMOVED lines=10> */
.L_x_330:
[----:B------:R0:W5:Y:S01]  /*1b80*/  LDG.E.U16 R18, desc[UR36][R4.64] ;  /* 0x0000002404127981 */ /* 0x000162000c1e1500 */
[----:B------:R-:W-:Y:S05]  /*1b90*/  BRA `(.L_x_320) ;  /* 0x0000000400d07947 */ /* 0x000fea0003800000 */
.L_x_327:
        /* <DEDUP_REMOVED lines=13> */
.L_x_334:
        /* <DEDUP_REMOVED lines=21> */
.L_x_338:
[----:B------:R-:W-:Y:S05]  /*1dc0*/  BSYNC B1 ;  /* 0x0000000000017941 */ /* 0x000fea0003800000 */
.L_x_337:
[----:B------:R-:W-:Y:S01]  /*1dd0*/  LEA R5, R0, 0x3b800000, 0x17 ;  /* 0x3b80000000057811 */ /* 0x000fe200078eb8ff */
[----:B------:R-:W-:-:S05]  /*1de0*/  IMAD.SHL.U32 R0, R3, 0x100000, RZ ;  /* 0x0010000003007824 */ /* 0x000fca00078e00ff */
[----:B------:R-:W-:-:S07]  /*1df0*/  LOP3.LUT R0, R5, R0, R6, 0xfe, !PT ;  /* 0x0000000005007212 */ /* 0x000fce00078efe06 */
.L_x_336:
[----:B------:R-:W-:Y:S05]  /*1e00*/  BSYNC B0 ;  /* 0x0000000000007941 */ /* 0x000fea0003800000 */
.L_x_335:
[----:B------:R-:W-:-:S04]  /*1e10*/  F2FP.BF16.F32.PACK_AB R0, RZ, R0 ;  /* 0x00000000ff00723e */ /* 0x000fc800000010ff */
[----:B------:R-:W-:Y:S01]  /*1e20*/  PRMT R18, R0, 0x7610, R18 ;  /* 0x0000761000127816 */ /* 0x000fe20000000012 */
[----:B------:R-:W-:Y:S06]  /*1e30*/  BRA `(.L_x_320) ;  /* 0x0000000400287947 */ /* 0x000fec0003800000 */
.L_x_333:
        /* <DEDUP_REMOVED lines=21> */
.L_x_342:
[----:B------:R-:W-:Y:S05]  /*1f90*/  BSYNC B1 ;  /* 0x0000000000017941 */ /* 0x000fea0003800000 */
.L_x_341:
[----:B------:R-:W-:Y:S01]  /*1fa0*/  LEA R5, R0, 0x37800000, 0x17 ;  /* 0x3780000000057811 */ /* 0x000fe200078eb8ff */
[----:B------:R-:W-:-:S05]  /*1fb0*/  IMAD.SHL.U32 R0, R3, 0x200000, RZ ;  /* 0x0020000003007824 */ /* 0x000fca00078e00ff */
[----:B------:R-:W-:-:S07]  /*1fc0*/  LOP3.LUT R0, R5, R0, R6, 0xfe, !PT ;  /* 0x0000000005007212 */ /* 0x000fce00078efe06 */
.L_x_340:
[----:B------:R-:W-:Y:S05]  /*1fd0*/  BSYNC B0 ;  /* 0x0000000000007941 */ /* 0x000fea0003800000 */
.L_x_339:
[----:B------:R-:W-:-:S04]  /*1fe0*/  F2FP.BF16.F32.PACK_AB R0, RZ, R0 ;  /* 0x00000000ff00723e */ /* 0x000fc800000010ff */
[----:B------:R-:W-:Y:S01]  /*1ff0*/  PRMT R18, R0, 0x7610, R18 ;  /* 0x0000761000127816 */ /* 0x000fe20000000012 */
[----:B------:R-:W-:Y:S06]  /*2000*/  BRA `(.L_x_320) ;  /* 0x0000000000b47947 */ /* 0x000fec0003800000 */
.L_x_332:
        /* <DEDUP_REMOVED lines=14> */
.L_x_346:
[----:B------:R-:W-:Y:S05]  /*20f0*/  BSYNC B0 ;  /* 0x0000000000007941 */ /* 0x000fea0003800000 */
.L_x_345:
[----:B------:R-:W-:-:S04]  /*2100*/  F2FP.BF16.F32.PACK_AB R0, RZ, R0 ;  /* 0x00000000ff00723e */ /* 0x000fc800000010ff */
[----:B------:R-:W-:Y:S01]  /*2110*/  PRMT R18, R0, 0x7610, R18 ;  /* 0x0000761000127816 */ /* 0x000fe20000000012 */
[----:B------:R-:W-:Y:S06]  /*2120*/  BRA `(.L_x_320) ;  /* 0x00000000006c7947 */ /* 0x000fec0003800000 */
.L_x_319:
        /* <DEDUP_REMOVED lines=15> */
[----:B0----5:R-:W-:Y:S05]  /*2220*/  CALL.ABS.NOINC R14 ;  /* 0x000000000e007343 */ /* 0x021fea0003c00000 */
.L_x_347:
[----:B------:R-:W-:Y:S01]  /*2230*/  PRMT R18, RZ, 0x7610, R18 ;  /* 0x00007610ff127816 */ /* 0x000fe20000000012 */
[----:B------:R-:W-:Y:S06]  /*2240*/  BRA `(.L_x_320) ;  /* 0x0000000000247947 */ /* 0x000fec0003800000 */
.L_x_344:
[----:B------:R-:W2:Y:S02]  /*2250*/  LDG.E.64 R4, desc[UR36][R4.64] ;  /* 0x0000002404047981 */ /* 0x000ea4000c1e1b00 */
[----:B--2---:R-:W0:Y:S02]  /*2260*/  I2F.U64 R0, R4 ;  /* 0x0000000400007312 */ /* 0x004e240000301000 */
[----:B0-----:R-:W-:-:S04]  /*2270*/  F2FP.BF16.F32.PACK_AB R0, RZ, R0 ;  /* 0x00000000ff00723e */ /* 0x001fc800000010ff */
[----:B------:R-:W-:Y:S01]  /*2280*/  PRMT R18, R0, 0x7610, R18 ;  /* 0x0000761000127816 */ /* 0x000fe20000000012 */
[----:B------:R-:W-:Y:S06]  /*2290*/  BRA `(.L_x_320) ;  /* 0x0000000000107947 */ /* 0x000fec0003800000 */
.L_x_343:
[----:B------:R-:W2:Y:S02]  /*22a0*/  LDG.E R4, desc[UR36][R4.64] ;  /* 0x0000002404047981 */ /* 0x000ea4000c1e1900 */
[----:B--2---:R-:W-:-:S04]  /*22b0*/  I2FP.F32.U32 R0, R4 ;  /* 0x0000000400007245 */ /* 0x004fc80000201000 */
[----:B------:R-:W-:-:S04]  /*22c0*/  F2FP.BF16.F32.PACK_AB R0, RZ, R0 ;  /* 0x00000000ff00723e */ /* 0x000fc800000010ff */
[----:B------:R-:W-:-:S07]  /*22d0*/  PRMT R18, R0, 0x7610, R18 ;  /* 0x0000761000127816 */ /* 0x000fce0000000012 */
.L_x_320:
[----:B------:R-:W-:-:S07]  /*22e0*/  VIADD R17, R17, 0x80 ;  /* 0x0000008011117836 */ /* 0x000fce0000000000 */
.L_x_314:
[----:B------:R-:W-:Y:S05]  /*22f0*/  BSYNC B6 ;  /* 0x0000000000067941 */ /* 0x000fea0003800000 */
.L_x_313:
[----:B------:R-:W-:Y:S01]  /*2300*/  ISETP.GE.AND P0, PT, R17, R16, PT ;  /* 0x000000101100720c */ /* 0x000fe20003f06270 */
[----:B------:R-:W-:Y:S01]  /*2310*/  BSSY B6, `(.L_x_348) ;  /* 0x0000113000067945 */ /* 0x000fe20003800000 */
[----:B------:R-:W-:Y:S02]  /*2320*/  PRMT R19, RZ, 0x7610, R19 ;  /* 0x00007610ff137816 */ /* 0x000fe40000000013 */
[----:B------:R-:W-:-:S09]  /*2330*/  PRMT R24, RZ, 0x7610, R24 ;  /* 0x00007610ff187816 */ /* 0x000fd20000000018 */
        /* <DEDUP_REMOVED lines=24> */
.L_x_353:
[----:B------:R-:W2:Y:S02]  /*24c0*/  LDG.E.U8 R4, desc[UR36][R4.64] ;  /* 0x0000002404047981 */ /* 0x000ea4000c1e1100 */
[----:B--2---:R-:W-:-:S04]  /*24d0*/  I2FP.F32.U32 R0, R4 ;  /* 0x0000000400007245 */ /* 0x004fc80000201000 */
[----:B------:R-:W-:-:S04]  /*24e0*/  F2FP.BF16.F32.PACK_AB R0, RZ, R0 ;  /* 0x00000000ff00723e */ /* 0x000fc800000010ff */
[----:B------:R-:W-:Y:S01]  /*24f0*/  PRMT R24, R0, 0x7610, R24 ;  /* 0x0000761000187816 */ /* 0x000fe20000000018 */
[----:B------:R-:W-:Y:S06]  /*2500*/  BRA `(.L_x_355) ;  /* 0x0000000c00c87947 */ /* 0x000fec0003800000 */
.L_x_352:
        /* <DEDUP_REMOVED lines=11> */
.L_x_357:
[----:B------:R-:W2:Y:S02]  /*25c0*/  LDG.E R4, desc[UR36][R4.64] ;  /* 0x0000002404047981 */ /* 0x000ea4000c1e1900 */
[----:B--2---:R-:W-:-:S04]  /*25d0*/  I2FP.F32.S32 R0, R4 ;  /* 0x0000000400007245 */ /* 0x004fc80000201400 */
[----:B------:R-:W-:-:S04]  /*25e0*/  F2FP.BF16.F32.PACK_AB R0, RZ, R0 ;  /* 0x00000000ff00723e */ /* 0x000fc800000010ff */
[----:B------:R-:W-:Y:S01]  /*25f0*/  PRMT R24, R0, 0x7610, R24 ;  /* 0x0000761000187816 */ /* 0x000fe20000000018 */
[----:B------:R-:W-:Y:S06]  /*2600*/  BRA `(.L_x_355) ;  /* 0x0000000c00887947 */ /* 0x000fec0003800000 */
.L_x_356:
[----:B------:R-:W2:Y:S02]  /*2610*/  LDG.E.U16 R4, desc[UR36][R4.64] ;  /* 0x0000002404047981 */ /* 0x000ea4000c1e1500 */
[----:B--2---:R-:W0:Y:S02]  /*2620*/  I2F.S16 R0, R4 ;  /* 0x0000000400007306 */ /* 0x004e240000101400 */
[----:B0-----:R-:W-:-:S04]  /*2630*/  F2FP.BF16.F32.PACK_AB R0, RZ, R0 ;  /* 0x00000000ff00723e */ /* 0x001fc800000010ff */
[----:B------:R-:W-:Y:S01]  /*2640*/  PRMT R24, R0, 0x7610, R24 ;  /* 0x0000761000187816 */ /* 0x000fe20000000018 */
[----:B------:R-:W-:Y:S06]  /*2650*/  BRA `(.L_x_355) ;  /* 0x0000000c00747947 */ /* 0x000fec0003800000 */
.L_x_351:
        /* <DEDUP_REMOVED lines=9> */
.L_x_359:
[----:B------:R-:W2:Y:S02]  /*26f0*/  LDG.E.U16 R0, desc[UR36][R4.64] ;  /* 0x0000002404007981 */ /* 0x000ea4000c1e1500 */
[----:B--2---:R-:W-:-:S05]  /*2700*/  HADD2.F32 R0, -RZ, R0.H0_H0 ;  /* 0x20000000ff007230 */ /* 0x004fca0000004100 */
[----:B------:R-:W-:-:S04]  /*2710*/  F2FP.BF16.F32.PACK_AB R0, RZ, R0 ;  /* 0x00000000ff00723e */ /* 0x000fc800000010ff */
[----:B------:R-:W-:Y:S01]  /*2720*/  PRMT R24, R0, 0x7610, R24 ;  /* 0x0000761000187816 */ /* 0x000fe20000000018 */
[----:B------:R-:W-:Y:S06]  /*2730*/  BRA `(.L_x_355) ;  /* 0x0000000c003c7947 */ /* 0x000fec0003800000 */
.L_x_358:
        /* <DEDUP_REMOVED lines=9> */
.L_x_361:
[----:B------:R-:W2:Y:S02]  /*27d0*/  LDG.E.U16 R4, desc[UR36][R4.64] ;  /* 0x0000002404047981 */ /* 0x000ea4000c1e1500 */
[----:B--2---:R-:W-:-:S05]  /*27e0*/  HADD2.F32 R0, -RZ, R4.H0_H0 ;  /* 0x20000004ff007230 */ /* 0x004fca0000004100 */
[----:B------:R-:W-:-:S04]  /*27f0*/  F2FP.BF16.F32.PACK_AB R0, RZ, R0 ;  /* 0x00000000ff00723e */ /* 0x000fc800000010ff */
[----:B------:R-:W-:Y:S01]  /*2800*/  PRMT R24, R0, 0x7610, R24 ;  /* 0x0000761000187816 */ /* 0x000fe20000000018 */
[----:B------:R-:W-:Y:S06]  /*2810*/  BRA `(.L_x_355) ;  /* 0x0000000c00047947 */ /* 0x000fec0003800000 */
.L_x_360:
        /* <DEDUP_REMOVED lines=9> */
.L_x_350:
        /* <DEDUP_REMOVED lines=14> */
.L_x_364:
        /* <DEDUP_REMOVED lines=9> */
.L_x_363:
        /* <DEDUP_REMOVED lines=28> */
.L_x_366:
        /* <DEDUP_REMOVED lines=15> */
.L_x_365:
[----:B------:R0:W5:Y:S01]  /*2cd0*/  LDG.E.U16 R24, desc[UR36][R4.64] ;  /* 0x0000002404187981 */ /* 0x000162000c1e1500 */
[----:B------:R-:W-:Y:S05]  /*2ce0*/  BRA `(.L_x_355) ;  /* 0x0000000400d07947 */ /* 0x000fea0003800000 */
.L_x_362:
        /* <DEDUP_REMOVED lines=13> */
.L_x_369:
        /* <DEDUP_REMOVED lines=21> */
.L_x_373:
[----:B------:R-:W-:Y:S05]  /*2f10*/  BSYNC B1 ;  /* 0x0000000000017941 */ /* 0x000fea0003800000 */
.L_x_372:
[----:B------:R-:W-:Y:S01]  /*2f20*/  LEA R5, R0, 0x3b800000, 0x17 ;  /* 0x3b80000000057811 */ /* 0x000fe200078eb8ff */
[----:B------:R-:W-:-:S05]  /*2f30*/  IMAD.SHL.U32 R0, R3, 0x100000, RZ ;  /* 0x0010000003007824 */ /* 0x000fca00078e00ff */
[----:B------:R-:W-:-:S07]  /*2f40*/  LOP3.LUT R0, R5, R0, R6, 0xfe, !PT ;  /* 0x0000000005007212 */ /* 0x000fce00078efe06 */
.L_x_371:
[----:B------:R-:W-:Y:S05]  /*2f50*/  BSYNC B0 ;  /* 0x0000000000007941 */ /* 0x000fea0003800000 */
.L_x_370:
[----:B------:R-:W-:-:S04]  /*2f60*/  F2FP.BF16.F32.PACK_AB R0, RZ, R0 ;  /* 0x00000000ff00723e */ /* 0x000fc800000010ff */
[----:B------:R-:W-:Y:S01]  /*2f70*/  PRMT R24, R0, 0x7610, R24 ;  /* 0x0000761000187816 */ /* 0x000fe20000000018 */
[----:B------:R-:W-:Y:S06]  /*2f80*/  BRA `(.L_x_355) ;  /* 0x0000000400287947 */ /* 0x000fec0003800000 */
.L_x_368:
        /* <DEDUP_REMOVED lines=21> */
.L_x_377:
[----:B------:R-:W-:Y:S05]  /*30e0*/  BSYNC B1 ;  /* 0x0000000000017941 */ /* 0x000fea0003800000 */
.L_x_376:
[----:B------:R-:W-:Y:S01]  /*30f0*/  LEA R5, R0, 0x37800000, 0x17 ;  /* 0x3780000000057811 */ /* 0x000fe200078eb8ff */
[----:B------:R-:W-:-:S05]  /*3100*/  IMAD.SHL.U32 R0, R3, 0x200000, RZ ;  /* 0x0020000003007824 */ /* 0x000fca00078e00ff */
[----:B------:R-:W-:-:S07]  /*3110*/  LOP3.LUT R0, R5, R0, R6, 0xfe, !PT ;  /* 0x0000000005007212 */ /* 0x000fce00078efe06 */
.L_x_375:
[----:B------:R-:W-:Y:S05]  /*3120*/  BSYNC B0 ;  /* 0x0000000000007941 */ /* 0x000fea0003800000 */
.L_x_374:
[----:B------:R-:W-:-:S04]  /*3130*/  F2FP.BF16.F32.PACK_AB R0, RZ, R0 ;  /* 0x00000000ff00723e */ /* 0x000fc800000010ff */
[----:B------:R-:W-:Y:S01]  /*3140*/  PRMT R24, R0, 0x7610, R24 ;  /* 0x0000761000187816 */ /* 0x000fe20000000018 */
[----:B------:R-:W-:Y:S06]  /*3150*/  BRA `(.L_x_355) ;  /* 0x0000000000b47947 */ /* 0x000fec0003800000 */
.L_x_367:
        /* <DEDUP_REMOVED lines=14> */
.L_x_381:
[----:B------:R-:W-:Y:S05]  /*3240*/  BSYNC B0 ;  /* 0x0000000000007941 */ /* 0x000fea0003800000 */
.L_x_380:
[----:B------:R-:W-:-:S04]  /*3250*/  F2FP.BF16.F32.PACK_AB R0, RZ, R0 ;  /* 0x00000000ff00723e */ /* 0x000fc800000010ff */
[----:B------:R-:W-:Y:S01]  /*3260*/  PRMT R24, R0, 0x7610, R24 ;  /* 0x0000761000187816 */ /* 0x000fe20000000018 */
[----:B------:R-:W-:Y:S06]  /*3270*/  BRA `(.L_x_355) ;  /* 0x00000000006c7947 */ /* 0x000fec0003800000 */
.L_x_354:
        /* <DEDUP_REMOVED lines=16> */
.L_x_382:
[----:B------:R-:W-:Y:S01]  /*3380*/  PRMT R24, RZ, 0x7610, R24 ;  /* 0x00007610ff187816 */ /* 0x000fe20000000018 */
[----:B------:R-:W-:Y:S06]  /*3390*/  BRA `(.L_x_355) ;  /* 0x0000000000247947 */ /* 0x000fec0003800000 */
.L_x_379:
[----:B------:R-:W2:Y:S02]  /*33a0*/  LDG.E.64 R4, desc[UR36][R4.64] ;  /* 0x0000002404047981 */ /* 0x000ea4000c1e1b00 */
[----:B--2---:R-:W0:Y:S02]  /*33b0*/  I2F.U64 R0, R4 ;  /* 0x0000000400007312 */ /* 0x004e240000301000 */
[----:B0-----:R-:W-:-:S04]  /*33c0*/  F2FP.BF16.F32.PACK_AB R0, RZ, R0 ;  /* 0x00000000ff00723e */ /* 0x001fc800000010ff */
[----:B------:R-:W-:Y:S01]  /*33d0*/  PRMT R24, R0, 0x7610, R24 ;  /* 0x0000761000187816 */ /* 0x000fe20000000018 */
[----:B------:R-:W-:Y:S06]  /*33e0*/  BRA `(.L_x_355) ;  /* 0x0000000000107947 */ /* 0x000fec0003800000 */
.L_x_378:
[----:B------:R-:W2:Y:S02]  /*33f0*/  LDG.E R4, desc[UR36][R4.64] ;  /* 0x0000002404047981 */ /* 0x000ea4000c1e1900 */
[----:B--2---:R-:W-:-:S04]  /*3400*/  I2FP.F32.U32 R0, R4 ;  /* 0x0000000400007245 */ /* 0x004fc80000201000 */
[----:B------:R-:W-:-:S04]  /*3410*/  F2FP.BF16.F32.PACK_AB R0, RZ, R0 ;  /* 0x00000000ff00723e */ /* 0x000fc800000010ff */
[----:B------:R-:W-:-:S07]  /*3420*/  PRMT R24, R0, 0x7610, R24 ;  /* 0x0000761000187816 */ /* 0x000fce0000000018 */
.L_x_355:
[----:B------:R-:W-:-:S07]  /*3430*/  VIADD R17, R17, 0x80 ;  /* 0x0000008011117836 */ /* 0x000fce0000000000 */
.L_x_349:
[----:B------:R-:W-:Y:S05]  /*3440*/  BSYNC B6 ;  /* 0x0000000000067941 */ /* 0x000fea0003800000 */
.L_x_348:
[----:B------:R-:W-:Y:S01]  /*3450*/  ISETP.GE.AND P0, PT, R17, R16, PT ;  /* 0x000000101100720c */ /* 0x000fe20003f06270 */
[----:B------:R-:W-:-:S12]  /*3460*/  BSSY B6, `(.L_x_383) ;  /* 0x000010f000067945 */ /* 0x000fd80003800000 */
[----:B------:R-:W-:Y:S05]  /*3470*/  @P0 BRA `(.L_x_384) ;  /* 0x0000001000340947 */ /* 0x000fea0003800000 */
[----:B0-----:R-:W0:Y:S01]  /*3480*/  LDC.64 R4, c[0x0][0x220] ;  /* 0x00008800ff047b82 */ /* 0x001e220000000a00 */
        /* <DEDUP_REMOVED lines=21> */
.L_x_388:
[----:B------:R-:W2:Y:S02]  /*35e0*/  LDG.E.U8 R4, desc[UR36][R4.64] ;  /* 0x0000002404047981 */ /* 0x000ea4000c1e1100 */
[----:B--2---:R-:W-:-:S04]  /*35f0*/  I2FP.F32.U32 R0, R4 ;  /* 0x0000000400007245 */ /* 0x004fc80000201000 */
[----:B------:R-:W-:-:S04]  /*3600*/  F2FP.BF16.F32.PACK_AB R0, RZ, R0 ;  /* 0x00000000ff00723e */ /* 0x000fc800000010ff */
[----:B------:R-:W-:Y:S01]  /*3610*/  PRMT R19, R0, 0x7610, R19 ;  /* 0x0000761000137816 */ /* 0x000fe20000000013 */
[----:B------:R-:W-:Y:S06]  /*3620*/  BRA `(.L_x_384) ;  /* 0x0000000c00c87947 */ /* 0x000fec0003800000 */
.L_x_387:
        /* <DEDUP_REMOVED lines=11> */
.L_x_391:
[----:B------:R-:W2:Y:S02]  /*36e0*/  LDG.E R4, desc[UR36][R4.64] ;  /* 0x0000002404047981 */ /* 0x000ea4000c1e1900 */
[----:B--2---:R-:W-:-:S04]  /*36f0*/  I2FP.F32.S32 R0, R4 ;  /* 0x0000000400007245 */ /* 0x004fc80000201400 */
[----:B------:R-:W-:-:S04]  /*3700*/  F2FP.BF16.F32.PACK_AB R0, RZ, R0 ;  /* 0x00000000ff00723e */ /* 0x000fc800000010ff */
[----:B------:R-:W-:Y:S01]  /*3710*/  PRMT R19, R0, 0x7610, R19 ;  /* 0x0000761000137816 */ /* 0x000fe20000000013 */
[----:B------:R-:W-:Y:S06]  /*3720*/  BRA `(.L_x_384) ;  /* 0x0000000c00887947 */ /* 0x000fec0003800000 */
.L_x_390:
[----:B------:R-:W2:Y:S02]  /*3730*/  LDG.E.U16 R4, desc[UR36][R4.64] ;  /* 0x0000002404047981 */ /* 0x000ea4000c1e1500 */
[----:B--2---:R-:W0:Y:S02]  /*3740*/  I2F.S16 R0, R4 ;  /* 0x0000000400007306 */ /* 0x004e240000101400 */
[----:B0-----:R-:W-:-:S04]  /*3750*/  F2FP.BF16.F32.PACK_AB R0, RZ, R0 ;  /* 0x00000000ff00723e */ /* 0x001fc800000010ff */
[----:B------:R-:W-:Y:S01]  /*3760*/  PRMT R19, R0, 0x7610, R19 ;  /* 0x0000761000137816 */ /* 0x000fe20000000013 */
[----:B------:R-:W-:Y:S06]  /*3770*/  BRA `(.L_x_384) ;  /* 0x0000000c00747947 */ /* 0x000fec0003800000 */
.L_x_386:
        /* <DEDUP_REMOVED lines=9> */
.L_x_393:
[----:B------:R-:W2:Y:S02]  /*3810*/  LDG.E.U16 R0, desc[UR36][R4.64] ;  /* 0x0000002404007981 */ /* 0x000ea4000c1e1500 */
[----:B--2---:R-:W-:-:S05]  /*3820*/  HADD2.F32 R0, -RZ, R0.H0_H0 ;  /* 0x20000000ff007230 */ /* 0x004fca0000004100 */
[----:B------:R-:W-:-:S04]  /*3830*/  F2FP.BF16.F32.PACK_AB R0, RZ, R0 ;  /* 0x00000000ff00723e */ /* 0x000fc800000010ff */
[----:B------:R-:W-:Y:S01]  /*3840*/  PRMT R19, R0, 0x7610, R19 ;  /* 0x0000761000137816 */ /* 0x000fe20000000013 */
[----:B------:R-:W-:Y:S06]  /*3850*/  BRA `(.L_x_384) ;  /* 0x0000000c003c7947 */ /* 0x000fec0003800000 */
.L_x_392:
        /* <DEDUP_REMOVED lines=9> */
.L_x_395:
[----:B------:R-:W2:Y:S02]  /*38f0*/  LDG.E.U16 R4, desc[UR36][R4.64] ;  /* 0x0000002404047981 */ /* 0x000ea4000c1e1500 */
[----:B--2---:R-:W-:-:S05]  /*3900*/  HADD2.F32 R0, -RZ, R4.H0_H0 ;  /* 0x20000004ff007230 */ /* 0x004fca0000004100 */
[----:B------:R-:W-:-:S04]  /*3910*/  F2FP.BF16.F32.PACK_AB R0, RZ, R0 ;  /* 0x00000000ff00723e */ /* 0x000fc800000010ff */
[----:B------:R-:W-:Y:S01]  /*3920*/  PRMT R19, R0, 0x7610, R19 ;  /* 0x0000761000137816 */ /* 0x000fe20000000013 */
[----:B------:R-:W-:Y:S06]  /*3930*/  BRA `(.L_x_384) ;  /* 0x0000000c00047947 */ /* 0x000fec0003800000 */
.L_x_394:
        /* <DEDUP_REMOVED lines=9> */
.L_x_385:
        /* <DEDUP_REMOVED lines=14> */
.L_x_398:
        /* <DEDUP_REMOVED lines=9> */
.L_x_397:
        /* <DEDUP_REMOVED lines=28> */
.L_x_400:
        /* <DEDUP_REMOVED lines=15> */
.L_x_399:
[----:B------:R1:W5:Y:S01]  /*3df0*/  LDG.E.U16 R19, desc[UR36][R4.64] ;  /* 0x0000002404137981 */ /* 0x000362000c1e1500 */
[----:B------:R-:W-:Y:S05]  /*3e00*/  BRA `(.L_x_384) ;  /* 0x0000000400d07947 */ /* 0x000fea0003800000 */
.L_x_396:
        /* <DEDUP_REMOVED lines=13> */
.L_x_403:
        /* <DEDUP_REMOVED lines=21> */
.L_x_407:
[----:B------:R-:W-:Y:S05]  /*4030*/  BSYNC B1 ;  /* 0x0000000000017941 */ /* 0x000fea0003800000 */
.L_x_406:
[----:B------:R-:W-:Y:S01]  /*4040*/  LEA R5, R0, 0x3b800000, 0x17 ;  /* 0x3b80000000057811 */ /* 0x000fe200078eb8ff */
[----:B------:R-:W-:-:S05]  /*4050*/  IMAD.SHL.U32 R0, R3, 0x100000, RZ ;  /* 0x0010000003007824 */ /* 0x000fca00078e00ff */
[----:B------:R-:W-:-:S07]  /*4060*/  LOP3.LUT R0, R5, R0, R6, 0xfe, !PT ;  /* 0x0000000005007212 */ /* 0x000fce00078efe06 */
.L_x_405:
[----:B------:R-:W-:Y:S05]  /*4070*/  BSYNC B0 ;  /* 0x0000000000007941 */ /* 0x000fea0003800000 */
.L_x_404:
[----:B------:R-:W-:-:S04]  /*4080*/  F2FP.BF16.F32.PACK_AB R0, RZ, R0 ;  /* 0x00000000ff00723e */ /* 0x000fc800000010ff */
[----:B------:R-:W-:Y:S01]  /*4090*/  PRMT R19, R0, 0x7610, R19 ;  /* 0x0000761000137816 */ /* 0x000fe20000000013 */
[----:B------:R-:W-:Y:S06]  /*40a0*/  BRA `(.L_x_384) ;  /* 0x0000000400287947 */ /* 0x000fec0003800000 */
.L_x_402:
        /* <DEDUP_REMOVED lines=21> */
.L_x_411:
[----:B------:R-:W-:Y:S05]  /*4200*/  BSYNC B1 ;  /* 0x0000000000017941 */ /* 0x000fea0003800000 */
.L_x_410:
[----:B------:R-:W-:Y:S01]  /*4210*/  LEA R5, R0, 0x37800000, 0x17 ;  /* 0x3780000000057811 */ /* 0x000fe200078eb8ff */
[----:B------:R-:W-:-:S05]  /*4220*/  IMAD.SHL.U32 R0, R3, 0x200000, RZ ;  /* 0x0020000003007824 */ /* 0x000fca00078e00ff */
[----:B------:R-:W-:-:S07]  /*4230*/  LOP3.LUT R0, R5, R0, R6, 0xfe, !PT ;  /* 0x0000000005007212 */ /* 0x000fce00078efe06 */
.L_x_409:
[----:B------:R-:W-:Y:S05]  /*4240*/  BSYNC B0 ;  /* 0x0000000000007941 */ /* 0x000fea0003800000 */
.L_x_408:
[----:B------:R-:W-:-:S04]  /*4250*/  F2FP.BF16.F32.PACK_AB R0, RZ, R0 ;  /* 0x00000000ff00723e */ /* 0x000fc800000010ff */
[----:B------:R-:W-:Y:S01]  /*4260*/  PRMT R19, R0, 0x7610, R19 ;  /* 0x0000761000137816 */ /* 0x000fe20000000013 */
[----:B------:R-:W-:Y:S06]  /*4270*/  BRA `(.L_x_384) ;  /* 0x0000000000b47947 */ /* 0x000fec0003800000 */
.L_x_401:
        /* <DEDUP_REMOVED lines=14> */
.L_x_415:
[----:B------:R-:W-:Y:S05]  /*4360*/  BSYNC B0 ;  /* 0x0000000000007941 */ /* 0x000fea0003800000 */
.L_x_414:
[----:B------:R-:W-:-:S04]  /*4370*/  F2FP.BF16.F32.PACK_AB R0, RZ, R0 ;  /* 0x00000000ff00723e */ /* 0x000fc800000010ff */
[----:B------:R-:W-:Y:S01]  /*4380*/  PRMT R19, R0, 0x7610, R19 ;  /* 0x0000761000137816 */ /* 0x000fe20000000013 */
[----:B------:R-:W-:Y:S06]  /*4390*/  BRA `(.L_x_384) ;  /* 0x00000000006c7947 */ /* 0x000fec0003800000 */
.L_x_389:
        /* <DEDUP_REMOVED lines=16> */
.L_x_416:
[----:B------:R-:W-:Y:S01]  /*44a0*/  PRMT R19, RZ, 0x7610, R19 ;  /* 0x00007610ff137816 */ /* 0x000fe20000000013 */
[----:B------:R-:W-:Y:S06]  /*44b0*/  BRA `(.L_x_384) ;  /* 0x0000000000247947 */ /* 0x000fec0003800000 */
.L_x_413:
[----:B------:R-:W2:Y:S02]  /*44c0*/  LDG.E.64 R4, desc[UR36][R4.64] ;  /* 0x0000002404047981 */ /* 0x000ea4000c1e1b00 */
[----:B--2---:R-:W0:Y:S02]  /*44d0*/  I2F.U64 R0, R4 ;  /* 0x0000000400007312 */ /* 0x004e240000301000 */
[----:B0-----:R-:W-:-:S04]  /*44e0*/  F2FP.BF16.F32.PACK_AB R0, RZ, R0 ;  /* 0x00000000ff00723e */ /* 0x001fc800000010ff */
[----:B------:R-:W-:Y:S01]  /*44f0*/  PRMT R19, R0, 0x7610, R19 ;  /* 0x0000761000137816 */ /* 0x000fe20000000013 */
[----:B------:R-:W-:Y:S06]  /*4500*/  BRA `(.L_x_384) ;  /* 0x0000000000107947 */ /* 0x000fec0003800000 */
.L_x_412:
[----:B------:R-:W2:Y:S02]  /*4510*/  LDG.E R4, desc[UR36][R4.64] ;  /* 0x0000002404047981 */ /* 0x000ea4000c1e1900 */
[----:B--2---:R-:W-:-:S04]  /*4520*/  I2FP.F32.U32 R0, R4 ;  /* 0x0000000400007245 */ /* 0x004fc80000201000 */
[----:B------:R-:W-:-:S04]  /*4530*/  F2FP.BF16.F32.PACK_AB R0, RZ, R0 ;  /* 0x00000000ff00723e */ /* 0x000fc800000010ff */
[----:B------:R-:W-:-:S07]  /*4540*/  PRMT R19, R0, 0x7610, R19 ;  /* 0x0000761000137816 */ /* 0x000fce0000000013 */
.L_x_384:
[----:B------:R-:W-:Y:S05]  /*4550*/  BSYNC B6 ;  /* 0x0000000000067941 */ /* 0x000fea0003800000 */
.L_x_383:
[----:B------:R-:W2:Y:S01]  /*4560*/  S2R R25, SR_TID.X ;  /* 0x0000000000197919 */ /* 0x000ea20000002100 */
[----:B------:R-:W3:Y:S01]  /*4570*/  LDC.U8 R17, c[0x0][0x234] ;  /* 0x00008d00ff117b82 */ /* 0x000ee20000000000 */
[----:B------:R-:W-:Y:S07]  /*4580*/  BSSY B0, `(.L_x_417) ;  /* 0x000001d000007945 */ /* 0x000fee0003800000 */
[----:B------:R-:W4:Y:S01]  /*4590*/  LDC.U16 R0, c[0x0][0x216] ;  /* 0x00008580ff007b82 */ /* 0x000f220000000400 */
[C---:B--2---:R-:W-:Y:S01]  /*45a0*/  ISETP.GE.AND P2, PT, R25.reuse, R16, PT ;  /* 0x000000101900720c */ /* 0x044fe20003f46270 */
[----:B------:R-:W-:-:S02]  /*45b0*/  VIADD R3, R25, 0x100 ;  /* 0x0000010019037836 */ /* 0x000fc40000000000 */
[C---:B01----:R-:W-:Y:S02]  /*45c0*/  VIADD R5, R25.reuse, 0x180 ;  /* 0x0000018019057836 */ /* 0x043fe40000000000 */
[----:B------:R-:W-:Y:S01]  /*45d0*/  VIADD R23, R25, 0x80 ;  /* 0x0000008019177836 */ /* 0x000fe20000000000 */
[-C--:B------:R-:W-:Y:S02]  /*45e0*/  ISETP.GE.AND P0, PT, R3, R16.reuse, PT ;  /* 0x000000100300720c */ /* 0x080fe40003f06270 */
[-C--:B------:R-:W-:Y:S02]  /*45f0*/  ISETP.GE.AND P1, PT, R5, R16.reuse, PT ;  /* 0x000000100500720c */ /* 0x080fe40003f26270 */
[----:B------:R-:W-:-:S03]  /*4600*/  ISETP.GE.AND P3, PT, R23, R16, PT ;  /* 0x000000101700720c */ /* 0x000fc60003f66270 */
[----:B------:R-:W-:Y:S10]  /*4610*/  @P2 BRA `(.L_x_418) ;  /* 0x00000000004c2947 */ /* 0x000ff40003800000 */
[----:B-----5:R-:W-:Y:S02]  /*4620*/  IMAD.U32 R22, R22, 0x10000, RZ ;  /* 0x0001000016167824 */ /* 0x020fe400078e00ff */
[----:B----4-:R-:W-:Y:S02]  /*4630*/  IMAD.U32 R3, R0, 0x10000, RZ ;  /* 0x0001000000037824 */ /* 0x010fe400078e00ff */
[----:B------:R-:W-:Y:S02]  /*4640*/  FADD.FTZ R22, |R22|, -RZ ;  /* 0x800000ff16167221 */ /* 0x000fe40000010200 */
[----:B------:R-:W-:-:S05]  /*4650*/  FADD.FTZ R3, |R3|, -RZ ;  /* 0x800000ff03037221 */ /* 0x000fca0000010200 */
[CC--:B------:R-:W-:Y:S02]  /*4660*/  VIMNMX R4, R3.reuse, R22.reuse, !PT ;  /* 0x0000001603047248 */ /* 0x0c0fe40007fe0100 */
[----:B------:R-:W-:Y:S02]  /*4670*/  VIMNMX R3, R3, R22, PT ;  /* 0x0000001603037248 */ /* 0x000fe40003fe0100 */
[----:B------:R-:W-:Y:S02]  /*4680*/  LOP3.LUT R5, R4, 0xfe000000, RZ, 0xc0, !PT ;  /* 0xfe00000004057812 */ /* 0x000fe400078ec0ff */
[----:B------:R-:W-:Y:S02]  /*4690*/  FSETP.NEU.FTZ.AND P4, PT, R3, RZ, PT ;  /* 0x000000ff0300720b */ /* 0x000fe40003f9d000 */
[----:B------:R-:W-:-:S05]  /*46a0*/  IADD3 R6, -R5, 0x7e800000, RZ ;  /* 0x7e80000005067810 */ /* 0x000fca0007ffe1ff */
[-C--:B------:R-:W-:Y:S01]  /*46b0*/  FMUL.FTZ R7, R3, R6.reuse ;  /* 0x0000000603077220 */ /* 0x080fe20000410000 */
[----:B------:R-:W-:-:S03]  /*46c0*/  FMUL.FTZ R6, R4, R6 ;  /* 0x0000000604067220 */ /* 0x000fc60000410000 */
[----:B------:R-:W-:-:S04]  /*46d0*/  FMUL.FTZ R7, R7, R7 ;  /* 0x0000000707077220 */ /* 0x000fc80000410000 */
[----:B------:R-:W-:Y:S01]  /*46e0*/  FFMA.FTZ R7, R6, R6, R7 ;  /* 0x0000000606077223 */ /* 0x000fe20000010007 */
[----:B------:R-:W-:-:S05]  /*46f0*/  LOP3.LUT R6, R5, 0x800000, RZ, 0xfc, !PT ;  /* 0x0080000005067812 */ /* 0x000fca00078efcff */
[----:B------:R-:W0:Y:S02]  /*4700*/  MUFU.SQRT R7, R7 ;  /* 0x0000000700077308 */ /* 0x000e240000002000 */
[----:B0-----:R-:W-:Y:S01]  /*4710*/  @P4 FMUL.FTZ R4, R7, R6 ;  /* 0x0000000607044220 */ /* 0x001fe20000410000 */
[----:B------:R-:W-:-:S04]  /*4720*/  FSETP.NEU.FTZ.AND P4, PT, R3, +INF , PT ;  /* 0x7f8000000300780b */ /* 0x000fc80003f9d000 */
[----:B------:R-:W-:-:S06]  /*4730*/  FSEL R3, R4, +INF , P4 ;  /* 0x7f80000004037808 */ /* 0x000fcc0002000000 */
[----:B------:R-:W0:Y:S03]  /*4740*/  F2F.BF16.F32 R3, R3 ;  /* 0x0000000300037304 */ /* 0x000e260000202000 */
.L_x_418:
[----:B------:R-:W-:Y:S05]  /*4750*/  BSYNC B0 ;  /* 0x0000000000007941 */ /* 0x000fea0003800000 */
.L_x_417:
[----:B------:R-:W-:Y:S04]  /*4760*/  BSSY B0, `(.L_x_419) ;  /* 0x0000015000007945 */ /* 0x000fe80003800000 */
[----:B------:R-:W-:Y:S05]  /*4770*/  @P3 BRA `(.L_x_420) ;  /* 0x00000000004c3947 */ /* 0x000fea0003800000 */
        /* <DEDUP_REMOVED lines=14> */
[----:B------:R-:W1:Y:S02]  /*4860*/  MUFU.SQRT R6, R6 ;  /* 0x0000000600067308 */ /* 0x000e640000002000 */
[----:B-1----:R-:W-:Y:S01]  /*4870*/  @P3 FMUL.FTZ R4, R6, R5 ;  /* 0x0000000506043220 */ /* 0x002fe20000410000 */
[----:B------:R-:W-:-:S04]  /*4880*/  FSETP.NEU.FTZ.AND P3, PT, R18, +INF , PT ;  /* 0x7f8000001200780b */ /* 0x000fc80003f7d000 */
[----:B------:R-:W-:-:S06]  /*4890*/  FSEL R22, R4, +INF , P3 ;  /* 0x7f80000004167808 */ /* 0x000fcc0001800000 */
[----:B------:R-:W1:Y:S03]  /*48a0*/  F2F.BF16.F32 R22, R22 ;  /* 0x0000001600167304 */ /* 0x000e660000202000 */
.L_x_420:
[----:B------:R-:W-:Y:S05]  /*48b0*/  BSYNC B0 ;  /* 0x0000000000007941 */ /* 0x000fea0003800000 */
.L_x_419:
        /* <DEDUP_REMOVED lines=16> */
[----:B------:R-:W2:Y:S02]  /*49c0*/  MUFU.SQRT R6, R6 ;  /* 0x0000000600067308 */ /* 0x000ea40000002000 */
[----:B--2---:R-:W-:Y:S01]  /*49d0*/  @P0 FMUL.FTZ R4, R6, R5 ;  /* 0x0000000506040220 */ /* 0x004fe20000410000 */
[----:B------:R-:W-:-:S04]  /*49e0*/  FSETP.NEU.FTZ.AND P0, PT, R24, +INF , PT ;  /* 0x7f8000001800780b */ /* 0x000fc80003f1d000 */
[----:B------:R-:W-:-:S06]  /*49f0*/  FSEL R18, R4, +INF , P0 ;  /* 0x7f80000004127808 */ /* 0x000fcc0000000000 */
[----:B------:R-:W2:Y:S03]  /*4a00*/  F2F.BF16.F32 R18, R18 ;  /* 0x0000001200127304 */ /* 0x000ea60000202000 */
.L_x_422:
[----:B------:R-:W-:Y:S05]  /*4a10*/  BSYNC B0 ;  /* 0x0000000000007941 */ /* 0x000fea0003800000 */
.L_x_421:
[----:B------:R-:W-:Y:S04]  /*4a20*/  BSSY B0, `(.L_x_423) ;  /* 0x0000015000007945 */ /* 0x000fe80003800000 */
[----:B------:R-:W-:Y:S05]  /*4a30*/  @P1 BRA `(.L_x_424) ;  /* 0x00000000004c1947 */ /* 0x000fea0003800000 */
[----:B----4-:R-:W-:Y:S02]  /*4a40*/  IMAD.U32 R0, R0, 0x10000, RZ ;  /* 0x0001000000007824 */ /* 0x010fe400078e00ff */
[----:B-----5:R-:W-:Y:S02]  /*4a50*/  IMAD.U32 R19, R19, 0x10000, RZ ;  /* 0x0001000013137824 */ /* 0x020fe400078e00ff */
        /* <DEDUP_REMOVED lines=12> */
[----:B------:R-:W4:Y:S02]  /*4b20*/  MUFU.SQRT R6, R6 ;  /* 0x0000000600067308 */ /* 0x000f240000002000 */
[----:B----4-:R-:W-:Y:S01]  /*4b30*/  @P0 FMUL.FTZ R0, R6, R5 ;  /* 0x0000000506000220 */ /* 0x010fe20000410000 */
[----:B------:R-:W-:-:S04]  /*4b40*/  FSETP.NEU.FTZ.AND P0, PT, R19, +INF , PT ;  /* 0x7f8000001300780b */ /* 0x000fc80003f1d000 */
[----:B------:R-:W-:-:S06]  /*4b50*/  FSEL R19, R0, +INF , P0 ;  /* 0x7f80000000137808 */ /* 0x000fcc0000000000 */
[----:B------:R-:W4:Y:S03]  /*4b60*/  F2F.BF16.F32 R19, R19 ;  /* 0x0000001300137304 */ /* 0x000f260000202000 */
.L_x_424:
[----:B------:R-:W-:Y:S05]  /*4b70*/  BSYNC B0 ;  /* 0x0000000000007941 */ /* 0x000fea0003800000 */
.L_x_423:
[----:B------:R-:W-:Y:S04]  /*4b80*/  BSSY B6, `(.L_x_425) ;  /* 0x0000112000067945 */ /* 0x000fe80003800000 */
[----:B------:R-:W-:Y:S05]  /*4b90*/  @P2 BRA `(.L_x_426) ;  /* 0x0000001000402947 */ /* 0x000fea0003800000 */
[----:B------:R-:W0:Y:S01]  /*4ba0*/  LDC.64 R8, c[0x0][0x218] ;  /* 0x00008600ff087b82 */ /* 0x000e220000000a00 */
[----:B---34-:R-:W-:Y:S01]  /*4bb0*/  PRMT R0, R17, 0x9910, RZ ;  /* 0x0000991011007816 */ /* 0x018fe200000000ff */
        /* <DEDUP_REMOVED lines=15> */
[----:B------:R-:W-:Y:S02]  /*4cb0*/  IMAD.U32 R3, R3, 0x10000, RZ ;  /* 0x0001000003037824 */ /* 0x000fe400078e00ff */
[----:B------:R-:W-:-:S04]  /*4cc0*/  IMAD.MOV.U32 R25, RZ, RZ, R23 ;  /* 0x000000ffff197224 */ /* 0x000fc800078e0017 */
[----:B------:R-:W0:Y:S02]  /*4cd0*/  F2I.FTZ.TRUNC.NTZ R3, R3 ;  /* 0x0000000300037305 */ /* 0x000e24000021f100 */
[----:B0-----:R0:W-:Y:S01]  /*4ce0*/  STG.E.U8 desc[UR36][R8.64], R3 ;  /* 0x0000000308007986 */ /* 0x0011e2000c101124 */
[----:B------:R-:W-:Y:S05]  /*4cf0*/  BRA `(.L_x_426) ;  /* 0x0000000c00e87947 */ /* 0x000fea0003800000 */
.L_x_430:
[----:B------:R-:W-:Y:S02]  /*4d00*/  IMAD.U32 R5, R3, 0x10000, RZ ;  /* 0x0001000003057824 */ /* 0x000fe400078e00ff */
[----:B------:R-:W-:-:S04]  /*4d10*/  IMAD.MOV.U32 R25, RZ, RZ, R23 ;  /* 0x000000ffff197224 */ /* 0x000fc800078e0017 */
[----:B------:R-:W0:Y:S02]  /*4d20*/  F2I.S64.TRUNC R4, R5 ;  /* 0x0000000500047311 */ /* 0x000e24000020d900 */
[----:B0-----:R0:W-:Y:S01]  /*4d30*/  STG.E.U8 desc[UR36][R8.64], R4 ;  /* 0x0000000408007986 */ /* 0x0011e2000c101124 */
[----:B------:R-:W-:Y:S05]  /*4d40*/  BRA `(.L_x_426) ;  /* 0x0000000c00d47947 */ /* 0x000fea0003800000 */
.L_x_429:
[----:B------:R-:W-:-:S13]  /*4d50*/  ISETP.NE.AND P0, PT, R0, 0x2, PT ;  /* 0x000000020000780c */ /* 0x000fda0003f05270 */
[----:B------:R-:W-:Y:S05]  /*4d60*/  @!P0 BRA `(.L_x_432) ;  /* 0x0000000000388947 */ /* 0x000fea0003800000 */
[----:B------:R-:W-:-:S13]  /*4d70*/  ISETP.NE.AND P0, PT, R0, 0x3, PT ;  /* 0x000000030000780c */ /* 0x000fda0003f05270 */
[----:B------:R-:W-:Y:S05]  /*4d80*/  @!P0 BRA `(.L_x_433) ;  /* 0x00000000001c8947 */ /* 0x000fea0003800000 */
[----:B------:R-:W-:-:S13]  /*4d90*/  ISETP.NE.AND P0, PT, R0, 0x4, PT ;  /* 0x000000040000780c */ /* 0x000fda0003f05270 */
[----:B------:R-:W-:Y:S05]  /*4da0*/  @P0 BRA `(.L_x_431) ;  /* 0x0000000c00500947 */ /* 0x000fea0003800000 */
[----:B------:R-:W-:Y:S02]  /*4db0*/  IMAD.U32 R4, R3, 0x10000, RZ ;  /* 0x0001000003047824 */ /* 0x000fe400078e00ff */
[----:B------:R-:W-:-:S04]  /*4dc0*/  IMAD.MOV.U32 R25, RZ, RZ, R23 ;  /* 0x000000ffff197224 */ /* 0x000fc800078e0017 */
[----:B------:R-:W0:Y:S02]  /*4dd0*/  F2I.S64.TRUNC R4, R4 ;  /* 0x0000000400047311 */ /* 0x000e24000020d900 */
[----:B0-----:R0:W-:Y:S01]  /*4de0*/  STG.E.64 desc[UR36][R8.64], R4 ;  /* 0x0000000408007986 */ /* 0x0011e2000c101b24 */
[----:B------:R-:W-:Y:S05]  /*4df0*/  BRA `(.L_x_426) ;  /* 0x0000000c00a87947 */ /* 0x000fea0003800000 */
.L_x_433:
[----:B------:R-:W-:Y:S02]  /*4e00*/  IMAD.U32 R3, R3, 0x10000, RZ ;  /* 0x0001000003037824 */ /* 0x000fe400078e00ff */
[----:B------:R-:W-:-:S04]  /*4e10*/  IMAD.MOV.U32 R25, RZ, RZ, R23 ;  /* 0x000000ffff197224 */ /* 0x000fc800078e0017 */
[----:B------:R-:W0:Y:S02]  /*4e20*/  F2I.FTZ.TRUNC.NTZ R3, R3 ;  /* 0x0000000300037305 */ /* 0x000e24000021f100 */
[----:B0-----:R0:W-:Y:S01]  /*4e30*/  STG.E desc[UR36][R8.64], R3 ;  /* 0x0000000308007986 */ /* 0x0011e2000c101924 */
[----:B------:R-:W-:Y:S05]  /*4e40*/  BRA `(.L_x_426) ;  /* 0x0000000c00947947 */ /* 0x000fea0003800000 */
.L_x_432:
[----:B------:R-:W-:Y:S02]  /*4e50*/  IMAD.U32 R3, R3, 0x10000, RZ ;  /* 0x0001000003037824 */ /* 0x000fe400078e00ff */
[----:B------:R-:W-:-:S04]  /*4e60*/  IMAD.MOV.U32 R25, RZ, RZ, R23 ;  /* 0x000000ffff197224 */ /* 0x000fc800078e0017 */
[----:B------:R-:W0:Y:S02]  /*4e70*/  F2I.FTZ.TRUNC.NTZ R3, R3 ;  /* 0x0000000300037305 */ /* 0x000e24000021f100 */
[----:B0-----:R0:W-:Y:S01]  /*4e80*/  STG.E.U16 desc[UR36][R8.64], R3 ;  /* 0x0000000308007986 */ /* 0x0011e2000c101524 */
[----:B------:R-:W-:Y:S05]  /*4e90*/  BRA `(.L_x_426) ;  /* 0x0000000c00807947 */ /* 0x000fea0003800000 */
.L_x_428:
[----:B------:R-:W-:-:S13]  /*4ea0*/  ISETP.GT.AND P0, PT, R0, 0x6, PT ;  /* 0x000000060000780c */ /* 0x000fda0003f04270 */
[----:B------:R-:W-:Y:S05]  /*4eb0*/  @P0 BRA `(.L_x_434) ;  /* 0x0000000000340947 */ /* 0x000fea0003800000 */
[----:B------:R-:W-:-:S13]  /*4ec0*/  ISETP.NE.AND P0, PT, R0, 0x5, PT ;  /* 0x000000050000780c */ /* 0x000fda0003f05270 */
[----:B------:R-:W-:Y:S05]  /*4ed0*/  @!P0 BRA `(.L_x_435) ;  /* 0x0000000000188947 */ /* 0x000fea0003800000 */
[----:B------:R-:W-:-:S13]  /*4ee0*/  ISETP.NE.AND P0, PT, R0, 0x6, PT ;  /* 0x000000060000780c */ /* 0x000fda0003f05270 */
[----:B------:R-:W-:Y:S05]  /*4ef0*/  @P0 BRA `(.L_x_431) ;  /* 0x0000000800fc0947 */ /* 0x000fea0003800000 */
[----:B------:R-:W-:Y:S02]  /*4f00*/  IMAD.U32 R3, R3, 0x10000, RZ ;  /* 0x0001000003037824 */ /* 0x000fe400078e00ff */
[----:B------:R-:W-:-:S03]  /*4f10*/  IMAD.MOV.U32 R25, RZ, RZ, R23 ;  /* 0x000000ffff197224 */ /* 0x000fc600078e0017 */
[----:B------:R0:W-:Y:S01]  /*4f20*/  STG.E desc[UR36][R8.64], R3 ;  /* 0x0000000308007986 */ /* 0x0001e2000c101924 */
[----:B------:R-:W-:Y:S05]  /*4f30*/  BRA `(.L_x_426) ;  /* 0x0000000c00587947 */ /* 0x000fea0003800000 */
.L_x_435:
[----:B------:R-:W-:Y:S02]  /*4f40*/  IMAD.U32 R0, R3, 0x10000, RZ ;  /* 0x0001000003007824 */ /* 0x000fe400078e00ff */
[----:B------:R-:W-:-:S03]  /*4f50*/  IMAD.MOV.U32 R25, RZ, RZ, R23 ;  /* 0x000000ffff197224 */ /* 0x000fc600078e0017 */
[----:B------:R-:W-:-:S05]  /*4f60*/  F2FP.F16.F32.PACK_AB R0, RZ, R0 ;  /* 0x00000000ff00723e */ /* 0x000fca00000000ff */
[----:B------:R0:W-:Y:S01]  /*4f70*/  STG.E.U16 desc[UR36][R8.64], R0 ;  /* 0x0000000008007986 */ /* 0x0001e2000c101524 */
[----:B------:R-:W-:Y:S05]  /*4f80*/  BRA `(.L_x_426) ;  /* 0x0000000c00447947 */ /* 0x000fea0003800000 */
.L_x_434:
[----:B------:R-:W-:-:S13]  /*4f90*/  ISETP.NE.AND P0, PT, R0, 0x7, PT ;  /* 0x000000070000780c */ /* 0x000fda0003f05270 */
[----:B------:R-:W-:Y:S05]  /*4fa0*/  @!P0 BRA `(.L_x_436) ;  /* 0x00000000003c8947 */ /* 0x000fea0003800000 */
[----:B------:R-:W-:-:S13]  /*4fb0*/  ISETP.NE.AND P0, PT, R0, 0x8, PT ;  /* 0x000000080000780c */ /* 0x000fda0003f05270 */
[----:B------:R-:W-:Y:S05]  /*4fc0*/  @!P0 BRA `(.L_x_437) ;  /* 0x00000000001c8947 */ /* 0x000fea0003800000 */
[----:B------:R-:W-:-:S13]  /*4fd0*/  ISETP.NE.AND P0, PT, R0, 0x9, PT ;  /* 0x000000090000780c */ /* 0x000fda0003f05270 */
[----:B------:R-:W-:Y:S05]  /*4fe0*/  @P0 BRA `(.L_x_431) ;  /* 0x0000000800c00947 */ /* 0x000fea0003800000 */
[----:B------:R-:W-:Y:S02]  /*4ff0*/  IMAD.U32 R4, R3, 0x10000, RZ ;  /* 0x0001000003047824 */ /* 0x000fe400078e00ff */
[----:B------:R-:W-:Y:S02]  /*5000*/  IMAD.MOV.U32 R5, RZ, RZ, RZ ;  /* 0x000000ffff057224 */ /* 0x000fe400078e00ff */
[----:B------:R-:W-:-:S03]  /*5010*/  IMAD.MOV.U32 R25, RZ, RZ, R23 ;  /* 0x000000ffff197224 */ /* 0x000fc600078e0017 */
[----:B------:R0:W-:Y:S01]  /*5020*/  STG.E.64 desc[UR36][R8.64], R4 ;  /* 0x0000000408007986 */ /* 0x0001e2000c101b24 */
[----:B------:R-:W-:Y:S05]  /*5030*/  BRA `(.L_x_426) ;  /* 0x0000000c00187947 */ /* 0x000fea0003800000 */
.L_x_437:
[----:B------:R-:W-:Y:S02]  /*5040*/  IMAD.U32 R3, R3, 0x10000, RZ ;  /* 0x0001000003037824 */ /* 0x000fe400078e00ff */
[----:B------:R-:W-:-:S03]  /*5050*/  IMAD.MOV.U32 R25, RZ, RZ, R23 ;  /* 0x000000ffff197224 */ /* 0x000fc600078e0017 */
[----:B------:R-:W-:-:S04]  /*5060*/  F2FP.F16.F32.PACK_AB R3, RZ, R3 ;  /* 0x00000003ff03723e */ /* 0x000fc800000000ff */
[----:B------:R-:W-:-:S05]  /*5070*/  PRMT R3, R3, 0x5410, RZ ;  /* 0x0000541003037816 */ /* 0x000fca00000000ff */
[----:B------:R0:W-:Y:S01]  /*5080*/  STG.E desc[UR36][R8.64], R3 ;  /* 0x0000000308007986 */ /* 0x0001e2000c101924 */
[----:B------:R-:W-:Y:S05]  /*5090*/  BRA `(.L_x_426) ;  /* 0x0000000c00007947 */ /* 0x000fea0003800000 */
.L_x_436:
[----:B------:R-:W-:Y:S02]  /*50a0*/  IMAD.U32 R4, R3, 0x10000, RZ ;  /* 0x0001000003047824 */ /* 0x000fe400078e00ff */
[----:B------:R-:W-:Y:S02]  /*50b0*/  IMAD.MOV.U32 R25, RZ, RZ, R23 ;  /* 0x000000ffff197224 */ /* 0x000fe400078e0017 */
[----:B------:R-:W-:-:S06]  /*50c0*/  FMUL.FTZ R4, R4, 1 ;  /* 0x3f80000004047820 */ /* 0x000fcc0000410000 */
[----:B------:R-:W0:Y:S02]  /*50d0*/  F2F.F64.F32 R4, R4 ;  /* 0x0000000400047310 */ /* 0x000e240000201800 */
[----:B0-----:R0:W-:Y:S01]  /*50e0*/  STG.E.64 desc[UR36][R8.64], R4 ;  /* 0x0000000408007986 */ /* 0x0011e2000c101b24 */
[----:B------:R-:W-:Y:S05]  /*50f0*/  BRA `(.L_x_426) ;  /* 0x0000000800e87947 */ /* 0x000fea0003800000 */
.L_x_427:
        /* <DEDUP_REMOVED lines=10> */
[----:B------:R-:W-:-:S04]  /*51a0*/  FSETP.NEU.FTZ.AND P0, PT, R3, RZ, PT ;  /* 0x000000ff0300720b */ /* 0x000fc80003f1d000 */
[----:B------:R-:W-:-:S05]  /*51b0*/  SEL R3, RZ, 0x1, !P0 ;  /* 0x00000001ff037807 */ /* 0x000fca0004000000 */
[----:B------:R0:W-:Y:S01]  /*51c0*/  STG.E.U8 desc[UR36][R8.64], R3 ;  /* 0x0000000308007986 */ /* 0x0001e2000c101124 */
[----:B------:R-:W-:Y:S05]  /*51d0*/  BRA `(.L_x_426) ;  /* 0x0000000800b07947 */ /* 0x000fea0003800000 */
.L_x_440:
[----:B------:R-:W-:Y:S01]  /*51e0*/  IMAD.U32 R3, R3, 0x10000, RZ ;  /* 0x0001000003037824 */ /* 0x000fe200078e00ff */
[----:B------:R-:W-:Y:S01]  /*51f0*/  CS2R R6, SRZ ;  /* 0x0000000000067805 */ /* 0x000fe2000001ff00 */
[----:B------:R-:W-:Y:S02]  /*5200*/  IMAD.MOV.U32 R25, RZ, RZ, R23 ;  /* 0x000000ffff197224 */ /* 0x000fe400078e0017 */
[----:B------:R-:W-:-:S04]  /*5210*/  FMUL.FTZ R3, R3, 1 ;  /* 0x3f80000003037820 */ /* 0x000fc80000410000 */
[----:B------:R-:W0:Y:S02]  /*5220*/  F2F.F64.F32 R4, R3 ;  /* 0x0000000300047310 */ /* 0x000e240000201800 */
[----:B0-----:R0:W-:Y:S01]  /*5230*/  STG.E.128 desc[UR36][R8.64], R4 ;  /* 0x0000000408007986 */ /* 0x0011e2000c101d24 */
[----:B------:R-:W-:Y:S05]  /*5240*/  BRA `(.L_x_426) ;  /* 0x0000000800947947 */ /* 0x000fea0003800000 */
.L_x_439:
[----:B------:R-:W-:-:S13]  /*5250*/  ISETP.NE.AND P0, PT, R0, 0xf, PT ;  /* 0x0000000f0000780c */ /* 0x000fda0003f05270 */
[----:B------:R-:W-:Y:S05]  /*5260*/  @!P0 BRA `(.L_x_441) ;  /* 0x0000000000bc8947 */ /* 0x000fea0003800000 */
[----:B------:R-:W-:-:S13]  /*5270*/  ISETP.NE.AND P0, PT, R0, 0x17, PT ;  /* 0x000000170000780c */ /* 0x000fda0003f05270 */
[----:B------:R-:W-:Y:S05]  /*5280*/  @!P0 BRA `(.L_x_442) ;  /* 0x0000000000588947 */ /* 0x000fea0003800000 */
[----:B------:R-:W-:-:S13]  /*5290*/  ISETP.NE.AND P0, PT, R0, 0x18, PT ;  /* 0x000000180000780c */ /* 0x000fda0003f05270 */
[----:B------:R-:W-:Y:S05]  /*52a0*/  @P0 BRA `(.L_x_431) ;  /* 0x0000000800100947 */ /* 0x000fea0003800000 */
[----:B------:R-:W-:Y:S01]  /*52b0*/  IMAD.U32 R7, R3, 0x10000, RZ ;  /* 0x0001000003077824 */ /* 0x000fe200078e00ff */
        /* <DEDUP_REMOVED lines=14> */
.L_x_444:
[----:B------:R-:W-:Y:S05]  /*53a0*/  BSYNC B0 ;  /* 0x0000000000007941 */ /* 0x000fea0003800000 */
.L_x_443:
[----:B------:R-:W-:Y:S01]  /*53b0*/  LOP3.LUT R5, R0, R5, RZ, 0xfc, !PT ;  /* 0x0000000500057212 */ /* 0x000fe200078efcff */
[----:B------:R-:W-:-:S04]  /*53c0*/  IMAD.MOV.U32 R25, RZ, RZ, R23 ;  /* 0x000000ffff197224 */ /* 0x000fc800078e0017 */
[----:B------:R0:W-:Y:S01]  /*53d0*/  STG.E.U8 desc[UR36][R8.64], R5 ;  /* 0x0000000508007986 */ /* 0x0001e2000c101124 */
[----:B------:R-:W-:Y:S05]  /*53e0*/  BRA `(.L_x_426) ;  /* 0x00000008002c7947 */ /* 0x000fea0003800000 */
.L_x_442:
[----:B------:R-:W-:Y:S01]  /*53f0*/  IMAD.U32 R5, R3, 0x10000, RZ ;  /* 0x0001000003057824 */ /* 0x000fe200078e00ff */
        /* <DEDUP_REMOVED lines=12> */
.L_x_446:
[----:B------:R-:W-:Y:S01]  /*54c0*/  IMAD.MOV.U32 R0, RZ, RZ, 0x7f ;  /* 0x0000007fff007424 */ /* 0x000fe200078e00ff */
[----:B------:R-:W-:-:S04]  /*54d0*/  ISETP.GT.U32.AND P0, PT, R3, 0x7f800000, PT ;  /* 0x7f8000000300780c */ /* 0x000fc80003f04070 */
[----:B------:R-:W-:-:S09]  /*54e0*/  SEL R0, R0, 0x7c, P0 ;  /* 0x0000007c00007807 */ /* 0x000fd20000000000 */
.L_x_447:
[----:B------:R-:W-:Y:S05]  /*54f0*/  BSYNC B0 ;  /* 0x0000000000007941 */ /* 0x000fea0003800000 */
.L_x_445:
[----:B------:R-:W-:Y:S01]  /*5500*/  LOP3.LUT R3, R5, 0x80000000, RZ, 0xc0, !PT ;  /* 0x8000000005037812 */ /* 0x000fe200078ec0ff */
[----:B------:R-:W-:-:S03]  /*5510*/  IMAD.MOV.U32 R25, RZ, RZ, R23 ;  /* 0x000000ffff197224 */ /* 0x000fc600078e0017 */
[----:B------:R-:W-:-:S04]  /*5520*/  SHF.R.U32.HI R3, RZ, 0x18, R3 ;  /* 0x00000018ff037819 */ /* 0x000fc80000011603 */
[----:B------:R-:W-:-:S05]  /*5530*/  LOP3.LUT R3, R0, R3, RZ, 0xfc, !PT ;  /* 0x0000000300037212 */ /* 0x000fca00078efcff */
[----:B------:R0:W-:Y:S01]  /*5540*/  STG.E.U8 desc[UR36][R8.64], R3 ;  /* 0x0000000308007986 */ /* 0x0001e2000c101124 */
[----:B------:R-:W-:Y:S05]  /*5550*/  BRA `(.L_x_426) ;  /* 0x0000000400d07947 */ /* 0x000fea0003800000 */
.L_x_441:
[----:B------:R0:W-:Y:S01]  /*5560*/  STG.E.U16 desc[UR36][R8.64], R3 ;  /* 0x0000000308007986 */ /* 0x0001e2000c101524 */
[----:B------:R-:W-:Y:S01]  /*5570*/  IMAD.MOV.U32 R25, RZ, RZ, R23 ;  /* 0x000000ffff197224 */ /* 0x000fe200078e0017 */
[----:B------:R-:W-:Y:S06]  /*5580*/  BRA `(.L_x_426) ;  /* 0x0000000400c47947 */ /* 0x000fec0003800000 */
.L_x_438:
        /* <DEDUP_REMOVED lines=10> */
[----:B------:R-:W0:Y:S02]  /*5630*/  F2I.FTZ.U32.TRUNC.NTZ R3, R3 ;  /* 0x0000000300037305 */ /* 0x000e24000021f000 */
[----:B0-----:R0:W-:Y:S01]  /*5640*/  STG.E.U16 desc[UR36][R8.64], R3 ;  /* 0x0000000308007986 */ /* 0x0011e2000c101524 */
[----:B------:R-:W-:Y:S05]  /*5650*/  BRA `(.L_x_426) ;  /* 0x0000000400907947 */ /* 0x000fea0003800000 */
.L_x_450:
[----:B------:R-:W-:Y:S01]  /*5660*/  IMAD.U32 R5, R3, 0x10000, RZ ;  /* 0x0001000003057824 */ /* 0x000fe200078e00ff */
        /* <DEDUP_REMOVED lines=16> */
.L_x_453:
[----:B------:R-:W-:-:S04]  /*5770*/  LOP3.LUT R3, R5, 0x80000000, RZ, 0xc0, !PT ;  /* 0x8000000005037812 */ /* 0x000fc800078ec0ff */
[----:B------:R-:W-:-:S04]  /*5780*/  SHF.R.U32.HI R3, RZ, 0x18, R3 ;  /* 0x00000018ff037819 */ /* 0x000fc80000011603 */
[----:B------:R-:W-:-:S04]  /*5790*/  LOP3.LUT R0, R0, R3, RZ, 0xfc, !PT ;  /* 0x0000000300007212 */ /* 0x000fc800078efcff */
[----:B------:R-:W-:-:S07]  /*57a0*/  PRMT R4, R0, 0x7610, R4 ;  /* 0x0000761000047816 */ /* 0x000fce0000000004 */
.L_x_452:
[----:B------:R-:W-:Y:S05]  /*57b0*/  BSYNC B0 ;  /* 0x0000000000007941 */ /* 0x000fea0003800000 */
.L_x_451:
[----:B------:R0:W-:Y:S01]  /*57c0*/  STG.E.U8 desc[UR36][R8.64], R4 ;  /* 0x0000000408007986 */ /* 0x0001e2000c101124 */
[----:B------:R-:W-:Y:S01]  /*57d0*/  IMAD.MOV.U32 R25, RZ, RZ, R23 ;  /* 0x000000ffff197224 */ /* 0x000fe200078e0017 */
[----:B------:R-:W-:Y:S06]  /*57e0*/  BRA `(.L_x_426) ;  /* 0x00000004002c7947 */ /* 0x000fec0003800000 */
.L_x_449:
        /* <DEDUP_REMOVED lines=17> */
.L_x_456:
[----:B------:R-:W-:-:S04]  /*5900*/  LOP3.LUT R3, R5, 0x80000000, RZ, 0xc0, !PT ;  /* 0x8000000005037812 */ /* 0x000fc800078ec0ff */
[----:B------:R-:W-:-:S04]  /*5910*/  SHF.R.U32.HI R3, RZ, 0x18, R3 ;  /* 0x00000018ff037819 */ /* 0x000fc80000011603 */
[----:B------:R-:W-:-:S04]  /*5920*/  LOP3.LUT R0, R0, R3, RZ, 0xfc, !PT ;  /* 0x0000000300007212 */ /* 0x000fc800078efcff */
[----:B------:R-:W-:-:S07]  /*5930*/  PRMT R4, R0, 0x7610, R4 ;  /* 0x0000761000047816 */ /* 0x000fce0000000004 */
.L_x_455:
[----:B------:R-:W-:Y:S05]  /*5940*/  BSYNC B0 ;  /* 0x0000000000007941 */ /* 0x000fea0003800000 */
.L_x_454:
[----:B------:R0:W-:Y:S01]  /*5950*/  STG.E.U8 desc[UR36][R8.64], R4 ;  /* 0x0000000408007986 */ /* 0x0001e2000c101124 */
[----:B------:R-:W-:Y:S01]  /*5960*/  IMAD.MOV.U32 R25, RZ, RZ, R23 ;  /* 0x000000ffff197224 */ /* 0x000fe200078e0017 */
[----:B------:R-:W-:Y:S06]  /*5970*/  BRA `(.L_x_426) ;  /* 0x0000000000c87947 */ /* 0x000fec0003800000 */
.L_x_448:
[----:B------:R-:W-:-:S13]  /*5980*/  ISETP.NE.AND P0, PT, R0, 0x1c, PT ;  /* 0x0000001c0000780c */ /* 0x000fda0003f05270 */
[----:B------:R-:W-:Y:S05]  /*5990*/  @!P0 BRA `(.L_x_457) ;  /* 0x0000000000b08947 */ /* 0x000fea0003800000 */
[----:B------:R-:W-:-:S13]  /*59a0*/  ISETP.NE.AND P0, PT, R0, 0x1d, PT ;  /* 0x0000001d0000780c */ /* 0x000fda0003f05270 */
[----:B------:R-:W-:Y:S05]  /*59b0*/  @!P0 BRA `(.L_x_458) ;  /* 0x0000000000948947 */ /* 0x000fea0003800000 */
[----:B------:R-:W-:-:S13]  /*59c0*/  ISETP.NE.AND P0, PT, R0, 0x2c, PT ;  /* 0x0000002c0000780c */ /* 0x000fda0003f05270 */
[----:B------:R-:W-:Y:S05]  /*59d0*/  @P0 BRA `(.L_x_431) ;  /* 0x0000000000440947 */ /* 0x000fea0003800000 */
[----:B------:R-:W-:Y:S02]  /*59e0*/  IMAD.U32 R4, R3, 0x10000, RZ ;  /* 0x0001000003047824 */ /* 0x000fe400078e00ff */
[----:B------:R-:W-:-:S03]  /*59f0*/  IMAD.MOV.U32 R25, RZ, RZ, R23 ;  /* 0x000000ffff197224 */ /* 0x000fc600078e0017 */
        /* <DEDUP_REMOVED lines=15> */
.L_x_431:
        /* <DEDUP_REMOVED lines=15> */
[----:B012--5:R-:W-:Y:S05]  /*5be0*/  CALL.ABS.NOINC R14 ;  /* 0x000000000e007343 */ /* 0x027fea0003c00000 */
.L_x_459:
[----:B------:R-:W-:Y:S01]  /*5bf0*/  IMAD.MOV.U32 R25, RZ, RZ, R23 ;  /* 0x000000ffff197224 */ /* 0x000fe200078e0017 */
[----:B------:R-:W-:Y:S06]  /*5c00*/  BRA `(.L_x_426) ;  /* 0x0000000000247947 */ /* 0x000fec0003800000 */
.L_x_458:
[----:B------:R-:W-:Y:S02]  /*5c10*/  IMAD.U32 R4, R3, 0x10000, RZ ;  /* 0x0001000003047824 */ /* 0x000fe400078e00ff */
[----:B------:R-:W-:-:S04]  /*5c20*/  IMAD.MOV.U32 R25, RZ, RZ, R23 ;  /* 0x000000ffff197224 */ /* 0x000fc800078e0017 */
[----:B------:R-:W0:Y:S02]  /*5c30*/  F2I.U64.TRUNC R4, R4 ;  /* 0x0000000400047311 */ /* 0x000e24000020d800 */
[----:B0-----:R0:W-:Y:S01]  /*5c40*/  STG.E.64 desc[UR36][R8.64], R4 ;  /* 0x0000000408007986 */ /* 0x0011e2000c101b24 */
[----:B------:R-:W-:Y:S05]  /*5c50*/  BRA `(.L_x_426) ;  /* 0x0000000000107947 */ /* 0x000fea0003800000 */
.L_x_457:
[----:B------:R-:W-:Y:S02]  /*5c60*/  IMAD.U32 R3, R3, 0x10000, RZ ;  /* 0x0001000003037824 */ /* 0x000fe400078e00ff */
[----:B------:R-:W-:-:S04]  /*5c70*/  IMAD.MOV.U32 R25, RZ, RZ, R23 ;  /* 0x000000ffff197224 */ /* 0x000fc800078e0017 */
[----:B------:R-:W0:Y:S02]  /*5c80*/  F2I.FTZ.U32.TRUNC.NTZ R3, R3 ;  /* 0x0000000300037305 */ /* 0x000e24000021f000 */
[----:B0-----:R0:W-:Y:S02]  /*5c90*/  STG.E desc[UR36][R8.64], R3 ;  /* 0x0000000308007986 */ /* 0x0011e4000c101924 */
.L_x_426:
[----:B------:R-:W-:Y:S05]  /*5ca0*/  BSYNC B6 ;  /* 0x0000000000067941 */ /* 0x000fea0003800000 */
.L_x_425:
[----:B------:R-:W-:Y:S01]  /*5cb0*/  ISETP.GE.AND P0, PT, R25, R16, PT ;  /* 0x000000101900720c */ /* 0x000fe20003f06270 */
[----:B------:R-:W-:-:S12]  /*5cc0*/  BSSY B6, `(.L_x_460) ;  /* 0x00001fc000067945 */ /* 0x000fd80003800000 */
[----:B------:R-:W-:Y:S05]  /*5cd0*/  @P0 BRA `(.L_x_461) ;  /* 0x0000001c00e80947 */ /* 0x000fea0003800000 */
[----:B0-----:R-:W0:Y:S01]  /*5ce0*/  LDC.64 R8, c[0x0][0x218] ;  /* 0x00008600ff087b82 */ /* 0x001e220000000a00 */
[----:B----4-:R-:W-:Y:S01]  /*5cf0*/  IMAD R0, R2, 0x200, R25 ;  /* 0x0000020002007824 */ /* 0x010fe200078e0219 */
[----:B---3--:R-:W-:Y:S01]  /*5d00*/  PRMT R4, R17, 0x9910, RZ ;  /* 0x0000991011047816 */ /* 0x008fe200000000ff */
        /* <DEDUP_REMOVED lines=15> */
[----:B-1---5:R-:W-:-:S04]  /*5e00*/  IMAD.U32 R22, R22, 0x10000, RZ ;  /* 0x0001000016167824 */ /* 0x022fc800078e00ff */
[----:B------:R-:W0:Y:S02]  /*5e10*/  F2I.FTZ.TRUNC.NTZ R3, R22 ;  /* 0x0000001600037305 */ /* 0x000e24000021f100 */
[----:B0-----:R4:W-:Y:S01]  /*5e20*/  STG.E.U8 desc[UR36][R8.64], R3 ;  /* 0x0000000308007986 */ /* 0x0019e2000c101124 */
[----:B------:R-:W-:Y:S05]  /*5e30*/  BRA `(.L_x_467) ;  /* 0x0000000c00947947 */ /* 0x000fea0003800000 */
.L_x_465:
[----:B-1---5:R-:W-:-:S06]  /*5e40*/  IMAD.U32 R5, R22, 0x10000, RZ ;  /* 0x0001000016057824 */ /* 0x022fcc00078e00ff */
[----:B------:R-:W0:Y:S02]  /*5e50*/  F2I.S64.TRUNC R4, R5 ;  /* 0x0000000500047311 */ /* 0x000e24000020d900 */
[----:B0-----:R0:W-:Y:S01]  /*5e60*/  STG.E.U8 desc[UR36][R8.64], R4 ;  /* 0x0000000408007986 */ /* 0x0011e2000c101124 */
[----:B------:R-:W-:Y:S05]  /*5e70*/  BRA `(.L_x_467) ;  /* 0x0000000c00847947 */ /* 0x000fea0003800000 */
.L_x_464:
[----:B------:R-:W-:-:S13]  /*5e80*/  ISETP.NE.AND P0, PT, R0, 0x2, PT ;  /* 0x000000020000780c */ /* 0x000fda0003f05270 */
[----:B------:R-:W-:Y:S05]  /*5e90*/  @!P0 BRA `(.L_x_468) ;  /* 0x0000000000308947 */ /* 0x000fea0003800000 */
[----:B------:R-:W-:-:S13]  /*5ea0*/  ISETP.NE.AND P0, PT, R0, 0x3, PT ;  /* 0x000000030000780c */ /* 0x000fda0003f05270 */
[----:B------:R-:W-:Y:S05]  /*5eb0*/  @!P0 BRA `(.L_x_469) ;  /* 0x0000000000188947 */ /* 0x000fea0003800000 */
[----:B------:R-:W-:-:S13]  /*5ec0*/  ISETP.NE.AND P0, PT, R0, 0x4, PT ;  /* 0x000000040000780c */ /* 0x000fda0003f05270 */
[----:B------:R-:W-:Y:S05]  /*5ed0*/  @P0 BRA `(.L_x_466) ;  /* 0x0000000c000c0947 */ /* 0x000fea0003800000 */
[----:B-1---5:R-:W-:-:S06]  /*5ee0*/  IMAD.U32 R4, R22, 0x10000, RZ ;  /* 0x0001000016047824 */ /* 0x022fcc00078e00ff */
[----:B------:R-:W0:Y:S02]  /*5ef0*/  F2I.S64.TRUNC R4, R4 ;  /* 0x0000000400047311 */ /* 0x000e24000020d900 */
[----:B0-----:R1:W-:Y:S01]  /*5f00*/  STG.E.64 desc[UR36][R8.64], R4 ;  /* 0x0000000408007986 */ /* 0x0013e2000c101b24 */
[----:B------:R-:W-:Y:S05]  /*5f10*/  BRA `(.L_x_467) ;  /* 0x0000000c005c7947 */ /* 0x000fea0003800000 */
.L_x_469:
[----:B-1---5:R-:W-:-:S04]  /*5f20*/  IMAD.U32 R22, R22, 0x10000, RZ ;  /* 0x0001000016167824 */ /* 0x022fc800078e00ff */
[----:B------:R-:W0:Y:S02]  /*5f30*/  F2I.FTZ.TRUNC.NTZ R3, R22 ;  /* 0x0000001600037305 */ /* 0x000e24000021f100 */
[----:B0-----:R3:W-:Y:S01]  /*5f40*/  STG.E desc[UR36][R8.64], R3 ;  /* 0x0000000308007986 */ /* 0x0017e2000c101924 */
[----:B------:R-:W-:Y:S05]  /*5f50*/  BRA `(.L_x_467) ;  /* 0x0000000c004c7947 */ /* 0x000fea0003800000 */
.L_x_468:
[----:B-1---5:R-:W-:-:S04]  /*5f60*/  IMAD.U32 R22, R22, 0x10000, RZ ;  /* 0x0001000016167824 */ /* 0x022fc800078e00ff */
[----:B------:R-:W0:Y:S02]  /*5f70*/  F2I.FTZ.TRUNC.NTZ R3, R22 ;  /* 0x0000001600037305 */ /* 0x000e24000021f100 */
[----:B0-----:R0:W-:Y:S01]  /*5f80*/  STG.E.U16 desc[UR36][R8.64], R3 ;  /* 0x0000000308007986 */ /* 0x0011e2000c101524 */
[----:B------:R-:W-:Y:S05]  /*5f90*/  BRA `(.L_x_467) ;  /* 0x0000000c003c7947 */ /* 0x000fea0003800000 */
.L_x_463:
[----:B------:R-:W-:-:S13]  /*5fa0*/  ISETP.GT.AND P0, PT, R0, 0x6, PT ;  /* 0x000000060000780c */ /* 0x000fda0003f04270 */
[----:B------:R-:W-:Y:S05]  /*5fb0*/  @P0 BRA `(.L_x_470) ;  /* 0x00000000002c0947 */ /* 0x000fea0003800000 */
[----:B------:R-:W-:-:S13]  /*5fc0*/  ISETP.NE.AND P0, PT, R0, 0x5, PT ;  /* 0x000000050000780c */ /* 0x000fda0003f05270 */
[----:B------:R-:W-:Y:S05]  /*5fd0*/  @!P0 BRA `(.L_x_471) ;  /* 0x0000000000148947 */ /* 0x000fea0003800000 */
[----:B------:R-:W-:-:S13]  /*5fe0*/  ISETP.NE.AND P0, PT, R0, 0x6, PT ;  /* 0x000000060000780c */ /* 0x000fda0003f05270 */
[----:B------:R-:W-:Y:S05]  /*5ff0*/  @P0 BRA `(.L_x_466) ;  /* 0x0000000800c40947 */ /* 0x000fea0003800000 */
[----:B-1---5:R-:W-:-:S05]  /*6000*/  IMAD.U32 R3, R22, 0x10000, RZ ;  /* 0x0001000016037824 */ /* 0x022fca00078e00ff */
[----:B------:R0:W-:Y:S01]  /*6010*/  STG.E desc[UR36][R8.64], R3 ;  /* 0x0000000308007986 */ /* 0x0001e2000c101924 */
[----:B------:R-:W-:Y:S05]  /*6020*/  BRA `(.L_x_467) ;  /* 0x0000000c00187947 */ /* 0x000fea0003800000 */
.L_x_471:
[----:B-1---5:R-:W-:-:S05]  /*6030*/  IMAD.U32 R0, R22, 0x10000, RZ ;  /* 0x0001000016007824 */ /* 0x022fca00078e00ff */
[----:B------:R-:W-:-:S05]  /*6040*/  F2FP.F16.F32.PACK_AB R0, RZ, R0 ;  /* 0x00000000ff00723e */ /* 0x000fca00000000ff */
[----:B------:R0:W-:Y:S01]  /*6050*/  STG.E.U16 desc[UR36][R8.64], R0 ;  /* 0x0000000008007986 */ /* 0x0001e2000c101524 */
[----:B------:R-:W-:Y:S05]  /*6060*/  BRA `(.L_x_467) ;  /* 0x0000000c00087947 */ /* 0x000fea0003800000 */
.L_x_470:
[----:B------:R-:W-:-:S13]  /*6070*/  ISETP.NE.AND P0, PT, R0, 0x7, PT ;  /* 0x000000070000780c */ /* 0x000fda0003f05270 */
[----:B------:R-:W-:Y:S05]  /*6080*/  @!P0 BRA `(.L_x_472) ;  /* 0x0000000000348947 */ /* 0x000fea0003800000 */
[----:B------:R-:W-:-:S13]  /*6090*/  ISETP.NE.AND P0, PT, R0, 0x8, PT ;  /* 0x000000080000780c */ /* 0x000fda0003f05270 */
[----:B------:R-:W-:Y:S05]  /*60a0*/  @!P0 BRA `(.L_x_473) ;  /* 0x0000000000188947 */ /* 0x000fea0003800000 */
[----:B------:R-:W-:-:S13]  /*60b0*/  ISETP.NE.AND P0, PT, R0, 0x9, PT ;  /* 0x000000090000780c */ /* 0x000fda0003f05270 */
[----:B------:R-:W-:Y:S05]  /*60c0*/  @P0 BRA `(.L_x_466) ;  /* 0x0000000800900947 */ /* 0x000fea0003800000 */
[----:B-1---5:R-:W-:Y:S02]  /*60d0*/  IMAD.U32 R22, R22, 0x10000, RZ ;  /* 0x0001000016167824 */ /* 0x022fe400078e00ff */
[----:B------:R-:W-:-:S05]  /*60e0*/  IMAD.MOV.U32 R23, RZ, RZ, RZ ;  /* 0x000000ffff177224 */ /* 0x000fca00078e00ff */
[----:B------:R0:W-:Y:S01]  /*60f0*/  STG.E.64 desc[UR36][R8.64], R22 ;  /* 0x0000001608007986 */ /* 0x0001e2000c101b24 */
[----:B------:R-:W-:Y:S05]  /*6100*/  BRA `(.L_x_467) ;  /* 0x0000000800e07947 */ /* 0x000fea0003800000 */
.L_x_473:
[----:B-1---5:R-:W-:-:S05]  /*6110*/  IMAD.U32 R22, R22, 0x10000, RZ ;  /* 0x0001000016167824 */ /* 0x022fca00078e00ff */
[----:B------:R-:W-:-:S04]  /*6120*/  F2FP.F16.F32.PACK_AB R3, RZ, R22 ;  /* 0x00000016ff03723e */ /* 0x000fc800000000ff */
[----:B------:R-:W-:-:S05]  /*6130*/  PRMT R3, R3, 0x5410, RZ ;  /* 0x0000541003037816 */ /* 0x000fca00000000ff */
[----:B------:R0:W-:Y:S01]  /*6140*/  STG.E desc[UR36][R8.64], R3 ;  /* 0x0000000308007986 */ /* 0x0001e2000c101924 */
[----:B------:R-:W-:Y:S05]  /*6150*/  BRA `(.L_x_467) ;  /* 0x0000000800cc7947 */ /* 0x000fea0003800000 */
.L_x_472:
[----:B-1---5:R-:W-:-:S04]  /*6160*/  IMAD.U32 R4, R22, 0x10000, RZ ;  /* 0x0001000016047824 */ /* 0x022fc800078e00ff */
[----:B------:R-:W-:-:S06]  /*6170*/  FMUL.FTZ R4, R4, 1 ;  /* 0x3f80000004047820 */ /* 0x000fcc0000410000 */
[----:B------:R-:W0:Y:S02]  /*6180*/  F2F.F64.F32 R4, R4 ;  /* 0x0000000400047310 */ /* 0x000e240000201800 */
[----:B0-----:R0:W-:Y:S01]  /*6190*/  STG.E.64 desc[UR36][R8.64], R4 ;  /* 0x0000000408007986 */ /* 0x0011e2000c101b24 */
[----:B------:R-:W-:Y:S05]  /*61a0*/  BRA `(.L_x_467) ;  /* 0x0000000800b87947 */ /* 0x000fea0003800000 */
.L_x_462:
        /* <DEDUP_REMOVED lines=8> */
[----:B-1---5:R-:W-:-:S05]  /*6230*/  IMAD.U32 R22, R22, 0x10000, RZ ;  /* 0x0001000016167824 */ /* 0x022fca00078e00ff */
[----:B------:R-:W-:-:S04]  /*6240*/  FSETP.NEU.FTZ.AND P0, PT, R22, RZ, PT ;  /* 0x000000ff1600720b */ /* 0x000fc80003f1d000 */
[----:B------:R-:W-:-:S05]  /*6250*/  SEL R3, RZ, 0x1, !P0 ;  /* 0x00000001ff037807 */ /* 0x000fca0004000000 */
[----:B------:R0:W-:Y:S01]  /*6260*/  STG.E.U8 desc[UR36][R8.64], R3 ;  /* 0x0000000308007986 */ /* 0x0001e2000c101124 */
[----:B------:R-:W-:Y:S05]  /*6270*/  BRA `(.L_x_467) ;  /* 0x0000000800847947 */ /* 0x000fea0003800000 */
.L_x_476:
[----:B-1---5:R-:W-:Y:S01]  /*6280*/  IMAD.U32 R22, R22, 0x10000, RZ ;  /* 0x0001000016167824 */ /* 0x022fe200078e00ff */
[----:B------:R-:W-:-:S03]  /*6290*/  CS2R R6, SRZ ;  /* 0x0000000000067805 */ /* 0x000fc6000001ff00 */
[----:B------:R-:W-:-:S06]  /*62a0*/  FMUL.FTZ R4, R22, 1 ;  /* 0x3f80000016047820 */ /* 0x000fcc0000410000 */
[----:B------:R-:W0:Y:S02]  /*62b0*/  F2F.F64.F32 R4, R4 ;  /* 0x0000000400047310 */ /* 0x000e240000201800 */
[----:B0-----:R0:W-:Y:S01]  /*62c0*/  STG.E.128 desc[UR36][R8.64], R4 ;  /* 0x0000000408007986 */ /* 0x0011e2000c101d24 */
[----:B------:R-:W-:Y:S05]  /*62d0*/  BRA `(.L_x_467) ;  /* 0x00000008006c7947 */ /* 0x000fea0003800000 */
.L_x_475:
[----:B------:R-:W-:-:S13]  /*62e0*/  ISETP.NE.AND P0, PT, R0, 0xf, PT ;  /* 0x0000000f0000780c */ /* 0x000fda0003f05270 */
[----:B------:R-:W-:Y:S05]  /*62f0*/  @!P0 BRA `(.L_x_477) ;  /* 0x0000000000b48947 */ /* 0x000fea0003800000 */
[----:B------:R-:W-:-:S13]  /*6300*/  ISETP.NE.AND P0, PT, R0, 0x17, PT ;  /* 0x000000170000780c */ /* 0x000fda0003f05270 */
[----:B------:R-:W-:Y:S05]  /*6310*/  @!P0 BRA `(.L_x_478) ;  /* 0x0000000000548947 */ /* 0x000fea0003800000 */
[----:B------:R-:W-:-:S13]  /*6320*/  ISETP.NE.AND P0, PT, R0, 0x18, PT ;  /* 0x000000180000780c */ /* 0x000fda0003f05270 */
[----:B------:R-:W-:Y:S05]  /*6330*/  @P0 BRA `(.L_x_466) ;  /* 0x0000000400f40947 */ /* 0x000fea0003800000 */
[----:B-1---5:R-:W-:Y:S01]  /*6340*/  IMAD.U32 R7, R22, 0x10000, RZ ;  /* 0x0001000016077824 */ /* 0x022fe200078e00ff */
        /* <DEDUP_REMOVED lines=14> */
.L_x_480:
[----:B------:R-:W-:Y:S05]  /*6430*/  BSYNC B0 ;  /* 0x0000000000007941 */ /* 0x000fea0003800000 */
.L_x_479:
[----:B------:R-:W-:-:S05]  /*6440*/  LOP3.LUT R5, R0, R5, RZ, 0xfc, !PT ;  /* 0x0000000500057212 */ /* 0x000fca00078efcff */
[----:B------:R0:W-:Y:S01]  /*6450*/  STG.E.U8 desc[UR36][R8.64], R5 ;  /* 0x0000000508007986 */ /* 0x0001e2000c101124 */
[----:B------:R-:W-:Y:S05]  /*6460*/  BRA `(.L_x_467) ;  /* 0x0000000800087947 */ /* 0x000fea0003800000 */
.L_x_478:
[----:B-1---5:R-:W-:Y:S01]  /*6470*/  IMAD.U32 R5, R22, 0x10000, RZ ;  /* 0x0001000016057824 */ /* 0x022fe200078e00ff */
        /* <DEDUP_REMOVED lines=12> */
.L_x_482:
[----:B------:R-:W-:Y:S01]  /*6540*/  IMAD.MOV.U32 R0, RZ, RZ, 0x7f ;  /* 0x0000007fff007424 */ /* 0x000fe200078e00ff */
[----:B------:R-:W-:-:S04]  /*6550*/  ISETP.GT.U32.AND P0, PT, R3, 0x7f800000, PT ;  /* 0x7f8000000300780c */ /* 0x000fc80003f04070 */
[----:B------:R-:W-:-:S09]  /*6560*/  SEL R0, R0, 0x7c, P0 ;  /* 0x0000007c00007807 */ /* 0x000fd20000000000 */
.L_x_483:
[----:B------:R-:W-:Y:S05]  /*6570*/  BSYNC B0 ;  /* 0x0000000000007941 */ /* 0x000fea0003800000 */
.L_x_481:
[----:B------:R-:W-:-:S04]  /*6580*/  LOP3.LUT R3, R5, 0x80000000, RZ, 0xc0, !PT ;  /* 0x8000000005037812 */ /* 0x000fc800078ec0ff */
[----:B------:R-:W-:-:S04]  /*6590*/  SHF.R.U32.HI R3, RZ, 0x18, R3 ;  /* 0x00000018ff037819 */ /* 0x000fc80000011603 */
[----:B------:R-:W-:-:S05]  /*65a0*/  LOP3.LUT R3, R0, R3, RZ, 0xfc, !PT ;  /* 0x0000000300037212 */ /* 0x000fca00078efcff */
[----:B------:R0:W-:Y:S01]  /*65b0*/  STG.E.U8 desc[UR36][R8.64], R3 ;  /* 0x0000000308007986 */ /* 0x0001e2000c101124 */
[----:B------:R-:W-:Y:S05]  /*65c0*/  BRA `(.L_x_467) ;  /* 0x0000000400b07947 */ /* 0x000fea0003800000 */
.L_x_477:
[----:B-1---5:R0:W-:Y:S01]  /*65d0*/  STG.E.U16 desc[UR36][R8.64], R22 ;  /* 0x0000001608007986 */ /* 0x0221e2000c101524 */
[----:B------:R-:W-:Y:S05]  /*65e0*/  BRA `(.L_x_467) ;  /* 0x0000000400a87947 */ /* 0x000fea0003800000 */
.L_x_474:
        /* <DEDUP_REMOVED lines=8> */
[----:B-1---5:R-:W-:-:S06]  /*6670*/  IMAD.U32 R3, R22, 0x10000, RZ ;  /* 0x0001000016037824 */ /* 0x022fcc00078e00ff */
[----:B------:R-:W0:Y:S02]  /*6680*/  F2I.FTZ.U32.TRUNC.NTZ R3, R3 ;  /* 0x0000000300037305 */ /* 0x000e24000021f000 */
[----:B0-----:R0:W-:Y:S01]  /*6690*/  STG.E.U16 desc[UR36][R8.64], R3 ;  /* 0x0000000308007986 */ /* 0x0011e2000c101524 */
[----:B------:R-:W-:Y:S05]  /*66a0*/  BRA `(.L_x_467) ;  /* 0x0000000400787947 */ /* 0x000fea0003800000 */
.L_x_486:
[----:B-1---5:R-:W-:Y:S01]  /*66b0*/  IMAD.U32 R5, R22, 0x10000, RZ ;  /* 0x0001000016057824 */ /* 0x022fe200078e00ff */
        /* <DEDUP_REMOVED lines=16> */
.L_x_489:
[----:B------:R-:W-:-:S04]  /*67c0*/  LOP3.LUT R3, R5, 0x80000000, RZ, 0xc0, !PT ;  /* 0x8000000005037812 */ /* 0x000fc800078ec0ff */
[----:B------:R-:W-:-:S04]  /*67d0*/  SHF.R.U32.HI R3, RZ, 0x18, R3 ;  /* 0x00000018ff037819 */ /* 0x000fc80000011603 */
[----:B------:R-:W-:-:S04]  /*67e0*/  LOP3.LUT R0, R0, R3, RZ, 0xfc, !PT ;  /* 0x0000000300007212 */ /* 0x000fc800078efcff */
[----:B------:R-:W-:-:S07]  /*67f0*/  PRMT R4, R0, 0x7610, R4 ;  /* 0x0000761000047816 */ /* 0x000fce0000000004 */
.L_x_488:
[----:B------:R-:W-:Y:S05]  /*6800*/  BSYNC B0 ;  /* 0x0000000000007941 */ /* 0x000fea0003800000 */
.L_x_487:
[----:B------:R0:W-:Y:S01]  /*6810*/  STG.E.U8 desc[UR36][R8.64], R4 ;  /* 0x0000000408007986 */ /* 0x0001e2000c101124 */
[----:B------:R-:W-:Y:S05]  /*6820*/  BRA `(.L_x_467) ;  /* 0x0000000400187947 */ /* 0x000fea0003800000 */
.L_x_485:
        /* <DEDUP_REMOVED lines=17> */
.L_x_492:
[----:B------:R-:W-:-:S04]  /*6940*/  LOP3.LUT R3, R5, 0x80000000, RZ, 0xc0, !PT ;  /* 0x8000000005037812 */ /* 0x000fc800078ec0ff */
[----:B------:R-:W-:-:S04]  /*6950*/  SHF.R.U32.HI R3, RZ, 0x18, R3 ;  /* 0x00000018ff037819 */ /* 0x000fc80000011603 */
[----:B------:R-:W-:-:S04]  /*6960*/  LOP3.LUT R0, R0, R3, RZ, 0xfc, !PT ;  /* 0x0000000300007212 */ /* 0x000fc800078efcff */
[----:B------:R-:W-:-:S07]  /*6970*/  PRMT R4, R0, 0x7610, R4 ;  /* 0x0000761000047816 */ /* 0x000fce0000000004 */
.L_x_491:
[----:B------:R-:W-:Y:S05]  /*6980*/  BSYNC B0 ;  /* 0x0000000000007941 */ /* 0x000fea0003800000 */
.L_x_490:
[----:B------:R0:W-:Y:S01]  /*6990*/  STG.E.U8 desc[UR36][R8.64], R4 ;  /* 0x0000000408007986 */ /* 0x0001e2000c101124 */
[----:B------:R-:W-:Y:S05]  /*69a0*/  BRA `(.L_x_467) ;  /* 0x0000000000b87947 */ /* 0x000fea0003800000 */
.L_x_484:
[----:B------:R-:W-:-:S13]  /*69b0*/  ISETP.NE.AND P0, PT, R0, 0x1c, PT ;  /* 0x0000001c0000780c */ /* 0x000fda0003f05270 */
[----:B------:R-:W-:Y:S05]  /*69c0*/  @!P0 BRA `(.L_x_493) ;  /* 0x0000000000a48947 */ /* 0x000fea0003800000 */
[----:B------:R-:W-:-:S13]  /*69d0*/  ISETP.NE.AND P0, PT, R0, 0x1d, PT ;  /* 0x0000001d0000780c */ /* 0x000fda0003f05270 */
[----:B------:R-:W-:Y:S05]  /*69e0*/  @!P0 BRA `(.L_x_494) ;  /* 0x00000000008c8947 */ /* 0x000fea0003800000 */
[----:B------:R-:W-:-:S13]  /*69f0*/  ISETP.NE.AND P0, PT, R0, 0x2c, PT ;  /* 0x0000002c0000780c */ /* 0x000fda0003f05270 */
[----:B------:R-:W-:Y:S05]  /*6a00*/  @P0 BRA `(.L_x_466) ;  /* 0x0000000000400947 */ /* 0x000fea0003800000 */
[----:B-1---5:R-:W-:-:S05]  /*6a10*/  IMAD.U32 R22, R22, 0x10000, RZ ;  /* 0x0001000016167824 */ /* 0x022fca00078e00ff */
        /* <DEDUP_REMOVED lines=15> */
.L_x_466:
        /* <DEDUP_REMOVED lines=16> */
.L_x_495:
[----:B------:R-:W-:Y:S05]  /*6c10*/  BRA `(.L_x_467) ;  /* 0x00000000001c7947 */ /* 0x000fea0003800000 */
.L_x_494:
[----:B-1---5:R-:W-:-:S06]  /*6c20*/  IMAD.U32 R4, R22, 0x10000, RZ ;  /* 0x0001000016047824 */ /* 0x022fcc00078e00ff */
[----:B------:R-:W0:Y:S02]  /*6c30*/  F2I.U64.TRUNC R4, R4 ;  /* 0x0000000400047311 */ /* 0x000e24000020d800 */
[----:B0-----:R0:W-:Y:S01]  /*6c40*/  STG.E.64 desc[UR36][R8.64], R4 ;  /* 0x0000000408007986 */ /* 0x0011e2000c101b24 */
[----:B------:R-:W-:Y:S05]  /*6c50*/  BRA `(.L_x_467) ;  /* 0x00000000000c7947 */ /* 0x000fea0003800000 */
.L_x_493:
[----:B-1---5:R-:W-:-:S04]  /*6c60*/  IMAD.U32 R22, R22, 0x10000, RZ ;  /* 0x0001000016167824 */ /* 0x022fc800078e00ff */
[----:B------:R-:W0:Y:S02]  /*6c70*/  F2I.FTZ.U32.TRUNC.NTZ R3, R22 ;  /* 0x0000001600037305 */ /* 0x000e24000021f000 */
[----:B0-----:R0:W-:Y:S02]  /*6c80*/  STG.E desc[UR36][R8.64], R3 ;  /* 0x0000000308007986 */ /* 0x0011e4000c101924 */
.L_x_467:
[----:B------:R-:W-:-:S05]  /*6c90*/  VIADD R25, R25, 0x80 ;  /* 0x0000008019197836 */ /* 0x000fca0000000000 */
[----:B------:R-:W-:-:S13]  /*6ca0*/  ISETP.GE.AND P0, PT, R25, R16, PT ;  /* 0x000000101900720c */ /* 0x000fda0003f06270 */
[----:B------:R-:W-:Y:S05]  /*6cb0*/  @P0 BRA `(.L_x_461) ;  /* 0x0000000c00f00947 */ /* 0x000fea0003800000 */
[----:B01-34-:R-:W0:Y:S01]  /*6cc0*/  LDC.64 R8, c[0x0][0x218] ;  /* 0x00008600ff087b82 */ /* 0x01be220000000a00 */
        /* <DEDUP_REMOVED lines=17> */
[----:B--2---:R-:W-:-:S04]  /*6de0*/  IMAD.U32 R18, R18, 0x10000, RZ ;  /* 0x0001000012127824 */ /* 0x004fc800078e00ff */
[----:B------:R-:W0:Y:S02]  /*6df0*/  F2I.FTZ.TRUNC.NTZ R3, R18 ;  /* 0x0000001200037305 */ /* 0x000e24000021f100 */
[----:B0-----:R0:W-:Y:S01]  /*6e00*/  STG.E.U8 desc[UR36][R8.64], R3 ;  /* 0x0000000308007986 */ /* 0x0011e2000c101124 */
[----:B------:R-:W-:Y:S05]  /*6e10*/  BRA `(.L_x_501) ;  /* 0x0000000c00947947 */ /* 0x000fea0003800000 */
.L_x_499:
[----:B--2---:R-:W-:-:S06]  /*6e20*/  IMAD.U32 R5, R18, 0x10000, RZ ;  /* 0x0001000012057824 */ /* 0x004fcc00078e00ff */
[----:B------:R-:W0:Y:S02]  /*6e30*/  F2I.S64.TRUNC R4, R5 ;  /* 0x0000000500047311 */ /* 0x000e24000020d900 */
[----:B0-----:R0:W-:Y:S01]  /*6e40*/  STG.E.U8 desc[UR36][R8.64], R4 ;  /* 0x0000000408007986 */ /* 0x0011e2000c101124 */
[----:B------:R-:W-:Y:S05]  /*6e50*/  BRA `(.L_x_501) ;  /* 0x0000000c00847947 */ /* 0x000fea0003800000 */
.L_x_498:
[----:B------:R-:W-:-:S13]  /*6e60*/  ISETP.NE.AND P0, PT, R0, 0x2, PT ;  /* 0x000000020000780c */ /* 0x000fda0003f05270 */
[----:B------:R-:W-:Y:S05]  /*6e70*/  @!P0 BRA `(.L_x_502) ;  /* 0x0000000000308947 */ /* 0x000fea0003800000 */
[----:B------:R-:W-:-:S13]  /*6e80*/  ISETP.NE.AND P0, PT, R0, 0x3, PT ;  /* 0x000000030000780c */ /* 0x000fda0003f05270 */
[----:B------:R-:W-:Y:S05]  /*6e90*/  @!P0 BRA `(.L_x_503) ;  /* 0x0000000000188947 */ /* 0x000fea0003800000 */
[----:B------:R-:W-:-:S13]  /*6ea0*/  ISETP.NE.AND P0, PT, R0, 0x4, PT ;  /* 0x000000040000780c */ /* 0x000fda0003f05270 */
[----:B------:R-:W-:Y:S05]  /*6eb0*/  @P0 BRA `(.L_x_500) ;  /* 0x0000000c000c0947 */ /* 0x000fea0003800000 */
[----:B--2---:R-:W-:-:S06]  /*6ec0*/  IMAD.U32 R4, R18, 0x10000, RZ ;  /* 0x0001000012047824 */ /* 0x004fcc00078e00ff */
[----:B------:R-:W0:Y:S02]  /*6ed0*/  F2I.S64.TRUNC R4, R4 ;  /* 0x0000000400047311 */ /* 0x000e24000020d900 */
[----:B0-----:R0:W-:Y:S01]  /*6ee0*/  STG.E.64 desc[UR36][R8.64], R4 ;  /* 0x0000000408007986 */ /* 0x0011e2000c101b24 */
[----:B------:R-:W-:Y:S05]  /*6ef0*/  BRA `(.L_x_501) ;  /* 0x0000000c005c7947 */ /* 0x000fea0003800000 */
.L_x_503:
[----:B--2---:R-:W-:-:S04]  /*6f00*/  IMAD.U32 R18, R18, 0x10000, RZ ;  /* 0x0001000012127824 */ /* 0x004fc800078e00ff */
[----:B------:R-:W0:Y:S02]  /*6f10*/  F2I.FTZ.TRUNC.NTZ R3, R18 ;  /* 0x0000001200037305 */ /* 0x000e24000021f100 */
[----:B0-----:R0:W-:Y:S01]  /*6f20*/  STG.E desc[UR36][R8.64], R3 ;  /* 0x0000000308007986 */ /* 0x0011e2000c101924 */
[----:B------:R-:W-:Y:S05]  /*6f30*/  BRA `(.L_x_501) ;  /* 0x0000000c004c7947 */ /* 0x000fea0003800000 */
.L_x_502:
[----:B--2---:R-:W-:-:S04]  /*6f40*/  IMAD.U32 R18, R18, 0x10000, RZ ;  /* 0x0001000012127824 */ /* 0x004fc800078e00ff */
[----:B------:R-:W0:Y:S02]  /*6f50*/  F2I.FTZ.TRUNC.NTZ R3, R18 ;  /* 0x0000001200037305 */ /* 0x000e24000021f100 */
[----:B0-----:R0:W-:Y:S01]  /*6f60*/  STG.E.U16 desc[UR36][R8.64], R3 ;  /* 0x0000000308007986 */ /* 0x0011e2000c101524 */
[----:B------:R-:W-:Y:S05]  /*6f70*/  BRA `(.L_x_501) ;  /* 0x0000000c003c7947 */ /* 0x000fea0003800000 */
.L_x_497:
[----:B------:R-:W-:-:S13]  /*6f80*/  ISETP.GT.AND P0, PT, R0, 0x6, PT ;  /* 0x000000060000780c */ /* 0x000fda0003f04270 */
[----:B------:R-:W-:Y:S05]  /*6f90*/  @P0 BRA `(.L_x_504) ;  /* 0x00000000002c0947 */ /* 0x000fea0003800000 */
[----:B------:R-:W-:-:S13]  /*6fa0*/  ISETP.NE.AND P0, PT, R0, 0x5, PT ;  /* 0x000000050000780c */ /* 0x000fda0003f05270 */
[----:B------:R-:W-:Y:S05]  /*6fb0*/  @!P0 BRA `(.L_x_505) ;  /* 0x0000000000148947 */ /* 0x000fea0003800000 */
[----:B------:R-:W-:-:S13]  /*6fc0*/  ISETP.NE.AND P0, PT, R0, 0x6, PT ;  /* 0x000000060000780c */ /* 0x000fda0003f05270 */
[----:B------:R-:W-:Y:S05]  /*6fd0*/  @P0 BRA `(.L_x_500) ;  /* 0x0000000800c40947 */ /* 0x000fea0003800000 */
[----:B--2---:R-:W-:-:S05]  /*6fe0*/  IMAD.U32 R3, R18, 0x10000, RZ ;  /* 0x0001000012037824 */ /* 0x004fca00078e00ff */
[----:B------:R0:W-:Y:S01]  /*6ff0*/  STG.E desc[UR36][R8.64], R3 ;  /* 0x0000000308007986 */ /* 0x0001e2000c101924 */
[----:B------:R-:W-:Y:S05]  /*7000*/  BRA `(.L_x_501) ;  /* 0x0000000c00187947 */ /* 0x000fea0003800000 */
.L_x_505:
[----:B--2---:R-:W-:-:S05]  /*7010*/  IMAD.U32 R0, R18, 0x10000, RZ ;  /* 0x0001000012007824 */ /* 0x004fca00078e00ff */
[----:B------:R-:W-:-:S05]  /*7020*/  F2FP.F16.F32.PACK_AB R0, RZ, R0 ;  /* 0x00000000ff00723e */ /* 0x000fca00000000ff */
[----:B------:R0:W-:Y:S01]  /*7030*/  STG.E.U16 desc[UR36][R8.64], R0 ;  /* 0x0000000008007986 */ /* 0x0001e2000c101524 */
[----:B------:R-:W-:Y:S05]  /*7040*/  BRA `(.L_x_501) ;  /* 0x0000000c00087947 */ /* 0x000fea0003800000 */
.L_x_504:
[----:B------:R-:W-:-:S13]  /*7050*/  ISETP.NE.AND P0, PT, R0, 0x7, PT ;  /* 0x000000070000780c */ /* 0x000fda0003f05270 */
[----:B------:R-:W-:Y:S05]  /*7060*/  @!P0 BRA `(.L_x_506) ;  /* 0x0000000000348947 */ /* 0x000fea0003800000 */
[----:B------:R-:W-:-:S13]  /*7070*/  ISETP.NE.AND P0, PT, R0, 0x8, PT ;  /* 0x000000080000780c */ /* 0x000fda0003f05270 */
[----:B------:R-:W-:Y:S05]  /*7080*/  @!P0 BRA `(.L_x_507) ;  /* 0x0000000000188947 */ /* 0x000fea0003800000 */
[----:B------:R-:W-:-:S13]  /*7090*/  ISETP.NE.AND P0, PT, R0, 0x9, PT ;  /* 0x000000090000780c */ /* 0x000fda0003f05270 */
[----:B------:R-:W-:Y:S05]  /*70a0*/  @P0 BRA `(.L_x_500) ;  /* 0x0000000800900947 */ /* 0x000fea0003800000 */
[----:B--2---:R-:W-:Y:S02]  /*70b0*/  IMAD.U32 R4, R18, 0x10000, RZ ;  /* 0x0001000012047824 */ /* 0x004fe400078e00ff */
[----:B------:R-:W-:-:S05]  /*70c0*/  IMAD.MOV.U32 R5, RZ, RZ, RZ ;  /* 0x000000ffff057224 */ /* 0x000fca00078e00ff */
[----:B------:R0:W-:Y:S01]  /*70d0*/  STG.E.64 desc[UR36][R8.64], R4 ;  /* 0x0000000408007986 */ /* 0x0001e2000c101b24 */
[----:B------:R-:W-:Y:S05]  /*70e0*/  BRA `(.L_x_501) ;  /* 0x0000000800e07947 */ /* 0x000fea0003800000 */
.L_x_507:
[----:B--2---:R-:W-:-:S05]  /*70f0*/  IMAD.U32 R18, R18, 0x10000, RZ ;  /* 0x0001000012127824 */ /* 0x004fca00078e00ff */
[----:B------:R-:W-:-:S04]  /*7100*/  F2FP.F16.F32.PACK_AB R3, RZ, R18 ;  /* 0x00000012ff03723e */ /* 0x000fc800000000ff */
[----:B------:R-:W-:-:S05]  /*7110*/  PRMT R3, R3, 0x5410, RZ ;  /* 0x0000541003037816 */ /* 0x000fca00000000ff */
[----:B------:R0:W-:Y:S01]  /*7120*/  STG.E desc[UR36][R8.64], R3 ;  /* 0x0000000308007986 */ /* 0x0001e2000c101924 */
[----:B------:R-:W-:Y:S05]  /*7130*/  BRA `(.L_x_501) ;  /* 0x0000000800cc7947 */ /* 0x000fea0003800000 */
.L_x_506:
[----:B--2---:R-:W-:-:S04]  /*7140*/  IMAD.U32 R4, R18, 0x10000, RZ ;  /* 0x0001000012047824 */ /* 0x004fc800078e00ff */
[----:B------:R-:W-:-:S06]  /*7150*/  FMUL.FTZ R4, R4, 1 ;  /* 0x3f80000004047820 */ /* 0x000fcc0000410000 */
[----:B------:R-:W0:Y:S02]  /*7160*/  F2F.F64.F32 R4, R4 ;  /* 0x0000000400047310 */ /* 0x000e240000201800 */
[----:B0-----:R0:W-:Y:S01]  /*7170*/  STG.E.64 desc[UR36][R8.64], R4 ;  /* 0x0000000408007986 */ /* 0x0011e2000c101b24 */
[----:B------:R-:W-:Y:S05]  /*7180*/  BRA `(.L_x_501) ;  /* 0x0000000800b87947 */ /* 0x000fea0003800000 */
.L_x_496:
        /* <DEDUP_REMOVED lines=8> */
[----:B--2---:R-:W-:-:S05]  /*7210*/  IMAD.U32 R18, R18, 0x10000, RZ ;  /* 0x0001000012127824 */ /* 0x004fca00078e00ff */
[----:B------:R-:W-:-:S04]  /*7220*/  FSETP.NEU.FTZ.AND P0, PT, R18, RZ, PT ;  /* 0x000000ff1200720b */ /* 0x000fc80003f1d000 */
[----:B------:R-:W-:-:S05]  /*7230*/  SEL R3, RZ, 0x1, !P0 ;  /* 0x00000001ff037807 */ /* 0x000fca0004000000 */
[----:B------:R0:W-:Y:S01]  /*7240*/  STG.E.U8 desc[UR36][R8.64], R3 ;  /* 0x0000000308007986 */ /* 0x0001e2000c101124 */
[----:B------:R-:W-:Y:S05]  /*7250*/  BRA `(.L_x_501) ;  /* 0x0000000800847947 */ /* 0x000fea0003800000 */
.L_x_510:
[----:B--2---:R-:W-:Y:S01]  /*7260*/  IMAD.U32 R18, R18, 0x10000, RZ ;  /* 0x0001000012127824 */ /* 0x004fe200078e00ff */
[----:B------:R-:W-:-:S03]  /*7270*/  CS2R R6, SRZ ;  /* 0x0000000000067805 */ /* 0x000fc6000001ff00 */
[----:B------:R-:W-:-:S06]  /*7280*/  FMUL.FTZ R4, R18, 1 ;  /* 0x3f80000012047820 */ /* 0x000fcc0000410000 */
[----:B------:R-:W0:Y:S02]  /*7290*/  F2F.F64.F32 R4, R4 ;  /* 0x0000000400047310 */ /* 0x000e240000201800 */
[----:B0-----:R0:W-:Y:S01]  /*72a0*/  STG.E.128 desc[UR36][R8.64], R4 ;  /* 0x0000000408007986 */ /* 0x0011e2000c101d24 */
[----:B------:R-:W-:Y:S05]  /*72b0*/  BRA `(.L_x_501) ;  /* 0x00000008006c7947 */ /* 0x000fea0003800000 */
.L_x_509:
[----:B------:R-:W-:-:S13]  /*72c0*/  ISETP.NE.AND P0, PT, R0, 0xf, PT ;  /* 0x0000000f0000780c */ /* 0x000fda0003f05270 */
[----:B------:R-:W-:Y:S05]  /*72d0*/  @!P0 BRA `(.L_x_511) ;  /* 0x0000000000b48947 */ /* 0x000fea0003800000 */
[----:B------:R-:W-:-:S13]  /*72e0*/  ISETP.NE.AND P0, PT, R0, 0x17, PT ;  /* 0x000000170000780c */ /* 0x000fda0003f05270 */
[----:B------:R-:W-:Y:S05]  /*72f0*/  @!P0 BRA `(.L_x_512) ;  /* 0x0000000000548947 */ /* 0x000fea0003800000 */
[----:B------:R-:W-:-:S13]  /*7300*/  ISETP.NE.AND P0, PT, R0, 0x18, PT ;  /* 0x000000180000780c */ /* 0x000fda0003f05270 */
[----:B------:R-:W-:Y:S05]  /*7310*/  @P0 BRA `(.L_x_500) ;  /* 0x0000000400f40947 */ /* 0x000fea0003800000 */
[----:B--2---:R-:W-:Y:S01]  /*7320*/  IMAD.U32 R7, R18, 0x10000, RZ ;  /* 0x0001000012077824 */ /* 0x004fe200078e00ff */
        /* <DEDUP_REMOVED lines=14> */
.L_x_514:
[----:B------:R-:W-:Y:S05]  /*7410*/  BSYNC B0 ;  /* 0x0000000000007941 */ /* 0x000fea0003800000 */
.L_x_513:
[----:B------:R-:W-:-:S05]  /*7420*/  LOP3.LUT R5, R0, R5, RZ, 0xfc, !PT ;  /* 0x0000000500057212 */ /* 0x000fca00078efcff */
[----:B------:R0:W-:Y:S01]  /*7430*/  STG.E.U8 desc[UR36][R8.64], R5 ;  /* 0x0000000508007986 */ /* 0x0001e2000c101124 */
[----:B------:R-:W-:Y:S05]  /*7440*/  BRA `(.L_x_501) ;  /* 0x0000000800087947 */ /* 0x000fea0003800000 */
.L_x_512:
[----:B--2---:R-:W-:Y:S01]  /*7450*/  IMAD.U32 R5, R18, 0x10000, RZ ;  /* 0x0001000012057824 */ /* 0x004fe200078e00ff */
        /* <DEDUP_REMOVED lines=12> */
.L_x_516:
[----:B------:R-:W-:Y:S01]  /*7520*/  IMAD.MOV.U32 R0, RZ, RZ, 0x7f ;  /* 0x0000007fff007424 */ /* 0x000fe200078e00ff */
[----:B------:R-:W-:-:S04]  /*7530*/  ISETP.GT.U32.AND P0, PT, R3, 0x7f800000, PT ;  /* 0x7f8000000300780c */ /* 0x000fc80003f04070 */
[----:B------:R-:W-:-:S09]  /*7540*/  SEL R0, R0, 0x7c, P0 ;  /* 0x0000007c00007807 */ /* 0x000fd20000000000 */
.L_x_517:
[----:B------:R-:W-:Y:S05]  /*7550*/  BSYNC B0 ;  /* 0x0000000000007941 */ /* 0x000fea0003800000 */
.L_x_515:
[----:B------:R-:W-:-:S04]  /*7560*/  LOP3.LUT R3, R5, 0x80000000, RZ, 0xc0, !PT ;  /* 0x8000000005037812 */ /* 0x000fc800078ec0ff */
[----:B------:R-:W-:-:S04]  /*7570*/  SHF.R.U32.HI R3, RZ, 0x18, R3 ;  /* 0x00000018ff037819 */ /* 0x000fc80000011603 */
[----:B------:R-:W-:-:S05]  /*7580*/  LOP3.LUT R3, R0, R3, RZ, 0xfc, !PT ;  /* 0x0000000300037212 */ /* 0x000fca00078efcff */
[----:B------:R0:W-:Y:S01]  /*7590*/  STG.E.U8 desc[UR36][R8.64], R3 ;  /* 0x0000000308007986 */ /* 0x0001e2000c101124 */
[----:B------:R-:W-:Y:S05]  /*75a0*/  BRA `(.L_x_501) ;  /* 0x0000000400b07947 */ /* 0x000fea0003800000 */
.L_x_511:
[----:B--2---:R0:W-:Y:S01]  /*75b0*/  STG.E.U16 desc[UR36][R8.64], R18 ;  /* 0x0000001208007986 */ /* 0x0041e2000c101524 */
[----:B------:R-:W-:Y:S05]  /*75c0*/  BRA `(.L_x_501) ;  /* 0x0000000400a87947 */ /* 0x000fea0003800000 */
.L_x_508:
        /* <DEDUP_REMOVED lines=8> */
[----:B--2---:R-:W-:-:S06]  /*7650*/  IMAD.U32 R3, R18, 0x10000, RZ ;  /* 0x0001000012037824 */ /* 0x004fcc00078e00ff */
[----:B------:R-:W0:Y:S02]  /*7660*/  F2I.FTZ.U32.TRUNC.NTZ R3, R3 ;  /* 0x0000000300037305 */ /* 0x000e24000021f000 */
[----:B0-----:R4:W-:Y:S01]  /*7670*/  STG.E.U16 desc[UR36][R8.64], R3 ;  /* 0x0000000308007986 */ /* 0x0019e2000c101524 */
[----:B------:R-:W-:Y:S05]  /*7680*/  BRA `(.L_x_501) ;  /* 0x0000000400787947 */ /* 0x000fea0003800000 */
.L_x_520:
[----:B--2---:R-:W-:Y:S01]  /*7690*/  IMAD.U32 R5, R18, 0x10000, RZ ;  /* 0x0001000012057824 */ /* 0x004fe200078e00ff */
        /* <DEDUP_REMOVED lines=16> */
.L_x_523:
[----:B------:R-:W-:-:S04]  /*77a0*/  LOP3.LUT R3, R5, 0x80000000, RZ, 0xc0, !PT ;  /* 0x8000000005037812 */ /* 0x000fc800078ec0ff */
[----:B------:R-:W-:-:S04]  /*77b0*/  SHF.R.U32.HI R3, RZ, 0x18, R3 ;  /* 0x00000018ff037819 */ /* 0x000fc80000011603 */
[----:B------:R-:W-:-:S04]  /*77c0*/  LOP3.LUT R0, R0, R3, RZ, 0xfc, !PT ;  /* 0x0000000300007212 */ /* 0x000fc800078efcff */
[----:B------:R-:W-:-:S07]  /*77d0*/  PRMT R4, R0, 0x7610, R4 ;  /* 0x0000761000047816 */ /* 0x000fce0000000004 */
.L_x_522:
[----:B------:R-:W-:Y:S05]  /*77e0*/  BSYNC B0 ;  /* 0x0000000000007941 */ /* 0x000fea0003800000 */
.L_x_521:
[----:B------:R3:W-:Y:S01]  /*77f0*/  STG.E.U8 desc[UR36][R8.64], R4 ;  /* 0x0000000408007986 */ /* 0x0007e2000c101124 */
[----:B------:R-:W-:Y:S05]  /*7800*/  BRA `(.L_x_501) ;  /* 0x0000000400187947 */ /* 0x000fea0003800000 */
.L_x_519:
        /* <DEDUP_REMOVED lines=17> */
.L_x_526:
[----:B------:R-:W-:-:S04]  /*7920*/  LOP3.LUT R3, R5, 0x80000000, RZ, 0xc0, !PT ;  /* 0x8000000005037812 */ /* 0x000fc800078ec0ff */
[----:B------:R-:W-:-:S04]  /*7930*/  SHF.R.U32.HI R3, RZ, 0x18, R3 ;  /* 0x00000018ff037819 */ /* 0x000fc80000011603 */
[----:B------:R-:W-:-:S04]  /*7940*/  LOP3.LUT R0, R0, R3, RZ, 0xfc, !PT ;  /* 0x0000000300007212 */ /* 0x000fc800078efcff */
[----:B------:R-:W-:-:S07]  /*7950*/  PRMT R4, R0, 0x7610, R4 ;  /* 0x0000761000047816 */ /* 0x000fce0000000004 */
.L_x_525:
[----:B------:R-:W-:Y:S05]  /*7960*/  BSYNC B0 ;  /* 0x0000000000007941 */ /* 0x000fea0003800000 */
.L_x_524:
[----:B------:R0:W-:Y:S01]  /*7970*/  STG.E.U8 desc[UR36][R8.64], R4 ;  /* 0x0000000408007986 */ /* 0x0001e2000c101124 */
[----:B------:R-:W-:Y:S05]  /*7980*/  BRA `(.L_x_501) ;  /* 0x0000000000b87947 */ /* 0x000fea0003800000 */
.L_x_518:
[----:B------:R-:W-:-:S13]  /*7990*/  ISETP.NE.AND P0, PT, R0, 0x1c, PT ;  /* 0x0000001c0000780c */ /* 0x000fda0003f05270 */
[----:B------:R-:W-:Y:S05]  /*79a0*/  @!P0 BRA `(.L_x_527) ;  /* 0x0000000000a48947 */ /* 0x000fea0003800000 */
[----:B------:R-:W-:-:S13]  /*79b0*/  ISETP.NE.AND P0, PT, R0, 0x1d, PT ;  /* 0x0000001d0000780c */ /* 0x000fda0003f05270 */
[----:B------:R-:W-:Y:S05]  /*79c0*/  @!P0 BRA `(.L_x_528) ;  /* 0x00000000008c8947 */ /* 0x000fea0003800000 */
[----:B------:R-:W-:-:S13]  /*79d0*/  ISETP.NE.AND P0, PT, R0, 0x2c, PT ;  /* 0x0000002c0000780c */ /* 0x000fda0003f05270 */
[----:B------:R-:W-:Y:S05]  /*79e0*/  @P0 BRA `(.L_x_500) ;  /* 0x0000000000400947 */ /* 0x000fea0003800000 */
[----:B--2---:R-:W-:-:S05]  /*79f0*/  IMAD.U32 R18, R18, 0x10000, RZ ;  /* 0x0001000012127824 */ /* 0x004fca00078e00ff */
        /* <DEDUP_REMOVED lines=15> */
.L_x_500:
        /* <DEDUP_REMOVED lines=15> */
[----:B0-2---:R-:W-:Y:S05]  /*7be0*/  CALL.ABS.NOINC R14 ;  /* 0x000000000e007343 */ /* 0x005fea0003c00000 */
.L_x_529:
[----:B------:R-:W-:Y:S05]  /*7bf0*/  BRA `(.L_x_501) ;  /* 0x00000000001c7947 */ /* 0x000fea0003800000 */
.L_x_528:
[----:B--2---:R-:W-:-:S06]  /*7c00*/  IMAD.U32 R4, R18, 0x10000, RZ ;  /* 0x0001000012047824 */ /* 0x004fcc00078e00ff */
[----:B------:R-:W0:Y:S02]  /*7c10*/  F2I.U64.TRUNC R4, R4 ;  /* 0x0000000400047311 */ /* 0x000e24000020d800 */
[----:B0-----:R1:W-:Y:S01]  /*7c20*/  STG.E.64 desc[UR36][R8.64], R4 ;  /* 0x0000000408007986 */ /* 0x0013e2000c101b24 */
[----:B------:R-:W-:Y:S05]  /*7c30*/  BRA `(.L_x_501) ;  /* 0x00000000000c7947 */ /* 0x000fea0003800000 */
.L_x_527:
[----:B--2---:R-:W-:-:S04]  /*7c40*/  IMAD.U32 R18, R18, 0x10000, RZ ;  /* 0x0001000012127824 */ /* 0x004fc800078e00ff */
[----:B------:R-:W0:Y:S02]  /*7c50*/  F2I.FTZ.U32.TRUNC.NTZ R3, R18 ;  /* 0x0000001200037305 */ /* 0x000e24000021f000 */
[----:B0-----:R2:W-:Y:S02]  /*7c60*/  STG.E desc[UR36][R8.64], R3 ;  /* 0x0000000308007986 */ /* 0x0015e4000c101924 */
.L_x_501:
[----:B------:R-:W-:-:S07]  /*7c70*/  VIADD R25, R25, 0x80 ;  /* 0x0000008019197836 */ /* 0x000fce0000000000 */
.L_x_461:
[----:B------:R-:W-:Y:S05]  /*7c80*/  BSYNC B6 ;  /* 0x0000000000067941 */ /* 0x000fea0003800000 */
.L_x_460:
[----:B------:R-:W-:-:S13]  /*7c90*/  ISETP.GE.AND P0, PT, R25, R16, PT ;  /* 0x000000101900720c */ /* 0x000fda0003f06270 */
[----:B------:R-:W-:Y:S05]  /*7ca0*/  @P0 EXIT ;  /* 0x000000000000094d */ /* 0x000fea0003800000 */
[----:B01-3--:R-:W0:Y:S01]  /*7cb0*/  LDC.64 R4, c[0x0][0x218] ;  /* 0x00008600ff047b82 */ /* 0x00be220000000a00 */
[----:B----4-:R-:W-:Y:S01]  /*7cc0*/  PRMT R0, R17, 0x9910, RZ ;  /* 0x0000991011007816 */ /* 0x010fe200000000ff */
[----:B------:R-:W-:Y:S01]  /*7cd0*/  IMAD R2, R2, 0x200, R25 ;  /* 0x0000020002027824 */ /* 0x000fe200078e0219 */
[----:B------:R-:W-:Y:S02]  /*7ce0*/  ULDC UR4, c[0x0][0x238] ;  /* 0x00008e0000047ab9 */ /* 0x000fe40000000800 */
[----:B------:R-:W-:Y:S01]  /*7cf0*/  ISETP.GT.AND P1, PT, R0, 0x9, PT ;  /* 0x000000090000780c */ /* 0x000fe20003f24270 */
[----:B--2---:R-:W-:-:S05]  /*7d00*/  IMAD R3, R2, UR4, RZ ;  /* 0x0000000402037c24 */ /* 0x004fca000f8e02ff */
        /* <DEDUP_REMOVED lines=11> */
[----:B-----5:R-:W-:-:S06]  /*7dc0*/  IMAD.U32 R19, R19, 0x10000, RZ ;  /* 0x0001000013137824 */ /* 0x020fcc00078e00ff */
[----:B------:R-:W0:Y:S02]  /*7dd0*/  F2I.FTZ.TRUNC.NTZ R19, R19 ;  /* 0x0000001300137305 */ /* 0x000e24000021f100 */
[----:B0-----:R-:W-:Y:S01]  /*7de0*/  STG.E.U8 desc[UR36][R2.64], R19 ;  /* 0x0000001302007986 */ /* 0x001fe2000c101124 */
[----:B------:R-:W-:Y:S05]  /*7df0*/  EXIT ;  /* 0x000000000000794d */ /* 0x000fea0003800000 */
.L_x_533:
[----:B-----5:R-:W-:-:S06]  /*7e00*/  IMAD.U32 R5, R19, 0x10000, RZ ;  /* 0x0001000013057824 */ /* 0x020fcc00078e00ff */
[----:B------:R-:W0:Y:S02]  /*7e10*/  F2I.S64.TRUNC R4, R5 ;  /* 0x0000000500047311 */ /* 0x000e24000020d900 */
[----:B0-----:R-:W-:Y:S01]  /*7e20*/  STG.E.U8 desc[UR36][R2.64], R4 ;  /* 0x0000000402007986 */ /* 0x001fe2000c101124 */
[----:B------:R-:W-:Y:S05]  /*7e30*/  EXIT ;  /* 0x000000000000794d */ /* 0x000fea0003800000 */
.L_x_532:
[----:B------:R-:W-:-:S13]  /*7e40*/  ISETP.NE.AND P0, PT, R0, 0x2, PT ;  /* 0x000000020000780c */ /* 0x000fda0003f05270 */
[----:B------:R-:W-:Y:S05]  /*7e50*/  @!P0 BRA `(.L_x_535) ;  /* 0x0000000000308947 */ /* 0x000fea0003800000 */
[----:B------:R-:W-:-:S13]  /*7e60*/  ISETP.NE.AND P0, PT, R0, 0x3, PT ;  /* 0x000000030000780c */ /* 0x000fda0003f05270 */
[----:B------:R-:W-:Y:S05]  /*7e70*/  @!P0 BRA `(.L_x_536) ;  /* 0x0000000000188947 */ /* 0x000fea0003800000 */
[----:B------:R-:W-:-:S13]  /*7e80*/  ISETP.NE.AND P0, PT, R0, 0x4, PT ;  /* 0x000000040000780c */ /* 0x000fda0003f05270 */
[----:B------:R-:W-:Y:S05]  /*7e90*/  @P0 BRA `(.L_x_534) ;  /* 0x0000000c000c0947 */ /* 0x000fea0003800000 */
[----:B-----5:R-:W-:-:S06]  /*7ea0*/  IMAD.U32 R4, R19, 0x10000, RZ ;  /* 0x0001000013047824 */ /* 0x020fcc00078e00ff */
[----:B------:R-:W0:Y:S02]  /*7eb0*/  F2I.S64.TRUNC R4, R4 ;  /* 0x0000000400047311 */ /* 0x000e24000020d900 */
[----:B0-----:R-:W-:Y:S01]  /*7ec0*/  STG.E.64 desc[UR36][R2.64], R4 ;  /* 0x0000000402007986 */ /* 0x001fe2000c101b24 */
[----:B------:R-:W-:Y:S05]  /*7ed0*/  EXIT ;  /* 0x000000000000794d */ /* 0x000fea0003800000 */
.L_x_536:
[----:B-----5:R-:W-:-:S06]  /*7ee0*/  IMAD.U32 R19, R19, 0x10000, RZ ;  /* 0x0001000013137824 */ /* 0x020fcc00078e00ff */
[----:B------:R-:W0:Y:S02]  /*7ef0*/  F2I.FTZ.TRUNC.NTZ R19, R19 ;  /* 0x0000001300137305 */ /* 0x000e24000021f100 */
[----:B0-----:R-:W-:Y:S01]  /*7f00*/  STG.E desc[UR36][R2.64], R19 ;  /* 0x0000001302007986 */ /* 0x001fe2000c101924 */
[----:B------:R-:W-:Y:S05]  /*7f10*/  EXIT ;  /* 0x000000000000794d */ /* 0x000fea0003800000 */
.L_x_535:
[----:B-----5:R-:W-:-:S06]  /*7f20*/  IMAD.U32 R19, R19, 0x10000, RZ ;  /* 0x0001000013137824 */ /* 0x020fcc00078e00ff */
[----:B------:R-:W0:Y:S02]  /*7f30*/  F2I.FTZ.TRUNC.NTZ R19, R19 ;  /* 0x0000001300137305 */ /* 0x000e24000021f100 */
[----:B0-----:R-:W-:Y:S01]  /*7f40*/  STG.E.U16 desc[UR36][R2.64], R19 ;  /* 0x0000001302007986 */ /* 0x001fe2000c101524 */
[----:B------:R-:W-:Y:S05]  /*7f50*/  EXIT ;  /* 0x000000000000794d */ /* 0x000fea0003800000 */
.L_x_531:
[----:B------:R-:W-:-:S13]  /*7f60*/  ISETP.GT.AND P0, PT, R0, 0x6, PT ;  /* 0x000000060000780c */ /* 0x000fda0003f04270 */
[----:B------:R-:W-:Y:S05]  /*7f70*/  @P0 BRA `(.L_x_537) ;  /* 0x00000000002c0947 */ /* 0x000fea0003800000 */
[----:B------:R-:W-:-:S13]  /*7f80*/  ISETP.NE.AND P0, PT, R0, 0x5, PT ;  /* 0x000000050000780c */ /* 0x000fda0003f05270 */
[----:B------:R-:W-:Y:S05]  /*7f90*/  @!P0 BRA `(.L_x_538) ;  /* 0x0000000000148947 */ /* 0x000fea0003800000 */
[----:B------:R-:W-:-:S13]  /*7fa0*/  ISETP.NE.AND P0, PT, R0, 0x6, PT ;  /* 0x000000060000780c */ /* 0x000fda0003f05270 */
[----:B------:R-:W-:Y:S05]  /*7fb0*/  @P0 BRA `(.L_x_534) ;  /* 0x0000000800c40947 */ /* 0x000fea0003800000 */
[----:B-----5:R-:W-:-:S05]  /*7fc0*/  IMAD.U32 R19, R19, 0x10000, RZ ;  /* 0x0001000013137824 */ /* 0x020fca00078e00ff */
[----:B------:R-:W-:Y:S01]  /*7fd0*/  STG.E desc[UR36][R2.64], R19 ;  /* 0x0000001302007986 */ /* 0x000fe2000c101924 */
[----:B------:R-:W-:Y:S05]  /*7fe0*/  EXIT ;  /* 0x000000000000794d */ /* 0x000fea0003800000 */
.L_x_538:
[----:B-----5:R-:W-:-:S05]  /*7ff0*/  IMAD.U32 R0, R19, 0x10000, RZ ;  /* 0x0001000013007824 */ /* 0x020fca00078e00ff */
[----:B------:R-:W-:-:S05]  /*8000*/  F2FP.F16.F32.PACK_AB R0, RZ, R0 ;  /* 0x00000000ff00723e */ /* 0x000fca00000000ff */
[----:B------:R-:W-:Y:S01]  /*8010*/  STG.E.U16 desc[UR36][R2.64], R0 ;  /* 0x0000000002007986 */ /* 0x000fe2000c101524 */
[----:B------:R-:W-:Y:S05]  /*8020*/  EXIT ;  /* 0x000000000000794d */ /* 0x000fea0003800000 */
.L_x_537:
[----:B------:R-:W-:-:S13]  /*8030*/  ISETP.NE.AND P0, PT, R0, 0x7, PT ;  /* 0x000000070000780c */ /* 0x000fda0003f05270 */
[----:B------:R-:W-:Y:S05]  /*8040*/  @!P0 BRA `(.L_x_539) ;  /* 0x0000000000348947 */ /* 0x000fea0003800000 */
[----:B------:R-:W-:-:S13]  /*8050*/  ISETP.NE.AND P0, PT, R0, 0x8, PT ;  /* 0x000000080000780c */ /* 0x000fda0003f05270 */
[----:B------:R-:W-:Y:S05]  /*8060*/  @!P0 BRA `(.L_x_540) ;  /* 0x0000000000188947 */ /* 0x000fea0003800000 */
[----:B------:R-:W-:-:S13]  /*8070*/  ISETP.NE.AND P0, PT, R0, 0x9, PT ;  /* 0x000000090000780c */ /* 0x000fda0003f05270 */
[----:B------:R-:W-:Y:S05]  /*8080*/  @P0 BRA `(.L_x_534) ;  /* 0x0000000800900947 */ /* 0x000fea0003800000 */
[----:B-----5:R-:W-:Y:S02]  /*8090*/  IMAD.U32 R4, R19, 0x10000, RZ ;  /* 0x0001000013047824 */ /* 0x020fe400078e00ff */
[----:B------:R-:W-:-:S05]  /*80a0*/  IMAD.MOV.U32 R5, RZ, RZ, RZ ;  /* 0x000000ffff057224 */ /* 0x000fca00078e00ff */
[----:B------:R-:W-:Y:S01]  /*80b0*/  STG.E.64 desc[UR36][R2.64], R4 ;  /* 0x0000000402007986 */ /* 0x000fe2000c101b24 */
[----:B------:R-:W-:Y:S05]  /*80c0*/  EXIT ;  /* 0x000000000000794d */ /* 0x000fea0003800000 */
.L_x_540:
[----:B-----5:R-:W-:-:S05]  /*80d0*/  IMAD.U32 R19, R19, 0x10000, RZ ;  /* 0x0001000013137824 */ /* 0x020fca00078e00ff */
[----:B------:R-:W-:-:S04]  /*80e0*/  F2FP.F16.F32.PACK_AB R5, RZ, R19 ;  /* 0x00000013ff05723e */ /* 0x000fc800000000ff */
[----:B------:R-:W-:-:S05]  /*80f0*/  PRMT R5, R5, 0x5410, RZ ;  /* 0x0000541005057816 */ /* 0x000fca00000000ff */
[----:B------:R-:W-:Y:S01]  /*8100*/  STG.E desc[UR36][R2.64], R5 ;  /* 0x0000000502007986 */ /* 0x000fe2000c101924 */
[----:B------:R-:W-:Y:S05]  /*8110*/  EXIT ;  /* 0x000000000000794d */ /* 0x000fea0003800000 */
.L_x_539:
[----:B-----5:R-:W-:-:S04]  /*8120*/  IMAD.U32 R4, R19, 0x10000, RZ ;  /* 0x0001000013047824 */ /* 0x020fc800078e00ff */
[----:B------:R-:W-:-:S06]  /*8130*/  FMUL.FTZ R4, R4, 1 ;  /* 0x3f80000004047820 */ /* 0x000fcc0000410000 */
[----:B------:R-:W0:Y:S02]  /*8140*/  F2F.F64.F32 R4, R4 ;  /* 0x0000000400047310 */ /* 0x000e240000201800 */
[----:B0-----:R-:W-:Y:S01]  /*8150*/  STG.E.64 desc[UR36][R2.64], R4 ;  /* 0x0000000402007986 */ /* 0x001fe2000c101b24 */
[----:B------:R-:W-:Y:S05]  /*8160*/  EXIT ;  /* 0x000000000000794d */ /* 0x000fea0003800000 */
.L_x_530:
        /* <DEDUP_REMOVED lines=8> */
[----:B-----5:R-:W-:-:S05]  /*81f0*/  IMAD.U32 R19, R19, 0x10000, RZ ;  /* 0x0001000013137824 */ /* 0x020fca00078e00ff */
[----:B------:R-:W-:-:S04]  /*8200*/  FSETP.NEU.FTZ.AND P0, PT, R19, RZ, PT ;  /* 0x000000ff1300720b */ /* 0x000fc80003f1d000 */
[----:B------:R-:W-:-:S05]  /*8210*/  SEL R5, RZ, 0x1, !P0 ;  /* 0x00000001ff057807 */ /* 0x000fca0004000000 */
[----:B------:R-:W-:Y:S01]  /*8220*/  STG.E.U8 desc[UR36][R2.64], R5 ;  /* 0x0000000502007986 */ /* 0x000fe2000c101124 */
[----:B------:R-:W-:Y:S05]  /*8230*/  EXIT ;  /* 0x000000000000794d */ /* 0x000fea0003800000 */
.L_x_543:
[----:B-----5:R-:W-:Y:S01]  /*8240*/  IMAD.U32 R19, R19, 0x10000, RZ ;  /* 0x0001000013137824 */ /* 0x020fe200078e00ff */
[----:B------:R-:W-:-:S03]  /*8250*/  CS2R R6, SRZ ;  /* 0x0000000000067805 */ /* 0x000fc6000001ff00 */
[----:B------:R-:W-:-:S06]  /*8260*/  FMUL.FTZ R4, R19, 1 ;  /* 0x3f80000013047820 */ /* 0x000fcc0000410000 */
[----:B------:R-:W0:Y:S02]  /*8270*/  F2F.F64.F32 R4, R4 ;  /* 0x0000000400047310 */ /* 0x000e240000201800 */
[----:B0-----:R-:W-:Y:S01]  /*8280*/  STG.E.128 desc[UR36][R2.64], R4 ;  /* 0x0000000402007986 */ /* 0x001fe2000c101d24 */
[----:B------:R-:W-:Y:S05]  /*8290*/  EXIT ;  /* 0x000000000000794d */ /* 0x000fea0003800000 */
.L_x_542:
[----:B------:R-:W-:-:S13]  /*82a0*/  ISETP.NE.AND P0, PT, R0, 0xf, PT ;  /* 0x0000000f0000780c */ /* 0x000fda0003f05270 */
[----:B------:R-:W-:Y:S05]  /*82b0*/  @!P0 BRA `(.L_x_544) ;  /* 0x0000000000b48947 */ /* 0x000fea0003800000 */
[----:B------:R-:W-:-:S13]  /*82c0*/  ISETP.NE.AND P0, PT, R0, 0x17, PT ;  /* 0x000000170000780c */ /* 0x000fda0003f05270 */
[----:B------:R-:W-:Y:S05]  /*82d0*/  @!P0 BRA `(.L_x_545) ;  /* 0x0000000000548947 */ /* 0x000fea0003800000 */
[----:B------:R-:W-:-:S13]  /*82e0*/  ISETP.NE.AND P0, PT, R0, 0x18, PT ;  /* 0x000000180000780c */ /* 0x000fda0003f05270 */
[----:B------:R-:W-:Y:S05]  /*82f0*/  @P0 BRA `(.L_x_534) ;  /* 0x0000000400f40947 */ /* 0x000fea0003800000 */
[----:B-----5:R-:W-:Y:S01]  /*8300*/  IMAD.U32 R19, R19, 0x10000, RZ ;  /* 0x0001000013137824 */ /* 0x020fe200078e00ff */
        /* <DEDUP_REMOVED lines=14> */
.L_x_547:
[----:B------:R-:W-:Y:S05]  /*83f0*/  BSYNC B0 ;  /* 0x0000000000007941 */ /* 0x000fea0003800000 */
.L_x_546:
[----:B------:R-:W-:-:S05]  /*8400*/  LOP3.LUT R5, R0, R5, RZ, 0xfc, !PT ;  /* 0x0000000500057212 */ /* 0x000fca00078efcff */
[----:B------:R-:W-:Y:S01]  /*8410*/  STG.E.U8 desc[UR36][R2.64], R5 ;  /* 0x0000000502007986 */ /* 0x000fe2000c101124 */
[----:B------:R-:W-:Y:S05]  /*8420*/  EXIT ;  /* 0x000000000000794d */ /* 0x000fea0003800000 */
.L_x_545:
[----:B-----5:R-:W-:Y:S01]  /*8430*/  IMAD.U32 R19, R19, 0x10000, RZ ;  /* 0x0001000013137824 */ /* 0x020fe200078e00ff */
        /* <DEDUP_REMOVED lines=12> */
.L_x_549:
[----:B------:R-:W-:Y:S01]  /*8500*/  IMAD.MOV.U32 R0, RZ, RZ, 0x7f ;  /* 0x0000007fff007424 */ /* 0x000fe200078e00ff */
[----:B------:R-:W-:-:S04]  /*8510*/  ISETP.GT.U32.AND P0, PT, R4, 0x7f800000, PT ;  /* 0x7f8000000400780c */ /* 0x000fc80003f04070 */
[----:B------:R-:W-:-:S09]  /*8520*/  SEL R0, R0, 0x7c, P0 ;  /* 0x0000007c00007807 */ /* 0x000fd20000000000 */
.L_x_550:
[----:B------:R-:W-:Y:S05]  /*8530*/  BSYNC B0 ;  /* 0x0000000000007941 */ /* 0x000fea0003800000 */
.L_x_548:
[----:B------:R-:W-:-:S04]  /*8540*/  LOP3.LUT R4, R19, 0x80000000, RZ, 0xc0, !PT ;  /* 0x8000000013047812 */ /* 0x000fc800078ec0ff */
[----:B------:R-:W-:-:S04]  /*8550*/  SHF.R.U32.HI R5, RZ, 0x18, R4 ;  /* 0x00000018ff057819 */ /* 0x000fc80000011604 */
[----:B------:R-:W-:-:S05]  /*8560*/  LOP3.LUT R5, R0, R5, RZ, 0xfc, !PT ;  /* 0x0000000500057212 */ /* 0x000fca00078efcff */
[----:B------:R-:W-:Y:S01]  /*8570*/  STG.E.U8 desc[UR36][R2.64], R5 ;  /* 0x0000000502007986 */ /* 0x000fe2000c101124 */
[----:B------:R-:W-:Y:S05]  /*8580*/  EXIT ;  /* 0x000000000000794d */ /* 0x000fea0003800000 */
.L_x_544:
[----:B-----5:R-:W-:Y:S01]  /*8590*/  STG.E.U16 desc[UR36][R2.64], R19 ;  /* 0x0000001302007986 */ /* 0x020fe2000c101524 */
[----:B------:R-:W-:Y:S05]  /*85a0*/  EXIT ;  /* 0x000000000000794d */ /* 0x000fea0003800000 */
.L_x_541:
        /* <DEDUP_REMOVED lines=8> */
[----:B-----5:R-:W-:-:S06]  /*8630*/  IMAD.U32 R5, R19, 0x10000, RZ ;  /* 0x0001000013057824 */ /* 0x020fcc00078e00ff */
[----:B------:R-:W0:Y:S02]  /*8640*/  F2I.FTZ.U32.TRUNC.NTZ R5, R5 ;  /* 0x0000000500057305 */ /* 0x000e24000021f000 */
[----:B0-----:R-:W-:Y:S01]  /*8650*/  STG.E.U16 desc[UR36][R2.64], R5 ;  /* 0x0000000502007986 */ /* 0x001fe2000c101524 */
[----:B------:R-:W-:Y:S05]  /*8660*/  EXIT ;  /* 0x000000000000794d */ /* 0x000fea0003800000 */
.L_x_553:
[----:B-----5:R-:W-:Y:S01]  /*8670*/  IMAD.U32 R19, R19, 0x10000, RZ ;  /* 0x0001000013137824 */ /* 0x020fe200078e00ff */
        /* <DEDUP_REMOVED lines=12> */
[----:B------:R-:W-:-:S05]  /*8740*/  FADD.FTZ R0, R5, 8192 ;  /* 0x4600000005007421 */ /* 0x000fca0000010000 */
[----:B------:R-:W-:Y:S02]  /*8750*/  LOP3.LUT P0, R4, R0, 0xff, RZ, 0xc0, !PT ;  /* 0x000000ff00047812 */ /* 0x000fe4000780c0ff */
[----:B------:R-:W-:-:S11]  /*8760*/  PRMT R0, RZ, 0x7610, R0 ;  /* 0x00007610ff007816 */ /* 0x000fd60000000000 */
[----:B------:R-:W-:Y:S05]  /*8770*/  @!P0 BRA `(.L_x_555) ;  /* 0x0000000000108947 */ /* 0x000fea0003800000 */
.L_x_556:
[----:B------:R-:W-:-:S04]  /*8780*/  LOP3.LUT R0, R19, 0x80000000, RZ, 0xc0, !PT ;  /* 0x8000000013007812 */ /* 0x000fc800078ec0ff */
[----:B------:R-:W-:-:S04]  /*8790*/  SHF.R.U32.HI R5, RZ, 0x18, R0 ;  /* 0x00000018ff057819 */ /* 0x000fc80000011600 */
[----:B------:R-:W-:-:S04]  /*87a0*/  LOP3.LUT R4, R4, R5, RZ, 0xfc, !PT ;  /* 0x0000000504047212 */ /* 0x000fc800078efcff */
[----:B------:R-:W-:-:S07]  /*87b0*/  PRMT R0, R4, 0x7610, R0 ;  /* 0x0000761004007816 */ /* 0x000fce0000000000 */
.L_x_555:
[----:B------:R-:W-:Y:S05]  /*87c0*/  BSYNC B0 ;  /* 0x0000000000007941 */ /* 0x000fea0003800000 */
.L_x_554:
[----:B------:R-:W-:Y:S01]  /*87d0*/  STG.E.U8 desc[UR36][R2.64], R0 ;  /* 0x0000000002007986 */ /* 0x000fe2000c101124 */
[----:B------:R-:W-:Y:S05]  /*87e0*/  EXIT ;  /* 0x000000000000794d */ /* 0x000fea0003800000 */
.L_x_552:
        /* <DEDUP_REMOVED lines=17> */
.L_x_559:
[----:B------:R-:W-:-:S04]  /*8900*/  LOP3.LUT R0, R19, 0x80000000, RZ, 0xc0, !PT ;  /* 0x8000000013007812 */ /* 0x000fc800078ec0ff */
[----:B------:R-:W-:-:S04]  /*8910*/  SHF.R.U32.HI R5, RZ, 0x18, R0 ;  /* 0x00000018ff057819 */ /* 0x000fc80000011600 */
[----:B------:R-:W-:-:S04]  /*8920*/  LOP3.LUT R4, R4, R5, RZ, 0xfc, !PT ;  /* 0x0000000504047212 */ /* 0x000fc800078efcff */
[----:B------:R-:W-:-:S07]  /*8930*/  PRMT R0, R4, 0x7610, R0 ;  /* 0x0000761004007816 */ /* 0x000fce0000000000 */
.L_x_558:
[----:B------:R-:W-:Y:S05]  /*8940*/  BSYNC B0 ;  /* 0x0000000000007941 */ /* 0x000fea0003800000 */
.L_x_557:
[----:B------:R-:W-:Y:S01]  /*8950*/  STG.E.U8 desc[UR36][R2.64], R0 ;  /* 0x0000000002007986 */ /* 0x000fe2000c101124 */
[----:B------:R-:W-:Y:S05]  /*8960*/  EXIT ;  /* 0x000000000000794d */ /* 0x000fea0003800000 */
.L_x_551:
[----:B------:R-:W-:-:S13]  /*8970*/  ISETP.NE.AND P0, PT, R0, 0x1c, PT ;  /* 0x0000001c0000780c */ /* 0x000fda0003f05270 */
[----:B------:R-:W-:Y:S05]  /*8980*/  @!P0 BRA `(.L_x_560) ;  /* 0x0000000000a48947 */ /* 0x000fea0003800000 */
[----:B------:R-:W-:-:S13]  /*8990*/  ISETP.NE.AND P0, PT, R0, 0x1d, PT ;  /* 0x0000001d0000780c */ /* 0x000fda0003f05270 */
[----:B------:R-:W-:Y:S05]  /*89a0*/  @!P0 BRA `(.L_x_561) ;  /* 0x00000000008c8947 */ /* 0x000fea0003800000 */
[----:B------:R-:W-:-:S13]  /*89b0*/  ISETP.NE.AND P0, PT, R0, 0x2c, PT ;  /* 0x0000002c0000780c */ /* 0x000fda0003f05270 */
[----:B------:R-:W-:Y:S05]  /*89c0*/  @P0 BRA `(.L_x_534) ;  /* 0x0000000000400947 */ /* 0x000fea0003800000 */
[----:B-----5:R-:W-:Y:S02]  /*89d0*/  IMAD.U32 R19, R19, 0x10000, RZ ;  /* 0x0001000013137824 */ /* 0x020fe400078e00ff */
[----:B------:R-:W-:-:S03]  /*89e0*/  IMAD.MOV.U32 R5, RZ, RZ, 0xff ;  /* 0x000000ffff057424 */ /* 0x000fc600078e00ff */
[----:B------:R-:W-:-:S04]  /*89f0*/  SHF.R.U32.HI R6, RZ, 0x17, R19 ;  /* 0x00000017ff067819 */ /* 0x000fc80000011613 */
[----:B------:R-:W-:-:S04]  /*8a00*/  LOP3.LUT R4, R6, 0xff, RZ, 0xc0, !PT ;  /* 0x000000ff06047812 */ /* 0x000fc800078ec0ff */
[----:B------:R-:W-:-:S13]  /*8a10*/  ISETP.NE.AND P2, PT, R4, 0xff, PT ;  /* 0x000000ff0400780c */ /* 0x000fda0003f45270 */
[--C-:B------:R-:W-:Y:S02]  /*8a20*/  @P2 SHF.R.U32.HI R0, RZ, 0x16, R19.reuse ;  /* 0x00000016ff002819 */ /* 0x100fe40000011613 */
[----:B------:R-:W-:Y:S02]  /*8a30*/  @P2 LOP3.LUT P0, RZ, R4, 0x3fffff, R19, 0xf8, !PT ;  /* 0x003fffff04ff2812 */ /* 0x000fe4000780f813 */
        /* <DEDUP_REMOVED lines=9> */
.L_x_534:
        /* <DEDUP_REMOVED lines=15> */
[----:B-1---5:R-:W-:Y:S05]  /*8bc0*/  CALL.ABS.NOINC R2 ;  /* 0x0000000002007343 */ /* 0x022fea0003c00000 */
.L_x_562:
[----:B------:R-:W-:Y:S05]  /*8bd0*/  EXIT ;  /* 0x000000000000794d */ /* 0x000fea0003800000 */
.L_x_561:
[----:B-----5:R-:W-:-:S06]  /*8be0*/  IMAD.U32 R4, R19, 0x10000, RZ ;  /* 0x0001000013047824 */ /* 0x020fcc00078e00ff */
[----:B------:R-:W0:Y:S02]  /*8bf0*/  F2I.U64.TRUNC R4, R4 ;  /* 0x0000000400047311 */ /* 0x000e24000020d800 */
[----:B0-----:R-:W-:Y:S01]  /*8c00*/  STG.E.64 desc[UR36][R2.64], R4 ;  /* 0x0000000402007986 */ /* 0x001fe2000c101b24 */
[----:B------:R-:W-:Y:S05]  /*8c10*/  EXIT ;  /* 0x000000000000794d */ /* 0x000fea0003800000 */
.L_x_560:
[----:B-----5:R-:W-:-:S06]  /*8c20*/  IMAD.U32 R19, R19, 0x10000, RZ ;  /* 0x0001000013137824 */ /* 0x020fcc00078e00ff */
[----:B------:R-:W0:Y:S02]  /*8c30*/  F2I.FTZ.U32.TRUNC.NTZ R19, R19 ;  /* 0x0000001300137305 */ /* 0x000e24000021f000 */
[----:B0-----:R-:W-:Y:S01]  /*8c40*/  STG.E desc[UR36][R2.64], R19 ;  /* 0x0000001302007986 */ /* 0x001fe2000c101924 */
[----:B------:R-:W-:Y:S05]  /*8c50*/  EXIT ;  /* 0x000000000000794d */ /* 0x000fea0003800000 */
.L_x_563:
        /* <DEDUP_REMOVED lines=10> */
.L_x_19761:


//--------------------- .text._ZN2at6native18elementwise_kernelILi128ELi4EZNS0_22gpu_kernel_impl_nocastINS0_13AUnaryFunctorIN3c108BFloat16ES5_S5_ZZZNS0_17hypot_kernel_cudaERNS_18TensorIteratorBaseEENKUlvE_clEvENKUlvE2_clEvEUlS5_S5_E_EEEEvS7_RKT_EUliE_EEviT1_ --------------------------
	.section	.text._ZN2at6native18elementwise_kernelILi128ELi4EZNS0_22gpu_kernel_impl_nocastINS0_13AUnaryFunctorIN3c108BFloat16ES5_S5_ZZZNS0_17hypot_kernel_cudaERNS_18TensorIteratorBaseEENKUlvE_clEvENKUlvE2_clEvEUlS5_S5_E_EEEEvS7_RKT_EUliE_EEviT1_,"ax",@progbits
	.align	128
        .global         _ZN2at6native18elementwise_kernelILi128ELi4EZNS0_22gpu_kernel_impl_nocastINS0_13AUnaryFunctorIN3c108BFloat16ES5_S5_ZZZNS0_17hypot_kernel_cudaERNS_18TensorIteratorBaseEENKUlvE_clEvENKUlvE2_clEvEUlS5_S5_E_EEEEvS7_RKT_EUliE_EEviT1_
        .type           _ZN2at6native18elementwise_kernelILi128ELi4EZNS0_22gpu_kernel_impl_nocastINS0_13AUnaryFunctorIN3c108BFloat16ES5_S5_ZZZNS0_17hypot_kernel_cudaERNS_18TensorIteratorBaseEENKUlvE_clEvENKUlvE2_clEvEUlS5_S5_E_EEEEvS7_RKT_EUliE_EEviT1_,@function
        .size           _ZN2at6native18elementwise_kernelILi128ELi4EZNS0_22gpu_kernel_impl_nocastINS0_13AUnaryFunctorIN3c108BFloat16ES5_S5_ZZZNS0_17hypot_kernel_cudaERNS_18TensorIteratorBaseEENKUlvE_clEvENKUlvE2_clEvEUlS5_S5_E_EEEEvS7_RKT_EUliE_EEviT1_,(.L_x_19762 - _ZN2at6native18elementwise_kernelILi128ELi4EZNS0_22gpu_kernel_impl_nocastINS0_13AUnaryFunctorIN3c108BFloat16ES5_S5_ZZZNS0_17hypot_kernel_cudaERNS_18TensorIteratorBaseEENKUlvE_clEvENKUlvE2_clEvEUlS5_S5_E_EEEEvS7_RKT_EUliE_EEviT1_)
        .other          _ZN2at6native18elementwise_kernelILi128ELi4EZNS0_22gpu_kernel_impl_nocastINS0_13AUnaryFunctorIN3c108BFloat16ES5_S5_ZZZNS0_17hypot_kernel_cudaERNS_18TensorIteratorBaseEENKUlvE_clEvENKUlvE2_clEvEUlS5_S5_E_EEEEvS7_RKT_EUliE_EEviT1_,@"STO_CUDA_ENTRY STV_DEFAULT"
_ZN2at6native18elementwise_kernelILi128ELi4EZNS0_22gpu_kernel_impl_nocastINS0_13AUnaryFunctorIN3c108BFloat16ES5_S5_ZZZNS0_17hypot_kernel_cudaERNS_18TensorIteratorBaseEENKUlvE_clEvENKUlvE2_clEvEUlS5_S5_E_EEEEvS7_RKT_EUliE_EEviT1_:
.text._ZN2at6native18elementwise_kernelILi128ELi4EZNS0_22gpu_kernel_impl_nocastINS0_13AUnaryFunctorIN3c108BFloat16ES5_S5_ZZZNS0_17hypot_kernel_cudaERNS_18TensorIteratorBaseEENKUlvE_clEvENKUlvE2_clEvEUlS5_S5_E_EEEEvS7_RKT_EUliE_EEviT1_:
[----:B------:R-:W-:Y:S01]  /*0000*/  LDC R1, c[0x0][0x28] ;  /* 0x00000a00ff017b82 */ /* 0x000fe20000000800 */
[----:B------:R-:W0:Y:S01]  /*0010*/  S2R R0, SR_CTAID.X ;  /* 0x0000000000007919 */ /* 0x000e220000002500 */
[----:B------:R-:W-:Y:S01]  /*0020*/  ULDC UR6, c[0x0][0x210] ;  /* 0x0000840000067ab9 */ /* 0x000fe20000000800 */
[----:B------:R-:W-:Y:S01]  /*0030*/  ULDC.64 UR4, c[0x0][0x208] ;  /* 0x0000820000047ab9 */ /* 0x000fe20000000a00 */
[----:B------:R-:W-:Y:S01]  /*0040*/  ULDC.U16 UR7, c[0x0][0x422] ;  /* 0x0001088000077ab9 */ /* 0x000fe20000000400 */
[----:B------:R-:W0:Y:S01]  /*0050*/  S2R R3, SR_TID.X ;  /* 0x0000000000037919 */ /* 0x000e220000002100 */
[----:B------:R-:W-:Y:S01]  /*0060*/  BSSY B0, `(.L_x_564) ;  /* 0x000014e000007945 */ /* 0x000fe20003800000 */
[----:B0-----:R-:W-:-:S04]  /*0070*/  LEA R0, R0, R3, 0x9 ;  /* 0x0000000300007211 */ /* 0x001fc800078e48ff */
[----:B------:R-:W-:-:S13]  /*0080*/  ISETP.GE.AND P0, PT, R0, UR6, PT ;  /* 0x0000000600007c0c */ /* 0x000fda000bf06270 */
[----:B------:R-:W-:Y:S05]  /*0090*/  @P0 BRA `(.L_x_565) ;  /* 0x0000001400280947 */ /* 0x000fea0003800000 */
[----:B------:R-:W0:Y:S01]  /*00a0*/  LDC R8, c[0x0][0x218] ;  /* 0x00008600ff087b82 */ /* 0x000e220000000800 */
[----:B------:R-:W-:Y:S02]  /*00b0*/  CS2R R2, SRZ ;  /* 0x0000000000027805 */ /* 0x000fe4000001ff00 */
[----:B0-----:R-:W-:-:S13]  /*00c0*/  ISETP.NE.AND P0, PT, R8, RZ, PT ;  /* 0x000000ff0800720c */ /* 0x001fda0003f05270 */
[----:B------:R-:W-:Y:S05]  /*00d0*/  @!P0 BRA `(.L_x_566) ;  /* 0x0000001000a88947 */ /* 0x000fea0003800000 */
[----:B------:R-:W-:Y:S01]  /*00e0*/  HFMA2.MMA R2, -RZ, RZ, 0, 0 ;  /* 0x00000000ff027435 */ /* 0x000fe200000001ff */
[----:B------:R-:W-:Y:S01]  /*00f0*/  MOV R3, R0 ;  /* 0x0000000000037202 */ /* 0x000fe20000000f00 */
[----:B------:R-:W-:Y:S01]  /*0100*/  ULDC.64 UR8, c[0x0][0x220] ;  /* 0x0000880000087ab9 */ /* 0x000fe20000000a00 */
[----:B------:R-:W-:-:S07]  /*0110*/  ISETP.NE.AND P0, PT, R8, 0x1, PT ;  /* 0x000000010800780c */ /* 0x000fce0003f05270 */
[----:B------:R-:W-:Y:S01]  /*0120*/  IMAD.HI.U32 R4, R0, UR8, R2 ;  /* 0x0000000800047c27 */ /* 0x000fe2000f8e0002 */
[----:B------:R-:W-:-:S04]  /*0130*/  ULDC UR8, c[0x0][0x21c] ;  /* 0x0000870000087ab9 */ /* 0x000fc80000000800 */
[----:B------:R-:W-:-:S04]  /*0140*/  SHF.R.U32.HI R5, RZ, UR9, R4 ;  /* 0x00000009ff057c19 */ /* 0x000fc80008011604 */
[----:B------:R-:W-:-:S05]  /*0150*/  IADD3 R3, -R5, RZ, RZ ;  /* 0x000000ff05037210 */ /* 0x000fca0007ffe1ff */
[----:B------:R-:W-:Y:S01]  /*0160*/  IMAD R2, R3, UR8, R0 ;  /* 0x0000000803027c24 */ /* 0x000fe2000f8e0200 */
[----:B------:R-:W-:-:S03]  /*0170*/  ULDC.64 UR8, c[0x0][0x348] ;  /* 0x0000d20000087ab9 */ /* 0x000fc60000000a00 */
[C---:B------:R-:W-:Y:S02]  /*0180*/  IMAD R3, R2.reuse, UR8, RZ ;  /* 0x0000000802037c24 */ /* 0x040fe4000f8e02ff */
[----:B------:R-:W-:Y:S01]  /*0190*/  IMAD R2, R2, UR9, RZ ;  /* 0x0000000902027c24 */ /* 0x000fe2000f8e02ff */
[----:B------:R-:W-:Y:S06]  /*01a0*/  @!P0 BRA `(.L_x_566) ;  /* 0x0000001000748947 */ /* 0x000fec0003800000 */
[----:B------:R-:W-:Y:S01]  /*01b0*/  MOV R4, RZ ;  /* 0x000000ff00047202 */ /* 0x000fe20000000f00 */
[----:B------:R-:W-:Y:S01]  /*01c0*/  ULDC.64 UR10, c[0x0][0x228] ;  /* 0x00008a00000a7ab9 */ /* 0x000fe20000000a00 */
[----:B------:R-:W-:Y:S01]  /*01d0*/  ULDC UR8, c[0x0][0x230] ;  /* 0x00008c0000087ab9 */ /* 0x000fe20000000800 */
[----:B------:R-:W-:Y:S02]  /*01e0*/  ISETP.NE.AND P0, PT, R8, 0x2, PT ;  /* 0x000000020800780c */ /* 0x000fe40003f05270 */
[----:B------:R-:W-:-:S05]  /*01f0*/  IMAD.HI.U32 R6, R5, UR11, R4 ;  /* 0x0000000b05067c27 */ /* 0x000fca000f8e0004 */
[----:B------:R-:W-:Y:S01]  /*0200*/  SHF.R.U32.HI R7, RZ, UR8, R6 ;  /* 0x00000008ff077c19 */ /* 0x000fe20008011606 */
[----:B------:R-:W-:-:S03]  /*0210*/  ULDC.64 UR8, c[0x0][0x350] ;  /* 0x0000d40000087ab9 */ /* 0x000fc60000000a00 */
[----:B------:R-:W-:-:S05]  /*0220*/  IADD3 R4, -R7, RZ, RZ ;  /* 0x000000ff07047210 */ /* 0x000fca0007ffe1ff */
[----:B------:R-:W-:-:S04]  /*0230*/  IMAD R4, R4, UR10, R5 ;  /* 0x0000000a04047c24 */ /* 0x000fc8000f8e0205 */
[C---:B------:R-:W-:Y:S02]  /*0240*/  IMAD R3, R4.reuse, UR8, R3 ;  /* 0x0000000804037c24 */ /* 0x040fe4000f8e0203 */
[----:B------:R-:W-:Y:S01]  /*0250*/  IMAD R2, R4, UR9, R2 ;  /* 0x0000000904027c24 */ /* 0x000fe2000f8e0202 */
[----:B------:R-:W-:Y:S06]  /*0260*/  @!P0 BRA `(.L_x_566) ;  /* 0x0000001000448947 */ /* 0x000fec0003800000 */
[----:B------:R-:W-:Y:S01]  /*0270*/  HFMA2.MMA R6, -RZ, RZ, 0, 0 ;  /* 0x00000000ff067435 */ /* 0x000fe200000001ff */
[----:B------:R-:W-:Y:S01]  /*0280*/  ULDC.64 UR8, c[0x0][0x238] ;  /* 0x00008e0000087ab9 */ /* 0x000fe20000000a00 */
[----:B------:R-:W-:-:S08]  /*0290*/  ISETP.NE.AND P0, PT, R8, 0x3, PT ;  /* 0x000000030800780c */ /* 0x000fd00003f05270 */
[----:B------:R-:W-:Y:S01]  /*02a0*/  IMAD.HI.U32 R4, R7, UR8, R6 ;  /* 0x0000000807047c27 */ /* 0x000fe2000f8e0006 */
[----:B------:R-:W-:-:S04]  /*02b0*/  ULDC UR8, c[0x0][0x234] ;  /* 0x00008d0000087ab9 */ /* 0x000fc80000000800 */
[----:B------:R-:W-:-:S04]  /*02c0*/  SHF.R.U32.HI R5, RZ, UR9, R4 ;  /* 0x00000009ff057c19 */ /* 0x000fc80008011604 */
[----:B------:R-:W-:-:S05]  /*02d0*/  IADD3 R6, -R5, RZ, RZ ;  /* 0x000000ff05067210 */ /* 0x000fca0007ffe1ff */
[----:B------:R-:W-:Y:S01]  /*02e0*/  IMAD R6, R6, UR8, R7 ;  /* 0x0000000806067c24 */ /* 0x000fe2000f8e0207 */
[----:B------:R-:W-:-:S03]  /*02f0*/  ULDC.64 UR8, c[0x0][0x358] ;  /* 0x0000d60000087ab9 */ /* 0x000fc60000000a00 */
[C---:B------:R-:W-:Y:S02]  /*0300*/  IMAD R3, R6.reuse, UR8, R3 ;  /* 0x0000000806037c24 */ /* 0x040fe4000f8e0203 */
[----:B------:R-:W-:Y:S01]  /*0310*/  IMAD R2, R6, UR9, R2 ;  /* 0x0000000906027c24 */ /* 0x000fe2000f8e0202 */
[----:B------:R-:W-:Y:S06]  /*0320*/  @!P0 BRA `(.L_x_566) ;  /* 0x0000001000148947 */ /* 0x000fec0003800000 */
[----:B------:R-:W-:Y:S01]  /*0330*/  MOV R4, RZ ;  /* 0x000000ff00047202 */ /* 0x000fe20000000f00 */
[----:B------:R-:W-:Y:S01]  /*0340*/  ULDC.64 UR10, c[0x0][0x240] ;  /* 0x00009000000a7ab9 */ /* 0x000fe20000000a00 */
[----:B------:R-:W-:Y:S01]  /*0350*/  ULDC UR8, c[0x0][0x248] ;  /* 0x0000920000087ab9 */ /* 0x000fe20000000800 */
[----:B------:R-:W-:Y:S02]  /*0360*/  ISETP.NE.AND P0, PT, R8, 0x4, PT ;  /* 0x000000040800780c */ /* 0x000fe40003f05270 */
        /* <DEDUP_REMOVED lines=8> */
[----:B------:R-:W-:Y:S01]  /*03f0*/  MOV R6, RZ ;  /* 0x000000ff00067202 */ /* 0x000fe20000000f00 */
[----:B------:R-:W-:Y:S01]  /*0400*/  ULDC.64 UR8, c[0x0][0x250] ;  /* 0x0000940000087ab9 */ /* 0x000fe20000000a00 */
[----:B------:R-:W-:-:S03]  /*0410*/  ISETP.NE.AND P0, PT, R8, 0x5, PT ;  /* 0x000000050800780c */ /* 0x000fc60003f05270 */
        /* <DEDUP_REMOVED lines=9> */
[----:B------:R-:W-:Y:S01]  /*04b0*/  HFMA2.MMA R4, -RZ, RZ, 0, 0 ;  /* 0x00000000ff047435 */ /* 0x000fe200000001ff */
[----:B------:R-:W-:Y:S01]  /*04c0*/  ULDC.64 UR10, c[0x0][0x258] ;  /* 0x00009600000a7ab9 */ /* 0x000fe20000000a00 */
[----:B------:R-:W-:Y:S01]  /*04d0*/  ULDC UR8, c[0x0][0x260] ;  /* 0x0000980000087ab9 */ /* 0x000fe20000000800 */
[----:B------:R-:W-:-:S07]  /*04e0*/  ISETP.NE.AND P0, PT, R8, 0x6, PT ;  /* 0x000000060800780c */ /* 0x000fce0003f05270 */
        /* <DEDUP_REMOVED lines=212> */
[----:B------:R-:W-:Y:S01]  /*1230*/  ISETP.NE.AND P0, PT, R8, 0x18, PT ;  /* 0x000000180800780c */ /* 0x000fe20003f05270 */
[----:B------:R-:W-:Y:S01]  /*1240*/  ULDC.64 UR10, c[0x0][0x330] ;  /* 0x0000cc00000a7ab9 */ /* 0x000fe20000000a00 */
[----:B------:R-:W-:Y:S01]  /*1250*/  MOV R4, RZ ;  /* 0x000000ff00047202 */ /* 0x000fe20000000f00 */
[----:B------:R-:W-:-:S04]  /*1260*/  ULDC UR8, c[0x0][0x338] ;  /* 0x0000ce0000087ab9 */ /* 0x000fc80000000800 */
[----:B------:R-:W-:-:S05]  /*1270*/  IMAD.HI.U32 R8, R5, UR11, R4 ;  /* 0x0000000b05087c27 */ /* 0x000fca000f8e0004 */
[----:B------:R-:W-:Y:S01]  /*1280*/  SHF.R.U32.HI R9, RZ, UR8, R8 ;  /* 0x00000008ff097c19 */ /* 0x000fe20008011608 */
[----:B------:R-:W0:Y:S01]  /*1290*/  @P0 LDC.64 R12, c[0x0][0x340] ;  /* 0x0000d000ff0c0b82 */ /* 0x000e220000000a00 */
[----:B------:R-:W-:Y:S01]  /*12a0*/  @P0 MOV R8, RZ ;  /* 0x000000ff00080202 */ /* 0x000fe20000000f00 */
[----:B------:R-:W-:Y:S01]  /*12b0*/  ULDC.64 UR8, c[0x0][0x400] ;  /* 0x0001000000087ab9 */ /* 0x000fe20000000a00 */
[----:B------:R-:W-:-:S05]  /*12c0*/  IADD3 R11, -R9, RZ, RZ ;  /* 0x000000ff090b7210 */ /* 0x000fca0007ffe1ff */
[----:B------:R-:W1:Y:S08]  /*12d0*/  @P0 LDC R15, c[0x0][0x33c] ;  /* 0x0000cf00ff0f0b82 */ /* 0x000e700000000800 */
[----:B------:R-:W2:Y:S01]  /*12e0*/  @P0 LDC.64 R6, c[0x0][0x408] ;  /* 0x00010200ff060b82 */ /* 0x000ea20000000a00 */
[----:B0-----:R-:W-:-:S05]  /*12f0*/  @P0 IMAD.HI.U32 R4, R9, R12, R8 ;  /* 0x0000000c09040227 */ /* 0x001fca00078e0008 */
[----:B------:R-:W-:Y:S01]  /*1300*/  @P0 SHF.R.U32.HI R8, RZ, R13, R4 ;  /* 0x0000000dff080219 */ /* 0x000fe20000011604 */
[----:B------:R-:W-:-:S03]  /*1310*/  IMAD R4, R11, UR10, R5 ;  /* 0x0000000a0b047c24 */ /* 0x000fc6000f8e0205 */
[----:B------:R-:W-:Y:S01]  /*1320*/  @P0 IADD3 R8, -R8, RZ, RZ ;  /* 0x000000ff08080210 */ /* 0x000fe20007ffe1ff */
[C---:B------:R-:W-:Y:S02]  /*1330*/  IMAD R3, R4.reuse, UR8, R3 ;  /* 0x0000000804037c24 */ /* 0x040fe4000f8e0203 */
[----:B------:R-:W-:Y:S02]  /*1340*/  IMAD R2, R4, UR9, R2 ;  /* 0x0000000904027c24 */ /* 0x000fe4000f8e0202 */
[----:B-1----:R-:W-:-:S04]  /*1350*/  @P0 IMAD R8, R8, R15, R9 ;  /* 0x0000000f08080224 */ /* 0x002fc800078e0209 */
[C---:B--2---:R-:W-:Y:S02]  /*1360*/  @P0 IMAD R3, R8.reuse, R6, R3 ;  /* 0x0000000608030224 */ /* 0x044fe400078e0203 */
[----:B------:R-:W-:-:S07]  /*1370*/  @P0 IMAD R2, R8, R7, R2 ;  /* 0x0000000708020224 */ /* 0x000fce00078e0202 */
.L_x_566:
[----:B------:R-:W-:Y:S02]  /*1380*/  ULDC.64 UR8, c[0x0][0x418] ;  /* 0x0001060000087ab9 */ /* 0x000fe40000000a00 */
[----:B------:R-:W-:-:S04]  /*1390*/  IADD3 R4, P0, R2, UR8, RZ ;  /* 0x0000000802047c10 */ /* 0x000fc8000ff1e0ff */
[----:B------:R-:W-:-:S05]  /*13a0*/  IADD3.X R5, RZ, UR9, RZ, P0, !PT ;  /* 0x00000009ff057c10 */ /* 0x000fca00087fe4ff */
[----:B------:R-:W2:Y:S01]  /*13b0*/  LDG.E.U16 R4, desc[UR4][R4.64] ;  /* 0x0000000404047981 */ /* 0x000ea2000c1e1500 */
[----:B------:R-:W-:Y:S01]  /*13c0*/  USHF.L.U32 UR8, UR7, 0x10, URZ ;  /* 0x0000001007087899 */ /* 0x000fe2000800063f */
[----:B------:R-:W-:-:S05]  /*13d0*/  IADD3 R0, R0, 0x80, RZ ;  /* 0x0000008000007810 */ /* 0x000fca0007ffe0ff */
[----:B------:R-:W-:Y:S01]  /*13e0*/  FADD.FTZ R6, -RZ, |UR8| ;  /* 0x40000008ff067e21 */ /* 0x000fe20008010100 */
[----:B------:R-:W-:Y:S01]  /*13f0*/  ULDC.64 UR8, c[0x0][0x410] ;  /* 0x0001040000087ab9 */ /* 0x000fe20000000a00 */
[----:B--2---:R-:W-:-:S05]  /*1400*/  SHF.L.U32 R2, R4, 0x10, RZ ;  /* 0x0000001004027819 */ /* 0x004fca00000006ff */
        /* <DEDUP_REMOVED lines=13> */
[----:B------:R-:W-:-:S04]  /*14e0*/  FSETP.NEU.FTZ.AND P0, PT, R6, +INF , PT ;  /* 0x7f8000000600780b */ /* 0x000fc80003f1d000 */
[----:B------:R-:W-:Y:S02]  /*14f0*/  FSEL R5, R2, +INF , P0 ;  /* 0x7f80000002057808 */ /* 0x000fe40000000000 */
[----:B------:R-:W-:Y:S02]  /*1500*/  IADD3 R2, P0, R3, UR8, RZ ;  /* 0x0000000803027c10 */ /* 0x000fe4000ff1e0ff */
[----:B------:R-:W-:-:S03]  /*1510*/  F2FP.BF16.F32.PACK_AB R5, RZ, R5 ;  /* 0x00000005ff05723e */ /* 0x000fc600000010ff */
[----:B------:R-:W-:-:S05]  /*1520*/  IMAD.X R3, RZ, RZ, UR9, P0 ;  /* 0x00000009ff037e24 */ /* 0x000fca00080e06ff */
[----:B------:R0:W-:Y:S03]  /*1530*/  STG.E.U16 desc[UR4][R2.64], R5 ;  /* 0x0000000502007986 */ /* 0x0001e6000c101504 */
.L_x_565:
[----:B------:R-:W-:Y:S05]  /*1540*/  BSYNC B0 ;  /* 0x0000000000007941 */ /* 0x000fea0003800000 */
.L_x_564:
[----:B------:R-:W-:Y:S01]  /*1550*/  ISETP.GE.AND P0, PT, R0, UR6, PT ;  /* 0x0000000600007c0c */ /* 0x000fe2000bf06270 */
[----:B------:R-:W-:-:S12]  /*1560*/  BSSY B0, `(.L_x_567) ;  /* 0x0000298000007945 */ /* 0x000fd80003800000 */
[----:B------:R-:W-:Y:S05]  /*1570*/  @P0 BRA `(.L_x_568) ;  /* 0x0000002800580947 */ /* 0x000fea0003800000 */
[----:B------:R-:W1:Y:S01]  /*1580*/  LDC R8, c[0x0][0x218] ;  /* 0x00008600ff087b82 */ /* 0x000e620000000800 */
[----:B0-----:R-:W-:Y:S02]  /*1590*/  CS2R R2, SRZ ;  /* 0x0000000000027805 */ /* 0x001fe4000001ff00 */
[----:B-1----:R-:W-:-:S13]  /*15a0*/  ISETP.NE.AND P0, PT, R8, RZ, PT ;  /* 0x000000ff0800720c */ /* 0x002fda0003f05270 */
[----:B------:R-:W-:Y:S05]  /*15b0*/  @!P0 BRA `(.L_x_569) ;  /* 0x0000001000a88947 */ /* 0x000fea0003800000 */
[----:B------:R-:W-:Y:S01]  /*15c0*/  MOV R2, RZ ;  /* 0x000000ff00027202 */ /* 0x000fe20000000f00 */
[----:B------:R-:W-:Y:S01]  /*15d0*/  ULDC.64 UR8, c[0x0][0x220] ;  /* 0x0000880000087ab9 */ /* 0x000fe20000000a00 */
[----:B------:R-:W-:Y:S02]  /*15e0*/  MOV R3, R0 ;  /* 0x0000000000037202 */ /* 0x000fe40000000f00 */
[----:B------:R-:W-:Y:S01]  /*15f0*/  ISETP.NE.AND P0, PT, R8, 0x1, PT ;  /* 0x000000010800780c */ /* 0x000fe20003f05270 */
        /* <DEDUP_REMOVED lines=274> */
[----:B------:R-:W-:Y:S01]  /*2720*/  HFMA2.MMA R4, -RZ, RZ, 0, 0 ;  /* 0x00000000ff047435 */ /* 0x000fe200000001ff */
[----:B------:R-:W-:Y:S01]  /*2730*/  ULDC.64 UR10, c[0x0][0x330] ;  /* 0x0000cc00000a7ab9 */ /* 0x000fe20000000a00 */
[----:B------:R-:W-:-:S08]  /*2740*/  ULDC UR8, c[0x0][0x338] ;  /* 0x0000ce0000087ab9 */ /* 0x000fd00000000800 */
[----:B------:R-:W-:Y:S02]  /*2750*/  IMAD.HI.U32 R8, R5, UR11, R4 ;  /* 0x0000000b05087c27 */ /* 0x000fe4000f8e0004 */
[----:B------:R-:W0:Y:S03]  /*2760*/  @P0 LDC.64 R12, c[0x0][0x340] ;  /* 0x0000d000ff0c0b82 */ /* 0x000e260000000a00 */
[----:B------:R-:W-:Y:S01]  /*2770*/  SHF.R.U32.HI R9, RZ, UR8, R8 ;  /* 0x00000008ff097c19 */ /* 0x000fe20008011608 */
[----:B------:R-:W-:Y:S01]  /*2780*/  ULDC.64 UR8, c[0x0][0x400] ;  /* 0x0001000000087ab9 */ /* 0x000fe20000000a00 */
[----:B------:R-:W-:Y:S02]  /*2790*/  @P0 MOV R8, RZ ;  /* 0x000000ff00080202 */ /* 0x000fe40000000f00 */
[C---:B------:R-:W-:Y:S01]  /*27a0*/  IADD3 R11, -R9.reuse, RZ, RZ ;  /* 0x000000ff090b7210 */ /* 0x040fe20007ffe1ff */
        /* <DEDUP_REMOVED lines=11> */
.L_x_569:
[----:B------:R-:W-:Y:S02]  /*2860*/  ULDC.64 UR8, c[0x0][0x418] ;  /* 0x0001060000087ab9 */ /* 0x000fe40000000a00 */
[----:B------:R-:W-:-:S04]  /*2870*/  IADD3 R4, P0, R2, UR8, RZ ;  /* 0x0000000802047c10 */ /* 0x000fc8000ff1e0ff */
[----:B------:R-:W-:-:S05]  /*2880*/  IADD3.X R5, RZ, UR9, RZ, P0, !PT ;  /* 0x00000009ff057c10 */ /* 0x000fca00087fe4ff */
[----:B------:R-:W2:Y:S01]  /*2890*/  LDG.E.U16 R4, desc[UR4][R4.64] ;  /* 0x0000000404047981 */ /* 0x000ea2000c1e1500 */
[----:B------:R-:W-:Y:S01]  /*28a0*/  USHF.L.U32 UR8, UR7, 0x10, URZ ;  /* 0x0000001007087899 */ /* 0x000fe2000800063f */
[----:B------:R-:W-:-:S05]  /*28b0*/  VIADD R0, R0, 0x80 ;  /* 0x0000008000007836 */ /* 0x000fca0000000000 */
        /* <DEDUP_REMOVED lines=19> */
[----:B------:R-:W-:Y:S02]  /*29f0*/  F2FP.BF16.F32.PACK_AB R6, RZ, R6 ;  /* 0x00000006ff06723e */ /* 0x000fe400000010ff */
[----:B------:R-:W-:Y:S02]  /*2a00*/  IADD3.X R3, RZ, UR9, RZ, P0, !PT ;  /* 0x00000009ff037c10 */ /* 0x000fe400087fe4ff */
[----:B------:R-:W-:-:S03]  /*2a10*/  ISETP.GE.AND P0, PT, R0, UR6, PT ;  /* 0x0000000600007c0c */ /* 0x000fc6000bf06270 */
[----:B------:R1:W-:Y:S10]  /*2a20*/  STG.E.U16 desc[UR4][R2.64], R6 ;  /* 0x0000000602007986 */ /* 0x0003f4000c101504 */
[----:B------:R-:W-:Y:S05]  /*2a30*/  @P0 BRA `(.L_x_568) ;  /* 0x0000001400280947 */ /* 0x000fea0003800000 */
[----:B------:R-:W0:Y:S01]  /*2a40*/  LDC R8, c[0x0][0x218] ;  /* 0x00008600ff087b82 */ /* 0x000e220000000800 */
[----:B-1----:R-:W-:Y:S02]  /*2a50*/  CS2R R2, SRZ ;  /* 0x0000000000027805 */ /* 0x002fe4000001ff00 */
        /* <DEDUP_REMOVED lines=287> */
[----:B------:R-:W-:-:S03]  /*3c50*/  @P0 MOV R8, RZ ;  /* 0x000000ff00080202 */ /* 0x000fc60000000f00 */
[----:B------:R-:W1:Y:S01]  /*3c60*/  @P0 LDC R15, c[0x0][0x33c] ;  /* 0x0000cf00ff0f0b82 */ /* 0x000e620000000800 */
[----:B------:R-:W-:-:S07]  /*3c70*/  IMAD.MOV R11, RZ, RZ, -R9 ;  /* 0x000000ffff0b7224 */ /* 0x000fce00078e0a09 */
        /* <DEDUP_REMOVED lines=10> */
.L_x_570:
        /* <DEDUP_REMOVED lines=26> */
[----:B------:R-:W-:-:S05]  /*3ec0*/  IADD3.X R3, RZ, UR9, RZ, P0, !PT ;  /* 0x00000009ff037c10 */ /* 0x000fca00087fe4ff */
[----:B------:R2:W-:Y:S04]  /*3ed0*/  STG.E.U16 desc[UR4][R2.64], R6 ;  /* 0x0000000602007986 */ /* 0x0005e8000c101504 */
.L_x_568:
[----:B------:R-:W-:Y:S05]  /*3ee0*/  BSYNC B0 ;  /* 0x0000000000007941 */ /* 0x000fea0003800000 */
.L_x_567:
[----:B------:R-:W-:-:S13]  /*3ef0*/  ISETP.GE.AND P0, PT, R0, UR6, PT ;  /* 0x0000000600007c0c */ /* 0x000fda000bf06270 */
[----:B------:R-:W-:Y:S05]  /*3f00*/  @P0 EXIT ;  /* 0x000000000000094d */ /* 0x000fea0003800000 */
[----:B------:R-:W3:Y:S01]  /*3f10*/  LDC R8, c[0x0][0x218] ;  /* 0x00008600ff087b82 */ /* 0x000ee20000000800 */
[----:B012---:R-:W-:Y:S02]  /*3f20*/  CS2R R2, SRZ ;  /* 0x0000000000027805 */ /* 0x007fe4000001ff00 */
[----:B---3--:R-:W-:-:S13]  /*3f30*/  ISETP.NE.AND P0, PT, R8, RZ, PT ;  /* 0x000000ff0800720c */ /* 0x008fda0003f05270 */
[----:B------:R-:W-:Y:S05]  /*3f40*/  @!P0 BRA `(.L_x_571) ;  /* 0x0000001000a88947 */ /* 0x000fea0003800000 */
[----:B------:R-:W-:Y:S01]  /*3f50*/  HFMA2.MMA R2, -RZ, RZ, 0, 0 ;  /* 0x00000000ff027435 */ /* 0x000fe200000001ff */
[----:B------:R-:W-:Y:S01]  /*3f60*/  MOV R3, R0 ;  /* 0x0000000000037202 */ /* 0x000fe20000000f00 */
[----:B------:R-:W-:Y:S01]  /*3f70*/  ULDC.64 UR8, c[0x0][0x220] ;  /* 0x0000880000087ab9 */ /* 0x000fe20000000a00 */
[----:B------:R-:W-:Y:S01]  /*3f80*/  ISETP.NE.AND P0, PT, R8, 0x1, PT ;  /* 0x000000010800780c */ /* 0x000fe20003f05270 */
[----:B------:R-:W-:-:S06]  /*3f90*/  ULDC UR6, c[0x0][0x21c] ;  /* 0x0000870000067ab9 */ /* 0x000fcc0000000800 */
[----:B------:R-:W-:-:S05]  /*3fa0*/  IMAD.HI.U32 R4, R0, UR8, R2 ;  /* 0x0000000800047c27 */ /* 0x000fca000f8e0002 */
[----:B------:R-:W-:Y:S01]  /*3fb0*/  SHF.R.U32.HI R5, RZ, UR9, R4 ;  /* 0x00000009ff057c19 */ /* 0x000fe20008011604 */
[----:B------:R-:W-:-:S03]  /*3fc0*/  ULDC.64 UR8, c[0x0][0x348] ;  /* 0x0000d20000087ab9 */ /* 0x000fc60000000a00 */
[----:B------:R-:W-:-:S05]  /*3fd0*/  IADD3 R3, -R5, RZ, RZ ;  /* 0x000000ff05037210 */ /* 0x000fca0007ffe1ff */
[----:B------:R-:W-:-:S04]  /*3fe0*/  IMAD R0, R3, UR6, R0 ;  /* 0x0000000603007c24 */ /* 0x000fc8000f8e0200 */
        /* <DEDUP_REMOVED lines=17> */
[----:B------:R-:W-:Y:S01]  /*4100*/  ISETP.NE.AND P0, PT, R8, 0x3, PT ;  /* 0x000000030800780c */ /* 0x000fe20003f05270 */
[----:B------:R-:W-:-:S07]  /*4110*/  ULDC UR6, c[0x0][0x234] ;  /* 0x00008d0000067ab9 */ /* 0x000fce0000000800 */
        /* <DEDUP_REMOVED lines=22> */
[----:B------:R-:W-:Y:S01]  /*4280*/  ISETP.NE.AND P0, PT, R8, 0x5, PT ;  /* 0x000000050800780c */ /* 0x000fe20003f05270 */
[----:B------:R-:W-:Y:S02]  /*4290*/  ULDC UR6, c[0x0][0x24c] ;  /* 0x0000930000067ab9 */ /* 0x000fe40000000800 */
        /* <DEDUP_REMOVED lines=230> */
[----:B------:R-:W-:Y:S02]  /*5100*/  SHF.R.U32.HI R7, RZ, UR6, R6 ;  /* 0x00000006ff077c19 */ /* 0x000fe40008011606 */
[----:B------:R-:W-:Y:S02]  /*5110*/  @P0 MOV R6, RZ ;  /* 0x000000ff00060202 */ /* 0x000fe40000000f00 */
[----:B------:R-:W-:Y:S01]  /*5120*/  IADD3 R4, -R7, RZ, RZ ;  /* 0x000000ff07047210 */ /* 0x000fe20007ffe1ff */
[----:B------:R-:W1:Y:S04]  /*5130*/  @P0 LDC R11, c[0x0][0x33c] ;  /* 0x0000cf00ff0b0b82 */ /* 0x000e680000000800 */
[----:B------:R-:W-:Y:S01]  /*5140*/  IMAD R4, R4, UR8, R5 ;  /* 0x0000000804047c24 */ /* 0x000fe2000f8e0205 */
[----:B------:R-:W-:-:S03]  /*5150*/  ULDC.64 UR8, c[0x0][0x400] ;  /* 0x0001000000087ab9 */ /* 0x000fc60000000a00 */
[----:B------:R-:W2:Y:S01]  /*5160*/  @P0 LDC.64 R12, c[0x0][0x408] ;  /* 0x00010200ff0c0b82 */ /* 0x000ea20000000a00 */
[C---:B------:R-:W-:Y:S02]  /*5170*/  IMAD R3, R4.reuse, UR8, R3 ;  /* 0x0000000804037c24 */ /* 0x040fe4000f8e0203 */
[----:B------:R-:W-:Y:S02]  /*5180*/  IMAD R2, R4, UR9, R2 ;  /* 0x0000000904027c24 */ /* 0x000fe4000f8e0202 */
[----:B0-----:R-:W-:-:S05]  /*5190*/  @P0 IMAD.HI.U32 R0, R7, R8, R6 ;  /* 0x0000000807000227 */ /* 0x001fca00078e0006 */
[----:B------:R-:W-:-:S04]  /*51a0*/  @P0 SHF.R.U32.HI R0, RZ, R9, R0 ;  /* 0x00000009ff000219 */ /* 0x000fc80000011600 */
[----:B------:R-:W-:-:S05]  /*51b0*/  @P0 IADD3 R6, -R0, RZ, RZ ;  /* 0x000000ff00060210 */ /* 0x000fca0007ffe1ff */
[----:B-1----:R-:W-:-:S04]  /*51c0*/  @P0 IMAD R6, R11, R6, R7 ;  /* 0x000000060b060224 */ /* 0x002fc800078e0207 */
[C---:B--2---:R-:W-:Y:S02]  /*51d0*/  @P0 IMAD R3, R6.reuse, R12, R3 ;  /* 0x0000000c06030224 */ /* 0x044fe400078e0203 */
[----:B------:R-:W-:-:S07]  /*51e0*/  @P0 IMAD R2, R6, R13, R2 ;  /* 0x0000000d06020224 */ /* 0x000fce00078e0202 */
.L_x_571:
[----:B------:R-:W-:Y:S02]  /*51f0*/  ULDC.64 UR8, c[0x0][0x418] ;  /* 0x0001060000087ab9 */ /* 0x000fe40000000a00 */
[----:B------:R-:W-:-:S04]  /*5200*/  IADD3 R4, P0, R2, UR8, RZ ;  /* 0x0000000802047c10 */ /* 0x000fc8000ff1e0ff */
[----:B------:R-:W-:Y:S01]  /*5210*/  IADD3.X R5, RZ, UR9, RZ, P0, !PT ;  /* 0x00000009ff057c10 */ /* 0x000fe200087fe4ff */
[----:B------:R-:W-:Y:S01]  /*5220*/  USHF.L.U32 UR6, UR7, 0x10, URZ ;  /* 0x0000001007067899 */ /* 0x000fe2000800063f */
[----:B------:R-:W-:-:S03]  /*5230*/  ULDC.64 UR8, c[0x0][0x410] ;  /* 0x0001040000087ab9 */ /* 0x000fc60000000a00 */
[----:B------:R-:W2:Y:S02]  /*5240*/  LDG.E.U16 R4, desc[UR4][R4.64] ;  /* 0x0000000404047981 */ /* 0x000ea4000c1e1500 */
[----:B------:R-:W-:Y:S01]  /*5250*/  FADD.FTZ R7, -RZ, |UR6| ;  /* 0x40000006ff077e21 */ /* 0x000fe20008010100 */
        /* <DEDUP_REMOVED lines=19> */
[----:B------:R-:W-:Y:S01]  /*5390*/  STG.E.U16 desc[UR4][R2.64], R0 ;  /* 0x0000000002007986 */ /* 0x000fe2000c101504 */
[----:B------:R-:W-:Y:S05]  /*53a0*/  EXIT ;  /* 0x000000000000794d */ /* 0x000fea0003800000 */
.L_x_572:
        /* <DEDUP_REMOVED lines=13> */
.L_x_19762:


//--------------------- .text._ZN2at6native27unrolled_elementwise_kernelINS0_13AUnaryFunctorIN3c108BFloat16ES4_S4_ZZZNS0_17hypot_kernel_cudaERNS_18TensorIteratorBaseEENKUlvE_clEvENKUlvE2_clEvEUlS4_S4_E_EESt5arrayIPcLm2EELi4E23TrivialOffsetCalculatorILi1EjESF_NS0_6memory15LoadWithoutCastENSG_16StoreWithoutCastEEEviT_T0_T2_T3_T4_T5_ --------------------------
	.section	.text._ZN2at6native27unrolled_elementwise_kernelINS0_13AUnaryFunctorIN3c108BFloat16ES4_S4_ZZZNS0_17hypot_kernel_cudaERNS_18TensorIteratorBaseEENKUlvE_clEvENKUlvE2_clEvEUlS4_S4_E_EESt5arrayIPcLm2EELi4E23TrivialOffsetCalculatorILi1EjESF_NS0_6memory15LoadWithoutCastENSG_16StoreWithoutCastEEEviT_T0_T2_T3_T4_T5_,"ax",@progbits
	.align	128
        .global         _ZN2at6native27unrolled_elementwise_kernelINS0_13AUnaryFunctorIN3c108BFloat16ES4_S4_ZZZNS0_17hypot_kernel_cudaERNS_18TensorIteratorBaseEENKUlvE_clEvENKUlvE2_clEvEUlS4_S4_E_EESt5arrayIPcLm2EELi4E23TrivialOffsetCalculatorILi1EjESF_NS0_6memory15LoadWithoutCastENSG_16StoreWithoutCastEEEviT_T0_T2_T3_T4_T5_
        .type           _ZN2at6native27unrolled_elementwise_kernelINS0_13AUnaryFunctorIN3c108BFloat16ES4_S4_ZZZNS0_17hypot_kernel_cudaERNS_18TensorIteratorBaseEENKUlvE_clEvENKUlvE2_clEvEUlS4_S4_E_EESt5arrayIPcLm2EELi4E23TrivialOffsetCalculatorILi1EjESF_NS0_6memory15LoadWithoutCastENSG_16StoreWithoutCastEEEviT_T0_T2_T3_T4_T5_,@function
        .size           _ZN2at6native27unrolled_elementwise_kernelINS0_13AUnaryFunctorIN3c108BFloat16ES4_S4_ZZZNS0_17hypot_kernel_cudaERNS_18TensorIteratorBaseEENKUlvE_clEvENKUlvE2_clEvEUlS4_S4_E_EESt5arrayIPcLm2EELi4E23TrivialOffsetCalculatorILi1EjESF_NS0_6memory15LoadWithoutCastENSG_16StoreWithoutCastEEEviT_T0_T2_T3_T4_T5_,(.L_x_19763 - _ZN2at6native27unrolled_elementwise_kernelINS0_13AUnaryFunctorIN3c108BFloat16ES4_S4_ZZZNS0_17hypot_kernel_cudaERNS_18TensorIteratorBaseEENKUlvE_clEvENKUlvE2_clEvEUlS4_S4_E_EESt5arrayIPcLm2EELi4E23TrivialOffsetCalculatorILi1EjESF_NS0_6memory15LoadWithoutCastENSG_16StoreWithoutCastEEEviT_T0_T2_T3_T4_T5_)
        .other          _ZN2at6native27unrolled_elementwise_kernelINS0_13AUnaryFunctorIN3c108BFloat16ES4_S4_ZZZNS0_17hypot_kernel_cudaERNS_18TensorIteratorBaseEENKUlvE_clEvENKUlvE2_clEvEUlS4_S4_E_EESt5arrayIPcLm2EELi4E23TrivialOffsetCalculatorILi1EjESF_NS0_6memory15LoadWithoutCastENSG_16StoreWithoutCastEEEviT_T0_T2_T3_T4_T5_,@"STO_CUDA_ENTRY STV_DEFAULT"
_ZN2at6native27unrolled_elementwise_kernelINS0_13AUnaryFunctorIN3c108BFloat16ES4_S4_ZZZNS0_17hypot_kernel_cudaERNS_18TensorIteratorBaseEENKUlvE_clEvENKUlvE2_clEvEUlS4_S4_E_EESt5arrayIPcLm2EELi4E23TrivialOffsetCalculatorILi1EjESF_NS0_6memory15LoadWithoutCastENSG_16StoreWithoutCastEEEviT_T0_T2_T3_T4_T5_:
.text._ZN2at6native27unrolled_elementwise_kernelINS0_13AUnaryFunctorIN3c108BFloat16ES4_S4_ZZZNS0_17hypot_kernel_cudaERNS_18TensorIteratorBaseEENKUlvE_clEvENKUlvE2_clEvEUlS4_S4_E_EESt5arrayIPcLm2EELi4E23TrivialOffsetCalculatorILi1EjESF_NS0_6memory15LoadWithoutCastENSG_16StoreWithoutCastEEEviT_T0_T2_T3_T4_T5_:
[----:B------:R-:W-:Y:S01]  /*0000*/  LDC R1, c[0x0][0x28] ;  /* 0x00000a00ff017b82 */ /* 0x000fe20000000800 */
[----:B------:R-:W0:Y:S07]  /*0010*/  S2R R0, SR_CTAID.X ;  /* 0x0000000000007919 */ /* 0x000e2e0000002500 */
[----:B------:R-:W0:Y:S01]  /*0020*/  LDC R3, c[0x0][0x210] ;  /* 0x00008400ff037b82 */ /* 0x000e220000000800 */
[----:B------:R-:W-:Y:S01]  /*0030*/  ULDC.64 UR6, c[0x0][0x208] ;  /* 0x0000820000067ab9 */ /* 0x000fe20000000a00 */
[----:B------:R-:W-:Y:S01]  /*0040*/  PRMT R8, RZ, 0x7610, R8 ;  /* 0x00007610ff087816 */ /* 0x000fe20000000008 */
[----:B------:R-:W1:Y:S01]  /*0050*/  S2R R5, SR_TID.X ;  /* 0x0000000000057919 */ /* 0x000e620000002100 */
[----:B------:R-:W-:Y:S01]  /*0060*/  PRMT R4, RZ, 0x7610, R4 ;  /* 0x00007610ff047816 */ /* 0x000fe20000000004 */
[----:B0-----:R-:W-:-:S02]  /*0070*/  IMAD R2, R0, -0x200, R3 ;  /* 0xfffffe0000027824 */ /* 0x001fc400078e0203 */
[----:B-1----:R-:W-:-:S03]  /*0080*/  IMAD.MOV.U32 R3, RZ, RZ, R5 ;  /* 0x000000ffff037224 */ /* 0x002fc600078e0005 */
[----:B------:R-:W-:Y:S01]  /*0090*/  ISETP.GE.AND P0, PT, R5, R2, PT ;  /* 0x000000020500720c */ /* 0x000fe20003f06270 */
[----:B------:R-:W-:-:S12]  /*00a0*/  IMAD.MOV.U32 R9, RZ, RZ, R5 ;  /* 0x000000ffff097224 */ /* 0x000fd800078e0005 */
[----:B------:R-:W-:-:S05]  /*00b0*/  @!P0 VIADD R9, R3, 0x80 ;  /* 0x0000008003098836 */ /* 0x000fca0000000000 */
[----:B------:R-:W-:-:S13]  /*00c0*/  ISETP.GE.AND P1, PT, R9, R2, PT ;  /* 0x000000020900720c */ /* 0x000fda0003f26270 */
[----:B------:R-:W-:Y:S01]  /*00d0*/  @!P1 LEA R15, R0, R9, 0x9 ;  /* 0x00000009000f9211 */ /* 0x000fe200078e48ff */
[----:B------:R-:W-:Y:S01]  /*00e0*/  @!P1 VIADD R9, R9, 0x80 ;  /* 0x0000008009099836 */ /* 0x000fe20000000000 */
[----:B------:R-:W0:Y:S04]  /*00f0*/  @!P1 LDC.64 R10, c[0x0][0x220] ;  /* 0x00008800ff0a9b82 */ /* 0x000e280000000a00 */
[----:B------:R-:W-:-:S13]  /*0100*/  ISETP.GE.AND P3, PT, R9, R2, PT ;  /* 0x000000020900720c */ /* 0x000fda0003f66270 */
[----:B------:R-:W1:Y:S01]  /*0110*/  @!P3 LDC.64 R6, c[0x0][0x220] ;  /* 0x00008800ff06bb82 */ /* 0x000e620000000a00 */
[----:B------:R-:W-:Y:S02]  /*0120*/  @!P3 IMAD R17, R0, 0x200, R9 ;  /* 0x000002000011b824 */ /* 0x000fe400078e0209 */
[----:B------:R-:W-:Y:S02]  /*0130*/  @!P3 VIADD R9, R9, 0x80 ;  /* 0x000000800909b836 */ /* 0x000fe40000000000 */
[----:B0-----:R-:W-:-:S03]  /*0140*/  @!P1 IMAD.WIDE.U32 R10, R15, 0x2, R10 ;  /* 0x000000020f0a9825 */ /* 0x001fc600078e000a */
[----:B------:R-:W-:Y:S01]  /*0150*/  ISETP.GE.AND P2, PT, R9, R2, PT ;  /* 0x000000020900720c */ /* 0x000fe20003f46270 */
[----:B-1----:R-:W-:-:S12]  /*0160*/  @!P3 IMAD.WIDE.U32 R16, R17, 0x2, R6 ;  /* 0x000000021110b825 */ /* 0x002fd800078e0006 */
[----:B------:R-:W0:Y:S01]  /*0170*/  @!P2 LDC.64 R12, c[0x0][0x220] ;  /* 0x00008800ff0cab82 */ /* 0x000e220000000a00 */
[C---:B------:R-:W-:Y:S01]  /*0180*/  @!P2 LEA R9, R0.reuse, R9, 0x9 ;  /* 0x000000090009a211 */ /* 0x040fe200078e48ff */
[----:B------:R-:W-:Y:S01]  /*0190*/  @!P0 IMAD R15, R0, 0x200, R3 ;  /* 0x00000200000f8824 */ /* 0x000fe200078e0203 */
[----:B------:R-:W-:Y:S01]  /*01a0*/  PRMT R18, RZ, 0x7610, R18 ;  /* 0x00007610ff127816 */ /* 0x000fe20000000012 */
[C---:B------:R-:W-:Y:S01]  /*01b0*/  VIADD R21, R3.reuse, 0x80 ;  /* 0x0000008003157836 */ /* 0x040fe20000000000 */
[----:B------:R-:W-:Y:S01]  /*01c0*/  ULDC.U16 UR5, c[0x0][0x216] ;  /* 0x0000858000057ab9 */ /* 0x000fe20000000400 */
[----:B------:R-:W-:Y:S02]  /*01d0*/  VIADD R19, R3, 0x100 ;  /* 0x0000010003137836 */ /* 0x000fe40000000000 */
[----:B------:R-:W1:Y:S01]  /*01e0*/  @!P0 LDC.64 R6, c[0x0][0x220] ;  /* 0x00008800ff068b82 */ /* 0x000e620000000a00 */
[----:B------:R-:W-:Y:S01]  /*01f0*/  BSSY B0, `(.L_x_573) ;  /* 0x0000025000007945 */ /* 0x000fe20003800000 */
[----:B------:R-:W5:Y:S01]  /*0200*/  @!P3 LDG.E.U16 R8, desc[UR6][R16.64] ;  /* 0x000000061008b981 */ /* 0x000f62000c1e1500 */
[----:B0-----:R-:W-:Y:S01]  /*0210*/  @!P2 IMAD.WIDE.U32 R12, R9, 0x2, R12 ;  /* 0x00000002090ca825 */ /* 0x001fe200078e000c */
[----:B------:R-:W-:-:S04]  /*0220*/  PRMT R9, RZ, 0x7610, R9 ;  /* 0x00007610ff097816 */ /* 0x000fc80000000009 */
[----:B------:R-:W5:Y:S01]  /*0230*/  @!P2 LDG.E.U16 R4, desc[UR6][R12.64] ;  /* 0x000000060c04a981 */ /* 0x000f62000c1e1500 */
[----:B-1----:R-:W-:-:S03]  /*0240*/  @!P0 IMAD.WIDE.U32 R6, R15, 0x2, R6 ;  /* 0x000000020f068825 */ /* 0x002fc600078e0006 */
[----:B------:R0:W5:Y:S01]  /*0250*/  @!P1 LDG.E.U16 R9, desc[UR6][R10.64] ;  /* 0x000000060a099981 */ /* 0x000162000c1e1500 */
[----:B------:R-:W1:Y:S01]  /*0260*/  @!P0 LDC.64 R14, c[0x0][0x218] ;  /* 0x00008600ff0e8b82 */ /* 0x000e620000000a00 */
[-C--:B------:R-:W-:Y:S02]  /*0270*/  ISETP.GE.AND P1, PT, R21, R2.reuse, PT ;  /* 0x000000021500720c */ /* 0x080fe40003f26270 */
[----:B------:R1:W5:Y:S01]  /*0280*/  @!P0 LDG.E.U16 R18, desc[UR6][R6.64] ;  /* 0x0000000606128981 */ /* 0x000362000c1e1500 */
[----:B0-----:R-:W-:Y:S01]  /*0290*/  IADD3 R11, R3, 0x180, RZ ;  /* 0x00000180030b7810 */ /* 0x001fe20007ffe0ff */
[----:B------:R-:W-:Y:S02]  /*02a0*/  @!P0 VIADD R3, R5, 0x80 ;  /* 0x0000008005038836 */ /* 0x000fe40000000000 */
[----:B------:R-:W-:Y:S01]  /*02b0*/  @!P0 IMAD R5, R0, 0x200, R5 ;  /* 0x0000020000058824 */ /* 0x000fe200078e0205 */
[-C--:B------:R-:W-:Y:S02]  /*02c0*/  ISETP.GE.AND P2, PT, R19, R2.reuse, PT ;  /* 0x000000021300720c */ /* 0x080fe40003f46270 */
[----:B------:R-:W-:-:S02]  /*02d0*/  ISETP.GE.AND P3, PT, R11, R2, PT ;  /* 0x000000020b00720c */ /* 0x000fc40003f66270 */
[----:B------:R-:W-:Y:S01]  /*02e0*/  ISETP.GE.AND P4, PT, R3, R2, PT ;  /* 0x000000020300720c */ /* 0x000fe20003f86270 */
[----:B-1----:R-:W-:Y:S01]  /*02f0*/  @!P0 IMAD.WIDE.U32 R6, R5, 0x2, R14 ;  /* 0x0000000205068825 */ /* 0x002fe200078e000e */
[----:B------:R-:W-:Y:S11]  /*0300*/  @P0 BRA `(.L_x_574) ;  /* 0x00000000004c0947 */ /* 0x000ff60003800000 */
[----:B------:R-:W-:Y:S01]  /*0310*/  USHF.L.U32 UR4, UR5, 0x10, URZ ;  /* 0x0000001005047899 */ /* 0x000fe2000800063f */
[----:B-----5:R-:W-:-:S04]  /*0320*/  IMAD.U32 R18, R18, 0x10000, RZ ;  /* 0x0001000012127824 */ /* 0x020fc800078e00ff */
[----:B------:R-:W-:Y:S01]  /*0330*/  FADD.FTZ R18, |R18|, -RZ ;  /* 0x800000ff12127221 */ /* 0x000fe20000010200 */
        /* <DEDUP_REMOVED lines=14> */
[----:B------:R-:W-:-:S04]  /*0420*/  FSEL R5, R10, +INF , P5 ;  /* 0x7f8000000a057808 */ /* 0x000fc80002800000 */
[----:B------:R-:W-:-:S07]  /*0430*/  F2FP.BF16.F32.PACK_AB R5, RZ, R5 ;  /* 0x00000005ff05723e */ /* 0x000fce00000010ff */
.L_x_574:
[----:B------:R-:W-:Y:S05]  /*0440*/  BSYNC B0 ;  /* 0x0000000000007941 */ /* 0x000fea0003800000 */
.L_x_573:
[----:B------:R-:W-:Y:S04]  /*0450*/  BSSY B0, `(.L_x_575) ;  /* 0x0000015000007945 */ /* 0x000fe80003800000 */
[----:B------:R-:W-:Y:S05]  /*0460*/  @P1 BRA `(.L_x_576) ;  /* 0x00000000004c1947 */ /* 0x000fea0003800000 */
[----:B------:R-:W-:Y:S01]  /*0470*/  USHF.L.U32 UR4, UR5, 0x10, URZ ;  /* 0x0000001005047899 */ /* 0x000fe2000800063f */
[----:B-----5:R-:W-:-:S05]  /*0480*/  SHF.L.U32 R9, R9, 0x10, RZ ;  /* 0x0000001009097819 */ /* 0x020fca00000006ff */
        /* <DEDUP_REMOVED lines=17> */
.L_x_576:
[----:B------:R-:W-:Y:S05]  /*05a0*/  BSYNC B0 ;  /* 0x0000000000007941 */ /* 0x000fea0003800000 */
.L_x_575:
[----:B------:R-:W-:Y:S04]  /*05b0*/  BSSY B0, `(.L_x_577) ;  /* 0x0000015000007945 */ /* 0x000fe80003800000 */
[----:B------:R-:W-:Y:S05]  /*05c0*/  @P2 BRA `(.L_x_578) ;  /* 0x00000000004c2947 */ /* 0x000fea0003800000 */
        /* <DEDUP_REMOVED lines=17> */
[----:B------:R-:W-:-:S04]  /*06e0*/  FSEL R8, R10, +INF , P1 ;  /* 0x7f8000000a087808 */ /* 0x000fc80000800000 */
[----:B------:R-:W-:-:S07]  /*06f0*/  F2FP.BF16.F32.PACK_AB R8, RZ, R8 ;  /* 0x00000008ff08723e */ /* 0x000fce00000010ff */
.L_x_578:
[----:B------:R-:W-:Y:S05]  /*0700*/  BSYNC B0 ;  /* 0x0000000000007941 */ /* 0x000fea0003800000 */
.L_x_577:
        /* <DEDUP_REMOVED lines=21> */
.L_x_580:
[----:B------:R-:W-:Y:S05]  /*0860*/  BSYNC B0 ;  /* 0x0000000000007941 */ /* 0x000fea0003800000 */
.L_x_579:
[----:B------:R0:W-:Y:S01]  /*0870*/  @!P0 STG.E.U16 desc[UR6][R6.64], R5 ;  /* 0x0000000506008986 */ /* 0x0001e2000c101506 */
[----:B------:R-:W-:Y:S04]  /*0880*/  BSSY B0, `(.L_x_581) ;  /* 0x000000c000007945 */ /* 0x000fe80003800000 */
[----:B------:R-:W-:Y:S05]  /*0890*/  @P4 BRA `(.L_x_582) ;  /* 0x0000000000284947 */ /* 0x000fea0003800000 */
[----:B0-----:R-:W0:Y:S01]  /*08a0*/  LDC.64 R6, c[0x0][0x218] ;  /* 0x00008600ff067b82 */ /* 0x001e220000000a00 */
[----:B------:R-:W-:Y:S01]  /*08b0*/  LEA R5, R0, R3, 0x9 ;  /* 0x0000000300057211 */ /* 0x000fe200078e48ff */
[----:B------:R-:W-:-:S05]  /*08c0*/  VIADD R3, R3, 0x80 ;  /* 0x0000008003037836 */ /* 0x000fca0000000000 */
[----:B------:R-:W-:-:S13]  /*08d0*/  ISETP.GE.AND P0, PT, R3, R2, PT ;  /* 0x000000020300720c */ /* 0x000fda0003f06270 */
[----:B------:R-:W-:Y:S01]  /*08e0*/  @!P0 IMAD R11, R0, 0x200, R3 ;  /* 0x00000200000b8824 */ /* 0x000fe200078e0203 */
[----:B------:R-:W-:Y:S01]  /*08f0*/  @!P0 IADD3 R3, R3, 0x80, RZ ;  /* 0x0000008003038810 */ /* 0x000fe20007ffe0ff */
[----:B0----5:R-:W-:-:S04]  /*0900*/  IMAD.WIDE.U32 R4, R5, 0x2, R6 ;  /* 0x0000000205047825 */ /* 0x021fc800078e0006 */
[----:B------:R-:W-:Y:S01]  /*0910*/  @!P0 IMAD.WIDE.U32 R6, R11, 0x2, R6 ;  /* 0x000000020b068825 */ /* 0x000fe200078e0006 */
[----:B------:R1:W-:Y:S04]  /*0920*/  STG.E.U16 desc[UR6][R4.64], R9 ;  /* 0x0000000904007986 */ /* 0x0003e8000c101506 */
[----:B------:R1:W-:Y:S02]  /*0930*/  @!P0 STG.E.U16 desc[UR6][R6.64], R8 ;  /* 0x0000000806008986 */ /* 0x0003e4000c101506 */
.L_x_582:
[----:B------:R-:W-:Y:S05]  /*0940*/  BSYNC B0 ;  /* 0x0000000000007941 */ /* 0x000fea0003800000 */
.L_x_581:
[----:B------:R-:W-:-:S13]  /*0950*/  ISETP.GE.AND P0, PT, R3, R2, PT ;  /* 0x000000020300720c */ /* 0x000fda0003f06270 */
[----:B------:R-:W-:Y:S05]  /*0960*/  @P0 EXIT ;  /* 0x000000000000094d */ /* 0x000fea0003800000 */
[----:B01---5:R-:W0:Y:S01]  /*0970*/  LDC.64 R4, c[0x0][0x218] ;  /* 0x00008600ff047b82 */ /* 0x023e220000000a00 */
[----:B------:R-:W-:-:S04]  /*0980*/  IMAD R3, R0, 0x200, R3 ;  /* 0x0000020000037824 */ /* 0x000fc800078e0203 */
[----:B0-----:R-:W-:-:S05]  /*0990*/  IMAD.WIDE.U32 R2, R3, 0x2, R4 ;  /* 0x0000000203027825 */ /* 0x001fca00078e0004 */
[----:B------:R-:W-:Y:S01]  /*09a0*/  STG.E.U16 desc[UR6][R2.64], R10 ;  /* 0x0000000a02007986 */ /* 0x000fe2000c101506 */
[----:B------:R-:W-:Y:S05]  /*09b0*/  EXIT ;  /* 0x000000000000794d */ /* 0x000fea0003800000 */
.L_x_583:
        /* <DEDUP_REMOVED lines=12> */
.L_x_19763:


//--------------------- .text._ZN2at6native29vectorized_elementwise_kernelILi2ENS0_13AUnaryFunctorIN3c108BFloat16ES4_S4_ZZZNS0_17hypot_kernel_cudaERNS_18TensorIteratorBaseEENKUlvE_clEvENKUlvE2_clEvEUlS4_S4_E_EESt5arrayIPcLm2EEEEviT0_T1_ --------------------------
	.section	.text._ZN2at6native29vectorized_elementwise_kernelILi2ENS0_13AUnaryFunctorIN3c108BFloat16ES4_S4_ZZZNS0_17hypot_kernel_cudaERNS_18TensorIteratorBaseEENKUlvE_clEvENKUlvE2_clEvEUlS4_S4_E_EESt5arrayIPcLm2EEEEviT0_T1_,"ax",@progbits
	.align	128
        .global         _ZN2at6native29vectorized_elementwise_kernelILi2ENS0_13AUnaryFunctorIN3c108BFloat16ES4_S4_ZZZNS0_17hypot_kernel_cudaERNS_18TensorIteratorBaseEENKUlvE_clEvENKUlvE2_clEvEUlS4_S4_E_EESt5arrayIPcLm2EEEEviT0_T1_
        .type           _ZN2at6native29vectorized_elementwise_kernelILi2ENS0_13AUnaryFunctorIN3c108BFloat16ES4_S4_ZZZNS0_17hypot_kernel_cudaERNS_18TensorIteratorBaseEENKUlvE_clEvENKUlvE2_clEvEUlS4_S4_E_EESt5arrayIPcLm2EEEEviT0_T1_,@function
        .size           _ZN2at6native29vectorized_elementwise_kernelILi2ENS0_13AUnaryFunctorIN3c108BFloat16ES4_S4_ZZZNS0_17hypot_kernel_cudaERNS_18TensorIteratorBaseEENKUlvE_clEvENKUlvE2_clEvEUlS4_S4_E_EESt5arrayIPcLm2EEEEviT0_T1_,(.L_x_19764 - _ZN2at6native29vectorized_elementwise_kernelILi2ENS0_13AUnaryFunctorIN3c108BFloat16ES4_S4_ZZZNS0_17hypot_kernel_cudaERNS_18TensorIteratorBaseEENKUlvE_clEvENKUlvE2_clEvEUlS4_S4_E_EESt5arrayIPcLm2EEEEviT0_T1_)
        .other          _ZN2at6native29vectorized_elementwise_kernelILi2ENS0_13AUnaryFunctorIN3c108BFloat16ES4_S4_ZZZNS0_17hypot_kernel_cudaERNS_18TensorIteratorBaseEENKUlvE_clEvENKUlvE2_clEvEUlS4_S4_E_EESt5arrayIPcLm2EEEEviT0_T1_,@"STO_CUDA_ENTRY STV_DEFAULT"
_ZN2at6native29vectorized_elementwise_kernelILi2ENS0_13AUnaryFunctorIN3c108BFloat16ES4_S4_ZZZNS0_17hypot_kernel_cudaERNS_18TensorIteratorBaseEENKUlvE_clEvENKUlvE2_clEvEUlS4_S4_E_EESt5arrayIPcLm2EEEEviT0_T1_:
.text._ZN2at6native29vectorized_elementwise_kernelILi2ENS0_13AUnaryFunctorIN3c108BFloat16ES4_S4_ZZZNS0_17hypot_kernel_cudaERNS_18TensorIteratorBaseEENKUlvE_clEvENKUlvE2_clEvEUlS4_S4_E_EESt5arrayIPcLm2EEEEviT0_T1_:
[----:B------:R-:W-:Y:S01]  /*0000*/  LDC R1, c[0x0][0x28] ;  /* 0x00000a00ff017b82 */ /* 0x000fe20000000800 */
[----:B------:R-:W0:Y:S01]  /*0010*/  S2R R0, SR_CTAID.X ;  /* 0x0000000000007919 */ /* 0x000e220000002500 */
[----:B------:R-:W-:Y:S01]  /*0020*/  ULDC UR4, c[0x0][0x210] ;  /* 0x0000840000047ab9 */ /* 0x000fe20000000800 */
[----:B------:R-:W-:Y:S01]  /*0030*/  ULDC.64 UR6, c[0x0][0x208] ;  /* 0x0000820000067ab9 */ /* 0x000fe20000000a00 */
[----:B0-----:R-:W-:-:S05]  /*0040*/  IMAD.SHL.U32 R0, R0, 0x400, RZ ;  /* 0x0000040000007824 */ /* 0x001fca00078e00ff */
[----:B------:R-:W-:Y:S01]  /*0050*/  IADD3 R8, -R0, UR4, RZ ;  /* 0x0000000400087c10 */ /* 0x000fe2000fffe1ff */
[----:B------:R-:W-:-:S03]  /*0060*/  ULDC.U16 UR4, c[0x0][0x216] ;  /* 0x0000858000047ab9 */ /* 0x000fc60000000400 */
[----:B------:R-:W-:-:S13]  /*0070*/  ISETP.GE.U32.AND P0, PT, R8, 0x400, PT ;  /* 0x000004000800780c */ /* 0x000fda0003f06070 */
[----:B------:R-:W-:Y:S05]  /*0080*/  @!P0 BRA `(.L_x_584) ;  /* 0x0000000800688947 */ /* 0x000fea0003800000 */
[----:B------:R-:W0:Y:S01]  /*0090*/  S2R R5, SR_TID.X ;  /* 0x0000000000057919 */ /* 0x000e220000002100 */
[----:B------:R-:W1:Y:S02]  /*00a0*/  LDC.64 R2, c[0x0][0x220] ;  /* 0x00008800ff027b82 */ /* 0x000e640000000a00 */
[----:B-1----:R-:W-:-:S04]  /*00b0*/  IMAD.WIDE R2, R0, 0x2, R2 ;  /* 0x0000000200027825 */ /* 0x002fc800078e0202 */
[----:B0-----:R-:W-:-:S05]  /*00c0*/  IMAD.WIDE.U32 R12, R5, 0x4, R2 ;  /* 0x00000004050c7825 */ /* 0x001fca00078e0002 */
[----:B------:R-:W2:Y:S04]  /*00d0*/  LDG.E R4, desc[UR6][R12.64] ;  /* 0x000000060c047981 */ /* 0x000ea8000c1e1900 */
[----:B------:R-:W3:Y:S04]  /*00e0*/  LDG.E R7, desc[UR6][R12.64+0x200] ;  /* 0x000200060c077981 */ /* 0x000ee8000c1e1900 */
[----:B------:R-:W4:Y:S04]  /*00f0*/  LDG.E R8, desc[UR6][R12.64+0x400] ;  /* 0x000400060c087981 */ /* 0x000f28000c1e1900 */
[----:B------:R0:W5:Y:S01]  /*0100*/  LDG.E R3, desc[UR6][R12.64+0x600] ;  /* 0x000600060c037981 */ /* 0x000162000c1e1900 */
[----:B------:R-:W-:-:S06]  /*0110*/  USHF.L.U32 UR5, UR4, 0x10, URZ ;  /* 0x0000001004057899 */ /* 0x000fcc000800063f */
[----:B------:R-:W-:Y:S01]  /*0120*/  FADD.FTZ R2, -RZ, |UR5| ;  /* 0x40000005ff027e21 */ /* 0x000fe20008010100 */
[C---:B--2---:R-:W-:Y:S01]  /*0130*/  IMAD.U32 R6, R4.reuse, 0x10000, RZ ;  /* 0x0001000004067824 */ /* 0x044fe200078e00ff */
[----:B------:R-:W-:-:S03]  /*0140*/  PRMT R4, R4, 0x7632, R4 ;  /* 0x0000763204047816 */ /* 0x000fc60000000004 */
[----:B------:R-:W-:Y:S02]  /*0150*/  FADD.FTZ R9, |R6|, -RZ ;  /* 0x800000ff06097221 */ /* 0x000fe40000010200 */
[----:B------:R-:W-:-:S03]  /*0160*/  IMAD.U32 R4, R4, 0x10000, RZ ;  /* 0x0001000004047824 */ /* 0x000fc600078e00ff */
[-C--:B------:R-:W-:Y:S01]  /*0170*/  VIMNMX R6, R2, R9.reuse, !PT ;  /* 0x0000000902067248 */ /* 0x080fe20007fe0100 */
[----:B------:R-:W-:Y:S01]  /*0180*/  FADD.FTZ R17, |R4|, -RZ ;  /* 0x800000ff04117221 */ /* 0x000fe20000010200 */
[----:B------:R-:W-:Y:S01]  /*0190*/  VIMNMX R10, R2, R9, PT ;  /* 0x00000009020a7248 */ /* 0x000fe20003fe0100 */
[----:B---3--:R-:W-:Y:S01]  /*01a0*/  IMAD.U32 R4, R7, 0x10000, RZ ;  /* 0x0001000007047824 */ /* 0x008fe200078e00ff */
[----:B------:R-:W-:Y:S02]  /*01b0*/  LOP3.LUT R11, R6, 0xfe000000, RZ, 0xc0, !PT ;  /* 0xfe000000060b7812 */ /* 0x000fe400078ec0ff */
[----:B------:R-:W-:Y:S01]  /*01c0*/  VIMNMX R9, R2, R17, !PT ;  /* 0x0000001102097248 */ /* 0x000fe20007fe0100 */
[----:B------:R-:W-:Y:S01]  /*01d0*/  FADD.FTZ R19, |R4|, -RZ ;  /* 0x800000ff04137221 */ /* 0x000fe20000010200 */
[----:B------:R-:W-:Y:S02]  /*01e0*/  IADD3 R15, -R11, 0x7e800000, RZ ;  /* 0x7e8000000b0f7810 */ /* 0x000fe40007ffe1ff */
[----:B0-----:R-:W-:-:S02]  /*01f0*/  LOP3.LUT R12, R9, 0xfe000000, RZ, 0xc0, !PT ;  /* 0xfe000000090c7812 */ /* 0x001fc400078ec0ff */
[----:B------:R-:W-:Y:S01]  /*0200*/  VIMNMX R13, R2, R17, PT ;  /* 0x00000011020d7248 */ /* 0x000fe20003fe0100 */
[-C--:B------:R-:W-:Y:S01]  /*0210*/  FMUL.FTZ R4, R10, R15.reuse ;  /* 0x0000000f0a047220 */ /* 0x080fe20000410000 */
[----:B------:R-:W-:Y:S01]  /*0220*/  IADD3 R14, -R12, 0x7e800000, RZ ;  /* 0x7e8000000c0e7810 */ /* 0x000fe20007ffe1ff */
[----:B------:R-:W-:Y:S01]  /*0230*/  FMUL.FTZ R15, R6, R15 ;  /* 0x0000000f060f7220 */ /* 0x000fe20000410000 */
[----:B------:R-:W-:Y:S01]  /*0240*/  FSETP.NEU.FTZ.AND P0, PT, R10, RZ, PT ;  /* 0x000000ff0a00720b */ /* 0x000fe20003f1d000 */
[----:B------:R-:W-:Y:S01]  /*0250*/  FMUL.FTZ R4, R4, R4 ;  /* 0x0000000404047220 */ /* 0x000fe20000410000 */
[C---:B------:R-:W-:Y:S01]  /*0260*/  FSETP.NEU.FTZ.AND P2, PT, R13.reuse, RZ, PT ;  /* 0x000000ff0d00720b */ /* 0x040fe20003f5d000 */
[-C--:B------:R-:W-:Y:S01]  /*0270*/  FMUL.FTZ R17, R13, R14.reuse ;  /* 0x0000000e0d117220 */ /* 0x080fe20000410000 */
[----:B------:R-:W-:Y:S01]  /*0280*/  LOP3.LUT R11, R11, 0x800000, RZ, 0xfc, !PT ;  /* 0x008000000b0b7812 */ /* 0x000fe200078efcff */
[----:B------:R-:W-:Y:S01]  /*0290*/  FFMA.FTZ R16, R15, R15, R4 ;  /* 0x0000000f0f107223 */ /* 0x000fe20000010004 */
[----:B------:R-:W-:Y:S01]  /*02a0*/  VIMNMX R4, R2, R19, !PT ;  /* 0x0000001302047248 */ /* 0x000fe20007fe0100 */
[----:B------:R-:W-:Y:S01]  /*02b0*/  FMUL.FTZ R15, R9, R14 ;  /* 0x0000000e090f7220 */ /* 0x000fe20000410000 */
[----:B------:R-:W-:Y:S01]  /*02c0*/  FMUL.FTZ R18, R17, R17 ;  /* 0x0000001111127220 */ /* 0x000fe20000410000 */
[----:B------:R-:W-:Y:S01]  /*02d0*/  FSETP.NEU.FTZ.AND P1, PT, R10, +INF , PT ;  /* 0x7f8000000a00780b */ /* 0x000fe20003f3d000 */
[----:B----4-:R-:W-:Y:S01]  /*02e0*/  IMAD.U32 R10, R8, 0x10000, RZ ;  /* 0x00010000080a7824 */ /* 0x010fe200078e00ff */
[----:B------:R-:W-:Y:S01]  /*02f0*/  LOP3.LUT R14, R4, 0xfe000000, RZ, 0xc0, !PT ;  /* 0xfe000000040e7812 */ /* 0x000fe200078ec0ff */
[----:B------:R-:W-:Y:S01]  /*0300*/  FFMA.FTZ R18, R15, R15, R18 ;  /* 0x0000000f0f127223 */ /* 0x000fe20000010012 */
[----:B------:R-:W-:Y:S01]  /*0310*/  VIMNMX R15, R2, R19, PT ;  /* 0x00000013020f7248 */ /* 0x000fe20003fe0100 */
[----:B------:R-:W0:Y:S01]  /*0320*/  MUFU.SQRT R16, R16 ;  /* 0x0000001000107308 */ /* 0x000e220000002000 */
[----:B------:R-:W-:-:S05]  /*0330*/  IADD3 R17, -R14, 0x7e800000, RZ ;  /* 0x7e8000000e117810 */ /* 0x000fca0007ffe1ff */
[-C--:B------:R-:W-:Y:S01]  /*0340*/  FMUL.FTZ R19, R15, R17.reuse ;  /* 0x000000110f137220 */ /* 0x080fe20000410000 */
[----:B------:R-:W-:Y:S01]  /*0350*/  FMUL.FTZ R17, R4, R17 ;  /* 0x0000001104117220 */ /* 0x000fe20000410000 */
[----:B------:R-:W1:Y:S02]  /*0360*/  MUFU.SQRT R18, R18 ;  /* 0x0000001200127308 */ /* 0x000e640000002000 */
[----:B------:R-:W-:-:S04]  /*0370*/  FMUL.FTZ R20, R19, R19 ;  /* 0x0000001313147220 */ /* 0x000fc80000410000 */
[----:B------:R-:W-:Y:S01]  /*0380*/  FFMA.FTZ R20, R17, R17, R20 ;  /* 0x0000001111147223 */ /* 0x000fe20000010014 */
[----:B------:R-:W-:Y:S01]  /*0390*/  LOP3.LUT R17, R12, 0x800000, RZ, 0xfc, !PT ;  /* 0x008000000c117812 */ /* 0x000fe200078efcff */
[----:B-----5:R-:W-:Y:S02]  /*03a0*/  IMAD.U32 R12, R3, 0x10000, RZ ;  /* 0x00010000030c7824 */ /* 0x020fe400078e00ff */
[----:B0-----:R-:W-:Y:S01]  /*03b0*/  @P0 FMUL.FTZ R6, R16, R11 ;  /* 0x0000000b10060220 */ /* 0x001fe20000410000 */
[----:B------:R-:W-:Y:S01]  /*03c0*/  FSETP.NEU.FTZ.AND P0, PT, R13, +INF , PT ;  /* 0x7f8000000d00780b */ /* 0x000fe20003f1d000 */
[----:B------:R-:W-:Y:S01]  /*03d0*/  FADD.FTZ R13, |R10|, -RZ ;  /* 0x800000ff0a0d7221 */ /* 0x000fe20000010200 */
[----:B------:R-:W0:Y:S01]  /*03e0*/  MUFU.SQRT R20, R20 ;  /* 0x0000001400147308 */ /* 0x000e220000002000 */
[----:B------:R-:W-:Y:S01]  /*03f0*/  LOP3.LUT R11, R14, 0x800000, RZ, 0xfc, !PT ;  /* 0x008000000e0b7812 */ /* 0x000fe200078efcff */
[----:B------:R-:W-:Y:S01]  /*0400*/  FADD.FTZ R21, |R12|, -RZ ;  /* 0x800000ff0c157221 */ /* 0x000fe20000010200 */
[----:B------:R-:W-:Y:S01]  /*0410*/  FSEL R6, R6, +INF , P1 ;  /* 0x7f80000006067808 */ /* 0x000fe20000800000 */
[----:B-1----:R-:W-:Y:S01]  /*0420*/  @P2 FMUL.FTZ R9, R18, R17 ;  /* 0x0000001112092220 */ /* 0x002fe20000410000 */
[----:B------:R-:W-:-:S02]  /*0430*/  FSETP.NEU.FTZ.AND P2, PT, R15, RZ, PT ;  /* 0x000000ff0f00720b */ /* 0x000fc40003f5d000 */
[----:B------:R-:W-:Y:S02]  /*0440*/  PRMT R3, R7, 0x7632, R3 ;  /* 0x0000763207037816 */ /* 0x000fe40000000003 */
[----:B------:R-:W-:Y:S02]  /*0450*/  FSEL R9, R9, +INF , P0 ;  /* 0x7f80000009097808 */ /* 0x000fe40000000000 */
[----:B------:R-:W-:Y:S01]  /*0460*/  VIMNMX R7, R2, R21, !PT ;  /* 0x0000001502077248 */ /* 0x000fe20007fe0100 */
[----:B------:R-:W-:Y:S01]  /*0470*/  IMAD.U32 R17, R3, 0x10000, RZ ;  /* 0x0001000003117824 */ /* 0x000fe200078e00ff */
[----:B------:R-:W-:Y:S02]  /*0480*/  F2FP.BF16.F32.PACK_AB R6, R9, R6 ;  /* 0x000000060906723e */ /* 0x000fe400000010ff */
[----:B------:R-:W-:Y:S01]  /*0490*/  PRMT R9, R8, 0x7632, R9 ;  /* 0x0000763208097816 */ /* 0x000fe20000000009 */
[----:B------:R-:W-:Y:S01]  /*04a0*/  FADD.FTZ R17, |R17|, -RZ ;  /* 0x800000ff11117221 */ /* 0x000fe20000010200 */
[----:B------:R-:W-:Y:S01]  /*04b0*/  VIMNMX R8, R2, R13, !PT ;  /* 0x0000000d02087248 */ /* 0x000fe20007fe0100 */
[----:B0-----:R-:W-:Y:S01]  /*04c0*/  @P2 FMUL.FTZ R4, R20, R11 ;  /* 0x0000000b14042220 */ /* 0x001fe20000410000 */
[----:B------:R-:W-:-:S02]  /*04d0*/  VIMNMX R11, R2, R13, PT ;  /* 0x0000000d020b7248 */ /* 0x000fc40003fe0100 */
[----:B------:R-:W-:Y:S02]  /*04e0*/  LOP3.LUT R19, R8, 0xfe000000, RZ, 0xc0, !PT ;  /* 0xfe00000008137812 */ /* 0x000fe400078ec0ff */
[----:B------:R-:W-:Y:S01]  /*04f0*/  FSETP.NEU.FTZ.AND P1, PT, R15, +INF , PT ;  /* 0x7f8000000f00780b */ /* 0x000fe20003f3d000 */
[----:B------:R-:W-:Y:S01]  /*0500*/  IMAD.U32 R15, R9, 0x10000, RZ ;  /* 0x00010000090f7824 */ /* 0x000fe200078e00ff */
[----:B------:R-:W-:Y:S02]  /*0510*/  IADD3 R12, -R19, 0x7e800000, RZ ;  /* 0x7e800000130c7810 */ /* 0x000fe40007ffe1ff */
[----:B------:R-:W-:Y:S01]  /*0520*/  LOP3.LUT R10, R7, 0xfe000000, RZ, 0xc0, !PT ;  /* 0xfe000000070a7812 */ /* 0x000fe200078ec0ff */
[----:B------:R-:W-:Y:S01]  /*0530*/  FADD.FTZ R15, |R15|, -RZ ;  /* 0x800000ff0f0f7221 */ /* 0x000fe20000010200 */
[----:B------:R-:W-:Y:S01]  /*0540*/  VIMNMX R9, R2, R21, PT ;  /* 0x0000001502097248 */ /* 0x000fe20003fe0100 */
[-C--:B------:R-:W-:Y:S01]  /*0550*/  FMUL.FTZ R13, R11, R12.reuse ;  /* 0x0000000c0b0d7220 */ /* 0x080fe20000410000 */
[----:B------:R-:W-:Y:S01]  /*0560*/  IADD3 R16, -R10, 0x7e800000, RZ ;  /* 0x7e8000000a107810 */ /* 0x000fe20007ffe1ff */
[----:B------:R-:W-:Y:S01]  /*0570*/  FMUL.FTZ R14, R8, R12 ;  /* 0x0000000c080e7220 */ /* 0x000fe20000410000 */
[----:B------:R-:W-:Y:S01]  /*0580*/  VIMNMX R12, R2, R17, !PT ;  /* 0x00000011020c7248 */ /* 0x000fe20007fe0100 */
[----:B------:R-:W-:Y:S01]  /*0590*/  FMUL.FTZ R13, R13, R13 ;  /* 0x0000000d0d0d7220 */ /* 0x000fe20000410000 */
[----:B------:R-:W-:Y:S01]  /*05a0*/  PRMT R3, R3, 0x7632, R3 ;  /* 0x0000763203037816 */ /* 0x000fe20000000003 */
[----:B------:R-:W-:Y:S01]  /*05b0*/  FMUL.FTZ R18, R9, R16 ;  /* 0x0000001009127220 */ /* 0x000fe20000410000 */
[----:B------:R-:W-:Y:S01]  /*05c0*/  LOP3.LUT R20, R12, 0xfe000000, RZ, 0xc0, !PT ;  /* 0xfe0000000c147812 */ /* 0x000fe200078ec0ff */
[----:B------:R-:W-:Y:S01]  /*05d0*/  FFMA.FTZ R24, R14, R14, R13 ;  /* 0x0000000e0e187223 */ /* 0x000fe2000001000d */
[----:B------:R-:W-:Y:S01]  /*05e0*/  VIMNMX R13, R2, R15, !PT ;  /* 0x0000000f020d7248 */ /* 0x000fe20007fe0100 */
[----:B------:R-:W-:Y:S01]  /*05f0*/  FMUL.FTZ R21, R18, R18 ;  /* 0x0000001212157220 */ /* 0x000fe20000410000 */
[----:B------:R-:W-:Y:S01]  /*0600*/  FMUL.FTZ R16, R7, R16 ;  /* 0x0000001007107220 */ /* 0x000fe20000410000 */
[----:B------:R-:W-:Y:S01]  /*0610*/  VIMNMX R17, R2, R17, PT ;  /* 0x0000001102117248 */ /* 0x000fe20003fe0100 */
[----:B------:R-:W-:Y:S01]  /*0620*/  IMAD.U32 R3, R3, 0x10000, RZ ;  /* 0x0001000003037824 */ /* 0x000fe200078e00ff */
[----:B------:R-:W-:Y:S01]  /*0630*/  LOP3.LUT R18, R13, 0xfe000000, RZ, 0xc0, !PT ;  /* 0xfe0000000d127812 */ /* 0x000fe200078ec0ff */
[----:B------:R-:W-:Y:S01]  /*0640*/  FFMA.FTZ R21, R16, R16, R21 ;  /* 0x0000001010157223 */ /* 0x000fe20000010015 */
[----:B------:R-:W-:Y:S01]  /*0650*/  IADD3 R14, -R20, 0x7e800000, RZ ;  /* 0x7e800000140e7810 */ /* 0x000fe20007ffe1ff */
[----:B------:R-:W-:Y:S01]  /*0660*/  FADD.FTZ R3, |R3|, -RZ ;  /* 0x800000ff03037221 */ /* 0x000fe20000010200 */
[----:B------:R-:W-:-:S02]  /*0670*/  VIMNMX R15, R2, R15, PT ;  /* 0x0000000f020f7248 */ /* 0x000fc40003fe0100 */
[----:B------:R-:W-:Y:S01]  /*0680*/  IADD3 R22, -R18, 0x7e800000, RZ ;  /* 0x7e80000012167810 */ /* 0x000fe20007ffe1ff */
[-C--:B------:R-:W-:Y:S01]  /*0690*/  FMUL.FTZ R16, R17, R14.reuse ;  /* 0x0000000e11107220 */ /* 0x080fe20000410000 */
[----:B------:R-:W-:Y:S01]  /*06a0*/  FMUL.FTZ R23, R12, R14 ;  /* 0x0000000e0c177220 */ /* 0x000fe20000410000 */
[----:B------:R-:W-:Y:S01]  /*06b0*/  VIMNMX R14, R2, R3, !PT ;  /* 0x00000003020e7248 */ /* 0x000fe20007fe0100 */
[----:B------:R-:W-:Y:S01]  /*06c0*/  MUFU.SQRT R21, R21 ;  /* 0x0000001500157308 */ /* 0x000fe20000002000 */
[----:B------:R-:W-:Y:S01]  /*06d0*/  FMUL.FTZ R25, R15, R22 ;  /* 0x000000160f197220 */ /* 0x000fe20000410000 */
[----:B------:R-:W-:Y:S01]  /*06e0*/  FMUL.FTZ R16, R16, R16 ;  /* 0x0000001010107220 */ /* 0x000fe20000410000 */
[----:B------:R-:W-:Y:S01]  /*06f0*/  FMUL.FTZ R22, R13, R22 ;  /* 0x000000160d167220 */ /* 0x000fe20000410000 */
[----:B------:R-:W-:Y:S01]  /*0700*/  FSETP.NEU.FTZ.AND P5, PT, R17, RZ, PT ;  /* 0x000000ff1100720b */ /* 0x000fe20003fbd000 */
[----:B------:R-:W-:Y:S01]  /*0710*/  FMUL.FTZ R25, R25, R25 ;  /* 0x0000001919197220 */ /* 0x000fe20000410000 */
[----:B------:R-:W-:Y:S01]  /*0720*/  FFMA.FTZ R23, R23, R23, R16 ;  /* 0x0000001717177223 */ /* 0x000fe20000010010 */
[----:B------:R-:W-:-:S02]  /*0730*/  LOP3.LUT R16, R14, 0xfe000000, RZ, 0xc0, !PT ;  /* 0xfe0000000e107812 */ /* 0x000fc400078ec0ff */
[----:B------:R-:W-:Y:S01]  /*0740*/  FFMA.FTZ R25, R22, R22, R25 ;  /* 0x0000001616197223 */ /* 0x000fe20000010019 */
[----:B------:R-:W-:Y:S02]  /*0750*/  VIMNMX R22, R2, R3, PT ;  /* 0x0000000302167248 */ /* 0x000fe40003fe0100 */
[----:B------:R-:W-:Y:S01]  /*0760*/  IADD3 R27, -R16, 0x7e800000, RZ ;  /* 0x7e800000101b7810 */ /* 0x000fe20007ffe1ff */
[----:B------:R-:W0:Y:S01]  /*0770*/  MUFU.SQRT R23, R23 ;  /* 0x0000001700177308 */ /* 0x000e220000002000 */
[----:B------:R-:W-:Y:S01]  /*0780*/  FSETP.NEU.FTZ.AND P0, PT, R17, +INF , PT ;  /* 0x7f8000001100780b */ /* 0x000fe20003f1d000 */
[----:B------:R-:W1:Y:S01]  /*0790*/  LDC.64 R2, c[0x0][0x218] ;  /* 0x00008600ff027b82 */ /* 0x000e620000000a00 */
[----:B------:R-:W-:Y:S02]  /*07a0*/  FSETP.NEU.FTZ.AND P2, PT, R15, RZ, PT ;  /* 0x000000ff0f00720b */ /* 0x000fe40003f5d000 */
[----:B------:R-:W-:Y:S02]  /*07b0*/  FSETP.NEU.FTZ.AND P3, PT, R9, RZ, PT ;  /* 0x000000ff0900720b */ /* 0x000fe40003f7d000 */
[----:B------:R-:W-:Y:S01]  /*07c0*/  FSETP.NEU.FTZ.AND P6, PT, R11, RZ, PT ;  /* 0x000000ff0b00720b */ /* 0x000fe20003fdd000 */
[----:B------:R2:W3:Y:S01]  /*07d0*/  MUFU.SQRT R17, R24 ;  /* 0x0000001800117308 */ /* 0x0004e20000002000 */
[----:B------:R-:W-:-:S02]  /*07e0*/  FSETP.NEU.FTZ.AND P4, PT, R22, RZ, PT ;  /* 0x000000ff1600720b */ /* 0x000fc40003f9d000 */
[----:B------:R-:W-:Y:S02]  /*07f0*/  LOP3.LUT R20, R20, 0x800000, RZ, 0xfc, !PT ;  /* 0x0080000014147812 */ /* 0x000fe400078efcff */
[----:B------:R-:W-:Y:S02]  /*0800*/  LOP3.LUT R18, R18, 0x800000, RZ, 0xfc, !PT ;  /* 0x0080000012127812 */ /* 0x000fe400078efcff */
[----:B------:R-:W-:Y:S01]  /*0810*/  LOP3.LUT R10, R10, 0x800000, RZ, 0xfc, !PT ;  /* 0x008000000a0a7812 */ /* 0x000fe200078efcff */
[----:B------:R-:W4:Y:S01]  /*0820*/  MUFU.SQRT R25, R25 ;  /* 0x0000001900197308 */ /* 0x000f220000002000 */
[-C--:B--2---:R-:W-:Y:S01]  /*0830*/  FMUL.FTZ R24, R22, R27.reuse ;  /* 0x0000001b16187220 */ /* 0x084fe20000410000 */
[----:B------:R-:W-:Y:S01]  /*0840*/  FMUL.FTZ R27, R14, R27 ;  /* 0x0000001b0e1b7220 */ /* 0x000fe20000410000 */
[----:B0-----:R-:W-:Y:S01]  /*0850*/  @P5 FMUL.FTZ R12, R23, R20 ;  /* 0x00000014170c5220 */ /* 0x001fe20000410000 */
[----:B------:R-:W-:Y:S01]  /*0860*/  FSETP.NEU.FTZ.AND P5, PT, R11, +INF , PT ;  /* 0x7f8000000b00780b */ /* 0x000fe20003fbd000 */
[----:B------:R-:W-:Y:S01]  /*0870*/  FMUL.FTZ R24, R24, R24 ;  /* 0x0000001818187220 */ /* 0x000fe20000410000 */
[----:B------:R-:W-:Y:S01]  /*0880*/  LOP3.LUT R26, R19, 0x800000, RZ, 0xfc, !PT ;  /* 0x00800000131a7812 */ /* 0x000fe200078efcff */
[----:B------:R-:W-:Y:S01]  /*0890*/  @P3 FMUL.FTZ R7, R21, R10 ;  /* 0x0000000a15073220 */ /* 0x000fe20000410000 */
[----:B------:R-:W-:Y:S01]  /*08a0*/  LOP3.LUT R11, R16, 0x800000, RZ, 0xfc, !PT ;  /* 0x00800000100b7812 */ /* 0x000fe200078efcff */
[----:B------:R-:W-:Y:S01]  /*08b0*/  FFMA.FTZ R24, R27, R27, R24 ;  /* 0x0000001b1b187223 */ /* 0x000fe20000010018 */
[----:B------:R-:W-:Y:S01]  /*08c0*/  FSETP.NEU.FTZ.AND P3, PT, R22, +INF , PT ;  /* 0x7f8000001600780b */ /* 0x000fe20003f7d000 */
[----:B---3--:R-:W-:Y:S01]  /*08d0*/  @P6 FMUL.FTZ R8, R17, R26 ;  /* 0x0000001a11086220 */ /* 0x008fe20000410000 */
[----:B------:R-:W-:Y:S01]  /*08e0*/  FSETP.NEU.FTZ.AND P6, PT, R15, +INF , PT ;  /* 0x7f8000000f00780b */ /* 0x000fe20003fdd000 */
[----:B-1----:R-:W-:Y:S01]  /*08f0*/  IMAD.WIDE.U32 R2, R0, 0x2, R2 ;  /* 0x0000000200027825 */ /* 0x002fe200078e0002 */
[----:B------:R-:W-:Y:S01]  /*0900*/  FSEL R4, R4, +INF , P1 ;  /* 0x7f80000004047808 */ /* 0x000fe20000800000 */
[----:B------:R-:W0:Y:S01]  /*0910*/  MUFU.SQRT R24, R24 ;  /* 0x0000001800187308 */ /* 0x000e220000002000 */
[----:B------:R-:W-:Y:S01]  /*0920*/  FSEL R8, R8, +INF , P5 ;  /* 0x7f80000008087808 */ /* 0x000fe20002800000 */
[----:B----4-:R-:W-:Y:S01]  /*0930*/  @P2 FMUL.FTZ R13, R25, R18 ;  /* 0x00000012190d2220 */ /* 0x010fe20000410000 */
[----:B------:R-:W-:Y:S01]  /*0940*/  FSETP.NEU.FTZ.AND P2, PT, R9, +INF , PT ;  /* 0x7f8000000900780b */ /* 0x000fe20003f5d000 */
[----:B------:R-:W-:-:S03]  /*0950*/  IMAD.WIDE R2, R5, 0x4, R2 ;  /* 0x0000000405027825 */ /* 0x000fc600078e0202 */
[----:B------:R-:W-:Y:S02]  /*0960*/  FSEL R0, R7, +INF , P2 ;  /* 0x7f80000007007808 */ /* 0x000fe40001000000 */
[----:B------:R-:W-:Y:S01]  /*0970*/  FSEL R7, R12, +INF , P0 ;  /* 0x7f8000000c077808 */ /* 0x000fe20000000000 */
[----:B------:R-:W-:Y:S01]  /*0980*/  STG.E desc[UR6][R2.64], R6 ;  /* 0x0000000602007986 */ /* 0x000fe2000c101906 */
[----:B------:R-:W-:Y:S02]  /*0990*/  FSEL R13, R13, +INF , P6 ;  /* 0x7f8000000d0d7808 */ /* 0x000fe40003000000 */
[----:B------:R-:W-:Y:S02]  /*09a0*/  F2FP.BF16.F32.PACK_AB R7, R7, R4 ;  /* 0x000000040707723e */ /* 0x000fe400000010ff */
[----:B------:R-:W-:Y:S01]  /*09b0*/  F2FP.BF16.F32.PACK_AB R13, R13, R8 ;  /* 0x000000080d0d723e */ /* 0x000fe200000010ff */
[----:B0-----:R-:W-:Y:S02]  /*09c0*/  @P4 FMUL.FTZ R14, R24, R11 ;  /* 0x0000000b180e4220 */ /* 0x001fe40000410000 */
[----:B------:R-:W-:Y:S03]  /*09d0*/  STG.E desc[UR6][R2.64+0x200], R7 ;  /* 0x0002000702007986 */ /* 0x000fe6000c101906 */
[----:B------:R-:W-:Y:S01]  /*09e0*/  FSEL R9, R14, +INF , P3 ;  /* 0x7f8000000e097808 */ /* 0x000fe20001800000 */
[----:B------:R-:W-:Y:S03]  /*09f0*/  STG.E desc[UR6][R2.64+0x400], R13 ;  /* 0x0004000d02007986 */ /* 0x000fe6000c101906 */
[----:B------:R-:W-:-:S05]  /*0a00*/  F2FP.BF16.F32.PACK_AB R9, R9, R0 ;  /* 0x000000000909723e */ /* 0x000fca00000010ff */
[----:B------:R-:W-:Y:S01]  /*0a10*/  STG.E desc[UR6][R2.64+0x600], R9 ;  /* 0x0006000902007986 */ /* 0x000fe2000c101906 */
[----:B------:R-:W-:Y:S05]  /*0a20*/  EXIT ;  /* 0x000000000000794d */ /* 0x000fea0003800000 */
.L_x_584:
[----:B------:R-:W0:Y:S01]  /*0a30*/  S2R R7, SR_TID.X ;  /* 0x0000000000077919 */ /* 0x000e220000002100 */
[----:B------:R-:W-:Y:S02]  /*0a40*/  PRMT R14, RZ, 0x7610, R14 ;  /* 0x00007610ff0e7816 */ /* 0x000fe4000000000e */
[----:B0-----:R-:W-:Y:S01]  /*0a50*/  ISETP.GE.AND P0, PT, R7, R8, PT ;  /* 0x000000080700720c */ /* 0x001fe20003f06270 */
[----:B------:R-:W-:-:S12]  /*0a60*/  IMAD.MOV.U32 R23, RZ, RZ, R7 ;  /* 0x000000ffff177224 */ /* 0x000fd800078e0007 */
[----:B------:R-:W-:Y:S02]  /*0a70*/  @!P0 IMAD.IADD R15, R0, 0x1, R23 ;  /* 0x00000001000f8824 */ /* 0x000fe400078e0217 */
[----:B------:R-:W-:-:S05]  /*0a80*/  @!P0 VIADD R23, R23, 0x80 ;  /* 0x0000008017178836 */ /* 0x000fca0000000000 */
[----:B------:R-:W-:-:S13]  /*0a90*/  ISETP.GE.AND P6, PT, R23, R8, PT ;  /* 0x000000081700720c */ /* 0x000fda0003fc6270 */
[----:B------:R-:W-:Y:S01]  /*0aa0*/  @!P6 IMAD.IADD R27, R0, 0x1, R23 ;  /* 0x00000001001be824 */ /* 0x000fe200078e0217 */
[----:B------:R-:W0:Y:S01]  /*0ab0*/  @!P6 LDC.64 R4, c[0x0][0x220] ;  /* 0x00008800ff04eb82 */ /* 0x000e220000000a00 */
[----:B------:R-:W-:-:S05]  /*0ac0*/  @!P6 VIADD R23, R23, 0x80 ;  /* 0x000000801717e836 */ /* 0x000fca0000000000 */
[----:B------:R-:W-:-:S13]  /*0ad0*/  ISETP.GE.AND P5, PT, R23, R8, PT ;  /* 0x000000081700720c */ /* 0x000fda0003fa6270 */
[----:B------:R-:W-:Y:S01]  /*0ae0*/  @!P5 IMAD.IADD R29, R0, 0x1, R23 ;  /* 0x00000001001dd824 */ /* 0x000fe200078e0217 */
[----:B------:R-:W1:Y:S01]  /*0af0*/  @!P5 LDC.64 R2, c[0x0][0x220] ;  /* 0x00008800ff02db82 */ /* 0x000e620000000a00 */
[----:B------:R-:W-:Y:S02]  /*0b00*/  @!P5 VIADD R23, R23, 0x80 ;  /* 0x000000801717d836 */ /* 0x000fe40000000000 */
[----:B0-----:R-:W-:-:S03]  /*0b10*/  @!P6 IMAD.WIDE.U32 R26, R27, 0x2, R4 ;  /* 0x000000021b1ae825 */ /* 0x001fc600078e0004 */
[C---:B------:R-:W-:Y:S02]  /*0b20*/  ISETP.GE.AND P4, PT, R23.reuse, R8, PT ;  /* 0x000000081700720c */ /* 0x040fe40003f86270 */
[----:B------:R-:W5:Y:S11]  /*0b30*/  @!P6 LDG.E.U16 R14, desc[UR6][R26.64] ;  /* 0x000000061a0ee981 */ /* 0x000f76000c1e1500 */
[----:B------:R-:W-:Y:S01]  /*0b40*/  @!P4 IMAD.IADD R9, R0, 0x1, R23 ;  /* 0x000000010009c824 */ /* 0x000fe200078e0217 */
[----:B------:R-:W0:Y:S01]  /*0b50*/  @!P4 LDC.64 R16, c[0x0][0x220] ;  /* 0x00008800ff10cb82 */ /* 0x000e220000000a00 */
[----:B------:R-:W-:-:S05]  /*0b60*/  @!P4 VIADD R23, R23, 0x80 ;  /* 0x000000801717c836 */ /* 0x000fca0000000000 */
[----:B------:R-:W-:-:S13]  /*0b70*/  ISETP.GE.AND P3, PT, R23, R8, PT ;  /* 0x000000081700720c */ /* 0x000fda0003f66270 */
[----:B------:R-:W-:Y:S01]  /*0b80*/  @!P3 IADD3 R25, R0, R23, RZ ;  /* 0x000000170019b210 */ /* 0x000fe20007ffe0ff */
[----:B------:R-:W-:Y:S01]  /*0b90*/  @!P3 VIADD R23, R23, 0x80 ;  /* 0x000000801717b836 */ /* 0x000fe20000000000 */
[----:B------:R-:W2:Y:S04]  /*0ba0*/  @!P3 LDC.64 R10, c[0x0][0x220] ;  /* 0x00008800ff0abb82 */ /* 0x000ea80000000a00 */
[----:B------:R-:W-:-:S13]  /*0bb0*/  ISETP.GE.AND P2, PT, R23, R8, PT ;  /* 0x000000081700720c */ /* 0x000fda0003f46270 */
[----:B------:R-:W-:Y:S01]  /*0bc0*/  @!P2 IMAD.IADD R21, R0, 0x1, R23 ;  /* 0x000000010015a824 */ /* 0x000fe200078e0217 */
[----:B------:R-:W3:Y:S01]  /*0bd0*/  @!P2 LDC.64 R12, c[0x0][0x220] ;  /* 0x00008800ff0cab82 */ /* 0x000ee20000000a00 */
[----:B------:R-:W-:-:S05]  /*0be0*/  @!P2 VIADD R23, R23, 0x80 ;  /* 0x000000801717a836 */ /* 0x000fca0000000000 */
[----:B------:R-:W-:-:S13]  /*0bf0*/  ISETP.GE.AND P1, PT, R23, R8, PT ;  /* 0x000000081700720c */ /* 0x000fda0003f26270 */
[----:B------:R-:W-:Y:S01]  /*0c00*/  @!P1 IMAD.IADD R19, R0, 0x1, R23 ;  /* 0x0000000100139824 */ /* 0x000fe200078e0217 */
[----:B------:R-:W4:Y:S01]  /*0c10*/  @!P1 LDC.64 R4, c[0x0][0x220] ;  /* 0x00008800ff049b82 */ /* 0x000f220000000a00 */
[----:B------:R-:W-:-:S05]  /*0c20*/  @!P1 VIADD R23, R23, 0x80 ;  /* 0x0000008017179836 */ /* 0x000fca0000000000 */
[----:B------:R-:W-:Y:S01]  /*0c30*/  ISETP.GE.AND P6, PT, R23, R8, PT ;  /* 0x000000081700720c */ /* 0x000fe20003fc6270 */
[----:B-1----:R-:W-:-:S12]  /*0c40*/  @!P5 IMAD.WIDE.U32 R28, R29, 0x2, R2 ;  /* 0x000000021d1cd825 */ /* 0x002fd800078e0002 */
[----:B------:R-:W1:Y:S01]  /*0c50*/  @!P6 LDC.64 R2, c[0x0][0x220] ;  /* 0x00008800ff02eb82 */ /* 0x000e620000000a00 */
[----:B------:R-:W-:-:S04]  /*0c60*/  @!P6 IMAD.IADD R23, R0, 0x1, R23 ;  /* 0x000000010017e824 */ /* 0x000fc800078e0217 */
[----:B-1----:R-:W-:-:S03]  /*0c70*/  @!P6 IMAD.WIDE.U32 R2, R23, 0x2, R2 ;  /* 0x000000021702e825 */ /* 0x002fc600078e0002 */
[----:B------:R-:W1:Y:S02]  /*0c80*/  @!P0 LDC.64 R22, c[0x0][0x220] ;  /* 0x00008800ff168b82 */ /* 0x000e640000000a00 */
[----:B-1----:R-:W-:Y:S01]  /*0c90*/  @!P0 IMAD.WIDE.U32 R22, R15, 0x2, R22 ;  /* 0x000000020f168825 */ /* 0x002fe200078e0016 */
[----:B------:R-:W-:-:S06]  /*0ca0*/  PRMT R15, RZ, 0x7610, R15 ;  /* 0x00007610ff0f7816 */ /* 0x000fcc000000000f */
[----:B------:R-:W5:Y:S01]  /*0cb0*/  @!P0 LDG.E.U16 R15, desc[UR6][R22.64] ;  /* 0x00000006160f8981 */ /* 0x000f62000c1e1500 */
[----:B0-----:R-:W-:Y:S01]  /*0cc0*/  @!P4 IMAD.WIDE.U32 R16, R9, 0x2, R16 ;  /* 0x000000020910c825 */ /* 0x001fe200078e0010 */
[----:B------:R-:W-:-:S06]  /*0cd0*/  PRMT R9, RZ, 0x7610, R9 ;  /* 0x00007610ff097816 */ /* 0x000fcc0000000009 */
[----:B------:R0:W5:Y:S01]  /*0ce0*/  @!P4 LDG.E.U16 R9, desc[UR6][R16.64] ;  /* 0x000000061009c981 */ /* 0x000162000c1e1500 */
[----:B---3--:R-:W-:Y:S01]  /*0cf0*/  @!P2 IMAD.WIDE.U32 R12, R21, 0x2, R12 ;  /* 0x00000002150ca825 */ /* 0x008fe200078e000c */
[----:B------:R-:W-:Y:S01]  /*0d00*/  PRMT R18, RZ, 0x7610, R18 ;  /* 0x00007610ff127816 */ /* 0x000fe20000000012 */
[----:B0-----:R-:W0:Y:S02]  /*0d10*/  @!P0 LDC.64 R16, c[0x0][0x218] ;  /* 0x00008600ff108b82 */ /* 0x001e240000000a00 */
[----:B----4-:R-:W-:Y:S01]  /*0d20*/  @!P1 IMAD.WIDE.U32 R4, R19, 0x2, R4 ;  /* 0x0000000213049825 */ /* 0x010fe200078e0004 */
[----:B------:R-:W-:Y:S02]  /*0d30*/  PRMT R21, RZ, 0x7610, R21 ;  /* 0x00007610ff157816 */ /* 0x000fe40000000015 */
[----:B------:R1:W5:Y:S01]  /*0d40*/  @!P6 LDG.E.U16 R18, desc[UR6][R2.64] ;  /* 0x000000060212e981 */ /* 0x000362000c1e1500 */
[----:B------:R-:W-:Y:S01]  /*0d50*/  PRMT R20, RZ, 0x7610, R20 ;  /* 0x00007610ff147816 */ /* 0x000fe20000000014 */
[----:B--2---:R-:W-:Y:S01]  /*0d60*/  @!P3 IMAD.WIDE.U32 R10, R25, 0x2, R10 ;  /* 0x00000002190ab825 */ /* 0x004fe200078e000a */
[----:B------:R-:W-:-:S02]  /*0d70*/  PRMT R19, RZ, 0x7610, R19 ;  /* 0x00007610ff137816 */ /* 0x000fc40000000013 */
[----:B------:R-:W-:Y:S01]  /*0d80*/  PRMT R6, RZ, 0x7610, R6 ;  /* 0x00007610ff067816 */ /* 0x000fe20000000006 */
[C---:B------:R-:W-:Y:S01]  /*0d90*/  VIADD R25, R7.reuse, 0x80 ;  /* 0x0000008007197836 */ /* 0x040fe20000000000 */
[----:B------:R2:W5:Y:S01]  /*0da0*/  @!P3 LDG.E.U16 R21, desc[UR6][R10.64] ;  /* 0x000000060a15b981 */ /* 0x000562000c1e1500 */
[----:B-1----:R-:W-:-:S03]  /*0db0*/  VIADD R3, R7, 0x200 ;  /* 0x0000020007037836 */ /* 0x002fc60000000000 */
[----:B------:R1:W5:Y:S01]  /*0dc0*/  @!P2 LDG.E.U16 R20, desc[UR6][R12.64] ;  /* 0x000000060c14a981 */ /* 0x000362000c1e1500 */
[----:B------:R-:W-:Y:S03]  /*0dd0*/  BSSY B0, `(.L_x_585) ;  /* 0x0000020000007945 */ /* 0x000fe60003800000 */
[----:B------:R3:W5:Y:S01]  /*0de0*/  @!P1 LDG.E.U16 R19, desc[UR6][R4.64] ;  /* 0x0000000604139981 */ /* 0x000762000c1e1500 */
[----:B--2---:R-:W-:-:S03]  /*0df0*/  VIADD R11, R7, 0x100 ;  /* 0x00000100070b7836 */ /* 0x004fc60000000000 */
[----:B------:R2:W5:Y:S01]  /*0e00*/  @!P5 LDG.E.U16 R6, desc[UR6][R28.64] ;  /* 0x000000061c06d981 */ /* 0x000562000c1e1500 */
[C---:B-1----:R-:W-:Y:S02]  /*0e10*/  VIADD R13, R7.reuse, 0x280 ;  /* 0x00000280070d7836 */ /* 0x042fe40000000000 */
[----:B---3--:R-:W-:Y:S01]  /*0e20*/  VIADD R5, R7, 0x180 ;  /* 0x0000018007057836 */ /* 0x008fe20000000000 */
[-C--:B------:R-:W-:Y:S01]  /*0e30*/  ISETP.GE.AND P3, PT, R3, R8.reuse, PT ;  /* 0x000000080300720c */ /* 0x080fe20003f66270 */
[----:B------:R-:W-:Y:S01]  /*0e40*/  VIADD R3, R7, 0x300 ;  /* 0x0000030007037836 */ /* 0x000fe20000000000 */
[-C--:B------:R-:W-:Y:S02]  /*0e50*/  ISETP.GE.AND P6, PT, R25, R8.reuse, PT ;  /* 0x000000081900720c */ /* 0x080fe40003fc6270 */
[-C--:B------:R-:W-:Y:S02]  /*0e60*/  ISETP.GE.AND P5, PT, R11, R8.reuse, PT ;  /* 0x000000080b00720c */ /* 0x080fe40003fa6270 */
[----:B------:R-:W-:-:S02]  /*0e70*/  ISETP.GE.AND P4, PT, R5, R8, PT ;  /* 0x000000080500720c */ /* 0x000fc40003f86270 */
[----:B------:R-:W-:Y:S01]  /*0e80*/  ISETP.GE.AND P2, PT, R13, R8, PT ;  /* 0x000000080d00720c */ /* 0x000fe20003f46270 */
[----:B--2---:R-:W-:-:S12]  /*0e90*/  @P0 BRA `(.L_x_586) ;  /* 0x00000000004c0947 */ /* 0x004fd80003800000 */
        /* <DEDUP_REMOVED lines=17> */
[----:B------:R-:W-:-:S04]  /*0fb0*/  FSEL R10, R2, +INF , P1 ;  /* 0x7f800000020a7808 */ /* 0x000fc80000800000 */
[----:B------:R-:W-:-:S07]  /*0fc0*/  F2FP.BF16.F32.PACK_AB R10, RZ, R10 ;  /* 0x0000000aff0a723e */ /* 0x000fce00000010ff */
.L_x_586:
[----:B------:R-:W-:Y:S05]  /*0fd0*/  BSYNC B0 ;  /* 0x0000000000007941 */ /* 0x000fea0003800000 */
.L_x_585:
[----:B------:R-:W-:Y:S01]  /*0fe0*/  BSSY B0, `(.L_x_587) ;  /* 0x0000017000007945 */ /* 0x000fe20003800000 */
[----:B------:R-:W-:Y:S01]  /*0ff0*/  ISETP.GE.AND P1, PT, R3, R8, PT ;  /* 0x000000080300720c */ /* 0x000fe20003f26270 */
[----:B------:R-:W-:Y:S02]  /*1000*/  VIADD R3, R7, 0x380 ;  /* 0x0000038007037836 */ /* 0x000fe40000000000 */
[----:B------:R-:W-:Y:S10]  /*1010*/  @P6 BRA `(.L_x_588) ;  /* 0x00000000004c6947 */ /* 0x000ff40003800000 */
        /* <DEDUP_REMOVED lines=14> */
[----:B------:R-:W1:Y:S02]  /*1100*/  MUFU.SQRT R12, R12 ;  /* 0x0000000c000c7308 */ /* 0x000e640000002000 */
[----:B-1----:R-:W-:Y:S01]  /*1110*/  @P6 FMUL.FTZ R2, R12, R5 ;  /* 0x000000050c026220 */ /* 0x002fe20000410000 */
[----:B------:R-:W-:-:S04]  /*1120*/  FSETP.NEU.FTZ.AND P6, PT, R14, +INF , PT ;  /* 0x7f8000000e00780b */ /* 0x000fc80003fdd000 */
[----:B------:R-:W-:-:S04]  /*1130*/  FSEL R11, R2, +INF , P6 ;  /* 0x7f800000020b7808 */ /* 0x000fc80003000000 */
[----:B------:R-:W-:-:S07]  /*1140*/  F2FP.BF16.F32.PACK_AB R11, RZ, R11 ;  /* 0x0000000bff0b723e */ /* 0x000fce00000010ff */
.L_x_588:
[----:B------:R-:W-:Y:S05]  /*1150*/  BSYNC B0 ;  /* 0x0000000000007941 */ /* 0x000fea0003800000 */
.L_x_587:
[----:B------:R-:W-:Y:S01]  /*1160*/  ISETP.GE.AND P6, PT, R3, R8, PT ;  /* 0x000000080300720c */ /* 0x000fe20003fc6270 */
[----:B------:R-:W-:Y:S01]  /*1170*/  @!P0 IMAD.IADD R3, R0, 0x1, R7 ;  /* 0x0000000100038824 */ /* 0x000fe200078e0207 */
[----:B------:R-:W-:Y:S03]  /*1180*/  BSSY B0, `(.L_x_589) ;  /* 0x0000016000007945 */ /* 0x000fe60003800000 */
[----:B0-----:R-:W-:Y:S01]  /*1190*/  @!P0 IMAD.WIDE.U32 R2, R3, 0x2, R16 ;  /* 0x0000000203028825 */ /* 0x001fe200078e0010 */
[----:B------:R-:W-:Y:S07]  /*11a0*/  @P5 BRA `(.L_x_590) ;  /* 0x00000000004c5947 */ /* 0x000fee0003800000 */
        /* <DEDUP_REMOVED lines=19> */
.L_x_590:
[----:B------:R-:W-:Y:S05]  /*12e0*/  BSYNC B0 ;  /* 0x0000000000007941 */ /* 0x000fea0003800000 */
.L_x_589:
        /* <DEDUP_REMOVED lines=21> */
.L_x_592:
[----:B------:R-:W-:Y:S05]  /*1440*/  BSYNC B0 ;  /* 0x0000000000007941 */ /* 0x000fea0003800000 */
.L_x_591:
        /* <DEDUP_REMOVED lines=21> */
.L_x_594:
[----:B------:R-:W-:Y:S05]  /*15a0*/  BSYNC B0 ;  /* 0x0000000000007941 */ /* 0x000fea0003800000 */
.L_x_593:
        /* <DEDUP_REMOVED lines=21> */
.L_x_596:
[----:B------:R-:W-:Y:S05]  /*1700*/  BSYNC B0 ;  /* 0x0000000000007941 */ /* 0x000fea0003800000 */
.L_x_595:
        /* <DEDUP_REMOVED lines=21> */
.L_x_598:
[----:B------:R-:W-:Y:S05]  /*1860*/  BSYNC B0 ;  /* 0x0000000000007941 */ /* 0x000fea0003800000 */
.L_x_597:
        /* <DEDUP_REMOVED lines=21> */
.L_x_600:
[----:B------:R-:W-:Y:S05]  /*19c0*/  BSYNC B0 ;  /* 0x0000000000007941 */ /* 0x000fea0003800000 */
.L_x_599:
[----:B------:R-:W-:Y:S01]  /*19d0*/  @!P0 VIADD R7, R7, 0x80 ;  /* 0x0000008007078836 */ /* 0x000fe20000000000 */
[----:B------:R0:W-:Y:S01]  /*19e0*/  @!P0 STG.E.U16 desc[UR6][R2.64], R10 ;  /* 0x0000000a02008986 */ /* 0x0001e2000c101506 */
[----:B------:R-:W-:Y:S04]  /*19f0*/  BSSY B0, `(.L_x_601) ;  /* 0x000002d000007945 */ /* 0x000fe80003800000 */
[----:B------:R-:W-:Y:S01]  /*1a00*/  BSSY B1, `(.L_x_602) ;  /* 0x0000025000017945 */ /* 0x000fe20003800000 */
[----:B------:R-:W-:-:S13]  /*1a10*/  ISETP.GE.AND P0, PT, R7, R8, PT ;  /* 0x000000080700720c */ /* 0x000fda0003f06270 */
[----:B0-----:R-:W-:Y:S05]  /*1a20*/  @P0 BRA `(.L_x_603) ;  /* 0x0000000000300947 */ /* 0x001fea0003800000 */
[----:B------:R-:W0:Y:S01]  /*1a30*/  LDC.64 R2, c[0x0][0x218] ;  /* 0x00008600ff027b82 */ /* 0x000e220000000a00 */
[----:B-----5:R-:W-:Y:S02]  /*1a40*/  IMAD.IADD R15, R0, 0x1, R7 ;  /* 0x00000001000f7824 */ /* 0x020fe400078e0207 */
[----:B------:R-:W-:-:S05]  /*1a50*/  VIADD R7, R7, 0x80 ;  /* 0x0000008007077836 */ /* 0x000fca0000000000 */
[----:B------:R-:W-:Y:S01]  /*1a60*/  ISETP.GE.AND P0, PT, R7, R8, PT ;  /* 0x000000080700720c */ /* 0x000fe20003f06270 */
[----:B0-----:R-:W-:-:S05]  /*1a70*/  IMAD.WIDE.U32 R2, R15, 0x2, R2 ;  /* 0x000000020f027825 */ /* 0x001fca00078e0002 */
[----:B------:R0:W-:Y:S07]  /*1a80*/  STG.E.U16 desc[UR6][R2.64], R11 ;  /* 0x0000000b02007986 */ /* 0x0001ee000c101506 */
[----:B------:R-:W-:Y:S05]  /*1a90*/  @P0 BRA `(.L_x_604) ;  /* 0x0000000000300947 */ /* 0x000fea0003800000 */
[----:B0-----:R-:W0:Y:S01]  /*1aa0*/  LDC.64 R2, c[0x0][0x218] ;  /* 0x00008600ff027b82 */ /* 0x001e220000000a00 */
[----:B------:R-:W-:Y:S01]  /*1ab0*/  IADD3 R11, R0, R7, RZ ;  /* 0x00000007000b7210 */ /* 0x000fe20007ffe0ff */
[----:B------:R-:W-:-:S04]  /*1ac0*/  VIADD R7, R7, 0x80 ;  /* 0x0000008007077836 */ /* 0x000fc80000000000 */
[----:B0-----:R-:W-:-:S05]  /*1ad0*/  IMAD.WIDE.U32 R2, R11, 0x2, R2 ;  /* 0x000000020b027825 */ /* 0x001fca00078e0002 */
[----:B------:R0:W-:Y:S02]  /*1ae0*/  STG.E.U16 desc[UR6][R2.64], R12 ;  /* 0x0000000c02007986 */ /* 0x0001e4000c101506 */
.L_x_603:
[----:B------:R-:W-:-:S13]  /*1af0*/  ISETP.GE.AND P0, PT, R7, R8, PT ;  /* 0x000000080700720c */ /* 0x000fda0003f06270 */
[----:B------:R-:W-:Y:S05]  /*1b00*/  @P0 BRA `(.L_x_605) ;  /* 0x0000000000300947 */ /* 0x000fea0003800000 */
[----:B0-----:R-:W0:Y:S01]  /*1b10*/  LDC.64 R2, c[0x0][0x218] ;  /* 0x00008600ff027b82 */ /* 0x001e220000000a00 */
[----:B------:R-:W-:Y:S02]  /*1b20*/  IMAD.IADD R11, R0, 0x1, R7 ;  /* 0x00000001000b7824 */ /* 0x000fe400078e0207 */
[----:B------:R-:W-:Y:S02]  /*1b30*/  VIADD R7, R7, 0x80 ;  /* 0x0000008007077836 */ /* 0x000fe40000000000 */
[----:B0-----:R-:W-:-:S05]  /*1b40*/  IMAD.WIDE.U32 R2, R11, 0x2, R2 ;  /* 0x000000020b027825 */ /* 0x001fca00078e0002 */
[----:B------:R1:W-:Y:S02]  /*1b50*/  STG.E.U16 desc[UR6][R2.64], R13 ;  /* 0x0000000d02007986 */ /* 0x0003e4000c101506 */
.L_x_604:
[----:B------:R-:W-:-:S13]  /*1b60*/  ISETP.GE.AND P0, PT, R7, R8, PT ;  /* 0x000000080700720c */ /* 0x000fda0003f06270 */
[----:B------:R-:W-:Y:S05]  /*1b70*/  @P0 BRA `(.L_x_606) ;  /* 0x0000000000340947 */ /* 0x000fea0003800000 */
[----:B01----:R-:W0:Y:S01]  /*1b80*/  LDC.64 R2, c[0x0][0x218] ;  /* 0x00008600ff027b82 */ /* 0x003e220000000a00 */
[----:B------:R-:W-:Y:S02]  /*1b90*/  IMAD.IADD R11, R0, 0x1, R7 ;  /* 0x00000001000b7824 */ /* 0x000fe400078e0207 */
[----:B------:R-:W-:Y:S02]  /*1ba0*/  VIADD R7, R7, 0x80 ;  /* 0x0000008007077836 */ /* 0x000fe40000000000 */
[----:B0-----:R-:W-:-:S05]  /*1bb0*/  IMAD.WIDE.U32 R2, R11, 0x2, R2 ;  /* 0x000000020b027825 */ /* 0x001fca00078e0002 */
[----:B------:R1:W-:Y:S02]  /*1bc0*/  STG.E.U16 desc[UR6][R2.64], R5 ;  /* 0x0000000502007986 */ /* 0x0003e4000c101506 */
.L_x_605:
[----:B------:R-:W-:-:S13]  /*1bd0*/  ISETP.GE.AND P0, PT, R7, R8, PT ;  /* 0x000000080700720c */ /* 0x000fda0003f06270 */
[----:B------:R-:W-:Y:S05]  /*1be0*/  @P0 BREAK B1 ;  /* 0x0000000000010942 */ /* 0x000fea0003800000 */
[----:B------:R-:W-:Y:S05]  /*1bf0*/  @P0 BRA `(.L_x_607) ;  /* 0x0000000000300947 */ /* 0x000fea0003800000 */
[----:B01----:R-:W0:Y:S01]  /*1c00*/  LDC.64 R2, c[0x0][0x218] ;  /* 0x00008600ff027b82 */ /* 0x003e220000000a00 */
[----:B------:R-:W-:Y:S02]  /*1c10*/  IMAD.IADD R5, R0, 0x1, R7 ;  /* 0x0000000100057824 */ /* 0x000fe400078e0207 */
[----:B------:R-:W-:Y:S02]  /*1c20*/  VIADD R7, R7, 0x80 ;  /* 0x0000008007077836 */ /* 0x000fe40000000000 */
[----:B0-----:R-:W-:-:S05]  /*1c30*/  IMAD.WIDE.U32 R2, R5, 0x2, R2 ;  /* 0x0000000205027825 */ /* 0x001fca00078e0002 */
[----:B------:R2:W-:Y:S02]  /*1c40*/  STG.E.U16 desc[UR6][R2.64], R4 ;  /* 0x0000000402007986 */ /* 0x0005e4000c101506 */
.L_x_606:
[----:B------:R-:W-:Y:S05]  /*1c50*/  BSYNC B1 ;  /* 0x0000000000017941 */ /* 0x000fea0003800000 */
.L_x_602:
[----:B------:R-:W-:-:S13]  /*1c60*/  ISETP.GE.AND P0, PT, R7, R8, PT ;  /* 0x000000080700720c */ /* 0x000fda0003f06270 */
[----:B012---:R-:W0:Y:S01]  /*1c70*/  @!P0 LDC.64 R2, c[0x0][0x218] ;  /* 0x00008600ff028b82 */ /* 0x007e220000000a00 */
[----:B------:R-:W-:Y:S02]  /*1c80*/  @!P0 IMAD.IADD R5, R0, 0x1, R7 ;  /* 0x0000000100058824 */ /* 0x000fe400078e0207 */
[----:B------:R-:W-:Y:S02]  /*1c90*/  @!P0 VIADD R7, R7, 0x80 ;  /* 0x0000008007078836 */ /* 0x000fe40000000000 */
[----:B0-----:R-:W-:-:S05]  /*1ca0*/  @!P0 IMAD.WIDE.U32 R2, R5, 0x2, R2 ;  /* 0x0000000205028825 */ /* 0x001fca00078e0002 */
[----:B-----5:R2:W-:Y:S02]  /*1cb0*/  @!P0 STG.E.U16 desc[UR6][R2.64], R9 ;  /* 0x0000000902008986 */ /* 0x0205e4000c101506 */
.L_x_607:
[----:B------:R-:W-:Y:S05]  /*1cc0*/  BSYNC B0 ;  /* 0x0000000000007941 */ /* 0x000fea0003800000 */
.L_x_601:
[----:B------:R-:W-:Y:S05]  /*1cd0*/  WARPSYNC.ALL ;  /* 0x0000000000007948 */ /* 0x000fea0003800000 */
[----:B------:R-:W-:-:S13]  /*1ce0*/  ISETP.GE.AND P0, PT, R7, R8, PT ;  /* 0x000000080700720c */ /* 0x000fda0003f06270 */
[----:B------:R-:W-:Y:S05]  /*1cf0*/  @P0 EXIT ;  /* 0x000000000000094d */ /* 0x000fea0003800000 */
[----:B012---:R-:W0:Y:S01]  /*1d00*/  LDC.64 R2, c[0x0][0x218] ;  /* 0x00008600ff027b82 */ /* 0x007e220000000a00 */
[----:B------:R-:W-:-:S04]  /*1d10*/  IMAD.IADD R7, R0, 0x1, R7 ;  /* 0x0000000100077824 */ /* 0x000fc800078e0207 */
[----:B0-----:R-:W-:-:S05]  /*1d20*/  IMAD.WIDE.U32 R2, R7, 0x2, R2 ;  /* 0x0000000207027825 */ /* 0x001fca00078e0002 */
[----:B-----5:R-:W-:Y:S01]  /*1d30*/  STG.E.U16 desc[UR6][R2.64], R6 ;  /* 0x0000000602007986 */ /* 0x020fe2000c101506 */
[----:B------:R-:W-:Y:S05]  /*1d40*/  EXIT ;  /* 0x000000000000794d */ /* 0x000fea0003800000 */
.L_x_608:
        /* <DEDUP_REMOVED lines=11> */
.L_x_19764:


//--------------------- .text._ZN2at6native29vectorized_elementwise_kernelILi4ENS0_13AUnaryFunctorIN3c108BFloat16ES4_S4_ZZZNS0_17hypot_kernel_cudaERNS_18TensorIteratorBaseEENKUlvE_clEvENKUlvE2_clEvEUlS4_S4_E_EESt5arrayIPcLm2EEEEviT0_T1_ --------------------------
	.section	.text._ZN2at6native29vectorized_elementwise_kernelILi4ENS0_13AUnaryFunctorIN3c108BFloat16ES4_S4_ZZZNS0_17hypot_kernel_cudaERNS_18TensorIteratorBaseEENKUlvE_clEvENKUlvE2_clEvEUlS4_S4_E_EESt5arrayIPcLm2EEEEviT0_T1_,"ax",@progbits
	.align	128
        .global         _ZN2at6native29vectorized_elementwise_kernelILi4ENS0_13AUnaryFunctorIN3c108BFloat16ES4_S4_ZZZNS0_17hypot_kernel_cudaERNS_18TensorIteratorBaseEENKUlvE_clEvENKUlvE2_clEvEUlS4_S4_E_EESt5arrayIPcLm2EEEEviT0_T1_
        .type           _ZN2at6native29vectorized_elementwise_kernelILi4ENS0_13AUnaryFunctorIN3c108BFloat16ES4_S4_ZZZNS0_17hypot_kernel_cudaERNS_18TensorIteratorBaseEENKUlvE_clEvENKUlvE2_clEvEUlS4_S4_E_EESt5arrayIPcLm2EEEEviT0_T1_,@function
        .size           _ZN2at6native29vectorized_elementwise_kernelILi4ENS0_13AUnaryFunctorIN3c108BFloat16ES4_S4_ZZZNS0_17hypot_kernel_cudaERNS_18TensorIteratorBaseEENKUlvE_clEvENKUlvE2_clEvEUlS4_S4_E_EESt5arrayIPcLm2EEEEviT0_T1_,(.L_x_19765 - _ZN2at6native29vectorized_elementwise_kernelILi4ENS0_13AUnaryFunctorIN3c108BFloat16ES4_S4_ZZZNS0_17hypot_kernel_cudaERNS_18TensorIteratorBaseEENKUlvE_clEvENKUlvE2_clEvEUlS4_S4_E_EESt5arrayIPcLm2EEEEviT0_T1_)
        .other          _ZN2at6native29vectorized_elementwise_kernelILi4ENS0_13AUnaryFunctorIN3c108BFloat16ES4_S4_ZZZNS0_17hypot_kernel_cudaERNS_18TensorIteratorBaseEENKUlvE_clEvENKUlvE2_clEvEUlS4_S4_E_EESt5arrayIPcLm2EEEEviT0_T1_,@"STO_CUDA_ENTRY STV_DEFAULT"
_ZN2at6native29vectorized_elementwise_kernelILi4ENS0_13AUnaryFunctorIN3c108BFloat16ES4_S4_ZZZNS0_17hypot_kernel_cudaERNS_18TensorIteratorBaseEENKUlvE_clEvENKUlvE2_clEvEUlS4_S4_E_EESt5arrayIPcLm2EEEEviT0_T1_:
.text._ZN2at6native29vectorized_elementwise_kernelILi4ENS0_13AUnaryFunctorIN3c108BFloat16ES4_S4_ZZZNS0_17hypot_kernel_cudaERNS_18TensorIteratorBaseEENKUlvE_clEvENKUlvE2_clEvEUlS4_S4_E_EESt5arrayIPcLm2EEEEviT0_T1_:
        /* <DEDUP_REMOVED lines=13> */
[----:B------:R-:W2:Y:S04]  /*00d0*/  LDG.E.64 R16, desc[UR6][R6.64] ;  /* 0x0000000606107981 */ /* 0x000ea8000c1e1b00 */
[----:B------:R0:W3:Y:S01]  /*00e0*/  LDG.E.64 R2, desc[UR6][R6.64+0x400] ;  /* 0x0004000606027981 */ /* 0x0000e2000c1e1b00 */
[----:B------:R-:W-:-:S06]  /*00f0*/  USHF.L.U32 UR5, UR4, 0x10, URZ ;  /* 0x0000001004057899 */ /* 0x000fcc000800063f */
[----:B------:R-:W-:Y:S01]  /*0100*/  FADD.FTZ R15, -RZ, |UR5| ;  /* 0x40000005ff0f7e21 */ /* 0x000fe20008010100 */
[----:B--2---:R-:W-:Y:S01]  /*0110*/  IMAD.U32 R4, R16, 0x10000, RZ ;  /* 0x0001000010047824 */ /* 0x004fe200078e00ff */
[C---:B------:R-:W-:Y:S01]  /*0120*/  PRMT R8, R17.reuse, 0x7632, R8 ;  /* 0x0000763211087816 */ /* 0x040fe20000000008 */
[----:B------:R-:W-:Y:S02]  /*0130*/  IMAD.U32 R11, R17, 0x10000, RZ ;  /* 0x00010000110b7824 */ /* 0x000fe400078e00ff */
[----:B------:R-:W-:Y:S01]  /*0140*/  FADD.FTZ R12, |R4|, -RZ ;  /* 0x800000ff040c7221 */ /* 0x000fe20000010200 */
[----:B------:R-:W-:Y:S01]  /*0150*/  PRMT R4, R16, 0x7632, R4 ;  /* 0x0000763210047816 */ /* 0x000fe20000000004 */
[----:B------:R-:W-:Y:S01]  /*0160*/  FADD.FTZ R14, |R11|, -RZ ;  /* 0x800000ff0b0e7221 */ /* 0x000fe20000010200 */
[----:B------:R-:W-:Y:S02]  /*0170*/  IMAD.U32 R18, R8, 0x10000, RZ ;  /* 0x0001000008127824 */ /* 0x000fe400078e00ff */
[CC--:B------:R-:W-:Y:S01]  /*0180*/  VIMNMX R9, R15.reuse, R12.reuse, !PT ;  /* 0x0000000c0f097248 */ /* 0x0c0fe20007fe0100 */
[----:B0-----:R-:W-:Y:S01]  /*0190*/  IMAD.U32 R6, R4, 0x10000, RZ ;  /* 0x0001000004067824 */ /* 0x001fe200078e00ff */
[----:B------:R-:W-:Y:S01]  /*01a0*/  VIMNMX R12, R15, R12, PT ;  /* 0x0000000c0f0c7248 */ /* 0x000fe20003fe0100 */
[----:B------:R-:W-:Y:S01]  /*01b0*/  FADD.FTZ R24, |R18|, -RZ ;  /* 0x800000ff12187221 */ /* 0x000fe20000010200 */
[----:B------:R-:W-:Y:S01]  /*01c0*/  LOP3.LUT R10, R9, 0xfe000000, RZ, 0xc0, !PT ;  /* 0xfe000000090a7812 */ /* 0x000fe200078ec0ff */
[----:B------:R-:W-:Y:S01]  /*01d0*/  FADD.FTZ R16, |R6|, -RZ ;  /* 0x800000ff06107221 */ /* 0x000fe20000010200 */
[----:B------:R-:W-:-:S02]  /*01e0*/  VIMNMX R7, R15, R14, !PT ;  /* 0x0000000e0f077248 */ /* 0x000fc40007fe0100 */
[----:B------:R-:W-:Y:S02]  /*01f0*/  IADD3 R4, -R10, 0x7e800000, RZ ;  /* 0x7e8000000a047810 */ /* 0x000fe40007ffe1ff */
[----:B------:R-:W-:Y:S02]  /*0200*/  LOP3.LUT R11, R7, 0xfe000000, RZ, 0xc0, !PT ;  /* 0xfe000000070b7812 */ /* 0x000fe400078ec0ff */
[----:B------:R-:W-:Y:S01]  /*0210*/  VIMNMX R13, R15, R14, PT ;  /* 0x0000000e0f0d7248 */ /* 0x000fe20003fe0100 */
[-C--:B------:R-:W-:Y:S01]  /*0220*/  FMUL.FTZ R6, R12, R4.reuse ;  /* 0x000000040c067220 */ /* 0x080fe20000410000 */
[----:B------:R-:W-:Y:S01]  /*0230*/  FMUL.FTZ R8, R9, R4 ;  /* 0x0000000409087220 */ /* 0x000fe20000410000 */
[----:B------:R-:W-:Y:S02]  /*0240*/  IADD3 R14, -R11, 0x7e800000, RZ ;  /* 0x7e8000000b0e7810 */ /* 0x000fe40007ffe1ff */
[----:B------:R-:W-:Y:S01]  /*0250*/  FMUL.FTZ R17, R6, R6 ;  /* 0x0000000606117220 */ /* 0x000fe20000410000 */
[----:B------:R-:W-:-:S02]  /*0260*/  VIMNMX R6, R15, R24, !PT ;  /* 0x000000180f067248 */ /* 0x000fc40007fe0100 */
[----:B------:R-:W-:Y:S01]  /*0270*/  VIMNMX R4, R15, R16, !PT ;  /* 0x000000100f047248 */ /* 0x000fe20007fe0100 */
[----:B------:R-:W-:Y:S01]  /*0280*/  FFMA.FTZ R18, R8, R8, R17 ;  /* 0x0000000808127223 */ /* 0x000fe20000010011 */
[-C--:B------:R-:W-:Y:S01]  /*0290*/  FMUL.FTZ R8, R13, R14.reuse ;  /* 0x0000000e0d087220 */ /* 0x080fe20000410000 */
[----:B------:R-:W-:Y:S01]  /*02a0*/  FMUL.FTZ R20, R7, R14 ;  /* 0x0000000e07147220 */ /* 0x000fe20000410000 */
[----:B------:R-:W-:Y:S02]  /*02b0*/  LOP3.LUT R14, R6, 0xfe000000, RZ, 0xc0, !PT ;  /* 0xfe000000060e7812 */ /* 0x000fe400078ec0ff */
[----:B------:R-:W-:Y:S01]  /*02c0*/  LOP3.LUT R17, R4, 0xfe000000, RZ, 0xc0, !PT ;  /* 0xfe00000004117812 */ /* 0x000fe200078ec0ff */
[----:B------:R-:W-:Y:S01]  /*02d0*/  FMUL.FTZ R21, R8, R8 ;  /* 0x0000000808157220 */ /* 0x000fe20000410000 */
[C---:B------:R-:W-:Y:S01]  /*02e0*/  VIMNMX R8, R15.reuse, R24, PT ;  /* 0x000000180f087248 */ /* 0x040fe20003fe0100 */
[----:B------:R-:W0:Y:S01]  /*02f0*/  MUFU.SQRT R18, R18 ;  /* 0x0000001200127308 */ /* 0x000e220000002000 */
[----:B------:R-:W-:Y:S01]  /*0300*/  IADD3 R23, -R14, 0x7e800000, RZ ;  /* 0x7e8000000e177810 */ /* 0x000fe20007ffe1ff */
[----:B------:R-:W-:Y:S01]  /*0310*/  FFMA.FTZ R22, R20, R20, R21 ;  /* 0x0000001414167223 */ /* 0x000fe20000010015 */
[----:B------:R-:W-:-:S02]  /*0320*/  VIMNMX R16, R15, R16, PT ;  /* 0x000000100f107248 */ /* 0x000fc40003fe0100 */
[----:B------:R-:W-:Y:S01]  /*0330*/  IADD3 R19, -R17, 0x7e800000, RZ ;  /* 0x7e80000011137810 */ /* 0x000fe20007ffe1ff */
[-C--:B------:R-:W-:Y:S01]  /*0340*/  FMUL.FTZ R24, R8, R23.reuse ;  /* 0x0000001708187220 */ /* 0x080fe20000410000 */
[----:B------:R-:W-:Y:S01]  /*0350*/  FMUL.FTZ R23, R6, R23 ;  /* 0x0000001706177220 */ /* 0x000fe20000410000 */
[----:B------:R-:W-:Y:S02]  /*0360*/  FSETP.NEU.FTZ.AND P2, PT, R12, RZ, PT ;  /* 0x000000ff0c00720b */ /* 0x000fe40003f5d000 */
[-C--:B------:R-:W-:Y:S01]  /*0370*/  FMUL.FTZ R20, R16, R19.reuse ;  /* 0x0000001310147220 */ /* 0x080fe20000410000 */
[----:B------:R-:W-:Y:S01]  /*0380*/  FMUL.FTZ R24, R24, R24 ;  /* 0x0000001818187220 */ /* 0x000fe20000410000 */
[----:B------:R-:W-:Y:S01]  /*0390*/  FMUL.FTZ R21, R4, R19 ;  /* 0x0000001304157220 */ /* 0x000fe20000410000 */
[----:B------:R-:W-:Y:S01]  /*03a0*/  FSETP.NEU.FTZ.AND P1, PT, R12, +INF , PT ;  /* 0x7f8000000c00780b */ /* 0x000fe20003f3d000 */
[----:B------:R-:W-:Y:S01]  /*03b0*/  FMUL.FTZ R20, R20, R20 ;  /* 0x0000001414147220 */ /* 0x000fe20000410000 */
[----:B------:R-:W-:Y:S01]  /*03c0*/  FFMA.FTZ R24, R23, R23, R24 ;  /* 0x0000001717187223 */ /* 0x000fe20000010018 */
[----:B------:R-:W1:Y:S01]  /*03d0*/  MUFU.SQRT R19, R22 ;  /* 0x0000001600137308 */ /* 0x000e620000002000 */
[----:B------:R-:W-:Y:S01]  /*03e0*/  FSETP.NEU.FTZ.AND P5, PT, R13, RZ, PT ;  /* 0x000000ff0d00720b */ /* 0x000fe20003fbd000 */
[----:B------:R-:W-:Y:S01]  /*03f0*/  FFMA.FTZ R20, R21, R21, R20 ;  /* 0x0000001515147223 */ /* 0x000fe20000010014 */
[----:B------:R-:W-:-:S02]  /*0400*/  FSETP.NEU.FTZ.AND P0, PT, R13, +INF , PT ;  /* 0x7f8000000d00780b */ /* 0x000fc40003f1d000 */
[----:B------:R-:W-:Y:S02]  /*0410*/  LOP3.LUT R13, R10, 0x800000, RZ, 0xfc, !PT ;  /* 0x008000000a0d7812 */ /* 0x000fe400078efcff */
[----:B------:R-:W-:Y:S01]  /*0420*/  FSETP.NEU.FTZ.AND P6, PT, R8, RZ, PT ;  /* 0x000000ff0800720b */ /* 0x000fe20003fdd000 */
[----:B------:R-:W2:Y:S01]  /*0430*/  MUFU.SQRT R12, R24 ;  /* 0x00000018000c7308 */ /* 0x000ea20000002000 */
[----:B------:R-:W-:Y:S01]  /*0440*/  FSETP.NEU.FTZ.AND P4, PT, R16, RZ, PT ;  /* 0x000000ff1000720b */ /* 0x000fe20003f9d000 */
[----:B0-----:R-:W-:Y:S01]  /*0450*/  @P2 FMUL.FTZ R9, R18, R13 ;  /* 0x0000000d12092220 */ /* 0x001fe20000410000 */
[----:B---3--:R-:W-:Y:S01]  /*0460*/  IMAD.U32 R13, R2, 0x10000, RZ ;  /* 0x00010000020d7824 */ /* 0x008fe200078e00ff */
[----:B------:R-:W-:Y:S02]  /*0470*/  LOP3.LUT R10, R11, 0x800000, RZ, 0xfc, !PT ;  /* 0x008000000b0a7812 */ /* 0x000fe400078efcff */
[----:B------:R-:W-:Y:S01]  /*0480*/  LOP3.LUT R11, R14, 0x800000, RZ, 0xfc, !PT ;  /* 0x008000000e0b7812 */ /* 0x000fe200078efcff */
[----:B------:R-:W-:Y:S01]  /*0490*/  FADD.FTZ R18, |R13|, -RZ ;  /* 0x800000ff0d127221 */ /* 0x000fe20000010200 */
[----:B------:R-:W0:Y:S01]  /*04a0*/  MUFU.SQRT R20, R20 ;  /* 0x0000001400147308 */ /* 0x000e220000002000 */
[----:B------:R-:W-:Y:S01]  /*04b0*/  PRMT R2, R2, 0x7632, R2 ;  /* 0x0000763202027816 */ /* 0x000fe20000000002 */
[----:B-1----:R-:W-:Y:S01]  /*04c0*/  @P5 FMUL.FTZ R7, R19, R10 ;  /* 0x0000000a13075220 */ /* 0x002fe20000410000 */
[----:B------:R-:W-:-:S02]  /*04d0*/  LOP3.LUT R17, R17, 0x800000, RZ, 0xfc, !PT ;  /* 0x0080000011117812 */ /* 0x000fc400078efcff */
[C---:B------:R-:W-:Y:S01]  /*04e0*/  PRMT R10, R3.reuse, 0x7632, R10 ;  /* 0x00007632030a7816 */ /* 0x040fe2000000000a */
[----:B------:R-:W-:Y:S01]  /*04f0*/  IMAD.U32 R3, R3, 0x10000, RZ ;  /* 0x0001000003037824 */ /* 0x000fe200078e00ff */
[----:B------:R-:W-:Y:S01]  /*0500*/  FSETP.NEU.FTZ.AND P3, PT, R16, +INF , PT ;  /* 0x7f8000001000780b */ /* 0x000fe20003f7d000 */
[----:B------:R-:W-:Y:S02]  /*0510*/  IMAD.U32 R2, R2, 0x10000, RZ ;  /* 0x0001000002027824 */ /* 0x000fe400078e00ff */
[----:B--2---:R-:W-:Y:S01]  /*0520*/  @P6 FMUL.FTZ R6, R12, R11 ;  /* 0x0000000b0c066220 */ /* 0x004fe20000410000 */
[CC--:B------:R-:W-:Y:S01]  /*0530*/  VIMNMX R12, R15.reuse, R18.reuse, !PT ;  /* 0x000000120f0c7248 */ /* 0x0c0fe20007fe0100 */
[----:B------:R-:W-:Y:S02]  /*0540*/  IMAD.U32 R10, R10, 0x10000, RZ ;  /* 0x000100000a0a7824 */ /* 0x000fe400078e00ff */
[----:B------:R-:W-:Y:S01]  /*0550*/  FADD.FTZ R2, |R2|, -RZ ;  /* 0x800000ff02027221 */ /* 0x000fe20000010200 */
[----:B------:R-:W-:-:S02]  /*0560*/  VIMNMX R18, R15, R18, PT ;  /* 0x000000120f127248 */ /* 0x000fc40003fe0100 */
[----:B------:R-:W-:Y:S01]  /*0570*/  LOP3.LUT R19, R12, 0xfe000000, RZ, 0xc0, !PT ;  /* 0xfe0000000c137812 */ /* 0x000fe200078ec0ff */
[----:B------:R-:W-:Y:S01]  /*0580*/  FADD.FTZ R16, |R10|, -RZ ;  /* 0x800000ff0a107221 */ /* 0x000fe20000010200 */
[----:B0-----:R-:W-:Y:S01]  /*0590*/  @P4 FMUL.FTZ R4, R20, R17 ;  /* 0x0000001114044220 */ /* 0x001fe20000410000 */
[----:B------:R-:W-:Y:S01]  /*05a0*/  FADD.FTZ R20, |R3|, -RZ ;  /* 0x800000ff03147221 */ /* 0x000fe20000010200 */
[----:B------:R-:W-:Y:S02]  /*05b0*/  IADD3 R3, -R19, 0x7e800000, RZ ;  /* 0x7e80000013037810 */ /* 0x000fe40007ffe1ff */
[C---:B------:R-:W-:Y:S02]  /*05c0*/  VIMNMX R11, R15.reuse, R2, !PT ;  /* 0x000000020f0b7248 */ /* 0x040fe40007fe0100 */
[C---:B------:R-:W-:Y:S02]  /*05d0*/  VIMNMX R10, R15.reuse, R20, !PT ;  /* 0x000000140f0a7248 */ /* 0x040fe40007fe0100 */
[----:B------:R-:W-:Y:S01]  /*05e0*/  VIMNMX R14, R15, R2, PT ;  /* 0x000000020f0e7248 */ /* 0x000fe20003fe0100 */
[-C--:B------:R-:W-:Y:S01]  /*05f0*/  FMUL.FTZ R2, R18, R3.reuse ;  /* 0x0000000312027220 */ /* 0x080fe20000410000 */
[----:B------:R-:W-:Y:S01]  /*0600*/  LOP3.LUT R21, R10, 0xfe000000, RZ, 0xc0, !PT ;  /* 0xfe0000000a157812 */ /* 0x000fe200078ec0ff */
[----:B------:R-:W-:Y:S01]  /*0610*/  FMUL.FTZ R3, R12, R3 ;  /* 0x000000030c037220 */ /* 0x000fe20000410000 */
[----:B------:R-:W-:Y:S01]  /*0620*/  LOP3.LUT R22, R11, 0xfe000000, RZ, 0xc0, !PT ;  /* 0xfe0000000b167812 */ /* 0x000fe200078ec0ff */
[----:B------:R-:W-:Y:S01]  /*0630*/  FMUL.FTZ R2, R2, R2 ;  /* 0x0000000202027220 */ /* 0x000fe20000410000 */
[----:B------:R-:W-:-:S02]  /*0640*/  VIMNMX R20, R15, R20, PT ;  /* 0x000000140f147248 */ /* 0x000fc40003fe0100 */
[----:B------:R-:W-:Y:S01]  /*0650*/  IADD3 R23, -R21, 0x7e800000, RZ ;  /* 0x7e80000015177810 */ /* 0x000fe20007ffe1ff */
[----:B------:R-:W-:Y:S01]  /*0660*/  FFMA.FTZ R24, R3, R3, R2 ;  /* 0x0000000303187223 */ /* 0x000fe20000010002 */
[----:B------:R-:W-:Y:S02]  /*0670*/  IADD3 R17, -R22, 0x7e800000, RZ ;  /* 0x7e80000016117810 */ /* 0x000fe40007ffe1ff */
[CC--:B------:R-:W-:Y:S01]  /*0680*/  VIMNMX R13, R15.reuse, R16.reuse, !PT ;  /* 0x000000100f0d7248 */ /* 0x0c0fe20007fe0100 */
[----:B------:R-:W-:Y:S01]  /*0690*/  FMUL.FTZ R3, R20, R23 ;  /* 0x0000001714037220 */ /* 0x000fe20000410000 */
[----:B------:R-:W-:Y:S01]  /*06a0*/  VIMNMX R16, R15, R16, PT ;  /* 0x000000100f107248 */ /* 0x000fe20003fe0100 */
[----:B------:R-:W-:Y:S01]  /*06b0*/  FMUL.FTZ R2, R14, R17 ;  /* 0x000000110e027220 */ /* 0x000fe20000410000 */
[----:B------:R-:W-:Y:S01]  /*06c0*/  LOP3.LUT R15, R13, 0xfe000000, RZ, 0xc0, !PT ;  /* 0xfe0000000d0f7812 */ /* 0x000fe200078ec0ff */
[----:B------:R-:W-:Y:S01]  /*06d0*/  FMUL.FTZ R23, R10, R23 ;  /* 0x000000170a177220 */ /* 0x000fe20000410000 */
[----:B------:R-:W-:Y:S01]  /*06e0*/  FMUL.FTZ R26, R3, R3 ;  /* 0x00000003031a7220 */ /* 0x000fe20000410000 */
[----:B------:R-:W-:Y:S01]  /*06f0*/  FMUL.FTZ R17, R11, R17 ;  /* 0x000000110b117220 */ /* 0x000fe20000410000 */
[----:B------:R-:W-:Y:S01]  /*0700*/  FMUL.FTZ R2, R2, R2 ;  /* 0x0000000202027220 */ /* 0x000fe20000410000 */
[----:B------:R-:W-:Y:S01]  /*0710*/  IADD3 R3, -R15, 0x7e800000, RZ ;  /* 0x7e8000000f037810 */ /* 0x000fe20007ffe1ff */
[----:B------:R-:W-:Y:S01]  /*0720*/  FFMA.FTZ R26, R23, R23, R26 ;  /* 0x00000017171a7223 */ /* 0x000fe2000001001a */
[----:B------:R-:W-:Y:S01]  /*0730*/  FSETP.NEU.FTZ.AND P2, PT, R8, +INF , PT ;  /* 0x7f8000000800780b */ /* 0x000fe20003f5d000 */
[----:B------:R-:W-:Y:S01]  /*0740*/  FFMA.FTZ R23, R17, R17, R2 ;  /* 0x0000001111177223 */ /* 0x000fe20000010002 */
[----:B------:R-:W0:Y:S01]  /*0750*/  MUFU.SQRT R24, R24 ;  /* 0x0000001800187308 */ /* 0x000e220000002000 */
[-C--:B------:R-:W-:Y:S01]  /*0760*/  FMUL.FTZ R2, R16, R3.reuse ;  /* 0x0000000310027220 */ /* 0x080fe20000410000 */
[----:B------:R-:W-:Y:S01]  /*0770*/  FMUL.FTZ R25, R13, R3 ;  /* 0x000000030d197220 */ /* 0x000fe20000410000 */
[----:B------:R-:W-:-:S02]  /*0780*/  FSEL R9, R9, +INF , P1 ;  /* 0x7f80000009097808 */ /* 0x000fc40000800000 */
[----:B------:R-:W-:Y:S01]  /*0790*/  FMUL.FTZ R28, R2, R2 ;  /* 0x00000002021c7220 */ /* 0x000fe20000410000 */
[----:B------:R-:W-:Y:S01]  /*07a0*/  FSEL R7, R7, +INF , P0 ;  /* 0x7f80000007077808 */ /* 0x000fe20000000000 */
[----:B------:R-:W1:Y:S01]  /*07b0*/  LDC.64 R2, c[0x0][0x218] ;  /* 0x00008600ff027b82 */ /* 0x000e620000000a00 */
[----:B------:R-:W2:Y:S01]  /*07c0*/  MUFU.SQRT R17, R26 ;  /* 0x0000001a00117308 */ /* 0x000ea20000002000 */
[----:B------:R-:W-:Y:S01]  /*07d0*/  FFMA.FTZ R28, R25, R25, R28 ;  /* 0x00000019191c7223 */ /* 0x000fe2000001001c */
[----:B------:R-:W-:Y:S02]  /*07e0*/  FSETP.NEU.FTZ.AND P6, PT, R18, RZ, PT ;  /* 0x000000ff1200720b */ /* 0x000fe40003fdd000 */
[----:B------:R-:W-:Y:S02]  /*07f0*/  FSETP.NEU.FTZ.AND P5, PT, R14, RZ, PT ;  /* 0x000000ff0e00720b */ /* 0x000fe40003fbd000 */
[----:B------:R-:W-:Y:S02]  /*0800*/  FSETP.NEU.FTZ.AND P1, PT, R20, RZ, PT ;  /* 0x000000ff1400720b */ /* 0x000fe40003f3d000 */
[----:B------:R-:W3:Y:S01]  /*0810*/  MUFU.SQRT R23, R23 ;  /* 0x0000001700177308 */ /* 0x000ee20000002000 */
[----:B------:R-:W-:-:S02]  /*0820*/  FSETP.NEU.FTZ.AND P0, PT, R16, RZ, PT ;  /* 0x000000ff1000720b */ /* 0x000fc40003f1d000 */
[----:B------:R-:W-:Y:S02]  /*0830*/  FSETP.NEU.FTZ.AND P4, PT, R18, +INF , PT ;  /* 0x7f8000001200780b */ /* 0x000fe40003f9d000 */
[----:B------:R-:W-:Y:S02]  /*0840*/  LOP3.LUT R19, R19, 0x800000, RZ, 0xfc, !PT ;  /* 0x0080000013137812 */ /* 0x000fe400078efcff */
[----:B------:R-:W-:Y:S01]  /*0850*/  LOP3.LUT R22, R22, 0x800000, RZ, 0xfc, !PT ;  /* 0x0080000016167812 */ /* 0x000fe200078efcff */
[----:B------:R-:W4:Y:S01]  /*0860*/  MUFU.SQRT R8, R28 ;  /* 0x0000001c00087308 */ /* 0x000f220000002000 */
[----:B------:R-:W-:Y:S01]  /*0870*/  LOP3.LUT R18, R21, 0x800000, RZ, 0xfc, !PT ;  /* 0x0080000015127812 */ /* 0x000fe200078efcff */
[----:B0-----:R-:W-:Y:S01]  /*0880*/  @P6 FMUL.FTZ R12, R24, R19 ;  /* 0x00000013180c6220 */ /* 0x001fe20000410000 */
[----:B------:R-:W-:Y:S02]  /*0890*/  LOP3.LUT R15, R15, 0x800000, RZ, 0xfc, !PT ;  /* 0x008000000f0f7812 */ /* 0x000fe400078efcff */
[----:B------:R-:W-:Y:S01]  /*08a0*/  FSETP.NEU.FTZ.AND P6, PT, R20, +INF , PT ;  /* 0x7f8000001400780b */ /* 0x000fe20003fdd000 */
[----:B--2---:R-:W-:Y:S01]  /*08b0*/  @P1 FMUL.FTZ R10, R17, R18 ;  /* 0x00000012110a1220 */ /* 0x004fe20000410000 */
[----:B------:R-:W-:Y:S01]  /*08c0*/  FSETP.NEU.FTZ.AND P1, PT, R16, +INF , PT ;  /* 0x7f8000001000780b */ /* 0x000fe20003f3d000 */
[----:B-1----:R-:W-:-:S04]  /*08d0*/  IMAD.WIDE.U32 R2, R0, 0x2, R2 ;  /* 0x0000000200027825 */ /* 0x002fc800078e0002 */
[----:B---3--:R-:W-:Y:S01]  /*08e0*/  @P5 FMUL.FTZ R11, R23, R22 ;  /* 0x00000016170b5220 */ /* 0x008fe20000410000 */
[----:B------:R-:W-:Y:S02]  /*08f0*/  FSETP.NEU.FTZ.AND P5, PT, R14, +INF , PT ;  /* 0x7f8000000e00780b */ /* 0x000fe40003fbd000 */
[----:B------:R-:W-:Y:S02]  /*0900*/  FSEL R12, R12, +INF , P4 ;  /* 0x7f8000000c0c7808 */ /* 0x000fe40002000000 */
[----:B------:R-:W-:Y:S01]  /*0910*/  FSEL R10, R10, +INF , P6 ;  /* 0x7f8000000a0a7808 */ /* 0x000fe20003000000 */
[----:B------:R-:W-:Y:S01]  /*0920*/  IMAD.WIDE R2, R5, 0x8, R2 ;  /* 0x0000000805027825 */ /* 0x000fe200078e0202 */
[----:B------:R-:W-:-:S03]  /*0930*/  FSEL R4, R4, +INF , P3 ;  /* 0x7f80000004047808 */ /* 0x000fc60001800000 */
[----:B----4-:R-:W-:Y:S01]  /*0940*/  @P0 FMUL.FTZ R13, R8, R15 ;  /* 0x0000000f080d0220 */ /* 0x010fe20000410000 */
[----:B------:R-:W-:Y:S02]  /*0950*/  FSEL R6, R6, +INF , P2 ;  /* 0x7f80000006067808 */ /* 0x000fe40001000000 */
[----:B------:R-:W-:Y:S02]  /*0960*/  FSEL R11, R11, +INF , P5 ;  /* 0x7f8000000b0b7808 */ /* 0x000fe40002800000 */
[----:B------:R-:W-:Y:S02]  /*0970*/  FSEL R13, R13, +INF , P1 ;  /* 0x7f8000000d0d7808 */ /* 0x000fe40000800000 */
[----:B------:R-:W-:Y:S02]  /*0980*/  F2FP.BF16.F32.PACK_AB R4, R4, R9 ;  /* 0x000000090404723e */ /* 0x000fe400000010ff */
[----:B------:R-:W-:Y:S02]  /*0990*/  F2FP.BF16.F32.PACK_AB R5, R6, R7 ;  /* 0x000000070605723e */ /* 0x000fe400000010ff */
[----:B------:R-:W-:-:S02]  /*09a0*/  F2FP.BF16.F32.PACK_AB R12, R11, R12 ;  /* 0x0000000c0b0c723e */ /* 0x000fc400000010ff */
[----:B------:R-:W-:Y:S01]  /*09b0*/  F2FP.BF16.F32.PACK_AB R13, R13, R10 ;  /* 0x0000000a0d0d723e */ /* 0x000fe200000010ff */
[----:B------:R-:W-:Y:S04]  /*09c0*/  STG.E.64 desc[UR6][R2.64], R4 ;  /* 0x0000000402007986 */ /* 0x000fe8000c101b06 */
[----:B------:R-:W-:Y:S01]  /*09d0*/  STG.E.64 desc[UR6][R2.64+0x400], R12 ;  /* 0x0004000c02007986 */ /* 0x000fe2000c101b06 */
[----:B------:R-:W-:Y:S05]  /*09e0*/  EXIT ;  /* 0x000000000000794d */ /* 0x000fea0003800000 */
.L_x_609:
        /* <DEDUP_REMOVED lines=90> */
.L_x_611:
[----:B------:R-:W-:Y:S05]  /*0f90*/  BSYNC B0 ;  /* 0x0000000000007941 */ /* 0x000fea0003800000 */
.L_x_610:
        /* <DEDUP_REMOVED lines=23> */
.L_x_613:
[----:B------:R-:W-:Y:S05]  /*1110*/  BSYNC B0 ;  /* 0x0000000000007941 */ /* 0x000fea0003800000 */
.L_x_612:
        /* <DEDUP_REMOVED lines=24> */
.L_x_615:
[----:B------:R-:W-:Y:S05]  /*12a0*/  BSYNC B0 ;  /* 0x0000000000007941 */ /* 0x000fea0003800000 */
.L_x_614:
        /* <DEDUP_REMOVED lines=21> */
.L_x_617:
[----:B------:R-:W-:Y:S05]  /*1400*/  BSYNC B0 ;  /* 0x0000000000007941 */ /* 0x000fea0003800000 */
.L_x_616:
        /* <DEDUP_REMOVED lines=21> */
.L_x_619:
[----:B------:R-:W-:Y:S05]  /*1560*/  BSYNC B0 ;  /* 0x0000000000007941 */ /* 0x000fea0003800000 */
.L_x_618:
        /* <DEDUP_REMOVED lines=21> */
.L_x_621:
[----:B------:R-:W-:Y:S05]  /*16c0*/  BSYNC B0 ;  /* 0x0000000000007941 */ /* 0x000fea0003800000 */
.L_x_620:
        /* <DEDUP_REMOVED lines=21> */
.L_x_623:
[----:B------:R-:W-:Y:S05]  /*1820*/  BSYNC B0 ;  /* 0x0000000000007941 */ /* 0x000fea0003800000 */
.L_x_622:
        /* <DEDUP_REMOVED lines=21> */
.L_x_625:
[----:B------:R-:W-:Y:S05]  /*1980*/  BSYNC B0 ;  /* 0x0000000000007941 */ /* 0x000fea0003800000 */
.L_x_624:
        /* <DEDUP_REMOVED lines=18> */
.L_x_628:
[----:B------:R-:W-:-:S13]  /*1ab0*/  ISETP.GE.AND P0, PT, R7, R8, PT ;  /* 0x000000080700720c */ /* 0x000fda0003f06270 */
[----:B------:R-:W-:Y:S05]  /*1ac0*/  @P0 BRA `(.L_x_630) ;  /* 0x0000000000300947 */ /* 0x000fea0003800000 */
[----:B0-----:R-:W0:Y:S01]  /*1ad0*/  LDC.64 R2, c[0x0][0x218] ;  /* 0x00008600ff027b82 */ /* 0x001e220000000a00 */
[----:B------:R-:W-:Y:S02]  /*1ae0*/  IMAD.IADD R11, R0, 0x1, R7 ;  /* 0x00000001000b7824 */ /* 0x000fe400078e0207 */
[----:B------:R-:W-:Y:S02]  /*1af0*/  VIADD R7, R7, 0x80 ;  /* 0x0000008007077836 */ /* 0x000fe40000000000 */
[----:B0-----:R-:W-:-:S05]  /*1b00*/  IMAD.WIDE.U32 R2, R11, 0x2, R2 ;  /* 0x000000020b027825 */ /* 0x001fca00078e0002 */
[----:B------:R1:W-:Y:S02]  /*1b10*/  STG.E.U16 desc[UR6][R2.64], R13 ;  /* 0x0000000d02007986 */ /* 0x0003e4000c101506 */
.L_x_629:
[----:B------:R-:W-:-:S13]  /*1b20*/  ISETP.GE.AND P0, PT, R7, R8, PT ;  /* 0x000000080700720c */ /* 0x000fda0003f06270 */
[----:B------:R-:W-:Y:S05]  /*1b30*/  @P0 BRA `(.L_x_631) ;  /* 0x0000000000340947 */ /* 0x000fea0003800000 */
[----:B01----:R-:W0:Y:S01]  /*1b40*/  LDC.64 R2, c[0x0][0x218] ;  /* 0x00008600ff027b82 */ /* 0x003e220000000a00 */
[----:B------:R-:W-:Y:S02]  /*1b50*/  IMAD.IADD R11, R0, 0x1, R7 ;  /* 0x00000001000b7824 */ /* 0x000fe400078e0207 */
[----:B------:R-:W-:Y:S02]  /*1b60*/  VIADD R7, R7, 0x80 ;  /* 0x0000008007077836 */ /* 0x000fe40000000000 */
[----:B0-----:R-:W-:-:S05]  /*1b70*/  IMAD.WIDE.U32 R2, R11, 0x2, R2 ;  /* 0x000000020b027825 */ /* 0x001fca00078e0002 */
[----:B------:R1:W-:Y:S02]  /*1b80*/  STG.E.U16 desc[UR6][R2.64], R5 ;  /* 0x0000000502007986 */ /* 0x0003e4000c101506 */
.L_x_630:
        /* <DEDUP_REMOVED lines=8> */
.L_x_631:
[----:B------:R-:W-:Y:S05]  /*1c10*/  BSYNC B1 ;  /* 0x0000000000017941 */ /* 0x000fea0003800000 */
.L_x_627:
[----:B------:R-:W-:-:S13]  /*1c20*/  ISETP.GE.AND P0, PT, R7, R8, PT ;  /* 0x000000080700720c */ /* 0x000fda0003f06270 */
[----:B012---:R-:W0:Y:S01]  /*1c30*/  @!P0 LDC.64 R2, c[0x0][0x218] ;  /* 0x00008600ff028b82 */ /* 0x007e220000000a00 */
[----:B------:R-:W-:Y:S02]  /*1c40*/  @!P0 IMAD.IADD R5, R0, 0x1, R7 ;  /* 0x0000000100058824 */ /* 0x000fe400078e0207 */
[----:B------:R-:W-:Y:S02]  /*1c50*/  @!P0 VIADD R7, R7, 0x80 ;  /* 0x0000008007078836 */ /* 0x000fe40000000000 */
[----:B0-----:R-:W-:-:S05]  /*1c60*/  @!P0 IMAD.WIDE.U32 R2, R5, 0x2, R2 ;  /* 0x0000000205028825 */ /* 0x001fca00078e0002 */
[----:B-----5:R2:W-:Y:S02]  /*1c70*/  @!P0 STG.E.U16 desc[UR6][R2.64], R9 ;  /* 0x0000000902008986 */ /* 0x0205e4000c101506 */
.L_x_632:
[----:B------:R-:W-:Y:S05]  /*1c80*/  BSYNC B0 ;  /* 0x0000000000007941 */ /* 0x000fea0003800000 */
.L_x_626:
        /* <DEDUP_REMOVED lines=8> */
.L_x_633:
        /* <DEDUP_REMOVED lines=15> */
.L_x_19765:


//--------------------- .text._ZN2at6native29vectorized_elementwise_kernelILi8ENS0_13AUnaryFunctorIN3c108BFloat16ES4_S4_ZZZNS0_17hypot_kernel_cudaERNS_18TensorIteratorBaseEENKUlvE_clEvENKUlvE2_clEvEUlS4_S4_E_EESt5arrayIPcLm2EEEEviT0_T1_ --------------------------
	.section	.text._ZN2at6native29vectorized_elementwise_kernelILi8ENS0_13AUnaryFunctorIN3c108BFloat16ES4_S4_ZZZNS0_17hypot_kernel_cudaERNS_18TensorIteratorBaseEENKUlvE_clEvENKUlvE2_clEvEUlS4_S4_E_EESt5arrayIPcLm2EEEEviT0_T1_,"ax",@progbits
	.align	128
        .global         _ZN2at6native29vectorized_elementwise_kernelILi8ENS0_13AUnaryFunctorIN3c108BFloat16ES4_S4_ZZZNS0_17hypot_kernel_cudaERNS_18TensorIteratorBaseEENKUlvE_clEvENKUlvE2_clEvEUlS4_S4_E_EESt5arrayIPcLm2EEEEviT0_T1_
        .type           _ZN2at6native29vectorized_elementwise_kernelILi8ENS0_13AUnaryFunctorIN3c108BFloat16ES4_S4_ZZZNS0_17hypot_kernel_cudaERNS_18TensorIteratorBaseEENKUlvE_clEvENKUlvE2_clEvEUlS4_S4_E_EESt5arrayIPcLm2EEEEviT0_T1_,@function
        .size           _ZN2at6native29vectorized_elementwise_kernelILi8ENS0_13AUnaryFunctorIN3c108BFloat16ES4_S4_ZZZNS0_17hypot_kernel_cudaERNS_18TensorIteratorBaseEENKUlvE_clEvENKUlvE2_clEvEUlS4_S4_E_EESt5arrayIPcLm2EEEEviT0_T1_,(.L_x_19766 - _ZN2at6native29vectorized_elementwise_kernelILi8ENS0_13AUnaryFunctorIN3c108BFloat16ES4_S4_ZZZNS0_17hypot_kernel_cudaERNS_18TensorIteratorBaseEENKUlvE_clEvENKUlvE2_clEvEUlS4_S4_E_EESt5arrayIPcLm2EEEEviT0_T1_)
        .other          _ZN2at6native29vectorized_elementwise_kernelILi8ENS0_13AUnaryFunctorIN3c108BFloat16ES4_S4_ZZZNS0_17hypot_kernel_cudaERNS_18TensorIteratorBaseEENKUlvE_clEvENKUlvE2_clEvEUlS4_S4_E_EESt5arrayIPcLm2EEEEviT0_T1_,@"STO_CUDA_ENTRY STV_DEFAULT"
_ZN2at6native29vectorized_elementwise_kernelILi8ENS0_13AUnaryFunctorIN3c108BFloat16ES4_S4_ZZZNS0_17hypot_kernel_cudaERNS_18TensorIteratorBaseEENKUlvE_clEvENKUlvE2_clEvEUlS4_S4_E_EESt5arrayIPcLm2EEEEviT0_T1_:
.text._ZN2at6native29vectorized_elementwise_kernelILi8ENS0_13AUnaryFunctorIN3c108BFloat16ES4_S4_ZZZNS0_17hypot_kernel_cudaERNS_18TensorIteratorBaseEENKUlvE_clEvENKUlvE2_clEvEUlS4_S4_E_EESt5arrayIPcLm2EEEEviT0_T1_:
        /* <DEDUP_REMOVED lines=12> */
[----:B0-----:R-:W-:-:S06]  /*00c0*/  IMAD.WIDE.U32 R8, R4, 0x10, R2 ;  /* 0x0000001004087825 */ /* 0x001fcc00078e0002 */
[----:B------:R-:W2:Y:S01]  /*00d0*/  LDG.E.128 R8, desc[UR6][R8.64] ;  /* 0x0000000608087981 */ /* 0x000ea2000c1e1d00 */
[----:B------:R-:W-:-:S06]  /*00e0*/  USHF.L.U32 UR5, UR4, 0x10, URZ ;  /* 0x0000001004057899 */ /* 0x000fcc000800063f */
[----:B------:R-:W-:Y:S01]  /*00f0*/  FADD.FTZ R17, -RZ, |UR5| ;  /* 0x40000005ff117e21 */ /* 0x000fe20008010100 */
[C---:B--2---:R-:W-:Y:S01]  /*0100*/  IMAD.U32 R2, R8.reuse, 0x10000, RZ ;  /* 0x0001000008027824 */ /* 0x044fe200078e00ff */
[----:B------:R-:W-:Y:S01]  /*0110*/  PRMT R8, R8, 0x7632, R8 ;  /* 0x0000763208087816 */ /* 0x000fe20000000008 */
[C---:B------:R-:W-:Y:S01]  /*0120*/  IMAD.U32 R12, R9.reuse, 0x10000, RZ ;  /* 0x00010000090c7824 */ /* 0x040fe200078e00ff */
[----:B------:R-:W-:Y:S01]  /*0130*/  PRMT R9, R9, 0x7632, R9 ;  /* 0x0000763209097816 */ /* 0x000fe20000000009 */
[----:B------:R-:W-:Y:S01]  /*0140*/  FADD.FTZ R2, |R2|, -RZ ;  /* 0x800000ff02027221 */ /* 0x000fe20000010200 */
[----:B------:R-:W-:Y:S02]  /*0150*/  IMAD.U32 R20, R10, 0x10000, RZ ;  /* 0x000100000a147824 */ /* 0x000fe400078e00ff */
[----:B------:R-:W-:Y:S01]  /*0160*/  FADD.FTZ R14, |R12|, -RZ ;  /* 0x800000ff0c0e7221 */ /* 0x000fe20000010200 */
[----:B------:R-:W-:Y:S01]  /*0170*/  IMAD.U32 R8, R8, 0x10000, RZ ;  /* 0x0001000008087824 */ /* 0x000fe200078e00ff */
[-C--:B------:R-:W-:Y:S01]  /*0180*/  VIMNMX R6, R17, R2.reuse, !PT ;  /* 0x0000000211067248 */ /* 0x080fe20007fe0100 */
[----:B------:R-:W-:Y:S01]  /*0190*/  IMAD.U32 R9, R9, 0x10000, RZ ;  /* 0x0001000009097824 */ /* 0x000fe200078e00ff */
[----:B------:R-:W-:Y:S01]  /*01a0*/  VIMNMX R2, R17, R2, PT ;  /* 0x0000000211027248 */ /* 0x000fe20003fe0100 */
[----:B------:R-:W-:Y:S01]  /*01b0*/  FADD.FTZ R20, |R20|, -RZ ;  /* 0x800000ff14147221 */ /* 0x000fe20000010200 */
[----:B------:R-:W-:-:S02]  /*01c0*/  LOP3.LUT R7, R6, 0xfe000000, RZ, 0xc0, !PT ;  /* 0xfe00000006077812 */ /* 0x000fc400078ec0ff */
[C---:B------:R-:W-:Y:S02]  /*01d0*/  FSETP.NEU.FTZ.AND P1, PT, R2.reuse, RZ, PT ;  /* 0x000000ff0200720b */ /* 0x040fe40003f3d000 */
[----:B------:R-:W-:Y:S02]  /*01e0*/  IADD3 R3, -R7, 0x7e800000, RZ ;  /* 0x7e80000007037810 */ /* 0x000fe40007ffe1ff */
[C---:B------:R-:W-:Y:S02]  /*01f0*/  VIMNMX R15, R17.reuse, R14, PT ;  /* 0x0000000e110f7248 */ /* 0x040fe40003fe0100 */
[C---:B------:R-:W-:Y:S01]  /*0200*/  FSETP.NEU.FTZ.AND P2, PT, R2.reuse, +INF , PT ;  /* 0x7f8000000200780b */ /* 0x040fe20003f5d000 */
[-C--:B------:R-:W-:Y:S01]  /*0210*/  FMUL.FTZ R5, R2, R3.reuse ;  /* 0x0000000302057220 */ /* 0x080fe20000410000 */
[----:B------:R-:W-:Y:S01]  /*0220*/  FMUL.FTZ R3, R6, R3 ;  /* 0x0000000306037220 */ /* 0x000fe20000410000 */
[----:B------:R-:W-:Y:S02]  /*0230*/  VIMNMX R2, R17, R20, PT ;  /* 0x0000001411027248 */ /* 0x000fe40003fe0100 */
[----:B------:R-:W-:Y:S01]  /*0240*/  FMUL.FTZ R12, R5, R5 ;  /* 0x00000005050c7220 */ /* 0x000fe20000410000 */
[----:B------:R-:W-:-:S02]  /*0250*/  VIMNMX R5, R17, R14, !PT ;  /* 0x0000000e11057248 */ /* 0x000fc40007fe0100 */
[----:B------:R-:W-:Y:S01]  /*0260*/  LOP3.LUT R14, R7, 0x800000, RZ, 0xfc, !PT ;  /* 0x00800000070e7812 */ /* 0x000fe200078efcff */
[--C-:B------:R-:W-:Y:S01]  /*0270*/  FFMA.FTZ R13, R3, R3, R12.reuse ;  /* 0x00000003030d7223 */ /* 0x100fe2000001000c */
[----:B------:R-:W-:Y:S02]  /*0280*/  LOP3.LUT R3, R5, 0xfe000000, RZ, 0xc0, !PT ;  /* 0xfe00000005037812 */ /* 0x000fe400078ec0ff */
[----:B------:R-:W-:Y:S02]  /*0290*/  PRMT R12, R10, 0x7632, R12 ;  /* 0x000076320a0c7816 */ /* 0x000fe4000000000c */
[----:B------:R-:W-:Y:S01]  /*02a0*/  IADD3 R16, -R3, 0x7e800000, RZ ;  /* 0x7e80000003107810 */ /* 0x000fe20007ffe1ff */
[----:B------:R-:W0:Y:S01]  /*02b0*/  MUFU.SQRT R13, R13 ;  /* 0x0000000d000d7308 */ /* 0x000e220000002000 */
[C---:B------:R-:W-:Y:S01]  /*02c0*/  PRMT R10, R11.reuse, 0x7632, R10 ;  /* 0x000076320b0a7816 */ /* 0x040fe2000000000a */
[----:B------:R-:W-:Y:S01]  /*02d0*/  IMAD.U32 R11, R11, 0x10000, RZ ;  /* 0x000100000b0b7824 */ /* 0x000fe200078e00ff */
[----:B------:R-:W-:Y:S01]  /*02e0*/  VIMNMX R7, R17, R20, !PT ;  /* 0x0000001411077248 */ /* 0x000fe20007fe0100 */
[-C--:B------:R-:W-:Y:S01]  /*02f0*/  FMUL.FTZ R18, R15, R16.reuse ;  /* 0x000000100f127220 */ /* 0x080fe20000410000 */
[----:B------:R-:W-:Y:S01]  /*0300*/  FMUL.FTZ R16, R5, R16 ;  /* 0x0000001005107220 */ /* 0x000fe20000410000 */
[----:B------:R-:W-:Y:S01]  /*0310*/  IMAD.U32 R12, R12, 0x10000, RZ ;  /* 0x000100000c0c7824 */ /* 0x000fe200078e00ff */
[----:B------:R-:W-:Y:S01]  /*0320*/  FSETP.NEU.FTZ.AND P3, PT, R15, RZ, PT ;  /* 0x000000ff0f00720b */ /* 0x000fe20003f7d000 */
[----:B------:R-:W-:Y:S01]  /*0330*/  FMUL.FTZ R19, R18, R18 ;  /* 0x0000001212137220 */ /* 0x000fe20000410000 */
[----:B------:R-:W-:-:S02]  /*0340*/  IMAD.U32 R10, R10, 0x10000, RZ ;  /* 0x000100000a0a7824 */ /* 0x000fc400078e00ff */
[----:B------:R-:W-:Y:S01]  /*0350*/  FADD.FTZ R18, |R11|, -RZ ;  /* 0x800000ff0b127221 */ /* 0x000fe20000010200 */
[----:B------:R-:W-:Y:S01]  /*0360*/  FADD.FTZ R12, |R12|, -RZ ;  /* 0x800000ff0c0c7221 */ /* 0x000fe20000010200 */
[----:B------:R-:W-:Y:S01]  /*0370*/  FFMA.FTZ R19, R16, R16, R19 ;  /* 0x0000001010137223 */ /* 0x000fe20000010013 */
[----:B------:R-:W-:Y:S01]  /*0380*/  FADD.FTZ R16, |R9|, -RZ ;  /* 0x800000ff09107221 */ /* 0x000fe20000010200 */
[----:B------:R-:W-:Y:S01]  /*0390*/  FADD.FTZ R22, |R10|, -RZ ;  /* 0x800000ff0a167221 */ /* 0x000fe20000010200 */
[----:B------:R-:W-:Y:S01]  /*03a0*/  FSETP.NEU.FTZ.AND P0, PT, R15, +INF , PT ;  /* 0x7f8000000f00780b */ /* 0x000fe20003f1d000 */
[----:B0-----:R-:W-:Y:S01]  /*03b0*/  @P1 FMUL.FTZ R6, R13, R14 ;  /* 0x0000000e0d061220 */ /* 0x001fe20000410000 */
[----:B------:R-:W-:Y:S01]  /*03c0*/  FADD.FTZ R14, |R8|, -RZ ;  /* 0x800000ff080e7221 */ /* 0x000fe20000010200 */
[C---:B------:R-:W-:Y:S01]  /*03d0*/  VIMNMX R9, R17.reuse, R16, !PT ;  /* 0x0000001011097248 */ /* 0x040fe20007fe0100 */
[----:B------:R-:W0:Y:S01]  /*03e0*/  MUFU.SQRT R19, R19 ;  /* 0x0000001300137308 */ /* 0x000e220000002000 */
[----:B------:R-:W-:-:S02]  /*03f0*/  VIMNMX R15, R17, R18, PT ;  /* 0x00000012110f7248 */ /* 0x000fc40003fe0100 */
[CC--:B------:R-:W-:Y:S02]  /*0400*/  VIMNMX R8, R17.reuse, R14.reuse, !PT ;  /* 0x0000000e11087248 */ /* 0x0c0fe40007fe0100 */
[----:B------:R-:W-:Y:S02]  /*0410*/  VIMNMX R14, R17, R14, PT ;  /* 0x0000000e110e7248 */ /* 0x000fe40003fe0100 */
[----:B------:R-:W-:Y:S02]  /*0420*/  LOP3.LUT R21, R8, 0xfe000000, RZ, 0xc0, !PT ;  /* 0xfe00000008157812 */ /* 0x000fe400078ec0ff */
[----:B------:R-:W-:Y:S02]  /*0430*/  LOP3.LUT R20, R9, 0xfe000000, RZ, 0xc0, !PT ;  /* 0xfe00000009147812 */ /* 0x000fe400078ec0ff */
[----:B------:R-:W-:Y:S02]  /*0440*/  IADD3 R23, -R21, 0x7e800000, RZ ;  /* 0x7e80000015177810 */ /* 0x000fe40007ffe1ff */
[----:B------:R-:W-:-:S02]  /*0450*/  VIMNMX R10, R17, R18, !PT ;  /* 0x00000012110a7248 */ /* 0x000fc40007fe0100 */
[C---:B------:R-:W-:Y:S01]  /*0460*/  VIMNMX R16, R17.reuse, R16, PT ;  /* 0x0000001011107248 */ /* 0x040fe20003fe0100 */
[-C--:B------:R-:W-:Y:S01]  /*0470*/  FMUL.FTZ R24, R14, R23.reuse ;  /* 0x000000170e187220 */ /* 0x080fe20000410000 */
[----:B------:R-:W-:Y:S01]  /*0480*/  FMUL.FTZ R23, R8, R23 ;  /* 0x0000001708177220 */ /* 0x000fe20000410000 */
[C---:B------:R-:W-:Y:S02]  /*0490*/  VIMNMX R11, R17.reuse, R12, PT ;  /* 0x0000000c110b7248 */ /* 0x040fe40003fe0100 */
[----:B------:R-:W-:Y:S01]  /*04a0*/  FMUL.FTZ R24, R24, R24 ;  /* 0x0000001818187220 */ /* 0x000fe20000410000 */
[----:B------:R-:W-:Y:S02]  /*04b0*/  IADD3 R18, -R20, 0x7e800000, RZ ;  /* 0x7e80000014127810 */ /* 0x000fe40007ffe1ff */
[C---:B------:R-:W-:Y:S02]  /*04c0*/  VIMNMX R12, R17.reuse, R12, !PT ;  /* 0x0000000c110c7248 */ /* 0x040fe40007fe0100 */
[C---:B------:R-:W-:Y:S01]  /*04d0*/  VIMNMX R13, R17.reuse, R22, PT ;  /* 0x00000016110d7248 */ /* 0x040fe20003fe0100 */
[----:B------:R-:W-:Y:S01]  /*04e0*/  FMUL.FTZ R25, R16, R18 ;  /* 0x0000001210197220 */ /* 0x000fe20000410000 */
[----:B------:R-:W-:Y:S01]  /*04f0*/  VIMNMX R17, R17, R22, !PT ;  /* 0x0000001611117248 */ /* 0x000fe20007fe0100 */
[----:B------:R-:W-:Y:S01]  /*0500*/  FFMA.FTZ R22, R23, R23, R24 ;  /* 0x0000001717167223 */ /* 0x000fe20000010018 */
[----:B------:R-:W-:Y:S01]  /*0510*/  FMUL.FTZ R23, R9, R18 ;  /* 0x0000001209177220 */ /* 0x000fe20000410000 */
[----:B------:R-:W-:Y:S01]  /*0520*/  FMUL.FTZ R26, R25, R25 ;  /* 0x00000019191a7220 */ /* 0x000fe20000410000 */
[----:B------:R-:W-:-:S02]  /*0530*/  LOP3.LUT R24, R3, 0x800000, RZ, 0xfc, !PT ;  /* 0x0080000003187812 */ /* 0x000fc400078efcff */
[----:B------:R-:W-:Y:S01]  /*0540*/  FSETP.NEU.FTZ.AND P1, PT, R14, RZ, PT ;  /* 0x000000ff0e00720b */ /* 0x000fe20003f3d000 */
[----:B------:R-:W1:Y:S01]  /*0550*/  MUFU.SQRT R22, R22 ;  /* 0x0000001600167308 */ /* 0x000e620000002000 */
[----:B------:R-:W-:Y:S01]  /*0560*/  FFMA.FTZ R3, R23, R23, R26 ;  /* 0x0000001717037223 */ /* 0x000fe2000001001a */
[----:B0-----:R-:W-:Y:S01]  /*0570*/  @P3 FMUL.FTZ R5, R19, R24 ;  /* 0x0000001813053220 */ /* 0x001fe20000410000 */
[----:B------:R-:W-:Y:S02]  /*0580*/  LOP3.LUT R18, R7, 0xfe000000, RZ, 0xc0, !PT ;  /* 0xfe00000007127812 */ /* 0x000fe400078ec0ff */
[----:B------:R-:W-:Y:S02]  /*0590*/  LOP3.LUT R19, R10, 0xfe000000, RZ, 0xc0, !PT ;  /* 0xfe0000000a137812 */ /* 0x000fe400078ec0ff */
[----:B------:R-:W-:Y:S01]  /*05a0*/  LOP3.LUT R21, R21, 0x800000, RZ, 0xfc, !PT ;  /* 0x0080000015157812 */ /* 0x000fe200078efcff */
[----:B------:R-:W0:Y:S01]  /*05b0*/  MUFU.SQRT R3, R3 ;  /* 0x0000000300037308 */ /* 0x000e220000002000 */
[----:B------:R-:W-:-:S02]  /*05c0*/  IADD3 R23, -R18, 0x7e800000, RZ ;  /* 0x7e80000012177810 */ /* 0x000fc40007ffe1ff */
[----:B------:R-:W-:Y:S02]  /*05d0*/  IADD3 R25, -R19, 0x7e800000, RZ ;  /* 0x7e80000013197810 */ /* 0x000fe40007ffe1ff */
[----:B------:R-:W-:Y:S01]  /*05e0*/  FSETP.NEU.FTZ.AND P3, PT, R16, RZ, PT ;  /* 0x000000ff1000720b */ /* 0x000fe20003f7d000 */
[-C--:B------:R-:W-:Y:S01]  /*05f0*/  FMUL.FTZ R24, R2, R23.reuse ;  /* 0x0000001702187220 */ /* 0x080fe20000410000 */
[----:B------:R-:W-:Y:S01]  /*0600*/  FMUL.FTZ R23, R7, R23 ;  /* 0x0000001707177220 */ /* 0x000fe20000410000 */
[----:B------:R-:W-:Y:S01]  /*0610*/  LOP3.LUT R20, R20, 0x800000, RZ, 0xfc, !PT ;  /* 0x0080000014147812 */ /* 0x000fe200078efcff */
[----:B-1----:R-:W-:Y:S01]  /*0620*/  @P1 FMUL.FTZ R8, R22, R21 ;  /* 0x0000001516081220 */ /* 0x002fe20000410000 */
[----:B------:R-:W-:Y:S01]  /*0630*/  FMUL.FTZ R22, R15, R25 ;  /* 0x000000190f167220 */ /* 0x000fe20000410000 */
[----:B------:R-:W-:Y:S01]  /*0640*/  LOP3.LUT R21, R12, 0xfe000000, RZ, 0xc0, !PT ;  /* 0xfe0000000c157812 */ /* 0x000fe200078ec0ff */
[----:B------:R-:W-:Y:S01]  /*0650*/  FMUL.FTZ R24, R24, R24 ;  /* 0x0000001818187220 */ /* 0x000fe20000410000 */
[----:B------:R-:W-:Y:S01]  /*0660*/  FSETP.NEU.FTZ.AND P6, PT, R2, RZ, PT ;  /* 0x000000ff0200720b */ /* 0x000fe20003fdd000 */
[----:B------:R-:W-:Y:S01]  /*0670*/  FMUL.FTZ R26, R22, R22 ;  /* 0x00000016161a7220 */ /* 0x000fe20000410000 */
[----:B------:R-:W-:Y:S01]  /*0680*/  IADD3 R22, -R21, 0x7e800000, RZ ;  /* 0x7e80000015167810 */ /* 0x000fe20007ffe1ff */
[----:B------:R-:W-:Y:S01]  /*0690*/  FFMA.FTZ R24, R23, R23, R24 ;  /* 0x0000001717187223 */ /* 0x000fe20000010018 */
[----:B------:R-:W-:Y:S01]  /*06a0*/  FMUL.FTZ R23, R10, R25 ;  /* 0x000000190a177220 */ /* 0x000fe20000410000 */
[----:B0-----:R-:W-:Y:S01]  /*06b0*/  @P3 FMUL.FTZ R9, R3, R20 ;  /* 0x0000001403093220 */ /* 0x001fe20000410000 */
[----:B------:R-:W-:Y:S01]  /*06c0*/  LOP3.LUT R20, R17, 0xfe000000, RZ, 0xc0, !PT ;  /* 0xfe00000011147812 */ /* 0x000fe200078ec0ff */
[-C--:B------:R-:W-:Y:S01]  /*06d0*/  FMUL.FTZ R3, R11, R22.reuse ;  /* 0x000000160b037220 */ /* 0x080fe20000410000 */
[----:B------:R-:W-:Y:S01]  /*06e0*/  FFMA.FTZ R23, R23, R23, R26 ;  /* 0x0000001717177223 */ /* 0x000fe2000001001a */
[----:B------:R-:W-:Y:S01]  /*06f0*/  FMUL.FTZ R25, R12, R22 ;  /* 0x000000160c197220 */ /* 0x000fe20000410000 */
[----:B------:R-:W-:Y:S01]  /*0700*/  IADD3 R26, -R20, 0x7e800000, RZ ;  /* 0x7e800000141a7810 */ /* 0x000fe20007ffe1ff */
[----:B------:R-:W-:Y:S01]  /*0710*/  FMUL.FTZ R28, R3, R3 ;  /* 0x00000003031c7220 */ /* 0x000fe20000410000 */
[----:B------:R-:W-:Y:S01]  /*0720*/  FSETP.NEU.FTZ.AND P4, PT, R2, +INF , PT ;  /* 0x7f8000000200780b */ /* 0x000fe20003f9d000 */
[----:B------:R-:W0:Y:S01]  /*0730*/  MUFU.SQRT R22, R24 ;  /* 0x0000001800167308 */ /* 0x000e220000002000 */
[----:B------:R-:W1:Y:S01]  /*0740*/  LDC.64 R2, c[0x0][0x218] ;  /* 0x00008600ff027b82 */ /* 0x000e620000000a00 */
[----:B------:R-:W-:Y:S01]  /*0750*/  FFMA.FTZ R28, R25, R25, R28 ;  /* 0x00000019191c7223 */ /* 0x000fe2000001001c */
[-C--:B------:R-:W-:Y:S01]  /*0760*/  FMUL.FTZ R25, R13, R26.reuse ;  /* 0x0000001a0d197220 */ /* 0x080fe20000410000 */
[----:B------:R-:W-:Y:S01]  /*0770*/  FMUL.FTZ R26, R17, R26 ;  /* 0x0000001a111a7220 */ /* 0x000fe20000410000 */
[----:B------:R-:W-:-:S02]  /*0780*/  FSETP.NEU.FTZ.AND P1, PT, R15, RZ, PT ;  /* 0x000000ff0f00720b */ /* 0x000fc40003f3d000 */
[----:B------:R-:W-:Y:S01]  /*0790*/  FMUL.FTZ R25, R25, R25 ;  /* 0x0000001919197220 */ /* 0x000fe20000410000 */
[----:B------:R-:W-:Y:S01]  /*07a0*/  FSETP.NEU.FTZ.AND P3, PT, R15, +INF , PT ;  /* 0x7f8000000f00780b */ /* 0x000fe20003f7d000 */
[----:B------:R-:W2:Y:S01]  /*07b0*/  MUFU.SQRT R23, R23 ;  /* 0x0000001700177308 */ /* 0x000ea20000002000 */
[----:B------:R-:W-:Y:S01]  /*07c0*/  FSEL R5, R5, +INF , P0 ;  /* 0x7f80000005057808 */ /* 0x000fe20000000000 */
[----:B------:R-:W-:Y:S01]  /*07d0*/  FFMA.FTZ R26, R26, R26, R25 ;  /* 0x0000001a1a1a7223 */ /* 0x000fe20000010019 */
[----:B------:R-:W-:Y:S02]  /*07e0*/  FSETP.NEU.FTZ.AND P5, PT, R11, RZ, PT ;  /* 0x000000ff0b00720b */ /* 0x000fe40003fbd000 */
[----:B------:R-:W-:Y:S02]  /*07f0*/  FSETP.NEU.FTZ.AND P0, PT, R13, RZ, PT ;  /* 0x000000ff0d00720b */ /* 0x000fe40003f1d000 */
[----:B------:R-:W-:Y:S01]  /*0800*/  FSEL R6, R6, +INF , P2 ;  /* 0x7f80000006067808 */ /* 0x000fe20001000000 */
[----:B------:R-:W3:Y:S01]  /*0810*/  MUFU.SQRT R24, R28 ;  /* 0x0000001c00187308 */ /* 0x000ee20000002000 */
[----:B------:R-:W-:-:S02]  /*0820*/  LOP3.LUT R25, R18, 0x800000, RZ, 0xfc, !PT ;  /* 0x0080000012197812 */ /* 0x000fc400078efcff */
[----:B------:R-:W-:Y:S02]  /*0830*/  FSETP.NEU.FTZ.AND P2, PT, R14, +INF , PT ;  /* 0x7f8000000e00780b */ /* 0x000fe40003f5d000 */
[----:B------:R-:W-:Y:S01]  /*0840*/  LOP3.LUT R21, R21, 0x800000, RZ, 0xfc, !PT ;  /* 0x0080000015157812 */ /* 0x000fe200078efcff */
[----:B0-----:R-:W-:Y:S01]  /*0850*/  @P6 FMUL.FTZ R7, R22, R25 ;  /* 0x0000001916076220 */ /* 0x001fe20000410000 */
[----:B------:R-:W-:Y:S01]  /*0860*/  LOP3.LUT R14, R19, 0x800000, RZ, 0xfc, !PT ;  /* 0x00800000130e7812 */ /* 0x000fe200078efcff */
[----:B------:R-:W0:Y:S01]  /*0870*/  MUFU.SQRT R15, R26 ;  /* 0x0000001a000f7308 */ /* 0x000e220000002000 */
[----:B------:R-:W-:Y:S01]  /*0880*/  LOP3.LUT R20, R20, 0x800000, RZ, 0xfc, !PT ;  /* 0x0080000014147812 */ /* 0x000fe200078efcff */
[----:B-1----:R-:W-:Y:S01]  /*0890*/  IMAD.WIDE.U32 R2, R0, 0x2, R2 ;  /* 0x0000000200027825 */ /* 0x002fe200078e0002 */
[----:B------:R-:W-:-:S03]  /*08a0*/  FSETP.NEU.FTZ.AND P6, PT, R16, +INF , PT ;  /* 0x7f8000001000780b */ /* 0x000fc60003fdd000 */
[----:B--2---:R-:W-:Y:S01]  /*08b0*/  @P1 FMUL.FTZ R10, R23, R14 ;  /* 0x0000000e170a1220 */ /* 0x004fe20000410000 */
[----:B------:R-:W-:Y:S02]  /*08c0*/  FSETP.NEU.FTZ.AND P1, PT, R13, +INF , PT ;  /* 0x7f8000000d00780b */ /* 0x000fe40003f3d000 */
[----:B------:R-:W-:Y:S01]  /*08d0*/  FSEL R0, R9, +INF , P6 ;  /* 0x7f80000009007808 */ /* 0x000fe20003000000 */
[----:B------:R-:W-:-:S04]  /*08e0*/  IMAD.WIDE R2, R4, 0x10, R2 ;  /* 0x0000001004027825 */ /* 0x000fc800078e0202 */
[----:B---3--:R-:W-:Y:S01]  /*08f0*/  @P5 FMUL.FTZ R12, R24, R21 ;  /* 0x00000015180c5220 */ /* 0x008fe20000410000 */
[----:B------:R-:W-:Y:S02]  /*0900*/  FSETP.NEU.FTZ.AND P5, PT, R11, +INF , PT ;  /* 0x7f8000000b00780b */ /* 0x000fe40003fbd000 */
[----:B------:R-:W-:Y:S02]  /*0910*/  FSEL R11, R7, +INF , P4 ;  /* 0x7f800000070b7808 */ /* 0x000fe40002000000 */
[----:B------:R-:W-:Y:S02]  /*0920*/  FSEL R7, R8, +INF , P2 ;  /* 0x7f80000008077808 */ /* 0x000fe40001000000 */
[----:B------:R-:W-:Y:S01]  /*0930*/  FSEL R10, R10, +INF , P3 ;  /* 0x7f8000000a0a7808 */ /* 0x000fe20001800000 */
[----:B0-----:R-:W-:Y:S01]  /*0940*/  @P0 FMUL.FTZ R17, R15, R20 ;  /* 0x000000140f110220 */ /* 0x001fe20000410000 */
[----:B------:R-:W-:Y:S02]  /*0950*/  FSEL R12, R12, +INF , P5 ;  /* 0x7f8000000c0c7808 */ /* 0x000fe40002800000 */
[----:B------:R-:W-:-:S02]  /*0960*/  F2FP.BF16.F32.PACK_AB R4, R7, R6 ;  /* 0x000000060704723e */ /* 0x000fc400000010ff */
[----:B------:R-:W-:Y:S02]  /*0970*/  FSEL R17, R17, +INF , P1 ;  /* 0x7f80000011117808 */ /* 0x000fe40000800000 */
[----:B------:R-:W-:Y:S02]  /*0980*/  F2FP.BF16.F32.PACK_AB R5, R0, R5 ;  /* 0x000000050005723e */ /* 0x000fe400000010ff */
[----:B------:R-:W-:Y:S02]  /*0990*/  F2FP.BF16.F32.PACK_AB R6, R12, R11 ;  /* 0x0000000b0c06723e */ /* 0x000fe400000010ff */
[----:B------:R-:W-:-:S05]  /*09a0*/  F2FP.BF16.F32.PACK_AB R7, R17, R10 ;  /* 0x0000000a1107723e */ /* 0x000fca00000010ff */
[----:B------:R-:W-:Y:S01]  /*09b0*/  STG.E.128 desc[UR6][R2.64], R4 ;  /* 0x0000000402007986 */ /* 0x000fe2000c101d06 */
[----:B------:R-:W-:Y:S05]  /*09c0*/  EXIT ;  /* 0x000000000000794d */ /* 0x000fea0003800000 */
.L_x_634:
        /* <DEDUP_REMOVED lines=90> */
.L_x_636:
[----:B------:R-:W-:Y:S05]  /*0f70*/  BSYNC B0 ;  /* 0x0000000000007941 */ /* 0x000fea0003800000 */
.L_x_635:
        /* <DEDUP_REMOVED lines=23> */
.L_x_638:
[----:B------:R-:W-:Y:S05]  /*10f0*/  BSYNC B0 ;  /* 0x0000000000007941 */ /* 0x000fea0003800000 */
.L_x_637:
        /* <DEDUP_REMOVED lines=24> */
.L_x_640:
[----:B------:R-:W-:Y:S05]  /*1280*/  BSYNC B0 ;  /* 0x0000000000007941 */ /* 0x000fea0003800000 */
.L_x_639:
        /* <DEDUP_REMOVED lines=21> */
.L_x_642:
[----:B------:R-:W-:Y:S05]  /*13e0*/  BSYNC B0 ;  /* 0x0000000000007941 */ /* 0x000fea0003800000 */
.L_x_641:
        /* <DEDUP_REMOVED lines=21> */
.L_x_644:
[----:B------:R-:W-:Y:S05]  /*1540*/  BSYNC B0 ;  /* 0x0000000000007941 */ /* 0x000fea0003800000 */
.L_x_643:
        /* <DEDUP_REMOVED lines=21> */
.L_x_646:
[----:B------:R-:W-:Y:S05]  /*16a0*/  BSYNC B0 ;  /* 0x0000000000007941 */ /* 0x000fea0003800000 */
.L_x_645:
        /* <DEDUP_REMOVED lines=21> */
.L_x_648:
[----:B------:R-:W-:Y:S05]  /*1800*/  BSYNC B0 ;  /* 0x0000000000007941 */ /* 0x000fea0003800000 */
.L_x_647:
        /* <DEDUP_REMOVED lines=21> */
.L_x_650:
[----:B------:R-:W-:Y:S05]  /*1960*/  BSYNC B0 ;  /* 0x0000000000007941 */ /* 0x000fea0003800000 */
.L_x_649:
        /* <DEDUP_REMOVED lines=18> */
.L_x_653:
[----:B------:R-:W-:-:S13]  /*1a90*/  ISETP.GE.AND P0, PT, R7, R8, PT ;  /* 0x000000080700720c */ /* 0x000fda0003f06270 */
[----:B------:R-:W-:Y:S05]  /*1aa0*/  @P0 BRA `(.L_x_655) ;  /* 0x0000000000300947 */ /* 0x000fea0003800000 */
[----:B0-----:R-:W0:Y:S01]  /*1ab0*/  LDC.64 R2, c[0x0][0x218] ;  /* 0x00008600ff027b82 */ /* 0x001e220000000a00 */
[----:B------:R-:W-:Y:S02]  /*1ac0*/  IMAD.IADD R11, R0, 0x1, R7 ;  /* 0x00000001000b7824 */ /* 0x000fe400078e0207 */
[----:B------:R-:W-:Y:S02]  /*1ad0*/  VIADD R7, R7, 0x80 ;  /* 0x0000008007077836 */ /* 0x000fe40000000000 */
[----:B0-----:R-:W-:-:S05]  /*1ae0*/  IMAD.WIDE.U32 R2, R11, 0x2, R2 ;  /* 0x000000020b027825 */ /* 0x001fca00078e0002 */
[----:B------:R1:W-:Y:S02]  /*1af0*/  STG.E.U16 desc[UR6][R2.64], R13 ;  /* 0x0000000d02007986 */ /* 0x0003e4000c101506 */
.L_x_654:
[----:B------:R-:W-:-:S13]  /*1b00*/  ISETP.GE.AND P0, PT, R7, R8, PT ;  /* 0x000000080700720c */ /* 0x000fda0003f06270 */
[----:B------:R-:W-:Y:S05]  /*1b10*/  @P0 BRA `(.L_x_656) ;  /* 0x0000000000340947 */ /* 0x000fea0003800000 */
[----:B01----:R-:W0:Y:S01]  /*1b20*/  LDC.64 R2, c[0x0][0x218] ;  /* 0x00008600ff027b82 */ /* 0x003e220000000a00 */
[----:B------:R-:W-:Y:S02]  /*1b30*/  IMAD.IADD R11, R0, 0x1, R7 ;  /* 0x00000001000b7824 */ /* 0x000fe400078e0207 */
[----:B------:R-:W-:Y:S02]  /*1b40*/  VIADD R7, R7, 0x80 ;  /* 0x0000008007077836 */ /* 0x000fe40000000000 */
[----:B0-----:R-:W-:-:S05]  /*1b50*/  IMAD.WIDE.U32 R2, R11, 0x2, R2 ;  /* 0x000000020b027825 */ /* 0x001fca00078e0002 */
[----:B------:R1:W-:Y:S02]  /*1b60*/  STG.E.U16 desc[UR6][R2.64], R5 ;  /* 0x0000000502007986 */ /* 0x0003e4000c101506 */
.L_x_655:
        /* <DEDUP_REMOVED lines=8> */
.L_x_656:
[----:B------:R-:W-:Y:S05]  /*1bf0*/  BSYNC B1 ;  /* 0x0000000000017941 */ /* 0x000fea0003800000 */
.L_x_652:
[----:B------:R-:W-:-:S13]  /*1c00*/  ISETP.GE.AND P0, PT, R7, R8, PT ;  /* 0x000000080700720c */ /* 0x000fda0003f06270 */
[----:B012---:R-:W0:Y:S01]  /*1c10*/  @!P0 LDC.64 R2, c[0x0][0x218] ;  /* 0x00008600ff028b82 */ /* 0x007e220000000a00 */
[----:B------:R-:W-:Y:S02]  /*1c20*/  @!P0 IMAD.IADD R5, R0, 0x1, R7 ;  /* 0x0000000100058824 */ /* 0x000fe400078e0207 */
[----:B------:R-:W-:Y:S02]  /*1c30*/  @!P0 VIADD R7, R7, 0x80 ;  /* 0x0000008007078836 */ /* 0x000fe40000000000 */
[----:B0-----:R-:W-:-:S05]  /*1c40*/  @!P0 IMAD.WIDE.U32 R2, R5, 0x2, R2 ;  /* 0x0000000205028825 */ /* 0x001fca00078e0002 */
[----:B-----5:R2:W-:Y:S02]  /*1c50*/  @!P0 STG.E.U16 desc[UR6][R2.64], R9 ;  /* 0x0000000902008986 */ /* 0x0205e4000c101506 */
.L_x_657:
[----:B------:R-:W-:Y:S05]  /*1c60*/  BSYNC B0 ;  /* 0x0000000000007941 */ /* 0x000fea0003800000 */
.L_x_651:
        /* <DEDUP_REMOVED lines=8> */
.L_x_658:
        /* <DEDUP_REMOVED lines=9> */
.L_x_19766:


//--------------------- .text._ZN2at6native18elementwise_kernelILi128ELi4EZNS0_15gpu_kernel_implINS0_13BinaryFunctorIN3c108BFloat16ES5_S5_ZZZNS0_17hypot_kernel_cudaERNS_18TensorIteratorBaseEENKUlvE_clEvENKUlvE2_clEvEUlS5_S5_E_EEEEvS7_RKT_EUliE_EEviT1_ --------------------------
	.section	.text._ZN2at6native18elementwise_kernelILi128ELi4EZNS0_15gpu_kernel_implINS0_13BinaryFunctorIN3c108BFloat16ES5_S5_ZZZNS0_17hypot_kernel_cudaERNS_18TensorIteratorBaseEENKUlvE_clEvENKUlvE2_clEvEUlS5_S5_E_EEEEvS7_RKT_EUliE_EEviT1_,"ax",@progbits
	.align	128
        .global         _ZN2at6native18elementwise_kernelILi128ELi4EZNS0_15gpu_kernel_implINS0_13BinaryFunctorIN3c108BFloat16ES5_S5_ZZZNS0_17hypot_kernel_cudaERNS_18TensorIteratorBaseEENKUlvE_clEvENKUlvE2_clEvEUlS5_S5_E_EEEEvS7_RKT_EUliE_EEviT1_
        .type           _ZN2at6native18elementwise_kernelILi128ELi4EZNS0_15gpu_kernel_implINS0_13BinaryFunctorIN3c108BFloat16ES5_S5_ZZZNS0_17hypot_kernel_cudaERNS_18TensorIteratorBaseEENKUlvE_clEvENKUlvE2_clEvEUlS5_S5_E_EEEEvS7_RKT_EUliE_EEviT1_,@function
        .size           _ZN2at6native18elementwise_kernelILi128ELi4EZNS0_15gpu_kernel_implINS0_13BinaryFunctorIN3c108BFloat16ES5_S5_ZZZNS0_17hypot_kernel_cudaERNS_18TensorIteratorBaseEENKUlvE_clEvENKUlvE2_clEvEUlS5_S5_E_EEEEvS7_RKT_EUliE_EEviT1_,(.L_x_19767 - _ZN2at6native18elementwise_kernelILi128ELi4EZNS0_15gpu_kernel_implINS0_13BinaryFunctorIN3c108BFloat16ES5_S5_ZZZNS0_17hypot_kernel_cudaERNS_18TensorIteratorBaseEENKUlvE_clEvENKUlvE2_clEvEUlS5_S5_E_EEEEvS7_RKT_EUliE_EEviT1_)
        .other          _ZN2at6native18elementwise_kernelILi128ELi4EZNS0_15gpu_kernel_implINS0_13BinaryFunctorIN3c108BFloat16ES5_S5_ZZZNS0_17hypot_kernel_cudaERNS_18TensorIteratorBaseEENKUlvE_clEvENKUlvE2_clEvEUlS5_S5_E_EEEEvS7_RKT_EUliE_EEviT1_,@"STO_CUDA_ENTRY STV_DEFAULT"
_ZN2at6native18elementwise_kernelILi128ELi4EZNS0_15gpu_kernel_implINS0_13BinaryFunctorIN3c108BFloat16ES5_S5_ZZZNS0_17hypot_kernel_cudaERNS_18TensorIteratorBaseEENKUlvE_clEvENKUlvE2_clEvEUlS5_S5_E_EEEEvS7_RKT_EUliE_EEviT1_:
.text._ZN2at6native18elementwise_kernelILi128ELi4EZNS0_15gpu_kernel_implINS0_13BinaryFunctorIN3c108BFloat16ES5_S5_ZZZNS0_17hypot_kernel_cudaERNS_18TensorIteratorBaseEENKUlvE_clEvENKUlvE2_clEvEUlS5_S5_E_EEEEvS7_RKT_EUliE_EEviT1_:
        /* <DEDUP_REMOVED lines=19> */
[----:B------:R-:W-:Y:S01]  /*0130*/  ULDC UR6, c[0x0][0x350] ;  /* 0x0000d40000067ab9 */ /* 0x000fe20000000800 */
[----:B------:R-:W-:Y:S01]  /*0140*/  IMAD.HI.U32 R4, R19, UR4, R2 ;  /* 0x0000000413047c27 */ /* 0x000fe2000f8e0002 */
[----:B------:R-:W-:-:S04]  /*0150*/  ULDC UR4, c[0x0][0x21c] ;  /* 0x0000870000047ab9 */ /* 0x000fc80000000800 */
[----:B------:R-:W-:-:S05]  /*0160*/  SHF.R.U32.HI R5, RZ, UR5, R4 ;  /* 0x00000005ff057c19 */ /* 0x000fca0008011604 */
[----:B------:R-:W-:-:S04]  /*0170*/  IMAD.MOV R0, RZ, RZ, -R5 ;  /* 0x000000ffff007224 */ /* 0x000fc800078e0a05 */
[----:B------:R-:W-:Y:S01]  /*0180*/  IMAD R19, R0, UR4, R19 ;  /* 0x0000000400137c24 */ /* 0x000fe2000f8e0213 */
[----:B------:R-:W-:-:S03]  /*0190*/  ULDC.64 UR4, c[0x0][0x348] ;  /* 0x0000d20000047ab9 */ /* 0x000fc60000000a00 */
[C---:B------:R-:W-:Y:S02]  /*01a0*/  IMAD R16, R19.reuse, UR4, RZ ;  /* 0x0000000413107c24 */ /* 0x040fe4000f8e02ff */
        /* <DEDUP_REMOVED lines=9> */
[----:B------:R-:W-:-:S04]  /*0240*/  ULDC UR7, c[0x0][0x354] ;  /* 0x0000d50000077ab9 */ /* 0x000fc80000000800 */
[----:B------:R-:W-:-:S04]  /*0250*/  IMAD.MOV R4, RZ, RZ, -R3 ;  /* 0x000000ffff047224 */ /* 0x000fc800078e0a03 */
[----:B------:R-:W-:Y:S01]  /*0260*/  IMAD R4, R4, UR8, R5 ;  /* 0x0000000804047c24 */ /* 0x000fe2000f8e0205 */
[----:B------:R-:W-:-:S03]  /*0270*/  ULDC.64 UR8, c[0x0][0x358] ;  /* 0x0000d60000087ab9 */ /* 0x000fc60000000a00 */
[C---:B------:R-:W-:Y:S02]  /*0280*/  IMAD R16, R4.reuse, UR7, RZ ;  /* 0x0000000704107c24 */ /* 0x040fe4000f8e02ff */
[C---:B------:R-:W-:Y:S02]  /*0290*/  IMAD R0, R4.reuse, UR8, RZ ;  /* 0x0000000804007c24 */ /* 0x040fe4000f8e02ff */
[----:B------:R-:W-:Y:S02]  /*02a0*/  IMAD R4, R4, UR9, RZ ;  /* 0x0000000904047c24 */ /* 0x000fe4000f8e02ff */
[C---:B------:R-:W-:Y:S02]  /*02b0*/  IMAD R16, R19.reuse, UR4, R16 ;  /* 0x0000000413107c24 */ /* 0x040fe4000f8e0210 */
[C---:B------:R-:W-:Y:S02]  /*02c0*/  IMAD R0, R19.reuse, UR5, R0 ;  /* 0x0000000513007c24 */ /* 0x040fe4000f8e0200 */
[----:B------:R-:W-:Y:S01]  /*02d0*/  IMAD R22, R19, UR6, R4 ;  /* 0x0000000613167c24 */ /* 0x000fe2000f8e0204 */
[----:B------:R-:W-:Y:S06]  /*02e0*/  @!P0 BRA `(.L_x_661) ;  /* 0x0000001400008947 */ /* 0x000fec0003800000 */
[----:B------:R-:W-:Y:S01]  /*02f0*/  IMAD.MOV.U32 R2, RZ, RZ, RZ ;  /* 0x000000ffff027224 */ /* 0x000fe200078e00ff */
[----:B------:R-:W-:Y:S01]  /*0300*/  ULDC.64 UR4, c[0x0][0x238] ;  /* 0x00008e0000047ab9 */ /* 0x000fe20000000a00 */
        /* <DEDUP_REMOVED lines=8> */
[C---:B------:R-:W-:Y:S02]  /*0390*/  IMAD R16, R3.reuse, UR4, R16 ;  /* 0x0000000403107c24 */ /* 0x040fe4000f8e0210 */
        /* <DEDUP_REMOVED lines=299> */
[----:B------:R-:W-:Y:S02]  /*1650*/  ULDC UR6, c[0x0][0x470] ;  /* 0x00011c0000067ab9 */ /* 0x000fe40000000800 */
        /* <DEDUP_REMOVED lines=8> */
[----:B------:R-:W-:-:S07]  /*16e0*/  IMAD R22, R3, UR6, R22 ;  /* 0x0000000603167c24 */ /* 0x000fce000f8e0216 */
.L_x_661:
        /* <DEDUP_REMOVED lines=23> */
.L_x_665:
[----:B------:R-:W2:Y:S02]  /*1860*/  LDG.E.U8 R2, desc[UR36][R2.64] ;  /* 0x0000002402027981 */ /* 0x000ea4000c1e1100 */
[----:B--2---:R-:W-:-:S04]  /*1870*/  I2FP.F32.U32 R0, R2 ;  /* 0x0000000200007245 */ /* 0x004fc80000201000 */
[----:B------:R-:W-:-:S04]  /*1880*/  F2FP.BF16.F32.PACK_AB R0, RZ, R0 ;  /* 0x00000000ff00723e */ /* 0x000fc800000010ff */
[----:B------:R-:W-:Y:S01]  /*1890*/  PRMT R19, R0, 0x7610, R19 ;  /* 0x0000761000137816 */ /* 0x000fe20000000013 */
[----:B------:R-:W-:Y:S06]  /*18a0*/  BRA `(.L_x_667) ;  /* 0x0000000c00c87947 */ /* 0x000fec0003800000 */
.L_x_664:
        /* <DEDUP_REMOVED lines=11> */
.L_x_669:
[----:B------:R-:W2:Y:S02]  /*1960*/  LDG.E R2, desc[UR36][R2.64] ;  /* 0x0000002402027981 */ /* 0x000ea4000c1e1900 */
[----:B--2---:R-:W-:-:S04]  /*1970*/  I2FP.F32.S32 R0, R2 ;  /* 0x0000000200007245 */ /* 0x004fc80000201400 */
[----:B------:R-:W-:-:S04]  /*1980*/  F2FP.BF16.F32.PACK_AB R0, RZ, R0 ;  /* 0x00000000ff00723e */ /* 0x000fc800000010ff */
[----:B------:R-:W-:Y:S01]  /*1990*/  PRMT R19, R0, 0x7610, R19 ;  /* 0x0000761000137816 */ /* 0x000fe20000000013 */
[----:B------:R-:W-:Y:S06]  /*19a0*/  BRA `(.L_x_667) ;  /* 0x0000000c00887947 */ /* 0x000fec0003800000 */
.L_x_668:
[----:B------:R-:W2:Y:S02]  /*19b0*/  LDG.E.U16 R2, desc[UR36][R2.64] ;  /* 0x0000002402027981 */ /* 0x000ea4000c1e1500 */
[----:B--2---:R-:W0:Y:S02]  /*19c0*/  I2F.S16 R0, R2 ;  /* 0x0000000200007306 */ /* 0x004e240000101400 */
[----:B0-----:R-:W-:-:S04]  /*19d0*/  F2FP.BF16.F32.PACK_AB R0, RZ, R0 ;  /* 0x00000000ff00723e */ /* 0x001fc800000010ff */
[----:B------:R-:W-:Y:S01]  /*19e0*/  PRMT R19, R0, 0x7610, R19 ;  /* 0x0000761000137816 */ /* 0x000fe20000000013 */
[----:B------:R-:W-:Y:S06]  /*19f0*/  BRA `(.L_x_667) ;  /* 0x0000000c00747947 */ /* 0x000fec0003800000 */
.L_x_663:
        /* <DEDUP_REMOVED lines=9> */
.L_x_671:
[----:B------:R-:W2:Y:S02]  /*1a90*/  LDG.E.U16 R0, desc[UR36][R2.64] ;  /* 0x0000002402007981 */ /* 0x000ea4000c1e1500 */
[----:B--2---:R-:W-:-:S05]  /*1aa0*/  HADD2.F32 R0, -RZ, R0.H0_H0 ;  /* 0x20000000ff007230 */ /* 0x004fca0000004100 */
[----:B------:R-:W-:-:S04]  /*1ab0*/  F2FP.BF16.F32.PACK_AB R0, RZ, R0 ;  /* 0x00000000ff00723e */ /* 0x000fc800000010ff */
[----:B------:R-:W-:Y:S01]  /*1ac0*/  PRMT R19, R0, 0x7610, R19 ;  /* 0x0000761000137816 */ /* 0x000fe20000000013 */
[----:B------:R-:W-:Y:S06]  /*1ad0*/  BRA `(.L_x_667) ;  /* 0x0000000c003c7947 */ /* 0x000fec0003800000 */
.L_x_670:
        /* <DEDUP_REMOVED lines=9> */
.L_x_673:
[----:B------:R-:W2:Y:S02]  /*1b70*/  LDG.E.U16 R2, desc[UR36][R2.64] ;  /* 0x0000002402027981 */ /* 0x000ea4000c1e1500 */
[----:B--2---:R-:W-:-:S05]  /*1b80*/  HADD2.F32 R0, -RZ, R2.H0_H0 ;  /* 0x20000002ff007230 */ /* 0x004fca0000004100 */
[----:B------:R-:W-:-:S04]  /*1b90*/  F2FP.BF16.F32.PACK_AB R0, RZ, R0 ;  /* 0x00000000ff00723e */ /* 0x000fc800000010ff */
[----:B------:R-:W-:Y:S01]  /*1ba0*/  PRMT R19, R0, 0x7610, R19 ;  /* 0x0000761000137816 */ /* 0x000fe20000000013 */
[----:B------:R-:W-:Y:S06]  /*1bb0*/  BRA `(.L_x_667) ;  /* 0x0000000c00047947 */ /* 0x000fec0003800000 */
.L_x_672:
        /* <DEDUP_REMOVED lines=9> */
.L_x_662:
        /* <DEDUP_REMOVED lines=14> */
.L_x_676:
        /* <DEDUP_REMOVED lines=9> */
.L_x_675:
        /* <DEDUP_REMOVED lines=28> */
.L_x_678:
        /* <DEDUP_REMOVED lines=15> */
.L_x_677:
[----:B------:R0:W5:Y:S01]  /*2070*/  LDG.E.U16 R19, desc[UR36][R2.64] ;  /* 0x0000002402137981 */ /* 0x000162000c1e1500 */
[----:B------:R-:W-:Y:S05]  /*2080*/  BRA `(.L_x_667) ;  /* 0x0000000400d07947 */ /* 0x000fea0003800000 */
.L_x_674:
        /* <DEDUP_REMOVED lines=13> */
.L_x_681:
        /* <DEDUP_REMOVED lines=21> */
.L_x_685:
[----:B------:R-:W-:Y:S05]  /*22b0*/  BSYNC B1 ;  /* 0x0000000000017941 */ /* 0x000fea0003800000 */
.L_x_684:
[----:B------:R-:W-:Y:S01]  /*22c0*/  LEA R3, R0, 0x3b800000, 0x17 ;  /* 0x3b80000000037811 */ /* 0x000fe200078eb8ff */
[----:B------:R-:W-:-:S05]  /*22d0*/  IMAD.SHL.U32 R0, R2, 0x100000, RZ ;  /* 0x0010000002007824 */ /* 0x000fca00078e00ff */
[----:B------:R-:W-:-:S07]  /*22e0*/  LOP3.LUT R0, R3, R0, R4, 0xfe, !PT ;  /* 0x0000000003007212 */ /* 0x000fce00078efe04 */
.L_x_683:
[----:B------:R-:W-:Y:S05]  /*22f0*/  BSYNC B0 ;  /* 0x0000000000007941 */ /* 0x000fea0003800000 */
.L_x_682:
[----:B------:R-:W-:-:S04]  /*2300*/  F2FP.BF16.F32.PACK_AB R0, RZ, R0 ;  /* 0x00000000ff00723e */ /* 0x000fc800000010ff */
[----:B------:R-:W-:Y:S01]  /*2310*/  PRMT R19, R0, 0x7610, R19 ;  /* 0x0000761000137816 */ /* 0x000fe20000000013 */
[----:B------:R-:W-:Y:S06]  /*2320*/  BRA `(.L_x_667) ;  /* 0x0000000400287947 */ /* 0x000fec0003800000 */
.L_x_680:
        /* <DEDUP_REMOVED lines=21> */
.L_x_689:
[----:B------:R-:W-:Y:S05]  /*2480*/  BSYNC B1 ;  /* 0x0000000000017941 */ /* 0x000fea0003800000 */
.L_x_688:
[----:B------:R-:W-:Y:S01]  /*2490*/  LEA R3, R0, 0x37800000, 0x17 ;  /* 0x3780000000037811 */ /* 0x000fe200078eb8ff */
[----:B------:R-:W-:-:S05]  /*24a0*/  IMAD.SHL.U32 R0, R2, 0x200000, RZ ;  /* 0x0020000002007824 */ /* 0x000fca00078e00ff */
[----:B------:R-:W-:-:S07]  /*24b0*/  LOP3.LUT R0, R3, R0, R4, 0xfe, !PT ;  /* 0x0000000003007212 */ /* 0x000fce00078efe04 */
.L_x_687:
[----:B------:R-:W-:Y:S05]  /*24c0*/  BSYNC B0 ;  /* 0x0000000000007941 */ /* 0x000fea0003800000 */
.L_x_686:
[----:B------:R-:W-:-:S04]  /*24d0*/  F2FP.BF16.F32.PACK_AB R0, RZ, R0 ;  /* 0x00000000ff00723e */ /* 0x000fc800000010ff */
[----:B------:R-:W-:Y:S01]  /*24e0*/  PRMT R19, R0, 0x7610, R19 ;  /* 0x0000761000137816 */ /* 0x000fe20000000013 */
[----:B------:R-:W-:Y:S06]  /*24f0*/  BRA `(.L_x_667) ;  /* 0x0000000000b47947 */ /* 0x000fec0003800000 */
.L_x_679:
        /* <DEDUP_REMOVED lines=14> */
.L_x_693:
[----:B------:R-:W-:Y:S05]  /*25e0*/  BSYNC B0 ;  /* 0x0000000000007941 */ /* 0x000fea0003800000 */
.L_x_692:
[----:B------:R-:W-:-:S04]  /*25f0*/  F2FP.BF16.F32.PACK_AB R0, RZ, R0 ;  /* 0x00000000ff00723e */ /* 0x000fc800000010ff */
[----:B------:R-:W-:Y:S01]  /*2600*/  PRMT R19, R0, 0x7610, R19 ;  /* 0x0000761000137816 */ /* 0x000fe20000000013 */
[----:B------:R-:W-:Y:S06]  /*2610*/  BRA `(.L_x_667) ;  /* 0x00000000006c7947 */ /* 0x000fec0003800000 */
.L_x_666:
        /* <DEDUP_REMOVED lines=16> */
.L_x_694:
[----:B------:R-:W-:Y:S01]  /*2720*/  PRMT R19, RZ, 0x7610, R19 ;  /* 0x00007610ff137816 */ /* 0x000fe20000000013 */
[----:B------:R-:W-:Y:S06]  /*2730*/  BRA `(.L_x_667) ;  /* 0x0000000000247947 */ /* 0x000fec0003800000 */
.L_x_691:
[----:B------:R-:W2:Y:S02]  /*2740*/  LDG.E.64 R2, desc[UR36][R2.64] ;  /* 0x0000002402027981 */ /* 0x000ea4000c1e1b00 */
[----:B--2---:R-:W0:Y:S02]  /*2750*/  I2F.U64 R0, R2 ;  /* 0x0000000200007312 */ /* 0x004e240000301000 */
[----:B0-----:R-:W-:-:S04]  /*2760*/  F2FP.BF16.F32.PACK_AB R0, RZ, R0 ;  /* 0x00000000ff00723e */ /* 0x001fc800000010ff */
[----:B------:R-:W-:Y:S01]  /*2770*/  PRMT R19, R0, 0x7610, R19 ;  /* 0x0000761000137816 */ /* 0x000fe20000000013 */
[----:B------:R-:W-:Y:S06]  /*2780*/  BRA `(.L_x_667) ;  /* 0x0000000000107947 */ /* 0x000fec0003800000 */
.L_x_690:
[----:B------:R-:W2:Y:S02]  /*2790*/  LDG.E R2, desc[UR36][R2.64] ;  /* 0x0000002402027981 */ /* 0x000ea4000c1e1900 */
[----:B--2---:R-:W-:-:S04]  /*27a0*/  I2FP.F32.U32 R0, R2 ;  /* 0x0000000200007245 */ /* 0x004fc80000201000 */
[----:B------:R-:W-:-:S04]  /*27b0*/  F2FP.BF16.F32.PACK_AB R0, RZ, R0 ;  /* 0x00000000ff00723e */ /* 0x000fc800000010ff */
[----:B------:R-:W-:-:S07]  /*27c0*/  PRMT R19, R0, 0x7610, R19 ;  /* 0x0000761000137816 */ /* 0x000fce0000000013 */
.L_x_667:
[----:B------:R-:W1:Y:S01]  /*27d0*/  LDC.U8 R4, c[0x0][0x493] ;  /* 0x000124c0ff047b82 */ /* 0x000e620000000000 */
[----:B------:R-:W-:Y:S02]  /*27e0*/  ULDC.64 UR4, c[0x0][0x488] ;  /* 0x0001220000047ab9 */ /* 0x000fe40000000a00 */
[----:B0-----:R-:W-:-:S05]  /*27f0*/  IADD3 R2, P1, R22, UR4, RZ ;  /* 0x0000000416027c10 */ /* 0x001fca000ff3e0ff */
[----:B------:R-:W-:Y:S01]  /*2800*/  IMAD.X R3, RZ, RZ, UR5, P1 ;  /* 0x00000005ff037e24 */ /* 0x000fe200088e06ff */
[----:B-1----:R-:W-:-:S04]  /*2810*/  PRMT R0, R4, 0x9910, RZ ;  /* 0x0000991004007816 */ /* 0x002fc800000000ff */
        /* <DEDUP_REMOVED lines=14> */
.L_x_698:
[----:B------:R-:W2:Y:S02]  /*2900*/  LDG.E.U8 R2, desc[UR36][R2.64] ;  /* 0x0000002402027981 */ /* 0x000ea4000c1e1100 */
[----:B--2---:R-:W-:-:S04]  /*2910*/  I2FP.F32.U32 R0, R2 ;  /* 0x0000000200007245 */ /* 0x004fc80000201000 */
[----:B------:R-:W-:Y:S01]  /*2920*/  F2FP.BF16.F32.PACK_AB R0, RZ, R0 ;  /* 0x00000000ff00723e */ /* 0x000fe200000010ff */
[----:B------:R-:W-:Y:S06]  /*2930*/  BRA `(.L_x_700) ;  /* 0x0000000c00907947 */ /* 0x000fec0003800000 */
.L_x_697:
        /* <DEDUP_REMOVED lines=10> */
.L_x_702:
[----:B------:R-:W2:Y:S02]  /*29e0*/  LDG.E R2, desc[UR36][R2.64] ;  /* 0x0000002402027981 */ /* 0x000ea4000c1e1900 */
[----:B--2---:R-:W-:-:S04]  /*29f0*/  I2FP.F32.S32 R0, R2 ;  /* 0x0000000200007245 */ /* 0x004fc80000201400 */
[----:B------:R-:W-:Y:S01]  /*2a00*/  F2FP.BF16.F32.PACK_AB R0, RZ, R0 ;  /* 0x00000000ff00723e */ /* 0x000fe200000010ff */
[----:B------:R-:W-:Y:S06]  /*2a10*/  BRA `(.L_x_700) ;  /* 0x0000000c00587947 */ /* 0x000fec0003800000 */
.L_x_701:
[----:B------:R-:W2:Y:S02]  /*2a20*/  LDG.E.U16 R2, desc[UR36][R2.64] ;  /* 0x0000002402027981 */ /* 0x000ea4000c1e1500 */
[----:B--2---:R-:W0:Y:S02]  /*2a30*/  I2F.S16 R0, R2 ;  /* 0x0000000200007306 */ /* 0x004e240000101400 */
[----:B0-----:R-:W-:Y:S01]  /*2a40*/  F2FP.BF16.F32.PACK_AB R0, RZ, R0 ;  /* 0x00000000ff00723e */ /* 0x001fe200000010ff */
[----:B------:R-:W-:Y:S06]  /*2a50*/  BRA `(.L_x_700) ;  /* 0x0000000c00487947 */ /* 0x000fec0003800000 */
.L_x_696:
        /* <DEDUP_REMOVED lines=9> */
.L_x_704:
[----:B------:R-:W2:Y:S02]  /*2af0*/  LDG.E.U16 R0, desc[UR36][R2.64] ;  /* 0x0000002402007981 */ /* 0x000ea4000c1e1500 */
[----:B--2---:R-:W-:-:S05]  /*2b00*/  HADD2.F32 R0, -RZ, R0.H0_H0 ;  /* 0x20000000ff007230 */ /* 0x004fca0000004100 */
[----:B------:R-:W-:Y:S01]  /*2b10*/  F2FP.BF16.F32.PACK_AB R0, RZ, R0 ;  /* 0x00000000ff00723e */ /* 0x000fe200000010ff */
[----:B------:R-:W-:Y:S06]  /*2b20*/  BRA `(.L_x_700) ;  /* 0x0000000c00147947 */ /* 0x000fec0003800000 */
.L_x_703:
        /* <DEDUP_REMOVED lines=9> */
.L_x_706:
[----:B------:R-:W2:Y:S02]  /*2bc0*/  LDG.E.U16 R2, desc[UR36][R2.64] ;  /* 0x0000002402027981 */ /* 0x000ea4000c1e1500 */
[----:B--2---:R-:W-:-:S05]  /*2bd0*/  HADD2.F32 R0, -RZ, R2.H0_H0 ;  /* 0x20000002ff007230 */ /* 0x004fca0000004100 */
[----:B------:R-:W-:Y:S01]  /*2be0*/  F2FP.BF16.F32.PACK_AB R0, RZ, R0 ;  /* 0x00000000ff00723e */ /* 0x000fe200000010ff */
[----:B------:R-:W-:Y:S06]  /*2bf0*/  BRA `(.L_x_700) ;  /* 0x0000000800e07947 */ /* 0x000fec0003800000 */
.L_x_705:
        /* <DEDUP_REMOVED lines=8> */
.L_x_695:
        /* <DEDUP_REMOVED lines=13> */
.L_x_709:
        /* <DEDUP_REMOVED lines=8> */
.L_x_708:
        /* <DEDUP_REMOVED lines=28> */
.L_x_711:
        /* <DEDUP_REMOVED lines=15> */
.L_x_710:
[----:B------:R0:W5:Y:S01]  /*3080*/  LDG.E.U16 R0, desc[UR36][R2.64] ;  /* 0x0000002402007981 */ /* 0x000162000c1e1500 */
[----:B------:R-:W-:Y:S05]  /*3090*/  BRA `(.L_x_700) ;  /* 0x0000000400b87947 */ /* 0x000fea0003800000 */
.L_x_707:
        /* <DEDUP_REMOVED lines=12> */
.L_x_714:
        /* <DEDUP_REMOVED lines=21> */
.L_x_718:
[----:B------:R-:W-:Y:S05]  /*32b0*/  BSYNC B1 ;  /* 0x0000000000017941 */ /* 0x000fea0003800000 */
.L_x_717:
[----:B------:R-:W-:Y:S01]  /*32c0*/  LEA R3, R0, 0x3b800000, 0x17 ;  /* 0x3b80000000037811 */ /* 0x000fe200078eb8ff */
[----:B------:R-:W-:-:S05]  /*32d0*/  IMAD.SHL.U32 R0, R2, 0x100000, RZ ;  /* 0x0010000002007824 */ /* 0x000fca00078e00ff */
[----:B------:R-:W-:-:S07]  /*32e0*/  LOP3.LUT R0, R3, R0, R4, 0xfe, !PT ;  /* 0x0000000003007212 */ /* 0x000fce00078efe04 */
.L_x_716:
[----:B------:R-:W-:Y:S05]  /*32f0*/  BSYNC B0 ;  /* 0x0000000000007941 */ /* 0x000fea0003800000 */
.L_x_715:
[----:B------:R-:W-:Y:S01]  /*3300*/  F2FP.BF16.F32.PACK_AB R0, RZ, R0 ;  /* 0x00000000ff00723e */ /* 0x000fe200000010ff */
[----:B------:R-:W-:Y:S06]  /*3310*/  BRA `(.L_x_700) ;  /* 0x0000000400187947 */ /* 0x000fec0003800000 */
.L_x_713:
        /* <DEDUP_REMOVED lines=21> */
.L_x_722:
[----:B------:R-:W-:Y:S05]  /*3470*/  BSYNC B1 ;  /* 0x0000000000017941 */ /* 0x000fea0003800000 */
.L_x_721:
[----:B------:R-:W-:Y:S01]  /*3480*/  LEA R3, R0, 0x37800000, 0x17 ;  /* 0x3780000000037811 */ /* 0x000fe200078eb8ff */
[----:B------:R-:W-:-:S05]  /*3490*/  IMAD.SHL.U32 R0, R2, 0x200000, RZ ;  /* 0x0020000002007824 */ /* 0x000fca00078e00ff */
[----:B------:R-:W-:-:S07]  /*34a0*/  LOP3.LUT R0, R3, R0, R4, 0xfe, !PT ;  /* 0x0000000003007212 */ /* 0x000fce00078efe04 */
.L_x_720:
[----:B------:R-:W-:Y:S05]  /*34b0*/  BSYNC B0 ;  /* 0x0000000000007941 */ /* 0x000fea0003800000 */
.L_x_719:
[----:B------:R-:W-:Y:S01]  /*34c0*/  F2FP.BF16.F32.PACK_AB R0, RZ, R0 ;  /* 0x00000000ff00723e */ /* 0x000fe200000010ff */
[----:B------:R-:W-:Y:S06]  /*34d0*/  BRA `(.L_x_700) ;  /* 0x0000000000a87947 */ /* 0x000fec0003800000 */
.L_x_712:
        /* <DEDUP_REMOVED lines=14> */
.L_x_726:
[----:B------:R-:W-:Y:S05]  /*35c0*/  BSYNC B0 ;  /* 0x0000000000007941 */ /* 0x000fea0003800000 */
.L_x_725:
[----:B------:R-:W-:Y:S01]  /*35d0*/  F2FP.BF16.F32.PACK_AB R0, RZ, R0 ;  /* 0x00000000ff00723e */ /* 0x000fe200000010ff */
[----:B------:R-:W-:Y:S06]  /*35e0*/  BRA `(.L_x_700) ;  /* 0x0000000000647947 */ /* 0x000fec0003800000 */
.L_x_699:
        /* <DEDUP_REMOVED lines=16> */
.L_x_727:
[----:B------:R-:W-:Y:S01]  /*36f0*/  PRMT R0, RZ, 0x7610, R0 ;  /* 0x00007610ff007816 */ /* 0x000fe20000000000 */
[----:B------:R-:W-:Y:S06]  /*3700*/  BRA `(.L_x_700) ;  /* 0x00000000001c7947 */ /* 0x000fec0003800000 */
.L_x_724:
[----:B------:R-:W2:Y:S02]  /*3710*/  LDG.E.64 R2, desc[UR36][R2.64] ;  /* 0x0000002402027981 */ /* 0x000ea4000c1e1b00 */
[----:B--2---:R-:W0:Y:S02]  /*3720*/  I2F.U64 R0, R2 ;  /* 0x0000000200007312 */ /* 0x004e240000301000 */
[----:B0-----:R-:W-:Y:S01]  /*3730*/  F2FP.BF16.F32.PACK_AB R0, RZ, R0 ;  /* 0x00000000ff00723e */ /* 0x001fe200000010ff */
[----:B------:R-:W-:Y:S06]  /*3740*/  BRA `(.L_x_700) ;  /* 0x00000000000c7947 */ /* 0x000fec0003800000 */
.L_x_723:
[----:B------:R-:W2:Y:S02]  /*3750*/  LDG.E R2, desc[UR36][R2.64] ;  /* 0x0000002402027981 */ /* 0x000ea4000c1e1900 */
[----:B--2---:R-:W-:-:S04]  /*3760*/  I2FP.F32.U32 R0, R2 ;  /* 0x0000000200007245 */ /* 0x004fc80000201000 */
[----:B------:R-:W-:-:S07]  /*3770*/  F2FP.BF16.F32.PACK_AB R0, RZ, R0 ;  /* 0x00000000ff00723e */ /* 0x000fce00000010ff */
.L_x_700:
[----:B-----5:R-:W-:Y:S01]  /*3780*/  IMAD.U32 R19, R19, 0x10000, RZ ;  /* 0x0001000013137824 */ /* 0x020fe200078e00ff */
[----:B------:R-:W1:Y:S01]  /*3790*/  LDC.U8 R6, c[0x0][0x491] ;  /* 0x00012440ff067b82 */ /* 0x000e620000000000 */
[----:B------:R-:W-:Y:S02]  /*37a0*/  IMAD.U32 R0, R0, 0x10000, RZ ;  /* 0x0001000000007824 */ /* 0x000fe400078e00ff */
[----:B------:R-:W-:Y:S02]  /*37b0*/  FADD.FTZ R19, |R19|, -RZ ;  /* 0x800000ff13137221 */ /* 0x000fe40000010200 */
[----:B------:R-:W-:-:S05]  /*37c0*/  FADD.FTZ R0, |R0|, -RZ ;  /* 0x800000ff00007221 */ /* 0x000fca0000010200 */
        /* <DEDUP_REMOVED lines=30> */
.L_x_731:
[----:B-1----:R-:W-:-:S06]  /*39b0*/  IMAD.U32 R3, R3, 0x10000, RZ ;  /* 0x0001000003037824 */ /* 0x002fcc00078e00ff */
[----:B------:R-:W0:Y:S02]  /*39c0*/  F2I.S64.TRUNC R2, R3 ;  /* 0x0000000300027311 */ /* 0x000e24000020d900 */
[----:B0-----:R1:W-:Y:S01]  /*39d0*/  STG.E.U8 desc[UR36][R16.64], R2 ;  /* 0x0000000210007986 */ /* 0x0013e2000c101124 */
[----:B------:R-:W-:Y:S05]  /*39e0*/  BRA `(.L_x_733) ;  /* 0x0000000c00847947 */ /* 0x000fea0003800000 */
.L_x_730:
        /* <DEDUP_REMOVED lines=10> */
.L_x_735:
[----:B-1----:R-:W-:-:S06]  /*3a90*/  IMAD.U32 R3, R3, 0x10000, RZ ;  /* 0x0001000003037824 */ /* 0x002fcc00078e00ff */
[----:B------:R-:W0:Y:S02]  /*3aa0*/  F2I.FTZ.TRUNC.NTZ R3, R3 ;  /* 0x0000000300037305 */ /* 0x000e24000021f100 */
[----:B0-----:R3:W-:Y:S01]  /*3ab0*/  STG.E desc[UR36][R16.64], R3 ;  /* 0x0000000310007986 */ /* 0x0017e2000c101924 */
[----:B------:R-:W-:Y:S05]  /*3ac0*/  BRA `(.L_x_733) ;  /* 0x0000000c004c7947 */ /* 0x000fea0003800000 */
.L_x_734:
[----:B-1----:R-:W-:-:S06]  /*3ad0*/  IMAD.U32 R3, R3, 0x10000, RZ ;  /* 0x0001000003037824 */ /* 0x002fcc00078e00ff */
[----:B------:R-:W0:Y:S02]  /*3ae0*/  F2I.FTZ.TRUNC.NTZ R3, R3 ;  /* 0x0000000300037305 */ /* 0x000e24000021f100 */
[----:B0-----:R2:W-:Y:S01]  /*3af0*/  STG.E.U16 desc[UR36][R16.64], R3 ;  /* 0x0000000310007986 */ /* 0x0015e2000c101524 */
[----:B------:R-:W-:Y:S05]  /*3b00*/  BRA `(.L_x_733) ;  /* 0x0000000c003c7947 */ /* 0x000fea0003800000 */
.L_x_729:
        /* <DEDUP_REMOVED lines=9> */
.L_x_737:
[----:B-1----:R-:W-:-:S05]  /*3ba0*/  IMAD.U32 R0, R3, 0x10000, RZ ;  /* 0x0001000003007824 */ /* 0x002fca00078e00ff */
[----:B------:R-:W-:-:S05]  /*3bb0*/  F2FP.F16.F32.PACK_AB R0, RZ, R0 ;  /* 0x00000000ff00723e */ /* 0x000fca00000000ff */
[----:B------:R0:W-:Y:S01]  /*3bc0*/  STG.E.U16 desc[UR36][R16.64], R0 ;  /* 0x0000000010007986 */ /* 0x0001e2000c101524 */
[----:B------:R-:W-:Y:S05]  /*3bd0*/  BRA `(.L_x_733) ;  /* 0x0000000c00087947 */ /* 0x000fea0003800000 */
.L_x_736:
        /* <DEDUP_REMOVED lines=10> */
.L_x_739:
[----:B-1----:R-:W-:-:S05]  /*3c80*/  IMAD.U32 R3, R3, 0x10000, RZ ;  /* 0x0001000003037824 */ /* 0x002fca00078e00ff */
[----:B------:R-:W-:-:S04]  /*3c90*/  F2FP.F16.F32.PACK_AB R3, RZ, R3 ;  /* 0x00000003ff03723e */ /* 0x000fc800000000ff */
[----:B------:R-:W-:-:S05]  /*3ca0*/  PRMT R3, R3, 0x5410, RZ ;  /* 0x0000541003037816 */ /* 0x000fca00000000ff */
[----:B------:R0:W-:Y:S01]  /*3cb0*/  STG.E desc[UR36][R16.64], R3 ;  /* 0x0000000310007986 */ /* 0x0001e2000c101924 */
[----:B------:R-:W-:Y:S05]  /*3cc0*/  BRA `(.L_x_733) ;  /* 0x0000000800cc7947 */ /* 0x000fea0003800000 */
.L_x_738:
[----:B-1----:R-:W-:-:S04]  /*3cd0*/  IMAD.U32 R2, R3, 0x10000, RZ ;  /* 0x0001000003027824 */ /* 0x002fc800078e00ff */
[----:B------:R-:W-:-:S06]  /*3ce0*/  FMUL.FTZ R2, R2, 1 ;  /* 0x3f80000002027820 */ /* 0x000fcc0000410000 */
[----:B------:R-:W0:Y:S02]  /*3cf0*/  F2F.F64.F32 R2, R2 ;  /* 0x0000000200027310 */ /* 0x000e240000201800 */
[----:B0-----:R0:W-:Y:S01]  /*3d00*/  STG.E.64 desc[UR36][R16.64], R2 ;  /* 0x0000000210007986 */ /* 0x0011e2000c101b24 */
[----:B------:R-:W-:Y:S05]  /*3d10*/  BRA `(.L_x_733) ;  /* 0x0000000800b87947 */ /* 0x000fea0003800000 */
.L_x_728:
        /* <DEDUP_REMOVED lines=13> */
.L_x_742:
[----:B-1----:R-:W-:Y:S01]  /*3df0*/  IMAD.U32 R3, R3, 0x10000, RZ ;  /* 0x0001000003037824 */ /* 0x002fe200078e00ff */
[----:B------:R-:W-:-:S03]  /*3e00*/  CS2R R6, SRZ ;  /* 0x0000000000067805 */ /* 0x000fc6000001ff00 */
[----:B------:R-:W-:-:S04]  /*3e10*/  FMUL.FTZ R3, R3, 1 ;  /* 0x3f80000003037820 */ /* 0x000fc80000410000 */
[----:B------:R-:W0:Y:S02]  /*3e20*/  F2F.F64.F32 R4, R3 ;  /* 0x0000000300047310 */ /* 0x000e240000201800 */
[----:B0-----:R0:W-:Y:S01]  /*3e30*/  STG.E.128 desc[UR36][R16.64], R4 ;  /* 0x0000000410007986 */ /* 0x0011e2000c101d24 */
[----:B------:R-:W-:Y:S05]  /*3e40*/  BRA `(.L_x_733) ;  /* 0x00000008006c7947 */ /* 0x000fea0003800000 */
.L_x_741:
        /* <DEDUP_REMOVED lines=21> */
.L_x_746:
[----:B------:R-:W-:Y:S05]  /*3fa0*/  BSYNC B0 ;  /* 0x0000000000007941 */ /* 0x000fea0003800000 */
.L_x_745:
[----:B------:R-:W-:-:S05]  /*3fb0*/  LOP3.LUT R3, R0, R3, RZ, 0xfc, !PT ;  /* 0x0000000300037212 */ /* 0x000fca00078efcff */
[----:B------:R0:W-:Y:S01]  /*3fc0*/  STG.E.U8 desc[UR36][R16.64], R3 ;  /* 0x0000000310007986 */ /* 0x0001e2000c101124 */
[----:B------:R-:W-:Y:S05]  /*3fd0*/  BRA `(.L_x_733) ;  /* 0x0000000800087947 */ /* 0x000fea0003800000 */
.L_x_744:
        /* <DEDUP_REMOVED lines=13> */
.L_x_748:
[----:B------:R-:W-:Y:S01]  /*40b0*/  IMAD.MOV.U32 R0, RZ, RZ, 0x7f ;  /* 0x0000007fff007424 */ /* 0x000fe200078e00ff */
[----:B------:R-:W-:-:S04]  /*40c0*/  ISETP.GT.U32.AND P0, PT, R2, 0x7f800000, PT ;  /* 0x7f8000000200780c */ /* 0x000fc80003f04070 */
[----:B------:R-:W-:-:S09]  /*40d0*/  SEL R0, R0, 0x7c, P0 ;  /* 0x0000007c00007807 */ /* 0x000fd20000000000 */
.L_x_749:
[----:B------:R-:W-:Y:S05]  /*40e0*/  BSYNC B0 ;  /* 0x0000000000007941 */ /* 0x000fea0003800000 */
.L_x_747:
[----:B------:R-:W-:-:S04]  /*40f0*/  LOP3.LUT R2, R3, 0x80000000, RZ, 0xc0, !PT ;  /* 0x8000000003027812 */ /* 0x000fc800078ec0ff */
[----:B------:R-:W-:-:S04]  /*4100*/  SHF.R.U32.HI R3, RZ, 0x18, R2 ;  /* 0x00000018ff037819 */ /* 0x000fc80000011602 */
[----:B------:R-:W-:-:S05]  /*4110*/  LOP3.LUT R3, R0, R3, RZ, 0xfc, !PT ;  /* 0x0000000300037212 */ /* 0x000fca00078efcff */
[----:B------:R0:W-:Y:S01]  /*4120*/  STG.E.U8 desc[UR36][R16.64], R3 ;  /* 0x0000000310007986 */ /* 0x0001e2000c101124 */
[----:B------:R-:W-:Y:S05]  /*4130*/  BRA `(.L_x_733) ;  /* 0x0000000400b07947 */ /* 0x000fea0003800000 */
.L_x_743:
[----:B-1----:R0:W-:Y:S01]  /*4140*/  STG.E.U16 desc[UR36][R16.64], R3 ;  /* 0x0000000310007986 */ /* 0x0021e2000c101524 */
[----:B------:R-:W-:Y:S05]  /*4150*/  BRA `(.L_x_733) ;  /* 0x0000000400a87947 */ /* 0x000fea0003800000 */
.L_x_740:
        /* <DEDUP_REMOVED lines=12> */
.L_x_752:
        /* <DEDUP_REMOVED lines=17> */
.L_x_755:
[----:B------:R-:W-:-:S04]  /*4330*/  LOP3.LUT R2, R3, 0x80000000, RZ, 0xc0, !PT ;  /* 0x8000000003027812 */ /* 0x000fc800078ec0ff */
[----:B------:R-:W-:-:S04]  /*4340*/  SHF.R.U32.HI R3, RZ, 0x18, R2 ;  /* 0x00000018ff037819 */ /* 0x000fc80000011602 */
[----:B------:R-:W-:-:S04]  /*4350*/  LOP3.LUT R0, R0, R3, RZ, 0xfc, !PT ;  /* 0x0000000300007212 */ /* 0x000fc800078efcff */
[----:B------:R-:W-:-:S07]  /*4360*/  PRMT R8, R0, 0x7610, R8 ;  /* 0x0000761000087816 */ /* 0x000fce0000000008 */
.L_x_754:
[----:B------:R-:W-:Y:S05]  /*4370*/  BSYNC B0 ;  /* 0x0000000000007941 */ /* 0x000fea0003800000 */
.L_x_753:
[----:B------:R0:W-:Y:S01]  /*4380*/  STG.E.U8 desc[UR36][R16.64], R8 ;  /* 0x0000000810007986 */ /* 0x0001e2000c101124 */
[----:B------:R-:W-:Y:S05]  /*4390*/  BRA `(.L_x_733) ;  /* 0x0000000400187947 */ /* 0x000fea0003800000 */
.L_x_751:
        /* <DEDUP_REMOVED lines=17> */
.L_x_758:
[----:B------:R-:W-:-:S04]  /*44b0*/  LOP3.LUT R2, R3, 0x80000000, RZ, 0xc0, !PT ;  /* 0x8000000003027812 */ /* 0x000fc800078ec0ff */
[----:B------:R-:W-:-:S04]  /*44c0*/  SHF.R.U32.HI R3, RZ, 0x18, R2 ;  /* 0x00000018ff037819 */ /* 0x000fc80000011602 */
[----:B------:R-:W-:-:S04]  /*44d0*/  LOP3.LUT R0, R0, R3, RZ, 0xfc, !PT ;  /* 0x0000000300007212 */ /* 0x000fc800078efcff */
[----:B------:R-:W-:-:S07]  /*44e0*/  PRMT R8, R0, 0x7610, R8 ;  /* 0x0000761000087816 */ /* 0x000fce0000000008 */
.L_x_757:
[----:B------:R-:W-:Y:S05]  /*44f0*/  BSYNC B0 ;  /* 0x0000000000007941 */ /* 0x000fea0003800000 */
.L_x_756:
[----:B------:R0:W-:Y:S01]  /*4500*/  STG.E.U8 desc[UR36][R16.64], R8 ;  /* 0x0000000810007986 */ /* 0x0001e2000c101124 */
[----:B------:R-:W-:Y:S05]  /*4510*/  BRA `(.L_x_733) ;  /* 0x0000000000b87947 */ /* 0x000fea0003800000 */
.L_x_750:
        /* <DEDUP_REMOVED lines=22> */
.L_x_732:
        /* <DEDUP_REMOVED lines=16> */
.L_x_761:
[----:B------:R-:W-:Y:S05]  /*4780*/  BRA `(.L_x_733) ;  /* 0x00000000001c7947 */ /* 0x000fea0003800000 */
.L_x_760:
[----:B-1----:R-:W-:-:S06]  /*4790*/  IMAD.U32 R3, R3, 0x10000, RZ ;  /* 0x0001000003037824 */ /* 0x002fcc00078e00ff */
[----:B------:R-:W0:Y:S02]  /*47a0*/  F2I.U64.TRUNC R2, R3 ;  /* 0x0000000300027311 */ /* 0x000e24000020d800 */
[----:B0-----:R0:W-:Y:S01]  /*47b0*/  STG.E.64 desc[UR36][R16.64], R2 ;  /* 0x0000000210007986 */ /* 0x0011e2000c101b24 */
[----:B------:R-:W-:Y:S05]  /*47c0*/  BRA `(.L_x_733) ;  /* 0x00000000000c7947 */ /* 0x000fea0003800000 */
.L_x_759:
[----:B-1----:R-:W-:-:S06]  /*47d0*/  IMAD.U32 R3, R3, 0x10000, RZ ;  /* 0x0001000003037824 */ /* 0x002fcc00078e00ff */
[----:B------:R-:W0:Y:S02]  /*47e0*/  F2I.FTZ.U32.TRUNC.NTZ R3, R3 ;  /* 0x0000000300037305 */ /* 0x000e24000021f000 */
[----:B0-----:R0:W-:Y:S02]  /*47f0*/  STG.E desc[UR36][R16.64], R3 ;  /* 0x0000000310007986 */ /* 0x0011e4000c101924 */
.L_x_733:
[----:B------:R-:W-:-:S04]  /*4800*/  IMAD R18, R18, 0x200, R23 ;  /* 0x0000020012127824 */ /* 0x000fc800078e0217 */
[----:B------:R-:W-:-:S07]  /*4810*/  VIADD R19, R18, 0x80 ;  /* 0x0000008012137836 */ /* 0x000fce0000000000 */
.L_x_660:
[----:B------:R-:W-:Y:S05]  /*4820*/  BSYNC B6 ;  /* 0x0000000000067941 */ /* 0x000fea0003800000 */
.L_x_659:
[----:B------:R-:W-:Y:S01]  /*4830*/  ULDC UR4, c[0x0][0x210] ;  /* 0x0000840000047ab9 */ /* 0x000fe20000000800 */
[----:B------:R-:W-:Y:S01]  /*4840*/  BSSY B6, `(.L_x_762) ;  /* 0x0000477000067945 */ /* 0x000fe20003800000 */
[----:B------:R-:W-:-:S13]  /*4850*/  ISETP.GE.AND P0, PT, R19, UR4, PT ;  /* 0x0000000413007c0c */ /* 0x000fda000bf06270 */
[----:B------:R-:W-:Y:S05]  /*4860*/  @P0 BRA `(.L_x_763) ;  /* 0x0000004400d00947 */ /* 0x000fea0003800000 */
[----:B0-----:R-:W0:Y:S01]  /*4870*/  LDC R6, c[0x0][0x218] ;  /* 0x00008600ff067b82 */ /* 0x001e220000000800 */
[----:B------:R-:W-:Y:S02]  /*4880*/  IMAD.MOV.U32 R18, RZ, RZ, RZ ;  /* 0x000000ffff127224 */ /* 0x000fe400078e00ff */
[----:B------:R-:W-:Y:S02]  /*4890*/  IMAD.MOV.U32 R0, RZ, RZ, RZ ;  /* 0x000000ffff007224 */ /* 0x000fe400078e00ff */
[----:B-1234-:R-:W-:Y:S01]  /*48a0*/  IMAD.MOV.U32 R16, RZ, RZ, RZ ;  /* 0x000000ffff107224 */ /* 0x01efe200078e00ff */
[----:B0-----:R-:W-:-:S13]  /*48b0*/  ISETP.NE.AND P0, PT, R6, RZ, PT ;  /* 0x000000ff0600720c */ /* 0x001fda0003f05270 */
[----:B------:R-:W-:Y:S05]  /*48c0*/  @!P0 BRA `(.L_x_764) ;  /* 0x0000001400708947 */ /* 0x000fea0003800000 */
        /* <DEDUP_REMOVED lines=348> */
.L_x_764:
        /* <DEDUP_REMOVED lines=23> */
.L_x_768:
[----:B------:R-:W2:Y:S02]  /*6000*/  LDG.E.U8 R2, desc[UR36][R2.64] ;  /* 0x0000002402027981 */ /* 0x000ea4000c1e1100 */
[----:B--2---:R-:W-:-:S04]  /*6010*/  I2FP.F32.U32 R0, R2 ;  /* 0x0000000200007245 */ /* 0x004fc80000201000 */
[----:B------:R-:W-:-:S04]  /*6020*/  F2FP.BF16.F32.PACK_AB R0, RZ, R0 ;  /* 0x00000000ff00723e */ /* 0x000fc800000010ff */
[----:B------:R-:W-:Y:S01]  /*6030*/  PRMT R22, R0, 0x7610, R22 ;  /* 0x0000761000167816 */ /* 0x000fe20000000016 */
[----:B------:R-:W-:Y:S06]  /*6040*/  BRA `(.L_x_770) ;  /* 0x0000000c00c87947 */ /* 0x000fec0003800000 */
.L_x_767:
        /* <DEDUP_REMOVED lines=11> */
.L_x_772:
[----:B------:R-:W2:Y:S02]  /*6100*/  LDG.E R2, desc[UR36][R2.64] ;  /* 0x0000002402027981 */ /* 0x000ea4000c1e1900 */
[----:B--2---:R-:W-:-:S04]  /*6110*/  I2FP.F32.S32 R0, R2 ;  /* 0x0000000200007245 */ /* 0x004fc80000201400 */
[----:B------:R-:W-:-:S04]  /*6120*/  F2FP.BF16.F32.PACK_AB R0, RZ, R0 ;  /* 0x00000000ff00723e */ /* 0x000fc800000010ff */
[----:B------:R-:W-:Y:S01]  /*6130*/  PRMT R22, R0, 0x7610, R22 ;  /* 0x0000761000167816 */ /* 0x000fe20000000016 */
[----:B------:R-:W-:Y:S06]  /*6140*/  BRA `(.L_x_770) ;  /* 0x0000000c00887947 */ /* 0x000fec0003800000 */
.L_x_771:
[----:B------:R-:W2:Y:S02]  /*6150*/  LDG.E.U16 R2, desc[UR36][R2.64] ;  /* 0x0000002402027981 */ /* 0x000ea4000c1e1500 */
[----:B--2---:R-:W0:Y:S02]  /*6160*/  I2F.S16 R0, R2 ;  /* 0x0000000200007306 */ /* 0x004e240000101400 */
[----:B0-----:R-:W-:-:S04]  /*6170*/  F2FP.BF16.F32.PACK_AB R0, RZ, R0 ;  /* 0x00000000ff00723e */ /* 0x001fc800000010ff */
[----:B------:R-:W-:Y:S01]  /*6180*/  PRMT R22, R0, 0x7610, R22 ;  /* 0x0000761000167816 */ /* 0x000fe20000000016 */
[----:B------:R-:W-:Y:S06]  /*6190*/  BRA `(.L_x_770) ;  /* 0x0000000c00747947 */ /* 0x000fec0003800000 */
.L_x_766:
        /* <DEDUP_REMOVED lines=9> */
.L_x_774:
[----:B------:R-:W2:Y:S02]  /*6230*/  LDG.E.U16 R0, desc[UR36][R2.64] ;  /* 0x0000002402007981 */ /* 0x000ea4000c1e1500 */
[----:B--2---:R-:W-:-:S05]  /*6240*/  HADD2.F32 R0, -RZ, R0.H0_H0 ;  /* 0x20000000ff007230 */ /* 0x004fca0000004100 */
[----:B------:R-:W-:-:S04]  /*6250*/  F2FP.BF16.F32.PACK_AB R0, RZ, R0 ;  /* 0x00000000ff00723e */ /* 0x000fc800000010ff */
[----:B------:R-:W-:Y:S01]  /*6260*/  PRMT R22, R0, 0x7610, R22 ;  /* 0x0000761000167816 */ /* 0x000fe20000000016 */
[----:B------:R-:W-:Y:S06]  /*6270*/  BRA `(.L_x_770) ;  /* 0x0000000c003c7947 */ /* 0x000fec0003800000 */
.L_x_773:
        /* <DEDUP_REMOVED lines=9> */
.L_x_776:
[----:B------:R-:W2:Y:S02]  /*6310*/  LDG.E.U16 R2, desc[UR36][R2.64] ;  /* 0x0000002402027981 */ /* 0x000ea4000c1e1500 */
[----:B--2---:R-:W-:-:S05]  /*6320*/  HADD2.F32 R0, -RZ, R2.H0_H0 ;  /* 0x20000002ff007230 */ /* 0x004fca0000004100 */
[----:B------:R-:W-:-:S04]  /*6330*/  F2FP.BF16.F32.PACK_AB R0, RZ, R0 ;  /* 0x00000000ff00723e */ /* 0x000fc800000010ff */
[----:B------:R-:W-:Y:S01]  /*6340*/  PRMT R22, R0, 0x7610, R22 ;  /* 0x0000761000167816 */ /* 0x000fe20000000016 */
[----:B------:R-:W-:Y:S06]  /*6350*/  BRA `(.L_x_770) ;  /* 0x0000000c00047947 */ /* 0x000fec0003800000 */
.L_x_775:
        /* <DEDUP_REMOVED lines=9> */
.L_x_765:
        /* <DEDUP_REMOVED lines=14> */
.L_x_779:
        /* <DEDUP_REMOVED lines=9> */
.L_x_778:
        /* <DEDUP_REMOVED lines=28> */
.L_x_781:
        /* <DEDUP_REMOVED lines=15> */
.L_x_780:
[----:B------:R0:W5:Y:S01]  /*6810*/  LDG.E.U16 R22, desc[UR36][R2.64] ;  /* 0x0000002402167981 */ /* 0x000162000c1e1500 */
[----:B------:R-:W-:Y:S05]  /*6820*/  BRA `(.L_x_770) ;  /* 0x0000000400d07947 */ /* 0x000fea0003800000 */
.L_x_777:
        /* <DEDUP_REMOVED lines=13> */
.L_x_784:
        /* <DEDUP_REMOVED lines=21> */
.L_x_788:
[----:B------:R-:W-:Y:S05]  /*6a50*/  BSYNC B1 ;  /* 0x0000000000017941 */ /* 0x000fea0003800000 */
.L_x_787:
[----:B------:R-:W-:Y:S01]  /*6a60*/  LEA R3, R0, 0x3b800000, 0x17 ;  /* 0x3b80000000037811 */ /* 0x000fe200078eb8ff */
[----:B------:R-:W-:-:S05]  /*6a70*/  IMAD.SHL.U32 R0, R2, 0x100000, RZ ;  /* 0x0010000002007824 */ /* 0x000fca00078e00ff */
[----:B------:R-:W-:-:S07]  /*6a80*/  LOP3.LUT R0, R3, R0, R4, 0xfe, !PT ;  /* 0x0000000003007212 */ /* 0x000fce00078efe04 */
.L_x_786:
[----:B------:R-:W-:Y:S05]  /*6a90*/  BSYNC B0 ;  /* 0x0000000000007941 */ /* 0x000fea0003800000 */
.L_x_785:
[----:B------:R-:W-:-:S04]  /*6aa0*/  F2FP.BF16.F32.PACK_AB R0, RZ, R0 ;  /* 0x00000000ff00723e */ /* 0x000fc800000010ff */
[----:B------:R-:W-:Y:S01]  /*6ab0*/  PRMT R22, R0, 0x7610, R22 ;  /* 0x0000761000167816 */ /* 0x000fe20000000016 */
[----:B------:R-:W-:Y:S06]  /*6ac0*/  BRA `(.L_x_770) ;  /* 0x0000000400287947 */ /* 0x000fec0003800000 */
.L_x_783:
        /* <DEDUP_REMOVED lines=21> */
.L_x_792:
[----:B------:R-:W-:Y:S05]  /*6c20*/  BSYNC B1 ;  /* 0x0000000000017941 */ /* 0x000fea0003800000 */
.L_x_791:
[----:B------:R-:W-:Y:S01]  /*6c30*/  LEA R3, R0, 0x37800000, 0x17 ;  /* 0x3780000000037811 */ /* 0x000fe200078eb8ff */
[----:B------:R-:W-:-:S05]  /*6c40*/  IMAD.SHL.U32 R0, R2, 0x200000, RZ ;  /* 0x0020000002007824 */ /* 0x000fca00078e00ff */
[----:B------:R-:W-:-:S07]  /*6c50*/  LOP3.LUT R0, R3, R0, R4, 0xfe, !PT ;  /* 0x0000000003007212 */ /* 0x000fce00078efe04 */
.L_x_790:
[----:B------:R-:W-:Y:S05]  /*6c60*/  BSYNC B0 ;  /* 0x0000000000007941 */ /* 0x000fea0003800000 */
.L_x_789:
[----:B------:R-:W-:-:S04]  /*6c70*/  F2FP.BF16.F32.PACK_AB R0, RZ, R0 ;  /* 0x00000000ff00723e */ /* 0x000fc800000010ff */
[----:B------:R-:W-:Y:S01]  /*6c80*/  PRMT R22, R0, 0x7610, R22 ;  /* 0x0000761000167816 */ /* 0x000fe20000000016 */
[----:B------:R-:W-:Y:S06]  /*6c90*/  BRA `(.L_x_770) ;  /* 0x0000000000b47947 */ /* 0x000fec0003800000 */
.L_x_782:
        /* <DEDUP_REMOVED lines=14> */
.L_x_796:
[----:B------:R-:W-:Y:S05]  /*6d80*/  BSYNC B0 ;  /* 0x0000000000007941 */ /* 0x000fea0003800000 */
.L_x_795:
[----:B------:R-:W-:-:S04]  /*6d90*/  F2FP.BF16.F32.PACK_AB R0, RZ, R0 ;  /* 0x00000000ff00723e */ /* 0x000fc800000010ff */
[----:B------:R-:W-:Y:S01]  /*6da0*/  PRMT R22, R0, 0x7610, R22 ;  /* 0x0000761000167816 */ /* 0x000fe20000000016 */
[----:B------:R-:W-:Y:S06]  /*6db0*/  BRA `(.L_x_770) ;  /* 0x00000000006c7947 */ /* 0x000fec0003800000 */
.L_x_769:
        /* <DEDUP_REMOVED lines=16> */
.L_x_797:
[----:B------:R-:W-:Y:S01]  /*6ec0*/  PRMT R22, RZ, 0x7610, R22 ;  /* 0x00007610ff167816 */ /* 0x000fe20000000016 */
[----:B------:R-:W-:Y:S06]  /*6ed0*/  BRA `(.L_x_770) ;  /* 0x0000000000247947 */ /* 0x000fec0003800000 */
.L_x_794:
[----:B------:R-:W2:Y:S02]  /*6ee0*/  LDG.E.64 R2, desc[UR36][R2.64] ;  /* 0x0000002402027981 */ /* 0x000ea4000c1e1b00 */
[----:B--2---:R-:W0:Y:S02]  /*6ef0*/  I2F.U64 R0, R2 ;  /* 0x0000000200007312 */ /* 0x004e240000301000 */
[----:B0-----:R-:W-:-:S04]  /*6f00*/  F2FP.BF16.F32.PACK_AB R0, RZ, R0 ;  /* 0x00000000ff00723e */ /* 0x001fc800000010ff */
[----:B------:R-:W-:Y:S01]  /*6f10*/  PRMT R22, R0, 0x7610, R22 ;  /* 0x0000761000167816 */ /* 0x000fe20000000016 */
[----:B------:R-:W-:Y:S06]  /*6f20*/  BRA `(.L_x_770) ;  /* 0x0000000000107947 */ /* 0x000fec0003800000 */
.L_x_793:
[----:B------:R-:W2:Y:S02]  /*6f30*/  LDG.E R2, desc[UR36][R2.64] ;  /* 0x0000002402027981 */ /* 0x000ea4000c1e1900 */
[----:B--2---:R-:W-:-:S04]  /*6f40*/  I2FP.F32.U32 R0, R2 ;  /* 0x0000000200007245 */ /* 0x004fc80000201000 */
[----:B------:R-:W-:-:S04]  /*6f50*/  F2FP.BF16.F32.PACK_AB R0, RZ, R0 ;  /* 0x00000000ff00723e */ /* 0x000fc800000010ff */
[----:B------:R-:W-:-:S07]  /*6f60*/  PRMT R22, R0, 0x7610, R22 ;  /* 0x0000761000167816 */ /* 0x000fce0000000016 */
.L_x_770:
        /* <DEDUP_REMOVED lines=19> */
.L_x_801:
[----:B------:R-:W2:Y:S02]  /*70a0*/  LDG.E.U8 R2, desc[UR36][R2.64] ;  /* 0x0000002402027981 */ /* 0x000ea4000c1e1100 */
[----:B--2---:R-:W-:-:S04]  /*70b0*/  I2FP.F32.U32 R0, R2 ;  /* 0x0000000200007245 */ /* 0x004fc80000201000 */
[----:B------:R-:W-:Y:S01]  /*70c0*/  F2FP.BF16.F32.PACK_AB R0, RZ, R0 ;  /* 0x00000000ff00723e */ /* 0x000fe200000010ff */
[----:B------:R-:W-:Y:S06]  /*70d0*/  BRA `(.L_x_803) ;  /* 0x0000000c00907947 */ /* 0x000fec0003800000 */
.L_x_800:
        /* <DEDUP_REMOVED lines=10> */
.L_x_805:
[----:B------:R-:W2:Y:S02]  /*7180*/  LDG.E R2, desc[UR36][R2.64] ;  /* 0x0000002402027981 */ /* 0x000ea4000c1e1900 */
[----:B--2---:R-:W-:-:S04]  /*7190*/  I2FP.F32.S32 R0, R2 ;  /* 0x0000000200007245 */ /* 0x004fc80000201400 */
[----:B------:R-:W-:Y:S01]  /*71a0*/  F2FP.BF16.F32.PACK_AB R0, RZ, R0 ;  /* 0x00000000ff00723e */ /* 0x000fe200000010ff */
[----:B------:R-:W-:Y:S06]  /*71b0*/  BRA `(.L_x_803) ;  /* 0x0000000c00587947 */ /* 0x000fec0003800000 */
.L_x_804:
[----:B------:R-:W2:Y:S02]  /*71c0*/  LDG.E.U16 R2, desc[UR36][R2.64] ;  /* 0x0000002402027981 */ /* 0x000ea4000c1e1500 */
[----:B--2---:R-:W0:Y:S02]  /*71d0*/  I2F.S16 R0, R2 ;  /* 0x0000000200007306 */ /* 0x004e240000101400 */
[----:B0-----:R-:W-:Y:S01]  /*71e0*/  F2FP.BF16.F32.PACK_AB R0, RZ, R0 ;  /* 0x00000000ff00723e */ /* 0x001fe200000010ff */
[----:B------:R-:W-:Y:S06]  /*71f0*/  BRA `(.L_x_803) ;  /* 0x0000000c00487947 */ /* 0x000fec0003800000 */
.L_x_799:
        /* <DEDUP_REMOVED lines=9> */
.L_x_807:
[----:B------:R-:W2:Y:S02]  /*7290*/  LDG.E.U16 R0, desc[UR36][R2.64] ;  /* 0x0000002402007981 */ /* 0x000ea4000c1e1500 */
[----:B--2---:R-:W-:-:S05]  /*72a0*/  HADD2.F32 R0, -RZ, R0.H0_H0 ;  /* 0x20000000ff007230 */ /* 0x004fca0000004100 */
[----:B------:R-:W-:Y:S01]  /*72b0*/  F2FP.BF16.F32.PACK_AB R0, RZ, R0 ;  /* 0x00000000ff00723e */ /* 0x000fe200000010ff */
[----:B------:R-:W-:Y:S06]  /*72c0*/  BRA `(.L_x_803) ;  /* 0x0000000c00147947 */ /* 0x000fec0003800000 */
.L_x_806:
        /* <DEDUP_REMOVED lines=9> */
.L_x_809:
[----:B------:R-:W2:Y:S02]  /*7360*/  LDG.E.U16 R2, desc[UR36][R2.64] ;  /* 0x0000002402027981 */ /* 0x000ea4000c1e1500 */
[----:B--2---:R-:W-:-:S05]  /*7370*/  HADD2.F32 R0, -RZ, R2.H0_H0 ;  /* 0x20000002ff007230 */ /* 0x004fca0000004100 */
[----:B------:R-:W-:Y:S01]  /*7380*/  F2FP.BF16.F32.PACK_AB R0, RZ, R0 ;  /* 0x00000000ff00723e */ /* 0x000fe200000010ff */
[----:B------:R-:W-:Y:S06]  /*7390*/  BRA `(.L_x_803) ;  /* 0x0000000800e07947 */ /* 0x000fec0003800000 */
.L_x_808:
        /* <DEDUP_REMOVED lines=8> */
.L_x_798:
        /* <DEDUP_REMOVED lines=13> */
.L_x_812:
        /* <DEDUP_REMOVED lines=8> */
.L_x_811:
        /* <DEDUP_REMOVED lines=28> */
.L_x_814:
        /* <DEDUP_REMOVED lines=15> */
.L_x_813:
[----:B------:R0:W5:Y:S01]  /*7820*/  LDG.E.U16 R0, desc[UR36][R2.64] ;  /* 0x0000002402007981 */ /* 0x000162000c1e1500 */
[----:B------:R-:W-:Y:S05]  /*7830*/  BRA `(.L_x_803) ;  /* 0x0000000400b87947 */ /* 0x000fea0003800000 */
.L_x_810:
        /* <DEDUP_REMOVED lines=12> */
.L_x_817:
        /* <DEDUP_REMOVED lines=21> */
.L_x_821:
[----:B------:R-:W-:Y:S05]  /*7a50*/  BSYNC B1 ;  /* 0x0000000000017941 */ /* 0x000fea0003800000 */
.L_x_820:
[----:B------:R-:W-:Y:S01]  /*7a60*/  LEA R3, R0, 0x3b800000, 0x17 ;  /* 0x3b80000000037811 */ /* 0x000fe200078eb8ff */
[----:B------:R-:W-:-:S05]  /*7a70*/  IMAD.SHL.U32 R0, R2, 0x100000, RZ ;  /* 0x0010000002007824 */ /* 0x000fca00078e00ff */
[----:B------:R-:W-:-:S07]  /*7a80*/  LOP3.LUT R0, R3, R0, R4, 0xfe, !PT ;  /* 0x0000000003007212 */ /* 0x000fce00078efe04 */
.L_x_819:
[----:B------:R-:W-:Y:S05]  /*7a90*/  BSYNC B0 ;  /* 0x0000000000007941 */ /* 0x000fea0003800000 */
.L_x_818:
[----:B------:R-:W-:Y:S01]  /*7aa0*/  F2FP.BF16.F32.PACK_AB R0, RZ, R0 ;  /* 0x00000000ff00723e */ /* 0x000fe200000010ff */
[----:B------:R-:W-:Y:S06]  /*7ab0*/  BRA `(.L_x_803) ;  /* 0x0000000400187947 */ /* 0x000fec0003800000 */
.L_x_816:
        /* <DEDUP_REMOVED lines=21> */
.L_x_825:
[----:B------:R-:W-:Y:S05]  /*7c10*/  BSYNC B1 ;  /* 0x0000000000017941 */ /* 0x000fea0003800000 */
.L_x_824:
[----:B------:R-:W-:Y:S01]  /*7c20*/  LEA R3, R0, 0x37800000, 0x17 ;  /* 0x3780000000037811 */ /* 0x000fe200078eb8ff */
[----:B------:R-:W-:-:S05]  /*7c30*/  IMAD.SHL.U32 R0, R2, 0x200000, RZ ;  /* 0x0020000002007824 */ /* 0x000fca00078e00ff */
[----:B------:R-:W-:-:S07]  /*7c40*/  LOP3.LUT R0, R3, R0, R4, 0xfe, !PT ;  /* 0x0000000003007212 */ /* 0x000fce00078efe04 */
.L_x_823:
[----:B------:R-:W-:Y:S05]  /*7c50*/  BSYNC B0 ;  /* 0x0000000000007941 */ /* 0x000fea0003800000 */
.L_x_822:
[----:B------:R-:W-:Y:S01]  /*7c60*/  F2FP.BF16.F32.PACK_AB R0, RZ, R0 ;  /* 0x00000000ff00723e */ /* 0x000fe200000010ff */
[----:B------:R-:W-:Y:S06]  /*7c70*/  BRA `(.L_x_803) ;  /* 0x0000000000a87947 */ /* 0x000fec0003800000 */
.L_x_815:
        /* <DEDUP_REMOVED lines=14> */
.L_x_829:
[----:B------:R-:W-:Y:S05]  /*7d60*/  BSYNC B0 ;  /* 0x0000000000007941 */ /* 0x000fea0003800000 */
.L_x_828:
[----:B------:R-:W-:Y:S01]  /*7d70*/  F2FP.BF16.F32.PACK_AB R0, RZ, R0 ;  /* 0x00000000ff00723e */ /* 0x000fe200000010ff */
[----:B------:R-:W-:Y:S06]  /*7d80*/  BRA `(.L_x_803) ;  /* 0x0000000000647947 */ /* 0x000fec0003800000 */
.L_x_802:
        /* <DEDUP_REMOVED lines=16> */
.L_x_830:
[----:B------:R-:W-:Y:S01]  /*7e90*/  PRMT R0, RZ, 0x7610, R0 ;  /* 0x00007610ff007816 */ /* 0x000fe20000000000 */
[----:B------:R-:W-:Y:S06]  /*7ea0*/  BRA `(.L_x_803) ;  /* 0x00000000001c7947 */ /* 0x000fec0003800000 */
.L_x_827:
[----:B------:R-:W2:Y:S02]  /*7eb0*/  LDG.E.64 R2, desc[UR36][R2.64] ;  /* 0x0000002402027981 */ /* 0x000ea4000c1e1b00 */
[----:B--2---:R-:W0:Y:S02]  /*7ec0*/  I2F.U64 R0, R2 ;  /* 0x0000000200007312 */ /* 0x004e240000301000 */
[----:B0-----:R-:W-:Y:S01]  /*7ed0*/  F2FP.BF16.F32.PACK_AB R0, RZ, R0 ;  /* 0x00000000ff00723e */ /* 0x001fe200000010ff */
[----:B------:R-:W-:Y:S06]  /*7ee0*/  BRA `(.L_x_803) ;  /* 0x00000000000c7947 */ /* 0x000fec0003800000 */
.L_x_826:
[----:B------:R-:W2:Y:S02]  /*7ef0*/  LDG.E R2, desc[UR36][R2.64] ;  /* 0x0000002402027981 */ /* 0x000ea4000c1e1900 */
[----:B--2---:R-:W-:-:S04]  /*7f00*/  I2FP.F32.U32 R0, R2 ;  /* 0x0000000200007245 */ /* 0x004fc80000201000 */
[----:B------:R-:W-:-:S07]  /*7f10*/  F2FP.BF16.F32.PACK_AB R0, RZ, R0 ;  /* 0x00000000ff00723e */ /* 0x000fce00000010ff */
.L_x_803:
[----:B-----5:R-:W-:Y:S01]  /*7f20*/  IMAD.U32 R22, R22, 0x10000, RZ ;  /* 0x0001000016167824 */ /* 0x020fe200078e00ff */
[----:B------:R-:W1:Y:S01]  /*7f30*/  LDC.U8 R6, c[0x0][0x491] ;  /* 0x00012440ff067b82 */ /* 0x000e620000000000 */
[----:B------:R-:W-:Y:S02]  /*7f40*/  IMAD.U32 R0, R0, 0x10000, RZ ;  /* 0x0001000000007824 */ /* 0x000fe400078e00ff */
[----:B------:R-:W-:Y:S02]  /*7f50*/  FADD.FTZ R22, |R22|, -RZ ;  /* 0x800000ff16167221 */ /* 0x000fe40000010200 */
[----:B0-----:R-:W-:-:S05]  /*7f60*/  FADD.FTZ R3, |R0|, -RZ ;  /* 0x800000ff00037221 */ /* 0x001fca0000010200 */
        /* <DEDUP_REMOVED lines=30> */
.L_x_834:
[----:B-1----:R-:W-:-:S06]  /*8150*/  IMAD.U32 R3, R3, 0x10000, RZ ;  /* 0x0001000003037824 */ /* 0x002fcc00078e00ff */
[----:B------:R-:W0:Y:S02]  /*8160*/  F2I.S64.TRUNC R2, R3 ;  /* 0x0000000300027311 */ /* 0x000e24000020d900 */
[----:B0-----:R0:W-:Y:S01]  /*8170*/  STG.E.U8 desc[UR36][R16.64], R2 ;  /* 0x0000000210007986 */ /* 0x0011e2000c101124 */
[----:B------:R-:W-:Y:S05]  /*8180*/  BRA `(.L_x_836) ;  /* 0x0000000c00847947 */ /* 0x000fea0003800000 */
.L_x_833:
        /* <DEDUP_REMOVED lines=10> */
.L_x_838:
[----:B-1----:R-:W-:-:S06]  /*8230*/  IMAD.U32 R3, R3, 0x10000, RZ ;  /* 0x0001000003037824 */ /* 0x002fcc00078e00ff */
[----:B------:R-:W0:Y:S02]  /*8240*/  F2I.FTZ.TRUNC.NTZ R3, R3 ;  /* 0x0000000300037305 */ /* 0x000e24000021f100 */
[----:B0-----:R3:W-:Y:S01]  /*8250*/  STG.E desc[UR36][R16.64], R3 ;  /* 0x0000000310007986 */ /* 0x0017e2000c101924 */
[----:B------:R-:W-:Y:S05]  /*8260*/  BRA `(.L_x_836) ;  /* 0x0000000c004c7947 */ /* 0x000fea0003800000 */
.L_x_837:
[----:B-1----:R-:W-:-:S06]  /*8270*/  IMAD.U32 R3, R3, 0x10000, RZ ;  /* 0x0001000003037824 */ /* 0x002fcc00078e00ff */
[----:B------:R-:W0:Y:S02]  /*8280*/  F2I.FTZ.TRUNC.NTZ R3, R3 ;  /* 0x0000000300037305 */ /* 0x000e24000021f100 */
[----:B0-----:R2:W-:Y:S01]  /*8290*/  STG.E.U16 desc[UR36][R16.64], R3 ;  /* 0x0000000310007986 */ /* 0x0015e2000c101524 */
[----:B------:R-:W-:Y:S05]  /*82a0*/  BRA `(.L_x_836) ;  /* 0x0000000c003c7947 */ /* 0x000fea0003800000 */
.L_x_832:
        /* <DEDUP_REMOVED lines=9> */
.L_x_840:
[----:B-1----:R-:W-:-:S05]  /*8340*/  IMAD.U32 R0, R3, 0x10000, RZ ;  /* 0x0001000003007824 */ /* 0x002fca00078e00ff */
[----:B------:R-:W-:-:S05]  /*8350*/  F2FP.F16.F32.PACK_AB R0, RZ, R0 ;  /* 0x00000000ff00723e */ /* 0x000fca00000000ff */
[----:B------:R0:W-:Y:S01]  /*8360*/  STG.E.U16 desc[UR36][R16.64], R0 ;  /* 0x0000000010007986 */ /* 0x0001e2000c101524 */
[----:B------:R-:W-:Y:S05]  /*8370*/  BRA `(.L_x_836) ;  /* 0x0000000c00087947 */ /* 0x000fea0003800000 */
.L_x_839:
        /* <DEDUP_REMOVED lines=10> */
.L_x_842:
[----:B-1----:R-:W-:-:S05]  /*8420*/  IMAD.U32 R3, R3, 0x10000, RZ ;  /* 0x0001000003037824 */ /* 0x002fca00078e00ff */
[----:B------:R-:W-:-:S04]  /*8430*/  F2FP.F16.F32.PACK_AB R3, RZ, R3 ;  /* 0x00000003ff03723e */ /* 0x000fc800000000ff */
[----:B------:R-:W-:-:S05]  /*8440*/  PRMT R3, R3, 0x5410, RZ ;  /* 0x0000541003037816 */ /* 0x000fca00000000ff */
[----:B------:R0:W-:Y:S01]  /*8450*/  STG.E desc[UR36][R16.64], R3 ;  /* 0x0000000310007986 */ /* 0x0001e2000c101924 */
[----:B------:R-:W-:Y:S05]  /*8460*/  BRA `(.L_x_836) ;  /* 0x0000000800cc7947 */ /* 0x000fea0003800000 */
.L_x_841:
[----:B-1----:R-:W-:-:S04]  /*8470*/  IMAD.U32 R2, R3, 0x10000, RZ ;  /* 0x0001000003027824 */ /* 0x002fc800078e00ff */
[----:B------:R-:W-:-:S06]  /*8480*/  FMUL.FTZ R2, R2, 1 ;  /* 0x3f80000002027820 */ /* 0x000fcc0000410000 */
[----:B------:R-:W0:Y:S02]  /*8490*/  F2F.F64.F32 R2, R2 ;  /* 0x0000000200027310 */ /* 0x000e240000201800 */
[----:B0-----:R0:W-:Y:S01]  /*84a0*/  STG.E.64 desc[UR36][R16.64], R2 ;  /* 0x0000000210007986 */ /* 0x0011e2000c101b24 */
[----:B------:R-:W-:Y:S05]  /*84b0*/  BRA `(.L_x_836) ;  /* 0x0000000800b87947 */ /* 0x000fea0003800000 */
.L_x_831:
        /* <DEDUP_REMOVED lines=13> */
.L_x_845:
[----:B-1----:R-:W-:Y:S01]  /*8590*/  IMAD.U32 R3, R3, 0x10000, RZ ;  /* 0x0001000003037824 */ /* 0x002fe200078e00ff */
[----:B------:R-:W-:-:S03]  /*85a0*/  CS2R R6, SRZ ;  /* 0x0000000000067805 */ /* 0x000fc6000001ff00 */
[----:B------:R-:W-:-:S04]  /*85b0*/  FMUL.FTZ R3, R3, 1 ;  /* 0x3f80000003037820 */ /* 0x000fc80000410000 */
[----:B------:R-:W0:Y:S02]  /*85c0*/  F2F.F64.F32 R4, R3 ;  /* 0x0000000300047310 */ /* 0x000e240000201800 */
[----:B0-----:R0:W-:Y:S01]  /*85d0*/  STG.E.128 desc[UR36][R16.64], R4 ;  /* 0x0000000410007986 */ /* 0x0011e2000c101d24 */
[----:B------:R-:W-:Y:S05]  /*85e0*/  BRA `(.L_x_836) ;  /* 0x00000008006c7947 */ /* 0x000fea0003800000 */
.L_x_844:
        /* <DEDUP_REMOVED lines=21> */
.L_x_849:
[----:B------:R-:W-:Y:S05]  /*8740*/  BSYNC B0 ;  /* 0x0000000000007941 */ /* 0x000fea0003800000 */
.L_x_848:
[----:B------:R-:W-:-:S05]  /*8750*/  LOP3.LUT R3, R0, R3, RZ, 0xfc, !PT ;  /* 0x0000000300037212 */ /* 0x000fca00078efcff */
[----:B------:R0:W-:Y:S01]  /*8760*/  STG.E.U8 desc[UR36][R16.64], R3 ;  /* 0x0000000310007986 */ /* 0x0001e2000c101124 */
[----:B------:R-:W-:Y:S05]  /*8770*/  BRA `(.L_x_836) ;  /* 0x0000000800087947 */ /* 0x000fea0003800000 */
.L_x_847:
        /* <DEDUP_REMOVED lines=13> */
.L_x_851:
[----:B------:R-:W-:Y:S01]  /*8850*/  IMAD.MOV.U32 R0, RZ, RZ, 0x7f ;  /* 0x0000007fff007424 */ /* 0x000fe200078e00ff */
[----:B------:R-:W-:-:S04]  /*8860*/  ISETP.GT.U32.AND P0, PT, R2, 0x7f800000, PT ;  /* 0x7f8000000200780c */ /* 0x000fc80003f04070 */
[----:B------:R-:W-:-:S09]  /*8870*/  SEL R0, R0, 0x7c, P0 ;  /* 0x0000007c00007807 */ /* 0x000fd20000000000 */
.L_x_852:
[----:B------:R-:W-:Y:S05]  /*8880*/  BSYNC B0 ;  /* 0x0000000000007941 */ /* 0x000fea0003800000 */
.L_x_850:
[----:B------:R-:W-:-:S04]  /*8890*/  LOP3.LUT R2, R3, 0x80000000, RZ, 0xc0, !PT ;  /* 0x8000000003027812 */ /* 0x000fc800078ec0ff */
[----:B------:R-:W-:-:S04]  /*88a0*/  SHF.R.U32.HI R3, RZ, 0x18, R2 ;  /* 0x00000018ff037819 */ /* 0x000fc80000011602 */
[----:B------:R-:W-:-:S05]  /*88b0*/  LOP3.LUT R3, R0, R3, RZ, 0xfc, !PT ;  /* 0x0000000300037212 */ /* 0x000fca00078efcff */
[----:B------:R0:W-:Y:S01]  /*88c0*/  STG.E.U8 desc[UR36][R16.64], R3 ;  /* 0x0000000310007986 */ /* 0x0001e2000c101124 */
[----:B------:R-:W-:Y:S05]  /*88d0*/  BRA `(.L_x_836) ;  /* 0x0000000400b07947 */ /* 0x000fea0003800000 */
.L_x_846:
[----:B-1----:R0:W-:Y:S01]  /*88e0*/  STG.E.U16 desc[UR36][R16.64], R3 ;  /* 0x0000000310007986 */ /* 0x0021e2000c101524 */
[----:B------:R-:W-:Y:S05]  /*88f0*/  BRA `(.L_x_836) ;  /* 0x0000000400a87947 */ /* 0x000fea0003800000 */
.L_x_843:
        /* <DEDUP_REMOVED lines=12> */
.L_x_855:
        /* <DEDUP_REMOVED lines=17> */
.L_x_858:
[----:B------:R-:W-:-:S04]  /*8ad0*/  LOP3.LUT R2, R3, 0x80000000, RZ, 0xc0, !PT ;  /* 0x8000000003027812 */ /* 0x000fc800078ec0ff */
[----:B------:R-:W-:-:S04]  /*8ae0*/  SHF.R.U32.HI R3, RZ, 0x18, R2 ;  /* 0x00000018ff037819 */ /* 0x000fc80000011602 */
[----:B------:R-:W-:-:S04]  /*8af0*/  LOP3.LUT R0, R0, R3, RZ, 0xfc, !PT ;  /* 0x0000000300007212 */ /* 0x000fc800078efcff */
[----:B------:R-:W-:-:S07]  /*8b00*/  PRMT R8, R0, 0x7610, R8 ;  /* 0x0000761000087816 */ /* 0x000fce0000000008 */
.L_x_857:
[----:B------:R-:W-:Y:S05]  /*8b10*/  BSYNC B0 ;  /* 0x0000000000007941 */ /* 0x000fea0003800000 */
.L_x_856:
[----:B------:R0:W-:Y:S01]  /*8b20*/  STG.E.U8 desc[UR36][R16.64], R8 ;  /* 0x0000000810007986 */ /* 0x0001e2000c101124 */
[----:B------:R-:W-:Y:S05]  /*8b30*/  BRA `(.L_x_836) ;  /* 0x0000000400187947 */ /* 0x000fea0003800000 */
.L_x_854:
        /* <DEDUP_REMOVED lines=17> */
.L_x_861:
[----:B------:R-:W-:-:S04]  /*8c50*/  LOP3.LUT R2, R3, 0x80000000, RZ, 0xc0, !PT ;  /* 0x8000000003027812 */ /* 0x000fc800078ec0ff */
[----:B------:R-:W-:-:S04]  /*8c60*/  SHF.R.U32.HI R3, RZ, 0x18, R2 ;  /* 0x00000018ff037819 */ /* 0x000fc80000011602 */
[----:B------:R-:W-:-:S04]  /*8c70*/  LOP3.LUT R0, R0, R3, RZ, 0xfc, !PT ;  /* 0x0000000300007212 */ /* 0x000fc800078efcff */
[----:B------:R-:W-:-:S07]  /*8c80*/  PRMT R8, R0, 0x7610, R8 ;  /* 0x0000761000087816 */ /* 0x000fce0000000008 */
.L_x_860:
[----:B------:R-:W-:Y:S05]  /*8c90*/  BSYNC B0 ;  /* 0x0000000000007941 */ /* 0x000fea0003800000 */
.L_x_859:
[----:B------:R0:W-:Y:S01]  /*8ca0*/  STG.E.U8 desc[UR36][R16.64], R8 ;  /* 0x0000000810007986 */ /* 0x0001e2000c101124 */
[----:B------:R-:W-:Y:S05]  /*8cb0*/  BRA `(.L_x_836) ;  /* 0x0000000000b87947 */ /* 0x000fea0003800000 */
.L_x_853:
        /* <DEDUP_REMOVED lines=22> */
.L_x_835:
        /* <DEDUP_REMOVED lines=16> */
.L_x_864:
[----:B------:R-:W-:Y:S05]  /*8f20*/  BRA `(.L_x_836) ;  /* 0x00000000001c7947 */ /* 0x000fea0003800000 */
.L_x_863:
[----:B-1----:R-:W-:-:S06]  /*8f30*/  IMAD.U32 R3, R3, 0x10000, RZ ;  /* 0x0001000003037824 */ /* 0x002fcc00078e00ff */
[----:B------:R-:W0:Y:S02]  /*8f40*/  F2I.U64.TRUNC R2, R3 ;  /* 0x0000000300027311 */ /* 0x000e24000020d800 */
[----:B0-----:R0:W-:Y:S01]  /*8f50*/  STG.E.64 desc[UR36][R16.64], R2 ;  /* 0x0000000210007986 */ /* 0x0011e2000c101b24 */
[----:B------:R-:W-:Y:S05]  /*8f60*/  BRA `(.L_x_836) ;  /* 0x00000000000c7947 */ /* 0x000fea0003800000 */
.L_x_862:
[----:B-1----:R-:W-:-:S06]  /*8f70*/  IMAD.U32 R3, R3, 0x10000, RZ ;  /* 0x0001000003037824 */ /* 0x002fcc00078e00ff */
[----:B------:R-:W0:Y:S02]  /*8f80*/  F2I.FTZ.U32.TRUNC.NTZ R3, R3 ;  /* 0x0000000300037305 */ /* 0x000e24000021f000 */
[----:B0-----:R0:W-:Y:S02]  /*8f90*/  STG.E desc[UR36][R16.64], R3 ;  /* 0x0000000310007986 */ /* 0x0011e4000c101924 */
.L_x_836:
[----:B------:R-:W-:-:S07]  /*8fa0*/  VIADD R19, R19, 0x80 ;  /* 0x0000008013137836 */ /* 0x000fce0000000000 */
.L_x_763:
[----:B------:R-:W-:Y:S05]  /*8fb0*/  BSYNC B6 ;  /* 0x0000000000067941 */ /* 0x000fea0003800000 */
.L_x_762:
        /* <DEDUP_REMOVED lines=358> */
.L_x_867:
        /* <DEDUP_REMOVED lines=23> */
.L_x_871:
[----:B------:R-:W2:Y:S02]  /*a790*/  LDG.E.U8 R2, desc[UR36][R2.64] ;  /* 0x0000002402027981 */ /* 0x000ea4000c1e1100 */
[----:B--2---:R-:W-:-:S04]  /*a7a0*/  I2FP.F32.U32 R0, R2 ;  /* 0x0000000200007245 */ /* 0x004fc80000201000 */
[----:B------:R-:W-:-:S04]  /*a7b0*/  F2FP.BF16.F32.PACK_AB R0, RZ, R0 ;  /* 0x00000000ff00723e */ /* 0x000fc800000010ff */
[----:B------:R-:W-:Y:S01]  /*a7c0*/  PRMT R22, R0, 0x7610, R22 ;  /* 0x0000761000167816 */ /* 0x000fe20000000016 */
[----:B------:R-:W-:Y:S06]  /*a7d0*/  BRA `(.L_x_873) ;  /* 0x0000000c00c87947 */ /* 0x000fec0003800000 */
.L_x_870:
        /* <DEDUP_REMOVED lines=11> */
.L_x_875:
[----:B------:R-:W2:Y:S02]  /*a890*/  LDG.E R2, desc[UR36][R2.64] ;  /* 0x0000002402027981 */ /* 0x000ea4000c1e1900 */
[----:B--2---:R-:W-:-:S04]  /*a8a0*/  I2FP.F32.S32 R0, R2 ;  /* 0x0000000200007245 */ /* 0x004fc80000201400 */
[----:B------:R-:W-:-:S04]  /*a8b0*/  F2FP.BF16.F32.PACK_AB R0, RZ, R0 ;  /* 0x00000000ff00723e */ /* 0x000fc800000010ff */
[----:B------:R-:W-:Y:S01]  /*a8c0*/  PRMT R22, R0, 0x7610, R22 ;  /* 0x0000761000167816 */ /* 0x000fe20000000016 */
[----:B------:R-:W-:Y:S06]  /*a8d0*/  BRA `(.L_x_873) ;  /* 0x0000000c00887947 */ /* 0x000fec0003800000 */
.L_x_874:
[----:B------:R-:W2:Y:S02]  /*a8e0*/  LDG.E.U16 R2, desc[UR36][R2.64] ;  /* 0x0000002402027981 */ /* 0x000ea4000c1e1500 */
[----:B--2---:R-:W0:Y:S02]  /*a8f0*/  I2F.S16 R0, R2 ;  /* 0x0000000200007306 */ /* 0x004e240000101400 */
[----:B0-----:R-:W-:-:S04]  /*a900*/  F2FP.BF16.F32.PACK_AB R0, RZ, R0 ;  /* 0x00000000ff00723e */ /* 0x001fc800000010ff */
[----:B------:R-:W-:Y:S01]  /*a910*/  PRMT R22, R0, 0x7610, R22 ;  /* 0x0000761000167816 */ /* 0x000fe20000000016 */
[----:B------:R-:W-:Y:S06]  /*a920*/  BRA `(.L_x_873) ;  /* 0x0000000c00747947 */ /* 0x000fec0003800000 */
.L_x_869:
        /* <DEDUP_REMOVED lines=9> */
.L_x_877:
[----:B------:R-:W2:Y:S02]  /*a9c0*/  LDG.E.U16 R0, desc[UR36][R2.64] ;  /* 0x0000002402007981 */ /* 0x000ea4000c1e1500 */
[----:B--2---:R-:W-:-:S05]  /*a9d0*/  HADD2.F32 R0, -RZ, R0.H0_H0 ;  /* 0x20000000ff007230 */ /* 0x004fca0000004100 */
[----:B------:R-:W-:-:S04]  /*a9e0*/  F2FP.BF16.F32.PACK_AB R0, RZ, R0 ;  /* 0x00000000ff00723e */ /* 0x000fc800000010ff */
[----:B------:R-:W-:Y:S01]  /*a9f0*/  PRMT R22, R0, 0x7610, R22 ;  /* 0x0000761000167816 */ /* 0x000fe20000000016 */
[----:B------:R-:W-:Y:S06]  /*aa00*/  BRA `(.L_x_873) ;  /* 0x0000000c003c7947 */ /* 0x000fec0003800000 */
.L_x_876:
        /* <DEDUP_REMOVED lines=9> */
.L_x_879:
[----:B------:R-:W2:Y:S02]  /*aaa0*/  LDG.E.U16 R2, desc[UR36][R2.64] ;  /* 0x0000002402027981 */ /* 0x000ea4000c1e1500 */
[----:B--2---:R-:W-:-:S05]  /*aab0*/  HADD2.F32 R0, -RZ, R2.H0_H0 ;  /* 0x20000002ff007230 */ /* 0x004fca0000004100 */
[----:B------:R-:W-:-:S04]  /*aac0*/  F2FP.BF16.F32.PACK_AB R0, RZ, R0 ;  /* 0x00000000ff00723e */ /* 0x000fc800000010ff */
[----:B------:R-:W-:Y:S01]  /*aad0*/  PRMT R22, R0, 0x7610, R22 ;  /* 0x0000761000167816 */ /* 0x000fe20000000016 */
[----:B------:R-:W-:Y:S06]  /*aae0*/  BRA `(.L_x_873) ;  /* 0x0000000c00047947 */ /* 0x000fec0003800000 */
.L_x_878:
        /* <DEDUP_REMOVED lines=9> */
.L_x_868:
        /* <DEDUP_REMOVED lines=14> */
.L_x_882:
        /* <DEDUP_REMOVED lines=9> */
.L_x_881:
        /* <DEDUP_REMOVED lines=28> */
.L_x_884:
        /* <DEDUP_REMOVED lines=15> */
.L_x_883:
[----:B------:R0:W5:Y:S01]  /*afa0*/  LDG.E.U16 R22, desc[UR36][R2.64] ;  /* 0x0000002402167981 */ /* 0x000162000c1e1500 */
[----:B------:R-:W-:Y:S05]  /*afb0*/  BRA `(.L_x_873) ;  /* 0x0000000400d07947 */ /* 0x000fea0003800000 */
.L_x_880:
        /* <DEDUP_REMOVED lines=13> */
.L_x_887:
        /* <DEDUP_REMOVED lines=21> */
.L_x_891:
[----:B------:R-:W-:Y:S05]  /*b1e0*/  BSYNC B1 ;  /* 0x0000000000017941 */ /* 0x000fea0003800000 */
.L_x_890:
[----:B------:R-:W-:Y:S01]  /*b1f0*/  LEA R3, R0, 0x3b800000, 0x17 ;  /* 0x3b80000000037811 */ /* 0x000fe200078eb8ff */
[----:B------:R-:W-:-:S05]  /*b200*/  IMAD.SHL.U32 R0, R2, 0x100000, RZ ;  /* 0x0010000002007824 */ /* 0x000fca00078e00ff */
[----:B------:R-:W-:-:S07]  /*b210*/  LOP3.LUT R0, R3, R0, R4, 0xfe, !PT ;  /* 0x0000000003007212 */ /* 0x000fce00078efe04 */
.L_x_889:
[----:B------:R-:W-:Y:S05]  /*b220*/  BSYNC B0 ;  /* 0x0000000000007941 */ /* 0x000fea0003800000 */
.L_x_888:
[----:B------:R-:W-:-:S04]  /*b230*/  F2FP.BF16.F32.PACK_AB R0, RZ, R0 ;  /* 0x00000000ff00723e */ /* 0x000fc800000010ff */
[----:B------:R-:W-:Y:S01]  /*b240*/  PRMT R22, R0, 0x7610, R22 ;  /* 0x0000761000167816 */ /* 0x000fe20000000016 */
[----:B------:R-:W-:Y:S06]  /*b250*/  BRA `(.L_x_873) ;  /* 0x0000000400287947 */ /* 0x000fec0003800000 */
.L_x_886:
        /* <DEDUP_REMOVED lines=21> */
.L_x_895:
[----:B------:R-:W-:Y:S05]  /*b3b0*/  BSYNC B1 ;  /* 0x0000000000017941 */ /* 0x000fea0003800000 */
.L_x_894:
[----:B------:R-:W-:Y:S01]  /*b3c0*/  LEA R3, R0, 0x37800000, 0x17 ;  /* 0x3780000000037811 */ /* 0x000fe200078eb8ff */
[----:B------:R-:W-:-:S05]  /*b3d0*/  IMAD.SHL.U32 R0, R2, 0x200000, RZ ;  /* 0x0020000002007824 */ /* 0x000fca00078e00ff */
[----:B------:R-:W-:-:S07]  /*b3e0*/  LOP3.LUT R0, R3, R0, R4, 0xfe, !PT ;  /* 0x0000000003007212 */ /* 0x000fce00078efe04 */
.L_x_893:
[----:B------:R-:W-:Y:S05]  /*b3f0*/  BSYNC B0 ;  /* 0x0000000000007941 */ /* 0x000fea0003800000 */
.L_x_892:
[----:B------:R-:W-:-:S04]  /*b400*/  F2FP.BF16.F32.PACK_AB R0, RZ, R0 ;  /* 0x00000000ff00723e */ /* 0x000fc800000010ff */
[----:B------:R-:W-:Y:S01]  /*b410*/  PRMT R22, R0, 0x7610, R22 ;  /* 0x0000761000167816 */ /* 0x000fe20000000016 */
[----:B------:R-:W-:Y:S06]  /*b420*/  BRA `(.L_x_873) ;  /* 0x0000000000b47947 */ /* 0x000fec0003800000 */
.L_x_885:
        /* <DEDUP_REMOVED lines=14> */
.L_x_899:
[----:B------:R-:W-:Y:S05]  /*b510*/  BSYNC B0 ;  /* 0x0000000000007941 */ /* 0x000fea0003800000 */
.L_x_898:
[----:B------:R-:W-:-:S04]  /*b520*/  F2FP.BF16.F32.PACK_AB R0, RZ, R0 ;  /* 0x00000000ff00723e */ /* 0x000fc800000010ff */
[----:B------:R-:W-:Y:S01]  /*b530*/  PRMT R22, R0, 0x7610, R22 ;  /* 0x0000761000167816 */ /* 0x000fe20000000016 */
[----:B------:R-:W-:Y:S06]  /*b540*/  BRA `(.L_x_873) ;  /* 0x00000000006c7947 */ /* 0x000fec0003800000 */
.L_x_872:
        /* <DEDUP_REMOVED lines=16> */
.L_x_900:
[----:B------:R-:W-:Y:S01]  /*b650*/  PRMT R22, RZ, 0x7610, R22 ;  /* 0x00007610ff167816 */ /* 0x000fe20000000016 */
[----:B------:R-:W-:Y:S06]  /*b660*/  BRA `(.L_x_873) ;  /* 0x0000000000247947 */ /* 0x000fec0003800000 */
.L_x_897:
[----:B------:R-:W2:Y:S02]  /*b670*/  LDG.E.64 R2, desc[UR36][R2.64] ;  /* 0x0000002402027981 */ /* 0x000ea4000c1e1b00 */
[----:B--2---:R-:W0:Y:S02]  /*b680*/  I2F.U64 R0, R2 ;  /* 0x0000000200007312 */ /* 0x004e240000301000 */
[----:B0-----:R-:W-:-:S04]  /*b690*/  F2FP.BF16.F32.PACK_AB R0, RZ, R0 ;  /* 0x00000000ff00723e */ /* 0x001fc800000010ff */
[----:B------:R-:W-:Y:S01]  /*b6a0*/  PRMT R22, R0, 0x7610, R22 ;  /* 0x0000761000167816 */ /* 0x000fe20000000016 */
[----:B------:R-:W-:Y:S06]  /*b6b0*/  BRA `(.L_x_873) ;  /* 0x0000000000107947 */ /* 0x000fec0003800000 */
.L_x_896:
[----:B------:R-:W2:Y:S02]  /*b6c0*/  LDG.E R2, desc[UR36][R2.64] ;  /* 0x0000002402027981 */ /* 0x000ea4000c1e1900 */
[----:B--2---:R-:W-:-:S04]  /*b6d0*/  I2FP.F32.U32 R0, R2 ;  /* 0x0000000200007245 */ /* 0x004fc80000201000 */
[----:B------:R-:W-:-:S04]  /*b6e0*/  F2FP.BF16.F32.PACK_AB R0, RZ, R0 ;  /* 0x00000000ff00723e */ /* 0x000fc800000010ff */
[----:B------:R-:W-:-:S07]  /*b6f0*/  PRMT R22, R0, 0x7610, R22 ;  /* 0x0000761000167816 */ /* 0x000fce0000000016 */
.L_x_873:
        /* <DEDUP_REMOVED lines=19> */
.L_x_904:
[----:B------:R-:W2:Y:S02]  /*b830*/  LDG.E.U8 R2, desc[UR36][R2.64] ;  /* 0x0000002402027981 */ /* 0x000ea4000c1e1100 */
[----:B--2---:R-:W-:-:S04]  /*b840*/  I2FP.F32.U32 R0, R2 ;  /* 0x0000000200007245 */ /* 0x004fc80000201000 */
[----:B------:R-:W-:Y:S01]  /*b850*/  F2FP.BF16.F32.PACK_AB R0, RZ, R0 ;  /* 0x00000000ff00723e */ /* 0x000fe200000010ff */
[----:B------:R-:W-:Y:S06]  /*b860*/  BRA `(.L_x_906) ;  /* 0x0000000c00907947 */ /* 0x000fec0003800000 */
.L_x_903:
        /* <DEDUP_REMOVED lines=10> */
.L_x_908:
[----:B------:R-:W2:Y:S02]  /*b910*/  LDG.E R2, desc[UR36][R2.64] ;  /* 0x0000002402027981 */ /* 0x000ea4000c1e1900 */
[----:B--2---:R-:W-:-:S04]  /*b920*/  I2FP.F32.S32 R0, R2 ;  /* 0x0000000200007245 */ /* 0x004fc80000201400 */
[----:B------:R-:W-:Y:S01]  /*b930*/  F2FP.BF16.F32.PACK_AB R0, RZ, R0 ;  /* 0x00000000ff00723e */ /* 0x000fe200000010ff */
[----:B------:R-:W-:Y:S06]  /*b940*/  BRA `(.L_x_906) ;  /* 0x0000000c00587947 */ /* 0x000fec0003800000 */
.L_x_907:
[----:B------:R-:W2:Y:S02]  /*b950*/  LDG.E.U16 R2, desc[UR36][R2.64] ;  /* 0x0000002402027981 */ /* 0x000ea4000c1e1500 */
[----:B--2---:R-:W0:Y:S02]  /*b960*/  I2F.S16 R0, R2 ;  /* 0x0000000200007306 */ /* 0x004e240000101400 */
[----:B0-----:R-:W-:Y:S01]  /*b970*/  F2FP.BF16.F32.PACK_AB R0, RZ, R0 ;  /* 0x00000000ff00723e */ /* 0x001fe200000010ff */
[----:B------:R-:W-:Y:S06]  /*b980*/  BRA `(.L_x_906) ;  /* 0x0000000c00487947 */ /* 0x000fec0003800000 */
.L_x_902:
        /* <DEDUP_REMOVED lines=9> */
.L_x_910:
[----:B------:R-:W2:Y:S02]  /*ba20*/  LDG.E.U16 R0, desc[UR36][R2.64] ;  /* 0x0000002402007981 */ /* 0x000ea4000c1e1500 */
[----:B--2---:R-:W-:-:S05]  /*ba30*/  HADD2.F32 R0, -RZ, R0.H0_H0 ;  /* 0x20000000ff007230 */ /* 0x004fca0000004100 */
[----:B------:R-:W-:Y:S01]  /*ba40*/  F2FP.BF16.F32.PACK_AB R0, RZ, R0 ;  /* 0x00000000ff00723e */ /* 0x000fe200000010ff */
[----:B------:R-:W-:Y:S06]  /*ba50*/  BRA `(.L_x_906) ;  /* 0x0000000c00147947 */ /* 0x000fec0003800000 */
.L_x_909:
        /* <DEDUP_REMOVED lines=9> */
.L_x_912:
[----:B------:R-:W2:Y:S02]  /*baf0*/  LDG.E.U16 R2, desc[UR36][R2.64] ;  /* 0x0000002402027981 */ /* 0x000ea4000c1e1500 */
[----:B--2---:R-:W-:-:S05]  /*bb00*/  HADD2.F32 R0, -RZ, R2.H0_H0 ;  /* 0x20000002ff007230 */ /* 0x004fca0000004100 */
[----:B------:R-:W-:Y:S01]  /*bb10*/  F2FP.BF16.F32.PACK_AB R0, RZ, R0 ;  /* 0x00000000ff00723e */ /* 0x000fe200000010ff */
[----:B------:R-:W-:Y:S06]  /*bb20*/  BRA `(.L_x_906) ;  /* 0x0000000800e07947 */ /* 0x000fec0003800000 */
.L_x_911:
        /* <DEDUP_REMOVED lines=8> */
.L_x_901:
        /* <DEDUP_REMOVED lines=13> */
.L_x_915:
        /* <DEDUP_REMOVED lines=8> */
.L_x_914:
        /* <DEDUP_REMOVED lines=28> */
.L_x_917:
        /* <DEDUP_REMOVED lines=15> */
.L_x_916:
[----:B------:R0:W5:Y:S01]  /*bfb0*/  LDG.E.U16 R0, desc[UR36][R2.64] ;  /* 0x0000002402007981 */ /* 0x000162000c1e1500 */
[----:B------:R-:W-:Y:S05]  /*bfc0*/  BRA `(.L_x_906) ;  /* 0x0000000400b87947 */ /* 0x000fea0003800000 */
.L_x_913:
        /* <DEDUP_REMOVED lines=12> */
.L_x_920:
        /* <DEDUP_REMOVED lines=21> */
.L_x_924:
[----:B------:R-:W-:Y:S05]  /*c1e0*/  BSYNC B1 ;  /* 0x0000000000017941 */ /* 0x000fea0003800000 */
.L_x_923:
[----:B------:R-:W-:Y:S01]  /*c1f0*/  LEA R3, R0, 0x3b800000, 0x17 ;  /* 0x3b80000000037811 */ /* 0x000fe200078eb8ff */
[----:B------:R-:W-:-:S05]  /*c200*/  IMAD.SHL.U32 R0, R2, 0x100000, RZ ;  /* 0x0010000002007824 */ /* 0x000fca00078e00ff */
[----:B------:R-:W-:-:S07]  /*c210*/  LOP3.LUT R0, R3, R0, R4, 0xfe, !PT ;  /* 0x0000000003007212 */ /* 0x000fce00078efe04 */
.L_x_922:
[----:B------:R-:W-:Y:S05]  /*c220*/  BSYNC B0 ;  /* 0x0000000000007941 */ /* 0x000fea0003800000 */
.L_x_921:
[----:B------:R-:W-:Y:S01]  /*c230*/  F2FP.BF16.F32.PACK_AB R0, RZ, R0 ;  /* 0x00000000ff00723e */ /* 0x000fe200000010ff */
[----:B------:R-:W-:Y:S06]  /*c240*/  BRA `(.L_x_906) ;  /* 0x0000000400187947 */ /* 0x000fec0003800000 */
.L_x_919:
        /* <DEDUP_REMOVED lines=21> */
.L_x_928:
[----:B------:R-:W-:Y:S05]  /*c3a0*/  BSYNC B1 ;  /* 0x0000000000017941 */ /* 0x000fea0003800000 */
.L_x_927:
[----:B------:R-:W-:Y:S01]  /*c3b0*/  LEA R3, R0, 0x37800000, 0x17 ;  /* 0x3780000000037811 */ /* 0x000fe200078eb8ff */
[----:B------:R-:W-:-:S05]  /*c3c0*/  IMAD.SHL.U32 R0, R2, 0x200000, RZ ;  /* 0x0020000002007824 */ /* 0x000fca00078e00ff */
[----:B------:R-:W-:-:S07]  /*c3d0*/  LOP3.LUT R0, R3, R0, R4, 0xfe, !PT ;  /* 0x0000000003007212 */ /* 0x000fce00078efe04 */
.L_x_926:
[----:B------:R-:W-:Y:S05]  /*c3e0*/  BSYNC B0 ;  /* 0x0000000000007941 */ /* 0x000fea0003800000 */
.L_x_925:
[----:B------:R-:W-:Y:S01]  /*c3f0*/  F2FP.BF16.F32.PACK_AB R0, RZ, R0 ;  /* 0x00000000ff00723e */ /* 0x000fe200000010ff */
[----:B------:R-:W-:Y:S06]  /*c400*/  BRA `(.L_x_906) ;  /* 0x0000000000a87947 */ /* 0x000fec0003800000 */
.L_x_918:
        /* <DEDUP_REMOVED lines=14> */
.L_x_932:
[----:B------:R-:W-:Y:S05]  /*c4f0*/  BSYNC B0 ;  /* 0x0000000000007941 */ /* 0x000fea0003800000 */
.L_x_931:
[----:B------:R-:W-:Y:S01]  /*c500*/  F2FP.BF16.F32.PACK_AB R0, RZ, R0 ;  /* 0x00000000ff00723e */ /* 0x000fe200000010ff */
[----:B------:R-:W-:Y:S06]  /*c510*/  BRA `(.L_x_906) ;  /* 0x0000000000647947 */ /* 0x000fec0003800000 */
.L_x_905:
        /* <DEDUP_REMOVED lines=16> */
.L_x_933:
[----:B------:R-:W-:Y:S01]  /*c620*/  PRMT R0, RZ, 0x7610, R0 ;  /* 0x00007610ff007816 */ /* 0x000fe20000000000 */
[----:B------:R-:W-:Y:S06]  /*c630*/  BRA `(.L_x_906) ;  /* 0x00000000001c7947 */ /* 0x000fec0003800000 */
.L_x_930:
[----:B------:R-:W2:Y:S02]  /*c640*/  LDG.E.64 R2, desc[UR36][R2.64] ;  /* 0x0000002402027981 */ /* 0x000ea4000c1e1b00 */
[----:B--2---:R-:W0:Y:S02]  /*c650*/  I2F.U64 R0, R2 ;  /* 0x0000000200007312 */ /* 0x004e240000301000 */
[----:B0-----:R-:W-:Y:S01]  /*c660*/  F2FP.BF16.F32.PACK_AB R0, RZ, R0 ;  /* 0x00000000ff00723e */ /* 0x001fe200000010ff */
[----:B------:R-:W-:Y:S06]  /*c670*/  BRA `(.L_x_906) ;  /* 0x00000000000c7947 */ /* 0x000fec0003800000 */
.L_x_929:
[----:B------:R-:W2:Y:S02]  /*c680*/  LDG.E R2, desc[UR36][R2.64] ;  /* 0x0000002402027981 */ /* 0x000ea4000c1e1900 */
[----:B--2---:R-:W-:-:S04]  /*c690*/  I2FP.F32.U32 R0, R2 ;  /* 0x0000000200007245 */ /* 0x004fc80000201000 */
[----:B------:R-:W-:-:S07]  /*c6a0*/  F2FP.BF16.F32.PACK_AB R0, RZ, R0 ;  /* 0x00000000ff00723e */ /* 0x000fce00000010ff */
.L_x_906:
        /* <DEDUP_REMOVED lines=35> */
.L_x_937:
[----:B-1----:R-:W-:-:S06]  /*c8e0*/  IMAD.U32 R3, R3, 0x10000, RZ ;  /* 0x0001000003037824 */ /* 0x002fcc00078e00ff */
[----:B------:R-:W0:Y:S02]  /*c8f0*/  F2I.S64.TRUNC R2, R3 ;  /* 0x0000000300027311 */ /* 0x000e24000020d900 */
[----:B0-----:R0:W-:Y:S01]  /*c900*/  STG.E.U8 desc[UR36][R16.64], R2 ;  /* 0x0000000210007986 */ /* 0x0011e2000c101124 */
[----:B------:R-:W-:Y:S05]  /*c910*/  BRA `(.L_x_939) ;  /* 0x0000000c00847947 */ /* 0x000fea0003800000 */
.L_x_936:
        /* <DEDUP_REMOVED lines=10> */
.L_x_941:
[----:B-1----:R-:W-:-:S06]  /*c9c0*/  IMAD.U32 R3, R3, 0x10000, RZ ;  /* 0x0001000003037824 */ /* 0x002fcc00078e00ff */
[----:B------:R-:W0:Y:S02]  /*c9d0*/  F2I.FTZ.TRUNC.NTZ R3, R3 ;  /* 0x0000000300037305 */ /* 0x000e24000021f100 */
[----:B0-----:R0:W-:Y:S01]  /*c9e0*/  STG.E desc[UR36][R16.64], R3 ;  /* 0x0000000310007986 */ /* 0x0011e2000c101924 */
[----:B------:R-:W-:Y:S05]  /*c9f0*/  BRA `(.L_x_939) ;  /* 0x0000000c004c7947 */ /* 0x000fea0003800000 */
.L_x_940:
[----:B-1----:R-:W-:-:S06]  /*ca00*/  IMAD.U32 R3, R3, 0x10000, RZ ;  /* 0x0001000003037824 */ /* 0x002fcc00078e00ff */
[----:B------:R-:W0:Y:S02]  /*ca10*/  F2I.FTZ.TRUNC.NTZ R3, R3 ;  /* 0x0000000300037305 */ /* 0x000e24000021f100 */
[----:B0-----:R0:W-:Y:S01]  /*ca20*/  STG.E.U16 desc[UR36][R16.64], R3 ;  /* 0x0000000310007986 */ /* 0x0011e2000c101524 */
[----:B------:R-:W-:Y:S05]  /*ca30*/  BRA `(.L_x_939) ;  /* 0x0000000c003c7947 */ /* 0x000fea0003800000 */
.L_x_935:
        /* <DEDUP_REMOVED lines=9> */
.L_x_943:
[----:B-1----:R-:W-:-:S05]  /*cad0*/  IMAD.U32 R0, R3, 0x10000, RZ ;  /* 0x0001000003007824 */ /* 0x002fca00078e00ff */
[----:B------:R-:W-:-:S05]  /*cae0*/  F2FP.F16.F32.PACK_AB R0, RZ, R0 ;  /* 0x00000000ff00723e */ /* 0x000fca00000000ff */
[----:B------:R0:W-:Y:S01]  /*caf0*/  STG.E.U16 desc[UR36][R16.64], R0 ;  /* 0x0000000010007986 */ /* 0x0001e2000c101524 */
[----:B------:R-:W-:Y:S05]  /*cb00*/  BRA `(.L_x_939) ;  /* 0x0000000c00087947 */ /* 0x000fea0003800000 */
.L_x_942:
        /* <DEDUP_REMOVED lines=10> */
.L_x_945:
[----:B-1----:R-:W-:-:S05]  /*cbb0*/  IMAD.U32 R3, R3, 0x10000, RZ ;  /* 0x0001000003037824 */ /* 0x002fca00078e00ff */
[----:B------:R-:W-:-:S04]  /*cbc0*/  F2FP.F16.F32.PACK_AB R3, RZ, R3 ;  /* 0x00000003ff03723e */ /* 0x000fc800000000ff */
[----:B------:R-:W-:-:S05]  /*cbd0*/  PRMT R3, R3, 0x5410, RZ ;  /* 0x0000541003037816 */ /* 0x000fca00000000ff */
[----:B------:R0:W-:Y:S01]  /*cbe0*/  STG.E desc[UR36][R16.64], R3 ;  /* 0x0000000310007986 */ /* 0x0001e2000c101924 */
[----:B------:R-:W-:Y:S05]  /*cbf0*/  BRA `(.L_x_939) ;  /* 0x0000000800cc7947 */ /* 0x000fea0003800000 */
.L_x_944:
[----:B-1----:R-:W-:-:S04]  /*cc00*/  IMAD.U32 R2, R3, 0x10000, RZ ;  /* 0x0001000003027824 */ /* 0x002fc800078e00ff */
[----:B------:R-:W-:-:S06]  /*cc10*/  FMUL.FTZ R2, R2, 1 ;  /* 0x3f80000002027820 */ /* 0x000fcc0000410000 */
[----:B------:R-:W0:Y:S02]  /*cc20*/  F2F.F64.F32 R2, R2 ;  /* 0x0000000200027310 */ /* 0x000e240000201800 */
[----:B0-----:R0:W-:Y:S01]  /*cc30*/  STG.E.64 desc[UR36][R16.64], R2 ;  /* 0x0000000210007986 */ /* 0x0011e2000c101b24 */
[----:B------:R-:W-:Y:S05]  /*cc40*/  BRA `(.L_x_939) ;  /* 0x0000000800b87947 */ /* 0x000fea0003800000 */
.L_x_934:
        /* <DEDUP_REMOVED lines=13> */
.L_x_948:
[----:B-1----:R-:W-:Y:S01]  /*cd20*/  IMAD.U32 R3, R3, 0x10000, RZ ;  /* 0x0001000003037824 */ /* 0x002fe200078e00ff */
[----:B------:R-:W-:-:S03]  /*cd30*/  CS2R R6, SRZ ;  /* 0x0000000000067805 */ /* 0x000fc6000001ff00 */
[----:B------:R-:W-:-:S04]  /*cd40*/  FMUL.FTZ R3, R3, 1 ;  /* 0x3f80000003037820 */ /* 0x000fc80000410000 */
[----:B------:R-:W0:Y:S02]  /*cd50*/  F2F.F64.F32 R4, R3 ;  /* 0x0000000300047310 */ /* 0x000e240000201800 */
[----:B0-----:R0:W-:Y:S01]  /*cd60*/  STG.E.128 desc[UR36][R16.64], R4 ;  /* 0x0000000410007986 */ /* 0x0011e2000c101d24 */
[----:B------:R-:W-:Y:S05]  /*cd70*/  BRA `(.L_x_939) ;  /* 0x00000008006c7947 */ /* 0x000fea0003800000 */
.L_x_947:
        /* <DEDUP_REMOVED lines=21> */
.L_x_952:
[----:B------:R-:W-:Y:S05]  /*ced0*/  BSYNC B0 ;  /* 0x0000000000007941 */ /* 0x000fea0003800000 */
.L_x_951:
[----:B------:R-:W-:-:S05]  /*cee0*/  LOP3.LUT R3, R0, R3, RZ, 0xfc, !PT ;  /* 0x0000000300037212 */ /* 0x000fca00078efcff */
[----:B------:R0:W-:Y:S01]  /*cef0*/  STG.E.U8 desc[UR36][R16.64], R3 ;  /* 0x0000000310007986 */ /* 0x0001e2000c101124 */
[----:B------:R-:W-:Y:S05]  /*cf00*/  BRA `(.L_x_939) ;  /* 0x0000000800087947 */ /* 0x000fea0003800000 */
.L_x_950:
        /* <DEDUP_REMOVED lines=13> */
.L_x_954:
[----:B------:R-:W-:Y:S01]  /*cfe0*/  IMAD.MOV.U32 R0, RZ, RZ, 0x7f ;  /* 0x0000007fff007424 */ /* 0x000fe200078e00ff */
[----:B------:R-:W-:-:S04]  /*cff0*/  ISETP.GT.U32.AND P0, PT, R2, 0x7f800000, PT ;  /* 0x7f8000000200780c */ /* 0x000fc80003f04070 */
[----:B------:R-:W-:-:S09]  /*d000*/  SEL R0, R0, 0x7c, P0 ;  /* 0x0000007c00007807 */ /* 0x000fd20000000000 */
.L_x_955:
[----:B------:R-:W-:Y:S05]  /*d010*/  BSYNC B0 ;  /* 0x0000000000007941 */ /* 0x000fea0003800000 */
.L_x_953:
[----:B------:R-:W-:-:S04]  /*d020*/  LOP3.LUT R2, R3, 0x80000000, RZ, 0xc0, !PT ;  /* 0x8000000003027812 */ /* 0x000fc800078ec0ff */
[----:B------:R-:W-:-:S04]  /*d030*/  SHF.R.U32.HI R3, RZ, 0x18, R2 ;  /* 0x00000018ff037819 */ /* 0x000fc80000011602 */
[----:B------:R-:W-:-:S05]  /*d040*/  LOP3.LUT R3, R0, R3, RZ, 0xfc, !PT ;  /* 0x0000000300037212 */ /* 0x000fca00078efcff */
[----:B------:R0:W-:Y:S01]  /*d050*/  STG.E.U8 desc[UR36][R16.64], R3 ;  /* 0x0000000310007986 */ /* 0x0001e2000c101124 */
[----:B------:R-:W-:Y:S05]  /*d060*/  BRA `(.L_x_939) ;  /* 0x0000000400b07947 */ /* 0x000fea0003800000 */
.L_x_949:
[----:B-1----:R0:W-:Y:S01]  /*d070*/  STG.E.U16 desc[UR36][R16.64], R3 ;  /* 0x0000000310007986 */ /* 0x0021e2000c101524 */
[----:B------:R-:W-:Y:S05]  /*d080*/  BRA `(.L_x_939) ;  /* 0x0000000400a87947 */ /* 0x000fea0003800000 */
.L_x_946:
        /* <DEDUP_REMOVED lines=12> */
.L_x_958:
        /* <DEDUP_REMOVED lines=17> */
.L_x_961:
[----:B------:R-:W-:-:S04]  /*d260*/  LOP3.LUT R2, R3, 0x80000000, RZ, 0xc0, !PT ;  /* 0x8000000003027812 */ /* 0x000fc800078ec0ff */
[----:B------:R-:W-:-:S04]  /*d270*/  SHF.R.U32.HI R3, RZ, 0x18, R2 ;  /* 0x00000018ff037819 */ /* 0x000fc80000011602 */
[----:B------:R-:W-:-:S04]  /*d280*/  LOP3.LUT R0, R0, R3, RZ, 0xfc, !PT ;  /* 0x0000000300007212 */ /* 0x000fc800078efcff */
[----:B------:R-:W-:-:S07]  /*d290*/  PRMT R8, R0, 0x7610, R8 ;  /* 0x0000761000087816 */ /* 0x000fce0000000008 */
.L_x_960:
[----:B------:R-:W-:Y:S05]  /*d2a0*/  BSYNC B0 ;  /* 0x0000000000007941 */ /* 0x000fea0003800000 */
.L_x_959:
[----:B------:R3:W-:Y:S01]  /*d2b0*/  STG.E.U8 desc[UR36][R16.64], R8 ;  /* 0x0000000810007986 */ /* 0x0007e2000c101124 */
[----:B------:R-:W-:Y:S05]  /*d2c0*/  BRA `(.L_x_939) ;  /* 0x0000000400187947 */ /* 0x000fea0003800000 */
.L_x_957:
        /* <DEDUP_REMOVED lines=17> */
.L_x_964:
[----:B------:R-:W-:-:S04]  /*d3e0*/  LOP3.LUT R2, R3, 0x80000000, RZ, 0xc0, !PT ;  /* 0x8000000003027812 */ /* 0x000fc800078ec0ff */
[----:B------:R-:W-:-:S04]  /*d3f0*/  SHF.R.U32.HI R3, RZ, 0x18, R2 ;  /* 0x00000018ff037819 */ /* 0x000fc80000011602 */
[----:B------:R-:W-:-:S04]  /*d400*/  LOP3.LUT R0, R0, R3, RZ, 0xfc, !PT ;  /* 0x0000000300007212 */ /* 0x000fc800078efcff */
[----:B------:R-:W-:-:S07]  /*d410*/  PRMT R8, R0, 0x7610, R8 ;  /* 0x0000761000087816 */ /* 0x000fce0000000008 */
.L_x_963:
[----:B------:R-:W-:Y:S05]  /*d420*/  BSYNC B0 ;  /* 0x0000000000007941 */ /* 0x000fea0003800000 */
.L_x_962:
[----:B------:R0:W-:Y:S01]  /*d430*/  STG.E.U8 desc[UR36][R16.64], R8 ;  /* 0x0000000810007986 */ /* 0x0001e2000c101124 */
[----:B------:R-:W-:Y:S05]  /*d440*/  BRA `(.L_x_939) ;  /* 0x0000000000b87947 */ /* 0x000fea0003800000 */
.L_x_956:
        /* <DEDUP_REMOVED lines=22> */
.L_x_938:
        /* <DEDUP_REMOVED lines=16> */
.L_x_967:
[----:B------:R-:W-:Y:S05]  /*d6b0*/  BRA `(.L_x_939) ;  /* 0x00000000001c7947 */ /* 0x000fea0003800000 */
.L_x_966:
[----:B-1----:R-:W-:-:S06]  /*d6c0*/  IMAD.U32 R3, R3, 0x10000, RZ ;  /* 0x0001000003037824 */ /* 0x002fcc00078e00ff */
[----:B------:R-:W0:Y:S02]  /*d6d0*/  F2I.U64.TRUNC R2, R3 ;  /* 0x0000000300027311 */ /* 0x000e24000020d800 */
[----:B0-----:R1:W-:Y:S01]  /*d6e0*/  STG.E.64 desc[UR36][R16.64], R2 ;  /* 0x0000000210007986 */ /* 0x0013e2000c101b24 */
[----:B------:R-:W-:Y:S05]  /*d6f0*/  BRA `(.L_x_939) ;  /* 0x00000000000c7947 */ /* 0x000fea0003800000 */
.L_x_965:
[----:B-1----:R-:W-:-:S06]  /*d700*/  IMAD.U32 R3, R3, 0x10000, RZ ;  /* 0x0001000003037824 */ /* 0x002fcc00078e00ff */
[----:B------:R-:W0:Y:S02]  /*d710*/  F2I.FTZ.U32.TRUNC.NTZ R3, R3 ;  /* 0x0000000300037305 */ /* 0x000e24000021f000 */
[----:B0-----:R0:W-:Y:S02]  /*d720*/  STG.E desc[UR36][R16.64], R3 ;  /* 0x0000000310007986 */ /* 0x0011e4000c101924 */
.L_x_939:
[----:B------:R-:W-:-:S07]  /*d730*/  VIADD R19, R19, 0x80 ;  /* 0x0000008013137836 */ /* 0x000fce0000000000 */
.L_x_866:
[----:B------:R-:W-:Y:S05]  /*d740*/  BSYNC B6 ;  /* 0x0000000000067941 */ /* 0x000fea0003800000 */
.L_x_865:
[----:B------:R-:W-:Y:S02]  /*d750*/  ULDC UR4, c[0x0][0x210] ;  /* 0x0000840000047ab9 */ /* 0x000fe40000000800 */
[----:B------:R-:W-:-:S13]  /*d760*/  ISETP.GE.AND P0, PT, R19, UR4, PT ;  /* 0x0000000413007c0c */ /* 0x000fda000bf06270 */
[----:B------:R-:W-:Y:S05]  /*d770*/  @P0 EXIT ;  /* 0x000000000000094d */ /* 0x000fea0003800000 */
        /* <DEDUP_REMOVED lines=354> */
.L_x_968:
        /* <DEDUP_REMOVED lines=23> */
.L_x_972:
[----:B------:R-:W2:Y:S02]  /*ef10*/  LDG.E.U8 R2, desc[UR36][R2.64] ;  /* 0x0000002402027981 */ /* 0x000ea4000c1e1100 */
[----:B--2---:R-:W-:-:S04]  /*ef20*/  I2FP.F32.U32 R0, R2 ;  /* 0x0000000200007245 */ /* 0x004fc80000201000 */
[----:B------:R-:W-:-:S04]  /*ef30*/  F2FP.BF16.F32.PACK_AB R0, RZ, R0 ;  /* 0x00000000ff00723e */ /* 0x000fc800000010ff */
[----:B------:R-:W-:Y:S01]  /*ef40*/  PRMT R19, R0, 0x7610, R19 ;  /* 0x0000761000137816 */ /* 0x000fe20000000013 */
[----:B------:R-:W-:Y:S06]  /*ef50*/  BRA `(.L_x_974) ;  /* 0x0000000c00c87947 */ /* 0x000fec0003800000 */
.L_x_971:
        /* <DEDUP_REMOVED lines=11> */
.L_x_976:
[----:B------:R-:W2:Y:S02]  /*f010*/  LDG.E R2, desc[UR36][R2.64] ;  /* 0x0000002402027981 */ /* 0x000ea4000c1e1900 */
[----:B--2---:R-:W-:-:S04]  /*f020*/  I2FP.F32.S32 R0, R2 ;  /* 0x0000000200007245 */ /* 0x004fc80000201400 */
[----:B------:R-:W-:-:S04]  /*f030*/  F2FP.BF16.F32.PACK_AB R0, RZ, R0 ;  /* 0x00000000ff00723e */ /* 0x000fc800000010ff */
[----:B------:R-:W-:Y:S01]  /*f040*/  PRMT R19, R0, 0x7610, R19 ;  /* 0x0000761000137816 */ /* 0x000fe20000000013 */
[----:B------:R-:W-:Y:S06]  /*f050*/  BRA `(.L_x_974) ;  /* 0x0000000c00887947 */ /* 0x000fec0003800000 */
.L_x_975:
[----:B------:R-:W2:Y:S02]  /*f060*/  LDG.E.U16 R2, desc[UR36][R2.64] ;  /* 0x0000002402027981 */ /* 0x000ea4000c1e1500 */
[----:B--2---:R-:W0:Y:S02]  /*f070*/  I2F.S16 R0, R2 ;  /* 0x0000000200007306 */ /* 0x004e240000101400 */
[----:B0-----:R-:W-:-:S04]  /*f080*/  F2FP.BF16.F32.PACK_AB R0, RZ, R0 ;  /* 0x00000000ff00723e */ /* 0x001fc800000010ff */
[----:B------:R-:W-:Y:S01]  /*f090*/  PRMT R19, R0, 0x7610, R19 ;  /* 0x0000761000137816 */ /* 0x000fe20000000013 */
[----:B------:R-:W-:Y:S06]  /*f0a0*/  BRA `(.L_x_974) ;  /* 0x0000000c00747947 */ /* 0x000fec0003800000 */
.L_x_970:
        /* <DEDUP_REMOVED lines=9> */
.L_x_978:
[----:B------:R-:W2:Y:S02]  /*f140*/  LDG.E.U16 R0, desc[UR36][R2.64] ;  /* 0x0000002402007981 */ /* 0x000ea4000c1e1500 */
[----:B--2---:R-:W-:-:S05]  /*f150*/  HADD2.F32 R0, -RZ, R0.H0_H0 ;  /* 0x20000000ff007230 */ /* 0x004fca0000004100 */
[----:B------:R-:W-:-:S04]  /*f160*/  F2FP.BF16.F32.PACK_AB R0, RZ, R0 ;  /* 0x00000000ff00723e */ /* 0x000fc800000010ff */
[----:B------:R-:W-:Y:S01]  /*f170*/  PRMT R19, R0, 0x7610, R19 ;  /* 0x0000761000137816 */ /* 0x000fe20000000013 */
[----:B------:R-:W-:Y:S06]  /*f180*/  BRA `(.L_x_974) ;  /* 0x0000000c003c7947 */ /* 0x000fec0003800000 */
.L_x_977:
        /* <DEDUP_REMOVED lines=9> */
.L_x_980:
[----:B------:R-:W2:Y:S02]  /*f220*/  LDG.E.U16 R2, desc[UR36][R2.64] ;  /* 0x0000002402027981 */ /* 0x000ea4000c1e1500 */
[----:B--2---:R-:W-:-:S05]  /*f230*/  HADD2.F32 R0, -RZ, R2.H0_H0 ;  /* 0x20000002ff007230 */ /* 0x004fca0000004100 */
[----:B------:R-:W-:-:S04]  /*f240*/  F2FP.BF16.F32.PACK_AB R0, RZ, R0 ;  /* 0x00000000ff00723e */ /* 0x000fc800000010ff */
[----:B------:R-:W-:Y:S01]  /*f250*/  PRMT R19, R0, 0x7610, R19 ;  /* 0x0000761000137816 */ /* 0x000fe20000000013 */
[----:B------:R-:W-:Y:S06]  /*f260*/  BRA `(.L_x_974) ;  /* 0x0000000c00047947 */ /* 0x000fec0003800000 */
.L_x_979:
        /* <DEDUP_REMOVED lines=9> */
.L_x_969:
        /* <DEDUP_REMOVED lines=14> */
.L_x_983:
        /* <DEDUP_REMOVED lines=9> */
.L_x_982:
        /* <DEDUP_REMOVED lines=28> */
.L_x_985:
        /* <DEDUP_REMOVED lines=15> */
.L_x_984:
[----:B------:R0:W5:Y:S01]  /*f720*/  LDG.E.U16 R19, desc[UR36][R2.64] ;  /* 0x0000002402137981 */ /* 0x000162000c1e1500 */
[----:B------:R-:W-:Y:S05]  /*f730*/  BRA `(.L_x_974) ;  /* 0x0000000400d07947 */ /* 0x000fea0003800000 */
.L_x_981:
        /* <DEDUP_REMOVED lines=13> */
.L_x_988:
        /* <DEDUP_REMOVED lines=21> */
.L_x_992:
[----:B------:R-:W-:Y:S05]  /*f960*/  BSYNC B1 ;  /* 0x0000000000017941 */ /* 0x000fea0003800000 */
.L_x_991:
[----:B------:R-:W-:Y:S01]  /*f970*/  LEA R3, R0, 0x3b800000, 0x17 ;  /* 0x3b80000000037811 */ /* 0x000fe200078eb8ff */
[----:B------:R-:W-:-:S05]  /*f980*/  IMAD.SHL.U32 R0, R2, 0x100000, RZ ;  /* 0x0010000002007824 */ /* 0x000fca00078e00ff */
[----:B------:R-:W-:-:S07]  /*f990*/  LOP3.LUT R0, R3, R0, R4, 0xfe, !PT ;  /* 0x0000000003007212 */ /* 0x000fce00078efe04 */
.L_x_990:
[----:B------:R-:W-:Y:S05]  /*f9a0*/  BSYNC B0 ;  /* 0x0000000000007941 */ /* 0x000fea0003800000 */
.L_x_989:
[----:B------:R-:W-:-:S04]  /*f9b0*/  F2FP.BF16.F32.PACK_AB R0, RZ, R0 ;  /* 0x00000000ff00723e */ /* 0x000fc800000010ff */
[----:B------:R-:W-:Y:S01]  /*f9c0*/  PRMT R19, R0, 0x7610, R19 ;  /* 0x0000761000137816 */ /* 0x000fe20000000013 */
[----:B------:R-:W-:Y:S06]  /*f9d0*/  BRA `(.L_x_974) ;  /* 0x0000000400287947 */ /* 0x000fec0003800000 */
.L_x_987:
        /* <DEDUP_REMOVED lines=21> */
.L_x_996:
[----:B------:R-:W-:Y:S05]  /*fb30*/  BSYNC B1 ;  /* 0x0000000000017941 */ /* 0x000fea0003800000 */
.L_x_995:
[----:B------:R-:W-:Y:S01]  /*fb40*/  LEA R3, R0, 0x37800000, 0x17 ;  /* 0x3780000000037811 */ /* 0x000fe200078eb8ff */
[----:B------:R-:W-:-:S05]  /*fb50*/  IMAD.SHL.U32 R0, R2, 0x200000, RZ ;  /* 0x0020000002007824 */ /* 0x000fca00078e00ff */
[----:B------:R-:W-:-:S07]  /*fb60*/  LOP3.LUT R0, R3, R0, R4, 0xfe, !PT ;  /* 0x0000000003007212 */ /* 0x000fce00078efe04 */
.L_x_994:
[----:B------:R-:W-:Y:S05]  /*fb70*/  BSYNC B0 ;  /* 0x0000000000007941 */ /* 0x000fea0003800000 */
.L_x_993:
[----:B------:R-:W-:-:S04]  /*fb80*/  F2FP.BF16.F32.PACK_AB R0, RZ, R0 ;  /* 0x00000000ff00723e */ /* 0x000fc800000010ff */
[----:B------:R-:W-:Y:S01]  /*fb90*/  PRMT R19, R0, 0x7610, R19 ;  /* 0x0000761000137816 */ /* 0x000fe20000000013 */
[----:B------:R-:W-:Y:S06]  /*fba0*/  BRA `(.L_x_974) ;  /* 0x0000000000b47947 */ /* 0x000fec0003800000 */
.L_x_986:
        /* <DEDUP_REMOVED lines=14> */
.L_x_1000:
[----:B------:R-:W-:Y:S05]  /*fc90*/  BSYNC B0 ;  /* 0x0000000000007941 */ /* 0x000fea0003800000 */
.L_x_999:
[----:B------:R-:W-:-:S04]  /*fca0*/  F2FP.BF16.F32.PACK_AB R0, RZ, R0 ;  /* 0x00000000ff00723e */ /* 0x000fc800000010ff */
[----:B------:R-:W-:Y:S01]  /*fcb0*/  PRMT R19, R0, 0x7610, R19 ;  /* 0x0000761000137816 */ /* 0x000fe20000000013 */
[----:B------:R-:W-:Y:S06]  /*fcc0*/  BRA `(.L_x_974) ;  /* 0x00000000006c7947 */ /* 0x000fec0003800000 */
.L_x_973:
        /* <DEDUP_REMOVED lines=16> */
.L_x_1001:
[----:B------:R-:W-:Y:S01]  /*fdd0*/  PRMT R19, RZ, 0x7610, R19 ;  /* 0x00007610ff137816 */ /* 0x000fe20000000013 */
[----:B------:R-:W-:Y:S06]  /*fde0*/  BRA `(.L_x_974) ;  /* 0x0000000000247947 */ /* 0x000fec0003800000 */
.L_x_998:
[----:B------:R-:W2:Y:S02]  /*fdf0*/  LDG.E.64 R2, desc[UR36][R2.64] ;  /* 0x0000002402027981 */ /* 0x000ea4000c1e1b00 */
[----:B--2---:R-:W0:Y:S02]  /*fe00*/  I2F.U64 R0, R2 ;  /* 0x0000000200007312 */ /* 0x004e240000301000 */
[----:B0-----:R-:W-:-:S04]  /*fe10*/  F2FP.BF16.F32.PACK_AB R0, RZ, R0 ;  /* 0x00000000ff00723e */ /* 0x001fc800000010ff */
[----:B------:R-:W-:Y:S01]  /*fe20*/  PRMT R19, R0, 0x7610, R19 ;  /* 0x0000761000137816 */ /* 0x000fe20000000013 */
[----:B------:R-:W-:Y:S06]  /*fe30*/  BRA `(.L_x_974) ;  /* 0x0000000000107947 */ /* 0x000fec0003800000 */
.L_x_997:
[----:B------:R-:W2:Y:S02]  /*fe40*/  LDG.E R2, desc[UR36][R2.64] ;  /* 0x0000002402027981 */ /* 0x000ea4000c1e1900 */
[----:B--2---:R-:W-:-:S04]  /*fe50*/  I2FP.F32.U32 R0, R2 ;  /* 0x0000000200007245 */ /* 0x004fc80000201000 */
[----:B------:R-:W-:-:S04]  /*fe60*/  F2FP.BF16.F32.PACK_AB R0, RZ, R0 ;  /* 0x00000000ff00723e */ /* 0x000fc800000010ff */
[----:B------:R-:W-:-:S07]  /*fe70*/  PRMT R19, R0, 0x7610, R19 ;  /* 0x0000761000137816 */ /* 0x000fce0000000013 */
.L_x_974:
        /* <DEDUP_REMOVED lines=19> */
.L_x_1005:
[----:B------:R-:W2:Y:S02]  /*ffb0*/  LDG.E.U8 R2, desc[UR36][R2.64] ;  /* 0x0000002402027981 */ /* 0x000ea4000c1e1100 */
[----:B--2---:R-:W-:-:S04]  /*ffc0*/  I2FP.F32.U32 R0, R2 ;  /* 0x0000000200007245 */ /* 0x004fc80000201000 */
[----:B------:R-:W-:Y:S01]  /*ffd0*/  F2FP.BF16.F32.PACK_AB R0, RZ, R0 ;  /* 0x00000000ff00723e */ /* 0x000fe200000010ff */
[----:B------:R-:W-:Y:S06]  /*ffe0*/  BRA `(.L_x_1007) ;  /* 0x0000000c00907947 */ /* 0x000fec0003800000 */
.L_x_1004:
        /* <DEDUP_REMOVED lines=10> */
.L_x_1009:
[----:B------:R-:W2:Y:S02]  /*10090*/  LDG.E R2, desc[UR36][R2.64] ;  /* 0x0000002402027981 */ /* 0x000ea4000c1e1900 */
[----:B--2---:R-:W-:-:S04]  /*100a0*/  I2FP.F32.S32 R0, R2 ;  /* 0x0000000200007245 */ /* 0x004fc80000201400 */
[----:B------:R-:W-:Y:S01]  /*100b0*/  F2FP.BF16.F32.PACK_AB R0, RZ, R0 ;  /* 0x00000000ff00723e */ /* 0x000fe200000010ff */
[----:B------:R-:W-:Y:S06]  /*100c0*/  BRA `(.L_x_1007) ;  /* 0x0000000c00587947 */ /* 0x000fec0003800000 */
.L_x_1008:
[----:B------:R-:W2:Y:S02]  /*100d0*/  LDG.E.U16 R2, desc[UR36][R2.64] ;  /* 0x0000002402027981 */ /* 0x000ea4000c1e1500 */
[----:B--2---:R-:W0:Y:S02]  /*100e0*/  I2F.S16 R0, R2 ;  /* 0x0000000200007306 */ /* 0x004e240000101400 */
[----:B0-----:R-:W-:Y:S01]  /*100f0*/  F2FP.BF16.F32.PACK_AB R0, RZ, R0 ;  /* 0x00000000ff00723e */ /* 0x001fe200000010ff */
[----:B------:R-:W-:Y:S06]  /*10100*/  BRA `(.L_x_1007) ;  /* 0x0000000c00487947 */ /* 0x000fec0003800000 */
.L_x_1003:
        /* <DEDUP_REMOVED lines=9> */
.L_x_1011:
[----:B------:R-:W2:Y:S02]  /*101a0*/  LDG.E.U16 R0, desc[UR36][R2.64] ;  /* 0x0000002402007981 */ /* 0x000ea4000c1e1500 */
[----:B--2---:R-:W-:-:S05]  /*101b0*/  HADD2.F32 R0, -RZ, R0.H0_H0 ;  /* 0x20000000ff007230 */ /* 0x004fca0000004100 */
[----:B------:R-:W-:Y:S01]  /*101c0*/  F2FP.BF16.F32.PACK_AB R0, RZ, R0 ;  /* 0x00000000ff00723e */ /* 0x000fe200000010ff */
[----:B------:R-:W-:Y:S06]  /*101d0*/  BRA `(.L_x_1007) ;  /* 0x0000000c00147947 */ /* 0x000fec0003800000 */
.L_x_1010:
        /* <DEDUP_REMOVED lines=9> */
.L_x_1013:
[----:B------:R-:W2:Y:S02]  /*10270*/  LDG.E.U16 R2, desc[UR36][R2.64] ;  /* 0x0000002402027981 */ /* 0x000ea4000c1e1500 */
[----:B--2---:R-:W-:-:S05]  /*10280*/  HADD2.F32 R0, -RZ, R2.H0_H0 ;  /* 0x20000002ff007230 */ /* 0x004fca0000004100 */
[----:B------:R-:W-:Y:S01]  /*10290*/  F2FP.BF16.F32.PACK_AB R0, RZ, R0 ;  /* 0x00000000ff00723e */ /* 0x000fe200000010ff */
[----:B------:R-:W-:Y:S06]  /*102a0*/  BRA `(.L_x_1007) ;  /* 0x0000000800e07947 */ /* 0x000fec0003800000 */
.L_x_1012:
        /* <DEDUP_REMOVED lines=8> */
.L_x_1002:
        /* <DEDUP_REMOVED lines=13> */
.L_x_1016:
        /* <DEDUP_REMOVED lines=8> */
.L_x_1015:
        /* <DEDUP_REMOVED lines=28> */
.L_x_1018:
        /* <DEDUP_REMOVED lines=15> */
.L_x_1017:
[----:B------:R0:W5:Y:S01]  /*10730*/  LDG.E.U16 R0, desc[UR36][R2.64] ;  /* 0x0000002402007981 */ /* 0x000162000c1e1500 */
[----:B------:R-:W-:Y:S05]  /*10740*/  BRA `(.L_x_1007) ;  /* 0x0000000400b87947 */ /* 0x000fea0003800000 */
.L_x_1014:
        /* <DEDUP_REMOVED lines=12> */
.L_x_1021:
        /* <DEDUP_REMOVED lines=21> */
.L_x_1025:
[----:B------:R-:W-:Y:S05]  /*10960*/  BSYNC B1 ;  /* 0x0000000000017941 */ /* 0x000fea0003800000 */
.L_x_1024:
[----:B------:R-:W-:Y:S01]  /*10970*/  LEA R3, R0, 0x3b800000, 0x17 ;  /* 0x3b80000000037811 */ /* 0x000fe200078eb8ff */
[----:B------:R-:W-:-:S05]  /*10980*/  IMAD.SHL.U32 R0, R2, 0x100000, RZ ;  /* 0x0010000002007824 */ /* 0x000fca00078e00ff */
[----:B------:R-:W-:-:S07]  /*10990*/  LOP3.LUT R0, R3, R0, R4, 0xfe, !PT ;  /* 0x0000000003007212 */ /* 0x000fce00078efe04 */
.L_x_1023:
[----:B------:R-:W-:Y:S05]  /*109a0*/  BSYNC B0 ;  /* 0x0000000000007941 */ /* 0x000fea0003800000 */
.L_x_1022:
[----:B------:R-:W-:Y:S01]  /*109b0*/  F2FP.BF16.F32.PACK_AB R0, RZ, R0 ;  /* 0x00000000ff00723e */ /* 0x000fe200000010ff */
[----:B------:R-:W-:Y:S06]  /*109c0*/  BRA `(.L_x_1007) ;  /* 0x0000000400187947 */ /* 0x000fec0003800000 */
.L_x_1020:
        /* <DEDUP_REMOVED lines=21> */
.L_x_1029:
[----:B------:R-:W-:Y:S05]  /*10b20*/  BSYNC B1 ;  /* 0x0000000000017941 */ /* 0x000fea0003800000 */
.L_x_1028:
[----:B------:R-:W-:Y:S01]  /*10b30*/  LEA R3, R0, 0x37800000, 0x17 ;  /* 0x3780000000037811 */ /* 0x000fe200078eb8ff */
[----:B------:R-:W-:-:S05]  /*10b40*/  IMAD.SHL.U32 R0, R2, 0x200000, RZ ;  /* 0x0020000002007824 */ /* 0x000fca00078e00ff */
[----:B------:R-:W-:-:S07]  /*10b50*/  LOP3.LUT R0, R3, R0, R4, 0xfe, !PT ;  /* 0x0000000003007212 */ /* 0x000fce00078efe04 */
.L_x_1027:
[----:B------:R-:W-:Y:S05]  /*10b60*/  BSYNC B0 ;  /* 0x0000000000007941 */ /* 0x000fea0003800000 */
.L_x_1026:
[----:B------:R-:W-:Y:S01]  /*10b70*/  F2FP.BF16.F32.PACK_AB R0, RZ, R0 ;  /* 0x00000000ff00723e */ /* 0x000fe200000010ff */
[----:B------:R-:W-:Y:S06]  /*10b80*/  BRA `(.L_x_1007) ;  /* 0x0000000000a87947 */ /* 0x000fec0003800000 */
.L_x_1019:
        /* <DEDUP_REMOVED lines=14> */
.L_x_1033:
[----:B------:R-:W-:Y:S05]  /*10c70*/  BSYNC B0 ;  /* 0x0000000000007941 */ /* 0x000fea0003800000 */
.L_x_1032:
[----:B------:R-:W-:Y:S01]  /*10c80*/  F2FP.BF16.F32.PACK_AB R0, RZ, R0 ;  /* 0x00000000ff00723e */ /* 0x000fe200000010ff */
[----:B------:R-:W-:Y:S06]  /*10c90*/  BRA `(.L_x_1007) ;  /* 0x0000000000647947 */ /* 0x000fec0003800000 */
.L_x_1006:
        /* <DEDUP_REMOVED lines=16> */
.L_x_1034:
[----:B------:R-:W-:Y:S01]  /*10da0*/  PRMT R0, RZ, 0x7610, R0 ;  /* 0x00007610ff007816 */ /* 0x000fe20000000000 */
[----:B------:R-:W-:Y:S06]  /*10db0*/  BRA `(.L_x_1007) ;  /* 0x00000000001c7947 */ /* 0x000fec0003800000 */
.L_x_1031:
[----:B------:R-:W2:Y:S02]  /*10dc0*/  LDG.E.64 R2, desc[UR36][R2.64] ;  /* 0x0000002402027981 */ /* 0x000ea4000c1e1b00 */
[----:B--2---:R-:W0:Y:S02]  /*10dd0*/  I2F.U64 R0, R2 ;  /* 0x0000000200007312 */ /* 0x004e240000301000 */
[----:B0-----:R-:W-:Y:S01]  /*10de0*/  F2FP.BF16.F32.PACK_AB R0, RZ, R0 ;  /* 0x00000000ff00723e */ /* 0x001fe200000010ff */
[----:B------:R-:W-:Y:S06]  /*10df0*/  BRA `(.L_x_1007) ;  /* 0x00000000000c7947 */ /* 0x000fec0003800000 */
.L_x_1030:
[----:B------:R-:W2:Y:S02]  /*10e00*/  LDG.E R2, desc[UR36][R2.64] ;  /* 0x0000002402027981 */ /* 0x000ea4000c1e1900 */
[----:B--2---:R-:W-:-:S04]  /*10e10*/  I2FP.F32.U32 R0, R2 ;  /* 0x0000000200007245 */ /* 0x004fc80000201000 */
[----:B------:R-:W-:-:S07]  /*10e20*/  F2FP.BF16.F32.PACK_AB R0, RZ, R0 ;  /* 0x00000000ff00723e */ /* 0x000fce00000010ff */
.L_x_1007:
        /* <DEDUP_REMOVED lines=35> */
.L_x_1038:
[----:B-1----:R-:W-:-:S06]  /*11060*/  IMAD.U32 R3, R3, 0x10000, RZ ;  /* 0x0001000003037824 */ /* 0x002fcc00078e00ff */
[----:B------:R-:W0:Y:S02]  /*11070*/  F2I.S64.TRUNC R2, R3 ;  /* 0x0000000300027311 */ /* 0x000e24000020d900 */
[----:B0-----:R-:W-:Y:S01]  /*11080*/  STG.E.U8 desc[UR36][R16.64], R2 ;  /* 0x0000000210007986 */ /* 0x001fe2000c101124 */
[----:B------:R-:W-:Y:S05]  /*11090*/  EXIT ;  /* 0x000000000000794d */ /* 0x000fea0003800000 */
.L_x_1037:
        /* <DEDUP_REMOVED lines=10> */
.L_x_1041:
[----:B-1----:R-:W-:-:S06]  /*11140*/  IMAD.U32 R3, R3, 0x10000, RZ ;  /* 0x0001000003037824 */ /* 0x002fcc00078e00ff */
[----:B------:R-:W0:Y:S02]  /*11150*/  F2I.FTZ.TRUNC.NTZ R3, R3 ;  /* 0x0000000300037305 */ /* 0x000e24000021f100 */
[----:B0-----:R-:W-:Y:S01]  /*11160*/  STG.E desc[UR36][R16.64], R3 ;  /* 0x0000000310007986 */ /* 0x001fe2000c101924 */
[----:B------:R-:W-:Y:S05]  /*11170*/  EXIT ;  /* 0x000000000000794d */ /* 0x000fea0003800000 */
.L_x_1040:
[----:B-1----:R-:W-:-:S06]  /*11180*/  IMAD.U32 R3, R3, 0x10000, RZ ;  /* 0x0001000003037824 */ /* 0x002fcc00078e00ff */
[----:B------:R-:W0:Y:S02]  /*11190*/  F2I.FTZ.TRUNC.NTZ R3, R3 ;  /* 0x0000000300037305 */ /* 0x000e24000021f100 */
[----:B0-----:R-:W-:Y:S01]  /*111a0*/  STG.E.U16 desc[UR36][R16.64], R3 ;  /* 0x0000000310007986 */ /* 0x001fe2000c101524 */
[----:B------:R-:W-:Y:S05]  /*111b0*/  EXIT ;  /* 0x000000000000794d */ /* 0x000fea0003800000 */
.L_x_1036:
        /* <DEDUP_REMOVED lines=9> */
.L_x_1043:
[----:B-1----:R-:W-:-:S05]  /*11250*/  IMAD.U32 R0, R3, 0x10000, RZ ;  /* 0x0001000003007824 */ /* 0x002fca00078e00ff */
[----:B------:R-:W-:-:S05]  /*11260*/  F2FP.F16.F32.PACK_AB R0, RZ, R0 ;  /* 0x00000000ff00723e */ /* 0x000fca00000000ff */
[----:B------:R-:W-:Y:S01]  /*11270*/  STG.E.U16 desc[UR36][R16.64], R0 ;  /* 0x0000000010007986 */ /* 0x000fe2000c101524 */
[----:B------:R-:W-:Y:S05]  /*11280*/  EXIT ;  /* 0x000000000000794d */ /* 0x000fea0003800000 */
.L_x_1042:
        /* <DEDUP_REMOVED lines=10> */
.L_x_1045:
[----:B-1----:R-:W-:-:S05]  /*11330*/  IMAD.U32 R3, R3, 0x10000, RZ ;  /* 0x0001000003037824 */ /* 0x002fca00078e00ff */
[----:B------:R-:W-:-:S04]  /*11340*/  F2FP.F16.F32.PACK_AB R3, RZ, R3 ;  /* 0x00000003ff03723e */ /* 0x000fc800000000ff */
[----:B------:R-:W-:-:S05]  /*11350*/  PRMT R3, R3, 0x5410, RZ ;  /* 0x0000541003037816 */ /* 0x000fca00000000ff */
[----:B------:R-:W-:Y:S01]  /*11360*/  STG.E desc[UR36][R16.64], R3 ;  /* 0x0000000310007986 */ /* 0x000fe2000c101924 */
[----:B------:R-:W-:Y:S05]  /*11370*/  EXIT ;  /* 0x000000000000794d */ /* 0x000fea0003800000 */
.L_x_1044:
[----:B-1----:R-:W-:-:S04]  /*11380*/  IMAD.U32 R2, R3, 0x10000, RZ ;  /* 0x0001000003027824 */ /* 0x002fc800078e00ff */
[----:B------:R-:W-:-:S06]  /*11390*/  FMUL.FTZ R2, R2, 1 ;  /* 0x3f80000002027820 */ /* 0x000fcc0000410000 */
[----:B------:R-:W0:Y:S02]  /*113a0*/  F2F.F64.F32 R2, R2 ;  /* 0x0000000200027310 */ /* 0x000e240000201800 */
[----:B0-----:R-:W-:Y:S01]  /*113b0*/  STG.E.64 desc[UR36][R16.64], R2 ;  /* 0x0000000210007986 */ /* 0x001fe2000c101b24 */
[----:B------:R-:W-:Y:S05]  /*113c0*/  EXIT ;  /* 0x000000000000794d */ /* 0x000fea0003800000 */
.L_x_1035:
        /* <DEDUP_REMOVED lines=13> */
.L_x_1048:
[----:B-1----:R-:W-:Y:S01]  /*114a0*/  IMAD.U32 R3, R3, 0x10000, RZ ;  /* 0x0001000003037824 */ /* 0x002fe200078e00ff */
[----:B------:R-:W-:-:S03]  /*114b0*/  CS2R R6, SRZ ;  /* 0x0000000000067805 */ /* 0x000fc6000001ff00 */
[----:B------:R-:W-:-:S04]  /*114c0*/  FMUL.FTZ R3, R3, 1 ;  /* 0x3f80000003037820 */ /* 0x000fc80000410000 */
[----:B------:R-:W0:Y:S02]  /*114d0*/  F2F.F64.F32 R4, R3 ;  /* 0x0000000300047310 */ /* 0x000e240000201800 */
[----:B0-----:R-:W-:Y:S01]  /*114e0*/  STG.E.128 desc[UR36][R16.64], R4 ;  /* 0x0000000410007986 */ /* 0x001fe2000c101d24 */
[----:B------:R-:W-:Y:S05]  /*114f0*/  EXIT ;  /* 0x000000000000794d */ /* 0x000fea0003800000 */
.L_x_1047:
        /* <DEDUP_REMOVED lines=21> */
.L_x_1052:
[----:B------:R-:W-:Y:S05]  /*11650*/  BSYNC B0 ;  /* 0x0000000000007941 */ /* 0x000fea0003800000 */
.L_x_1051:
[----:B------:R-:W-:-:S05]  /*11660*/  LOP3.LUT R3, R0, R3, RZ, 0xfc, !PT ;  /* 0x0000000300037212 */ /* 0x000fca00078efcff */
[----:B------:R-:W-:Y:S01]  /*11670*/  STG.E.U8 desc[UR36][R16.64], R3 ;  /* 0x0000000310007986 */ /* 0x000fe2000c101124 */
[----:B------:R-:W-:Y:S05]  /*11680*/  EXIT ;  /* 0x000000000000794d */ /* 0x000fea0003800000 */
.L_x_1050:
        /* <DEDUP_REMOVED lines=13> */
.L_x_1054:
[----:B------:R-:W-:Y:S01]  /*11760*/  IMAD.MOV.U32 R0, RZ, RZ, 0x7f ;  /* 0x0000007fff007424 */ /* 0x000fe200078e00ff */
[----:B------:R-:W-:-:S04]  /*11770*/  ISETP.GT.U32.AND P0, PT, R2, 0x7f800000, PT ;  /* 0x7f8000000200780c */ /* 0x000fc80003f04070 */
[----:B------:R-:W-:-:S09]  /*11780*/  SEL R0, R0, 0x7c, P0 ;  /* 0x0000007c00007807 */ /* 0x000fd20000000000 */
.L_x_1055:
[----:B------:R-:W-:Y:S05]  /*11790*/  BSYNC B0 ;  /* 0x0000000000007941 */ /* 0x000fea0003800000 */
.L_x_1053:
[----:B------:R-:W-:-:S04]  /*117a0*/  LOP3.LUT R2, R3, 0x80000000, RZ, 0xc0, !PT ;  /* 0x8000000003027812 */ /* 0x000fc800078ec0ff */
[----:B------:R-:W-:-:S04]  /*117b0*/  SHF.R.U32.HI R3, RZ, 0x18, R2 ;  /* 0x00000018ff037819 */ /* 0x000fc80000011602 */
[----:B------:R-:W-:-:S05]  /*117c0*/  LOP3.LUT R3, R0, R3, RZ, 0xfc, !PT ;  /* 0x0000000300037212 */ /* 0x000fca00078efcff */
[----:B------:R-:W-:Y:S01]  /*117d0*/  STG.E.U8 desc[UR36][R16.64], R3 ;  /* 0x0000000310007986 */ /* 0x000fe2000c101124 */
[----:B------:R-:W-:Y:S05]  /*117e0*/  EXIT ;  /* 0x000000000000794d */ /* 0x000fea0003800000 */
.L_x_1049:
[----:B-1----:R-:W-:Y:S01]  /*117f0*/  STG.E.U16 desc[UR36][R16.64], R3 ;  /* 0x0000000310007986 */ /* 0x002fe2000c101524 */
[----:B------:R-:W-:Y:S05]  /*11800*/  EXIT ;  /* 0x000000000000794d */ /* 0x000fea0003800000 */
.L_x_1046:
        /* <DEDUP_REMOVED lines=12> */
.L_x_1058:
        /* <DEDUP_REMOVED lines=17> */
.L_x_1061:
[----:B------:R-:W-:-:S04]  /*119e0*/  LOP3.LUT R2, R3, 0x80000000, RZ, 0xc0, !PT ;  /* 0x8000000003027812 */ /* 0x000fc800078ec0ff */
[----:B------:R-:W-:-:S04]  /*119f0*/  SHF.R.U32.HI R3, RZ, 0x18, R2 ;  /* 0x00000018ff037819 */ /* 0x000fc80000011602 */
[----:B------:R-:W-:-:S04]  /*11a00*/  LOP3.LUT R0, R0, R3, RZ, 0xfc, !PT ;  /* 0x0000000300007212 */ /* 0x000fc800078efcff */
[----:B------:R-:W-:-:S07]  /*11a10*/  PRMT R8, R0, 0x7610, R8 ;  /* 0x0000761000087816 */ /* 0x000fce0000000008 */
.L_x_1060:
[----:B------:R-:W-:Y:S05]  /*11a20*/  BSYNC B0 ;  /* 0x0000000000007941 */ /* 0x000fea0003800000 */
.L_x_1059:
[----:B------:R-:W-:Y:S01]  /*11a30*/  STG.E.U8 desc[UR36][R16.64], R8 ;  /* 0x0000000810007986 */ /* 0x000fe2000c101124 */
[----:B------:R-:W-:Y:S05]  /*11a40*/  EXIT ;  /* 0x000000000000794d */ /* 0x000fea0003800000 */
.L_x_1057:
        /* <DEDUP_REMOVED lines=17> */
.L_x_1064:
[----:B------:R-:W-:-:S04]  /*11b60*/  LOP3.LUT R2, R3, 0x80000000, RZ, 0xc0, !PT ;  /* 0x8000000003027812 */ /* 0x000fc800078ec0ff */
[----:B------:R-:W-:-:S04]  /*11b70*/  SHF.R.U32.HI R3, RZ, 0x18, R2 ;  /* 0x00000018ff037819 */ /* 0x000fc80000011602 */
[----:B------:R-:W-:-:S04]  /*11b80*/  LOP3.LUT R0, R0, R3, RZ, 0xfc, !PT ;  /* 0x0000000300007212 */ /* 0x000fc800078efcff */
[----:B------:R-:W-:-:S07]  /*11b90*/  PRMT R8, R0, 0x7610, R8 ;  /* 0x0000761000087816 */ /* 0x000fce0000000008 */
.L_x_1063:
[----:B------:R-:W-:Y:S05]  /*11ba0*/  BSYNC B0 ;  /* 0x0000000000007941 */ /* 0x000fea0003800000 */
.L_x_1062:
[----:B------:R-:W-:Y:S01]  /*11bb0*/  STG.E.U8 desc[UR36][R16.64], R8 ;  /* 0x0000000810007986 */ /* 0x000fe2000c101124 */
[----:B------:R-:W-:Y:S05]  /*11bc0*/  EXIT ;  /* 0x000000000000794d */ /* 0x000fea0003800000 */
.L_x_1056:
        /* <DEDUP_REMOVED lines=22> */
.L_x_1039:
        /* <DEDUP_REMOVED lines=16> */
.L_x_1067:
[----:B------:R-:W-:Y:S05]  /*11e30*/  EXIT ;  /* 0x000000000000794d */ /* 0x000fea0003800000 */
.L_x_1066:
[----:B-1----:R-:W-:-:S06]  /*11e40*/  IMAD.U32 R3, R3, 0x10000, RZ ;  /* 0x0001000003037824 */ /* 0x002fcc00078e00ff */
[----:B------:R-:W0:Y:S02]  /*11e50*/  F2I.U64.TRUNC R2, R3 ;  /* 0x0000000300027311 */ /* 0x000e24000020d800 */
[----:B0-----:R-:W-:Y:S01]  /*11e60*/  STG.E.64 desc[UR36][R16.64], R2 ;  /* 0x0000000210007986 */ /* 0x001fe2000c101b24 */
[----:B------:R-:W-:Y:S05]  /*11e70*/  EXIT ;  /* 0x000000000000794d */ /* 0x000fea0003800000 */
.L_x_1065:
[----:B-1----:R-:W-:-:S06]  /*11e80*/  IMAD.U32 R3, R3, 0x10000, RZ ;  /* 0x0001000003037824 */ /* 0x002fcc00078e00ff */
[----:B------:R-:W0:Y:S02]  /*11e90*/  F2I.FTZ.U32.TRUNC.NTZ R3, R3 ;  /* 0x0000000300037305 */ /* 0x000e24000021f000 */
[----:B0-----:R-:W-:Y:S01]  /*11ea0*/  STG.E desc[UR36][R16.64], R3 ;  /* 0x0000000310007986 */ /* 0x001fe2000c101924 */
[----:B------:R-:W-:Y:S05]  /*11eb0*/  EXIT ;  /* 0x000000000000794d */ /* 0x000fea0003800000 */
.L_x_1068:
        /* <DEDUP_REMOVED lines=12> */
.L_x_19767:


//--------------------- .text._ZN2at6native27unrolled_elementwise_kernelINS0_13BinaryFunctorIN3c108BFloat16ES4_S4_ZZZNS0_17hypot_kernel_cudaERNS_18TensorIteratorBaseEENKUlvE_clEvENKUlvE2_clEvEUlS4_S4_E_EESt5arrayIPcLm3EELi4E23TrivialOffsetCalculatorILi2EjESE_ILi1EjENS0_6memory12LoadWithCastILi2EEENSH_13StoreWithCastILi1EEEEEviT_T0_T2_T3_T4_T5_ --------------------------
	.section	.text._ZN2at6native27unrolled_elementwise_kernelINS0_13BinaryFunctorIN3c108BFloat16ES4_S4_ZZZNS0_17hypot_kernel_cudaERNS_18TensorIteratorBaseEENKUlvE_clEvENKUlvE2_clEvEUlS4_S4_E_EESt5arrayIPcLm3EELi4E23TrivialOffsetCalculatorILi2EjESE_ILi1EjENS0_6memory12LoadWithCastILi2EEENSH_13StoreWithCastILi1EEEEEviT_T0_T2_T3_T4_T5_,"ax",@progbits
	.align	128
        .global         _ZN2at6native27unrolled_elementwise_kernelINS0_13BinaryFunctorIN3c108BFloat16ES4_S4_ZZZNS0_17hypot_kernel_cudaERNS_18TensorIteratorBaseEENKUlvE_clEvENKUlvE2_clEvEUlS4_S4_E_EESt5arrayIPcLm3EELi4E23TrivialOffsetCalculatorILi2EjESE_ILi1EjENS0_6memory12LoadWithCastILi2EEENSH_13StoreWithCastILi1EEEEEviT_T0_T2_T3_T4_T5_
        .type           _ZN2at6native27unrolled_elementwise_kernelINS0_13BinaryFunctorIN3c108BFloat16ES4_S4_ZZZNS0_17hypot_kernel_cudaERNS_18TensorIteratorBaseEENKUlvE_clEvENKUlvE2_clEvEUlS4_S4_E_EESt5arrayIPcLm3EELi4E23TrivialOffsetCalculatorILi2EjESE_ILi1EjENS0_6memory12LoadWithCastILi2EEENSH_13StoreWithCastILi1EEEEEviT_T0_T2_T3_T4_T5_,@function
        .size           _ZN2at6native27unrolled_elementwise_kernelINS0_13BinaryFunctorIN3c108BFloat16ES4_S4_ZZZNS0_17hypot_kernel_cudaERNS_18TensorIteratorBaseEENKUlvE_clEvENKUlvE2_clEvEUlS4_S4_E_EESt5arrayIPcLm3EELi4E23TrivialOffsetCalculatorILi2EjESE_ILi1EjENS0_6memory12LoadWithCastILi2EEENSH_13StoreWithCastILi1EEEEEviT_T0_T2_T3_T4_T5_,(.L_x_19768 - _ZN2at6native27unrolled_elementwise_kernelINS0_13BinaryFunctorIN3c108BFloat16ES4_S4_ZZZNS0_17hypot_kernel_cudaERNS_18TensorIteratorBaseEENKUlvE_clEvENKUlvE2_clEvEUlS4_S4_E_EESt5arrayIPcLm3EELi4E23TrivialOffsetCalculatorILi2EjESE_ILi1EjENS0_6memory12LoadWithCastILi2EEENSH_13StoreWithCastILi1EEEEEviT_T0_T2_T3_T4_T5_)
        .other          _ZN2at6native27unrolled_elementwise_kernelINS0_13BinaryFunctorIN3c108BFloat16ES4_S4_ZZZNS0_17hypot_kernel_cudaERNS_18TensorIteratorBaseEENKUlvE_clEvENKUlvE2_clEvEUlS4_S4_E_EESt5arrayIPcLm3EELi4E23TrivialOffsetCalculatorILi2EjESE_ILi1EjENS0_6memory12LoadWithCastILi2EEENSH_13StoreWithCastILi1EEEEEviT_T0_T2_T3_T4_T5_,@"STO_CUDA_ENTRY STV_DEFAULT"
_ZN2at6native27unrolled_elementwise_kernelINS0_13BinaryFunctorIN3c108BFloat16ES4_S4_ZZZNS0_17hypot_kernel_cudaERNS_18TensorIteratorBaseEENKUlvE_clEvENKUlvE2_clEvEUlS4_S4_E_EESt5arrayIPcLm3EELi4E23TrivialOffsetCalculatorILi2EjESE_ILi1EjENS0_6memory12LoadWithCastILi2EEENSH_13StoreWithCastILi1EEEEEviT_T0_T2_T3_T4_T5_:
.text._ZN2at6native27unrolled_elementwise_kernelINS0_13BinaryFunctorIN3c108BFloat16ES4_S4_ZZZNS0_17hypot_kernel_cudaERNS_18TensorIteratorBaseEENKUlvE_clEvENKUlvE2_clEvEUlS4_S4_E_EESt5arrayIPcLm3EELi4E23TrivialOffsetCalculatorILi2EjESE_ILi1EjENS0_6memory12LoadWithCastILi2EEENSH_13StoreWithCastILi1EEEEEviT_T0_T2_T3_T4_T5_:
        /* <DEDUP_REMOVED lines=9> */
[----:B------:R-:W-:-:S07]  /*0090*/  PRMT R26, RZ, 0x7610, R26 ;  /* 0x00007610ff1a7816 */ /* 0x000fce000000001a */
[----:B------:R-:W4:Y:S01]  /*00a0*/  LDC.U8 R18, c[0x0][0x235] ;  /* 0x00008d40ff127b82 */ /* 0x000f220000000000 */
[----:B-1----:R-:W-:-:S05]  /*00b0*/  IMAD R16, R2, -0x200, R3 ;  /* 0xfffffe0002107824 */ /* 0x002fca00078e0203 */
[----:B--2---:R-:W-:-:S13]  /*00c0*/  ISETP.GE.AND P0, PT, R23, R16, PT ;  /* 0x000000101700720c */ /* 0x004fda0003f06270 */
[----:B0--34-:R-:W-:Y:S05]  /*00d0*/  @P0 BRA `(.L_x_1070) ;  /* 0x0000002000680947 */ /* 0x019fea0003800000 */
        /* <DEDUP_REMOVED lines=22> */
.L_x_1074:
[----:B------:R-:W2:Y:S02]  /*0240*/  LDG.E.U8 R4, desc[UR36][R4.64] ;  /* 0x0000002404047981 */ /* 0x000ea4000c1e1100 */
[----:B--2---:R-:W-:-:S04]  /*0250*/  I2FP.F32.U32 R0, R4 ;  /* 0x0000000400007245 */ /* 0x004fc80000201000 */
[----:B------:R-:W-:-:S04]  /*0260*/  F2FP.BF16.F32.PACK_AB R0, RZ, R0 ;  /* 0x00000000ff00723e */ /* 0x000fc800000010ff */
[----:B------:R-:W-:Y:S01]  /*0270*/  PRMT R22, R0, 0x7610, R22 ;  /* 0x0000761000167816 */ /* 0x000fe20000000016 */
[----:B------:R-:W-:Y:S06]  /*0280*/  BRA `(.L_x_1076) ;  /* 0x0000000c00c87947 */ /* 0x000fec0003800000 */
.L_x_1073:
        /* <DEDUP_REMOVED lines=11> */
.L_x_1078:
[----:B------:R-:W2:Y:S02]  /*0340*/  LDG.E R4, desc[UR36][R4.64] ;  /* 0x0000002404047981 */ /* 0x000ea4000c1e1900 */
[----:B--2---:R-:W-:-:S04]  /*0350*/  I2FP.F32.S32 R0, R4 ;  /* 0x0000000400007245 */ /* 0x004fc80000201400 */
[----:B------:R-:W-:-:S04]  /*0360*/  F2FP.BF16.F32.PACK_AB R0, RZ, R0 ;  /* 0x00000000ff00723e */ /* 0x000fc800000010ff */
[----:B------:R-:W-:Y:S01]  /*0370*/  PRMT R22, R0, 0x7610, R22 ;  /* 0x0000761000167816 */ /* 0x000fe20000000016 */
[----:B------:R-:W-:Y:S06]  /*0380*/  BRA `(.L_x_1076) ;  /* 0x0000000c00887947 */ /* 0x000fec0003800000 */
.L_x_1077:
[----:B------:R-:W2:Y:S02]  /*0390*/  LDG.E.U16 R4, desc[UR36][R4.64] ;  /* 0x0000002404047981 */ /* 0x000ea4000c1e1500 */
[----:B--2---:R-:W0:Y:S02]  /*03a0*/  I2F.S16 R0, R4 ;  /* 0x0000000400007306 */ /* 0x004e240000101400 */
[----:B0-----:R-:W-:-:S04]  /*03b0*/  F2FP.BF16.F32.PACK_AB R0, RZ, R0 ;  /* 0x00000000ff00723e */ /* 0x001fc800000010ff */
[----:B------:R-:W-:Y:S01]  /*03c0*/  PRMT R22, R0, 0x7610, R22 ;  /* 0x0000761000167816 */ /* 0x000fe20000000016 */
[----:B------:R-:W-:Y:S06]  /*03d0*/  BRA `(.L_x_1076) ;  /* 0x0000000c00747947 */ /* 0x000fec0003800000 */
.L_x_1072:
        /* <DEDUP_REMOVED lines=9> */
.L_x_1080:
[----:B------:R-:W2:Y:S02]  /*0470*/  LDG.E.U16 R0, desc[UR36][R4.64] ;  /* 0x0000002404007981 */ /* 0x000ea4000c1e1500 */
[----:B--2---:R-:W-:-:S05]  /*0480*/  HADD2.F32 R0, -RZ, R0.H0_H0 ;  /* 0x20000000ff007230 */ /* 0x004fca0000004100 */
[----:B------:R-:W-:-:S04]  /*0490*/  F2FP.BF16.F32.PACK_AB R0, RZ, R0 ;  /* 0x00000000ff00723e */ /* 0x000fc800000010ff */
[----:B------:R-:W-:Y:S01]  /*04a0*/  PRMT R22, R0, 0x7610, R22 ;  /* 0x0000761000167816 */ /* 0x000fe20000000016 */
[----:B------:R-:W-:Y:S06]  /*04b0*/  BRA `(.L_x_1076) ;  /* 0x0000000c003c7947 */ /* 0x000fec0003800000 */
.L_x_1079:
        /* <DEDUP_REMOVED lines=9> */
.L_x_1082:
[----:B------:R-:W2:Y:S02]  /*0550*/  LDG.E.U16 R4, desc[UR36][R4.64] ;  /* 0x0000002404047981 */ /* 0x000ea4000c1e1500 */
[----:B--2---:R-:W-:-:S05]  /*0560*/  HADD2.F32 R0, -RZ, R4.H0_H0 ;  /* 0x20000004ff007230 */ /* 0x004fca0000004100 */
[----:B------:R-:W-:-:S04]  /*0570*/  F2FP.BF16.F32.PACK_AB R0, RZ, R0 ;  /* 0x00000000ff00723e */ /* 0x000fc800000010ff */
[----:B------:R-:W-:Y:S01]  /*0580*/  PRMT R22, R0, 0x7610, R22 ;  /* 0x0000761000167816 */ /* 0x000fe20000000016 */
[----:B------:R-:W-:Y:S06]  /*0590*/  BRA `(.L_x_1076) ;  /* 0x0000000c00047947 */ /* 0x000fec0003800000 */
.L_x_1081:
        /* <DEDUP_REMOVED lines=9> */
.L_x_1071:
        /* <DEDUP_REMOVED lines=14> */
.L_x_1085:
        /* <DEDUP_REMOVED lines=9> */
.L_x_1084:
        /* <DEDUP_REMOVED lines=28> */
.L_x_1087:
        /* <DEDUP_REMOVED lines=15> */
.L_x_1086:
[----:B------:R0:W5:Y:S01]  /*0a50*/  LDG.E.U16 R22, desc[UR36][R4.64] ;  /* 0x0000002404167981 */ /* 0x000162000c1e1500 */
[----:B------:R-:W-:Y:S05]  /*0a60*/  BRA `(.L_x_1076) ;  /* 0x0000000400d07947 */ /* 0x000fea0003800000 */
.L_x_1083:
        /* <DEDUP_REMOVED lines=13> */
.L_x_1090:
        /* <DEDUP_REMOVED lines=21> */
.L_x_1094:
[----:B------:R-:W-:Y:S05]  /*0c90*/  BSYNC B1 ;  /* 0x0000000000017941 */ /* 0x000fea0003800000 */
.L_x_1093:
[----:B------:R-:W-:Y:S01]  /*0ca0*/  LEA R5, R0, 0x3b800000, 0x17 ;  /* 0x3b80000000057811 */ /* 0x000fe200078eb8ff */
[----:B------:R-:W-:-:S05]  /*0cb0*/  IMAD.SHL.U32 R0, R3, 0x100000, RZ ;  /* 0x0010000003007824 */ /* 0x000fca00078e00ff */
[----:B------:R-:W-:-:S07]  /*0cc0*/  LOP3.LUT R0, R5, R0, R6, 0xfe, !PT ;  /* 0x0000000005007212 */ /* 0x000fce00078efe06 */
.L_x_1092:
[----:B------:R-:W-:Y:S05]  /*0cd0*/  BSYNC B0 ;  /* 0x0000000000007941 */ /* 0x000fea0003800000 */
.L_x_1091:
[----:B------:R-:W-:-:S04]  /*0ce0*/  F2FP.BF16.F32.PACK_AB R0, RZ, R0 ;  /* 0x00000000ff00723e */ /* 0x000fc800000010ff */
[----:B------:R-:W-:Y:S01]  /*0cf0*/  PRMT R22, R0, 0x7610, R22 ;  /* 0x0000761000167816 */ /* 0x000fe20000000016 */
[----:B------:R-:W-:Y:S06]  /*0d00*/  BRA `(.L_x_1076) ;  /* 0x0000000400287947 */ /* 0x000fec0003800000 */
.L_x_1089:
        /* <DEDUP_REMOVED lines=21> */
.L_x_1098:
[----:B------:R-:W-:Y:S05]  /*0e60*/  BSYNC B1 ;  /* 0x0000000000017941 */ /* 0x000fea0003800000 */
.L_x_1097:
[----:B------:R-:W-:Y:S01]  /*0e70*/  LEA R5, R0, 0x37800000, 0x17 ;  /* 0x3780000000057811 */ /* 0x000fe200078eb8ff */
[----:B------:R-:W-:-:S05]  /*0e80*/  IMAD.SHL.U32 R0, R3, 0x200000, RZ ;  /* 0x0020000003007824 */ /* 0x000fca00078e00ff */
[----:B------:R-:W-:-:S07]  /*0e90*/  LOP3.LUT R0, R5, R0, R6, 0xfe, !PT ;  /* 0x0000000005007212 */ /* 0x000fce00078efe06 */
.L_x_1096:
[----:B------:R-:W-:Y:S05]  /*0ea0*/  BSYNC B0 ;  /* 0x0000000000007941 */ /* 0x000fea0003800000 */
.L_x_1095:
[----:B------:R-:W-:-:S04]  /*0eb0*/  F2FP.BF16.F32.PACK_AB R0, RZ, R0 ;  /* 0x00000000ff00723e */ /* 0x000fc800000010ff */
[----:B------:R-:W-:Y:S01]  /*0ec0*/  PRMT R22, R0, 0x7610, R22 ;  /* 0x0000761000167816 */ /* 0x000fe20000000016 */
[----:B------:R-:W-:Y:S06]  /*0ed0*/  BRA `(.L_x_1076) ;  /* 0x0000000000b47947 */ /* 0x000fec0003800000 */
.L_x_1088:
        /* <DEDUP_REMOVED lines=14> */
.L_x_1102:
[----:B------:R-:W-:Y:S05]  /*0fc0*/  BSYNC B0 ;  /* 0x0000000000007941 */ /* 0x000fea0003800000 */
.L_x_1101:
[----:B------:R-:W-:-:S04]  /*0fd0*/  F2FP.BF16.F32.PACK_AB R0, RZ, R0 ;  /* 0x00000000ff00723e */ /* 0x000fc800000010ff */
[----:B------:R-:W-:Y:S01]  /*0fe0*/  PRMT R22, R0, 0x7610, R22 ;  /* 0x0000761000167816 */ /* 0x000fe20000000016 */
[----:B------:R-:W-:Y:S06]  /*0ff0*/  BRA `(.L_x_1076) ;  /* 0x00000000006c7947 */ /* 0x000fec0003800000 */
.L_x_1075:
        /* <DEDUP_REMOVED lines=16> */
.L_x_1103:
[----:B------:R-:W-:Y:S01]  /*1100*/  PRMT R22, RZ, 0x7610, R22 ;  /* 0x00007610ff167816 */ /* 0x000fe20000000016 */
[----:B------:R-:W-:Y:S06]  /*1110*/  BRA `(.L_x_1076) ;  /* 0x0000000000247947 */ /* 0x000fec0003800000 */
.L_x_1100:
[----:B------:R-:W2:Y:S02]  /*1120*/  LDG.E.64 R4, desc[UR36][R4.64] ;  /* 0x0000002404047981 */ /* 0x000ea4000c1e1b00 */
[----:B--2---:R-:W0:Y:S02]  /*1130*/  I2F.U64 R0, R4 ;  /* 0x0000000400007312 */ /* 0x004e240000301000 */
[----:B0-----:R-:W-:-:S04]  /*1140*/  F2FP.BF16.F32.PACK_AB R0, RZ, R0 ;  /* 0x00000000ff00723e */ /* 0x001fc800000010ff */
[----:B------:R-:W-:Y:S01]  /*1150*/  PRMT R22, R0, 0x7610, R22 ;  /* 0x0000761000167816 */ /* 0x000fe20000000016 */
[----:B------:R-:W-:Y:S06]  /*1160*/  BRA `(.L_x_1076) ;  /* 0x0000000000107947 */ /* 0x000fec0003800000 */
.L_x_1099:
[----:B------:R-:W2:Y:S02]  /*1170*/  LDG.E R4, desc[UR36][R4.64] ;  /* 0x0000002404047981 */ /* 0x000ea4000c1e1900 */
[----:B--2---:R-:W-:-:S04]  /*1180*/  I2FP.F32.U32 R0, R4 ;  /* 0x0000000400007245 */ /* 0x004fc80000201000 */
[----:B------:R-:W-:-:S04]  /*1190*/  F2FP.BF16.F32.PACK_AB R0, RZ, R0 ;  /* 0x00000000ff00723e */ /* 0x000fc800000010ff */
[----:B------:R-:W-:-:S07]  /*11a0*/  PRMT R22, R0, 0x7610, R22 ;  /* 0x0000761000167816 */ /* 0x000fce0000000016 */
.L_x_1076:
[----:B0-----:R-:W0:Y:S01]  /*11b0*/  LDC.64 R4, c[0x0][0x228] ;  /* 0x00008a00ff047b82 */ /* 0x001e220000000a00 */
[----:B------:R-:W-:Y:S01]  /*11c0*/  PRMT R0, R18, 0x9910, RZ ;  /* 0x0000991012007816 */ /* 0x000fe200000000ff */
[----:B------:R-:W-:Y:S02]  /*11d0*/  ULDC UR4, c[0x0][0x23c] ;  /* 0x00008f0000047ab9 */ /* 0x000fe40000000800 */
[----:B------:R-:W-:Y:S01]  /*11e0*/  IMAD R19, R19, UR4, RZ ;  /* 0x0000000413137c24 */ /* 0x000fe2000f8e02ff */
[----:B------:R-:W-:-:S04]  /*11f0*/  ISETP.GT.AND P0, PT, R0, 0x9, PT ;  /* 0x000000090000780c */ /* 0x000fc80003f04270 */
[----:B0-----:R-:W-:-:S05]  /*1200*/  IADD3 R4, P1, R19, R4, RZ ;  /* 0x0000000413047210 */ /* 0x001fca0007f3e0ff */
[----:B------:R-:W-:-:S04]  /*1210*/  IMAD.X R5, RZ, RZ, R5, P1 ;  /* 0x000000ffff057224 */ /* 0x000fc800008e0605 */
        /* <DEDUP_REMOVED lines=14> */
.L_x_1107:
[----:B------:R-:W2:Y:S02]  /*1300*/  LDG.E.U8 R4, desc[UR36][R4.64] ;  /* 0x0000002404047981 */ /* 0x000ea4000c1e1100 */
[----:B--2---:R-:W-:-:S04]  /*1310*/  I2FP.F32.U32 R0, R4 ;  /* 0x0000000400007245 */ /* 0x004fc80000201000 */
[----:B------:R-:W-:-:S04]  /*1320*/  F2FP.BF16.F32.PACK_AB R0, RZ, R0 ;  /* 0x00000000ff00723e */ /* 0x000fc800000010ff */
[----:B------:R-:W-:Y:S01]  /*1330*/  PRMT R26, R0, 0x7610, R26 ;  /* 0x00007610001a7816 */ /* 0x000fe2000000001a */
[----:B------:R-:W-:Y:S06]  /*1340*/  BRA `(.L_x_1109) ;  /* 0x0000000c00c87947 */ /* 0x000fec0003800000 */
.L_x_1106:
        /* <DEDUP_REMOVED lines=11> */
.L_x_1111:
[----:B------:R-:W2:Y:S02]  /*1400*/  LDG.E R4, desc[UR36][R4.64] ;  /* 0x0000002404047981 */ /* 0x000ea4000c1e1900 */
[----:B--2---:R-:W-:-:S04]  /*1410*/  I2FP.F32.S32 R0, R4 ;  /* 0x0000000400007245 */ /* 0x004fc80000201400 */
[----:B------:R-:W-:-:S04]  /*1420*/  F2FP.BF16.F32.PACK_AB R0, RZ, R0 ;  /* 0x00000000ff00723e */ /* 0x000fc800000010ff */
[----:B------:R-:W-:Y:S01]  /*1430*/  PRMT R26, R0, 0x7610, R26 ;  /* 0x00007610001a7816 */ /* 0x000fe2000000001a */
[----:B------:R-:W-:Y:S06]  /*1440*/  BRA `(.L_x_1109) ;  /* 0x0000000c00887947 */ /* 0x000fec0003800000 */
.L_x_1110:
[----:B------:R-:W2:Y:S02]  /*1450*/  LDG.E.U16 R4, desc[UR36][R4.64] ;  /* 0x0000002404047981 */ /* 0x000ea4000c1e1500 */
[----:B--2---:R-:W0:Y:S02]  /*1460*/  I2F.S16 R0, R4 ;  /* 0x0000000400007306 */ /* 0x004e240000101400 */
[----:B0-----:R-:W-:-:S04]  /*1470*/  F2FP.BF16.F32.PACK_AB R0, RZ, R0 ;  /* 0x00000000ff00723e */ /* 0x001fc800000010ff */
[----:B------:R-:W-:Y:S01]  /*1480*/  PRMT R26, R0, 0x7610, R26 ;  /* 0x00007610001a7816 */ /* 0x000fe2000000001a */
[----:B------:R-:W-:Y:S06]  /*1490*/  BRA `(.L_x_1109) ;  /* 0x0000000c00747947 */ /* 0x000fec0003800000 */
.L_x_1105:
        /* <DEDUP_REMOVED lines=9> */
.L_x_1113:
[----:B------:R-:W2:Y:S02]  /*1530*/  LDG.E.U16 R0, desc[UR36][R4.64] ;  /* 0x0000002404007981 */ /* 0x000ea4000c1e1500 */
[----:B--2---:R-:W-:-:S05]  /*1540*/  HADD2.F32 R0, -RZ, R0.H0_H0 ;  /* 0x20000000ff007230 */ /* 0x004fca0000004100 */
[----:B------:R-:W-:-:S04]  /*1550*/  F2FP.BF16.F32.PACK_AB R0, RZ, R0 ;  /* 0x00000000ff00723e */ /* 0x000fc800000010ff */
[----:B------:R-:W-:Y:S01]  /*1560*/  PRMT R26, R0, 0x7610, R26 ;  /* 0x00007610001a7816 */ /* 0x000fe2000000001a */
[----:B------:R-:W-:Y:S06]  /*1570*/  BRA `(.L_x_1109) ;  /* 0x0000000c003c7947 */ /* 0x000fec0003800000 */
.L_x_1112:
        /* <DEDUP_REMOVED lines=9> */
.L_x_1115:
[----:B------:R-:W2:Y:S02]  /*1610*/  LDG.E.U16 R4, desc[UR36][R4.64] ;  /* 0x0000002404047981 */ /* 0x000ea4000c1e1500 */
[----:B--2---:R-:W-:-:S05]  /*1620*/  HADD2.F32 R0, -RZ, R4.H0_H0 ;  /* 0x20000004ff007230 */ /* 0x004fca0000004100 */
[----:B------:R-:W-:-:S04]  /*1630*/  F2FP.BF16.F32.PACK_AB R0, RZ, R0 ;  /* 0x00000000ff00723e */ /* 0x000fc800000010ff */
[----:B------:R-:W-:Y:S01]  /*1640*/  PRMT R26, R0, 0x7610, R26 ;  /* 0x00007610001a7816 */ /* 0x000fe2000000001a */
[----:B------:R-:W-:Y:S06]  /*1650*/  BRA `(.L_x_1109) ;  /* 0x0000000c00047947 */ /* 0x000fec0003800000 */
.L_x_1114:
        /* <DEDUP_REMOVED lines=9> */
.L_x_1104:
        /* <DEDUP_REMOVED lines=14> */
.L_x_1118:
        /* <DEDUP_REMOVED lines=9> */
.L_x_1117:
        /* <DEDUP_REMOVED lines=28> */
.L_x_1120:
        /* <DEDUP_REMOVED lines=15> */
.L_x_1119:
[----:B------:R0:W5:Y:S01]  /*1b10*/  LDG.E.U16 R26, desc[UR36][R4.64] ;  /* 0x00000024041a7981 */ /* 0x000162000c1e1500 */
[----:B------:R-:W-:Y:S05]  /*1b20*/  BRA `(.L_x_1109) ;  /* 0x0000000400d07947 */ /* 0x000fea0003800000 */
.L_x_1116:
        /* <DEDUP_REMOVED lines=13> */
.L_x_1123:
        /* <DEDUP_REMOVED lines=21> */
.L_x_1127:
[----:B------:R-:W-:Y:S05]  /*1d50*/  BSYNC B1 ;  /* 0x0000000000017941 */ /* 0x000fea0003800000 */
.L_x_1126:
[----:B------:R-:W-:Y:S01]  /*1d60*/  LEA R5, R0, 0x3b800000, 0x17 ;  /* 0x3b80000000057811 */ /* 0x000fe200078eb8ff */
[----:B------:R-:W-:-:S05]  /*1d70*/  IMAD.SHL.U32 R0, R3, 0x100000, RZ ;  /* 0x0010000003007824 */ /* 0x000fca00078e00ff */
[----:B------:R-:W-:-:S07]  /*1d80*/  LOP3.LUT R0, R5, R0, R6, 0xfe, !PT ;  /* 0x0000000005007212 */ /* 0x000fce00078efe06 */
.L_x_1125:
[----:B------:R-:W-:Y:S05]  /*1d90*/  BSYNC B0 ;  /* 0x0000000000007941 */ /* 0x000fea0003800000 */
.L_x_1124:
[----:B------:R-:W-:-:S04]  /*1da0*/  F2FP.BF16.F32.PACK_AB R0, RZ, R0 ;  /* 0x00000000ff00723e */ /* 0x000fc800000010ff */
[----:B------:R-:W-:Y:S01]  /*1db0*/  PRMT R26, R0, 0x7610, R26 ;  /* 0x00007610001a7816 */ /* 0x000fe2000000001a */
[----:B------:R-:W-:Y:S06]  /*1dc0*/  BRA `(.L_x_1109) ;  /* 0x0000000400287947 */ /* 0x000fec0003800000 */
.L_x_1122:
        /* <DEDUP_REMOVED lines=21> */
.L_x_1131:
[----:B------:R-:W-:Y:S05]  /*1f20*/  BSYNC B1 ;  /* 0x0000000000017941 */ /* 0x000fea0003800000 */
.L_x_1130:
[----:B------:R-:W-:Y:S01]  /*1f30*/  LEA R5, R0, 0x37800000, 0x17 ;  /* 0x3780000000057811 */ /* 0x000fe200078eb8ff */
[----:B------:R-:W-:-:S05]  /*1f40*/  IMAD.SHL.U32 R0, R3, 0x200000, RZ ;  /* 0x0020000003007824 */ /* 0x000fca00078e00ff */
[----:B------:R-:W-:-:S07]  /*1f50*/  LOP3.LUT R0, R5, R0, R6, 0xfe, !PT ;  /* 0x0000000005007212 */ /* 0x000fce00078efe06 */
.L_x_1129:
[----:B------:R-:W-:Y:S05]  /*1f60*/  BSYNC B0 ;  /* 0x0000000000007941 */ /* 0x000fea0003800000 */
.L_x_1128:
[----:B------:R-:W-:-:S04]  /*1f70*/  F2FP.BF16.F32.PACK_AB R0, RZ, R0 ;  /* 0x00000000ff00723e */ /* 0x000fc800000010ff */
[----:B------:R-:W-:Y:S01]  /*1f80*/  PRMT R26, R0, 0x7610, R26 ;  /* 0x00007610001a7816 */ /* 0x000fe2000000001a */
[----:B------:R-:W-:Y:S06]  /*1f90*/  BRA `(.L_x_1109) ;  /* 0x0000000000b47947 */ /* 0x000fec0003800000 */
.L_x_1121:
        /* <DEDUP_REMOVED lines=14> */
.L_x_1135:
[----:B------:R-:W-:Y:S05]  /*2080*/  BSYNC B0 ;  /* 0x0000000000007941 */ /* 0x000fea0003800000 */
.L_x_1134:
[----:B------:R-:W-:-:S04]  /*2090*/  F2FP.BF16.F32.PACK_AB R0, RZ, R0 ;  /* 0x00000000ff00723e */ /* 0x000fc800000010ff */
[----:B------:R-:W-:Y:S01]  /*20a0*/  PRMT R26, R0, 0x7610, R26 ;  /* 0x00007610001a7816 */ /* 0x000fe2000000001a */
[----:B------:R-:W-:Y:S06]  /*20b0*/  BRA `(.L_x_1109) ;  /* 0x00000000006c7947 */ /* 0x000fec0003800000 */
.L_x_1108:
        /* <DEDUP_REMOVED lines=16> */
.L_x_1136:
[----:B------:R-:W-:Y:S01]  /*21c0*/  PRMT R26, RZ, 0x7610, R26 ;  /* 0x00007610ff1a7816 */ /* 0x000fe2000000001a */
[----:B------:R-:W-:Y:S06]  /*21d0*/  BRA `(.L_x_1109) ;  /* 0x0000000000247947 */ /* 0x000fec0003800000 */
.L_x_1133:
[----:B------:R-:W2:Y:S02]  /*21e0*/  LDG.E.64 R4, desc[UR36][R4.64] ;  /* 0x0000002404047981 */ /* 0x000ea4000c1e1b00 */
[----:B--2---:R-:W0:Y:S02]  /*21f0*/  I2F.U64 R0, R4 ;  /* 0x0000000400007312 */ /* 0x004e240000301000 */
[----:B0-----:R-:W-:-:S04]  /*2200*/  F2FP.BF16.F32.PACK_AB R0, RZ, R0 ;  /* 0x00000000ff00723e */ /* 0x001fc800000010ff */
[----:B------:R-:W-:Y:S01]  /*2210*/  PRMT R26, R0, 0x7610, R26 ;  /* 0x00007610001a7816 */ /* 0x000fe2000000001a */
[----:B------:R-:W-:Y:S06]  /*2220*/  BRA `(.L_x_1109) ;  /* 0x0000000000107947 */ /* 0x000fec0003800000 */
.L_x_1132:
[----:B------:R-:W2:Y:S02]  /*2230*/  LDG.E R4, desc[UR36][R4.64] ;  /* 0x0000002404047981 */ /* 0x000ea4000c1e1900 */
[----:B--2---:R-:W-:-:S04]  /*2240*/  I2FP.F32.U32 R0, R4 ;  /* 0x0000000400007245 */ /* 0x004fc80000201000 */
[----:B------:R-:W-:-:S04]  /*2250*/  F2FP.BF16.F32.PACK_AB R0, RZ, R0 ;  /* 0x00000000ff00723e */ /* 0x000fc800000010ff */
[----:B------:R-:W-:-:S07]  /*2260*/  PRMT R26, R0, 0x7610, R26 ;  /* 0x00007610001a7816 */ /* 0x000fce000000001a */
.L_x_1109:
[----:B------:R-:W-:-:S07]  /*2270*/  VIADD R23, R23, 0x80 ;  /* 0x0000008017177836 */ /* 0x000fce0000000000 */
.L_x_1070:
[----:B------:R-:W-:Y:S05]  /*2280*/  BSYNC B6 ;  /* 0x0000000000067941 */ /* 0x000fea0003800000 */
.L_x_1069:
[----:B------:R-:W-:Y:S01]  /*2290*/  ISETP.GE.AND P0, PT, R23, R16, PT ;  /* 0x000000101700720c */ /* 0x000fe20003f06270 */
[----:B------:R-:W-:Y:S01]  /*22a0*/  BSSY B6, `(.L_x_1137) ;  /* 0x000021e000067945 */ /* 0x000fe20003800000 */
[----:B------:R-:W-:-:S11]  /*22b0*/  PRMT R27, RZ, 0x7610, R27 ;  /* 0x00007610ff1b7816 */ /* 0x000fd6000000001b */
        /* <DEDUP_REMOVED lines=23> */
.L_x_1142:
[----:B------:R-:W2:Y:S02]  /*2430*/  LDG.E.U8 R4, desc[UR36][R4.64] ;  /* 0x0000002404047981 */ /* 0x000ea4000c1e1100 */
[----:B--2---:R-:W-:-:S04]  /*2440*/  I2FP.F32.U32 R0, R4 ;  /* 0x0000000400007245 */ /* 0x004fc80000201000 */
[----:B------:R-:W-:-:S04]  /*2450*/  F2FP.BF16.F32.PACK_AB R0, RZ, R0 ;  /* 0x00000000ff00723e */ /* 0x000fc800000010ff */
[----:B------:R-:W-:Y:S01]  /*2460*/  PRMT R28, R0, 0x7610, R28 ;  /* 0x00007610001c7816 */ /* 0x000fe2000000001c */
[----:B------:R-:W-:Y:S06]  /*2470*/  BRA `(.L_x_1144) ;  /* 0x0000000c00cc7947 */ /* 0x000fec0003800000 */
.L_x_1141:
        /* <DEDUP_REMOVED lines=11> */
.L_x_1146:
[----:B------:R-:W2:Y:S02]  /*2530*/  LDG.E R4, desc[UR36][R4.64] ;  /* 0x0000002404047981 */ /* 0x000ea4000c1e1900 */
[----:B--2---:R-:W-:-:S04]  /*2540*/  I2FP.F32.S32 R0, R4 ;  /* 0x0000000400007245 */ /* 0x004fc80000201400 */
[----:B------:R-:W-:-:S04]  /*2550*/  F2FP.BF16.F32.PACK_AB R0, RZ, R0 ;  /* 0x00000000ff00723e */ /* 0x000fc800000010ff */
[----:B------:R-:W-:Y:S01]  /*2560*/  PRMT R28, R0, 0x7610, R28 ;  /* 0x00007610001c7816 */ /* 0x000fe2000000001c */
[----:B------:R-:W-:Y:S06]  /*2570*/  BRA `(.L_x_1144) ;  /* 0x0000000c008c7947 */ /* 0x000fec0003800000 */
.L_x_1145:
[----:B------:R-:W2:Y:S02]  /*2580*/  LDG.E.U16 R4, desc[UR36][R4.64] ;  /* 0x0000002404047981 */ /* 0x000ea4000c1e1500 */
[----:B--2---:R-:W0:Y:S02]  /*2590*/  I2F.S16 R0, R4 ;  /* 0x0000000400007306 */ /* 0x004e240000101400 */
[----:B0-----:R-:W-:-:S04]  /*25a0*/  F2FP.BF16.F32.PACK_AB R0, RZ, R0 ;  /* 0x00000000ff00723e */ /* 0x001fc800000010ff */
[----:B------:R-:W-:Y:S01]  /*25b0*/  PRMT R28, R0, 0x7610, R28 ;  /* 0x00007610001c7816 */ /* 0x000fe2000000001c */
[----:B------:R-:W-:Y:S06]  /*25c0*/  BRA `(.L_x_1144) ;  /* 0x0000000c00787947 */ /* 0x000fec0003800000 */
.L_x_1140:
        /* <DEDUP_REMOVED lines=9> */
.L_x_1148:
[----:B------:R-:W2:Y:S02]  /*2660*/  LDG.E.U16 R0, desc[UR36][R4.64] ;  /* 0x0000002404007981 */ /* 0x000ea4000c1e1500 */
[----:B--2---:R-:W-:-:S05]  /*2670*/  HADD2.F32 R0, -RZ, R0.H0_H0 ;  /* 0x20000000ff007230 */ /* 0x004fca0000004100 */
[----:B------:R-:W-:-:S04]  /*2680*/  F2FP.BF16.F32.PACK_AB R0, RZ, R0 ;  /* 0x00000000ff00723e */ /* 0x000fc800000010ff */
[----:B------:R-:W-:Y:S01]  /*2690*/  PRMT R28, R0, 0x7610, R28 ;  /* 0x00007610001c7816 */ /* 0x000fe2000000001c */
[----:B------:R-:W-:Y:S06]  /*26a0*/  BRA `(.L_x_1144) ;  /* 0x0000000c00407947 */ /* 0x000fec0003800000 */
.L_x_1147:
        /* <DEDUP_REMOVED lines=9> */
.L_x_1150:
[----:B------:R-:W2:Y:S02]  /*2740*/  LDG.E.U16 R4, desc[UR36][R4.64] ;  /* 0x0000002404047981 */ /* 0x000ea4000c1e1500 */
[----:B--2---:R-:W-:-:S05]  /*2750*/  HADD2.F32 R0, -RZ, R4.H0_H0 ;  /* 0x20000004ff007230 */ /* 0x004fca0000004100 */
[----:B------:R-:W-:-:S04]  /*2760*/  F2FP.BF16.F32.PACK_AB R0, RZ, R0 ;  /* 0x00000000ff00723e */ /* 0x000fc800000010ff */
[----:B------:R-:W-:Y:S01]  /*2770*/  PRMT R28, R0, 0x7610, R28 ;  /* 0x00007610001c7816 */ /* 0x000fe2000000001c */
[----:B------:R-:W-:Y:S06]  /*2780*/  BRA `(.L_x_1144) ;  /* 0x0000000c00087947 */ /* 0x000fec0003800000 */
.L_x_1149:
        /* <DEDUP_REMOVED lines=9> */
.L_x_1139:
        /* <DEDUP_REMOVED lines=14> */
.L_x_1153:
        /* <DEDUP_REMOVED lines=9> */
.L_x_1152:
        /* <DEDUP_REMOVED lines=28> */
.L_x_1155:
        /* <DEDUP_REMOVED lines=16> */
.L_x_1154:
[----:B------:R0:W5:Y:S01]  /*2c50*/  LDG.E.U16 R28, desc[UR36][R4.64] ;  /* 0x00000024041c7981 */ /* 0x000162000c1e1500 */
[----:B------:R-:W-:Y:S05]  /*2c60*/  BRA `(.L_x_1144) ;  /* 0x0000000400d07947 */ /* 0x000fea0003800000 */
.L_x_1151:
        /* <DEDUP_REMOVED lines=13> */
.L_x_1158:
        /* <DEDUP_REMOVED lines=21> */
.L_x_1162:
[----:B------:R-:W-:Y:S05]  /*2e90*/  BSYNC B1 ;  /* 0x0000000000017941 */ /* 0x000fea0003800000 */
.L_x_1161:
[----:B------:R-:W-:Y:S01]  /*2ea0*/  LEA R5, R0, 0x3b800000, 0x17 ;  /* 0x3b80000000057811 */ /* 0x000fe200078eb8ff */
[----:B------:R-:W-:-:S05]  /*2eb0*/  IMAD.SHL.U32 R0, R3, 0x100000, RZ ;  /* 0x0010000003007824 */ /* 0x000fca00078e00ff */
[----:B------:R-:W-:-:S07]  /*2ec0*/  LOP3.LUT R0, R5, R0, R6, 0xfe, !PT ;  /* 0x0000000005007212 */ /* 0x000fce00078efe06 */
.L_x_1160:
[----:B------:R-:W-:Y:S05]  /*2ed0*/  BSYNC B0 ;  /* 0x0000000000007941 */ /* 0x000fea0003800000 */
.L_x_1159:
[----:B------:R-:W-:-:S04]  /*2ee0*/  F2FP.BF16.F32.PACK_AB R0, RZ, R0 ;  /* 0x00000000ff00723e */ /* 0x000fc800000010ff */
[----:B------:R-:W-:Y:S01]  /*2ef0*/  PRMT R28, R0, 0x7610, R28 ;  /* 0x00007610001c7816 */ /* 0x000fe2000000001c */
[----:B------:R-:W-:Y:S06]  /*2f00*/  BRA `(.L_x_1144) ;  /* 0x0000000400287947 */ /* 0x000fec0003800000 */
.L_x_1157:
        /* <DEDUP_REMOVED lines=21> */
.L_x_1166:
[----:B------:R-:W-:Y:S05]  /*3060*/  BSYNC B1 ;  /* 0x0000000000017941 */ /* 0x000fea0003800000 */
.L_x_1165:
[----:B------:R-:W-:Y:S01]  /*3070*/  LEA R5, R0, 0x37800000, 0x17 ;  /* 0x3780000000057811 */ /* 0x000fe200078eb8ff */
[----:B------:R-:W-:-:S05]  /*3080*/  IMAD.SHL.U32 R0, R3, 0x200000, RZ ;  /* 0x0020000003007824 */ /* 0x000fca00078e00ff */
[----:B------:R-:W-:-:S07]  /*3090*/  LOP3.LUT R0, R5, R0, R6, 0xfe, !PT ;  /* 0x0000000005007212 */ /* 0x000fce00078efe06 */
.L_x_1164:
[----:B------:R-:W-:Y:S05]  /*30a0*/  BSYNC B0 ;  /* 0x0000000000007941 */ /* 0x000fea0003800000 */
.L_x_1163:
[----:B------:R-:W-:-:S04]  /*30b0*/  F2FP.BF16.F32.PACK_AB R0, RZ, R0 ;  /* 0x00000000ff00723e */ /* 0x000fc800000010ff */
[----:B------:R-:W-:Y:S01]  /*30c0*/  PRMT R28, R0, 0x7610, R28 ;  /* 0x00007610001c7816 */ /* 0x000fe2000000001c */
[----:B------:R-:W-:Y:S06]  /*30d0*/  BRA `(.L_x_1144) ;  /* 0x0000000000b47947 */ /* 0x000fec0003800000 */
.L_x_1156:
        /* <DEDUP_REMOVED lines=14> */
.L_x_1170:
[----:B------:R-:W-:Y:S05]  /*31c0*/  BSYNC B0 ;  /* 0x0000000000007941 */ /* 0x000fea0003800000 */
.L_x_1169:
[----:B------:R-:W-:-:S04]  /*31d0*/  F2FP.BF16.F32.PACK_AB R0, RZ, R0 ;  /* 0x00000000ff00723e */ /* 0x000fc800000010ff */
[----:B------:R-:W-:Y:S01]  /*31e0*/  PRMT R28, R0, 0x7610, R28 ;  /* 0x00007610001c7816 */ /* 0x000fe2000000001c */
[----:B------:R-:W-:Y:S06]  /*31f0*/  BRA `(.L_x_1144) ;  /* 0x00000000006c7947 */ /* 0x000fec0003800000 */
.L_x_1143:
        /* <DEDUP_REMOVED lines=16> */
.L_x_1171:
[----:B------:R-:W-:Y:S01]  /*3300*/  PRMT R28, RZ, 0x7610, R28 ;  /* 0x00007610ff1c7816 */ /* 0x000fe2000000001c */
[----:B------:R-:W-:Y:S06]  /*3310*/  BRA `(.L_x_1144) ;  /* 0x0000000000247947 */ /* 0x000fec0003800000 */
.L_x_1168:
[----:B------:R-:W2:Y:S02]  /*3320*/  LDG.E.64 R4, desc[UR36][R4.64] ;  /* 0x0000002404047981 */ /* 0x000ea4000c1e1b00 */
[----:B--2---:R-:W0:Y:S02]  /*3330*/  I2F.U64 R0, R4 ;  /* 0x0000000400007312 */ /* 0x004e240000301000 */
[----:B0-----:R-:W-:-:S04]  /*3340*/  F2FP.BF16.F32.PACK_AB R0, RZ, R0 ;  /* 0x00000000ff00723e */ /* 0x001fc800000010ff */
[----:B------:R-:W-:Y:S01]  /*3350*/  PRMT R28, R0, 0x7610, R28 ;  /* 0x00007610001c7816 */ /* 0x000fe2000000001c */
[----:B------:R-:W-:Y:S06]  /*3360*/  BRA `(.L_x_1144) ;  /* 0x0000000000107947 */ /* 0x000fec0003800000 */
.L_x_1167:
[----:B------:R-:W2:Y:S02]  /*3370*/  LDG.E R4, desc[UR36][R4.64] ;  /* 0x0000002404047981 */ /* 0x000ea4000c1e1900 */
[----:B--2---:R-:W-:-:S04]  /*3380*/  I2FP.F32.U32 R0, R4 ;  /* 0x0000000400007245 */ /* 0x004fc80000201000 */
[----:B------:R-:W-:-:S04]  /*3390*/  F2FP.BF16.F32.PACK_AB R0, RZ, R0 ;  /* 0x00000000ff00723e */ /* 0x000fc800000010ff */
[----:B------:R-:W-:-:S07]  /*33a0*/  PRMT R28, R0, 0x7610, R28 ;  /* 0x00007610001c7816 */ /* 0x000fce000000001c */
.L_x_1144:
        /* <DEDUP_REMOVED lines=21> */
.L_x_1175:
[----:B------:R-:W2:Y:S02]  /*3500*/  LDG.E.U8 R4, desc[UR36][R4.64] ;  /* 0x0000002404047981 */ /* 0x000ea4000c1e1100 */
[----:B--2---:R-:W-:-:S04]  /*3510*/  I2FP.F32.U32 R0, R4 ;  /* 0x0000000400007245 */ /* 0x004fc80000201000 */
[----:B------:R-:W-:-:S04]  /*3520*/  F2FP.BF16.F32.PACK_AB R0, RZ, R0 ;  /* 0x00000000ff00723e */ /* 0x000fc800000010ff */
[----:B------:R-:W-:Y:S01]  /*3530*/  PRMT R27, R0, 0x7610, R27 ;  /* 0x00007610001b7816 */ /* 0x000fe2000000001b */
[----:B------:R-:W-:Y:S06]  /*3540*/  BRA `(.L_x_1177) ;  /* 0x0000000c00c87947 */ /* 0x000fec0003800000 */
.L_x_1174:
        /* <DEDUP_REMOVED lines=11> */
.L_x_1179:
[----:B------:R-:W2:Y:S02]  /*3600*/  LDG.E R4, desc[UR36][R4.64] ;  /* 0x0000002404047981 */ /* 0x000ea4000c1e1900 */
[----:B--2---:R-:W-:-:S04]  /*3610*/  I2FP.F32.S32 R0, R4 ;  /* 0x0000000400007245 */ /* 0x004fc80000201400 */
[----:B------:R-:W-:-:S04]  /*3620*/  F2FP.BF16.F32.PACK_AB R0, RZ, R0 ;  /* 0x00000000ff00723e */ /* 0x000fc800000010ff */
[----:B------:R-:W-:Y:S01]  /*3630*/  PRMT R27, R0, 0x7610, R27 ;  /* 0x00007610001b7816 */ /* 0x000fe2000000001b */
[----:B------:R-:W-:Y:S06]  /*3640*/  BRA `(.L_x_1177) ;  /* 0x0000000c00887947 */ /* 0x000fec0003800000 */
.L_x_1178:
[----:B------:R-:W2:Y:S02]  /*3650*/  LDG.E.U16 R4, desc[UR36][R4.64] ;  /* 0x0000002404047981 */ /* 0x000ea4000c1e1500 */
[----:B--2---:R-:W0:Y:S02]  /*3660*/  I2F.S16 R0, R4 ;  /* 0x0000000400007306 */ /* 0x004e240000101400 */
[----:B0-----:R-:W-:-:S04]  /*3670*/  F2FP.BF16.F32.PACK_AB R0, RZ, R0 ;  /* 0x00000000ff00723e */ /* 0x001fc800000010ff */
[----:B------:R-:W-:Y:S01]  /*3680*/  PRMT R27, R0, 0x7610, R27 ;  /* 0x00007610001b7816 */ /* 0x000fe2000000001b */
[----:B------:R-:W-:Y:S06]  /*3690*/  BRA `(.L_x_1177) ;  /* 0x0000000c00747947 */ /* 0x000fec0003800000 */
.L_x_1173:
        /* <DEDUP_REMOVED lines=9> */
.L_x_1181:
[----:B------:R-:W2:Y:S02]  /*3730*/  LDG.E.U16 R0, desc[UR36][R4.64] ;  /* 0x0000002404007981 */ /* 0x000ea4000c1e1500 */
[----:B--2---:R-:W-:-:S05]  /*3740*/  HADD2.F32 R0, -RZ, R0.H0_H0 ;  /* 0x20000000ff007230 */ /* 0x004fca0000004100 */
[----:B------:R-:W-:-:S04]  /*3750*/  F2FP.BF16.F32.PACK_AB R0, RZ, R0 ;  /* 0x00000000ff00723e */ /* 0x000fc800000010ff */
[----:B------:R-:W-:Y:S01]  /*3760*/  PRMT R27, R0, 0x7610, R27 ;  /* 0x00007610001b7816 */ /* 0x000fe2000000001b */
[----:B------:R-:W-:Y:S06]  /*3770*/  BRA `(.L_x_1177) ;  /* 0x0000000c003c7947 */ /* 0x000fec0003800000 */
.L_x_1180:
        /* <DEDUP_REMOVED lines=9> */
.L_x_1183:
[----:B------:R-:W2:Y:S02]  /*3810*/  LDG.E.U16 R4, desc[UR36][R4.64] ;  /* 0x0000002404047981 */ /* 0x000ea4000c1e1500 */
[----:B--2---:R-:W-:-:S05]  /*3820*/  HADD2.F32 R0, -RZ, R4.H0_H0 ;  /* 0x20000004ff007230 */ /* 0x004fca0000004100 */
[----:B------:R-:W-:-:S04]  /*3830*/  F2FP.BF16.F32.PACK_AB R0, RZ, R0 ;  /* 0x00000000ff00723e */ /* 0x000fc800000010ff */
[----:B------:R-:W-:Y:S01]  /*3840*/  PRMT R27, R0, 0x7610, R27 ;  /* 0x00007610001b7816 */ /* 0x000fe2000000001b */
[----:B------:R-:W-:Y:S06]  /*3850*/  BRA `(.L_x_1177) ;  /* 0x0000000c00047947 */ /* 0x000fec0003800000 */
.L_x_1182:
        /* <DEDUP_REMOVED lines=9> */
.L_x_1172:
        /* <DEDUP_REMOVED lines=14> */
.L_x_1186:
        /* <DEDUP_REMOVED lines=9> */
.L_x_1185:
        /* <DEDUP_REMOVED lines=28> */
.L_x_1188:
        /* <DEDUP_REMOVED lines=15> */
.L_x_1187:
[----:B------:R0:W5:Y:S01]  /*3d10*/  LDG.E.U16 R27, desc[UR36][R4.64] ;  /* 0x00000024041b7981 */ /* 0x000162000c1e1500 */
[----:B------:R-:W-:Y:S05]  /*3d20*/  BRA `(.L_x_1177) ;  /* 0x0000000400d07947 */ /* 0x000fea0003800000 */
.L_x_1184:
        /* <DEDUP_REMOVED lines=13> */
.L_x_1191:
        /* <DEDUP_REMOVED lines=21> */
.L_x_1195:
[----:B------:R-:W-:Y:S05]  /*3f50*/  BSYNC B1 ;  /* 0x0000000000017941 */ /* 0x000fea0003800000 */
.L_x_1194:
[----:B------:R-:W-:Y:S01]  /*3f60*/  LEA R5, R0, 0x3b800000, 0x17 ;  /* 0x3b80000000057811 */ /* 0x000fe200078eb8ff */
[----:B------:R-:W-:-:S05]  /*3f70*/  IMAD.SHL.U32 R0, R3, 0x100000, RZ ;  /* 0x0010000003007824 */ /* 0x000fca00078e00ff */
[----:B------:R-:W-:-:S07]  /*3f80*/  LOP3.LUT R0, R5, R0, R6, 0xfe, !PT ;  /* 0x0000000005007212 */ /* 0x000fce00078efe06 */
.L_x_1193:
[----:B------:R-:W-:Y:S05]  /*3f90*/  BSYNC B0 ;  /* 0x0000000000007941 */ /* 0x000fea0003800000 */
.L_x_1192:
[----:B------:R-:W-:-:S04]  /*3fa0*/  F2FP.BF16.F32.PACK_AB R0, RZ, R0 ;  /* 0x00000000ff00723e */ /* 0x000fc800000010ff */
[----:B------:R-:W-:Y:S01]  /*3fb0*/  PRMT R27, R0, 0x7610, R27 ;  /* 0x00007610001b7816 */ /* 0x000fe2000000001b */
[----:B------:R-:W-:Y:S06]  /*3fc0*/  BRA `(.L_x_1177) ;  /* 0x0000000400287947 */ /* 0x000fec0003800000 */
.L_x_1190:
        /* <DEDUP_REMOVED lines=21> */
.L_x_1199:
[----:B------:R-:W-:Y:S05]  /*4120*/  BSYNC B1 ;  /* 0x0000000000017941 */ /* 0x000fea0003800000 */
.L_x_1198:
[----:B------:R-:W-:Y:S01]  /*4130*/  LEA R5, R0, 0x37800000, 0x17 ;  /* 0x3780000000057811 */ /* 0x000fe200078eb8ff */
[----:B------:R-:W-:-:S05]  /*4140*/  IMAD.SHL.U32 R0, R3, 0x200000, RZ ;  /* 0x0020000003007824 */ /* 0x000fca00078e00ff */
[----:B------:R-:W-:-:S07]  /*4150*/  LOP3.LUT R0, R5, R0, R6, 0xfe, !PT ;  /* 0x0000000005007212 */ /* 0x000fce00078efe06 */
.L_x_1197:
[----:B------:R-:W-:Y:S05]  /*4160*/  BSYNC B0 ;  /* 0x0000000000007941 */ /* 0x000fea0003800000 */
.L_x_1196:
[----:B------:R-:W-:-:S04]  /*4170*/  F2FP.BF16.F32.PACK_AB R0, RZ, R0 ;  /* 0x00000000ff00723e */ /* 0x000fc800000010ff */
[----:B------:R-:W-:Y:S01]  /*4180*/  PRMT R27, R0, 0x7610, R27 ;  /* 0x00007610001b7816 */ /* 0x000fe2000000001b */
[----:B------:R-:W-:Y:S06]  /*4190*/  BRA `(.L_x_1177) ;  /* 0x0000000000b47947 */ /* 0x000fec0003800000 */
.L_x_1189:
        /* <DEDUP_REMOVED lines=14> */
.L_x_1203:
[----:B------:R-:W-:Y:S05]  /*4280*/  BSYNC B0 ;  /* 0x0000000000007941 */ /* 0x000fea0003800000 */
.L_x_1202:
[----:B------:R-:W-:-:S04]  /*4290*/  F2FP.BF16.F32.PACK_AB R0, RZ, R0 ;  /* 0x00000000ff00723e */ /* 0x000fc800000010ff */
[----:B------:R-:W-:Y:S01]  /*42a0*/  PRMT R27, R0, 0x7610, R27 ;  /* 0x00007610001b7816 */ /* 0x000fe2000000001b */
[----:B------:R-:W-:Y:S06]  /*42b0*/  BRA `(.L_x_1177) ;  /* 0x00000000006c7947 */ /* 0x000fec0003800000 */
.L_x_1176:
        /* <DEDUP_REMOVED lines=16> */
.L_x_1204:
[----:B------:R-:W-:Y:S01]  /*43c0*/  PRMT R27, RZ, 0x7610, R27 ;  /* 0x00007610ff1b7816 */ /* 0x000fe2000000001b */
[----:B------:R-:W-:Y:S06]  /*43d0*/  BRA `(.L_x_1177) ;  /* 0x0000000000247947 */ /* 0x000fec0003800000 */
.L_x_1201:
[----:B------:R-:W2:Y:S02]  /*43e0*/  LDG.E.64 R4, desc[UR36][R4.64] ;  /* 0x0000002404047981 */ /* 0x000ea4000c1e1b00 */
[----:B--2---:R-:W0:Y:S02]  /*43f0*/  I2F.U64 R0, R4 ;  /* 0x0000000400007312 */ /* 0x004e240000301000 */
[----:B0-----:R-:W-:-:S04]  /*4400*/  F2FP.BF16.F32.PACK_AB R0, RZ, R0 ;  /* 0x00000000ff00723e */ /* 0x001fc800000010ff */
[----:B------:R-:W-:Y:S01]  /*4410*/  PRMT R27, R0, 0x7610, R27 ;  /* 0x00007610001b7816 */ /* 0x000fe2000000001b */
[----:B------:R-:W-:Y:S06]  /*4420*/  BRA `(.L_x_1177) ;  /* 0x0000000000107947 */ /* 0x000fec0003800000 */
.L_x_1200:
[----:B------:R-:W2:Y:S02]  /*4430*/  LDG.E R4, desc[UR36][R4.64] ;  /* 0x0000002404047981 */ /* 0x000ea4000c1e1900 */
[----:B--2---:R-:W-:-:S04]  /*4440*/  I2FP.F32.U32 R0, R4 ;  /* 0x0000000400007245 */ /* 0x004fc80000201000 */
[----:B------:R-:W-:-:S04]  /*4450*/  F2FP.BF16.F32.PACK_AB R0, RZ, R0 ;  /* 0x00000000ff00723e */ /* 0x000fc800000010ff */
[----:B------:R-:W-:-:S07]  /*4460*/  PRMT R27, R0, 0x7610, R27 ;  /* 0x00007610001b7816 */ /* 0x000fce000000001b */
.L_x_1177:
[----:B------:R-:W-:-:S07]  /*4470*/  VIADD R23, R23, 0x80 ;  /* 0x0000008017177836 */ /* 0x000fce0000000000 */
.L_x_1138:
[----:B------:R-:W-:Y:S05]  /*4480*/  BSYNC B6 ;  /* 0x0000000000067941 */ /* 0x000fea0003800000 */
.L_x_1137:
[----:B------:R-:W-:Y:S01]  /*4490*/  ISETP.GE.AND P0, PT, R23, R16, PT ;  /* 0x000000101700720c */ /* 0x000fe20003f06270 */
[----:B------:R-:W-:Y:S01]  /*44a0*/  BSSY B6, `(.L_x_1205) ;  /* 0x0000220000067945 */ /* 0x000fe20003800000 */
[----:B------:R-:W-:Y:S02]  /*44b0*/  PRMT R19, RZ, 0x7610, R19 ;  /* 0x00007610ff137816 */ /* 0x000fe40000000013 */
[----:B------:R-:W-:Y:S02]  /*44c0*/  PRMT R18, RZ, 0x7610, R18 ;  /* 0x00007610ff127816 */ /* 0x000fe40000000012 */
[----:B------:R-:W-:-:S07]  /*44d0*/  PRMT R24, RZ, 0x7610, R24 ;  /* 0x00007610ff187816 */ /* 0x000fce0000000018 */
        /* <DEDUP_REMOVED lines=23> */
.L_x_1210:
[----:B------:R-:W2:Y:S02]  /*4650*/  LDG.E.U8 R4, desc[UR36][R4.64] ;  /* 0x0000002404047981 */ /* 0x000ea4000c1e1100 */
[----:B--2---:R-:W-:-:S04]  /*4660*/  I2FP.F32.U32 R0, R4 ;  /* 0x0000000400007245 */ /* 0x004fc80000201000 */
[----:B------:R-:W-:-:S04]  /*4670*/  F2FP.BF16.F32.PACK_AB R0, RZ, R0 ;  /* 0x00000000ff00723e */ /* 0x000fc800000010ff */
[----:B------:R-:W-:Y:S01]  /*4680*/  PRMT R18, R0, 0x7610, R18 ;  /* 0x0000761000127816 */ /* 0x000fe20000000012 */
[----:B------:R-:W-:Y:S06]  /*4690*/  BRA `(.L_x_1212) ;  /* 0x0000000c00c87947 */ /* 0x000fec0003800000 */
.L_x_1209:
        /* <DEDUP_REMOVED lines=11> */
.L_x_1214:
[----:B------:R-:W2:Y:S02]  /*4750*/  LDG.E R4, desc[UR36][R4.64] ;  /* 0x0000002404047981 */ /* 0x000ea4000c1e1900 */
[----:B--2---:R-:W-:-:S04]  /*4760*/  I2FP.F32.S32 R0, R4 ;  /* 0x0000000400007245 */ /* 0x004fc80000201400 */
[----:B------:R-:W-:-:S04]  /*4770*/  F2FP.BF16.F32.PACK_AB R0, RZ, R0 ;  /* 0x00000000ff00723e */ /* 0x000fc800000010ff */
[----:B------:R-:W-:Y:S01]  /*4780*/  PRMT R18, R0, 0x7610, R18 ;  /* 0x0000761000127816 */ /* 0x000fe20000000012 */
[----:B------:R-:W-:Y:S06]  /*4790*/  BRA `(.L_x_1212) ;  /* 0x0000000c00887947 */ /* 0x000fec0003800000 */
.L_x_1213:
[----:B------:R-:W2:Y:S02]  /*47a0*/  LDG.E.U16 R4, desc[UR36][R4.64] ;  /* 0x0000002404047981 */ /* 0x000ea4000c1e1500 */
[----:B--2---:R-:W0:Y:S02]  /*47b0*/  I2F.S16 R0, R4 ;  /* 0x0000000400007306 */ /* 0x004e240000101400 */
[----:B0-----:R-:W-:-:S04]  /*47c0*/  F2FP.BF16.F32.PACK_AB R0, RZ, R0 ;  /* 0x00000000ff00723e */ /* 0x001fc800000010ff */
[----:B------:R-:W-:Y:S01]  /*47d0*/  PRMT R18, R0, 0x7610, R18 ;  /* 0x0000761000127816 */ /* 0x000fe20000000012 */
[----:B------:R-:W-:Y:S06]  /*47e0*/  BRA `(.L_x_1212) ;  /* 0x0000000c00747947 */ /* 0x000fec0003800000 */
.L_x_1208:
        /* <DEDUP_REMOVED lines=9> */
.L_x_1216:
[----:B------:R-:W2:Y:S02]  /*4880*/  LDG.E.U16 R0, desc[UR36][R4.64] ;  /* 0x0000002404007981 */ /* 0x000ea4000c1e1500 */
[----:B--2---:R-:W-:-:S05]  /*4890*/  HADD2.F32 R0, -RZ, R0.H0_H0 ;  /* 0x20000000ff007230 */ /* 0x004fca0000004100 */
[----:B------:R-:W-:-:S04]  /*48a0*/  F2FP.BF16.F32.PACK_AB R0, RZ, R0 ;  /* 0x00000000ff00723e */ /* 0x000fc800000010ff */
[----:B------:R-:W-:Y:S01]  /*48b0*/  PRMT R18, R0, 0x7610, R18 ;  /* 0x0000761000127816 */ /* 0x000fe20000000012 */
[----:B------:R-:W-:Y:S06]  /*48c0*/  BRA `(.L_x_1212) ;  /* 0x0000000c003c7947 */ /* 0x000fec0003800000 */
.L_x_1215:
        /* <DEDUP_REMOVED lines=9> */
.L_x_1218:
[----:B------:R-:W2:Y:S02]  /*4960*/  LDG.E.U16 R4, desc[UR36][R4.64] ;  /* 0x0000002404047981 */ /* 0x000ea4000c1e1500 */
[----:B--2---:R-:W-:-:S05]  /*4970*/  HADD2.F32 R0, -RZ, R4.H0_H0 ;  /* 0x20000004ff007230 */ /* 0x004fca0000004100 */
[----:B------:R-:W-:-:S04]  /*4980*/  F2FP.BF16.F32.PACK_AB R0, RZ, R0 ;  /* 0x00000000ff00723e */ /* 0x000fc800000010ff */
[----:B------:R-:W-:Y:S01]  /*4990*/  PRMT R18, R0, 0x7610, R18 ;  /* 0x0000761000127816 */ /* 0x000fe20000000012 */
[----:B------:R-:W-:Y:S06]  /*49a0*/  BRA `(.L_x_1212) ;  /* 0x0000000c00047947 */ /* 0x000fec0003800000 */
.L_x_1217:
        /* <DEDUP_REMOVED lines=9> */
.L_x_1207:
        /* <DEDUP_REMOVED lines=14> */
.L_x_1221:
        /* <DEDUP_REMOVED lines=9> */
.L_x_1220:
        /* <DEDUP_REMOVED lines=28> */
.L_x_1223:
        /* <DEDUP_REMOVED lines=15> */
.L_x_1222:
[----:B------:R0:W5:Y:S01]  /*4e60*/  LDG.E.U16 R18, desc[UR36][R4.64] ;  /* 0x0000002404127981 */ /* 0x000162000c1e1500 */
[----:B------:R-:W-:Y:S05]  /*4e70*/  BRA `(.L_x_1212) ;  /* 0x0000000400d07947 */ /* 0x000fea0003800000 */
.L_x_1219:
        /* <DEDUP_REMOVED lines=13> */
.L_x_1226:
        /* <DEDUP_REMOVED lines=21> */
.L_x_1230:
[----:B------:R-:W-:Y:S05]  /*50a0*/  BSYNC B1 ;  /* 0x0000000000017941 */ /* 0x000fea0003800000 */
.L_x_1229:
[----:B------:R-:W-:Y:S01]  /*50b0*/  LEA R5, R0, 0x3b800000, 0x17 ;  /* 0x3b80000000057811 */ /* 0x000fe200078eb8ff */
[----:B------:R-:W-:-:S05]  /*50c0*/  IMAD.SHL.U32 R0, R3, 0x100000, RZ ;  /* 0x0010000003007824 */ /* 0x000fca00078e00ff */
[----:B------:R-:W-:-:S07]  /*50d0*/  LOP3.LUT R0, R5, R0, R6, 0xfe, !PT ;  /* 0x0000000005007212 */ /* 0x000fce00078efe06 */
.L_x_1228:
[----:B------:R-:W-:Y:S05]  /*50e0*/  BSYNC B0 ;  /* 0x0000000000007941 */ /* 0x000fea0003800000 */
.L_x_1227:
[----:B------:R-:W-:-:S04]  /*50f0*/  F2FP.BF16.F32.PACK_AB R0, RZ, R0 ;  /* 0x00000000ff00723e */ /* 0x000fc800000010ff */
[----:B------:R-:W-:Y:S01]  /*5100*/  PRMT R18, R0, 0x7610, R18 ;  /* 0x0000761000127816 */ /* 0x000fe20000000012 */
[----:B------:R-:W-:Y:S06]  /*5110*/  BRA `(.L_x_1212) ;  /* 0x0000000400287947 */ /* 0x000fec0003800000 */
.L_x_1225:
        /* <DEDUP_REMOVED lines=21> */
.L_x_1234:
[----:B------:R-:W-:Y:S05]  /*5270*/  BSYNC B1 ;  /* 0x0000000000017941 */ /* 0x000fea0003800000 */
.L_x_1233:
[----:B------:R-:W-:Y:S01]  /*5280*/  LEA R5, R0, 0x37800000, 0x17 ;  /* 0x3780000000057811 */ /* 0x000fe200078eb8ff */
[----:B------:R-:W-:-:S05]  /*5290*/  IMAD.SHL.U32 R0, R3, 0x200000, RZ ;  /* 0x0020000003007824 */ /* 0x000fca00078e00ff */
[----:B------:R-:W-:-:S07]  /*52a0*/  LOP3.LUT R0, R5, R0, R6, 0xfe, !PT ;  /* 0x0000000005007212 */ /* 0x000fce00078efe06 */
.L_x_1232:
[----:B------:R-:W-:Y:S05]  /*52b0*/  BSYNC B0 ;  /* 0x0000000000007941 */ /* 0x000fea0003800000 */
.L_x_1231:
[----:B------:R-:W-:-:S04]  /*52c0*/  F2FP.BF16.F32.PACK_AB R0, RZ, R0 ;  /* 0x00000000ff00723e */ /* 0x000fc800000010ff */
[----:B------:R-:W-:Y:S01]  /*52d0*/  PRMT R18, R0, 0x7610, R18 ;  /* 0x0000761000127816 */ /* 0x000fe20000000012 */
[----:B------:R-:W-:Y:S06]  /*52e0*/  BRA `(.L_x_1212) ;  /* 0x0000000000b47947 */ /* 0x000fec0003800000 */
.L_x_1224:
        /* <DEDUP_REMOVED lines=14> */
.L_x_1238:
[----:B------:R-:W-:Y:S05]  /*53d0*/  BSYNC B0 ;  /* 0x0000000000007941 */ /* 0x000fea0003800000 */
.L_x_1237:
[----:B------:R-:W-:-:S04]  /*53e0*/  F2FP.BF16.F32.PACK_AB R0, RZ, R0 ;  /* 0x00000000ff00723e */ /* 0x000fc800000010ff */
[----:B------:R-:W-:Y:S01]  /*53f0*/  PRMT R18, R0, 0x7610, R18 ;  /* 0x0000761000127816 */ /* 0x000fe20000000012 */
[----:B------:R-:W-:Y:S06]  /*5400*/  BRA `(.L_x_1212) ;  /* 0x00000000006c7947 */ /* 0x000fec0003800000 */
.L_x_1211:
        /* <DEDUP_REMOVED lines=16> */
.L_x_1239:
[----:B------:R-:W-:Y:S01]  /*5510*/  PRMT R18, RZ, 0x7610, R18 ;  /* 0x00007610ff127816 */ /* 0x000fe20000000012 */
[----:B------:R-:W-:Y:S06]  /*5520*/  BRA `(.L_x_1212) ;  /* 0x0000000000247947 */ /* 0x000fec0003800000 */
.L_x_1236:
[----:B------:R-:W2:Y:S02]  /*5530*/  LDG.E.64 R4, desc[UR36][R4.64] ;  /* 0x0000002404047981 */ /* 0x000ea4000c1e1b00 */
[----:B--2---:R-:W0:Y:S02]  /*5540*/  I2F.U64 R0, R4 ;  /* 0x0000000400007312 */ /* 0x004e240000301000 */
[----:B0-----:R-:W-:-:S04]  /*5550*/  F2FP.BF16.F32.PACK_AB R0, RZ, R0 ;  /* 0x00000000ff00723e */ /* 0x001fc800000010ff */
[----:B------:R-:W-:Y:S01]  /*5560*/  PRMT R18, R0, 0x7610, R18 ;  /* 0x0000761000127816 */ /* 0x000fe20000000012 */
[----:B------:R-:W-:Y:S06]  /*5570*/  BRA `(.L_x_1212) ;  /* 0x0000000000107947 */ /* 0x000fec0003800000 */
.L_x_1235:
[----:B------:R-:W2:Y:S02]  /*5580*/  LDG.E R4, desc[UR36][R4.64] ;  /* 0x0000002404047981 */ /* 0x000ea4000c1e1900 */
[----:B--2---:R-:W-:-:S04]  /*5590*/  I2FP.F32.U32 R0, R4 ;  /* 0x0000000400007245 */ /* 0x004fc80000201000 */
[----:B------:R-:W-:-:S04]  /*55a0*/  F2FP.BF16.F32.PACK_AB R0, RZ, R0 ;  /* 0x00000000ff00723e */ /* 0x000fc800000010ff */
[----:B------:R-:W-:-:S07]  /*55b0*/  PRMT R18, R0, 0x7610, R18 ;  /* 0x0000761000127816 */ /* 0x000fce0000000012 */
.L_x_1212:
[----:B------:R-:W1:Y:S01]  /*55c0*/  LDC.U8 R6, c[0x0][0x235] ;  /* 0x00008d40ff067b82 */ /* 0x000e620000000000 */
[----:B------:R-:W-:Y:S02]  /*55d0*/  ULDC UR4, c[0x0][0x23c] ;  /* 0x00008f0000047ab9 */ /* 0x000fe40000000800 */
[----:B------:R-:W-:-:S05]  /*55e0*/  IMAD R3, R24, UR4, RZ ;  /* 0x0000000418037c24 */ /* 0x000fca000f8e02ff */
[----:B0-----:R-:W0:Y:S01]  /*55f0*/  LDC.64 R4, c[0x0][0x228] ;  /* 0x00008a00ff047b82 */ /* 0x001e220000000a00 */
[----:B-1----:R-:W-:-:S04]  /*5600*/  PRMT R0, R6, 0x9910, RZ ;  /* 0x0000991006007816 */ /* 0x002fc800000000ff */
        /* <DEDUP_REMOVED lines=17> */
.L_x_1243:
[----:B------:R-:W2:Y:S02]  /*5720*/  LDG.E.U8 R4, desc[UR36][R4.64] ;  /* 0x0000002404047981 */ /* 0x000ea4000c1e1100 */
[----:B--2---:R-:W-:-:S04]  /*5730*/  I2FP.F32.U32 R0, R4 ;  /* 0x0000000400007245 */ /* 0x004fc80000201000 */
[----:B------:R-:W-:-:S04]  /*5740*/  F2FP.BF16.F32.PACK_AB R0, RZ, R0 ;  /* 0x00000000ff00723e */ /* 0x000fc800000010ff */
[----:B------:R-:W-:Y:S01]  /*5750*/  PRMT R24, R0, 0x7610, R24 ;  /* 0x0000761000187816 */ /* 0x000fe20000000018 */
[----:B------:R-:W-:Y:S06]  /*5760*/  BRA `(.L_x_1245) ;  /* 0x0000000c00c87947 */ /* 0x000fec0003800000 */
.L_x_1242:
        /* <DEDUP_REMOVED lines=11> */
.L_x_1247:
[----:B------:R-:W2:Y:S02]  /*5820*/  LDG.E R4, desc[UR36][R4.64] ;  /* 0x0000002404047981 */ /* 0x000ea4000c1e1900 */
[----:B--2---:R-:W-:-:S04]  /*5830*/  I2FP.F32.S32 R0, R4 ;  /* 0x0000000400007245 */ /* 0x004fc80000201400 */
[----:B------:R-:W-:-:S04]  /*5840*/  F2FP.BF16.F32.PACK_AB R0, RZ, R0 ;  /* 0x00000000ff00723e */ /* 0x000fc800000010ff */
[----:B------:R-:W-:Y:S01]  /*5850*/  PRMT R24, R0, 0x7610, R24 ;  /* 0x0000761000187816 */ /* 0x000fe20000000018 */
[----:B------:R-:W-:Y:S06]  /*5860*/  BRA `(.L_x_1245) ;  /* 0x0000000c00887947 */ /* 0x000fec0003800000 */
.L_x_1246:
[----:B------:R-:W2:Y:S02]  /*5870*/  LDG.E.U16 R4, desc[UR36][R4.64] ;  /* 0x0000002404047981 */ /* 0x000ea4000c1e1500 */
[----:B--2---:R-:W0:Y:S02]  /*5880*/  I2F.S16 R0, R4 ;  /* 0x0000000400007306 */ /* 0x004e240000101400 */
[----:B0-----:R-:W-:-:S04]  /*5890*/  F2FP.BF16.F32.PACK_AB R0, RZ, R0 ;  /* 0x00000000ff00723e */ /* 0x001fc800000010ff */
[----:B------:R-:W-:Y:S01]  /*58a0*/  PRMT R24, R0, 0x7610, R24 ;  /* 0x0000761000187816 */ /* 0x000fe20000000018 */
[----:B------:R-:W-:Y:S06]  /*58b0*/  BRA `(.L_x_1245) ;  /* 0x0000000c00747947 */ /* 0x000fec0003800000 */
.L_x_1241:
        /* <DEDUP_REMOVED lines=9> */
.L_x_1249:
[----:B------:R-:W2:Y:S02]  /*5950*/  LDG.E.U16 R0, desc[UR36][R4.64] ;  /* 0x0000002404007981 */ /* 0x000ea4000c1e1500 */
[----:B--2---:R-:W-:-:S05]  /*5960*/  HADD2.F32 R0, -RZ, R0.H0_H0 ;  /* 0x20000000ff007230 */ /* 0x004fca0000004100 */
[----:B------:R-:W-:-:S04]  /*5970*/  F2FP.BF16.F32.PACK_AB R0, RZ, R0 ;  /* 0x00000000ff00723e */ /* 0x000fc800000010ff */
[----:B------:R-:W-:Y:S01]  /*5980*/  PRMT R24, R0, 0x7610, R24 ;  /* 0x0000761000187816 */ /* 0x000fe20000000018 */
[----:B------:R-:W-:Y:S06]  /*5990*/  BRA `(.L_x_1245) ;  /* 0x0000000c003c7947 */ /* 0x000fec0003800000 */
.L_x_1248:
        /* <DEDUP_REMOVED lines=9> */
.L_x_1251:
[----:B------:R-:W2:Y:S02]  /*5a30*/  LDG.E.U16 R4, desc[UR36][R4.64] ;  /* 0x0000002404047981 */ /* 0x000ea4000c1e1500 */
[----:B--2---:R-:W-:-:S05]  /*5a40*/  HADD2.F32 R0, -RZ, R4.H0_H0 ;  /* 0x20000004ff007230 */ /* 0x004fca0000004100 */
[----:B------:R-:W-:-:S04]  /*5a50*/  F2FP.BF16.F32.PACK_AB R0, RZ, R0 ;  /* 0x00000000ff00723e */ /* 0x000fc800000010ff */
[----:B------:R-:W-:Y:S01]  /*5a60*/  PRMT R24, R0, 0x7610, R24 ;  /* 0x0000761000187816 */ /* 0x000fe20000000018 */
[----:B------:R-:W-:Y:S06]  /*5a70*/  BRA `(.L_x_1245) ;  /* 0x0000000c00047947 */ /* 0x000fec0003800000 */
.L_x_1250:
        /* <DEDUP_REMOVED lines=9> */
.L_x_1240:
        /* <DEDUP_REMOVED lines=14> */
.L_x_1254:
        /* <DEDUP_REMOVED lines=9> */
.L_x_1253:
        /* <DEDUP_REMOVED lines=28> */
.L_x_1256:
        /* <DEDUP_REMOVED lines=15> */
.L_x_1255:
[----:B------:R0:W5:Y:S01]  /*5f30*/  LDG.E.U16 R24, desc[UR36][R4.64] ;  /* 0x0000002404187981 */ /* 0x000162000c1e1500 */
[----:B------:R-:W-:Y:S05]  /*5f40*/  BRA `(.L_x_1245) ;  /* 0x0000000400d07947 */ /* 0x000fea0003800000 */
.L_x_1252:
        /* <DEDUP_REMOVED lines=13> */
.L_x_1259:
        /* <DEDUP_REMOVED lines=21> */
.L_x_1263:
[----:B------:R-:W-:Y:S05]  /*6170*/  BSYNC B1 ;  /* 0x0000000000017941 */ /* 0x000fea0003800000 */
.L_x_1262:
[----:B------:R-:W-:Y:S01]  /*6180*/  LEA R5, R0, 0x3b800000, 0x17 ;  /* 0x3b80000000057811 */ /* 0x000fe200078eb8ff */
[----:B------:R-:W-:-:S05]  /*6190*/  IMAD.SHL.U32 R0, R3, 0x100000, RZ ;  /* 0x0010000003007824 */ /* 0x000fca00078e00ff */
[----:B------:R-:W-:-:S07]  /*61a0*/  LOP3.LUT R0, R5, R0, R6, 0xfe, !PT ;  /* 0x0000000005007212 */ /* 0x000fce00078efe06 */
.L_x_1261:
[----:B------:R-:W-:Y:S05]  /*61b0*/  BSYNC B0 ;  /* 0x0000000000007941 */ /* 0x000fea0003800000 */
.L_x_1260:
[----:B------:R-:W-:-:S04]  /*61c0*/  F2FP.BF16.F32.PACK_AB R0, RZ, R0 ;  /* 0x00000000ff00723e */ /* 0x000fc800000010ff */
[----:B------:R-:W-:Y:S01]  /*61d0*/  PRMT R24, R0, 0x7610, R24 ;  /* 0x0000761000187816 */ /* 0x000fe20000000018 */
[----:B------:R-:W-:Y:S06]  /*61e0*/  BRA `(.L_x_1245) ;  /* 0x0000000400287947 */ /* 0x000fec0003800000 */
.L_x_1258:
        /* <DEDUP_REMOVED lines=21> */
.L_x_1267:
[----:B------:R-:W-:Y:S05]  /*6340*/  BSYNC B1 ;  /* 0x0000000000017941 */ /* 0x000fea0003800000 */
.L_x_1266:
[----:B------:R-:W-:Y:S01]  /*6350*/  LEA R5, R0, 0x37800000, 0x17 ;  /* 0x3780000000057811 */ /* 0x000fe200078eb8ff */
[----:B------:R-:W-:-:S05]  /*6360*/  IMAD.SHL.U32 R0, R3, 0x200000, RZ ;  /* 0x0020000003007824 */ /* 0x000fca00078e00ff */
[----:B------:R-:W-:-:S07]  /*6370*/  LOP3.LUT R0, R5, R0, R6, 0xfe, !PT ;  /* 0x0000000005007212 */ /* 0x000fce00078efe06 */
.L_x_1265:
[----:B------:R-:W-:Y:S05]  /*6380*/  BSYNC B0 ;  /* 0x0000000000007941 */ /* 0x000fea0003800000 */
.L_x_1264:
[----:B------:R-:W-:-:S04]  /*6390*/  F2FP.BF16.F32.PACK_AB R0, RZ, R0 ;  /* 0x00000000ff00723e */ /* 0x000fc800000010ff */
[----:B------:R-:W-:Y:S01]  /*63a0*/  PRMT R24, R0, 0x7610, R24 ;  /* 0x0000761000187816 */ /* 0x000fe20000000018 */
[----:B------:R-:W-:Y:S06]  /*63b0*/  BRA `(.L_x_1245) ;  /* 0x0000000000b47947 */ /* 0x000fec0003800000 */
.L_x_1257:
        /* <DEDUP_REMOVED lines=14> */
.L_x_1271:
[----:B------:R-:W-:Y:S05]  /*64a0*/  BSYNC B0 ;  /* 0x0000000000007941 */ /* 0x000fea0003800000 */
.L_x_1270:
[----:B------:R-:W-:-:S04]  /*64b0*/  F2FP.BF16.F32.PACK_AB R0, RZ, R0 ;  /* 0x00000000ff00723e */ /* 0x000fc800000010ff */
[----:B------:R-:W-:Y:S01]  /*64c0*/  PRMT R24, R0, 0x7610, R24 ;  /* 0x0000761000187816 */ /* 0x000fe20000000018 */
[----:B------:R-:W-:Y:S06]  /*64d0*/  BRA `(.L_x_1245) ;  /* 0x00000000006c7947 */ /* 0x000fec0003800000 */
.L_x_1244:
        /* <DEDUP_REMOVED lines=16> */
.L_x_1272:
[----:B------:R-:W-:Y:S01]  /*65e0*/  PRMT R24, RZ, 0x7610, R24 ;  /* 0x00007610ff187816 */ /* 0x000fe20000000018 */
[----:B------:R-:W-:Y:S06]  /*65f0*/  BRA `(.L_x_1245) ;  /* 0x0000000000247947 */ /* 0x000fec0003800000 */
.L_x_1269:
[----:B------:R-:W2:Y:S02]  /*6600*/  LDG.E.64 R4, desc[UR36][R4.64] ;  /* 0x0000002404047981 */ /* 0x000ea4000c1e1b00 */
[----:B--2---:R-:W0:Y:S02]  /*6610*/  I2F.U64 R0, R4 ;  /* 0x0000000400007312 */ /* 0x004e240000301000 */
[----:B0-----:R-:W-:-:S04]  /*6620*/  F2FP.BF16.F32.PACK_AB R0, RZ, R0 ;  /* 0x00000000ff00723e */ /* 0x001fc800000010ff */
[----:B------:R-:W-:Y:S01]  /*6630*/  PRMT R24, R0, 0x7610, R24 ;  /* 0x0000761000187816 */ /* 0x000fe20000000018 */
[----:B------:R-:W-:Y:S06]  /*6640*/  BRA `(.L_x_1245) ;  /* 0x0000000000107947 */ /* 0x000fec0003800000 */
.L_x_1268:
[----:B------:R-:W2:Y:S02]  /*6650*/  LDG.E R4, desc[UR36][R4.64] ;  /* 0x0000002404047981 */ /* 0x000ea4000c1e1900 */
[----:B--2---:R-:W-:-:S04]  /*6660*/  I2FP.F32.U32 R0, R4 ;  /* 0x0000000400007245 */ /* 0x004fc80000201000 */
[----:B------:R-:W-:-:S04]  /*6670*/  F2FP.BF16.F32.PACK_AB R0, RZ, R0 ;  /* 0x00000000ff00723e */ /* 0x000fc800000010ff */
[----:B------:R-:W-:-:S07]  /*6680*/  PRMT R24, R0, 0x7610, R24 ;  /* 0x0000761000187816 */ /* 0x000fce0000000018 */
.L_x_1245:
[----:B------:R-:W-:-:S07]  /*6690*/  VIADD R23, R23, 0x80 ;  /* 0x0000008017177836 */ /* 0x000fce0000000000 */
.L_x_1206:
[----:B------:R-:W-:Y:S05]  /*66a0*/  BSYNC B6 ;  /* 0x0000000000067941 */ /* 0x000fea0003800000 */
.L_x_1205:
        /* <DEDUP_REMOVED lines=26> */
.L_x_1278:
[----:B------:R-:W2:Y:S02]  /*6850*/  LDG.E.U8 R4, desc[UR36][R4.64] ;  /* 0x0000002404047981 */ /* 0x000ea4000c1e1100 */
[----:B--2---:R-:W-:-:S04]  /*6860*/  I2FP.F32.U32 R0, R4 ;  /* 0x0000000400007245 */ /* 0x004fc80000201000 */
[----:B------:R-:W-:-:S04]  /*6870*/  F2FP.BF16.F32.PACK_AB R0, RZ, R0 ;  /* 0x00000000ff00723e */ /* 0x000fc800000010ff */
[----:B------:R-:W-:Y:S01]  /*6880*/  PRMT R19, R0, 0x7610, R19 ;  /* 0x0000761000137816 */ /* 0x000fe20000000013 */
[----:B------:R-:W-:Y:S06]  /*6890*/  BRA `(.L_x_1280) ;  /* 0x0000000c00c87947 */ /* 0x000fec0003800000 */
.L_x_1277:
        /* <DEDUP_REMOVED lines=11> */
.L_x_1282:
[----:B------:R-:W2:Y:S02]  /*6950*/  LDG.E R4, desc[UR36][R4.64] ;  /* 0x0000002404047981 */ /* 0x000ea4000c1e1900 */
[----:B--2---:R-:W-:-:S04]  /*6960*/  I2FP.F32.S32 R0, R4 ;  /* 0x0000000400007245 */ /* 0x004fc80000201400 */
[----:B------:R-:W-:-:S04]  /*6970*/  F2FP.BF16.F32.PACK_AB R0, RZ, R0 ;  /* 0x00000000ff00723e */ /* 0x000fc800000010ff */
[----:B------:R-:W-:Y:S01]  /*6980*/  PRMT R19, R0, 0x7610, R19 ;  /* 0x0000761000137816 */ /* 0x000fe20000000013 */
[----:B------:R-:W-:Y:S06]  /*6990*/  BRA `(.L_x_1280) ;  /* 0x0000000c00887947 */ /* 0x000fec0003800000 */
.L_x_1281:
[----:B------:R-:W2:Y:S02]  /*69a0*/  LDG.E.U16 R4, desc[UR36][R4.64] ;  /* 0x0000002404047981 */ /* 0x000ea4000c1e1500 */
[----:B--2---:R-:W0:Y:S02]  /*69b0*/  I2F.S16 R0, R4 ;  /* 0x0000000400007306 */ /* 0x004e240000101400 */
[----:B0-----:R-:W-:-:S04]  /*69c0*/  F2FP.BF16.F32.PACK_AB R0, RZ, R0 ;  /* 0x00000000ff00723e */ /* 0x001fc800000010ff */
[----:B------:R-:W-:Y:S01]  /*69d0*/  PRMT R19, R0, 0x7610, R19 ;  /* 0x0000761000137816 */ /* 0x000fe20000000013 */
[----:B------:R-:W-:Y:S06]  /*69e0*/  BRA `(.L_x_1280) ;  /* 0x0000000c00747947 */ /* 0x000fec0003800000 */
.L_x_1276:
        /* <DEDUP_REMOVED lines=9> */
.L_x_1284:
[----:B------:R-:W2:Y:S02]  /*6a80*/  LDG.E.U16 R0, desc[UR36][R4.64] ;  /* 0x0000002404007981 */ /* 0x000ea4000c1e1500 */
[----:B--2---:R-:W-:-:S05]  /*6a90*/  HADD2.F32 R0, -RZ, R0.H0_H0 ;  /* 0x20000000ff007230 */ /* 0x004fca0000004100 */
[----:B------:R-:W-:-:S04]  /*6aa0*/  F2FP.BF16.F32.PACK_AB R0, RZ, R0 ;  /* 0x00000000ff00723e */ /* 0x000fc800000010ff */
[----:B------:R-:W-:Y:S01]  /*6ab0*/  PRMT R19, R0, 0x7610, R19 ;  /* 0x0000761000137816 */ /* 0x000fe20000000013 */
[----:B------:R-:W-:Y:S06]  /*6ac0*/  BRA `(.L_x_1280) ;  /* 0x0000000c003c7947 */ /* 0x000fec0003800000 */
.L_x_1283:
        /* <DEDUP_REMOVED lines=9> */
.L_x_1286:
[----:B------:R-:W2:Y:S02]  /*6b60*/  LDG.E.U16 R4, desc[UR36][R4.64] ;  /* 0x0000002404047981 */ /* 0x000ea4000c1e1500 */
[----:B--2---:R-:W-:-:S05]  /*6b70*/  HADD2.F32 R0, -RZ, R4.H0_H0 ;  /* 0x20000004ff007230 */ /* 0x004fca0000004100 */
[----:B------:R-:W-:-:S04]  /*6b80*/  F2FP.BF16.F32.PACK_AB R0, RZ, R0 ;  /* 0x00000000ff00723e */ /* 0x000fc800000010ff */
[----:B------:R-:W-:Y:S01]  /*6b90*/  PRMT R19, R0, 0x7610, R19 ;  /* 0x0000761000137816 */ /* 0x000fe20000000013 */
[----:B------:R-:W-:Y:S06]  /*6ba0*/  BRA `(.L_x_1280) ;  /* 0x0000000c00047947 */ /* 0x000fec0003800000 */
.L_x_1285:
        /* <DEDUP_REMOVED lines=9> */
.L_x_1275:
        /* <DEDUP_REMOVED lines=14> */
.L_x_1289:
        /* <DEDUP_REMOVED lines=9> */
.L_x_1288:
        /* <DEDUP_REMOVED lines=28> */
.L_x_1291:
        /* <DEDUP_REMOVED lines=15> */
.L_x_1290:
[----:B------:R0:W5:Y:S01]  /*7060*/  LDG.E.U16 R19, desc[UR36][R4.64] ;  /* 0x0000002404137981 */ /* 0x000162000c1e1500 */
[----:B------:R-:W-:Y:S05]  /*7070*/  BRA `(.L_x_1280) ;  /* 0x0000000400d07947 */ /* 0x000fea0003800000 */
.L_x_1287:
        /* <DEDUP_REMOVED lines=13> */
.L_x_1294:
        /* <DEDUP_REMOVED lines=21> */
.L_x_1298:
[----:B------:R-:W-:Y:S05]  /*72a0*/  BSYNC B1 ;  /* 0x0000000000017941 */ /* 0x000fea0003800000 */
.L_x_1297:
[----:B------:R-:W-:Y:S01]  /*72b0*/  LEA R5, R0, 0x3b800000, 0x17 ;  /* 0x3b80000000057811 */ /* 0x000fe200078eb8ff */
[----:B------:R-:W-:-:S05]  /*72c0*/  IMAD.SHL.U32 R0, R3, 0x100000, RZ ;  /* 0x0010000003007824 */ /* 0x000fca00078e00ff */
[----:B------:R-:W-:-:S07]  /*72d0*/  LOP3.LUT R0, R5, R0, R6, 0xfe, !PT ;  /* 0x0000000005007212 */ /* 0x000fce00078efe06 */
.L_x_1296:
[----:B------:R-:W-:Y:S05]  /*72e0*/  BSYNC B0 ;  /* 0x0000000000007941 */ /* 0x000fea0003800000 */
.L_x_1295:
[----:B------:R-:W-:-:S04]  /*72f0*/  F2FP.BF16.F32.PACK_AB R0, RZ, R0 ;  /* 0x00000000ff00723e */ /* 0x000fc800000010ff */
[----:B------:R-:W-:Y:S01]  /*7300*/  PRMT R19, R0, 0x7610, R19 ;  /* 0x0000761000137816 */ /* 0x000fe20000000013 */
[----:B------:R-:W-:Y:S06]  /*7310*/  BRA `(.L_x_1280) ;  /* 0x0000000400287947 */ /* 0x000fec0003800000 */
.L_x_1293:
        /* <DEDUP_REMOVED lines=21> */
.L_x_1302:
[----:B------:R-:W-:Y:S05]  /*7470*/  BSYNC B1 ;  /* 0x0000000000017941 */ /* 0x000fea0003800000 */
.L_x_1301:
[----:B------:R-:W-:Y:S01]  /*7480*/  LEA R5, R0, 0x37800000, 0x17 ;  /* 0x3780000000057811 */ /* 0x000fe200078eb8ff */
[----:B------:R-:W-:-:S05]  /*7490*/  IMAD.SHL.U32 R0, R3, 0x200000, RZ ;  /* 0x0020000003007824 */ /* 0x000fca00078e00ff */
[----:B------:R-:W-:-:S07]  /*74a0*/  LOP3.LUT R0, R5, R0, R6, 0xfe, !PT ;  /* 0x0000000005007212 */ /* 0x000fce00078efe06 */
.L_x_1300:
[----:B------:R-:W-:Y:S05]  /*74b0*/  BSYNC B0 ;  /* 0x0000000000007941 */ /* 0x000fea0003800000 */
.L_x_1299:
[----:B------:R-:W-:-:S04]  /*74c0*/  F2FP.BF16.F32.PACK_AB R0, RZ, R0 ;  /* 0x00000000ff00723e */ /* 0x000fc800000010ff */
[----:B------:R-:W-:Y:S01]  /*74d0*/  PRMT R19, R0, 0x7610, R19 ;  /* 0x0000761000137816 */ /* 0x000fe20000000013 */
[----:B------:R-:W-:Y:S06]  /*74e0*/  BRA `(.L_x_1280) ;  /* 0x0000000000b47947 */ /* 0x000fec0003800000 */
.L_x_1292:
        /* <DEDUP_REMOVED lines=14> */
.L_x_1306:
[----:B------:R-:W-:Y:S05]  /*75d0*/  BSYNC B0 ;  /* 0x0000000000007941 */ /* 0x000fea0003800000 */
.L_x_1305:
[----:B------:R-:W-:-:S04]  /*75e0*/  F2FP.BF16.F32.PACK_AB R0, RZ, R0 ;  /* 0x00000000ff00723e */ /* 0x000fc800000010ff */
[----:B------:R-:W-:Y:S01]  /*75f0*/  PRMT R19, R0, 0x7610, R19 ;  /* 0x0000761000137816 */ /* 0x000fe20000000013 */
[----:B------:R-:W-:Y:S06]  /*7600*/  BRA `(.L_x_1280) ;  /* 0x00000000006c7947 */ /* 0x000fec0003800000 */
.L_x_1279:
        /* <DEDUP_REMOVED lines=16> */
.L_x_1307:
[----:B------:R-:W-:Y:S01]  /*7710*/  PRMT R19, RZ, 0x7610, R19 ;  /* 0x00007610ff137816 */ /* 0x000fe20000000013 */
[----:B------:R-:W-:Y:S06]  /*7720*/  BRA `(.L_x_1280) ;  /* 0x0000000000247947 */ /* 0x000fec0003800000 */
.L_x_1304:
[----:B------:R-:W2:Y:S02]  /*7730*/  LDG.E.64 R4, desc[UR36][R4.64] ;  /* 0x0000002404047981 */ /* 0x000ea4000c1e1b00 */
[----:B--2---:R-:W0:Y:S02]  /*7740*/  I2F.U64 R0, R4 ;  /* 0x0000000400007312 */ /* 0x004e240000301000 */
[----:B0-----:R-:W-:-:S04]  /*7750*/  F2FP.BF16.F32.PACK_AB R0, RZ, R0 ;  /* 0x00000000ff00723e */ /* 0x001fc800000010ff */
[----:B------:R-:W-:Y:S01]  /*7760*/  PRMT R19, R0, 0x7610, R19 ;  /* 0x0000761000137816 */ /* 0x000fe20000000013 */
[----:B------:R-:W-:Y:S06]  /*7770*/  BRA `(.L_x_1280) ;  /* 0x0000000000107947 */ /* 0x000fec0003800000 */
.L_x_1303:
[----:B------:R-:W2:Y:S02]  /*7780*/  LDG.E R4, desc[UR36][R4.64] ;  /* 0x0000002404047981 */ /* 0x000ea4000c1e1900 */
[----:B--2---:R-:W-:-:S04]  /*7790*/  I2FP.F32.U32 R0, R4 ;  /* 0x0000000400007245 */ /* 0x004fc80000201000 */
[----:B------:R-:W-:-:S04]  /*77a0*/  F2FP.BF16.F32.PACK_AB R0, RZ, R0 ;  /* 0x00000000ff00723e */ /* 0x000fc800000010ff */
[----:B------:R-:W-:-:S07]  /*77b0*/  PRMT R19, R0, 0x7610, R19 ;  /* 0x0000761000137816 */ /* 0x000fce0000000013 */
.L_x_1280:
        /* <DEDUP_REMOVED lines=21> */
.L_x_1311:
[----:B------:R-:W2:Y:S02]  /*7910*/  LDG.E.U8 R4, desc[UR36][R4.64] ;  /* 0x0000002404047981 */ /* 0x000ea4000c1e1100 */
[----:B--2---:R-:W-:-:S04]  /*7920*/  I2FP.F32.U32 R0, R4 ;  /* 0x0000000400007245 */ /* 0x004fc80000201000 */
[----:B------:R-:W-:Y:S01]  /*7930*/  F2FP.BF16.F32.PACK_AB R0, RZ, R0 ;  /* 0x00000000ff00723e */ /* 0x000fe200000010ff */
[----:B------:R-:W-:Y:S06]  /*7940*/  BRA `(.L_x_1274) ;  /* 0x0000000c008c7947 */ /* 0x000fec0003800000 */
.L_x_1310:
        /* <DEDUP_REMOVED lines=10> */
.L_x_1314:
[----:B------:R-:W2:Y:S02]  /*79f0*/  LDG.E R4, desc[UR36][R4.64] ;  /* 0x0000002404047981 */ /* 0x000ea4000c1e1900 */
[----:B--2---:R-:W-:-:S04]  /*7a00*/  I2FP.F32.S32 R0, R4 ;  /* 0x0000000400007245 */ /* 0x004fc80000201400 */
[----:B------:R-:W-:Y:S01]  /*7a10*/  F2FP.BF16.F32.PACK_AB R0, RZ, R0 ;  /* 0x00000000ff00723e */ /* 0x000fe200000010ff */
[----:B------:R-:W-:Y:S06]  /*7a20*/  BRA `(.L_x_1274) ;  /* 0x0000000c00547947 */ /* 0x000fec0003800000 */
.L_x_1313:
[----:B------:R-:W2:Y:S02]  /*7a30*/  LDG.E.U16 R4, desc[UR36][R4.64] ;  /* 0x0000002404047981 */ /* 0x000ea4000c1e1500 */
[----:B--2---:R-:W0:Y:S02]  /*7a40*/  I2F.S16 R0, R4 ;  /* 0x0000000400007306 */ /* 0x004e240000101400 */
[----:B0-----:R-:W-:Y:S01]  /*7a50*/  F2FP.BF16.F32.PACK_AB R0, RZ, R0 ;  /* 0x00000000ff00723e */ /* 0x001fe200000010ff */
[----:B------:R-:W-:Y:S06]  /*7a60*/  BRA `(.L_x_1274) ;  /* 0x0000000c00447947 */ /* 0x000fec0003800000 */
.L_x_1309:
        /* <DEDUP_REMOVED lines=9> */
.L_x_1316:
[----:B------:R-:W2:Y:S02]  /*7b00*/  LDG.E.U16 R0, desc[UR36][R4.64] ;  /* 0x0000002404007981 */ /* 0x000ea4000c1e1500 */
[----:B--2---:R-:W-:-:S05]  /*7b10*/  HADD2.F32 R0, -RZ, R0.H0_H0 ;  /* 0x20000000ff007230 */ /* 0x004fca0000004100 */
[----:B------:R-:W-:Y:S01]  /*7b20*/  F2FP.BF16.F32.PACK_AB R0, RZ, R0 ;  /* 0x00000000ff00723e */ /* 0x000fe200000010ff */
[----:B------:R-:W-:Y:S06]  /*7b30*/  BRA `(.L_x_1274) ;  /* 0x0000000c00107947 */ /* 0x000fec0003800000 */
.L_x_1315:
        /* <DEDUP_REMOVED lines=9> */
.L_x_1318:
[----:B------:R-:W2:Y:S02]  /*7bd0*/  LDG.E.U16 R4, desc[UR36][R4.64] ;  /* 0x0000002404047981 */ /* 0x000ea4000c1e1500 */
[----:B--2---:R-:W-:-:S05]  /*7be0*/  HADD2.F32 R0, -RZ, R4.H0_H0 ;  /* 0x20000004ff007230 */ /* 0x004fca0000004100 */
[----:B------:R-:W-:Y:S01]  /*7bf0*/  F2FP.BF16.F32.PACK_AB R0, RZ, R0 ;  /* 0x00000000ff00723e */ /* 0x000fe200000010ff */
[----:B------:R-:W-:Y:S06]  /*7c00*/  BRA `(.L_x_1274) ;  /* 0x0000000800dc7947 */ /* 0x000fec0003800000 */
.L_x_1317:
        /* <DEDUP_REMOVED lines=8> */
.L_x_1308:
        /* <DEDUP_REMOVED lines=13> */
.L_x_1321:
        /* <DEDUP_REMOVED lines=8> */
.L_x_1320:
        /* <DEDUP_REMOVED lines=28> */
.L_x_1323:
        /* <DEDUP_REMOVED lines=12> */
[----:B------:R-:W-:Y:S01]  /*8060*/  F2FP.BF16.F32.PACK_AB R0, RZ, R0 ;  /* 0x00000000ff00723e */ /* 0x000fe200000010ff */
[----:B------:R-:W-:Y:S06]  /*8070*/  BRA `(.L_x_1274) ;  /* 0x0000000400c07947 */ /* 0x000fec0003800000 */
.L_x_1322:
[----:B------:R1:W5:Y:S01]  /*8080*/  LDG.E.U16 R0, desc[UR36][R4.64] ;  /* 0x0000002404007981 */ /* 0x000362000c1e1500 */
[----:B------:R-:W-:Y:S05]  /*8090*/  BRA `(.L_x_1274) ;  /* 0x0000000400b87947 */ /* 0x000fea0003800000 */
.L_x_1319:
        /* <DEDUP_REMOVED lines=12> */
.L_x_1326:
        /* <DEDUP_REMOVED lines=21> */
.L_x_1330:
[----:B------:R-:W-:Y:S05]  /*82b0*/  BSYNC B1 ;  /* 0x0000000000017941 */ /* 0x000fea0003800000 */
.L_x_1329:
[----:B------:R-:W-:Y:S01]  /*82c0*/  LEA R5, R0, 0x3b800000, 0x17 ;  /* 0x3b80000000057811 */ /* 0x000fe200078eb8ff */
[----:B------:R-:W-:-:S05]  /*82d0*/  IMAD.SHL.U32 R0, R3, 0x100000, RZ ;  /* 0x0010000003007824 */ /* 0x000fca00078e00ff */
[----:B------:R-:W-:-:S07]  /*82e0*/  LOP3.LUT R0, R5, R0, R6, 0xfe, !PT ;  /* 0x0000000005007212 */ /* 0x000fce00078efe06 */
.L_x_1328:
[----:B------:R-:W-:Y:S05]  /*82f0*/  BSYNC B0 ;  /* 0x0000000000007941 */ /* 0x000fea0003800000 */
.L_x_1327:
[----:B------:R-:W-:Y:S01]  /*8300*/  F2FP.BF16.F32.PACK_AB R0, RZ, R0 ;  /* 0x00000000ff00723e */ /* 0x000fe200000010ff */
[----:B------:R-:W-:Y:S06]  /*8310*/  BRA `(.L_x_1274) ;  /* 0x0000000400187947 */ /* 0x000fec0003800000 */
.L_x_1325:
        /* <DEDUP_REMOVED lines=21> */
.L_x_1334:
[----:B------:R-:W-:Y:S05]  /*8470*/  BSYNC B1 ;  /* 0x0000000000017941 */ /* 0x000fea0003800000 */
.L_x_1333:
[----:B------:R-:W-:Y:S01]  /*8480*/  LEA R5, R0, 0x37800000, 0x17 ;  /* 0x3780000000057811 */ /* 0x000fe200078eb8ff */
[----:B------:R-:W-:-:S05]  /*8490*/  IMAD.SHL.U32 R0, R3, 0x200000, RZ ;  /* 0x0020000003007824 */ /* 0x000fca00078e00ff */
[----:B------:R-:W-:-:S07]  /*84a0*/  LOP3.LUT R0, R5, R0, R6, 0xfe, !PT ;  /* 0x0000000005007212 */ /* 0x000fce00078efe06 */
.L_x_1332:
[----:B------:R-:W-:Y:S05]  /*84b0*/  BSYNC B0 ;  /* 0x0000000000007941 */ /* 0x000fea0003800000 */
.L_x_1331:
[----:B------:R-:W-:Y:S01]  /*84c0*/  F2FP.BF16.F32.PACK_AB R0, RZ, R0 ;  /* 0x00000000ff00723e */ /* 0x000fe200000010ff */
[----:B------:R-:W-:Y:S06]  /*84d0*/  BRA `(.L_x_1274) ;  /* 0x0000000000a87947 */ /* 0x000fec0003800000 */
.L_x_1324:
        /* <DEDUP_REMOVED lines=14> */
.L_x_1338:
[----:B------:R-:W-:Y:S05]  /*85c0*/  BSYNC B0 ;  /* 0x0000000000007941 */ /* 0x000fea0003800000 */
.L_x_1337:
[----:B------:R-:W-:Y:S01]  /*85d0*/  F2FP.BF16.F32.PACK_AB R0, RZ, R0 ;  /* 0x00000000ff00723e */ /* 0x000fe200000010ff */
[----:B------:R-:W-:Y:S06]  /*85e0*/  BRA `(.L_x_1274) ;  /* 0x0000000000647947 */ /* 0x000fec0003800000 */
.L_x_1312:
        /* <DEDUP_REMOVED lines=16> */
.L_x_1339:
[----:B------:R-:W-:Y:S01]  /*86f0*/  PRMT R0, RZ, 0x7610, R0 ;  /* 0x00007610ff007816 */ /* 0x000fe20000000000 */
[----:B------:R-:W-:Y:S06]  /*8700*/  BRA `(.L_x_1274) ;  /* 0x00000000001c7947 */ /* 0x000fec0003800000 */
.L_x_1336:
[----:B------:R-:W2:Y:S02]  /*8710*/  LDG.E.64 R4, desc[UR36][R4.64] ;  /* 0x0000002404047981 */ /* 0x000ea4000c1e1b00 */
[----:B--2---:R-:W0:Y:S02]  /*8720*/  I2F.U64 R0, R4 ;  /* 0x0000000400007312 */ /* 0x004e240000301000 */
[----:B0-----:R-:W-:Y:S01]  /*8730*/  F2FP.BF16.F32.PACK_AB R0, RZ, R0 ;  /* 0x00000000ff00723e */ /* 0x001fe200000010ff */
[----:B------:R-:W-:Y:S06]  /*8740*/  BRA `(.L_x_1274) ;  /* 0x00000000000c7947 */ /* 0x000fec0003800000 */
.L_x_1335:
[----:B------:R-:W2:Y:S02]  /*8750*/  LDG.E R4, desc[UR36][R4.64] ;  /* 0x0000002404047981 */ /* 0x000ea4000c1e1900 */
[----:B--2---:R-:W-:-:S04]  /*8760*/  I2FP.F32.U32 R0, R4 ;  /* 0x0000000400007245 */ /* 0x004fc80000201000 */
[----:B------:R-:W-:-:S07]  /*8770*/  F2FP.BF16.F32.PACK_AB R0, RZ, R0 ;  /* 0x00000000ff00723e */ /* 0x000fce00000010ff */
.L_x_1274:
[----:B------:R-:W-:Y:S05]  /*8780*/  BSYNC B6 ;  /* 0x0000000000067941 */ /* 0x000fea0003800000 */
.L_x_1273:
[----:B------:R-:W2:Y:S01]  /*8790*/  S2R R25, SR_TID.X ;  /* 0x0000000000197919 */ /* 0x000ea20000002100 */
[----:B------:R-:W3:Y:S01]  /*87a0*/  LDC.U8 R17, c[0x0][0x240] ;  /* 0x00009000ff117b82 */ /* 0x000ee20000000000 */
[----:B------:R-:W-:Y:S01]  /*87b0*/  BSSY B0, `(.L_x_1340) ;  /* 0x000001c000007945 */ /* 0x000fe20003800000 */
[CC--:B--2---:R-:W-:Y:S01]  /*87c0*/  ISETP.GE.AND P2, PT, R25.reuse, R16.reuse, PT ;  /* 0x000000101900720c */ /* 0x0c4fe20003f46270 */
[C---:B------:R-:W-:Y:S02]  /*87d0*/  VIADD R3, R25.reuse, 0x100 ;  /* 0x0000010019037836 */ /* 0x040fe40000000000 */
[C---:B01----:R-:W-:Y:S02]  /*87e0*/  VIADD R5, R25.reuse, 0x180 ;  /* 0x0000018019057836 */ /* 0x043fe40000000000 */
[----:B------:R-:W-:Y:S01]  /*87f0*/  VIADD R23, R25, 0x80 ;  /* 0x0000008019177836 */ /* 0x000fe20000000000 */
[-C--:B------:R-:W-:Y:S02]  /*8800*/  ISETP.GE.AND P0, PT, R3, R16.reuse, PT ;  /* 0x000000100300720c */ /* 0x080fe40003f06270 */
[----:B------:R-:W-:-:S02]  /*8810*/  ISETP.GE.AND P1, PT, R5, R16, PT ;  /* 0x000000100500720c */ /* 0x000fc40003f26270 */
[----:B------:R-:W-:-:S03]  /*8820*/  ISETP.GE.AND P3, PT, R23, R16, PT ;  /* 0x000000101700720c */ /* 0x000fc60003f66270 */
[----:B------:R-:W-:Y:S10]  /*8830*/  @P2 BRA `(.L_x_1341) ;  /* 0x00000000004c2947 */ /* 0x000ff40003800000 */
[----:B-----5:R-:W-:Y:S02]  /*8840*/  IMAD.U32 R22, R22, 0x10000, RZ ;  /* 0x0001000016167824 */ /* 0x020fe400078e00ff */
[----:B------:R-:W-:Y:S02]  /*8850*/  IMAD.U32 R26, R26, 0x10000, RZ ;  /* 0x000100001a1a7824 */ /* 0x000fe400078e00ff */
        /* <DEDUP_REMOVED lines=17> */
.L_x_1341:
[----:B------:R-:W-:Y:S05]  /*8970*/  BSYNC B0 ;  /* 0x0000000000007941 */ /* 0x000fea0003800000 */
.L_x_1340:
[----:B------:R-:W-:Y:S04]  /*8980*/  BSSY B0, `(.L_x_1342) ;  /* 0x0000015000007945 */ /* 0x000fe80003800000 */
[----:B------:R-:W-:Y:S05]  /*8990*/  @P3 BRA `(.L_x_1343) ;  /* 0x00000000004c3947 */ /* 0x000fea0003800000 */
        /* <DEDUP_REMOVED lines=17> */
[----:B------:R-:W-:-:S06]  /*8ab0*/  FSEL R22, R4, +INF , P3 ;  /* 0x7f80000004167808 */ /* 0x000fcc0001800000 */
[----:B------:R-:W1:Y:S03]  /*8ac0*/  F2F.BF16.F32 R22, R22 ;  /* 0x0000001600167304 */ /* 0x000e660000202000 */
.L_x_1343:
[----:B------:R-:W-:Y:S05]  /*8ad0*/  BSYNC B0 ;  /* 0x0000000000007941 */ /* 0x000fea0003800000 */
.L_x_1342:
        /* <DEDUP_REMOVED lines=16> */
[----:B------:R-:W2:Y:S02]  /*8be0*/  MUFU.SQRT R8, R8 ;  /* 0x0000000800087308 */ /* 0x000ea40000002000 */
[----:B--2---:R-:W-:Y:S01]  /*8bf0*/  @P0 FMUL.FTZ R4, R8, R7 ;  /* 0x0000000708040220 */ /* 0x004fe20000410000 */
[----:B------:R-:W-:-:S04]  /*8c00*/  FSETP.NEU.FTZ.AND P0, PT, R5, +INF , PT ;  /* 0x7f8000000500780b */ /* 0x000fc80003f1d000 */
[----:B------:R-:W-:-:S06]  /*8c10*/  FSEL R18, R4, +INF , P0 ;  /* 0x7f80000004127808 */ /* 0x000fcc0000000000 */
[----:B------:R-:W2:Y:S03]  /*8c20*/  F2F.BF16.F32 R18, R18 ;  /* 0x0000001200127304 */ /* 0x000ea60000202000 */
.L_x_1345:
[----:B------:R-:W-:Y:S05]  /*8c30*/  BSYNC B0 ;  /* 0x0000000000007941 */ /* 0x000fea0003800000 */
.L_x_1344:
        /* <DEDUP_REMOVED lines=16> */
[----:B------:R-:W4:Y:S02]  /*8d40*/  MUFU.SQRT R6, R6 ;  /* 0x0000000600067308 */ /* 0x000f240000002000 */
[----:B----4-:R-:W-:Y:S01]  /*8d50*/  @P0 FMUL.FTZ R4, R6, R5 ;  /* 0x0000000506040220 */ /* 0x010fe20000410000 */
[----:B------:R-:W-:-:S04]  /*8d60*/  FSETP.NEU.FTZ.AND P0, PT, R0, +INF , PT ;  /* 0x7f8000000000780b */ /* 0x000fc80003f1d000 */
[----:B------:R-:W-:-:S06]  /*8d70*/  FSEL R19, R4, +INF , P0 ;  /* 0x7f80000004137808 */ /* 0x000fcc0000000000 */
[----:B------:R-:W4:Y:S03]  /*8d80*/  F2F.BF16.F32 R19, R19 ;  /* 0x0000001300137304 */ /* 0x000f260000202000 */
.L_x_1347:
[----:B------:R-:W-:Y:S05]  /*8d90*/  BSYNC B0 ;  /* 0x0000000000007941 */ /* 0x000fea0003800000 */
.L_x_1346:
[----:B------:R-:W-:Y:S04]  /*8da0*/  BSSY B6, `(.L_x_1348) ;  /* 0x0000112000067945 */ /* 0x000fe80003800000 */
[----:B------:R-:W-:Y:S05]  /*8db0*/  @P2 BRA `(.L_x_1349) ;  /* 0x0000001000402947 */ /* 0x000fea0003800000 */
[----:B------:R-:W0:Y:S01]  /*8dc0*/  LDC.64 R8, c[0x0][0x218] ;  /* 0x00008600ff087b82 */ /* 0x000e220000000a00 */
[----:B---3-5:R-:W-:Y:S01]  /*8dd0*/  PRMT R0, R17, 0x9910, RZ ;  /* 0x0000991011007816 */ /* 0x028fe200000000ff */
        /* <DEDUP_REMOVED lines=20> */
.L_x_1353:
[----:B------:R-:W-:Y:S02]  /*8f20*/  IMAD.U32 R5, R3, 0x10000, RZ ;  /* 0x0001000003057824 */ /* 0x000fe400078e00ff */
[----:B------:R-:W-:-:S04]  /*8f30*/  IMAD.MOV.U32 R25, RZ, RZ, R23 ;  /* 0x000000ffff197224 */ /* 0x000fc800078e0017 */
[----:B------:R-:W0:Y:S02]  /*8f40*/  F2I.S64.TRUNC R4, R5 ;  /* 0x0000000500047311 */ /* 0x000e24000020d900 */
[----:B0-----:R0:W-:Y:S01]  /*8f50*/  STG.E.U8 desc[UR36][R8.64], R4 ;  /* 0x0000000408007986 */ /* 0x0011e2000c101124 */
[----:B------:R-:W-:Y:S05]  /*8f60*/  BRA `(.L_x_1349) ;  /* 0x0000000c00d47947 */ /* 0x000fea0003800000 */
.L_x_1352:
        /* <DEDUP_REMOVED lines=11> */
.L_x_1356:
[----:B------:R-:W-:Y:S02]  /*9020*/  IMAD.U32 R3, R3, 0x10000, RZ ;  /* 0x0001000003037824 */ /* 0x000fe400078e00ff */
[----:B------:R-:W-:-:S04]  /*9030*/  IMAD.MOV.U32 R25, RZ, RZ, R23 ;  /* 0x000000ffff197224 */ /* 0x000fc800078e0017 */
[----:B------:R-:W0:Y:S02]  /*9040*/  F2I.FTZ.TRUNC.NTZ R3, R3 ;  /* 0x0000000300037305 */ /* 0x000e24000021f100 */
[----:B0-----:R0:W-:Y:S01]  /*9050*/  STG.E desc[UR36][R8.64], R3 ;  /* 0x0000000308007986 */ /* 0x0011e2000c101924 */
[----:B------:R-:W-:Y:S05]  /*9060*/  BRA `(.L_x_1349) ;  /* 0x0000000c00947947 */ /* 0x000fea0003800000 */
.L_x_1355:
[----:B------:R-:W-:Y:S02]  /*9070*/  IMAD.U32 R3, R3, 0x10000, RZ ;  /* 0x0001000003037824 */ /* 0x000fe400078e00ff */
[----:B------:R-:W-:-:S04]  /*9080*/  IMAD.MOV.U32 R25, RZ, RZ, R23 ;  /* 0x000000ffff197224 */ /* 0x000fc800078e0017 */
[----:B------:R-:W0:Y:S02]  /*9090*/  F2I.FTZ.TRUNC.NTZ R3, R3 ;  /* 0x0000000300037305 */ /* 0x000e24000021f100 */
[----:B0-----:R0:W-:Y:S01]  /*90a0*/  STG.E.U16 desc[UR36][R8.64], R3 ;  /* 0x0000000308007986 */ /* 0x0011e2000c101524 */
[----:B------:R-:W-:Y:S05]  /*90b0*/  BRA `(.L_x_1349) ;  /* 0x0000000c00807947 */ /* 0x000fea0003800000 */
.L_x_1351:
        /* <DEDUP_REMOVED lines=10> */
.L_x_1358:
[----:B------:R-:W-:Y:S02]  /*9160*/  IMAD.U32 R0, R3, 0x10000, RZ ;  /* 0x0001000003007824 */ /* 0x000fe400078e00ff */
[----:B------:R-:W-:-:S03]  /*9170*/  IMAD.MOV.U32 R25, RZ, RZ, R23 ;  /* 0x000000ffff197224 */ /* 0x000fc600078e0017 */
[----:B------:R-:W-:-:S05]  /*9180*/  F2FP.F16.F32.PACK_AB R0, RZ, R0 ;  /* 0x00000000ff00723e */ /* 0x000fca00000000ff */
[----:B------:R0:W-:Y:S01]  /*9190*/  STG.E.U16 desc[UR36][R8.64], R0 ;  /* 0x0000000008007986 */ /* 0x0001e2000c101524 */
[----:B------:R-:W-:Y:S05]  /*91a0*/  BRA `(.L_x_1349) ;  /* 0x0000000c00447947 */ /* 0x000fea0003800000 */
.L_x_1357:
        /* <DEDUP_REMOVED lines=11> */
.L_x_1360:
[----:B------:R-:W-:Y:S02]  /*9260*/  IMAD.U32 R3, R3, 0x10000, RZ ;  /* 0x0001000003037824 */ /* 0x000fe400078e00ff */
[----:B------:R-:W-:-:S03]  /*9270*/  IMAD.MOV.U32 R25, RZ, RZ, R23 ;  /* 0x000000ffff197224 */ /* 0x000fc600078e0017 */
[----:B------:R-:W-:-:S04]  /*9280*/  F2FP.F16.F32.PACK_AB R3, RZ, R3 ;  /* 0x00000003ff03723e */ /* 0x000fc800000000ff */
[----:B------:R-:W-:-:S05]  /*9290*/  PRMT R3, R3, 0x5410, RZ ;  /* 0x0000541003037816 */ /* 0x000fca00000000ff */
[----:B------:R0:W-:Y:S01]  /*92a0*/  STG.E desc[UR36][R8.64], R3 ;  /* 0x0000000308007986 */ /* 0x0001e2000c101924 */
[----:B------:R-:W-:Y:S05]  /*92b0*/  BRA `(.L_x_1349) ;  /* 0x0000000c00007947 */ /* 0x000fea0003800000 */
.L_x_1359:
[----:B------:R-:W-:Y:S02]  /*92c0*/  IMAD.U32 R4, R3, 0x10000, RZ ;  /* 0x0001000003047824 */ /* 0x000fe400078e00ff */
[----:B------:R-:W-:Y:S02]  /*92d0*/  IMAD.MOV.U32 R25, RZ, RZ, R23 ;  /* 0x000000ffff197224 */ /* 0x000fe400078e0017 */
[----:B------:R-:W-:-:S06]  /*92e0*/  FMUL.FTZ R4, R4, 1 ;  /* 0x3f80000004047820 */ /* 0x000fcc0000410000 */
[----:B------:R-:W0:Y:S02]  /*92f0*/  F2F.F64.F32 R4, R4 ;  /* 0x0000000400047310 */ /* 0x000e240000201800 */
[----:B0-----:R0:W-:Y:S01]  /*9300*/  STG.E.64 desc[UR36][R8.64], R4 ;  /* 0x0000000408007986 */ /* 0x0011e2000c101b24 */
[----:B------:R-:W-:Y:S05]  /*9310*/  BRA `(.L_x_1349) ;  /* 0x0000000800e87947 */ /* 0x000fea0003800000 */
.L_x_1350:
        /* <DEDUP_REMOVED lines=14> */
.L_x_1363:
[----:B------:R-:W-:Y:S01]  /*9400*/  IMAD.U32 R3, R3, 0x10000, RZ ;  /* 0x0001000003037824 */ /* 0x000fe200078e00ff */
[----:B------:R-:W-:Y:S01]  /*9410*/  CS2R R6, SRZ ;  /* 0x0000000000067805 */ /* 0x000fe2000001ff00 */
[----:B------:R-:W-:Y:S02]  /*9420*/  IMAD.MOV.U32 R25, RZ, RZ, R23 ;  /* 0x000000ffff197224 */ /* 0x000fe400078e0017 */
[----:B------:R-:W-:-:S04]  /*9430*/  FMUL.FTZ R3, R3, 1 ;  /* 0x3f80000003037820 */ /* 0x000fc80000410000 */
[----:B------:R-:W0:Y:S02]  /*9440*/  F2F.F64.F32 R4, R3 ;  /* 0x0000000300047310 */ /* 0x000e240000201800 */
[----:B0-----:R0:W-:Y:S01]  /*9450*/  STG.E.128 desc[UR36][R8.64], R4 ;  /* 0x0000000408007986 */ /* 0x0011e2000c101d24 */
[----:B------:R-:W-:Y:S05]  /*9460*/  BRA `(.L_x_1349) ;  /* 0x0000000800947947 */ /* 0x000fea0003800000 */
.L_x_1362:
        /* <DEDUP_REMOVED lines=21> */
.L_x_1367:
[----:B------:R-:W-:Y:S05]  /*95c0*/  BSYNC B0 ;  /* 0x0000000000007941 */ /* 0x000fea0003800000 */
.L_x_1366:
[----:B------:R-:W-:Y:S01]  /*95d0*/  LOP3.LUT R5, R0, R5, RZ, 0xfc, !PT ;  /* 0x0000000500057212 */ /* 0x000fe200078efcff */
[----:B------:R-:W-:-:S04]  /*95e0*/  IMAD.MOV.U32 R25, RZ, RZ, R23 ;  /* 0x000000ffff197224 */ /* 0x000fc800078e0017 */
[----:B------:R0:W-:Y:S01]  /*95f0*/  STG.E.U8 desc[UR36][R8.64], R5 ;  /* 0x0000000508007986 */ /* 0x0001e2000c101124 */
[----:B------:R-:W-:Y:S05]  /*9600*/  BRA `(.L_x_1349) ;  /* 0x00000008002c7947 */ /* 0x000fea0003800000 */
.L_x_1365:
        /* <DEDUP_REMOVED lines=13> */
.L_x_1369:
[----:B------:R-:W-:Y:S01]  /*96e0*/  IMAD.MOV.U32 R0, RZ, RZ, 0x7f ;  /* 0x0000007fff007424 */ /* 0x000fe200078e00ff */
[----:B------:R-:W-:-:S04]  /*96f0*/  ISETP.GT.U32.AND P0, PT, R3, 0x7f800000, PT ;  /* 0x7f8000000300780c */ /* 0x000fc80003f04070 */
[----:B------:R-:W-:-:S09]  /*9700*/  SEL R0, R0, 0x7c, P0 ;  /* 0x0000007c00007807 */ /* 0x000fd20000000000 */
.L_x_1370:
[----:B------:R-:W-:Y:S05]  /*9710*/  BSYNC B0 ;  /* 0x0000000000007941 */ /* 0x000fea0003800000 */
.L_x_1368:
[----:B------:R-:W-:Y:S01]  /*9720*/  LOP3.LUT R3, R5, 0x80000000, RZ, 0xc0, !PT ;  /* 0x8000000005037812 */ /* 0x000fe200078ec0ff */
[----:B------:R-:W-:-:S03]  /*9730*/  IMAD.MOV.U32 R25, RZ, RZ, R23 ;  /* 0x000000ffff197224 */ /* 0x000fc600078e0017 */
[----:B------:R-:W-:-:S04]  /*9740*/  SHF.R.U32.HI R3, RZ, 0x18, R3 ;  /* 0x00000018ff037819 */ /* 0x000fc80000011603 */
[----:B------:R-:W-:-:S05]  /*9750*/  LOP3.LUT R3, R0, R3, RZ, 0xfc, !PT ;  /* 0x0000000300037212 */ /* 0x000fca00078efcff */
[----:B------:R0:W-:Y:S01]  /*9760*/  STG.E.U8 desc[UR36][R8.64], R3 ;  /* 0x0000000308007986 */ /* 0x0001e2000c101124 */
[----:B------:R-:W-:Y:S05]  /*9770*/  BRA `(.L_x_1349) ;  /* 0x0000000400d07947 */ /* 0x000fea0003800000 */
.L_x_1364:
[----:B------:R0:W-:Y:S01]  /*9780*/  STG.E.U16 desc[UR36][R8.64], R3 ;  /* 0x0000000308007986 */ /* 0x0001e2000c101524 */
[----:B------:R-:W-:Y:S01]  /*9790*/  IMAD.MOV.U32 R25, RZ, RZ, R23 ;  /* 0x000000ffff197224 */ /* 0x000fe200078e0017 */
[----:B------:R-:W-:Y:S06]  /*97a0*/  BRA `(.L_x_1349) ;  /* 0x0000000400c47947 */ /* 0x000fec0003800000 */
.L_x_1361:
        /* <DEDUP_REMOVED lines=13> */
.L_x_1373:
        /* <DEDUP_REMOVED lines=17> */
.L_x_1376:
[----:B------:R-:W-:-:S04]  /*9990*/  LOP3.LUT R3, R5, 0x80000000, RZ, 0xc0, !PT ;  /* 0x8000000005037812 */ /* 0x000fc800078ec0ff */
[----:B------:R-:W-:-:S04]  /*99a0*/  SHF.R.U32.HI R3, RZ, 0x18, R3 ;  /* 0x00000018ff037819 */ /* 0x000fc80000011603 */
[----:B------:R-:W-:-:S04]  /*99b0*/  LOP3.LUT R0, R0, R3, RZ, 0xfc, !PT ;  /* 0x0000000300007212 */ /* 0x000fc800078efcff */
[----:B------:R-:W-:-:S07]  /*99c0*/  PRMT R4, R0, 0x7610, R4 ;  /* 0x0000761000047816 */ /* 0x000fce0000000004 */
.L_x_1375:
[----:B------:R-:W-:Y:S05]  /*99d0*/  BSYNC B0 ;  /* 0x0000000000007941 */ /* 0x000fea0003800000 */
.L_x_1374:
[----:B------:R0:W-:Y:S01]  /*99e0*/  STG.E.U8 desc[UR36][R8.64], R4 ;  /* 0x0000000408007986 */ /* 0x0001e2000c101124 */
[----:B------:R-:W-:Y:S01]  /*99f0*/  IMAD.MOV.U32 R25, RZ, RZ, R23 ;  /* 0x000000ffff197224 */ /* 0x000fe200078e0017 */
[----:B------:R-:W-:Y:S06]  /*9a00*/  BRA `(.L_x_1349) ;  /* 0x00000004002c7947 */ /* 0x000fec0003800000 */
.L_x_1372:
        /* <DEDUP_REMOVED lines=17> */
.L_x_1379:
[----:B------:R-:W-:-:S04]  /*9b20*/  LOP3.LUT R3, R5, 0x80000000, RZ, 0xc0, !PT ;  /* 0x8000000005037812 */ /* 0x000fc800078ec0ff */
[----:B------:R-:W-:-:S04]  /*9b30*/  SHF.R.U32.HI R3, RZ, 0x18, R3 ;  /* 0x00000018ff037819 */ /* 0x000fc80000011603 */
[----:B------:R-:W-:-:S04]  /*9b40*/  LOP3.LUT R0, R0, R3, RZ, 0xfc, !PT ;  /* 0x0000000300007212 */ /* 0x000fc800078efcff */
[----:B------:R-:W-:-:S07]  /*9b50*/  PRMT R4, R0, 0x7610, R4 ;  /* 0x0000761000047816 */ /* 0x000fce0000000004 */
.L_x_1378:
[----:B------:R-:W-:Y:S05]  /*9b60*/  BSYNC B0 ;  /* 0x0000000000007941 */ /* 0x000fea0003800000 */
.L_x_1377:
[----:B------:R0:W-:Y:S01]  /*9b70*/  STG.E.U8 desc[UR36][R8.64], R4 ;  /* 0x0000000408007986 */ /* 0x0001e2000c101124 */
[----:B------:R-:W-:Y:S01]  /*9b80*/  IMAD.MOV.U32 R25, RZ, RZ, R23 ;  /* 0x000000ffff197224 */ /* 0x000fe200078e0017 */
[----:B------:R-:W-:Y:S06]  /*9b90*/  BRA `(.L_x_1349) ;  /* 0x0000000000c87947 */ /* 0x000fec0003800000 */
.L_x_1371:
        /* <DEDUP_REMOVED lines=23> */
.L_x_1354:
        /* <DEDUP_REMOVED lines=15> */
[----:B012-4-:R-:W-:Y:S05]  /*9e00*/  CALL.ABS.NOINC R14 ;  /* 0x000000000e007343 */ /* 0x017fea0003c00000 */
.L_x_1382:
[----:B------:R-:W-:Y:S01]  /*9e10*/  IMAD.MOV.U32 R25, RZ, RZ, R23 ;  /* 0x000000ffff197224 */ /* 0x000fe200078e0017 */
[----:B------:R-:W-:Y:S06]  /*9e20*/  BRA `(.L_x_1349) ;  /* 0x0000000000247947 */ /* 0x000fec0003800000 */
.L_x_1381:
[----:B------:R-:W-:Y:S02]  /*9e30*/  IMAD.U32 R4, R3, 0x10000, RZ ;  /* 0x0001000003047824 */ /* 0x000fe400078e00ff */
[----:B------:R-:W-:-:S04]  /*9e40*/  IMAD.MOV.U32 R25, RZ, RZ, R23 ;  /* 0x000000ffff197224 */ /* 0x000fc800078e0017 */
[----:B------:R-:W0:Y:S02]  /*9e50*/  F2I.U64.TRUNC R4, R4 ;  /* 0x0000000400047311 */ /* 0x000e24000020d800 */
[----:B0-----:R0:W-:Y:S01]  /*9e60*/  STG.E.64 desc[UR36][R8.64], R4 ;  /* 0x0000000408007986 */ /* 0x0011e2000c101b24 */
[----:B------:R-:W-:Y:S05]  /*9e70*/  BRA `(.L_x_1349) ;  /* 0x0000000000107947 */ /* 0x000fea0003800000 */
.L_x_1380:
[----:B------:R-:W-:Y:S02]  /*9e80*/  IMAD.U32 R3, R3, 0x10000, RZ ;  /* 0x0001000003037824 */ /* 0x000fe400078e00ff */
[----:B------:R-:W-:-:S04]  /*9e90*/  IMAD.MOV.U32 R25, RZ, RZ, R23 ;  /* 0x000000ffff197224 */ /* 0x000fc800078e0017 */
[----:B------:R-:W0:Y:S02]  /*9ea0*/  F2I.FTZ.U32.TRUNC.NTZ R3, R3 ;  /* 0x0000000300037305 */ /* 0x000e24000021f000 */
[----:B0-----:R0:W-:Y:S02]  /*9eb0*/  STG.E desc[UR36][R8.64], R3 ;  /* 0x0000000308007986 */ /* 0x0011e4000c101924 */
.L_x_1349:
[----:B------:R-:W-:Y:S05]  /*9ec0*/  BSYNC B6 ;  /* 0x0000000000067941 */ /* 0x000fea0003800000 */
.L_x_1348:
[----:B------:R-:W-:Y:S01]  /*9ed0*/  ISETP.GE.AND P0, PT, R25, R16, PT ;  /* 0x000000101900720c */ /* 0x000fe20003f06270 */
[----:B------:R-:W-:-:S12]  /*9ee0*/  BSSY B6, `(.L_x_1383) ;  /* 0x00001fc000067945 */ /* 0x000fd80003800000 */
[----:B------:R-:W-:Y:S05]  /*9ef0*/  @P0 BRA `(.L_x_1384) ;  /* 0x0000001c00e80947 */ /* 0x000fea0003800000 */
[----:B0-----:R-:W0:Y:S01]  /*9f00*/  LDC.64 R8, c[0x0][0x218] ;  /* 0x00008600ff087b82 */ /* 0x001e220000000a00 */
[----:B-----5:R-:W-:Y:S01]  /*9f10*/  IMAD R0, R2, 0x200, R25 ;  /* 0x0000020002007824 */ /* 0x020fe200078e0219 */
        /* <DEDUP_REMOVED lines=20> */
.L_x_1388:
[----:B-1----:R-:W-:-:S06]  /*a060*/  IMAD.U32 R5, R22, 0x10000, RZ ;  /* 0x0001000016057824 */ /* 0x002fcc00078e00ff */
[----:B------:R-:W0:Y:S02]  /*a070*/  F2I.S64.TRUNC R4, R5 ;  /* 0x0000000500047311 */ /* 0x000e24000020d900 */
[----:B0-----:R0:W-:Y:S01]  /*a080*/  STG.E.U8 desc[UR36][R8.64], R4 ;  /* 0x0000000408007986 */ /* 0x0011e2000c101124 */
[----:B------:R-:W-:Y:S05]  /*a090*/  BRA `(.L_x_1390) ;  /* 0x0000000c00847947 */ /* 0x000fea0003800000 */
.L_x_1387:
        /* <DEDUP_REMOVED lines=10> */
.L_x_1392:
[----:B-1----:R-:W-:-:S04]  /*a140*/  IMAD.U32 R22, R22, 0x10000, RZ ;  /* 0x0001000016167824 */ /* 0x002fc800078e00ff */
[----:B------:R-:W0:Y:S02]  /*a150*/  F2I.FTZ.TRUNC.NTZ R3, R22 ;  /* 0x0000001600037305 */ /* 0x000e24000021f100 */
[----:B0-----:R0:W-:Y:S01]  /*a160*/  STG.E desc[UR36][R8.64], R3 ;  /* 0x0000000308007986 */ /* 0x0011e2000c101924 */
[----:B------:R-:W-:Y:S05]  /*a170*/  BRA `(.L_x_1390) ;  /* 0x0000000c004c7947 */ /* 0x000fea0003800000 */
.L_x_1391:
[----:B-1----:R-:W-:-:S04]  /*a180*/  IMAD.U32 R22, R22, 0x10000, RZ ;  /* 0x0001000016167824 */ /* 0x002fc800078e00ff */
[----:B------:R-:W0:Y:S02]  /*a190*/  F2I.FTZ.TRUNC.NTZ R3, R22 ;  /* 0x0000001600037305 */ /* 0x000e24000021f100 */
[----:B0-----:R0:W-:Y:S01]  /*a1a0*/  STG.E.U16 desc[UR36][R8.64], R3 ;  /* 0x0000000308007986 */ /* 0x0011e2000c101524 */
[----:B------:R-:W-:Y:S05]  /*a1b0*/  BRA `(.L_x_1390) ;  /* 0x0000000c003c7947 */ /* 0x000fea0003800000 */
.L_x_1386:
        /* <DEDUP_REMOVED lines=9> */
.L_x_1394:
[----:B-1----:R-:W-:-:S05]  /*a250*/  IMAD.U32 R0, R22, 0x10000, RZ ;  /* 0x0001000016007824 */ /* 0x002fca00078e00ff */
[----:B------:R-:W-:-:S05]  /*a260*/  F2FP.F16.F32.PACK_AB R0, RZ, R0 ;  /* 0x00000000ff00723e */ /* 0x000fca00000000ff */
[----:B------:R0:W-:Y:S01]  /*a270*/  STG.E.U16 desc[UR36][R8.64], R0 ;  /* 0x0000000008007986 */ /* 0x0001e2000c101524 */
[----:B------:R-:W-:Y:S05]  /*a280*/  BRA `(.L_x_1390) ;  /* 0x0000000c00087947 */ /* 0x000fea0003800000 */
.L_x_1393:
        /* <DEDUP_REMOVED lines=10> */
.L_x_1396:
[----:B-1----:R-:W-:-:S05]  /*a330*/  IMAD.U32 R22, R22, 0x10000, RZ ;  /* 0x0001000016167824 */ /* 0x002fca00078e00ff */
[----:B------:R-:W-:-:S04]  /*a340*/  F2FP.F16.F32.PACK_AB R3, RZ, R22 ;  /* 0x00000016ff03723e */ /* 0x000fc800000000ff */
[----:B------:R-:W-:-:S05]  /*a350*/  PRMT R3, R3, 0x5410, RZ ;  /* 0x0000541003037816 */ /* 0x000fca00000000ff */
[----:B------:R0:W-:Y:S01]  /*a360*/  STG.E desc[UR36][R8.64], R3 ;  /* 0x0000000308007986 */ /* 0x0001e2000c101924 */
[----:B------:R-:W-:Y:S05]  /*a370*/  BRA `(.L_x_1390) ;  /* 0x0000000800cc7947 */ /* 0x000fea0003800000 */
.L_x_1395:
[----:B-1----:R-:W-:-:S04]  /*a380*/  IMAD.U32 R4, R22, 0x10000, RZ ;  /* 0x0001000016047824 */ /* 0x002fc800078e00ff */
[----:B------:R-:W-:-:S06]  /*a390*/  FMUL.FTZ R4, R4, 1 ;  /* 0x3f80000004047820 */ /* 0x000fcc0000410000 */
[----:B------:R-:W0:Y:S02]  /*a3a0*/  F2F.F64.F32 R4, R4 ;  /* 0x0000000400047310 */ /* 0x000e240000201800 */
[----:B0-----:R0:W-:Y:S01]  /*a3b0*/  STG.E.64 desc[UR36][R8.64], R4 ;  /* 0x0000000408007986 */ /* 0x0011e2000c101b24 */
[----:B------:R-:W-:Y:S05]  /*a3c0*/  BRA `(.L_x_1390) ;  /* 0x0000000800b87947 */ /* 0x000fea0003800000 */
.L_x_1385:
        /* <DEDUP_REMOVED lines=13> */
.L_x_1399:
[----:B-1----:R-:W-:Y:S01]  /*a4a0*/  IMAD.U32 R22, R22, 0x10000, RZ ;  /* 0x0001000016167824 */ /* 0x002fe200078e00ff */
[----:B------:R-:W-:-:S03]  /*a4b0*/  CS2R R6, SRZ ;  /* 0x0000000000067805 */ /* 0x000fc6000001ff00 */
[----:B------:R-:W-:-:S06]  /*a4c0*/  FMUL.FTZ R4, R22, 1 ;  /* 0x3f80000016047820 */ /* 0x000fcc0000410000 */
[----:B------:R-:W0:Y:S02]  /*a4d0*/  F2F.F64.F32 R4, R4 ;  /* 0x0000000400047310 */ /* 0x000e240000201800 */
[----:B0-----:R0:W-:Y:S01]  /*a4e0*/  STG.E.128 desc[UR36][R8.64], R4 ;  /* 0x0000000408007986 */ /* 0x0011e2000c101d24 */
[----:B------:R-:W-:Y:S05]  /*a4f0*/  BRA `(.L_x_1390) ;  /* 0x00000008006c7947 */ /* 0x000fea0003800000 */
.L_x_1398:
        /* <DEDUP_REMOVED lines=21> */
.L_x_1403:
[----:B------:R-:W-:Y:S05]  /*a650*/  BSYNC B0 ;  /* 0x0000000000007941 */ /* 0x000fea0003800000 */
.L_x_1402:
[----:B------:R-:W-:-:S05]  /*a660*/  LOP3.LUT R5, R0, R5, RZ, 0xfc, !PT ;  /* 0x0000000500057212 */ /* 0x000fca00078efcff */
[----:B------:R0:W-:Y:S01]  /*a670*/  STG.E.U8 desc[UR36][R8.64], R5 ;  /* 0x0000000508007986 */ /* 0x0001e2000c101124 */
[----:B------:R-:W-:Y:S05]  /*a680*/  BRA `(.L_x_1390) ;  /* 0x0000000800087947 */ /* 0x000fea0003800000 */
.L_x_1401:
        /* <DEDUP_REMOVED lines=13> */
.L_x_1405:
[----:B------:R-:W-:Y:S01]  /*a760*/  IMAD.MOV.U32 R0, RZ, RZ, 0x7f ;  /* 0x0000007fff007424 */ /* 0x000fe200078e00ff */
[----:B------:R-:W-:-:S04]  /*a770*/  ISETP.GT.U32.AND P0, PT, R3, 0x7f800000, PT ;  /* 0x7f8000000300780c */ /* 0x000fc80003f04070 */
[----:B------:R-:W-:-:S09]  /*a780*/  SEL R0, R0, 0x7c, P0 ;  /* 0x0000007c00007807 */ /* 0x000fd20000000000 */
.L_x_1406:
[----:B------:R-:W-:Y:S05]  /*a790*/  BSYNC B0 ;  /* 0x0000000000007941 */ /* 0x000fea0003800000 */
.L_x_1404:
[----:B------:R-:W-:-:S04]  /*a7a0*/  LOP3.LUT R3, R5, 0x80000000, RZ, 0xc0, !PT ;  /* 0x8000000005037812 */ /* 0x000fc800078ec0ff */
[----:B------:R-:W-:-:S04]  /*a7b0*/  SHF.R.U32.HI R3, RZ, 0x18, R3 ;  /* 0x00000018ff037819 */ /* 0x000fc80000011603 */
[----:B------:R-:W-:-:S05]  /*a7c0*/  LOP3.LUT R3, R0, R3, RZ, 0xfc, !PT ;  /* 0x0000000300037212 */ /* 0x000fca00078efcff */
[----:B------:R0:W-:Y:S01]  /*a7d0*/  STG.E.U8 desc[UR36][R8.64], R3 ;  /* 0x0000000308007986 */ /* 0x0001e2000c101124 */
[----:B------:R-:W-:Y:S05]  /*a7e0*/  BRA `(.L_x_1390) ;  /* 0x0000000400b07947 */ /* 0x000fea0003800000 */
.L_x_1400:
[----:B-1----:R3:W-:Y:S01]  /*a7f0*/  STG.E.U16 desc[UR36][R8.64], R22 ;  /* 0x0000001608007986 */ /* 0x0027e2000c101524 */
[----:B------:R-:W-:Y:S05]  /*a800*/  BRA `(.L_x_1390) ;  /* 0x0000000400a87947 */ /* 0x000fea0003800000 */
.L_x_1397:
        /* <DEDUP_REMOVED lines=12> */
.L_x_1409:
        /* <DEDUP_REMOVED lines=17> */
.L_x_1412:
[----:B------:R-:W-:-:S04]  /*a9e0*/  LOP3.LUT R3, R5, 0x80000000, RZ, 0xc0, !PT ;  /* 0x8000000005037812 */ /* 0x000fc800078ec0ff */
[----:B------:R-:W-:-:S04]  /*a9f0*/  SHF.R.U32.HI R3, RZ, 0x18, R3 ;  /* 0x00000018ff037819 */ /* 0x000fc80000011603 */
[----:B------:R-:W-:-:S04]  /*aa00*/  LOP3.LUT R0, R0, R3, RZ, 0xfc, !PT ;  /* 0x0000000300007212 */ /* 0x000fc800078efcff */
[----:B------:R-:W-:-:S07]  /*aa10*/  PRMT R4, R0, 0x7610, R4 ;  /* 0x0000761000047816 */ /* 0x000fce0000000004 */
.L_x_1411:
[----:B------:R-:W-:Y:S05]  /*aa20*/  BSYNC B0 ;  /* 0x0000000000007941 */ /* 0x000fea0003800000 */
.L_x_1410:
[----:B------:R0:W-:Y:S01]  /*aa30*/  STG.E.U8 desc[UR36][R8.64], R4 ;  /* 0x0000000408007986 */ /* 0x0001e2000c101124 */
[----:B------:R-:W-:Y:S05]  /*aa40*/  BRA `(.L_x_1390) ;  /* 0x0000000400187947 */ /* 0x000fea0003800000 */
.L_x_1408:
        /* <DEDUP_REMOVED lines=17> */
.L_x_1415:
[----:B------:R-:W-:-:S04]  /*ab60*/  LOP3.LUT R3, R5, 0x80000000, RZ, 0xc0, !PT ;  /* 0x8000000005037812 */ /* 0x000fc800078ec0ff */
[----:B------:R-:W-:-:S04]  /*ab70*/  SHF.R.U32.HI R3, RZ, 0x18, R3 ;  /* 0x00000018ff037819 */ /* 0x000fc80000011603 */
[----:B------:R-:W-:-:S04]  /*ab80*/  LOP3.LUT R0, R0, R3, RZ, 0xfc, !PT ;  /* 0x0000000300007212 */ /* 0x000fc800078efcff */
[----:B------:R-:W-:-:S07]  /*ab90*/  PRMT R4, R0, 0x7610, R4 ;  /* 0x0000761000047816 */ /* 0x000fce0000000004 */
.L_x_1414:
[----:B------:R-:W-:Y:S05]  /*aba0*/  BSYNC B0 ;  /* 0x0000000000007941 */ /* 0x000fea0003800000 */
.L_x_1413:
[----:B------:R0:W-:Y:S01]  /*abb0*/  STG.E.U8 desc[UR36][R8.64], R4 ;  /* 0x0000000408007986 */ /* 0x0001e2000c101124 */
[----:B------:R-:W-:Y:S05]  /*abc0*/  BRA `(.L_x_1390) ;  /* 0x0000000000b87947 */ /* 0x000fea0003800000 */
.L_x_1407:
        /* <DEDUP_REMOVED lines=22> */
.L_x_1389:
        /* <DEDUP_REMOVED lines=16> */
.L_x_1418:
[----:B------:R-:W-:Y:S05]  /*ae30*/  BRA `(.L_x_1390) ;  /* 0x00000000001c7947 */ /* 0x000fea0003800000 */
.L_x_1417:
[----:B-1----:R-:W-:-:S06]  /*ae40*/  IMAD.U32 R4, R22, 0x10000, RZ ;  /* 0x0001000016047824 */ /* 0x002fcc00078e00ff */
[----:B------:R-:W0:Y:S02]  /*ae50*/  F2I.U64.TRUNC R4, R4 ;  /* 0x0000000400047311 */ /* 0x000e24000020d800 */
[----:B0-----:R0:W-:Y:S01]  /*ae60*/  STG.E.64 desc[UR36][R8.64], R4 ;  /* 0x0000000408007986 */ /* 0x0011e2000c101b24 */
[----:B------:R-:W-:Y:S05]  /*ae70*/  BRA `(.L_x_1390) ;  /* 0x00000000000c7947 */ /* 0x000fea0003800000 */
.L_x_1416:
[----:B-1----:R-:W-:-:S04]  /*ae80*/  IMAD.U32 R22, R22, 0x10000, RZ ;  /* 0x0001000016167824 */ /* 0x002fc800078e00ff */
[----:B------:R-:W0:Y:S02]  /*ae90*/  F2I.FTZ.U32.TRUNC.NTZ R3, R22 ;  /* 0x0000001600037305 */ /* 0x000e24000021f000 */
[----:B0-----:R0:W-:Y:S02]  /*aea0*/  STG.E desc[UR36][R8.64], R3 ;  /* 0x0000000308007986 */ /* 0x0011e4000c101924 */
.L_x_1390:
[----:B------:R-:W-:-:S05]  /*aeb0*/  VIADD R25, R25, 0x80 ;  /* 0x0000008019197836 */ /* 0x000fca0000000000 */
[----:B------:R-:W-:-:S13]  /*aec0*/  ISETP.GE.AND P0, PT, R25, R16, PT ;  /* 0x000000101900720c */ /* 0x000fda0003f06270 */
[----:B------:R-:W-:Y:S05]  /*aed0*/  @P0 BRA `(.L_x_1384) ;  /* 0x0000000c00f00947 */ /* 0x000fea0003800000 */
[----:B01-3--:R-:W0:Y:S01]  /*aee0*/  LDC.64 R8, c[0x0][0x218] ;  /* 0x00008600ff087b82 */ /* 0x00be220000000a00 */
        /* <DEDUP_REMOVED lines=21> */
.L_x_1422:
[----:B--2---:R-:W-:-:S06]  /*b040*/  IMAD.U32 R5, R18, 0x10000, RZ ;  /* 0x0001000012057824 */ /* 0x004fcc00078e00ff */
[----:B------:R-:W0:Y:S02]  /*b050*/  F2I.S64.TRUNC R4, R5 ;  /* 0x0000000500047311 */ /* 0x000e24000020d900 */
[----:B0-----:R0:W-:Y:S01]  /*b060*/  STG.E.U8 desc[UR36][R8.64], R4 ;  /* 0x0000000408007986 */ /* 0x0011e2000c101124 */
[----:B------:R-:W-:Y:S05]  /*b070*/  BRA `(.L_x_1424) ;  /* 0x0000000c00847947 */ /* 0x000fea0003800000 */
.L_x_1421:
        /* <DEDUP_REMOVED lines=10> */
.L_x_1426:
[----:B--2---:R-:W-:-:S04]  /*b120*/  IMAD.U32 R18, R18, 0x10000, RZ ;  /* 0x0001000012127824 */ /* 0x004fc800078e00ff */
[----:B------:R-:W0:Y:S02]  /*b130*/  F2I.FTZ.TRUNC.NTZ R3, R18 ;  /* 0x0000001200037305 */ /* 0x000e24000021f100 */
[----:B0-----:R0:W-:Y:S01]  /*b140*/  STG.E desc[UR36][R8.64], R3 ;  /* 0x0000000308007986 */ /* 0x0011e2000c101924 */
[----:B------:R-:W-:Y:S05]  /*b150*/  BRA `(.L_x_1424) ;  /* 0x0000000c004c7947 */ /* 0x000fea0003800000 */
.L_x_1425:
[----:B--2---:R-:W-:-:S04]  /*b160*/  IMAD.U32 R18, R18, 0x10000, RZ ;  /* 0x0001000012127824 */ /* 0x004fc800078e00ff */
[----:B------:R-:W0:Y:S02]  /*b170*/  F2I.FTZ.TRUNC.NTZ R3, R18 ;  /* 0x0000001200037305 */ /* 0x000e24000021f100 */
[----:B0-----:R0:W-:Y:S01]  /*b180*/  STG.E.U16 desc[UR36][R8.64], R3 ;  /* 0x0000000308007986 */ /* 0x0011e2000c101524 */
[----:B------:R-:W-:Y:S05]  /*b190*/  BRA `(.L_x_1424) ;  /* 0x0000000c003c7947 */ /* 0x000fea0003800000 */
.L_x_1420:
        /* <DEDUP_REMOVED lines=9> */
.L_x_1428:
[----:B--2---:R-:W-:-:S05]  /*b230*/  IMAD.U32 R0, R18, 0x10000, RZ ;  /* 0x0001000012007824 */ /* 0x004fca00078e00ff */
[----:B------:R-:W-:-:S05]  /*b240*/  F2FP.F16.F32.PACK_AB R0, RZ, R0 ;  /* 0x00000000ff00723e */ /* 0x000fca00000000ff */
[----:B------:R0:W-:Y:S01]  /*b250*/  STG.E.U16 desc[UR36][R8.64], R0 ;  /* 0x0000000008007986 */ /* 0x0001e2000c101524 */
[----:B------:R-:W-:Y:S05]  /*b260*/  BRA `(.L_x_1424) ;  /* 0x0000000c00087947 */ /* 0x000fea0003800000 */
.L_x_1427:
        /* <DEDUP_REMOVED lines=10> */
.L_x_1430:
[----:B--2---:R-:W-:-:S05]  /*b310*/  IMAD.U32 R18, R18, 0x10000, RZ ;  /* 0x0001000012127824 */ /* 0x004fca00078e00ff */
[----:B------:R-:W-:-:S04]  /*b320*/  F2FP.F16.F32.PACK_AB R3, RZ, R18 ;  /* 0x00000012ff03723e */ /* 0x000fc800000000ff */
[----:B------:R-:W-:-:S05]  /*b330*/  PRMT R3, R3, 0x5410, RZ ;  /* 0x0000541003037816 */ /* 0x000fca00000000ff */
[----:B------:R2:W-:Y:S01]  /*b340*/  STG.E desc[UR36][R8.64], R3 ;  /* 0x0000000308007986 */ /* 0x0005e2000c101924 */
[----:B------:R-:W-:Y:S05]  /*b350*/  BRA `(.L_x_1424) ;  /* 0x0000000800cc7947 */ /* 0x000fea0003800000 */
.L_x_1429:
[----:B--2---:R-:W-:-:S04]  /*b360*/  IMAD.U32 R4, R18, 0x10000, RZ ;  /* 0x0001000012047824 */ /* 0x004fc800078e00ff */
[----:B------:R-:W-:-:S06]  /*b370*/  FMUL.FTZ R4, R4, 1 ;  /* 0x3f80000004047820 */ /* 0x000fcc0000410000 */
[----:B------:R-:W0:Y:S02]  /*b380*/  F2F.F64.F32 R4, R4 ;  /* 0x0000000400047310 */ /* 0x000e240000201800 */
[----:B0-----:R0:W-:Y:S01]  /*b390*/  STG.E.64 desc[UR36][R8.64], R4 ;  /* 0x0000000408007986 */ /* 0x0011e2000c101b24 */
[----:B------:R-:W-:Y:S05]  /*b3a0*/  BRA `(.L_x_1424) ;  /* 0x0000000800b87947 */ /* 0x000fea0003800000 */
.L_x_1419:
        /* <DEDUP_REMOVED lines=13> */
.L_x_1433:
[----:B--2---:R-:W-:Y:S01]  /*b480*/  IMAD.U32 R18, R18, 0x10000, RZ ;  /* 0x0001000012127824 */ /* 0x004fe200078e00ff */
[----:B------:R-:W-:-:S03]  /*b490*/  CS2R R6, SRZ ;  /* 0x0000000000067805 */ /* 0x000fc6000001ff00 */
[----:B------:R-:W-:-:S06]  /*b4a0*/  FMUL.FTZ R4, R18, 1 ;  /* 0x3f80000012047820 */ /* 0x000fcc0000410000 */
[----:B------:R-:W0:Y:S02]  /*b4b0*/  F2F.F64.F32 R4, R4 ;  /* 0x0000000400047310 */ /* 0x000e240000201800 */
[----:B0-----:R0:W-:Y:S01]  /*b4c0*/  STG.E.128 desc[UR36][R8.64], R4 ;  /* 0x0000000408007986 */ /* 0x0011e2000c101d24 */
[----:B------:R-:W-:Y:S05]  /*b4d0*/  BRA `(.L_x_1424) ;  /* 0x00000008006c7947 */ /* 0x000fea0003800000 */
.L_x_1432:
        /* <DEDUP_REMOVED lines=21> */
.L_x_1437:
[----:B------:R-:W-:Y:S05]  /*b630*/  BSYNC B0 ;  /* 0x0000000000007941 */ /* 0x000fea0003800000 */
.L_x_1436:
[----:B------:R-:W-:-:S05]  /*b640*/  LOP3.LUT R5, R0, R5, RZ, 0xfc, !PT ;  /* 0x0000000500057212 */ /* 0x000fca00078efcff */
[----:B------:R0:W-:Y:S01]  /*b650*/  STG.E.U8 desc[UR36][R8.64], R5 ;  /* 0x0000000508007986 */ /* 0x0001e2000c101124 */
[----:B------:R-:W-:Y:S05]  /*b660*/  BRA `(.L_x_1424) ;  /* 0x0000000800087947 */ /* 0x000fea0003800000 */
.L_x_1435:
        /* <DEDUP_REMOVED lines=13> */
.L_x_1439:
[----:B------:R-:W-:Y:S01]  /*b740*/  IMAD.MOV.U32 R0, RZ, RZ, 0x7f ;  /* 0x0000007fff007424 */ /* 0x000fe200078e00ff */
[----:B------:R-:W-:-:S04]  /*b750*/  ISETP.GT.U32.AND P0, PT, R3, 0x7f800000, PT ;  /* 0x7f8000000300780c */ /* 0x000fc80003f04070 */
[----:B------:R-:W-:-:S09]  /*b760*/  SEL R0, R0, 0x7c, P0 ;  /* 0x0000007c00007807 */ /* 0x000fd20000000000 */
.L_x_1440:
[----:B------:R-:W-:Y:S05]  /*b770*/  BSYNC B0 ;  /* 0x0000000000007941 */ /* 0x000fea0003800000 */
.L_x_1438:
[----:B------:R-:W-:-:S04]  /*b780*/  LOP3.LUT R3, R5, 0x80000000, RZ, 0xc0, !PT ;  /* 0x8000000005037812 */ /* 0x000fc800078ec0ff */
[----:B------:R-:W-:-:S04]  /*b790*/  SHF.R.U32.HI R3, RZ, 0x18, R3 ;  /* 0x00000018ff037819 */ /* 0x000fc80000011603 */
[----:B------:R-:W-:-:S05]  /*b7a0*/  LOP3.LUT R3, R0, R3, RZ, 0xfc, !PT ;  /* 0x0000000300037212 */ /* 0x000fca00078efcff */
[----:B------:R0:W-:Y:S01]  /*b7b0*/  STG.E.U8 desc[UR36][R8.64], R3 ;  /* 0x0000000308007986 */ /* 0x0001e2000c101124 */
[----:B------:R-:W-:Y:S05]  /*b7c0*/  BRA `(.L_x_1424) ;  /* 0x0000000400b07947 */ /* 0x000fea0003800000 */
.L_x_1434:
[----:B--2---:R0:W-:Y:S01]  /*b7d0*/  STG.E.U16 desc[UR36][R8.64], R18 ;  /* 0x0000001208007986 */ /* 0x0041e2000c101524 */
[----:B------:R-:W-:Y:S05]  /*b7e0*/  BRA `(.L_x_1424) ;  /* 0x0000000400a87947 */ /* 0x000fea0003800000 */
.L_x_1431:
        /* <DEDUP_REMOVED lines=12> */
.L_x_1443:
        /* <DEDUP_REMOVED lines=17> */
.L_x_1446:
[----:B------:R-:W-:-:S04]  /*b9c0*/  LOP3.LUT R3, R5, 0x80000000, RZ, 0xc0, !PT ;  /* 0x8000000005037812 */ /* 0x000fc800078ec0ff */
[----:B------:R-:W-:-:S04]  /*b9d0*/  SHF.R.U32.HI R3, RZ, 0x18, R3 ;  /* 0x00000018ff037819 */ /* 0x000fc80000011603 */
[----:B------:R-:W-:-:S04]  /*b9e0*/  LOP3.LUT R0, R0, R3, RZ, 0xfc, !PT ;  /* 0x0000000300007212 */ /* 0x000fc800078efcff */
[----:B------:R-:W-:-:S07]  /*b9f0*/  PRMT R4, R0, 0x7610, R4 ;  /* 0x0000761000047816 */ /* 0x000fce0000000004 */
.L_x_1445:
[----:B------:R-:W-:Y:S05]  /*ba00*/  BSYNC B0 ;  /* 0x0000000000007941 */ /* 0x000fea0003800000 */
.L_x_1444:
[----:B------:R0:W-:Y:S01]  /*ba10*/  STG.E.U8 desc[UR36][R8.64], R4 ;  /* 0x0000000408007986 */ /* 0x0001e2000c101124 */
[----:B------:R-:W-:Y:S05]  /*ba20*/  BRA `(.L_x_1424) ;  /* 0x0000000400187947 */ /* 0x000fea0003800000 */
.L_x_1442:
        /* <DEDUP_REMOVED lines=17> */
.L_x_1449:
[----:B------:R-:W-:-:S04]  /*bb40*/  LOP3.LUT R3, R5, 0x80000000, RZ, 0xc0, !PT ;  /* 0x8000000005037812 */ /* 0x000fc800078ec0ff */
[----:B------:R-:W-:-:S04]  /*bb50*/  SHF.R.U32.HI R3, RZ, 0x18, R3 ;  /* 0x00000018ff037819 */ /* 0x000fc80000011603 */
[----:B------:R-:W-:-:S04]  /*bb60*/  LOP3.LUT R0, R0, R3, RZ, 0xfc, !PT ;  /* 0x0000000300007212 */ /* 0x000fc800078efcff */
[----:B------:R-:W-:-:S07]  /*bb70*/  PRMT R4, R0, 0x7610, R4 ;  /* 0x0000761000047816 */ /* 0x000fce0000000004 */
.L_x_1448:
[----:B------:R-:W-:Y:S05]  /*bb80*/  BSYNC B0 ;  /* 0x0000000000007941 */ /* 0x000fea0003800000 */
.L_x_1447:
[----:B------:R0:W-:Y:S01]  /*bb90*/  STG.E.U8 desc[UR36][R8.64], R4 ;  /* 0x0000000408007986 */ /* 0x0001e2000c101124 */
[----:B------:R-:W-:Y:S05]  /*bba0*/  BRA `(.L_x_1424) ;  /* 0x0000000000b87947 */ /* 0x000fea0003800000 */
.L_x_1441:
        /* <DEDUP_REMOVED lines=22> */
.L_x_1423:
        /* <DEDUP_REMOVED lines=15> */
[----:B0-2-4-:R-:W-:Y:S05]  /*be00*/  CALL.ABS.NOINC R14 ;  /* 0x000000000e007343 */ /* 0x015fea0003c00000 */
.L_x_1452:
[----:B------:R-:W-:Y:S05]  /*be10*/  BRA `(.L_x_1424) ;  /* 0x00000000001c7947 */ /* 0x000fea0003800000 */
.L_x_1451:
[----:B--2---:R-:W-:-:S06]  /*be20*/  IMAD.U32 R4, R18, 0x10000, RZ ;  /* 0x0001000012047824 */ /* 0x004fcc00078e00ff */
[----:B------:R-:W0:Y:S02]  /*be30*/  F2I.U64.TRUNC R4, R4 ;  /* 0x0000000400047311 */ /* 0x000e24000020d800 */
[----:B0-----:R0:W-:Y:S01]  /*be40*/  STG.E.64 desc[UR36][R8.64], R4 ;  /* 0x0000000408007986 */ /* 0x0011e2000c101b24 */
[----:B------:R-:W-:Y:S05]  /*be50*/  BRA `(.L_x_1424) ;  /* 0x00000000000c7947 */ /* 0x000fea0003800000 */
.L_x_1450:
[----:B--2---:R-:W-:-:S04]  /*be60*/  IMAD.U32 R18, R18, 0x10000, RZ ;  /* 0x0001000012127824 */ /* 0x004fc800078e00ff */
[----:B------:R-:W0:Y:S02]  /*be70*/  F2I.FTZ.U32.TRUNC.NTZ R3, R18 ;  /* 0x0000001200037305 */ /* 0x000e24000021f000 */
[----:B0-----:R0:W-:Y:S02]  /*be80*/  STG.E desc[UR36][R8.64], R3 ;  /* 0x0000000308007986 */ /* 0x0011e4000c101924 */
.L_x_1424:
[----:B------:R-:W-:-:S07]  /*be90*/  VIADD R25, R25, 0x80 ;  /* 0x0000008019197836 */ /* 0x000fce0000000000 */
.L_x_1384:
[----:B------:R-:W-:Y:S05]  /*bea0*/  BSYNC B6 ;  /* 0x0000000000067941 */ /* 0x000fea0003800000 */
.L_x_1383:
[----:B------:R-:W-:-:S13]  /*beb0*/  ISETP.GE.AND P0, PT, R25, R16, PT ;  /* 0x000000101900720c */ /* 0x000fda0003f06270 */
[----:B------:R-:W-:Y:S05]  /*bec0*/  @P0 EXIT ;  /* 0x000000000000094d */ /* 0x000fea0003800000 */
[----:B0--3--:R-:W0:Y:S01]  /*bed0*/  LDC.64 R4, c[0x0][0x218] ;  /* 0x00008600ff047b82 */ /* 0x009e220000000a00 */
[----:B-----5:R-:W-:Y:S01]  /*bee0*/  PRMT R0, R17, 0x9910, RZ ;  /* 0x0000991011007816 */ /* 0x020fe200000000ff */
[----:B------:R-:W-:Y:S01]  /*bef0*/  IMAD R2, R2, 0x200, R25 ;  /* 0x0000020002027824 */ /* 0x000fe200078e0219 */
[----:B------:R-:W-:Y:S02]  /*bf00*/  ULDC UR4, c[0x0][0x244] ;  /* 0x0000910000047ab9 */ /* 0x000fe40000000800 */
[----:B------:R-:W-:Y:S01]  /*bf10*/  ISETP.GT.AND P1, PT, R0, 0x9, PT ;  /* 0x000000090000780c */ /* 0x000fe20003f24270 */
[----:B-12---:R-:W-:-:S05]  /*bf20*/  IMAD R3, R2, UR4, RZ ;  /* 0x0000000402037c24 */ /* 0x006fca000f8e02ff */
        /* <DEDUP_REMOVED lines=11> */
[----:B----4-:R-:W-:-:S06]  /*bfe0*/  IMAD.U32 R19, R19, 0x10000, RZ ;  /* 0x0001000013137824 */ /* 0x010fcc00078e00ff */
[----:B------:R-:W0:Y:S02]  /*bff0*/  F2I.FTZ.TRUNC.NTZ R19, R19 ;  /* 0x0000001300137305 */ /* 0x000e24000021f100 */
[----:B0-----:R-:W-:Y:S01]  /*c000*/  STG.E.U8 desc[UR36][R2.64], R19 ;  /* 0x0000001302007986 */ /* 0x001fe2000c101124 */
[----:B------:R-:W-:Y:S05]  /*c010*/  EXIT ;  /* 0x000000000000794d */ /* 0x000fea0003800000 */
.L_x_1456:
[----:B----4-:R-:W-:-:S06]  /*c020*/  IMAD.U32 R5, R19, 0x10000, RZ ;  /* 0x0001000013057824 */ /* 0x010fcc00078e00ff */
[----:B------:R-:W0:Y:S02]  /*c030*/  F2I.S64.TRUNC R4, R5 ;  /* 0x0000000500047311 */ /* 0x000e24000020d900 */
[----:B0-----:R-:W-:Y:S01]  /*c040*/  STG.E.U8 desc[UR36][R2.64], R4 ;  /* 0x0000000402007986 */ /* 0x001fe2000c101124 */
[----:B------:R-:W-:Y:S05]  /*c050*/  EXIT ;  /* 0x000000000000794d */ /* 0x000fea0003800000 */
.L_x_1455:
[----:B------:R-:W-:-:S13]  /*c060*/  ISETP.NE.AND P0, PT, R0, 0x2, PT ;  /* 0x000000020000780c */ /* 0x000fda0003f05270 */
[----:B------:R-:W-:Y:S05]  /*c070*/  @!P0 BRA `(.L_x_1458) ;  /* 0x0000000000308947 */ /* 0x000fea0003800000 */
[----:B------:R-:W-:-:S13]  /*c080*/  ISETP.NE.AND P0, PT, R0, 0x3, PT ;  /* 0x000000030000780c */ /* 0x000fda0003f05270 */
[----:B------:R-:W-:Y:S05]  /*c090*/  @!P0 BRA `(.L_x_1459) ;  /* 0x0000000000188947 */ /* 0x000fea0003800000 */
[----:B------:R-:W-:-:S13]  /*c0a0*/  ISETP.NE.AND P0, PT, R0, 0x4, PT ;  /* 0x000000040000780c */ /* 0x000fda0003f05270 */
[----:B------:R-:W-:Y:S05]  /*c0b0*/  @P0 BRA `(.L_x_1457) ;  /* 0x0000000c000c0947 */ /* 0x000fea0003800000 */
[----:B----4-:R-:W-:-:S06]  /*c0c0*/  IMAD.U32 R4, R19, 0x10000, RZ ;  /* 0x0001000013047824 */ /* 0x010fcc00078e00ff */
[----:B------:R-:W0:Y:S02]  /*c0d0*/  F2I.S64.TRUNC R4, R4 ;  /* 0x0000000400047311 */ /* 0x000e24000020d900 */
[----:B0-----:R-:W-:Y:S01]  /*c0e0*/  STG.E.64 desc[UR36][R2.64], R4 ;  /* 0x0000000402007986 */ /* 0x001fe2000c101b24 */
[----:B------:R-:W-:Y:S05]  /*c0f0*/  EXIT ;  /* 0x000000000000794d */ /* 0x000fea0003800000 */
.L_x_1459:
[----:B----4-:R-:W-:-:S06]  /*c100*/  IMAD.U32 R19, R19, 0x10000, RZ ;  /* 0x0001000013137824 */ /* 0x010fcc00078e00ff */
[----:B------:R-:W0:Y:S02]  /*c110*/  F2I.FTZ.TRUNC.NTZ R19, R19 ;  /* 0x0000001300137305 */ /* 0x000e24000021f100 */
[----:B0-----:R-:W-:Y:S01]  /*c120*/  STG.E desc[UR36][R2.64], R19 ;  /* 0x0000001302007986 */ /* 0x001fe2000c101924 */
[----:B------:R-:W-:Y:S05]  /*c130*/  EXIT ;  /* 0x000000000000794d */ /* 0x000fea0003800000 */
.L_x_1458:
[----:B----4-:R-:W-:-:S06]  /*c140*/  IMAD.U32 R19, R19, 0x10000, RZ ;  /* 0x0001000013137824 */ /* 0x010fcc00078e00ff */
[----:B------:R-:W0:Y:S02]  /*c150*/  F2I.FTZ.TRUNC.NTZ R19, R19 ;  /* 0x0000001300137305 */ /* 0x000e24000021f100 */
[----:B0-----:R-:W-:Y:S01]  /*c160*/  STG.E.U16 desc[UR36][R2.64], R19 ;  /* 0x0000001302007986 */ /* 0x001fe2000c101524 */
[----:B------:R-:W-:Y:S05]  /*c170*/  EXIT ;  /* 0x000000000000794d */ /* 0x000fea0003800000 */
.L_x_1454:
[----:B------:R-:W-:-:S13]  /*c180*/  ISETP.GT.AND P0, PT, R0, 0x6, PT ;  /* 0x000000060000780c */ /* 0x000fda0003f04270 */
[----:B------:R-:W-:Y:S05]  /*c190*/  @P0 BRA `(.L_x_1460) ;  /* 0x00000000002c0947 */ /* 0x000fea0003800000 */
[----:B------:R-:W-:-:S13]  /*c1a0*/  ISETP.NE.AND P0, PT, R0, 0x5, PT ;  /* 0x000000050000780c */ /* 0x000fda0003f05270 */
[----:B------:R-:W-:Y:S05]  /*c1b0*/  @!P0 BRA `(.L_x_1461) ;  /* 0x0000000000148947 */ /* 0x000fea0003800000 */
[----:B------:R-:W-:-:S13]  /*c1c0*/  ISETP.NE.AND P0, PT, R0, 0x6, PT ;  /* 0x000000060000780c */ /* 0x000fda0003f05270 */
[----:B------:R-:W-:Y:S05]  /*c1d0*/  @P0 BRA `(.L_x_1457) ;  /* 0x0000000800c40947 */ /* 0x000fea0003800000 */
[----:B----4-:R-:W-:-:S05]  /*c1e0*/  IMAD.U32 R19, R19, 0x10000, RZ ;  /* 0x0001000013137824 */ /* 0x010fca00078e00ff */
[----:B------:R-:W-:Y:S01]  /*c1f0*/  STG.E desc[UR36][R2.64], R19 ;  /* 0x0000001302007986 */ /* 0x000fe2000c101924 */
[----:B------:R-:W-:Y:S05]  /*c200*/  EXIT ;  /* 0x000000000000794d */ /* 0x000fea0003800000 */
.L_x_1461:
[----:B----4-:R-:W-:-:S05]  /*c210*/  IMAD.U32 R0, R19, 0x10000, RZ ;  /* 0x0001000013007824 */ /* 0x010fca00078e00ff */
[----:B------:R-:W-:-:S05]  /*c220*/  F2FP.F16.F32.PACK_AB R0, RZ, R0 ;  /* 0x00000000ff00723e */ /* 0x000fca00000000ff */
[----:B------:R-:W-:Y:S01]  /*c230*/  STG.E.U16 desc[UR36][R2.64], R0 ;  /* 0x0000000002007986 */ /* 0x000fe2000c101524 */
[----:B------:R-:W-:Y:S05]  /*c240*/  EXIT ;  /* 0x000000000000794d */ /* 0x000fea0003800000 */
.L_x_1460:
[----:B------:R-:W-:-:S13]  /*c250*/  ISETP.NE.AND P0, PT, R0, 0x7, PT ;  /* 0x000000070000780c */ /* 0x000fda0003f05270 */
[----:B------:R-:W-:Y:S05]  /*c260*/  @!P0 BRA `(.L_x_1462) ;  /* 0x0000000000348947 */ /* 0x000fea0003800000 */
[----:B------:R-:W-:-:S13]  /*c270*/  ISETP.NE.AND P0, PT, R0, 0x8, PT ;  /* 0x000000080000780c */ /* 0x000fda0003f05270 */
[----:B------:R-:W-:Y:S05]  /*c280*/  @!P0 BRA `(.L_x_1463) ;  /* 0x0000000000188947 */ /* 0x000fea0003800000 */
[----:B------:R-:W-:-:S13]  /*c290*/  ISETP.NE.AND P0, PT, R0, 0x9, PT ;  /* 0x000000090000780c */ /* 0x000fda0003f05270 */
[----:B------:R-:W-:Y:S05]  /*c2a0*/  @P0 BRA `(.L_x_1457) ;  /* 0x0000000800900947 */ /* 0x000fea0003800000 */
[----:B----4-:R-:W-:Y:S02]  /*c2b0*/  IMAD.U32 R4, R19, 0x10000, RZ ;  /* 0x0001000013047824 */ /* 0x010fe400078e00ff */
[----:B------:R-:W-:-:S05]  /*c2c0*/  IMAD.MOV.U32 R5, RZ, RZ, RZ ;  /* 0x000000ffff057224 */ /* 0x000fca00078e00ff */
[----:B------:R-:W-:Y:S01]  /*c2d0*/  STG.E.64 desc[UR36][R2.64], R4 ;  /* 0x0000000402007986 */ /* 0x000fe2000c101b24 */
[----:B------:R-:W-:Y:S05]  /*c2e0*/  EXIT ;  /* 0x000000000000794d */ /* 0x000fea0003800000 */
.L_x_1463:
[----:B----4-:R-:W-:-:S05]  /*c2f0*/  IMAD.U32 R19, R19, 0x10000, RZ ;  /* 0x0001000013137824 */ /* 0x010fca00078e00ff */
[----:B------:R-:W-:-:S04]  /*c300*/  F2FP.F16.F32.PACK_AB R5, RZ, R19 ;  /* 0x00000013ff05723e */ /* 0x000fc800000000ff */
[----:B------:R-:W-:-:S05]  /*c310*/  PRMT R5, R5, 0x5410, RZ ;  /* 0x0000541005057816 */ /* 0x000fca00000000ff */
[----:B------:R-:W-:Y:S01]  /*c320*/  STG.E desc[UR36][R2.64], R5 ;  /* 0x0000000502007986 */ /* 0x000fe2000c101924 */
[----:B------:R-:W-:Y:S05]  /*c330*/  EXIT ;  /* 0x000000000000794d */ /* 0x000fea0003800000 */
.L_x_1462:
[----:B----4-:R-:W-:-:S04]  /*c340*/  IMAD.U32 R4, R19, 0x10000, RZ ;  /* 0x0001000013047824 */ /* 0x010fc800078e00ff */
[----:B------:R-:W-:-:S06]  /*c350*/  FMUL.FTZ R4, R4, 1 ;  /* 0x3f80000004047820 */ /* 0x000fcc0000410000 */
[----:B------:R-:W0:Y:S02]  /*c360*/  F2F.F64.F32 R4, R4 ;  /* 0x0000000400047310 */ /* 0x000e240000201800 */
[----:B0-----:R-:W-:Y:S01]  /*c370*/  STG.E.64 desc[UR36][R2.64], R4 ;  /* 0x0000000402007986 */ /* 0x001fe2000c101b24 */
[----:B------:R-:W-:Y:S05]  /*c380*/  EXIT ;  /* 0x000000000000794d */ /* 0x000fea0003800000 */
.L_x_1453:
        /* <DEDUP_REMOVED lines=8> */
[----:B----4-:R-:W-:-:S05]  /*c410*/  IMAD.U32 R19, R19, 0x10000, RZ ;  /* 0x0001000013137824 */ /* 0x010fca00078e00ff */
[----:B------:R-:W-:-:S04]  /*c420*/  FSETP.NEU.FTZ.AND P0, PT, R19, RZ, PT ;  /* 0x000000ff1300720b */ /* 0x000fc80003f1d000 */
[----:B------:R-:W-:-:S05]  /*c430*/  SEL R5, RZ, 0x1, !P0 ;  /* 0x00000001ff057807 */ /* 0x000fca0004000000 */
[----:B------:R-:W-:Y:S01]  /*c440*/  STG.E.U8 desc[UR36][R2.64], R5 ;  /* 0x0000000502007986 */ /* 0x000fe2000c101124 */
[----:B------:R-:W-:Y:S05]  /*c450*/  EXIT ;  /* 0x000000000000794d */ /* 0x000fea0003800000 */
.L_x_1466:
[----:B----4-:R-:W-:Y:S01]  /*c460*/  IMAD.U32 R19, R19, 0x10000, RZ ;  /* 0x0001000013137824 */ /* 0x010fe200078e00ff */
[----:B------:R-:W-:-:S03]  /*c470*/  CS2R R6, SRZ ;  /* 0x0000000000067805 */ /* 0x000fc6000001ff00 */
[----:B------:R-:W-:-:S06]  /*c480*/  FMUL.FTZ R4, R19, 1 ;  /* 0x3f80000013047820 */ /* 0x000fcc0000410000 */
[----:B------:R-:W0:Y:S02]  /*c490*/  F2F.F64.F32 R4, R4 ;  /* 0x0000000400047310 */ /* 0x000e240000201800 */
[----:B0-----:R-:W-:Y:S01]  /*c4a0*/  STG.E.128 desc[UR36][R2.64], R4 ;  /* 0x0000000402007986 */ /* 0x001fe2000c101d24 */
[----:B------:R-:W-:Y:S05]  /*c4b0*/  EXIT ;  /* 0x000000000000794d */ /* 0x000fea0003800000 */
.L_x_1465:
[----:B------:R-:W-:-:S13]  /*c4c0*/  ISETP.NE.AND P0, PT, R0, 0xf, PT ;  /* 0x0000000f0000780c */ /* 0x000fda0003f05270 */
[----:B------:R-:W-:Y:S05]  /*c4d0*/  @!P0 BRA `(.L_x_1467) ;  /* 0x0000000000b48947 */ /* 0x000fea0003800000 */
[----:B------:R-:W-:-:S13]  /*c4e0*/  ISETP.NE.AND P0, PT, R0, 0x17, PT ;  /* 0x000000170000780c */ /* 0x000fda0003f05270 */
[----:B------:R-:W-:Y:S05]  /*c4f0*/  @!P0 BRA `(.L_x_1468) ;  /* 0x0000000000548947 */ /* 0x000fea0003800000 */
[----:B------:R-:W-:-:S13]  /*c500*/  ISETP.NE.AND P0, PT, R0, 0x18, PT ;  /* 0x000000180000780c */ /* 0x000fda0003f05270 */
[----:B------:R-:W-:Y:S05]  /*c510*/  @P0 BRA `(.L_x_1457) ;  /* 0x0000000400f40947 */ /* 0x000fea0003800000 */
[----:B----4-:R-:W-:Y:S01]  /*c520*/  IMAD.U32 R19, R19, 0x10000, RZ ;  /* 0x0001000013137824 */ /* 0x010fe200078e00ff */
        /* <DEDUP_REMOVED lines=14> */
.L_x_1470:
[----:B------:R-:W-:Y:S05]  /*c610*/  BSYNC B0 ;  /* 0x0000000000007941 */ /* 0x000fea0003800000 */
.L_x_1469:
[----:B------:R-:W-:-:S05]  /*c620*/  LOP3.LUT R5, R0, R5, RZ, 0xfc, !PT ;  /* 0x0000000500057212 */ /* 0x000fca00078efcff */
[----:B------:R-:W-:Y:S01]  /*c630*/  STG.E.U8 desc[UR36][R2.64], R5 ;  /* 0x0000000502007986 */ /* 0x000fe2000c101124 */
[----:B------:R-:W-:Y:S05]  /*c640*/  EXIT ;  /* 0x000000000000794d */ /* 0x000fea0003800000 */
.L_x_1468:
[----:B----4-:R-:W-:Y:S01]  /*c650*/  IMAD.U32 R19, R19, 0x10000, RZ ;  /* 0x0001000013137824 */ /* 0x010fe200078e00ff */
        /* <DEDUP_REMOVED lines=12> */
.L_x_1472:
[----:B------:R-:W-:Y:S01]  /*c720*/  IMAD.MOV.U32 R0, RZ, RZ, 0x7f ;  /* 0x0000007fff007424 */ /* 0x000fe200078e00ff */
[----:B------:R-:W-:-:S04]  /*c730*/  ISETP.GT.U32.AND P0, PT, R4, 0x7f800000, PT ;  /* 0x7f8000000400780c */ /* 0x000fc80003f04070 */
[----:B------:R-:W-:-:S09]  /*c740*/  SEL R0, R0, 0x7c, P0 ;  /* 0x0000007c00007807 */ /* 0x000fd20000000000 */
.L_x_1473:
[----:B------:R-:W-:Y:S05]  /*c750*/  BSYNC B0 ;  /* 0x0000000000007941 */ /* 0x000fea0003800000 */
.L_x_1471:
[----:B------:R-:W-:-:S04]  /*c760*/  LOP3.LUT R4, R19, 0x80000000, RZ, 0xc0, !PT ;  /* 0x8000000013047812 */ /* 0x000fc800078ec0ff */
[----:B------:R-:W-:-:S04]  /*c770*/  SHF.R.U32.HI R5, RZ, 0x18, R4 ;  /* 0x00000018ff057819 */ /* 0x000fc80000011604 */
[----:B------:R-:W-:-:S05]  /*c780*/  LOP3.LUT R5, R0, R5, RZ, 0xfc, !PT ;  /* 0x0000000500057212 */ /* 0x000fca00078efcff */
[----:B------:R-:W-:Y:S01]  /*c790*/  STG.E.U8 desc[UR36][R2.64], R5 ;  /* 0x0000000502007986 */ /* 0x000fe2000c101124 */
[----:B------:R-:W-:Y:S05]  /*c7a0*/  EXIT ;  /* 0x000000000000794d */ /* 0x000fea0003800000 */
.L_x_1467:
[----:B----4-:R-:W-:Y:S01]  /*c7b0*/  STG.E.U16 desc[UR36][R2.64], R19 ;  /* 0x0000001302007986 */ /* 0x010fe2000c101524 */
[----:B------:R-:W-:Y:S05]  /*c7c0*/  EXIT ;  /* 0x000000000000794d */ /* 0x000fea0003800000 */
.L_x_1464:
        /* <DEDUP_REMOVED lines=8> */
[----:B----4-:R-:W-:-:S06]  /*c850*/  IMAD.U32 R5, R19, 0x10000, RZ ;  /* 0x0001000013057824 */ /* 0x010fcc00078e00ff */
[----:B------:R-:W0:Y:S02]  /*c860*/  F2I.FTZ.U32.TRUNC.NTZ R5, R5 ;  /* 0x0000000500057305 */ /* 0x000e24000021f000 */
[----:B0-----:R-:W-:Y:S01]  /*c870*/  STG.E.U16 desc[UR36][R2.64], R5 ;  /* 0x0000000502007986 */ /* 0x001fe2000c101524 */
[----:B------:R-:W-:Y:S05]  /*c880*/  EXIT ;  /* 0x000000000000794d */ /* 0x000fea0003800000 */
.L_x_1476:
[----:B----4-:R-:W-:Y:S01]  /*c890*/  IMAD.U32 R19, R19, 0x10000, RZ ;  /* 0x0001000013137824 */ /* 0x010fe200078e00ff */
        /* <DEDUP_REMOVED lines=16> */
.L_x_1479:
[----:B------:R-:W-:-:S04]  /*c9a0*/  LOP3.LUT R0, R19, 0x80000000, RZ, 0xc0, !PT ;  /* 0x8000000013007812 */ /* 0x000fc800078ec0ff */
[----:B------:R-:W-:-:S04]  /*c9b0*/  SHF.R.U32.HI R5, RZ, 0x18, R0 ;  /* 0x00000018ff057819 */ /* 0x000fc80000011600 */
[----:B------:R-:W-:-:S04]  /*c9c0*/  LOP3.LUT R4, R4, R5, RZ, 0xfc, !PT ;  /* 0x0000000504047212 */ /* 0x000fc800078efcff */
[----:B------:R-:W-:-:S07]  /*c9d0*/  PRMT R0, R4, 0x7610, R0 ;  /* 0x0000761004007816 */ /* 0x000fce0000000000 */
.L_x_1478:
[----:B------:R-:W-:Y:S05]  /*c9e0*/  BSYNC B0 ;  /* 0x0000000000007941 */ /* 0x000fea0003800000 */
.L_x_1477:
[----:B------:R-:W-:Y:S01]  /*c9f0*/  STG.E.U8 desc[UR36][R2.64], R0 ;  /* 0x0000000002007986 */ /* 0x000fe2000c101124 */
[----:B------:R-:W-:Y:S05]  /*ca00*/  EXIT ;  /* 0x000000000000794d */ /* 0x000fea0003800000 */
.L_x_1475:
        /* <DEDUP_REMOVED lines=17> */
.L_x_1482:
[----:B------:R-:W-:-:S04]  /*cb20*/  LOP3.LUT R0, R19, 0x80000000, RZ, 0xc0, !PT ;  /* 0x8000000013007812 */ /* 0x000fc800078ec0ff */
[----:B------:R-:W-:-:S04]  /*cb30*/  SHF.R.U32.HI R5, RZ, 0x18, R0 ;  /* 0x00000018ff057819 */ /* 0x000fc80000011600 */
[----:B------:R-:W-:-:S04]  /*cb40*/  LOP3.LUT R4, R4, R5, RZ, 0xfc, !PT ;  /* 0x0000000504047212 */ /* 0x000fc800078efcff */
[----:B------:R-:W-:-:S07]  /*cb50*/  PRMT R0, R4, 0x7610, R0 ;  /* 0x0000761004007816 */ /* 0x000fce0000000000 */
.L_x_1481:
[----:B------:R-:W-:Y:S05]  /*cb60*/  BSYNC B0 ;  /* 0x0000000000007941 */ /* 0x000fea0003800000 */
.L_x_1480:
[----:B------:R-:W-:Y:S01]  /*cb70*/  STG.E.U8 desc[UR36][R2.64], R0 ;  /* 0x0000000002007986 */ /* 0x000fe2000c101124 */
[----:B------:R-:W-:Y:S05]  /*cb80*/  EXIT ;  /* 0x000000000000794d */ /* 0x000fea0003800000 */
.L_x_1474:
[----:B------:R-:W-:-:S13]  /*cb90*/  ISETP.NE.AND P0, PT, R0, 0x1c, PT ;  /* 0x0000001c0000780c */ /* 0x000fda0003f05270 */
[----:B------:R-:W-:Y:S05]  /*cba0*/  @!P0 BRA `(.L_x_1483) ;  /* 0x0000000000a48947 */ /* 0x000fea0003800000 */
[----:B------:R-:W-:-:S13]  /*cbb0*/  ISETP.NE.AND P0, PT, R0, 0x1d, PT ;  /* 0x0000001d0000780c */ /* 0x000fda0003f05270 */
[----:B------:R-:W-:Y:S05]  /*cbc0*/  @!P0 BRA `(.L_x_1484) ;  /* 0x00000000008c8947 */ /* 0x000fea0003800000 */
[----:B------:R-:W-:-:S13]  /*cbd0*/  ISETP.NE.AND P0, PT, R0, 0x2c, PT ;  /* 0x0000002c0000780c */ /* 0x000fda0003f05270 */
[----:B------:R-:W-:Y:S05]  /*cbe0*/  @P0 BRA `(.L_x_1457) ;  /* 0x0000000000400947 */ /* 0x000fea0003800000 */
[----:B----4-:R-:W-:Y:S02]  /*cbf0*/  IMAD.U32 R19, R19, 0x10000, RZ ;  /* 0x0001000013137824 */ /* 0x010fe400078e00ff */
        /* <DEDUP_REMOVED lines=15> */
.L_x_1457:
        /* <DEDUP_REMOVED lines=15> */
[----:B-1--4-:R-:W-:Y:S05]  /*cde0*/  CALL.ABS.NOINC R2 ;  /* 0x0000000002007343 */ /* 0x012fea0003c00000 */
.L_x_1485:
[----:B------:R-:W-:Y:S05]  /*cdf0*/  EXIT ;  /* 0x000000000000794d */ /* 0x000fea0003800000 */
.L_x_1484:
[----:B----4-:R-:W-:-:S06]  /*ce00*/  IMAD.U32 R4, R19, 0x10000, RZ ;  /* 0x0001000013047824 */ /* 0x010fcc00078e00ff */
[----:B------:R-:W0:Y:S02]  /*ce10*/  F2I.U64.TRUNC R4, R4 ;  /* 0x0000000400047311 */ /* 0x000e24000020d800 */
[----:B0-----:R-:W-:Y:S01]  /*ce20*/  STG.E.64 desc[UR36][R2.64], R4 ;  /* 0x0000000402007986 */ /* 0x001fe2000c101b24 */
[----:B------:R-:W-:Y:S05]  /*ce30*/  EXIT ;  /* 0x000000000000794d */ /* 0x000fea0003800000 */
.L_x_1483:
[----:B----4-:R-:W-:-:S06]  /*ce40*/  IMAD.U32 R19, R19, 0x10000, RZ ;  /* 0x0001000013137824 */ /* 0x010fcc00078e00ff */
[----:B------:R-:W0:Y:S02]  /*ce50*/  F2I.FTZ.U32.TRUNC.NTZ R19, R19 ;  /* 0x0000001300137305 */ /* 0x000e24000021f000 */
[----:B0-----:R-:W-:Y:S01]  /*ce60*/  STG.E desc[UR36][R2.64], R19 ;  /* 0x0000001302007986 */ /* 0x001fe2000c101924 */
[----:B------:R-:W-:Y:S05]  /*ce70*/  EXIT ;  /* 0x000000000000794d */ /* 0x000fea0003800000 */
.L_x_1486:
        /* <DEDUP_REMOVED lines=16> */
.L_x_19768:


//--------------------- .text._ZN2at6native18elementwise_kernelILi128ELi4EZNS0_22gpu_kernel_impl_nocastINS0_13BinaryFunctorIN3c108BFloat16ES5_S5_ZZZNS0_17hypot_kernel_cudaERNS_18TensorIteratorBaseEENKUlvE_clEvENKUlvE2_clEvEUlS5_S5_E_EEEEvS7_RKT_EUliE_EEviT1_ --------------------------
	.section	.text._ZN2at6native18elementwise_kernelILi128ELi4EZNS0_22gpu_kernel_impl_nocastINS0_13BinaryFunctorIN3c108BFloat16ES5_S5_ZZZNS0_17hypot_kernel_cudaERNS_18TensorIteratorBaseEENKUlvE_clEvENKUlvE2_clEvEUlS5_S5_E_EEEEvS7_RKT_EUliE_EEviT1_,"ax",@progbits
	.align	128
        .global         _ZN2at6native18elementwise_kernelILi128ELi4EZNS0_22gpu_kernel_impl_nocastINS0_13BinaryFunctorIN3c108BFloat16ES5_S5_ZZZNS0_17hypot_kernel_cudaERNS_18TensorIteratorBaseEENKUlvE_clEvENKUlvE2_clEvEUlS5_S5_E_EEEEvS7_RKT_EUliE_EEviT1_
        .type           _ZN2at6native18elementwise_kernelILi128ELi4EZNS0_22gpu_kernel_impl_nocastINS0_13BinaryFunctorIN3c108BFloat16ES5_S5_ZZZNS0_17hypot_kernel_cudaERNS_18TensorIteratorBaseEENKUlvE_clEvENKUlvE2_clEvEUlS5_S5_E_EEEEvS7_RKT_EUliE_EEviT1_,@function
        .size           _ZN2at6native18elementwise_kernelILi128ELi4EZNS0_22gpu_kernel_impl_nocastINS0_13BinaryFunctorIN3c108BFloat16ES5_S5_ZZZNS0_17hypot_kernel_cudaERNS_18TensorIteratorBaseEENKUlvE_clEvENKUlvE2_clEvEUlS5_S5_E_EEEEvS7_RKT_EUliE_EEviT1_,(.L_x_19769 - _ZN2at6native18elementwise_kernelILi128ELi4EZNS0_22gpu_kernel_impl_nocastINS0_13BinaryFunctorIN3c108BFloat16ES5_S5_ZZZNS0_17hypot_kernel_cudaERNS_18TensorIteratorBaseEENKUlvE_clEvENKUlvE2_clEvEUlS5_S5_E_EEEEvS7_RKT_EUliE_EEviT1_)
        .other          _ZN2at6native18elementwise_kernelILi128ELi4EZNS0_22gpu_kernel_impl_nocastINS0_13BinaryFunctorIN3c108BFloat16ES5_S5_ZZZNS0_17hypot_kernel_cudaERNS_18TensorIteratorBaseEENKUlvE_clEvENKUlvE2_clEvEUlS5_S5_E_EEEEvS7_RKT_EUliE_EEviT1_,@"STO_CUDA_ENTRY STV_DEFAULT"
_ZN2at6native18elementwise_kernelILi128ELi4EZNS0_22gpu_kernel_impl_nocastINS0_13BinaryFunctorIN3c108BFloat16ES5_S5_ZZZNS0_17hypot_kernel_cudaERNS_18TensorIteratorBaseEENKUlvE_clEvENKUlvE2_clEvEUlS5_S5_E_EEEEvS7_RKT_EUliE_EEviT1_:
.text._ZN2at6native18elementwise_kernelILi128ELi4EZNS0_22gpu_kernel_impl_nocastINS0_13BinaryFunctorIN3c108BFloat16ES5_S5_ZZZNS0_17hypot_kernel_cudaERNS_18TensorIteratorBaseEENKUlvE_clEvENKUlvE2_clEvEUlS5_S5_E_EEEEvS7_RKT_EUliE_EEviT1_:
[----:B------:R-:W-:Y:S01]  /*0000*/  LDC R1, c[0x0][0x28] ;  /* 0x00000a00ff017b82 */ /* 0x000fe20000000800 */
[----:B------:R-:W0:Y:S01]  /*0010*/  S2R R3, SR_CTAID.X ;  /* 0x0000000000037919 */ /* 0x000e220000002500 */
[----:B------:R-:W-:Y:S01]  /*0020*/  ULDC UR6, c[0x0][0x210] ;  /* 0x0000840000067ab9 */ /* 0x000fe20000000800 */
[----:B------:R-:W-:Y:S01]  /*0030*/  ULDC.64 UR4, c[0x0][0x208] ;  /* 0x0000820000047ab9 */ /* 0x000fe20000000a00 */
[----:B------:R-:W-:Y:S01]  /*0040*/  BSSY B0, `(.L_x_1487) ;  /* 0x0000187000007945 */ /* 0x000fe20003800000 */
[----:B------:R-:W0:Y:S02]  /*0050*/  S2R R0, SR_TID.X ;  /* 0x0000000000007919 */ /* 0x000e240000002100 */
[----:B0-----:R-:W-:-:S04]  /*0060*/  LEA R3, R3, R0, 0x9 ;  /* 0x0000000003037211 */ /* 0x001fc800078e48ff */
[----:B------:R-:W-:-:S13]  /*0070*/  ISETP.GE.AND P0, PT, R3, UR6, PT ;  /* 0x0000000603007c0c */ /* 0x000fda000bf06270 */
[----:B------:R-:W-:Y:S05]  /*0080*/  @P0 BRA `(.L_x_1488) ;  /* 0x0000001800080947 */ /* 0x000fea0003800000 */
[----:B------:R-:W0:Y:S01]  /*0090*/  LDC R10, c[0x0][0x218] ;  /* 0x00008600ff0a7b82 */ /* 0x000e220000000800 */
[----:B------:R-:W-:Y:S01]  /*00a0*/  HFMA2.MMA R0, -RZ, RZ, 0, 0 ;  /* 0x00000000ff007435 */ /* 0x000fe200000001ff */
[----:B------:R-:W-:Y:S01]  /*00b0*/  MOV R2, RZ ;  /* 0x000000ff00027202 */ /* 0x000fe20000000f00 */
[----:B------:R-:W-:Y:S01]  /*00c0*/  HFMA2.MMA R5, -RZ, RZ, 0, 0 ;  /* 0x00000000ff057435 */ /* 0x000fe200000001ff */
[----:B0-----:R-:W-:-:S13]  /*00d0*/  ISETP.NE.AND P0, PT, R10, RZ, PT ;  /* 0x000000ff0a00720c */ /* 0x001fda0003f05270 */
[----:B------:R-:W-:Y:S05]  /*00e0*/  @!P0 BRA `(.L_x_1489) ;  /* 0x0000001400708947 */ /* 0x000fea0003800000 */
[----:B------:R-:W-:Y:S01]  /*00f0*/  MOV R4, RZ ;  /* 0x000000ff00047202 */ /* 0x000fe20000000f00 */
[----:B------:R-:W-:Y:S01]  /*0100*/  ULDC.64 UR8, c[0x0][0x220] ;  /* 0x0000880000087ab9 */ /* 0x000fe20000000a00 */
[----:B------:R-:W-:Y:S01]  /*0110*/  MOV R5, R3 ;  /* 0x0000000300057202 */ /* 0x000fe20000000f00 */
[----:B------:R-:W-:Y:S01]  /*0120*/  ULDC UR7, c[0x0][0x21c] ;  /* 0x0000870000077ab9 */ /* 0x000fe20000000800 */
[----:B------:R-:W-:Y:S01]  /*0130*/  ISETP.NE.AND P0, PT, R10, 0x1, PT ;  /* 0x000000010a00780c */ /* 0x000fe20003f05270 */
[----:B------:R-:W-:-:S05]  /*0140*/  IMAD.HI.U32 R6, R3, UR8, R4 ;  /* 0x0000000803067c27 */ /* 0x000fca000f8e0004 */
[----:B------:R-:W-:Y:S01]  /*0150*/  SHF.R.U32.HI R7, RZ, UR9, R6 ;  /* 0x00000009ff077c19 */ /* 0x000fe20008011606 */
[----:B------:R-:W-:-:S03]  /*0160*/  ULDC.64 UR8, c[0x0][0x348] ;  /* 0x0000d20000087ab9 */ /* 0x000fc60000000a00 */
[----:B------:R-:W-:-:S05]  /*0170*/  IADD3 R0, -R7, RZ, RZ ;  /* 0x000000ff07007210 */ /* 0x000fca0007ffe1ff */
[----:B------:R-:W-:Y:S01]  /*0180*/  IMAD R0, R0, UR7, R3 ;  /* 0x0000000700007c24 */ /* 0x000fe2000f8e0203 */
[----:B------:R-:W-:-:S03]  /*0190*/  ULDC UR7, c[0x0][0x350] ;  /* 0x0000d40000077ab9 */ /* 0x000fc60000000800 */
[C---:B------:R-:W-:Y:S02]  /*01a0*/  IMAD R5, R0.reuse, UR8, RZ ;  /* 0x0000000800057c24 */ /* 0x040fe4000f8e02ff */
        /* <DEDUP_REMOVED lines=9> */
[----:B------:R-:W-:-:S03]  /*0240*/  ULDC UR7, c[0x0][0x354] ;  /* 0x0000d50000077ab9 */ /* 0x000fc60000000800 */
[----:B------:R-:W-:-:S05]  /*0250*/  IADD3 R6, -R9, RZ, RZ ;  /* 0x000000ff09067210 */ /* 0x000fca0007ffe1ff */
[----:B------:R-:W-:Y:S01]  /*0260*/  IMAD R7, R6, UR8, R7 ;  /* 0x0000000806077c24 */ /* 0x000fe2000f8e0207 */
[----:B------:R-:W-:-:S03]  /*0270*/  ULDC.64 UR8, c[0x0][0x358] ;  /* 0x0000d60000087ab9 */ /* 0x000fc60000000a00 */
[C---:B------:R-:W-:Y:S02]  /*0280*/  IMAD R5, R7.reuse, UR7, R5 ;  /* 0x0000000707057c24 */ /* 0x040fe4000f8e0205 */
        /* <DEDUP_REMOVED lines=11> */
[----:B------:R-:W-:Y:S01]  /*0340*/  IMAD R9, R8, UR7, R9 ;  /* 0x0000000708097c24 */ /* 0x000fe2000f8e0209 */
[----:B------:R-:W-:-:S03]  /*0350*/  ULDC UR7, c[0x0][0x368] ;  /* 0x0000da0000077ab9 */ /* 0x000fc60000000800 */
[C---:B------:R-:W-:Y:S02]  /*0360*/  IMAD R5, R9.reuse, UR8, R5 ;  /* 0x0000000809057c24 */ /* 0x040fe4000f8e0205 */
        /* <DEDUP_REMOVED lines=290> */
[----:B------:R-:W-:Y:S01]  /*1590*/  ULDC UR7, c[0x0][0x45c] ;  /* 0x0001170000077ab9 */ /* 0x000fe20000000800 */
[----:B------:R-:W-:Y:S02]  /*15a0*/  @P0 MOV R10, RZ ;  /* 0x000000ff000a0202 */ /* 0x000fe40000000f00 */
[----:B------:R-:W-:Y:S01]  /*15b0*/  IADD3 R6, -R11, RZ, RZ ;  /* 0x000000ff0b067210 */ /* 0x000fe20007ffe1ff */
[----:B------:R-:W1:Y:S04]  /*15c0*/  @P0 LDC R15, c[0x0][0x33c] ;  /* 0x0000cf00ff0f0b82 */ /* 0x000e680000000800 */
[----:B------:R-:W-:Y:S01]  /*15d0*/  IMAD R7, R6, UR8, R7 ;  /* 0x0000000806077c24 */ /* 0x000fe2000f8e0207 */
[----:B------:R-:W-:-:S03]  /*15e0*/  ULDC.64 UR8, c[0x0][0x460] ;  /* 0x0001180000087ab9 */ /* 0x000fc60000000a00 */
[----:B------:R-:W2:Y:S01]  /*15f0*/  @P0 LDC.64 R8, c[0x0][0x468] ;  /* 0x00011a00ff080b82 */ /* 0x000ea20000000a00 */
[C---:B------:R-:W-:Y:S02]  /*1600*/  IMAD R5, R7.reuse, UR7, R5 ;  /* 0x0000000707057c24 */ /* 0x040fe4000f8e0205 */
[C---:B------:R-:W-:Y:S02]  /*1610*/  IMAD R2, R7.reuse, UR8, R2 ;  /* 0x0000000807027c24 */ /* 0x040fe4000f8e0202 */
[----:B------:R-:W-:-:S03]  /*1620*/  IMAD R0, R7, UR9, R0 ;  /* 0x0000000907007c24 */ /* 0x000fc6000f8e0200 */
[----:B------:R-:W3:Y:S01]  /*1630*/  @P0 LDC R14, c[0x0][0x470] ;  /* 0x00011c00ff0e0b82 */ /* 0x000ee20000000800 */
[----:B0-----:R-:W-:-:S05]  /*1640*/  @P0 IMAD.HI.U32 R4, R11, R12, R10 ;  /* 0x0000000c0b040227 */ /* 0x001fca00078e000a */
[----:B------:R-:W-:-:S04]  /*1650*/  @P0 SHF.R.U32.HI R4, RZ, R13, R4 ;  /* 0x0000000dff040219 */ /* 0x000fc80000011604 */
[----:B------:R-:W-:-:S05]  /*1660*/  @P0 IADD3 R10, -R4, RZ, RZ ;  /* 0x000000ff040a0210 */ /* 0x000fca0007ffe1ff */
[----:B-1----:R-:W-:-:S04]  /*1670*/  @P0 IMAD R11, R10, R15, R11 ;  /* 0x0000000f0a0b0224 */ /* 0x002fc800078e020b */
[C---:B--2---:R-:W-:Y:S02]  /*1680*/  @P0 IMAD R5, R11.reuse, R8, R5 ;  /* 0x000000080b050224 */ /* 0x044fe400078e0205 */
[C---:B------:R-:W-:Y:S02]  /*1690*/  @P0 IMAD R2, R11.reuse, R9, R2 ;  /* 0x000000090b020224 */ /* 0x040fe400078e0202 */
[----:B---3--:R-:W-:-:S07]  /*16a0*/  @P0 IMAD R0, R11, R14, R0 ;  /* 0x0000000e0b000224 */ /* 0x008fce00078e0200 */
.L_x_1489:
[----:B------:R-:W-:Y:S01]  /*16b0*/  ULDC.64 UR8, c[0x0][0x480] ;  /* 0x0001200000087ab9 */ /* 0x000fe20000000a00 */
[----:B------:R-:W-:Y:S01]  /*16c0*/  ULDC.64 UR10, c[0x0][0x488] ;  /* 0x00012200000a7ab9 */ /* 0x000fe20000000a00 */
[----:B------:R-:W-:Y:S02]  /*16d0*/  IADD3 R6, P0, R2, UR8, RZ ;  /* 0x0000000802067c10 */ /* 0x000fe4000ff1e0ff */
[----:B------:R-:W-:Y:S02]  /*16e0*/  IADD3 R8, P1, R0, UR10, RZ ;  /* 0x0000000a00087c10 */ /* 0x000fe4000ff3e0ff */
[----:B------:R-:W-:Y:S01]  /*16f0*/  IADD3.X R7, RZ, UR9, RZ, P0, !PT ;  /* 0x00000009ff077c10 */ /* 0x000fe200087fe4ff */
[----:B------:R-:W-:Y:S01]  /*1700*/  ULDC.64 UR8, c[0x0][0x478] ;  /* 0x00011e0000087ab9 */ /* 0x000fe20000000a00 */
[----:B------:R-:W-:-:S03]  /*1710*/  IADD3.X R9, RZ, UR11, RZ, P1, !PT ;  /* 0x0000000bff097c10 */ /* 0x000fc60008ffe4ff */
[----:B------:R-:W2:Y:S04]  /*1720*/  LDG.E.U16 R6, desc[UR4][R6.64] ;  /* 0x0000000406067981 */ /* 0x000ea8000c1e1500 */
[----:B------:R-:W3:Y:S01]  /*1730*/  LDG.E.U16 R8, desc[UR4][R8.64] ;  /* 0x0000000408087981 */ /* 0x000ee2000c1e1500 */
[----:B------:R-:W-:Y:S02]  /*1740*/  IADD3 R3, R3, 0x80, RZ ;  /* 0x0000008003037810 */ /* 0x000fe40007ffe0ff */
[----:B--2---:R-:W-:Y:S02]  /*1750*/  SHF.L.U32 R0, R6, 0x10, RZ ;  /* 0x0000001006007819 */ /* 0x004fe400000006ff */
[----:B---3--:R-:W-:-:S03]  /*1760*/  SHF.L.U32 R2, R8, 0x10, RZ ;  /* 0x0000001008027819 */ /* 0x008fc600000006ff */
        /* <DEDUP_REMOVED lines=20> */
.L_x_1488:
[----:B------:R-:W-:Y:S05]  /*18b0*/  BSYNC B0 ;  /* 0x0000000000007941 */ /* 0x000fea0003800000 */
.L_x_1487:
[----:B------:R-:W-:Y:S01]  /*18c0*/  ISETP.GE.AND P0, PT, R3, UR6, PT ;  /* 0x0000000603007c0c */ /* 0x000fe2000bf06270 */
[----:B------:R-:W-:-:S12]  /*18d0*/  BSSY B0, `(.L_x_1490) ;  /* 0x0000306000007945 */ /* 0x000fd80003800000 */
[----:B------:R-:W-:Y:S05]  /*18e0*/  @P0 BRA `(.L_x_1491) ;  /* 0x0000003000100947 */ /* 0x000fea0003800000 */
[----:B0-----:R-:W0:Y:S01]  /*18f0*/  LDC R4, c[0x0][0x218] ;  /* 0x00008600ff047b82 */ /* 0x001e220000000800 */
[----:B------:R-:W-:Y:S01]  /*1900*/  HFMA2.MMA R0, -RZ, RZ, 0, 0 ;  /* 0x00000000ff007435 */ /* 0x000fe200000001ff */
[----:B------:R-:W-:Y:S01]  /*1910*/  MOV R2, RZ ;  /* 0x000000ff00027202 */ /* 0x000fe20000000f00 */
[----:B------:R-:W-:Y:S01]  /*1920*/  HFMA2.MMA R5, -RZ, RZ, 0, 0 ;  /* 0x00000000ff057435 */ /* 0x000fe200000001ff */
[----:B0-----:R-:W-:-:S13]  /*1930*/  ISETP.NE.AND P0, PT, R4, RZ, PT ;  /* 0x000000ff0400720c */ /* 0x001fda0003f05270 */
[----:B------:R-:W-:Y:S05]  /*1940*/  @!P0 BRA `(.L_x_1492) ;  /* 0x00000014006c8947 */ /* 0x000fea0003800000 */
        /* <DEDUP_REMOVED lines=347> */
.L_x_1492:
        /* <DEDUP_REMOVED lines=34> */
[----:B-1----:R-:W0:Y:S01]  /*3120*/  LDC R4, c[0x0][0x218] ;  /* 0x00008600ff047b82 */ /* 0x002e220000000800 */
        /* <DEDUP_REMOVED lines=352> */
.L_x_1493:
        /* <DEDUP_REMOVED lines=32> */
.L_x_1491:
[----:B------:R-:W-:Y:S05]  /*4930*/  BSYNC B0 ;  /* 0x0000000000007941 */ /* 0x000fea0003800000 */
.L_x_1490:
[----:B------:R-:W-:-:S13]  /*4940*/  ISETP.GE.AND P0, PT, R3, UR6, PT ;  /* 0x0000000603007c0c */ /* 0x000fda000bf06270 */
[----:B------:R-:W-:Y:S05]  /*4950*/  @P0 EXIT ;  /* 0x000000000000094d */ /* 0x000fea0003800000 */
[----:B012---:R-:W0:Y:S01]  /*4960*/  LDC R4, c[0x0][0x218] ;  /* 0x00008600ff047b82 */ /* 0x007e220000000800 */
        /* <DEDUP_REMOVED lines=9> */
[----:B------:R-:W-:Y:S01]  /*4a00*/  IMAD.HI.U32 R6, R3, UR6, R2 ;  /* 0x0000000603067c27 */ /* 0x000fe2000f8e0002 */
[----:B------:R-:W-:-:S04]  /*4a10*/  ULDC UR6, c[0x0][0x21c] ;  /* 0x0000870000067ab9 */ /* 0x000fc80000000800 */
[----:B------:R-:W-:-:S04]  /*4a20*/  SHF.R.U32.HI R7, RZ, UR7, R6 ;  /* 0x00000007ff077c19 */ /* 0x000fc80008011606 */
[----:B------:R-:W-:-:S05]  /*4a30*/  IADD3 R0, -R7, RZ, RZ ;  /* 0x000000ff07007210 */ /* 0x000fca0007ffe1ff */
[----:B------:R-:W-:Y:S01]  /*4a40*/  IMAD R0, R0, UR6, R3 ;  /* 0x0000000600007c24 */ /* 0x000fe2000f8e0203 */
[----:B------:R-:W-:-:S03]  /*4a50*/  ULDC.64 UR6, c[0x0][0x348] ;  /* 0x0000d20000067ab9 */ /* 0x000fc60000000a00 */
        /* <DEDUP_REMOVED lines=22> */
[----:B------:R-:W-:Y:S01]  /*4bc0*/  IMAD.HI.U32 R6, R9, UR6, R8 ;  /* 0x0000000609067c27 */ /* 0x000fe2000f8e0008 */
[----:B------:R-:W-:-:S04]  /*4bd0*/  ULDC UR6, c[0x0][0x234] ;  /* 0x00008d0000067ab9 */ /* 0x000fc80000000800 */
[----:B------:R-:W-:-:S04]  /*4be0*/  SHF.R.U32.HI R7, RZ, UR7, R6 ;  /* 0x00000007ff077c19 */ /* 0x000fc80008011606 */
        /* <DEDUP_REMOVED lines=312> */
.L_x_1494:
        /* <DEDUP_REMOVED lines=32> */
.L_x_1495:
        /* <DEDUP_REMOVED lines=9> */
.L_x_19769:


//--------------------- .text._ZN2at6native27unrolled_elementwise_kernelINS0_13BinaryFunctorIN3c108BFloat16ES4_S4_ZZZNS0_17hypot_kernel_cudaERNS_18TensorIteratorBaseEENKUlvE_clEvENKUlvE2_clEvEUlS4_S4_E_EESt5arrayIPcLm3EELi4E23TrivialOffsetCalculatorILi2EjESE_ILi1EjENS0_6memory15LoadWithoutCastENSH_16StoreWithoutCastEEEviT_T0_T2_T3_T4_T5_ --------------------------
	.section	.text._ZN2at6native27unrolled_elementwise_kernelINS0_13BinaryFunctorIN3c108BFloat16ES4_S4_ZZZNS0_17hypot_kernel_cudaERNS_18TensorIteratorBaseEENKUlvE_clEvENKUlvE2_clEvEUlS4_S4_E_EESt5arrayIPcLm3EELi4E23TrivialOffsetCalculatorILi2EjESE_ILi1EjENS0_6memory15LoadWithoutCastENSH_16StoreWithoutCastEEEviT_T0_T2_T3_T4_T5_,"ax",@progbits
	.align	128
        .global         _ZN2at6native27unrolled_elementwise_kernelINS0_13BinaryFunctorIN3c108BFloat16ES4_S4_ZZZNS0_17hypot_kernel_cudaERNS_18TensorIteratorBaseEENKUlvE_clEvENKUlvE2_clEvEUlS4_S4_E_EESt5arrayIPcLm3EELi4E23TrivialOffsetCalculatorILi2EjESE_ILi1EjENS0_6memory15LoadWithoutCastENSH_16StoreWithoutCastEEEviT_T0_T2_T3_T4_T5_
        .type           _ZN2at6native27unrolled_elementwise_kernelINS0_13BinaryFunctorIN3c108BFloat16ES4_S4_ZZZNS0_17hypot_kernel_cudaERNS_18TensorIteratorBaseEENKUlvE_clEvENKUlvE2_clEvEUlS4_S4_E_EESt5arrayIPcLm3EELi4E23TrivialOffsetCalculatorILi2EjESE_ILi1EjENS0_6memory15LoadWithoutCastENSH_16StoreWithoutCastEEEviT_T0_T2_T3_T4_T5_,@function
        .size           _ZN2at6native27unrolled_elementwise_kernelINS0_13BinaryFunctorIN3c108BFloat16ES4_S4_ZZZNS0_17hypot_kernel_cudaERNS_18TensorIteratorBaseEENKUlvE_clEvENKUlvE2_clEvEUlS4_S4_E_EESt5arrayIPcLm3EELi4E23TrivialOffsetCalculatorILi2EjESE_ILi1EjENS0_6memory15LoadWithoutCastENSH_16StoreWithoutCastEEEviT_T0_T2_T3_T4_T5_,(.L_x_19770 - _ZN2at6native27unrolled_elementwise_kernelINS0_13BinaryFunctorIN3c108BFloat16ES4_S4_ZZZNS0_17hypot_kernel_cudaERNS_18TensorIteratorBaseEENKUlvE_clEvENKUlvE2_clEvEUlS4_S4_E_EESt5arrayIPcLm3EELi4E23TrivialOffsetCalculatorILi2EjESE_ILi1EjENS0_6memory15LoadWithoutCastENSH_16StoreWithoutCastEEEviT_T0_T2_T3_T4_T5_)
        .other          _ZN2at6native27unrolled_elementwise_kernelINS0_13BinaryFunctorIN3c108BFloat16ES4_S4_ZZZNS0_17hypot_kernel_cudaERNS_18TensorIteratorBaseEENKUlvE_clEvENKUlvE2_clEvEUlS4_S4_E_EESt5arrayIPcLm3EELi4E23TrivialOffsetCalculatorILi2EjESE_ILi1EjENS0_6memory15LoadWithoutCastENSH_16StoreWithoutCastEEEviT_T0_T2_T3_T4_T5_,@"STO_CUDA_ENTRY STV_DEFAULT"
_ZN2at6native27unrolled_elementwise_kernelINS0_13BinaryFunctorIN3c108BFloat16ES4_S4_ZZZNS0_17hypot_kernel_cudaERNS_18TensorIteratorBaseEENKUlvE_clEvENKUlvE2_clEvEUlS4_S4_E_EESt5arrayIPcLm3EELi4E23TrivialOffsetCalculatorILi2EjESE_ILi1EjENS0_6memory15LoadWithoutCastENSH_16StoreWithoutCastEEEviT_T0_T2_T3_T4_T5_:
.text._ZN2at6native27unrolled_elementwise_kernelINS0_13BinaryFunctorIN3c108BFloat16ES4_S4_ZZZNS0_17hypot_kernel_cudaERNS_18TensorIteratorBaseEENKUlvE_clEvENKUlvE2_clEvEUlS4_S4_E_EESt5arrayIPcLm3EELi4E23TrivialOffsetCalculatorILi2EjESE_ILi1EjENS0_6memory15LoadWithoutCastENSH_16StoreWithoutCastEEEviT_T0_T2_T3_T4_T5_:
[----:B------:R-:W-:Y:S01]  /*0000*/  LDC R1, c[0x0][0x28] ;  /* 0x00000a00ff017b82 */ /* 0x000fe20000000800 */
[----:B------:R-:W0:Y:S07]  /*0010*/  S2R R0, SR_CTAID.X ;  /* 0x0000000000007919 */ /* 0x000e2e0000002500 */
[----:B------:R-:W0:Y:S01]  /*0020*/  LDC R3, c[0x0][0x210] ;  /* 0x00008400ff037b82 */ /* 0x000e220000000800 */
[----:B------:R-:W-:Y:S01]  /*0030*/  PRMT R13, RZ, 0x7610, R13 ;  /* 0x00007610ff0d7816 */ /* 0x000fe2000000000d */
[----:B------:R-:W-:Y:S01]  /*0040*/  ULDC.64 UR4, c[0x0][0x208] ;  /* 0x0000820000047ab9 */ /* 0x000fe20000000a00 */
[----:B------:R-:W1:Y:S01]  /*0050*/  S2R R15, SR_TID.X ;  /* 0x00000000000f7919 */ /* 0x000e620000002100 */
[----:B0-----:R-:W-:-:S02]  /*0060*/  IMAD R12, R0, -0x200, R3 ;  /* 0xfffffe00000c7824 */ /* 0x001fc400078e0203 */
[----:B-1----:R-:W-:-:S03]  /*0070*/  IMAD.MOV.U32 R17, RZ, RZ, R15 ;  /* 0x000000ffff117224 */ /* 0x002fc600078e000f */
[----:B------:R-:W-:-:S13]  /*0080*/  ISETP.GE.AND P0, PT, R15, R12, PT ;  /* 0x0000000c0f00720c */ /* 0x000fda0003f06270 */
[----:B------:R-:W-:Y:S01]  /*0090*/  @!P0 IMAD R14, R0, 0x200, R17 ;  /* 0x00000200000e8824 */ /* 0x000fe200078e0211 */
[----:B------:R-:W0:Y:S01]  /*00a0*/  @!P0 LDC.64 R24, c[0x0][0x228] ;  /* 0x00008a00ff188b82 */ /* 0x000e220000000a00 */
[----:B------:R-:W-:-:S05]  /*00b0*/  @!P0 VIADD R17, R17, 0x80 ;  /* 0x0000008011118836 */ /* 0x000fca0000000000 */
[----:B------:R-:W-:-:S13]  /*00c0*/  ISETP.GE.AND P1, PT, R17, R12, PT ;  /* 0x0000000c1100720c */ /* 0x000fda0003f26270 */
[----:B------:R-:W1:Y:S01]  /*00d0*/  @!P1 LDC.64 R22, c[0x0][0x220] ;  /* 0x00008800ff169b82 */ /* 0x000e620000000a00 */
[----:B------:R-:W-:Y:S01]  /*00e0*/  @!P1 LEA R19, R0, R17, 0x9 ;  /* 0x0000001100139211 */ /* 0x000fe200078e48ff */
[----:B------:R-:W-:-:S05]  /*00f0*/  @!P1 VIADD R17, R17, 0x80 ;  /* 0x0000008011119836 */ /* 0x000fca0000000000 */
[----:B------:R-:W-:Y:S01]  /*0100*/  ISETP.GE.AND P3, PT, R17, R12, PT ;  /* 0x0000000c1100720c */ /* 0x000fe20003f66270 */
[----:B0-----:R-:W-:Y:S01]  /*0110*/  @!P0 IMAD.WIDE.U32 R24, R14, 0x2, R24 ;  /* 0x000000020e188825 */ /* 0x001fe200078e0018 */
[----:B------:R-:W0:Y:S11]  /*0120*/  @!P1 LDC.64 R2, c[0x0][0x228] ;  /* 0x00008a00ff029b82 */ /* 0x000e360000000a00 */
[----:B------:R-:W2:Y:S01]  /*0130*/  @!P3 LDC.64 R4, c[0x0][0x220] ;  /* 0x00008800ff04bb82 */ /* 0x000ea20000000a00 */
[----:B------:R-:W-:-:S02]  /*0140*/  @!P3 IMAD R21, R0, 0x200, R17 ;  /* 0x000002000015b824 */ /* 0x000fc400078e0211 */
[----:B------:R-:W-:Y:S02]  /*0150*/  @!P3 VIADD R17, R17, 0x80 ;  /* 0x000000801111b836 */ /* 0x000fe40000000000 */
[----:B-1----:R-:W-:-:S03]  /*0160*/  @!P1 IMAD.WIDE.U32 R22, R19, 0x2, R22 ;  /* 0x0000000213169825 */ /* 0x002fc600078e0016 */
[----:B------:R-:W1:Y:S01]  /*0170*/  @!P3 LDC.64 R6, c[0x0][0x228] ;  /* 0x00008a00ff06bb82 */ /* 0x000e620000000a00 */
[----:B------:R-:W-:Y:S01]  /*0180*/  ISETP.GE.AND P2, PT, R17, R12, PT ;  /* 0x0000000c1100720c */ /* 0x000fe20003f46270 */
[----:B------:R3:W5:Y:S06]  /*0190*/  @!P1 LDG.E.U16 R13, desc[UR4][R22.64] ;  /* 0x00000004160d9981 */ /* 0x00076c000c1e1500 */
[----:B---3--:R-:W3:Y:S01]  /*01a0*/  @!P0 LDC.64 R22, c[0x0][0x220] ;  /* 0x00008800ff168b82 */ /* 0x008ee20000000a00 */
[----:B------:R-:W-:Y:S01]  /*01b0*/  PRMT R18, RZ, 0x7610, R18 ;  /* 0x00007610ff127816 */ /* 0x000fe20000000012 */
[----:B0-----:R-:W-:-:S04]  /*01c0*/  @!P1 IMAD.WIDE.U32 R2, R19, 0x2, R2 ;  /* 0x0000000213029825 */ /* 0x001fc800078e0002 */
[----:B------:R-:W-:Y:S01]  /*01d0*/  @!P2 LEA R17, R0, R17, 0x9 ;  /* 0x000000110011a211 */ /* 0x000fe200078e48ff */
[C---:B--2---:R-:W-:Y:S01]  /*01e0*/  @!P3 IMAD.WIDE.U32 R4, R21.reuse, 0x2, R4 ;  /* 0x000000021504b825 */ /* 0x044fe200078e0004 */
[----:B------:R0:W5:Y:S01]  /*01f0*/  @!P1 LDG.E.U16 R18, desc[UR4][R2.64] ;  /* 0x0000000402129981 */ /* 0x000162000c1e1500 */
[----:B------:R-:W2:Y:S02]  /*0200*/  @!P2 LDC.64 R10, c[0x0][0x228] ;  /* 0x00008a00ff0aab82 */ /* 0x000ea40000000a00 */
[----:B-1----:R-:W-:Y:S01]  /*0210*/  @!P3 IMAD.WIDE.U32 R6, R21, 0x2, R6 ;  /* 0x000000021506b825 */ /* 0x002fe200078e0006 */
[----:B------:R-:W-:-:S05]  /*0220*/  PRMT R21, RZ, 0x7610, R21 ;  /* 0x00007610ff157816 */ /* 0x000fca0000000015 */
[----:B------:R-:W1:Y:S01]  /*0230*/  @!P2 LDC.64 R8, c[0x0][0x220] ;  /* 0x00008800ff08ab82 */ /* 0x000e620000000a00 */
[----:B------:R-:W5:Y:S01]  /*0240*/  @!P0 LDG.E.U16 R21, desc[UR4][R24.64] ;  /* 0x0000000418158981 */ /* 0x000f62000c1e1500 */
[----:B---3--:R-:W-:Y:S01]  /*0250*/  @!P0 IMAD.WIDE.U32 R22, R14, 0x2, R22 ;  /* 0x000000020e168825 */ /* 0x008fe200078e0016 */
[----:B------:R-:W-:-:S05]  /*0260*/  PRMT R14, RZ, 0x7610, R14 ;  /* 0x00007610ff0e7816 */ /* 0x000fca000000000e */
[----:B0-----:R-:W0:Y:S01]  /*0270*/  @!P0 LDC.64 R2, c[0x0][0x218] ;  /* 0x00008600ff028b82 */ /* 0x001e220000000a00 */
[----:B------:R-:W5:Y:S01]  /*0280*/  @!P0 LDG.E.U16 R14, desc[UR4][R22.64] ;  /* 0x00000004160e8981 */ /* 0x000f62000c1e1500 */
[----:B------:R-:W-:Y:S02]  /*0290*/  PRMT R19, RZ, 0x7610, R19 ;  /* 0x00007610ff137816 */ /* 0x000fe40000000013 */
[----:B------:R-:W-:Y:S01]  /*02a0*/  PRMT R20, RZ, 0x7610, R20 ;  /* 0x00007610ff147816 */ /* 0x000fe20000000014 */
[C---:B--2---:R-:W-:Y:S01]  /*02b0*/  @!P2 IMAD.WIDE.U32 R10, R17.reuse, 0x2, R10 ;  /* 0x00000002110aa825 */ /* 0x044fe200078e000a */
[----:B------:R-:W-:Y:S02]  /*02c0*/  PRMT R16, RZ, 0x7610, R16 ;  /* 0x00007610ff107816 */ /* 0x000fe40000000010 */
[----:B------:R2:W5:Y:S01]  /*02d0*/  @!P3 LDG.E.U16 R19, desc[UR4][R4.64] ;  /* 0x000000040413b981 */ /* 0x000562000c1e1500 */
[----:B-1----:R-:W-:Y:S01]  /*02e0*/  @!P2 IMAD.WIDE.U32 R8, R17, 0x2, R8 ;  /* 0x000000021108a825 */ /* 0x002fe200078e0008 */
[----:B------:R-:W-:-:S02]  /*02f0*/  PRMT R17, RZ, 0x7610, R17 ;  /* 0x00007610ff117816 */ /* 0x000fc40000000011 */
[----:B------:R1:W5:Y:S04]  /*0300*/  @!P3 LDG.E.U16 R20, desc[UR4][R6.64] ;  /* 0x000000040614b981 */ /* 0x000368000c1e1500 */
[----:B------:R3:W5:Y:S01]  /*0310*/  @!P2 LDG.E.U16 R16, desc[UR4][R10.64] ;  /* 0x000000040a10a981 */ /* 0x000762000c1e1500 */
[----:B--2---:R-:W-:-:S03]  /*0320*/  IMAD.MOV.U32 R5, RZ, RZ, R15 ;  /* 0x000000ffff057224 */ /* 0x004fc600078e000f */
[----:B------:R2:W5:Y:S02]  /*0330*/  @!P2 LDG.E.U16 R17, desc[UR4][R8.64] ;  /* 0x000000040811a981 */ /* 0x000564000c1e1500 */
[C---:B-1----:R-:W-:Y:S01]  /*0340*/  IADD3 R7, R5.reuse, 0x100, RZ ;  /* 0x0000010005077810 */ /* 0x042fe20007ffe0ff */
[----:B---3--:R-:W-:-:S03]  /*0350*/  VIADD R11, R5, 0x80 ;  /* 0x00000080050b7836 */ /* 0x008fc60000000000 */
[-C--:B------:R-:W-:Y:S02]  /*0360*/  ISETP.GE.AND P2, PT, R7, R12.reuse, PT ;  /* 0x0000000c0700720c */ /* 0x080fe40003f46270 */
[----:B------:R-:W-:Y:S01]  /*0370*/  @!P0 LEA R7, R0, R15, 0x9 ;  /* 0x0000000f00078211 */ /* 0x000fe200078e48ff */
[----:B--2---:R-:W-:Y:S02]  /*0380*/  VIADD R9, R5, 0x180 ;  /* 0x0000018005097836 */ /* 0x004fe40000000000 */
[----:B------:R-:W-:Y:S01]  /*0390*/  @!P0 IMAD.MOV.U32 R5, RZ, RZ, R11 ;  /* 0x000000ffff058224 */ /* 0x000fe200078e000b */
[----:B------:R-:W-:Y:S01]  /*03a0*/  BSSY B0, `(.L_x_1496) ;  /* 0x0000019000007945 */ /* 0x000fe20003800000 */
[-C--:B------:R-:W-:Y:S01]  /*03b0*/  ISETP.GE.AND P1, PT, R11, R12.reuse, PT ;  /* 0x0000000c0b00720c */ /* 0x080fe20003f26270 */
[----:B0-----:R-:W-:Y:S01]  /*03c0*/  @!P0 IMAD.WIDE.U32 R2, R7, 0x2, R2 ;  /* 0x0000000207028825 */ /* 0x001fe200078e0002 */
[-C--:B------:R-:W-:Y:S02]  /*03d0*/  ISETP.GE.AND P3, PT, R9, R12.reuse, PT ;  /* 0x0000000c0900720c */ /* 0x080fe40003f66270 */
[----:B------:R-:W-:Y:S01]  /*03e0*/  ISETP.GE.AND P4, PT, R5, R12, PT ;  /* 0x0000000c0500720c */ /* 0x000fe20003f86270 */
[----:B------:R-:W-:-:S12]  /*03f0*/  @P0 BRA `(.L_x_1497) ;  /* 0x00000000004c0947 */ /* 0x000fd80003800000 */
        /* <DEDUP_REMOVED lines=19> */
.L_x_1497:
[----:B------:R-:W-:Y:S05]  /*0530*/  BSYNC B0 ;  /* 0x0000000000007941 */ /* 0x000fea0003800000 */
.L_x_1496:
[----:B------:R-:W-:Y:S04]  /*0540*/  BSSY B0, `(.L_x_1498) ;  /* 0x0000015000007945 */ /* 0x000fe80003800000 */
[----:B------:R-:W-:Y:S05]  /*0550*/  @P1 BRA `(.L_x_1499) ;  /* 0x00000000004c1947 */ /* 0x000fea0003800000 */
[----:B-----5:R-:W-:Y:S01]  /*0560*/  SHF.L.U32 R13, R13, 0x10, RZ ;  /* 0x000000100d0d7819 */ /* 0x020fe200000006ff */
[----:B------:R-:W-:-:S04]  /*0570*/  IMAD.U32 R18, R18, 0x10000, RZ ;  /* 0x0001000012127824 */ /* 0x000fc800078e00ff */
[----:B------:R-:W-:Y:S01]  /*0580*/  FADD.FTZ R13, |R13|, -RZ ;  /* 0x800000ff0d0d7221 */ /* 0x000fe20000010200 */
        /* <DEDUP_REMOVED lines=16> */
.L_x_1499:
[----:B------:R-:W-:Y:S05]  /*0690*/  BSYNC B0 ;  /* 0x0000000000007941 */ /* 0x000fea0003800000 */
.L_x_1498:
        /* <DEDUP_REMOVED lines=21> */
.L_x_1501:
[----:B------:R-:W-:Y:S05]  /*07f0*/  BSYNC B0 ;  /* 0x0000000000007941 */ /* 0x000fea0003800000 */
.L_x_1500:
        /* <DEDUP_REMOVED lines=21> */
.L_x_1503:
[----:B------:R-:W-:Y:S05]  /*0950*/  BSYNC B0 ;  /* 0x0000000000007941 */ /* 0x000fea0003800000 */
.L_x_1502:
[----:B------:R0:W-:Y:S01]  /*0960*/  @!P0 STG.E.U16 desc[UR4][R2.64], R4 ;  /* 0x0000000402008986 */ /* 0x0001e2000c101504 */
[----:B------:R-:W-:Y:S04]  /*0970*/  BSSY B0, `(.L_x_1504) ;  /* 0x000000c000007945 */ /* 0x000fe80003800000 */
[----:B------:R-:W-:Y:S05]  /*0980*/  @P4 BRA `(.L_x_1505) ;  /* 0x0000000000284947 */ /* 0x000fea0003800000 */
[----:B------:R-:W1:Y:S01]  /*0990*/  LDC.64 R8, c[0x0][0x218] ;  /* 0x00008600ff087b82 */ /* 0x000e620000000a00 */
[----:B0-----:R-:W-:Y:S01]  /*09a0*/  LEA R3, R0, R5, 0x9 ;  /* 0x0000000500037211 */ /* 0x001fe200078e48ff */
[----:B------:R-:W-:-:S05]  /*09b0*/  VIADD R5, R5, 0x80 ;  /* 0x0000008005057836 */ /* 0x000fca0000000000 */
[----:B------:R-:W-:-:S13]  /*09c0*/  ISETP.GE.AND P0, PT, R5, R12, PT ;  /* 0x0000000c0500720c */ /* 0x000fda0003f06270 */
[----:B-----5:R-:W-:Y:S01]  /*09d0*/  @!P0 IMAD R13, R0, 0x200, R5 ;  /* 0x00000200000d8824 */ /* 0x020fe200078e0205 */
[----:B------:R-:W-:Y:S01]  /*09e0*/  @!P0 IADD3 R5, R5, 0x80, RZ ;  /* 0x0000008005058810 */ /* 0x000fe20007ffe0ff */
[----:B-1----:R-:W-:-:S04]  /*09f0*/  IMAD.WIDE.U32 R2, R3, 0x2, R8 ;  /* 0x0000000203027825 */ /* 0x002fc800078e0008 */
[----:B------:R-:W-:Y:S01]  /*0a00*/  @!P0 IMAD.WIDE.U32 R8, R13, 0x2, R8 ;  /* 0x000000020d088825 */ /* 0x000fe200078e0008 */
[----:B------:R1:W-:Y:S04]  /*0a10*/  STG.E.U16 desc[UR4][R2.64], R6 ;  /* 0x0000000602007986 */ /* 0x0003e8000c101504 */
[----:B------:R1:W-:Y:S02]  /*0a20*/  @!P0 STG.E.U16 desc[UR4][R8.64], R7 ;  /* 0x0000000708008986 */ /* 0x0003e4000c101504 */
.L_x_1505:
[----:B------:R-:W-:Y:S05]  /*0a30*/  BSYNC B0 ;  /* 0x0000000000007941 */ /* 0x000fea0003800000 */
.L_x_1504:
[----:B------:R-:W-:-:S13]  /*0a40*/  ISETP.GE.AND P0, PT, R5, R12, PT ;  /* 0x0000000c0500720c */ /* 0x000fda0003f06270 */
[----:B------:R-:W-:Y:S05]  /*0a50*/  @P0 EXIT ;  /* 0x000000000000094d */ /* 0x000fea0003800000 */
[----:B01----:R-:W0:Y:S01]  /*0a60*/  LDC.64 R2, c[0x0][0x218] ;  /* 0x00008600ff027b82 */ /* 0x003e220000000a00 */
[----:B------:R-:W-:-:S04]  /*0a70*/  IMAD R5, R0, 0x200, R5 ;  /* 0x0000020000057824 */ /* 0x000fc800078e0205 */
[----:B0-----:R-:W-:-:S05]  /*0a80*/  IMAD.WIDE.U32 R2, R5, 0x2, R2 ;  /* 0x0000000205027825 */ /* 0x001fca00078e0002 */
[----:B------:R-:W-:Y:S01]  /*0a90*/  STG.E.U16 desc[UR4][R2.64], R11 ;  /* 0x0000000b02007986 */ /* 0x000fe2000c101504 */
[----:B------:R-:W-:Y:S05]  /*0aa0*/  EXIT ;  /* 0x000000000000794d */ /* 0x000fea0003800000 */
.L_x_1506:
        /* <DEDUP_REMOVED lines=13> */
.L_x_19770:


//--------------------- .text._ZN2at6native29vectorized_elementwise_kernelILi2ENS0_13BinaryFunctorIN3c108BFloat16ES4_S4_ZZZNS0_17hypot_kernel_cudaERNS_18TensorIteratorBaseEENKUlvE_clEvENKUlvE2_clEvEUlS4_S4_E_EESt5arrayIPcLm3EEEEviT0_T1_ --------------------------
	.section	.text._ZN2at6native29vectorized_elementwise_kernelILi2ENS0_13BinaryFunctorIN3c108BFloat16ES4_S4_ZZZNS0_17hypot_kernel_cudaERNS_18TensorIteratorBaseEENKUlvE_clEvENKUlvE2_clEvEUlS4_S4_E_EESt5arrayIPcLm3EEEEviT0_T1_,"ax",@progbits
	.align	128
        .global         _ZN2at6native29vectorized_elementwise_kernelILi2ENS0_13BinaryFunctorIN3c108BFloat16ES4_S4_ZZZNS0_17hypot_kernel_cudaERNS_18TensorIteratorBaseEENKUlvE_clEvENKUlvE2_clEvEUlS4_S4_E_EESt5arrayIPcLm3EEEEviT0_T1_
        .type           _ZN2at6native29vectorized_elementwise_kernelILi2ENS0_13BinaryFunctorIN3c108BFloat16ES4_S4_ZZZNS0_17hypot_kernel_cudaERNS_18TensorIteratorBaseEENKUlvE_clEvENKUlvE2_clEvEUlS4_S4_E_EESt5arrayIPcLm3EEEEviT0_T1_,@function
        .size           _ZN2at6native29vectorized_elementwise_kernelILi2ENS0_13BinaryFunctorIN3c108BFloat16ES4_S4_ZZZNS0_17hypot_kernel_cudaERNS_18TensorIteratorBaseEENKUlvE_clEvENKUlvE2_clEvEUlS4_S4_E_EESt5arrayIPcLm3EEEEviT0_T1_,(.L_x_19771 - _ZN2at6native29vectorized_elementwise_kernelILi2ENS0_13BinaryFunctorIN3c108BFloat16ES4_S4_ZZZNS0_17hypot_kernel_cudaERNS_18TensorIteratorBaseEENKUlvE_clEvENKUlvE2_clEvEUlS4_S4_E_EESt5arrayIPcLm3EEEEviT0_T1_)
        .other          _ZN2at6native29vectorized_elementwise_kernelILi2ENS0_13BinaryFunctorIN3c108BFloat16ES4_S4_ZZZNS0_17hypot_kernel_cudaERNS_18TensorIteratorBaseEENKUlvE_clEvENKUlvE2_clEvEUlS4_S4_E_EESt5arrayIPcLm3EEEEviT0_T1_,@"STO_CUDA_ENTRY STV_DEFAULT"
_ZN2at6native29vectorized_elementwise_kernelILi2ENS0_13BinaryFunctorIN3c108BFloat16ES4_S4_ZZZNS0_17hypot_kernel_cudaERNS_18TensorIteratorBaseEENKUlvE_clEvENKUlvE2_clEvEUlS4_S4_E_EESt5arrayIPcLm3EEEEviT0_T1_:
.text._ZN2at6native29vectorized_elementwise_kernelILi2ENS0_13BinaryFunctorIN3c108BFloat16ES4_S4_ZZZNS0_17hypot_kernel_cudaERNS_18TensorIteratorBaseEENKUlvE_clEvENKUlvE2_clEvEUlS4_S4_E_EESt5arrayIPcLm3EEEEviT0_T1_:
[----:B------:R-:W-:Y:S01]  /*0000*/  LDC R1, c[0x0][0x28] ;  /* 0x00000a00ff017b82 */ /* 0x000fe20000000800 */
[----:B------:R-:W0:Y:S01]  /*0010*/  S2R R0, SR_CTAID.X ;  /* 0x0000000000007919 */ /* 0x000e220000002500 */
[----:B------:R-:W-:Y:S01]  /*0020*/  ULDC UR4, c[0x0][0x210] ;  /* 0x0000840000047ab9 */ /* 0x000fe20000000800 */
[----:B0-----:R-:W-:-:S05]  /*0030*/  IMAD.SHL.U32 R0, R0, 0x400, RZ ;  /* 0x0000040000007824 */ /* 0x001fca00078e00ff */
[----:B------:R-:W-:Y:S01]  /*0040*/  IADD3 R2, -R0, UR4, RZ ;  /* 0x0000000400027c10 */ /* 0x000fe2000fffe1ff */
[----:B------:R-:W-:-:S03]  /*0050*/  ULDC.64 UR4, c[0x0][0x208] ;  /* 0x0000820000047ab9 */ /* 0x000fc60000000a00 */
[----:B------:R-:W-:-:S13]  /*0060*/  ISETP.GE.U32.AND P0, PT, R2, 0x400, PT ;  /* 0x000004000200780c */ /* 0x000fda0003f06070 */
[----:B------:R-:W-:Y:S05]  /*0070*/  @!P0 BRA `(.L_x_1507) ;  /* 0x0000000800cc8947 */ /* 0x000fea0003800000 */
[----:B------:R-:W0:Y:S01]  /*0080*/  S2R R5, SR_TID.X ;  /* 0x0000000000057919 */ /* 0x000e220000002100 */
[----:B------:R-:W1:Y:S08]  /*0090*/  LDC.64 R2, c[0x0][0x220] ;  /* 0x00008800ff027b82 */ /* 0x000e700000000a00 */
[----:B------:R-:W2:Y:S01]  /*00a0*/  LDC.64 R6, c[0x0][0x228] ;  /* 0x00008a00ff067b82 */ /* 0x000ea20000000a00 */
[----:B-1----:R-:W-:-:S04]  /*00b0*/  IMAD.WIDE R2, R0, 0x2, R2 ;  /* 0x0000000200027825 */ /* 0x002fc800078e0202 */
[----:B0-----:R-:W-:-:S04]  /*00c0*/  IMAD.WIDE.U32 R8, R5, 0x4, R2 ;  /* 0x0000000405087825 */ /* 0x001fc800078e0002 */
[----:B--2---:R-:W-:Y:S01]  /*00d0*/  IMAD.WIDE R6, R0, 0x2, R6 ;  /* 0x0000000200067825 */ /* 0x004fe200078e0206 */
[----:B------:R-:W2:Y:S04]  /*00e0*/  LDG.E R15, desc[UR4][R8.64] ;  /* 0x00000004080f7981 */ /* 0x000ea8000c1e1900 */
[----:B------:R-:W3:Y:S01]  /*00f0*/  LDG.E R10, desc[UR4][R8.64+0x400] ;  /* 0x00040004080a7981 */ /* 0x000ee2000c1e1900 */
[----:B------:R-:W-:-:S03]  /*0100*/  IMAD.WIDE.U32 R12, R5, 0x4, R6 ;  /* 0x00000004050c7825 */ /* 0x000fc600078e0006 */
[----:B------:R-:W4:Y:S04]  /*0110*/  LDG.E R6, desc[UR4][R8.64+0x200] ;  /* 0x0002000408067981 */ /* 0x000f28000c1e1900 */
[----:B------:R-:W5:Y:S04]  /*0120*/  LDG.E R16, desc[UR4][R12.64] ;  /* 0x000000040c107981 */ /* 0x000f68000c1e1900 */
[----:B------:R-:W3:Y:S04]  /*0130*/  LDG.E R4, desc[UR4][R12.64+0x200] ;  /* 0x000200040c047981 */ /* 0x000ee8000c1e1900 */
[----:B------:R-:W4:Y:S04]  /*0140*/  LDG.E R11, desc[UR4][R12.64+0x400] ;  /* 0x000400040c0b7981 */ /* 0x000f28000c1e1900 */
[----:B------:R-:W4:Y:S04]  /*0150*/  LDG.E R3, desc[UR4][R8.64+0x600] ;  /* 0x0006000408037981 */ /* 0x000f28000c1e1900 */
[----:B------:R0:W4:Y:S01]  /*0160*/  LDG.E R2, desc[UR4][R12.64+0x600] ;  /* 0x000600040c027981 */ /* 0x000122000c1e1900 */
[C---:B--2---:R-:W-:Y:S01]  /*0170*/  PRMT R7, R15.reuse, 0x7632, R7 ;  /* 0x000076320f077816 */ /* 0x044fe20000000007 */
[----:B------:R-:W-:-:S04]  /*0180*/  IMAD.U32 R15, R15, 0x10000, RZ ;  /* 0x000100000f0f7824 */ /* 0x000fc800078e00ff */
[----:B------:R-:W-:Y:S01]  /*0190*/  FADD.FTZ R15, |R15|, -RZ ;  /* 0x800000ff0f0f7221 */ /* 0x000fe20000010200 */
[C---:B-----5:R-:W-:Y:S01]  /*01a0*/  PRMT R14, R16.reuse, 0x7632, R14 ;  /* 0x00007632100e7816 */ /* 0x060fe2000000000e */
[----:B------:R-:W-:Y:S02]  /*01b0*/  IMAD.U32 R16, R16, 0x10000, RZ ;  /* 0x0001000010107824 */ /* 0x000fe400078e00ff */
[----:B------:R-:W-:Y:S02]  /*01c0*/  IMAD.U32 R7, R7, 0x10000, RZ ;  /* 0x0001000007077824 */ /* 0x000fe400078e00ff */
[----:B------:R-:W-:Y:S01]  /*01d0*/  FADD.FTZ R16, |R16|, -RZ ;  /* 0x800000ff10107221 */ /* 0x000fe20000010200 */
[----:B------:R-:W-:Y:S02]  /*01e0*/  IMAD.U32 R14, R14, 0x10000, RZ ;  /* 0x000100000e0e7824 */ /* 0x000fe400078e00ff */
[----:B------:R-:W-:Y:S02]  /*01f0*/  FADD.FTZ R7, |R7|, -RZ ;  /* 0x800000ff07077221 */ /* 0x000fe40000010200 */
[CC--:B0-----:R-:W-:Y:S01]  /*0200*/  VIMNMX R12, R15.reuse, R16.reuse, !PT ;  /* 0x000000100f0c7248 */ /* 0x0c1fe20007fe0100 */
[----:B------:R-:W-:Y:S01]  /*0210*/  FADD.FTZ R8, |R14|, -RZ ;  /* 0x800000ff0e087221 */ /* 0x000fe20000010200 */
[----:B------:R-:W-:-:S02]  /*0220*/  VIMNMX R9, R15, R16, PT ;  /* 0x000000100f097248 */ /* 0x000fc40003fe0100 */
[----:B------:R-:W-:Y:S01]  /*0230*/  LOP3.LUT R13, R12, 0xfe000000, RZ, 0xc0, !PT ;  /* 0xfe0000000c0d7812 */ /* 0x000fe200078ec0ff */
[----:B---3--:R-:W-:Y:S01]  /*0240*/  IMAD.U32 R16, R4, 0x10000, RZ ;  /* 0x0001000004107824 */ /* 0x008fe200078e00ff */
[CC--:B------:R-:W-:Y:S02]  /*0250*/  VIMNMX R14, R7.reuse, R8.reuse, PT ;  /* 0x00000008070e7248 */ /* 0x0c0fe40003fe0100 */
[----:B------:R-:W-:Y:S02]  /*0260*/  VIMNMX R15, R7, R8, !PT ;  /* 0x00000008070f7248 */ /* 0x000fe40007fe0100 */
[C---:B----4-:R-:W-:Y:S02]  /*0270*/  PRMT R7, R6.reuse, 0x7632, R7 ;  /* 0x0000763206077816 */ /* 0x050fe40000000007 */
[----:B------:R-:W-:Y:S02]  /*0280*/  SHF.L.U32 R8, R6, 0x10, RZ ;  /* 0x0000001006087819 */ /* 0x000fe400000006ff */
[----:B------:R-:W-:-:S02]  /*0290*/  PRMT R4, R4, 0x7632, R4 ;  /* 0x0000763204047816 */ /* 0x000fc40000000004 */
[----:B------:R-:W-:Y:S01]  /*02a0*/  IADD3 R6, -R13, 0x7e800000, RZ ;  /* 0x7e8000000d067810 */ /* 0x000fe20007ffe1ff */
[----:B------:R-:W-:Y:S02]  /*02b0*/  IMAD.U32 R7, R7, 0x10000, RZ ;  /* 0x0001000007077824 */ /* 0x000fe400078e00ff */
[----:B------:R-:W-:Y:S01]  /*02c0*/  FADD.FTZ R22, |R16|, -RZ ;  /* 0x800000ff10167221 */ /* 0x000fe20000010200 */
[----:B------:R-:W-:Y:S02]  /*02d0*/  IMAD.U32 R19, R4, 0x10000, RZ ;  /* 0x0001000004137824 */ /* 0x000fe400078e00ff */
[----:B------:R-:W-:Y:S01]  /*02e0*/  FADD.FTZ R21, |R8|, -RZ ;  /* 0x800000ff08157221 */ /* 0x000fe20000010200 */
[-C--:B------:R-:W-:Y:S01]  /*02f0*/  FMUL.FTZ R4, R9, R6.reuse ;  /* 0x0000000609047220 */ /* 0x080fe20000410000 */
[----:B------:R-:W-:Y:S01]  /*0300*/  LOP3.LUT R16, R15, 0xfe000000, RZ, 0xc0, !PT ;  /* 0xfe0000000f107812 */ /* 0x000fe200078ec0ff */
[----:B------:R-:W-:Y:S01]  /*0310*/  FADD.FTZ R8, |R7|, -RZ ;  /* 0x800000ff07087221 */ /* 0x000fe20000010200 */
[----:B------:R-:W-:Y:S01]  /*0320*/  FMUL.FTZ R6, R12, R6 ;  /* 0x000000060c067220 */ /* 0x000fe20000410000 */
[----:B------:R-:W-:Y:S01]  /*0330*/  FMUL.FTZ R7, R4, R4 ;  /* 0x0000000404077220 */ /* 0x000fe20000410000 */
[----:B------:R-:W-:Y:S01]  /*0340*/  IADD3 R18, -R16, 0x7e800000, RZ ;  /* 0x7e80000010127810 */ /* 0x000fe20007ffe1ff */
[----:B------:R-:W-:Y:S01]  /*0350*/  FADD.FTZ R19, |R19|, -RZ ;  /* 0x800000ff13137221 */ /* 0x000fe20000010200 */
[C---:B------:R-:W-:Y:S01]  /*0360*/  VIMNMX R4, R21.reuse, R22, !PT ;  /* 0x0000001615047248 */ /* 0x040fe20007fe0100 */
[----:B------:R-:W-:Y:S01]  /*0370*/  FFMA.FTZ R20, R6, R6, R7 ;  /* 0x0000000606147223 */ /* 0x000fe20000010007 */
[----:B------:R-:W-:Y:S01]  /*0380*/  VIMNMX R7, R21, R22, PT ;  /* 0x0000001615077248 */ /* 0x000fe20003fe0100 */
[----:B------:R-:W-:Y:S01]  /*0390*/  FMUL.FTZ R22, R14, R18 ;  /* 0x000000120e167220 */ /* 0x000fe20000410000 */
[----:B------:R-:W-:-:S02]  /*03a0*/  LOP3.LUT R17, R4, 0xfe000000, RZ, 0xc0, !PT ;  /* 0xfe00000004117812 */ /* 0x000fc400078ec0ff */
[-C--:B------:R-:W-:Y:S01]  /*03b0*/  VIMNMX R6, R8, R19.reuse, !PT ;  /* 0x0000001308067248 */ /* 0x080fe20007fe0100 */
[----:B------:R-:W-:Y:S01]  /*03c0*/  FMUL.FTZ R23, R15, R18 ;  /* 0x000000120f177220 */ /* 0x000fe20000410000 */
[----:B------:R-:W-:Y:S01]  /*03d0*/  IADD3 R21, -R17, 0x7e800000, RZ ;  /* 0x7e80000011157810 */ /* 0x000fe20007ffe1ff */
[----:B------:R-:W-:Y:S01]  /*03e0*/  FMUL.FTZ R22, R22, R22 ;  /* 0x0000001616167220 */ /* 0x000fe20000410000 */
[----:B------:R-:W-:Y:S02]  /*03f0*/  LOP3.LUT R18, R6, 0xfe000000, RZ, 0xc0, !PT ;  /* 0xfe00000006127812 */ /* 0x000fe400078ec0ff */
[----:B------:R-:W-:Y:S01]  /*0400*/  VIMNMX R8, R8, R19, PT ;  /* 0x0000001308087248 */ /* 0x000fe20003fe0100 */
[----:B------:R-:W-:Y:S01]  /*0410*/  FFMA.FTZ R22, R23, R23, R22 ;  /* 0x0000001717167223 */ /* 0x000fe20000010016 */
[-C--:B------:R-:W-:Y:S01]  /*0420*/  FMUL.FTZ R23, R7, R21.reuse ;  /* 0x0000001507177220 */ /* 0x080fe20000410000 */
[----:B------:R-:W-:Y:S01]  /*0430*/  IADD3 R25, -R18, 0x7e800000, RZ ;  /* 0x7e80000012197810 */ /* 0x000fe20007ffe1ff */
[----:B------:R-:W-:-:S02]  /*0440*/  FMUL.FTZ R21, R4, R21 ;  /* 0x0000001504157220 */ /* 0x000fc40000410000 */
[----:B------:R-:W-:Y:S02]  /*0450*/  FMUL.FTZ R24, R23, R23 ;  /* 0x0000001717187220 */ /* 0x000fe40000410000 */
[----:B------:R-:W-:Y:S01]  /*0460*/  FMUL.FTZ R23, R8, R25 ;  /* 0x0000001908177220 */ /* 0x000fe20000410000 */
[----:B------:R-:W0:Y:S01]  /*0470*/  MUFU.SQRT R20, R20 ;  /* 0x0000001400147308 */ /* 0x000e220000002000 */
[----:B------:R-:W-:Y:S01]  /*0480*/  FFMA.FTZ R21, R21, R21, R24 ;  /* 0x0000001515157223 */ /* 0x000fe20000010018 */
[----:B------:R-:W-:Y:S01]  /*0490*/  FMUL.FTZ R25, R6, R25 ;  /* 0x0000001906197220 */ /* 0x000fe20000410000 */
[----:B------:R-:W-:Y:S01]  /*04a0*/  FMUL.FTZ R24, R23, R23 ;  /* 0x0000001717187220 */ /* 0x000fe20000410000 */
[----:B------:R-:W-:-:S04]  /*04b0*/  FSETP.NEU.FTZ.AND P0, PT, R9, RZ, PT ;  /* 0x000000ff0900720b */ /* 0x000fc80003f1d000 */
[----:B------:R-:W1:Y:S01]  /*04c0*/  MUFU.SQRT R19, R22 ;  /* 0x0000001600137308 */ /* 0x000e620000002000 */
[----:B------:R-:W-:Y:S01]  /*04d0*/  FFMA.FTZ R24, R25, R25, R24 ;  /* 0x0000001919187223 */ /* 0x000fe20000010018 */
[----:B------:R-:W-:Y:S02]  /*04e0*/  FSETP.NEU.FTZ.AND P2, PT, R14, RZ, PT ;  /* 0x000000ff0e00720b */ /* 0x000fe40003f5d000 */
[----:B------:R-:W-:-:S04]  /*04f0*/  LOP3.LUT R13, R13, 0x800000, RZ, 0xfc, !PT ;  /* 0x008000000d0d7812 */ /* 0x000fc800078efcff */
[----:B------:R-:W2:Y:S01]  /*0500*/  MUFU.SQRT R24, R24 ;  /* 0x0000001800187308 */ /* 0x000ea20000002000 */
[----:B------:R-:W-:Y:S02]  /*0510*/  LOP3.LUT R16, R16, 0x800000, RZ, 0xfc, !PT ;  /* 0x0080000010107812 */ /* 0x000fe400078efcff */
[----:B------:R-:W-:Y:S01]  /*0520*/  FSETP.NEU.FTZ.AND P4, PT, R8, RZ, PT ;  /* 0x000000ff0800720b */ /* 0x000fe20003f9d000 */
[----:B0-----:R-:W-:Y:S01]  /*0530*/  @P0 FMUL.FTZ R12, R20, R13 ;  /* 0x0000000d140c0220 */ /* 0x001fe20000410000 */
[----:B------:R-:W-:-:S03]  /*0540*/  FSETP.NEU.FTZ.AND P1, PT, R9, +INF , PT ;  /* 0x7f8000000900780b */ /* 0x000fc60003f3d000 */
[----:B------:R-:W0:Y:S01]  /*0550*/  MUFU.SQRT R21, R21 ;  /* 0x0000001500157308 */ /* 0x000e220000002000 */
[----:B-1----:R-:W-:Y:S01]  /*0560*/  @P2 FMUL.FTZ R15, R19, R16 ;  /* 0x00000010130f2220 */ /* 0x002fe20000410000 */
[----:B------:R-:W-:Y:S02]  /*0570*/  FSETP.NEU.FTZ.AND P0, PT, R14, +INF , PT ;  /* 0x7f8000000e00780b */ /* 0x000fe40003f1d000 */
[----:B------:R-:W-:Y:S02]  /*0580*/  FSETP.NEU.FTZ.AND P3, PT, R7, RZ, PT ;  /* 0x000000ff0700720b */ /* 0x000fe40003f7d000 */
[----:B------:R-:W-:Y:S02]  /*0590*/  FSEL R9, R12, +INF , P1 ;  /* 0x7f8000000c097808 */ /* 0x000fe40000800000 */
[----:B------:R-:W-:Y:S02]  /*05a0*/  LOP3.LUT R13, R18, 0x800000, RZ, 0xfc, !PT ;  /* 0x00800000120d7812 */ /* 0x000fe400078efcff */
[----:B------:R-:W-:-:S02]  /*05b0*/  FSEL R12, R15, +INF , P0 ;  /* 0x7f8000000f0c7808 */ /* 0x000fc40000000000 */
[----:B------:R-:W-:Y:S01]  /*05c0*/  LOP3.LUT R14, R17, 0x800000, RZ, 0xfc, !PT ;  /* 0x00800000110e7812 */ /* 0x000fe200078efcff */
[----:B--2---:R-:W-:Y:S01]  /*05d0*/  @P4 FMUL.FTZ R6, R24, R13 ;  /* 0x0000000d18064220 */ /* 0x004fe20000410000 */
[----:B------:R-:W-:Y:S01]  /*05e0*/  F2FP.BF16.F32.PACK_AB R9, R12, R9 ;  /* 0x000000090c09723e */ /* 0x000fe200000010ff */
[C---:B------:R-:W-:Y:S01]  /*05f0*/  IMAD.U32 R13, R10.reuse, 0x10000, RZ ;  /* 0x000100000a0d7824 */ /* 0x040fe200078e00ff */
[----:B------:R-:W-:Y:S02]  /*0600*/  PRMT R12, R10, 0x7632, R12 ;  /* 0x000076320a0c7816 */ /* 0x000fe4000000000c */
[C---:B------:R-:W-:Y:S01]  /*0610*/  PRMT R10, R11.reuse, 0x7632, R10 ;  /* 0x000076320b0a7816 */ /* 0x040fe2000000000a */
[----:B------:R-:W-:Y:S02]  /*0620*/  IMAD.U32 R11, R11, 0x10000, RZ ;  /* 0x000100000b0b7824 */ /* 0x000fe400078e00ff */
[----:B0-----:R-:W-:Y:S01]  /*0630*/  @P3 FMUL.FTZ R4, R21, R14 ;  /* 0x0000000e15043220 */ /* 0x001fe20000410000 */
[----:B------:R-:W-:Y:S01]  /*0640*/  FADD.FTZ R13, |R13|, -RZ ;  /* 0x800000ff0d0d7221 */ /* 0x000fe20000010200 */
[----:B------:R-:W-:-:S02]  /*0650*/  IMAD.U32 R14, R10, 0x10000, RZ ;  /* 0x000100000a0e7824 */ /* 0x000fc400078e00ff */
[----:B------:R-:W-:Y:S01]  /*0660*/  FADD.FTZ R10, |R11|, -RZ ;  /* 0x800000ff0b0a7221 */ /* 0x000fe20000010200 */
[----:B------:R-:W-:Y:S01]  /*0670*/  SHF.L.U32 R16, R3, 0x10, RZ ;  /* 0x0000001003107819 */ /* 0x000fe200000006ff */
[----:B------:R-:W-:Y:S02]  /*0680*/  IMAD.U32 R12, R12, 0x10000, RZ ;  /* 0x000100000c0c7824 */ /* 0x000fe400078e00ff */
[----:B------:R-:W-:Y:S01]  /*0690*/  IMAD.U32 R17, R2, 0x10000, RZ ;  /* 0x0001000002117824 */ /* 0x000fe200078e00ff */
[----:B------:R-:W-:Y:S01]  /*06a0*/  VIMNMX R11, R13, R10, !PT ;  /* 0x0000000a0d0b7248 */ /* 0x000fe20007fe0100 */
[----:B------:R-:W-:Y:S01]  /*06b0*/  FADD.FTZ R15, |R12|, -RZ ;  /* 0x800000ff0c0f7221 */ /* 0x000fe20000010200 */
[----:B------:R-:W-:Y:S01]  /*06c0*/  FADD.FTZ R14, |R14|, -RZ ;  /* 0x800000ff0e0e7221 */ /* 0x000fe20000010200 */
[----:B------:R-:W-:Y:S01]  /*06d0*/  FADD.FTZ R16, |R16|, -RZ ;  /* 0x800000ff10107221 */ /* 0x000fe20000010200 */
[----:B------:R-:W-:Y:S01]  /*06e0*/  FADD.FTZ R17, |R17|, -RZ ;  /* 0x800000ff11117221 */ /* 0x000fe20000010200 */
[----:B------:R-:W-:-:S02]  /*06f0*/  LOP3.LUT R21, R11, 0xfe000000, RZ, 0xc0, !PT ;  /* 0xfe0000000b157812 */ /* 0x000fc400078ec0ff */
[----:B------:R-:W-:Y:S02]  /*0700*/  VIMNMX R12, R13, R10, PT ;  /* 0x0000000a0d0c7248 */ /* 0x000fe40003fe0100 */
[CC--:B------:R-:W-:Y:S02]  /*0710*/  VIMNMX R13, R15.reuse, R14.reuse, PT ;  /* 0x0000000e0f0d7248 */ /* 0x0c0fe40003fe0100 */
[----:B------:R-:W-:Y:S02]  /*0720*/  VIMNMX R10, R15, R14, !PT ;  /* 0x0000000e0f0a7248 */ /* 0x000fe40007fe0100 */
[----:B------:R-:W-:Y:S02]  /*0730*/  PRMT R3, R3, 0x7632, R3 ;  /* 0x0000763203037816 */ /* 0x000fe40000000003 */
[CC--:B------:R-:W-:Y:S02]  /*0740*/  VIMNMX R15, R16.reuse, R17.reuse, PT ;  /* 0x00000011100f7248 */ /* 0x0c0fe40003fe0100 */
[----:B------:R-:W-:-:S02]  /*0750*/  VIMNMX R14, R16, R17, !PT ;  /* 0x00000011100e7248 */ /* 0x000fc40007fe0100 */
[----:B------:R-:W-:Y:S02]  /*0760*/  IADD3 R16, -R21, 0x7e800000, RZ ;  /* 0x7e80000015107810 */ /* 0x000fe40007ffe1ff */
[----:B------:R-:W-:Y:S02]  /*0770*/  PRMT R2, R2, 0x7632, R2 ;  /* 0x0000763202027816 */ /* 0x000fe40000000002 */
[----:B------:R-:W-:Y:S02]  /*0780*/  SHF.L.U32 R3, R3, 0x10, RZ ;  /* 0x0000001003037819 */ /* 0x000fe400000006ff */
[----:B------:R-:W-:Y:S01]  /*0790*/  LOP3.LUT R18, R10, 0xfe000000, RZ, 0xc0, !PT ;  /* 0xfe0000000a127812 */ /* 0x000fe200078ec0ff */
[-C--:B------:R-:W-:Y:S01]  /*07a0*/  FMUL.FTZ R19, R12, R16.reuse ;  /* 0x000000100c137220 */ /* 0x080fe20000410000 */
[----:B------:R-:W-:Y:S01]  /*07b0*/  LOP3.LUT R17, R14, 0xfe000000, RZ, 0xc0, !PT ;  /* 0xfe0000000e117812 */ /* 0x000fe200078ec0ff */
[----:B------:R-:W-:Y:S01]  /*07c0*/  IMAD.U32 R23, R2, 0x10000, RZ ;  /* 0x0001000002177824 */ /* 0x000fe200078e00ff */
[----:B------:R-:W-:Y:S01]  /*07d0*/  IADD3 R20, -R18, 0x7e800000, RZ ;  /* 0x7e80000012147810 */ /* 0x000fe20007ffe1ff */
[----:B------:R-:W-:Y:S01]  /*07e0*/  FADD.FTZ R2, |R3|, -RZ ;  /* 0x800000ff03027221 */ /* 0x000fe20000010200 */
[----:B------:R-:W-:Y:S01]  /*07f0*/  IADD3 R3, -R17, 0x7e800000, RZ ;  /* 0x7e80000011037810 */ /* 0x000fe20007ffe1ff */
[----:B------:R-:W-:Y:S01]  /*0800*/  FMUL.FTZ R16, R11, R16 ;  /* 0x000000100b107220 */ /* 0x000fe20000410000 */
[----:B------:R-:W-:Y:S01]  /*0810*/  FMUL.FTZ R19, R19, R19 ;  /* 0x0000001313137220 */ /* 0x000fe20000410000 */
[----:B------:R-:W-:Y:S01]  /*0820*/  FADD.FTZ R23, |R23|, -RZ ;  /* 0x800000ff17177221 */ /* 0x000fe20000010200 */
[-C--:B------:R-:W-:Y:S01]  /*0830*/  FMUL.FTZ R22, R13, R20.reuse ;  /* 0x000000140d167220 */ /* 0x080fe20000410000 */
[----:B------:R-:W-:Y:S01]  /*0840*/  FMUL.FTZ R24, R10, R20 ;  /* 0x000000140a187220 */ /* 0x000fe20000410000 */
[----:B------:R-:W-:Y:S01]  /*0850*/  FFMA.FTZ R20, R16, R16, R19 ;  /* 0x0000001010147223 */ /* 0x000fe20000010013 */
[----:B------:R-:W-:Y:S01]  /*0860*/  FMUL.FTZ R19, R15, R3 ;  /* 0x000000030f137220 */ /* 0x000fe20000410000 */
[----:B------:R-:W-:Y:S01]  /*0870*/  VIMNMX R16, R2, R23, !PT ;  /* 0x0000001702107248 */ /* 0x000fe20007fe0100 */
[----:B------:R-:W-:-:S02]  /*0880*/  FMUL.FTZ R25, R22, R22 ;  /* 0x0000001616197220 */ /* 0x000fc40000410000 */
[----:B------:R-:W-:Y:S01]  /*0890*/  FMUL.FTZ R22, R19, R19 ;  /* 0x0000001313167220 */ /* 0x000fe20000410000 */
[----:B------:R-:W-:Y:S01]  /*08a0*/  LOP3.LUT R19, R16, 0xfe000000, RZ, 0xc0, !PT ;  /* 0xfe00000010137812 */ /* 0x000fe200078ec0ff */
[----:B------:R-:W-:Y:S01]  /*08b0*/  FMUL.FTZ R3, R14, R3 ;  /* 0x000000030e037220 */ /* 0x000fe20000410000 */
[----:B------:R-:W-:Y:S01]  /*08c0*/  FFMA.FTZ R24, R24, R24, R25 ;  /* 0x0000001818187223 */ /* 0x000fe20000010019 */
[----:B------:R-:W-:Y:S02]  /*08d0*/  VIMNMX R23, R2, R23, PT ;  /* 0x0000001702177248 */ /* 0x000fe40003fe0100 */
[----:B------:R-:W-:Y:S01]  /*08e0*/  IADD3 R25, -R19, 0x7e800000, RZ ;  /* 0x7e80000013197810 */ /* 0x000fe20007ffe1ff */
[----:B------:R-:W-:Y:S02]  /*08f0*/  FFMA.FTZ R22, R3, R3, R22 ;  /* 0x0000000303167223 */ /* 0x000fe40000010016 */
[----:B------:R-:W0:Y:S02]  /*0900*/  LDC.64 R2, c[0x0][0x218] ;  /* 0x00008600ff027b82 */ /* 0x000e240000000a00 */
[-C--:B------:R-:W-:Y:S01]  /*0910*/  FMUL.FTZ R26, R23, R25.reuse ;  /* 0x00000019171a7220 */ /* 0x080fe20000410000 */
[----:B------:R-:W-:-:S03]  /*0920*/  FMUL.FTZ R25, R16, R25 ;  /* 0x0000001910197220 */ /* 0x000fc60000410000 */
[----:B------:R-:W-:Y:S01]  /*0930*/  FMUL.FTZ R26, R26, R26 ;  /* 0x0000001a1a1a7220 */ /* 0x000fe20000410000 */
[----:B------:R-:W-:-:S03]  /*0940*/  FSETP.NEU.FTZ.AND P4, PT, R7, +INF , PT ;  /* 0x7f8000000700780b */ /* 0x000fc60003f9d000 */
[----:B------:R-:W-:Y:S01]  /*0950*/  FFMA.FTZ R26, R25, R25, R26 ;  /* 0x00000019191a7223 */ /* 0x000fe2000001001a */
[----:B------:R-:W1:Y:S01]  /*0960*/  MUFU.SQRT R20, R20 ;  /* 0x0000001400147308 */ /* 0x000e620000002000 */
[----:B------:R-:W-:Y:S02]  /*0970*/  FSETP.NEU.FTZ.AND P1, PT, R12, RZ, PT ;  /* 0x000000ff0c00720b */ /* 0x000fe40003f3d000 */
[----:B------:R-:W-:-:S05]  /*0980*/  FSETP.NEU.FTZ.AND P6, PT, R13, RZ, PT ;  /* 0x000000ff0d00720b */ /* 0x000fca0003fdd000 */
[----:B------:R-:W-:Y:S01]  /*0990*/  MUFU.SQRT R22, R22 ;  /* 0x0000001600167308 */ /* 0x000fe20000002000 */
[----:B------:R-:W-:Y:S02]  /*09a0*/  FSETP.NEU.FTZ.AND P5, PT, R15, RZ, PT ;  /* 0x000000ff0f00720b */ /* 0x000fe40003fbd000 */
[----:B------:R-:W-:-:S05]  /*09b0*/  FSETP.NEU.FTZ.AND P0, PT, R23, RZ, PT ;  /* 0x000000ff1700720b */ /* 0x000fca0003f1d000 */
[----:B------:R-:W2:Y:S08]  /*09c0*/  MUFU.SQRT R24, R24 ;  /* 0x0000001800187308 */ /* 0x000eb00000002000 */
[----:B------:R-:W3:Y:S01]  /*09d0*/  MUFU.SQRT R7, R26 ;  /* 0x0000001a00077308 */ /* 0x000ee20000002000 */
[----:B0-----:R-:W-:Y:S01]  /*09e0*/  IMAD.WIDE.U32 R2, R0, 0x2, R2 ;  /* 0x0000000200027825 */ /* 0x001fe200078e0002 */
[----:B------:R-:W-:-:S02]  /*09f0*/  LOP3.LUT R21, R21, 0x800000, RZ, 0xfc, !PT ;  /* 0x0080000015157812 */ /* 0x000fc400078efcff */
[----:B------:R-:W-:Y:S02]  /*0a00*/  LOP3.LUT R25, R18, 0x800000, RZ, 0xfc, !PT ;  /* 0x0080000012197812 */ /* 0x000fe400078efcff */
[----:B------:R-:W-:Y:S02]  /*0a10*/  LOP3.LUT R17, R17, 0x800000, RZ, 0xfc, !PT ;  /* 0x0080000011117812 */ /* 0x000fe400078efcff */
[----:B------:R-:W-:Y:S01]  /*0a20*/  LOP3.LUT R0, R19, 0x800000, RZ, 0xfc, !PT ;  /* 0x0080000013007812 */ /* 0x000fe200078efcff */
[----:B-1----:R-:W-:Y:S01]  /*0a30*/  @P1 FMUL.FTZ R11, R20, R21 ;  /* 0x00000015140b1220 */ /* 0x002fe20000410000 */
[----:B--2---:R-:W-:Y:S01]  /*0a40*/  @P6 FMUL.FTZ R10, R24, R25 ;  /* 0x00000019180a6220 */ /* 0x004fe20000410000 */
[----:B------:R-:W-:Y:S01]  /*0a50*/  @P5 FMUL.FTZ R14, R22, R17 ;  /* 0x00000011160e5220 */ /* 0x000fe20000410000 */
[----:B------:R-:W-:Y:S02]  /*0a60*/  FSETP.NEU.FTZ.AND P2, PT, R8, +INF , PT ;  /* 0x7f8000000800780b */ /* 0x000fe40003f5d000 */
[----:B------:R-:W-:-:S02]  /*0a70*/  FSETP.NEU.FTZ.AND P3, PT, R12, +INF , PT ;  /* 0x7f8000000c00780b */ /* 0x000fc40003f7d000 */
[----:B------:R-:W-:Y:S01]  /*0a80*/  FSETP.NEU.FTZ.AND P1, PT, R13, +INF , PT ;  /* 0x7f8000000d00780b */ /* 0x000fe20003f3d000 */
[----:B---3--:R-:W-:Y:S01]  /*0a90*/  @P0 FMUL.FTZ R16, R7, R0 ;  /* 0x0000000007100220 */ /* 0x008fe20000410000 */
[----:B------:R-:W-:Y:S02]  /*0aa0*/  FSETP.NEU.FTZ.AND P6, PT, R15, +INF , PT ;  /* 0x7f8000000f00780b */ /* 0x000fe40003fdd000 */
[----:B------:R-:W-:Y:S02]  /*0ab0*/  FSETP.NEU.FTZ.AND P5, PT, R23, +INF , PT ;  /* 0x7f8000001700780b */ /* 0x000fe40003fbd000 */
[----:B------:R-:W-:Y:S02]  /*0ac0*/  FSEL R4, R4, +INF , P4 ;  /* 0x7f80000004047808 */ /* 0x000fe40002000000 */
[----:B------:R-:W-:Y:S02]  /*0ad0*/  FSEL R11, R11, +INF , P3 ;  /* 0x7f8000000b0b7808 */ /* 0x000fe40001800000 */
[----:B------:R-:W-:-:S02]  /*0ae0*/  FSEL R14, R14, +INF , P6 ;  /* 0x7f8000000e0e7808 */ /* 0x000fc40003000000 */
[----:B------:R-:W-:Y:S02]  /*0af0*/  FSEL R7, R6, +INF , P2 ;  /* 0x7f80000006077808 */ /* 0x000fe40001000000 */
[----:B------:R-:W-:Y:S02]  /*0b00*/  FSEL R10, R10, +INF , P1 ;  /* 0x7f8000000a0a7808 */ /* 0x000fe40000800000 */
[----:B------:R-:W-:Y:S01]  /*0b10*/  FSEL R13, R16, +INF , P5 ;  /* 0x7f800000100d7808 */ /* 0x000fe20002800000 */
[----:B------:R-:W-:Y:S01]  /*0b20*/  IMAD.WIDE R2, R5, 0x4, R2 ;  /* 0x0000000405027825 */ /* 0x000fe200078e0202 */
[----:B------:R-:W-:Y:S02]  /*0b30*/  F2FP.BF16.F32.PACK_AB R7, R7, R4 ;  /* 0x000000040707723e */ /* 0x000fe400000010ff */
[----:B------:R-:W-:Y:S02]  /*0b40*/  F2FP.BF16.F32.PACK_AB R11, R10, R11 ;  /* 0x0000000b0a0b723e */ /* 0x000fe400000010ff */
[----:B------:R-:W-:Y:S01]  /*0b50*/  F2FP.BF16.F32.PACK_AB R13, R13, R14 ;  /* 0x0000000e0d0d723e */ /* 0x000fe200000010ff */
[----:B------:R-:W-:Y:S04]  /*0b60*/  STG.E desc[UR4][R2.64], R9 ;  /* 0x0000000902007986 */ /* 0x000fe8000c101904 */
[----:B------:R-:W-:Y:S04]  /*0b70*/  STG.E desc[UR4][R2.64+0x200], R7 ;  /* 0x0002000702007986 */ /* 0x000fe8000c101904 */
[----:B------:R-:W-:Y:S04]  /*0b80*/  STG.E desc[UR4][R2.64+0x400], R11 ;  /* 0x0004000b02007986 */ /* 0x000fe8000c101904 */
[----:B------:R-:W-:Y:S01]  /*0b90*/  STG.E desc[UR4][R2.64+0x600], R13 ;  /* 0x0006000d02007986 */ /* 0x000fe2000c101904 */
[----:B------:R-:W-:Y:S05]  /*0ba0*/  EXIT ;  /* 0x000000000000794d */ /* 0x000fea0003800000 */
.L_x_1507:
[----:B------:R-:W0:Y:S02]  /*0bb0*/  S2R R3, SR_TID.X ;  /* 0x0000000000037919 */ /* 0x000e240000002100 */
[----:B0-----:R-:W-:Y:S01]  /*0bc0*/  ISETP.GE.AND P0, PT, R3, R2, PT ;  /* 0x000000020300720c */ /* 0x001fe20003f06270 */
[----:B------:R-:W-:-:S12]  /*0bd0*/  IMAD.MOV.U32 R23, RZ, RZ, R3 ;  /* 0x000000ffff177224 */ /* 0x000fd800078e0003 */
[----:B------:R-:W-:Y:S02]  /*0be0*/  @!P0 IMAD.IADD R22, R0, 0x1, R23 ;  /* 0x0000000100168824 */ /* 0x000fe400078e0217 */
[----:B------:R-:W-:-:S05]  /*0bf0*/  @!P0 VIADD R23, R23, 0x80 ;  /* 0x0000008017178836 */ /* 0x000fca0000000000 */
[----:B------:R-:W-:-:S13]  /*0c00*/  ISETP.GE.AND P1, PT, R23, R2, PT ;  /* 0x000000021700720c */ /* 0x000fda0003f26270 */
[----:B------:R-:W-:Y:S01]  /*0c10*/  @!P1 IADD3 R25, R0, R23, RZ ;  /* 0x0000001700199210 */ /* 0x000fe20007ffe0ff */
[----:B------:R-:W-:Y:S01]  /*0c20*/  @!P1 VIADD R23, R23, 0x80 ;  /* 0x0000008017179836 */ /* 0x000fe20000000000 */
[----:B------:R-:W0:Y:S04]  /*0c30*/  @!P1 LDC.64 R20, c[0x0][0x220] ;  /* 0x00008800ff149b82 */ /* 0x000e280000000a00 */
[----:B------:R-:W-:-:S04]  /*0c40*/  ISETP.GE.AND P2, PT, R23, R2, PT ;  /* 0x000000021700720c */ /* 0x000fc80003f46270 */
[----:B------:R-:W1:Y:S09]  /*0c50*/  @!P1 LDC.64 R4, c[0x0][0x228] ;  /* 0x00008a00ff049b82 */ /* 0x000e720000000a00 */
[----:B------:R-:W-:Y:S01]  /*0c60*/  @!P2 IMAD.IADD R7, R0, 0x1, R23 ;  /* 0x000000010007a824 */ /* 0x000fe200078e0217 */
[----:B------:R-:W2:Y:S01]  /*0c70*/  @!P2 LDC.64 R18, c[0x0][0x220] ;  /* 0x00008800ff12ab82 */ /* 0x000ea20000000a00 */
[----:B------:R-:W-:-:S05]  /*0c80*/  @!P2 VIADD R23, R23, 0x80 ;  /* 0x000000801717a836 */ /* 0x000fca0000000000 */
[----:B------:R-:W-:Y:S01]  /*0c90*/  ISETP.GE.AND P3, PT, R23, R2, PT ;  /* 0x000000021700720c */ /* 0x000fe20003f66270 */
[C---:B0-----:R-:W-:Y:S01]  /*0ca0*/  @!P1 IMAD.WIDE.U32 R20, R25.reuse, 0x2, R20 ;  /* 0x0000000219149825 */ /* 0x041fe200078e0014 */
[----:B------:R-:W0:Y:S03]  /*0cb0*/  @!P2 LDC.64 R16, c[0x0][0x228] ;  /* 0x00008a00ff10ab82 */ /* 0x000e260000000a00 */
[--C-:B-1----:R-:W-:Y:S01]  /*0cc0*/  @!P1 IMAD.WIDE.U32 R24, R25, 0x2, R4.reuse ;  /* 0x0000000219189825 */ /* 0x102fe200078e0004 */
[----:B------:R-:W-:Y:S02]  /*0cd0*/  PRMT R4, RZ, 0x7610, R4 ;  /* 0x00007610ff047816 */ /* 0x000fe40000000004 */
[----:B------:R-:W-:-:S05]  /*0ce0*/  PRMT R5, RZ, 0x7610, R5 ;  /* 0x00007610ff057816 */ /* 0x000fca0000000005 */
[----:B------:R-:W-:Y:S01]  /*0cf0*/  @!P3 IMAD.IADD R9, R0, 0x1, R23 ;  /* 0x000000010009b824 */ /* 0x000fe200078e0217 */
[----:B------:R-:W-:Y:S01]  /*0d00*/  @!P3 IADD3 R23, R23, 0x80, RZ ;  /* 0x000000801717b810 */ /* 0x000fe20007ffe0ff */
[----:B------:R-:W5:Y:S01]  /*0d10*/  @!P1 LDG.E.U16 R4, desc[UR4][R20.64] ;  /* 0x0000000414049981 */ /* 0x000f62000c1e1500 */
[----:B------:R-:W-:Y:S01]  /*0d20*/  PRMT R6, RZ, 0x7610, R6 ;  /* 0x00007610ff067816 */ /* 0x000fe20000000006 */
[----:B------:R-:W1:Y:S01]  /*0d30*/  @!P3 LDC.64 R26, c[0x0][0x220] ;  /* 0x00008800ff1abb82 */ /* 0x000e620000000a00 */
[----:B------:R-:W-:Y:S01]  /*0d40*/  ISETP.GE.AND P4, PT, R23, R2, PT ;  /* 0x000000021700720c */ /* 0x000fe20003f86270 */
[----:B------:R3:W5:Y:S01]  /*0d50*/  @!P1 LDG.E.U16 R5, desc[UR4][R24.64] ;  /* 0x0000000418059981 */ /* 0x000762000c1e1500 */
[----:B--2---:R-:W-:-:S05]  /*0d60*/  @!P2 IMAD.WIDE.U32 R18, R7, 0x2, R18 ;  /* 0x000000020712a825 */ /* 0x004fca00078e0012 */
[----:B------:R2:W5:Y:S01]  /*0d70*/  @!P2 LDG.E.U16 R6, desc[UR4][R18.64] ;  /* 0x000000041206a981 */ /* 0x000562000c1e1500 */
[----:B------:R-:W4:Y:S05]  /*0d80*/  @!P3 LDC.64 R14, c[0x0][0x228] ;  /* 0x00008a00ff0ebb82 */ /* 0x000f2a0000000a00 */
[----:B------:R-:W-:Y:S02]  /*0d90*/  @!P4 IMAD.IADD R11, R0, 0x1, R23 ;  /* 0x00000001000bc824 */ /* 0x000fe400078e0217 */
[----:B------:R-:W-:Y:S01]  /*0da0*/  @!P4 VIADD R23, R23, 0x80 ;  /* 0x000000801717c836 */ /* 0x000fe20000000000 */
[----:B------:R-:W1:Y:S04]  /*0db0*/  @!P4 LDC.64 R12, c[0x0][0x220] ;  /* 0x00008800ff0ccb82 */ /* 0x000e680000000a00 */
[----:B------:R-:W-:Y:S01]  /*0dc0*/  ISETP.GE.AND P1, PT, R23, R2, PT ;  /* 0x000000021700720c */ /* 0x000fe20003f26270 */
[----:B0-----:R-:W-:Y:S01]  /*0dd0*/  @!P2 IMAD.WIDE.U32 R16, R7, 0x2, R16 ;  /* 0x000000020710a825 */ /* 0x001fe200078e0010 */
[----:B------:R-:W-:-:S02]  /*0de0*/  PRMT R7, RZ, 0x7610, R7 ;  /* 0x00007610ff077816 */ /* 0x000fc40000000007 */
[----:B---3--:R-:W0:Y:S04]  /*0df0*/  @!P4 LDC.64 R24, c[0x0][0x228] ;  /* 0x00008a00ff18cb82 */ /* 0x008e280000000a00 */
[----:B------:R3:W5:Y:S05]  /*0e00*/  @!P2 LDG.E.U16 R7, desc[UR4][R16.64] ;  /* 0x000000041007a981 */ /* 0x00076a000c1e1500 */
[----:B--2---:R-:W-:Y:S01]  /*0e10*/  @!P1 IMAD.IADD R19, R0, 0x1, R23 ;  /* 0x0000000100139824 */ /* 0x004fe200078e0217 */
[----:B------:R-:W-:Y:S01]  /*0e20*/  PRMT R10, RZ, 0x7610, R10 ;  /* 0x00007610ff0a7816 */ /* 0x000fe2000000000a */
[----:B------:R-:W-:Y:S01]  /*0e30*/  @!P1 VIADD R23, R23, 0x80 ;  /* 0x0000008017179836 */ /* 0x000fe20000000000 */
[----:B------:R-:W2:Y:S04]  /*0e40*/  @!P1 LDC.64 R20, c[0x0][0x220] ;  /* 0x00008800ff149b82 */ /* 0x000ea80000000a00 */
[----:B------:R-:W-:Y:S01]  /*0e50*/  ISETP.GE.AND P2, PT, R23, R2, PT ;  /* 0x000000021700720c */ /* 0x000fe20003f46270 */
[----:B-1----:R-:W-:Y:S01]  /*0e60*/  @!P4 IMAD.WIDE.U32 R12, R11, 0x2, R12 ;  /* 0x000000020b0cc825 */ /* 0x002fe200078e000c */
[----:B------:R-:W-:-:S02]  /*0e70*/  PRMT R8, RZ, 0x7610, R8 ;  /* 0x00007610ff087816 */ /* 0x000fc40000000008 */
[----:B---3--:R-:W1:Y:S02]  /*0e80*/  @!P1 LDC.64 R16, c[0x0][0x228] ;  /* 0x00008a00ff109b82 */ /* 0x008e640000000a00 */
[----:B------:R3:W5:Y:S07]  /*0e90*/  @!P4 LDG.E.U16 R10, desc[UR4][R12.64] ;  /* 0x000000040c0ac981 */ /* 0x00076e000c1e1500 */
[----:B---3--:R-:W3:Y:S01]  /*0ea0*/  @!P2 LDC.64 R12, c[0x0][0x220] ;  /* 0x00008800ff0cab82 */ /* 0x008ee20000000a00 */
[----:B------:R-:W-:-:S04]  /*0eb0*/  @!P3 IMAD.WIDE.U32 R26, R9, 0x2, R26 ;  /* 0x00000002091ab825 */ /* 0x000fc800078e001a */
[----:B0-----:R-:W-:Y:S01]  /*0ec0*/  @!P4 IMAD.WIDE.U32 R24, R11, 0x2, R24 ;  /* 0x000000020b18c825 */ /* 0x001fe200078e0018 */
[----:B------:R-:W-:Y:S01]  /*0ed0*/  PRMT R11, RZ, 0x7610, R11 ;  /* 0x00007610ff0b7816 */ /* 0x000fe2000000000b */
[----:B------:R0:W5:Y:S02]  /*0ee0*/  @!P3 LDG.E.U16 R8, desc[UR4][R26.64] ;  /* 0x000000041a08b981 */ /* 0x000164000c1e1500 */
[----:B----4-:R-:W-:Y:S01]  /*0ef0*/  @!P3 IMAD.WIDE.U32 R14, R9, 0x2, R14 ;  /* 0x00000002090eb825 */ /* 0x010fe200078e000e */
[----:B------:R-:W-:Y:S02]  /*0f00*/  PRMT R9, RZ, 0x7610, R9 ;  /* 0x00007610ff097816 */ /* 0x000fe40000000009 */
[----:B------:R4:W5:Y:S04]  /*0f10*/  @!P4 LDG.E.U16 R11, desc[UR4][R24.64] ;  /* 0x00000004180bc981 */ /* 0x000968000c1e1500 */
[----:B------:R2:W5:Y:S01]  /*0f20*/  @!P3 LDG.E.U16 R9, desc[UR4][R14.64] ;  /* 0x000000040e09b981 */ /* 0x000562000c1e1500 */
[----:B0-----:R-:W-:-:S02]  /*0f30*/  @!P2 IADD3 R27, R0, R23, RZ ;  /* 0x00000017001ba210 */ /* 0x001fc40007ffe0ff */
[----:B----4-:R-:W-:-:S03]  /*0f40*/  PRMT R24, RZ, 0x7610, R24 ;  /* 0x00007610ff187816 */ /* 0x010fc60000000018 */
[----:B---3--:R-:W-:Y:S01]  /*0f50*/  @!P2 IMAD.WIDE.U32 R12, R27, 0x2, R12 ;  /* 0x000000021b0ca825 */ /* 0x008fe200078e000c */
[----:B--2---:R-:W0:Y:S04]  /*0f60*/  @!P2 LDC.64 R14, c[0x0][0x228] ;  /* 0x00008a00ff0eab82 */ /* 0x004e280000000a00 */
[----:B------:R2:W5:Y:S01]  /*0f70*/  @!P2 LDG.E.U16 R24, desc[UR4][R12.64] ;  /* 0x000000040c18a981 */ /* 0x000562000c1e1500 */
[----:B------:R-:W-:Y:S01]  /*0f80*/  @!P1 IMAD.WIDE.U32 R20, R19, 0x2, R20 ;  /* 0x0000000213149825 */ /* 0x000fe200078e0014 */
[----:B------:R-:W-:-:S03]  /*0f90*/  PRMT R18, RZ, 0x7610, R18 ;  /* 0x00007610ff127816 */ /* 0x000fc60000000012 */
[----:B-1----:R-:W-:Y:S01]  /*0fa0*/  @!P1 IMAD.WIDE.U32 R16, R19, 0x2, R16 ;  /* 0x0000000213109825 */ /* 0x002fe200078e0010 */
[----:B--2---:R-:W1:Y:S01]  /*0fb0*/  @!P0 LDC.64 R12, c[0x0][0x220] ;  /* 0x00008800ff0c8b82 */ /* 0x004e620000000a00 */
[----:B------:R-:W-:Y:S02]  /*0fc0*/  PRMT R19, RZ, 0x7610, R19 ;  /* 0x00007610ff137816 */ /* 0x000fe40000000013 */
[----:B------:R-:W-:Y:S01]  /*0fd0*/  @!P2 VIADD R23, R23, 0x80 ;  /* 0x000000801717a836 */ /* 0x000fe20000000000 */
[----:B------:R2:W5:Y:S04]  /*0fe0*/  @!P1 LDG.E.U16 R18, desc[UR4][R20.64] ;  /* 0x0000000414129981 */ /* 0x000568000c1e1500 */
[----:B------:R-:W5:Y:S01]  /*0ff0*/  @!P1 LDG.E.U16 R19, desc[UR4][R16.64] ;  /* 0x0000000410139981 */ /* 0x000f62000c1e1500 */
[----:B------:R-:W-:-:S02]  /*1000*/  ISETP.GE.AND P1, PT, R23, R2, PT ;  /* 0x000000021700720c */ /* 0x000fc40003f26270 */
[----:B------:R-:W-:Y:S01]  /*1010*/  PRMT R25, RZ, 0x7610, R25 ;  /* 0x00007610ff197816 */ /* 0x000fe20000000019 */
[----:B0-----:R-:W-:-:S05]  /*1020*/  @!P2 IMAD.WIDE.U32 R14, R27, 0x2, R14 ;  /* 0x000000021b0ea825 */ /* 0x001fca00078e000e */
[----:B------:R1:W5:Y:S05]  /*1030*/  @!P2 LDG.E.U16 R25, desc[UR4][R14.64] ;  /* 0x000000040e19a981 */ /* 0x00036a000c1e1500 */
[----:B--2---:R-:W0:Y:S01]  /*1040*/  @!P1 LDC.64 R20, c[0x0][0x220] ;  /* 0x00008800ff149b82 */ /* 0x004e220000000a00 */
[----:B-1----:R-:W-:-:S07]  /*1050*/  @!P0 IMAD.WIDE.U32 R14, R22, 0x2, R12 ;  /* 0x00000002160e8825 */ /* 0x002fce00078e000c */
[----:B------:R-:W1:Y:S08]  /*1060*/  @!P1 LDC.64 R16, c[0x0][0x228] ;  /* 0x00008a00ff109b82 */ /* 0x000e700000000a00 */
[----:B------:R-:W2:Y:S01]  /*1070*/  @!P0 LDC.64 R12, c[0x0][0x228] ;  /* 0x00008a00ff0c8b82 */ /* 0x000ea20000000a00 */
[----:B------:R-:W-:Y:S01]  /*1080*/  @!P1 IMAD.IADD R23, R0, 0x1, R23 ;  /* 0x0000000100179824 */ /* 0x000fe200078e0217 */
[----:B------:R-:W-:-:S02]  /*1090*/  PRMT R26, RZ, 0x7610, R26 ;  /* 0x00007610ff1a7816 */ /* 0x000fc4000000001a */
[----:B------:R-:W-:Y:S01]  /*10a0*/  PRMT R27, RZ, 0x7610, R27 ;  /* 0x00007610ff1b7816 */ /* 0x000fe2000000001b */
[----:B0-----:R-:W-:-:S05]  /*10b0*/  @!P1 IMAD.WIDE.U32 R20, R23, 0x2, R20 ;  /* 0x0000000217149825 */ /* 0x001fca00078e0014 */
[----:B------:R0:W5:Y:S01]  /*10c0*/  @!P0 LDG.E.U16 R27, desc[UR4][R14.64] ;  /* 0x000000040e1b8981 */ /* 0x000162000c1e1500 */
[----:B-1----:R-:W-:Y:S01]  /*10d0*/  @!P1 IMAD.WIDE.U32 R16, R23, 0x2, R16 ;  /* 0x0000000217109825 */ /* 0x002fe200078e0010 */
[----:B------:R-:W-:-:S04]  /*10e0*/  PRMT R23, RZ, 0x7610, R23 ;  /* 0x00007610ff177816 */ /* 0x000fc80000000017 */
[----:B------:R0:W5:Y:S01]  /*10f0*/  @!P1 LDG.E.U16 R26, desc[UR4][R16.64] ;  /* 0x00000004101a9981 */ /* 0x000162000c1e1500 */
[----:B--2---:R-:W-:Y:S01]  /*1100*/  @!P0 IMAD.WIDE.U32 R12, R22, 0x2, R12 ;  /* 0x00000002160c8825 */ /* 0x004fe200078e000c */
[----:B------:R-:W-:Y:S02]  /*1110*/  PRMT R22, RZ, 0x7610, R22 ;  /* 0x00007610ff167816 */ /* 0x000fe40000000016 */
[----:B------:R0:W5:Y:S04]  /*1120*/  @!P1 LDG.E.U16 R23, desc[UR4][R20.64] ;  /* 0x0000000414179981 */ /* 0x000168000c1e1500 */
[----:B------:R0:W5:Y:S01]  /*1130*/  @!P0 LDG.E.U16 R22, desc[UR4][R12.64] ;  /* 0x000000040c168981 */ /* 0x000162000c1e1500 */
[----:B------:R-:W-:Y:S04]  /*1140*/  BSSY B0, `(.L_x_1508) ;  /* 0x0000015000007945 */ /* 0x000fe80003800000 */
[----:B------:R-:W-:Y:S05]  /*1150*/  @P0 BRA `(.L_x_1509) ;  /* 0x00000000004c0947 */ /* 0x000fea0003800000 */
[----:B-----5:R-:W-:Y:S02]  /*1160*/  IMAD.U32 R27, R27, 0x10000, RZ ;  /* 0x000100001b1b7824 */ /* 0x020fe400078e00ff */
        /* <DEDUP_REMOVED lines=18> */
.L_x_1509:
[----:B------:R-:W-:Y:S05]  /*1290*/  BSYNC B0 ;  /* 0x0000000000007941 */ /* 0x000fea0003800000 */
.L_x_1508:
[----:B0-----:R-:W-:Y:S01]  /*12a0*/  IADD3 R13, R3, 0x80, RZ ;  /* 0x00000080030d7810 */ /* 0x001fe20007ffe0ff */
[----:B------:R-:W-:Y:S03]  /*12b0*/  BSSY B0, `(.L_x_1510) ;  /* 0x0000016000007945 */ /* 0x000fe60003800000 */
[----:B------:R-:W-:-:S13]  /*12c0*/  ISETP.GE.AND P1, PT, R13, R2, PT ;  /* 0x000000020d00720c */ /* 0x000fda0003f26270 */
        /* <DEDUP_REMOVED lines=20> */
.L_x_1511:
[----:B------:R-:W-:Y:S05]  /*1410*/  BSYNC B0 ;  /* 0x0000000000007941 */ /* 0x000fea0003800000 */
.L_x_1510:
[----:B-----5:R-:W0:Y:S01]  /*1420*/  @!P0 LDC.64 R4, c[0x0][0x218] ;  /* 0x00008600ff048b82 */ /* 0x020e220000000a00 */
[C---:B------:R-:W-:Y:S01]  /*1430*/  VIADD R15, R3.reuse, 0x100 ;  /* 0x00000100030f7836 */ /* 0x040fe20000000000 */
[----:B------:R-:W-:Y:S01]  /*1440*/  BSSY B0, `(.L_x_1512) ;  /* 0x0000022000007945 */ /* 0x000fe20003800000 */
[----:B------:R-:W-:-:S03]  /*1450*/  VIADD R17, R3, 0x180 ;  /* 0x0000018003117836 */ /* 0x000fc60000000000 */
[-C--:B------:R-:W-:Y:S02]  /*1460*/  ISETP.GE.AND P6, PT, R15, R2.reuse, PT ;  /* 0x000000020f00720c */ /* 0x080fe40003fc6270 */
[----:B------:R-:W-:Y:S02]  /*1470*/  IADD3 R15, R3, 0x200, RZ ;  /* 0x00000200030f7810 */ /* 0x000fe40007ffe0ff */
[-C--:B------:R-:W-:Y:S01]  /*1480*/  ISETP.GE.AND P1, PT, R17, R2.reuse, PT ;  /* 0x000000021100720c */ /* 0x080fe20003f26270 */
[----:B------:R-:W-:Y:S01]  /*1490*/  VIADD R17, R3, 0x280 ;  /* 0x0000028003117836 */ /* 0x000fe20000000000 */
[----:B------:R-:W-:Y:S01]  /*14a0*/  ISETP.GE.AND P2, PT, R15, R2, PT ;  /* 0x000000020f00720c */ /* 0x000fe20003f46270 */
[----:B------:R-:W-:-:S03]  /*14b0*/  VIADD R15, R3, 0x300 ;  /* 0x00000300030f7836 */ /* 0x000fc60000000000 */
[-C--:B------:R-:W-:Y:S01]  /*14c0*/  ISETP.GE.AND P3, PT, R17, R2.reuse, PT ;  /* 0x000000021100720c */ /* 0x080fe20003f66270 */
[----:B------:R-:W-:Y:S01]  /*14d0*/  VIADD R17, R3, 0x380 ;  /* 0x0000038003117836 */ /* 0x000fe20000000000 */
[----:B------:R-:W-:Y:S01]  /*14e0*/  ISETP.GE.AND P4, PT, R15, R2, PT ;  /* 0x000000020f00720c */ /* 0x000fe20003f86270 */
[----:B------:R-:W-:-:S03]  /*14f0*/  @!P0 IMAD.IADD R15, R0, 0x1, R3 ;  /* 0x00000001000f8824 */ /* 0x000fc600078e0203 */
[----:B------:R-:W-:Y:S01]  /*1500*/  ISETP.GE.AND P5, PT, R17, R2, PT ;  /* 0x000000021100720c */ /* 0x000fe20003fa6270 */
[----:B0-----:R-:W-:Y:S01]  /*1510*/  @!P0 IMAD.WIDE.U32 R4, R15, 0x2, R4 ;  /* 0x000000020f048825 */ /* 0x001fe200078e0004 */
[----:B------:R-:W-:Y:S11]  /*1520*/  @P6 BRA `(.L_x_1513) ;  /* 0x00000000004c6947 */ /* 0x000ff60003800000 */
[----:B------:R-:W-:Y:S01]  /*1530*/  SHF.L.U32 R6, R6, 0x10, RZ ;  /* 0x0000001006067819 */ /* 0x000fe200000006ff */
        /* <DEDUP_REMOVED lines=18> */
.L_x_1513:
[----:B------:R-:W-:Y:S05]  /*1660*/  BSYNC B0 ;  /* 0x0000000000007941 */ /* 0x000fea0003800000 */
.L_x_1512:
[----:B------:R-:W-:Y:S04]  /*1670*/  BSSY B0, `(.L_x_1514) ;  /* 0x0000015000007945 */ /* 0x000fe80003800000 */
[----:B------:R-:W-:Y:S05]  /*1680*/  @P1 BRA `(.L_x_1515) ;  /* 0x00000000004c1947 */ /* 0x000fea0003800000 */
[----:B------:R-:W-:Y:S02]  /*1690*/  IMAD.U32 R8, R8, 0x10000, RZ ;  /* 0x0001000008087824 */ /* 0x000fe400078e00ff */
        /* <DEDUP_REMOVED lines=18> */
.L_x_1515:
[----:B------:R-:W-:Y:S05]  /*17c0*/  BSYNC B0 ;  /* 0x0000000000007941 */ /* 0x000fea0003800000 */
.L_x_1514:
[----:B------:R-:W-:Y:S04]  /*17d0*/  BSSY B0, `(.L_x_1516) ;  /* 0x0000015000007945 */ /* 0x000fe80003800000 */
[----:B------:R-:W-:Y:S05]  /*17e0*/  @P2 BRA `(.L_x_1517) ;  /* 0x00000000004c2947 */ /* 0x000fea0003800000 */
        /* <DEDUP_REMOVED lines=19> */
.L_x_1517:
[----:B------:R-:W-:Y:S05]  /*1920*/  BSYNC B0 ;  /* 0x0000000000007941 */ /* 0x000fea0003800000 */
.L_x_1516:
        /* <DEDUP_REMOVED lines=21> */
.L_x_1519:
[----:B------:R-:W-:Y:S05]  /*1a80*/  BSYNC B0 ;  /* 0x0000000000007941 */ /* 0x000fea0003800000 */
.L_x_1518:
        /* <DEDUP_REMOVED lines=21> */
.L_x_1521:
[----:B------:R-:W-:Y:S05]  /*1be0*/  BSYNC B0 ;  /* 0x0000000000007941 */ /* 0x000fea0003800000 */
.L_x_1520:
        /* <DEDUP_REMOVED lines=21> */
.L_x_1523:
[----:B------:R-:W-:Y:S05]  /*1d40*/  BSYNC B0 ;  /* 0x0000000000007941 */ /* 0x000fea0003800000 */
.L_x_1522:
[----:B------:R-:W-:Y:S01]  /*1d50*/  @!P0 IMAD.MOV.U32 R3, RZ, RZ, R13 ;  /* 0x000000ffff038224 */ /* 0x000fe200078e000d */
[----:B------:R0:W-:Y:S01]  /*1d60*/  @!P0 STG.E.U16 desc[UR4][R4.64], R12 ;  /* 0x0000000c04008986 */ /* 0x0001e2000c101504 */
[----:B------:R-:W-:Y:S04]  /*1d70*/  BSSY B0, `(.L_x_1524) ;  /* 0x000002d000007945 */ /* 0x000fe80003800000 */
[----:B------:R-:W-:Y:S01]  /*1d80*/  BSSY B1, `(.L_x_1525) ;  /* 0x0000025000017945 */ /* 0x000fe20003800000 */
[----:B------:R-:W-:-:S13]  /*1d90*/  ISETP.GE.AND P0, PT, R3, R2, PT ;  /* 0x000000020300720c */ /* 0x000fda0003f06270 */
[----:B0-----:R-:W-:Y:S05]  /*1da0*/  @P0 BRA `(.L_x_1526) ;  /* 0x0000000000300947 */ /* 0x001fea0003800000 */
[----:B------:R-:W0:Y:S01]  /*1db0*/  LDC.64 R4, c[0x0][0x218] ;  /* 0x00008600ff047b82 */ /* 0x000e220000000a00 */
[----:B------:R-:W-:Y:S02]  /*1dc0*/  IMAD.IADD R13, R0, 0x1, R3 ;  /* 0x00000001000d7824 */ /* 0x000fe400078e0203 */
        /* <DEDUP_REMOVED lines=10> */
.L_x_1526:
[----:B------:R-:W-:-:S13]  /*1e70*/  ISETP.GE.AND P0, PT, R3, R2, PT ;  /* 0x000000020300720c */ /* 0x000fda0003f06270 */
[----:B------:R-:W-:Y:S05]  /*1e80*/  @P0 BRA `(.L_x_1528) ;  /* 0x0000000000300947 */ /* 0x000fea0003800000 */
[----:B0-----:R-:W0:Y:S01]  /*1e90*/  LDC.64 R4, c[0x0][0x218] ;  /* 0x00008600ff047b82 */ /* 0x001e220000000a00 */
[----:B------:R-:W-:Y:S02]  /*1ea0*/  IMAD.IADD R13, R0, 0x1, R3 ;  /* 0x00000001000d7824 */ /* 0x000fe400078e0203 */
[----:B------:R-:W-:Y:S02]  /*1eb0*/  VIADD R3, R3, 0x80 ;  /* 0x0000008003037836 */ /* 0x000fe40000000000 */
[----:B0-----:R-:W-:-:S05]  /*1ec0*/  IMAD.WIDE.U32 R4, R13, 0x2, R4 ;  /* 0x000000020d047825 */ /* 0x001fca00078e0004 */
[----:B------:R1:W-:Y:S02]  /*1ed0*/  STG.E.U16 desc[UR4][R4.64], R7 ;  /* 0x0000000704007986 */ /* 0x0003e4000c101504 */
.L_x_1527:
[----:B------:R-:W-:-:S13]  /*1ee0*/  ISETP.GE.AND P0, PT, R3, R2, PT ;  /* 0x000000020300720c */ /* 0x000fda0003f06270 */
[----:B------:R-:W-:Y:S05]  /*1ef0*/  @P0 BRA `(.L_x_1529) ;  /* 0x0000000000340947 */ /* 0x000fea0003800000 */
[----:B01----:R-:W0:Y:S01]  /*1f00*/  LDC.64 R4, c[0x0][0x218] ;  /* 0x00008600ff047b82 */ /* 0x003e220000000a00 */
[----:B------:R-:W-:Y:S01]  /*1f10*/  IADD3 R7, R0, R3, RZ ;  /* 0x0000000300077210 */ /* 0x000fe20007ffe0ff */
[----:B------:R-:W-:-:S04]  /*1f20*/  VIADD R3, R3, 0x80 ;  /* 0x0000008003037836 */ /* 0x000fc80000000000 */
[----:B0-----:R-:W-:-:S05]  /*1f30*/  IMAD.WIDE.U32 R4, R7, 0x2, R4 ;  /* 0x0000000207047825 */ /* 0x001fca00078e0004 */
[----:B------:R1:W-:Y:S02]  /*1f40*/  STG.E.U16 desc[UR4][R4.64], R8 ;  /* 0x0000000804007986 */ /* 0x0003e4000c101504 */
.L_x_1528:
        /* <DEDUP_REMOVED lines=8> */
.L_x_1529:
[----:B------:R-:W-:Y:S05]  /*1fd0*/  BSYNC B1 ;  /* 0x0000000000017941 */ /* 0x000fea0003800000 */
.L_x_1525:
[----:B------:R-:W-:-:S13]  /*1fe0*/  ISETP.GE.AND P0, PT, R3, R2, PT ;  /* 0x000000020300720c */ /* 0x000fda0003f06270 */
[----:B012---:R-:W0:Y:S01]  /*1ff0*/  @!P0 LDC.64 R4, c[0x0][0x218] ;  /* 0x00008600ff048b82 */ /* 0x007e220000000a00 */
[----:B------:R-:W-:Y:S01]  /*2000*/  @!P0 IADD3 R7, R0, R3, RZ ;  /* 0x0000000300078210 */ /* 0x000fe20007ffe0ff */
[----:B------:R-:W-:-:S04]  /*2010*/  @!P0 VIADD R3, R3, 0x80 ;  /* 0x0000008003038836 */ /* 0x000fc80000000000 */
[----:B0-----:R-:W-:-:S05]  /*2020*/  @!P0 IMAD.WIDE.U32 R4, R7, 0x2, R4 ;  /* 0x0000000207048825 */ /* 0x001fca00078e0004 */
[----:B------:R2:W-:Y:S02]  /*2030*/  @!P0 STG.E.U16 desc[UR4][R4.64], R10 ;  /* 0x0000000a04008986 */ /* 0x0005e4000c101504 */
.L_x_1530:
[----:B------:R-:W-:Y:S05]  /*2040*/  BSYNC B0 ;  /* 0x0000000000007941 */ /* 0x000fea0003800000 */
.L_x_1524:
[----:B------:R-:W-:Y:S05]  /*2050*/  WARPSYNC.ALL ;  /* 0x0000000000007948 */ /* 0x000fea0003800000 */
[----:B------:R-:W-:-:S13]  /*2060*/  ISETP.GE.AND P0, PT, R3, R2, PT ;  /* 0x000000020300720c */ /* 0x000fda0003f06270 */
[----:B------:R-:W-:Y:S05]  /*2070*/  @P0 EXIT ;  /* 0x000000000000094d */ /* 0x000fea0003800000 */
[----:B012---:R-:W0:Y:S01]  /*2080*/  LDC.64 R4, c[0x0][0x218] ;  /* 0x00008600ff047b82 */ /* 0x007e220000000a00 */
[----:B------:R-:W-:-:S04]  /*2090*/  IMAD.IADD R3, R0, 0x1, R3 ;  /* 0x0000000100037824 */ /* 0x000fc800078e0203 */
[----:B0-----:R-:W-:-:S05]  /*20a0*/  IMAD.WIDE.U32 R2, R3, 0x2, R4 ;  /* 0x0000000203027825 */ /* 0x001fca00078e0004 */
[----:B------:R-:W-:Y:S01]  /*20b0*/  STG.E.U16 desc[UR4][R2.64], R11 ;  /* 0x0000000b02007986 */ /* 0x000fe2000c101504 */
[----:B------:R-:W-:Y:S05]  /*20c0*/  EXIT ;  /* 0x000000000000794d */ /* 0x000fea0003800000 */
.L_x_1531:
        /* <DEDUP_REMOVED lines=11> */
.L_x_19771:


//--------------------- .text._ZN2at6native29vectorized_elementwise_kernelILi4ENS0_13BinaryFunctorIN3c108BFloat16ES4_S4_ZZZNS0_17hypot_kernel_cudaERNS_18TensorIteratorBaseEENKUlvE_clEvENKUlvE2_clEvEUlS4_S4_E_EESt5arrayIPcLm3EEEEviT0_T1_ --------------------------
	.section	.text._ZN2at6native29vectorized_elementwise_kernelILi4ENS0_13BinaryFunctorIN3c108BFloat16ES4_S4_ZZZNS0_17hypot_kernel_cudaERNS_18TensorIteratorBaseEENKUlvE_clEvENKUlvE2_clEvEUlS4_S4_E_EESt5arrayIPcLm3EEEEviT0_T1_,"ax",@progbits
	.align	128
        .global         _ZN2at6native29vectorized_elementwise_kernelILi4ENS0_13BinaryFunctorIN3c108BFloat16ES4_S4_ZZZNS0_17hypot_kernel_cudaERNS_18TensorIteratorBaseEENKUlvE_clEvENKUlvE2_clEvEUlS4_S4_E_EESt5arrayIPcLm3EEEEviT0_T1_
        .type           _ZN2at6native29vectorized_elementwise_kernelILi4ENS0_13BinaryFunctorIN3c108BFloat16ES4_S4_ZZZNS0_17hypot_kernel_cudaERNS_18TensorIteratorBaseEENKUlvE_clEvENKUlvE2_clEvEUlS4_S4_E_EESt5arrayIPcLm3EEEEviT0_T1_,@function
        .size           _ZN2at6native29vectorized_elementwise_kernelILi4ENS0_13BinaryFunctorIN3c108BFloat16ES4_S4_ZZZNS0_17hypot_kernel_cudaERNS_18TensorIteratorBaseEENKUlvE_clEvENKUlvE2_clEvEUlS4_S4_E_EESt5arrayIPcLm3EEEEviT0_T1_,(.L_x_19772 - _ZN2at6native29vectorized_elementwise_kernelILi4ENS0_13BinaryFunctorIN3c108BFloat16ES4_S4_ZZZNS0_17hypot_kernel_cudaERNS_18TensorIteratorBaseEENKUlvE_clEvENKUlvE2_clEvEUlS4_S4_E_EESt5arrayIPcLm3EEEEviT0_T1_)
        .other          _ZN2at6native29vectorized_elementwise_kernelILi4ENS0_13BinaryFunctorIN3c108BFloat16ES4_S4_ZZZNS0_17hypot_kernel_cudaERNS_18TensorIteratorBaseEENKUlvE_clEvENKUlvE2_clEvEUlS4_S4_E_EESt5arrayIPcLm3EEEEviT0_T1_,@"STO_CUDA_ENTRY STV_DEFAULT"
_ZN2at6native29vectorized_elementwise_kernelILi4ENS0_13BinaryFunctorIN3c108BFloat16ES4_S4_ZZZNS0_17hypot_kernel_cudaERNS_18TensorIteratorBaseEENKUlvE_clEvENKUlvE2_clEvEUlS4_S4_E_EESt5arrayIPcLm3EEEEviT0_T1_:
.text._ZN2at6native29vectorized_elementwise_kernelILi4ENS0_13BinaryFunctorIN3c108BFloat16ES4_S4_ZZZNS0_17hypot_kernel_cudaERNS_18TensorIteratorBaseEENKUlvE_clEvENKUlvE2_clEvEUlS4_S4_E_EESt5arrayIPcLm3EEEEviT0_T1_:
        /* <DEDUP_REMOVED lines=14> */
[----:B------:R-:W2:Y:S04]  /*00e0*/  LDG.E.64 R8, desc[UR4][R14.64] ;  /* 0x000000040e087981 */ /* 0x000ea8000c1e1b00 */
[----:B------:R0:W3:Y:S01]  /*00f0*/  LDG.E.64 R2, desc[UR4][R14.64+0x400] ;  /* 0x000400040e027981 */ /* 0x0000e2000c1e1b00 */
[----:B------:R-:W-:-:S05]  /*0100*/  IMAD.WIDE.U32 R16, R4, 0x8, R6 ;  /* 0x0000000804107825 */ /* 0x000fca00078e0006 */
[----:B------:R-:W4:Y:S04]  /*0110*/  LDG.E.64 R10, desc[UR4][R16.64] ;  /* 0x00000004100a7981 */ /* 0x000f28000c1e1b00 */
[----:B------:R1:W5:Y:S01]  /*0120*/  LDG.E.64 R6, desc[UR4][R16.64+0x400] ;  /* 0x0004000410067981 */ /* 0x000362000c1e1b00 */
[----:B--2---:R-:W-:-:S04]  /*0130*/  IMAD.U32 R5, R8, 0x10000, RZ ;  /* 0x0001000008057824 */ /* 0x004fc800078e00ff */
[----:B------:R-:W-:Y:S01]  /*0140*/  FADD.FTZ R5, |R5|, -RZ ;  /* 0x800000ff05057221 */ /* 0x000fe20000010200 */
[----:B----4-:R-:W-:-:S04]  /*0150*/  IMAD.U32 R12, R10, 0x10000, RZ ;  /* 0x000100000a0c7824 */ /* 0x010fc800078e00ff */
[----:B------:R-:W-:Y:S01]  /*0160*/  FADD.FTZ R18, |R12|, -RZ ;  /* 0x800000ff0c127221 */ /* 0x000fe20000010200 */
[----:B------:R-:W-:Y:S02]  /*0170*/  IMAD.U32 R13, R9, 0x10000, RZ ;  /* 0x00010000090d7824 */ /* 0x000fe400078e00ff */
[----:B------:R-:W-:Y:S02]  /*0180*/  IMAD.U32 R19, R11, 0x10000, RZ ;  /* 0x000100000b137824 */ /* 0x000fe400078e00ff */
[CC--:B------:R-:W-:Y:S02]  /*0190*/  VIMNMX R12, R5.reuse, R18.reuse, PT ;  /* 0x00000012050c7248 */ /* 0x0c0fe40003fe0100 */
[----:B------:R-:W-:Y:S01]  /*01a0*/  VIMNMX R5, R5, R18, !PT ;  /* 0x0000001205057248 */ /* 0x000fe20007fe0100 */
[----:B------:R-:W-:Y:S01]  /*01b0*/  FADD.FTZ R20, |R13|, -RZ ;  /* 0x800000ff0d147221 */ /* 0x000fe20000010200 */
[----:B------:R-:W-:Y:S01]  /*01c0*/  PRMT R9, R8, 0x7632, R9 ;  /* 0x0000763208097816 */ /* 0x000fe20000000009 */
[----:B------:R-:W-:Y:S01]  /*01d0*/  FADD.FTZ R19, |R19|, -RZ ;  /* 0x800000ff13137221 */ /* 0x000fe20000010200 */
[----:B------:R-:W-:-:S02]  /*01e0*/  PRMT R11, R10, 0x7632, R11 ;  /* 0x000076320a0b7816 */ /* 0x000fc4000000000b */
[----:B0-----:R-:W-:Y:S02]  /*01f0*/  LOP3.LUT R14, R5, 0xfe000000, RZ, 0xc0, !PT ;  /* 0xfe000000050e7812 */ /* 0x001fe400078ec0ff */
[----:B------:R-:W-:Y:S01]  /*0200*/  SHF.L.U32 R15, R9, 0x10, RZ ;  /* 0x00000010090f7819 */ /* 0x000fe200000006ff */
[----:B-1----:R-:W-:Y:S01]  /*0210*/  IMAD.U32 R16, R11, 0x10000, RZ ;  /* 0x000100000b107824 */ /* 0x002fe200078e00ff */
[----:B------:R-:W-:Y:S02]  /*0220*/  PRMT R10, R9, 0x7632, R10 ;  /* 0x00007632090a7816 */ /* 0x000fe4000000000a */
[-C--:B------:R-:W-:Y:S02]  /*0230*/  VIMNMX R8, R20, R19.reuse, !PT ;  /* 0x0000001314087248 */ /* 0x080fe40007fe0100 */
[----:B------:R-:W-:Y:S02]  /*0240*/  PRMT R11, R11, 0x7632, R11 ;  /* 0x000076320b0b7816 */ /* 0x000fe4000000000b */
[----:B------:R-:W-:Y:S01]  /*0250*/  IADD3 R9, -R14, 0x7e800000, RZ ;  /* 0x7e8000000e097810 */ /* 0x000fe20007ffe1ff */
[----:B------:R-:W-:Y:S01]  /*0260*/  FADD.FTZ R17, |R15|, -RZ ;  /* 0x800000ff0f117221 */ /* 0x000fe20000010200 */
[----:B------:R-:W-:Y:S01]  /*0270*/  VIMNMX R13, R20, R19, PT ;  /* 0x00000013140d7248 */ /* 0x000fe20003fe0100 */
[----:B------:R-:W-:Y:S01]  /*0280*/  FADD.FTZ R22, |R16|, -RZ ;  /* 0x800000ff10167221 */ /* 0x000fe20000010200 */
[----:B------:R-:W-:Y:S01]  /*0290*/  LOP3.LUT R15, R8, 0xfe000000, RZ, 0xc0, !PT ;  /* 0xfe000000080f7812 */ /* 0x000fe200078ec0ff */
[----:B------:R-:W-:-:S02]  /*02a0*/  IMAD.U32 R10, R10, 0x10000, RZ ;  /* 0x000100000a0a7824 */ /* 0x000fc400078e00ff */
[-C--:B------:R-:W-:Y:S01]  /*02b0*/  FMUL.FTZ R16, R12, R9.reuse ;  /* 0x000000090c107220 */ /* 0x080fe20000410000 */
[----:B------:R-:W-:Y:S01]  /*02c0*/  IMAD.U32 R20, R11, 0x10000, RZ ;  /* 0x000100000b147824 */ /* 0x000fe200078e00ff */
[----:B------:R-:W-:Y:S01]  /*02d0*/  IADD3 R21, -R15, 0x7e800000, RZ ;  /* 0x7e8000000f157810 */ /* 0x000fe20007ffe1ff */
[----:B------:R-:W-:Y:S01]  /*02e0*/  FADD.FTZ R11, |R10|, -RZ ;  /* 0x800000ff0a0b7221 */ /* 0x000fe20000010200 */
[----:B------:R-:W-:Y:S01]  /*02f0*/  FMUL.FTZ R9, R5, R9 ;  /* 0x0000000905097220 */ /* 0x000fe20000410000 */
[----:B------:R-:W-:Y:S01]  /*0300*/  FMUL.FTZ R18, R16, R16 ;  /* 0x0000001010127220 */ /* 0x000fe20000410000 */
[----:B------:R-:W-:Y:S01]  /*0310*/  FADD.FTZ R20, |R20|, -RZ ;  /* 0x800000ff14147221 */ /* 0x000fe20000010200 */
[CC--:B------:R-:W-:Y:S02]  /*0320*/  VIMNMX R10, R17.reuse, R22.reuse, !PT ;  /* 0x00000016110a7248 */ /* 0x0c0fe40007fe0100 */
[----:B------:R-:W-:Y:S01]  /*0330*/  VIMNMX R16, R17, R22, PT ;  /* 0x0000001611107248 */ /* 0x000fe20003fe0100 */
[----:B------:R-:W-:Y:S01]  /*0340*/  FFMA.FTZ R19, R9, R9, R18 ;  /* 0x0000000909137223 */ /* 0x000fe20000010012 */
[----:B------:R-:W-:Y:S01]  /*0350*/  FMUL.FTZ R17, R13, R21 ;  /* 0x000000150d117220 */ /* 0x000fe20000410000 */
[----:B------:R-:W-:-:S03]  /*0360*/  VIMNMX R9, R11, R20, !PT ;  /* 0x000000140b097248 */ /* 0x000fc60007fe0100 */
[----:B------:R-:W-:Y:S01]  /*0370*/  FMUL.FTZ R23, R17, R17 ;  /* 0x0000001111177220 */ /* 0x000fe20000410000 */
[----:B------:R-:W-:Y:S02]  /*0380*/  LOP3.LUT R17, R9, 0xfe000000, RZ, 0xc0, !PT ;  /* 0xfe00000009117812 */ /* 0x000fe400078ec0ff */
[----:B------:R-:W-:Y:S02]  /*0390*/  VIMNMX R11, R11, R20, PT ;  /* 0x000000140b0b7248 */ /* 0x000fe40003fe0100 */
[----:B------:R-:W-:Y:S02]  /*03a0*/  IADD3 R24, -R17, 0x7e800000, RZ ;  /* 0x7e80000011187810 */ /* 0x000fe40007ffe1ff */
[----:B------:R-:W-:Y:S01]  /*03b0*/  LOP3.LUT R18, R10, 0xfe000000, RZ, 0xc0, !PT ;  /* 0xfe0000000a127812 */ /* 0x000fe200078ec0ff */
[----:B------:R-:W-:Y:S02]  /*03c0*/  FMUL.FTZ R22, R8, R21 ;  /* 0x0000001508167220 */ /* 0x000fe40000410000 */
[-C--:B------:R-:W-:Y:S01]  /*03d0*/  FMUL.FTZ R25, R11, R24.reuse ;  /* 0x000000180b197220 */ /* 0x080fe20000410000 */
[----:B------:R-:W-:Y:S01]  /*03e0*/  IADD3 R21, -R18, 0x7e800000, RZ ;  /* 0x7e80000012157810 */ /* 0x000fe20007ffe1ff */
[----:B------:R-:W-:-:S02]  /*03f0*/  FMUL.FTZ R24, R9, R24 ;  /* 0x0000001809187220 */ /* 0x000fc40000410000 */
[----:B------:R-:W-:Y:S02]  /*0400*/  FMUL.FTZ R25, R25, R25 ;  /* 0x0000001919197220 */ /* 0x000fe40000410000 */
[-C--:B------:R-:W-:Y:S01]  /*0410*/  FMUL.FTZ R20, R16, R21.reuse ;  /* 0x0000001510147220 */ /* 0x080fe20000410000 */
[----:B------:R-:W-:Y:S01]  /*0420*/  FFMA.FTZ R23, R22, R22, R23 ;  /* 0x0000001616177223 */ /* 0x000fe20000010017 */
[----:B------:R-:W-:Y:S01]  /*0430*/  FFMA.FTZ R25, R24, R24, R25 ;  /* 0x0000001818197223 */ /* 0x000fe20000010019 */
[----:B------:R-:W-:Y:S01]  /*0440*/  FMUL.FTZ R21, R10, R21 ;  /* 0x000000150a157220 */ /* 0x000fe20000410000 */
[----:B------:R-:W-:Y:S01]  /*0450*/  FMUL.FTZ R22, R20, R20 ;  /* 0x0000001414167220 */ /* 0x000fe20000410000 */
[----:B------:R-:W-:Y:S01]  /*0460*/  MUFU.SQRT R19, R19 ;  /* 0x0000001300137308 */ /* 0x000fe20000002000 */
[----:B------:R-:W-:Y:S02]  /*0470*/  FSETP.NEU.FTZ.AND P5, PT, R13, RZ, PT ;  /* 0x000000ff0d00720b */ /* 0x000fe40003fbd000 */
[----:B------:R-:W-:-:S05]  /*0480*/  FFMA.FTZ R21, R21, R21, R22 ;  /* 0x0000001515157223 */ /* 0x000fca0000010016 */
[----:B------:R-:W0:Y:S01]  /*0490*/  MUFU.SQRT R20, R23 ;  /* 0x0000001700147308 */ /* 0x000e220000002000 */
[----:B------:R-:W-:Y:S02]  /*04a0*/  FSETP.NEU.FTZ.AND P2, PT, R12, RZ, PT ;  /* 0x000000ff0c00720b */ /* 0x000fe40003f5d000 */
[----:B------:R-:W-:-:S05]  /*04b0*/  FSETP.NEU.FTZ.AND P6, PT, R11, RZ, PT ;  /* 0x000000ff0b00720b */ /* 0x000fca0003fdd000 */
[----:B------:R-:W1:Y:S01]  /*04c0*/  MUFU.SQRT R25, R25 ;  /* 0x0000001900197308 */ /* 0x000e620000002000 */
[----:B------:R-:W-:Y:S01]  /*04d0*/  FSETP.NEU.FTZ.AND P1, PT, R12, +INF , PT ;  /* 0x7f8000000c00780b */ /* 0x000fe20003f3d000 */
[----:B---3--:R-:W-:Y:S01]  /*04e0*/  IMAD.U32 R12, R2, 0x10000, RZ ;  /* 0x00010000020c7824 */ /* 0x008fe200078e00ff */
[----:B------:R-:W-:Y:S02]  /*04f0*/  FSETP.NEU.FTZ.AND P0, PT, R13, +INF , PT ;  /* 0x7f8000000d00780b */ /* 0x000fe40003f1d000 */
[----:B-----5:R-:W-:-:S03]  /*0500*/  SHF.L.U32 R13, R6, 0x10, RZ ;  /* 0x00000010060d7819 */ /* 0x020fc600000006ff */
[----:B------:R-:W2:Y:S01]  /*0510*/  MUFU.SQRT R21, R21 ;  /* 0x0000001500157308 */ /* 0x000ea20000002000 */
[C---:B------:R-:W-:Y:S02]  /*0520*/  FSETP.NEU.FTZ.AND P4, PT, R16.reuse, RZ, PT ;  /* 0x000000ff1000720b */ /* 0x040fe40003f9d000 */
[----:B------:R-:W-:Y:S01]  /*0530*/  FSETP.NEU.FTZ.AND P3, PT, R16, +INF , PT ;  /* 0x7f8000001000780b */ /* 0x000fe20003f7d000 */
[----:B------:R-:W-:Y:S01]  /*0540*/  FADD.FTZ R16, |R12|, -RZ ;  /* 0x800000ff0c107221 */ /* 0x000fe20000010200 */
[----:B------:R-:W-:Y:S02]  /*0550*/  LOP3.LUT R15, R15, 0x800000, RZ, 0xfc, !PT ;  /* 0x008000000f0f7812 */ /* 0x000fe400078efcff */
[----:B------:R-:W-:Y:S02]  /*0560*/  LOP3.LUT R14, R14, 0x800000, RZ, 0xfc, !PT ;  /* 0x008000000e0e7812 */ /* 0x000fe400078efcff */
[----:B------:R-:W-:Y:S01]  /*0570*/  LOP3.LUT R12, R17, 0x800000, RZ, 0xfc, !PT ;  /* 0x00800000110c7812 */ /* 0x000fe200078efcff */
[----:B------:R-:W-:Y:S01]  /*0580*/  FADD.FTZ R17, |R13|, -RZ ;  /* 0x800000ff0d117221 */ /* 0x000fe20000010200 */
[----:B------:R-:W-:Y:S01]  /*0590*/  PRMT R6, R3, 0x7632, R6 ;  /* 0x0000763203067816 */ /* 0x000fe20000000006 */
[----:B0-----:R-:W-:Y:S01]  /*05a0*/  @P5 FMUL.FTZ R8, R20, R15 ;  /* 0x0000000f14085220 */ /* 0x001fe20000410000 */
[----:B------:R-:W-:Y:S01]  /*05b0*/  @P2 FMUL.FTZ R5, R19, R14 ;  /* 0x0000000e13052220 */ /* 0x000fe20000410000 */
[----:B------:R-:W-:Y:S01]  /*05c0*/  PRMT R2, R2, 0x7632, R2 ;  /* 0x0000763202027816 */ /* 0x000fe20000000002 */
[----:B------:R-:W-:-:S02]  /*05d0*/  IMAD.U32 R15, R3, 0x10000, RZ ;  /* 0x00010000030f7824 */ /* 0x000fc400078e00ff */
[----:B-1----:R-:W-:Y:S01]  /*05e0*/  @P6 FMUL.FTZ R9, R25, R12 ;  /* 0x0000000c19096220 */ /* 0x002fe20000410000 */
[----:B------:R-:W-:Y:S02]  /*05f0*/  PRMT R3, R6, 0x7632, R3 ;  /* 0x0000763206037816 */ /* 0x000fe40000000003 */
[C---:B------:R-:W-:Y:S01]  /*0600*/  PRMT R14, R7.reuse, 0x7632, R14 ;  /* 0x00007632070e7816 */ /* 0x040fe2000000000e */
[----:B------:R-:W-:Y:S01]  /*0610*/  IMAD.U32 R7, R7, 0x10000, RZ ;  /* 0x0001000007077824 */ /* 0x000fe200078e00ff */
[-C--:B------:R-:W-:Y:S01]  /*0620*/  VIMNMX R12, R16, R17.reuse, !PT ;  /* 0x00000011100c7248 */ /* 0x080fe20007fe0100 */
[----:B------:R-:W-:Y:S01]  /*0630*/  IMAD.U32 R2, R2, 0x10000, RZ ;  /* 0x0001000002027824 */ /* 0x000fe200078e00ff */
[----:B------:R-:W-:Y:S01]  /*0640*/  LOP3.LUT R18, R18, 0x800000, RZ, 0xfc, !PT ;  /* 0x0080000012127812 */ /* 0x000fe200078efcff */
[----:B------:R-:W-:Y:S01]  /*0650*/  FADD.FTZ R15, |R15|, -RZ ;  /* 0x800000ff0f0f7221 */ /* 0x000fe20000010200 */
[----:B------:R-:W-:Y:S01]  /*0660*/  VIMNMX R13, R16, R17, PT ;  /* 0x00000011100d7248 */ /* 0x000fe20003fe0100 */
[----:B------:R-:W-:-:S02]  /*0670*/  IMAD.U32 R3, R3, 0x10000, RZ ;  /* 0x0001000003037824 */ /* 0x000fc400078e00ff */
[----:B------:R-:W-:Y:S01]  /*0680*/  FADD.FTZ R16, |R7|, -RZ ;  /* 0x800000ff07107221 */ /* 0x000fe20000010200 */
[----:B------:R-:W-:Y:S01]  /*0690*/  LOP3.LUT R22, R12, 0xfe000000, RZ, 0xc0, !PT ;  /* 0xfe0000000c167812 */ /* 0x000fe200078ec0ff */
[----:B--2---:R-:W-:Y:S01]  /*06a0*/  @P4 FMUL.FTZ R10, R21, R18 ;  /* 0x00000012150a4220 */ /* 0x004fe20000410000 */
[----:B------:R-:W-:Y:S01]  /*06b0*/  SHF.L.U32 R17, R6, 0x10, RZ ;  /* 0x0000001006117819 */ /* 0x000fe200000006ff */
[----:B------:R-:W-:Y:S01]  /*06c0*/  FADD.FTZ R7, |R2|, -RZ ;  /* 0x800000ff02077221 */ /* 0x000fe20000010200 */
[----:B------:R-:W-:Y:S02]  /*06d0*/  IMAD.U32 R18, R14, 0x10000, RZ ;  /* 0x000100000e127824 */ /* 0x000fe400078e00ff */
[----:B------:R-:W-:Y:S01]  /*06e0*/  FADD.FTZ R6, |R3|, -RZ ;  /* 0x800000ff03067221 */ /* 0x000fe20000010200 */
[----:B------:R-:W-:Y:S02]  /*06f0*/  IADD3 R2, -R22, 0x7e800000, RZ ;  /* 0x7e80000016027810 */ /* 0x000fe40007ffe1ff */
[----:B------:R-:W-:-:S02]  /*0700*/  VIMNMX R14, R15, R16, !PT ;  /* 0x000000100f0e7248 */ /* 0x000fc40007fe0100 */
[----:B------:R-:W-:Y:S01]  /*0710*/  VIMNMX R19, R15, R16, PT ;  /* 0x000000100f137248 */ /* 0x000fe20003fe0100 */
[----:B------:R-:W-:Y:S01]  /*0720*/  FADD.FTZ R16, |R17|, -RZ ;  /* 0x800000ff11107221 */ /* 0x000fe20000010200 */
[----:B------:R-:W-:Y:S01]  /*0730*/  VIMNMX R17, R7, R6, PT ;  /* 0x0000000607117248 */ /* 0x000fe20003fe0100 */
[----:B------:R-:W-:Y:S01]  /*0740*/  FMUL.FTZ R3, R13, R2 ;  /* 0x000000020d037220 */ /* 0x000fe20000410000 */
[----:B------:R-:W-:Y:S01]  /*0750*/  LOP3.LUT R20, R14, 0xfe000000, RZ, 0xc0, !PT ;  /* 0xfe0000000e147812 */ /* 0x000fe200078ec0ff */
[----:B------:R-:W-:Y:S01]  /*0760*/  FADD.FTZ R15, |R18|, -RZ ;  /* 0x800000ff120f7221 */ /* 0x000fe20000010200 */
[----:B------:R-:W-:Y:S01]  /*0770*/  VIMNMX R7, R7, R6, !PT ;  /* 0x0000000607077248 */ /* 0x000fe20007fe0100 */
[----:B------:R-:W-:Y:S01]  /*0780*/  FMUL.FTZ R2, R12, R2 ;  /* 0x000000020c027220 */ /* 0x000fe20000410000 */
[----:B------:R-:W-:Y:S01]  /*0790*/  FMUL.FTZ R3, R3, R3 ;  /* 0x0000000303037220 */ /* 0x000fe20000410000 */
[----:B------:R-:W-:Y:S02]  /*07a0*/  IADD3 R23, -R20, 0x7e800000, RZ ;  /* 0x7e80000014177810 */ /* 0x000fe40007ffe1ff */
[----:B------:R-:W-:-:S02]  /*07b0*/  LOP3.LUT R21, R7, 0xfe000000, RZ, 0xc0, !PT ;  /* 0xfe00000007157812 */ /* 0x000fc400078ec0ff */
[----:B------:R-:W-:Y:S01]  /*07c0*/  VIMNMX R6, R16, R15, !PT ;  /* 0x0000000f10067248 */ /* 0x000fe20007fe0100 */
[----:B------:R-:W-:Y:S01]  /*07d0*/  FFMA.FTZ R24, R2, R2, R3 ;  /* 0x0000000202187223 */ /* 0x000fe20000010003 */
[----:B------:R-:W-:Y:S01]  /*07e0*/  IADD3 R18, -R21, 0x7e800000, RZ ;  /* 0x7e80000015127810 */ /* 0x000fe20007ffe1ff */
[----:B------:R-:W-:Y:S01]  /*07f0*/  FMUL.FTZ R3, R19, R23 ;  /* 0x0000001713037220 */ /* 0x000fe20000410000 */
[----:B------:R-:W-:Y:S02]  /*0800*/  VIMNMX R16, R16, R15, PT ;  /* 0x0000000f10107248 */ /* 0x000fe40003fe0100 */
[----:B------:R-:W-:Y:S01]  /*0810*/  LOP3.LUT R15, R6, 0xfe000000, RZ, 0xc0, !PT ;  /* 0xfe000000060f7812 */ /* 0x000fe200078ec0ff */
[----:B------:R-:W-:Y:S01]  /*0820*/  FMUL.FTZ R26, R3, R3 ;  /* 0x00000003031a7220 */ /* 0x000fe20000410000 */
[----:B------:R-:W-:Y:S02]  /*0830*/  FMUL.FTZ R2, R17, R18 ;  /* 0x0000001211027220 */ /* 0x000fe40000410000 */
[----:B------:R-:W-:Y:S01]  /*0840*/  IADD3 R3, -R15, 0x7e800000, RZ ;  /* 0x7e8000000f037810 */ /* 0x000fe20007ffe1ff */
[----:B------:R-:W-:Y:S01]  /*0850*/  FMUL.FTZ R25, R14, R23 ;  /* 0x000000170e197220 */ /* 0x000fe20000410000 */
[----:B------:R-:W-:-:S03]  /*0860*/  FMUL.FTZ R23, R2, R2 ;  /* 0x0000000202177220 */ /* 0x000fc60000410000 */
[----:B------:R-:W-:Y:S01]  /*0870*/  FMUL.FTZ R2, R16, R3 ;  /* 0x0000000310027220 */ /* 0x000fe20000410000 */
[----:B------:R-:W-:Y:S01]  /*0880*/  FFMA.FTZ R26, R25, R25, R26 ;  /* 0x00000019191a7223 */ /* 0x000fe2000001001a */
[----:B------:R-:W-:Y:S02]  /*0890*/  FMUL.FTZ R25, R6, R3 ;  /* 0x0000000306197220 */ /* 0x000fe40000410000 */
[----:B------:R-:W-:Y:S02]  /*08a0*/  FMUL.FTZ R28, R2, R2 ;  /* 0x00000002021c7220 */ /* 0x000fe40000410000 */
[----:B------:R-:W0:Y:S01]  /*08b0*/  LDC.64 R2, c[0x0][0x218] ;  /* 0x00008600ff027b82 */ /* 0x000e220000000a00 */
[----:B------:R-:W-:Y:S01]  /*08c0*/  FMUL.FTZ R18, R7, R18 ;  /* 0x0000001207127220 */ /* 0x000fe20000410000 */
[----:B------:R-:W-:-:S03]  /*08d0*/  FFMA.FTZ R28, R25, R25, R28 ;  /* 0x00000019191c7223 */ /* 0x000fc6000001001c */
[----:B------:R-:W-:Y:S01]  /*08e0*/  FFMA.FTZ R23, R18, R18, R23 ;  /* 0x0000001212177223 */ /* 0x000fe20000010017 */
[----:B------:R-:W-:Y:S01]  /*08f0*/  FSETP.NEU.FTZ.AND P2, PT, R11, +INF , PT ;  /* 0x7f8000000b00780b */ /* 0x000fe20003f5d000 */
[----:B------:R-:W1:Y:S01]  /*0900*/  MUFU.SQRT R24, R24 ;  /* 0x0000001800187308 */ /* 0x000e620000002000 */
[----:B------:R-:W-:Y:S02]  /*0910*/  FSEL R5, R5, +INF , P1 ;  /* 0x7f80000005057808 */ /* 0x000fe40000800000 */
[----:B------:R-:W-:-:S05]  /*0920*/  FSEL R8, R8, +INF , P0 ;  /* 0x7f80000008087808 */ /* 0x000fca0000000000 */
[----:B------:R-:W-:Y:S01]  /*0930*/  MUFU.SQRT R18, R26 ;  /* 0x0000001a00127308 */ /* 0x000fe20000002000 */
[----:B------:R-:W-:Y:S02]  /*0940*/  FSETP.NEU.FTZ.AND P6, PT, R13, RZ, PT ;  /* 0x000000ff0d00720b */ /* 0x000fe40003fdd000 */
[----:B------:R-:W-:-:S05]  /*0950*/  FSETP.NEU.FTZ.AND P5, PT, R17, RZ, PT ;  /* 0x000000ff1100720b */ /* 0x000fca0003fbd000 */
[----:B------:R-:W2:Y:S01]  /*0960*/  MUFU.SQRT R23, R23 ;  /* 0x0000001700177308 */ /* 0x000ea20000002000 */
[----:B------:R-:W-:Y:S02]  /*0970*/  FSETP.NEU.FTZ.AND P1, PT, R19, RZ, PT ;  /* 0x000000ff1300720b */ /* 0x000fe40003f3d000 */
[----:B------:R-:W-:-:S05]  /*0980*/  FSETP.NEU.FTZ.AND P0, PT, R16, RZ, PT ;  /* 0x000000ff1000720b */ /* 0x000fca0003f1d000 */
[----:B------:R-:W3:Y:S01]  /*0990*/  MUFU.SQRT R11, R28 ;  /* 0x0000001c000b7308 */ /* 0x000ee20000002000 */
[----:B------:R-:W-:Y:S01]  /*09a0*/  LOP3.LUT R25, R22, 0x800000, RZ, 0xfc, !PT ;  /* 0x0080000016197812 */ /* 0x000fe200078efcff */
[----:B0-----:R-:W-:Y:S01]  /*09b0*/  IMAD.WIDE.U32 R2, R0, 0x2, R2 ;  /* 0x0000000200027825 */ /* 0x001fe200078e0002 */
[----:B------:R-:W-:Y:S02]  /*09c0*/  FSETP.NEU.FTZ.AND P4, PT, R13, +INF , PT ;  /* 0x7f8000000d00780b */ /* 0x000fe40003f9d000 */
[----:B------:R-:W-:Y:S02]  /*09d0*/  LOP3.LUT R22, R21, 0x800000, RZ, 0xfc, !PT ;  /* 0x0080000015167812 */ /* 0x000fe400078efcff */
[----:B------:R-:W-:Y:S02]  /*09e0*/  LOP3.LUT R13, R20, 0x800000, RZ, 0xfc, !PT ;  /* 0x00800000140d7812 */ /* 0x000fe400078efcff */
[----:B------:R-:W-:Y:S01]  /*09f0*/  LOP3.LUT R0, R15, 0x800000, RZ, 0xfc, !PT ;  /* 0x008000000f007812 */ /* 0x000fe200078efcff */
[----:B-1----:R-:W-:Y:S01]  /*0a00*/  @P6 FMUL.FTZ R12, R24, R25 ;  /* 0x00000019180c6220 */ /* 0x002fe20000410000 */
[----:B--2---:R-:W-:Y:S01]  /*0a10*/  @P5 FMUL.FTZ R7, R23, R22 ;  /* 0x0000001617075220 */ /* 0x004fe20000410000 */
[----:B------:R-:W-:Y:S01]  /*0a20*/  @P1 FMUL.FTZ R14, R18, R13 ;  /* 0x0000000d120e1220 */ /* 0x000fe20000410000 */
[----:B------:R-:W-:-:S02]  /*0a30*/  FSETP.NEU.FTZ.AND P6, PT, R19, +INF , PT ;  /* 0x7f8000001300780b */ /* 0x000fc40003fdd000 */
[----:B------:R-:W-:Y:S01]  /*0a40*/  FSETP.NEU.FTZ.AND P5, PT, R17, +INF , PT ;  /* 0x7f8000001100780b */ /* 0x000fe20003fbd000 */
[----:B---3--:R-:W-:Y:S01]  /*0a50*/  @P0 FMUL.FTZ R6, R11, R0 ;  /* 0x000000000b060220 */ /* 0x008fe20000410000 */
[----:B------:R-:W-:Y:S02]  /*0a60*/  FSETP.NEU.FTZ.AND P1, PT, R16, +INF , PT ;  /* 0x7f8000001000780b */ /* 0x000fe40003f3d000 */
[----:B------:R-:W-:Y:S02]  /*0a70*/  FSEL R10, R10, +INF , P3 ;  /* 0x7f8000000a0a7808 */ /* 0x000fe40001800000 */
[----:B------:R-:W-:Y:S02]  /*0a80*/  FSEL R12, R12, +INF , P4 ;  /* 0x7f8000000c0c7808 */ /* 0x000fe40002000000 */
[----:B------:R-:W-:Y:S02]  /*0a90*/  FSEL R14, R14, +INF , P6 ;  /* 0x7f8000000e0e7808 */ /* 0x000fe40003000000 */
[----:B------:R-:W-:-:S02]  /*0aa0*/  FSEL R9, R9, +INF , P2 ;  /* 0x7f80000009097808 */ /* 0x000fc40001000000 */
[----:B------:R-:W-:Y:S02]  /*0ab0*/  FSEL R7, R7, +INF , P5 ;  /* 0x7f80000007077808 */ /* 0x000fe40002800000 */
[----:B------:R-:W-:Y:S01]  /*0ac0*/  FSEL R11, R6, +INF , P1 ;  /* 0x7f800000060b7808 */ /* 0x000fe20000800000 */
[----:B------:R-:W-:Y:S01]  /*0ad0*/  IMAD.WIDE R2, R4, 0x8, R2 ;  /* 0x0000000804027825 */ /* 0x000fe200078e0202 */
[----:B------:R-:W-:Y:S02]  /*0ae0*/  F2FP.BF16.F32.PACK_AB R4, R10, R5 ;  /* 0x000000050a04723e */ /* 0x000fe400000010ff */
[----:B------:R-:W-:Y:S02]  /*0af0*/  F2FP.BF16.F32.PACK_AB R5, R9, R8 ;  /* 0x000000080905723e */ /* 0x000fe400000010ff */
[----:B------:R-:W-:Y:S02]  /*0b00*/  F2FP.BF16.F32.PACK_AB R10, R7, R12 ;  /* 0x0000000c070a723e */ /* 0x000fe400000010ff */
[----:B------:R-:W-:Y:S01]  /*0b10*/  F2FP.BF16.F32.PACK_AB R11, R11, R14 ;  /* 0x0000000e0b0b723e */ /* 0x000fe200000010ff */
[----:B------:R-:W-:Y:S04]  /*0b20*/  STG.E.64 desc[UR4][R2.64], R4 ;  /* 0x0000000402007986 */ /* 0x000fe8000c101b04 */
[----:B------:R-:W-:Y:S01]  /*0b30*/  STG.E.64 desc[UR4][R2.64+0x400], R10 ;  /* 0x0004000a02007986 */ /* 0x000fe2000c101b04 */
[----:B------:R-:W-:Y:S05]  /*0b40*/  EXIT ;  /* 0x000000000000794d */ /* 0x000fea0003800000 */
.L_x_1532:
        /* <DEDUP_REMOVED lines=110> */
.L_x_1534:
[----:B------:R-:W-:Y:S05]  /*1230*/  BSYNC B0 ;  /* 0x0000000000007941 */ /* 0x000fea0003800000 */
.L_x_1533:
        /* <DEDUP_REMOVED lines=23> */
.L_x_1536:
[----:B------:R-:W-:Y:S05]  /*13b0*/  BSYNC B0 ;  /* 0x0000000000007941 */ /* 0x000fea0003800000 */
.L_x_1535:
        /* <DEDUP_REMOVED lines=36> */
.L_x_1538:
[----:B------:R-:W-:Y:S05]  /*1600*/  BSYNC B0 ;  /* 0x0000000000007941 */ /* 0x000fea0003800000 */
.L_x_1537:
        /* <DEDUP_REMOVED lines=21> */
.L_x_1540:
[----:B------:R-:W-:Y:S05]  /*1760*/  BSYNC B0 ;  /* 0x0000000000007941 */ /* 0x000fea0003800000 */
.L_x_1539:
        /* <DEDUP_REMOVED lines=21> */
.L_x_1542:
[----:B------:R-:W-:Y:S05]  /*18c0*/  BSYNC B0 ;  /* 0x0000000000007941 */ /* 0x000fea0003800000 */
.L_x_1541:
        /* <DEDUP_REMOVED lines=21> */
.L_x_1544:
[----:B------:R-:W-:Y:S05]  /*1a20*/  BSYNC B0 ;  /* 0x0000000000007941 */ /* 0x000fea0003800000 */
.L_x_1543:
        /* <DEDUP_REMOVED lines=21> */
.L_x_1546:
[----:B------:R-:W-:Y:S05]  /*1b80*/  BSYNC B0 ;  /* 0x0000000000007941 */ /* 0x000fea0003800000 */
.L_x_1545:
        /* <DEDUP_REMOVED lines=21> */
.L_x_1548:
[----:B------:R-:W-:Y:S05]  /*1ce0*/  BSYNC B0 ;  /* 0x0000000000007941 */ /* 0x000fea0003800000 */
.L_x_1547:
        /* <DEDUP_REMOVED lines=18> */
.L_x_1551:
[----:B------:R-:W-:-:S13]  /*1e10*/  ISETP.GE.AND P0, PT, R3, R2, PT ;  /* 0x000000020300720c */ /* 0x000fda0003f06270 */
[----:B------:R-:W-:Y:S05]  /*1e20*/  @P0 BRA `(.L_x_1553) ;  /* 0x0000000000300947 */ /* 0x000fea0003800000 */
[----:B0-----:R-:W0:Y:S01]  /*1e30*/  LDC.64 R4, c[0x0][0x218] ;  /* 0x00008600ff047b82 */ /* 0x001e220000000a00 */
[----:B------:R-:W-:Y:S02]  /*1e40*/  IMAD.IADD R13, R0, 0x1, R3 ;  /* 0x00000001000d7824 */ /* 0x000fe400078e0203 */
[----:B------:R-:W-:Y:S02]  /*1e50*/  VIADD R3, R3, 0x80 ;  /* 0x0000008003037836 */ /* 0x000fe40000000000 */
[----:B0-----:R-:W-:-:S05]  /*1e60*/  IMAD.WIDE.U32 R4, R13, 0x2, R4 ;  /* 0x000000020d047825 */ /* 0x001fca00078e0004 */
[----:B------:R1:W-:Y:S02]  /*1e70*/  STG.E.U16 desc[UR4][R4.64], R7 ;  /* 0x0000000704007986 */ /* 0x0003e4000c101504 */
.L_x_1552:
[----:B------:R-:W-:-:S13]  /*1e80*/  ISETP.GE.AND P0, PT, R3, R2, PT ;  /* 0x000000020300720c */ /* 0x000fda0003f06270 */
[----:B------:R-:W-:Y:S05]  /*1e90*/  @P0 BRA `(.L_x_1554) ;  /* 0x0000000000340947 */ /* 0x000fea0003800000 */
[----:B01----:R-:W0:Y:S01]  /*1ea0*/  LDC.64 R4, c[0x0][0x218] ;  /* 0x00008600ff047b82 */ /* 0x003e220000000a00 */
[----:B------:R-:W-:Y:S01]  /*1eb0*/  IADD3 R7, R0, R3, RZ ;  /* 0x0000000300077210 */ /* 0x000fe20007ffe0ff */
[----:B------:R-:W-:-:S04]  /*1ec0*/  VIADD R3, R3, 0x80 ;  /* 0x0000008003037836 */ /* 0x000fc80000000000 */
[----:B0-----:R-:W-:-:S05]  /*1ed0*/  IMAD.WIDE.U32 R4, R7, 0x2, R4 ;  /* 0x0000000207047825 */ /* 0x001fca00078e0004 */
[----:B------:R1:W-:Y:S02]  /*1ee0*/  STG.E.U16 desc[UR4][R4.64], R8 ;  /* 0x0000000804007986 */ /* 0x0003e4000c101504 */
.L_x_1553:
        /* <DEDUP_REMOVED lines=8> */
.L_x_1554:
[----:B------:R-:W-:Y:S05]  /*1f70*/  BSYNC B1 ;  /* 0x0000000000017941 */ /* 0x000fea0003800000 */
.L_x_1550:
[----:B------:R-:W-:-:S13]  /*1f80*/  ISETP.GE.AND P0, PT, R3, R2, PT ;  /* 0x000000020300720c */ /* 0x000fda0003f06270 */
[----:B012---:R-:W0:Y:S01]  /*1f90*/  @!P0 LDC.64 R4, c[0x0][0x218] ;  /* 0x00008600ff048b82 */ /* 0x007e220000000a00 */
[----:B------:R-:W-:Y:S01]  /*1fa0*/  @!P0 IADD3 R7, R0, R3, RZ ;  /* 0x0000000300078210 */ /* 0x000fe20007ffe0ff */
[----:B------:R-:W-:-:S04]  /*1fb0*/  @!P0 VIADD R3, R3, 0x80 ;  /* 0x0000008003038836 */ /* 0x000fc80000000000 */
[----:B0-----:R-:W-:-:S05]  /*1fc0*/  @!P0 IMAD.WIDE.U32 R4, R7, 0x2, R4 ;  /* 0x0000000207048825 */ /* 0x001fca00078e0004 */
[----:B------:R2:W-:Y:S02]  /*1fd0*/  @!P0 STG.E.U16 desc[UR4][R4.64], R10 ;  /* 0x0000000a04008986 */ /* 0x0005e4000c101504 */
.L_x_1555:
[----:B------:R-:W-:Y:S05]  /*1fe0*/  BSYNC B0 ;  /* 0x0000000000007941 */ /* 0x000fea0003800000 */
.L_x_1549:
        /* <DEDUP_REMOVED lines=8> */
.L_x_1556:
        /* <DEDUP_REMOVED lines=9> */
.L_x_19772:


//--------------------- .text._ZN2at6native29vectorized_elementwise_kernelILi8ENS0_13BinaryFunctorIN3c108BFloat16ES4_S4_ZZZNS0_17hypot_kernel_cudaERNS_18TensorIteratorBaseEENKUlvE_clEvENKUlvE2_clEvEUlS4_S4_E_EESt5arrayIPcLm3EEEEviT0_T1_ --------------------------
	.section	.text._ZN2at6native29vectorized_elementwise_kernelILi8ENS0_13BinaryFunctorIN3c108BFloat16ES4_S4_ZZZNS0_17hypot_kernel_cudaERNS_18TensorIteratorBaseEENKUlvE_clEvENKUlvE2_clEvEUlS4_S4_E_EESt5arrayIPcLm3EEEEviT0_T1_,"ax",@progbits
	.align	128
        .global         _ZN2at6native29vectorized_elementwise_kernelILi8ENS0_13BinaryFunctorIN3c108BFloat16ES4_S4_ZZZNS0_17hypot_kernel_cudaERNS_18TensorIteratorBaseEENKUlvE_clEvENKUlvE2_clEvEUlS4_S4_E_EESt5arrayIPcLm3EEEEviT0_T1_
        .type           _ZN2at6native29vectorized_elementwise_kernelILi8ENS0_13BinaryFunctorIN3c108BFloat16ES4_S4_ZZZNS0_17hypot_kernel_cudaERNS_18TensorIteratorBaseEENKUlvE_clEvENKUlvE2_clEvEUlS4_S4_E_EESt5arrayIPcLm3EEEEviT0_T1_,@function
        .size           _ZN2at6native29vectorized_elementwise_kernelILi8ENS0_13BinaryFunctorIN3c108BFloat16ES4_S4_ZZZNS0_17hypot_kernel_cudaERNS_18TensorIteratorBaseEENKUlvE_clEvENKUlvE2_clEvEUlS4_S4_E_EESt5arrayIPcLm3EEEEviT0_T1_,(.L_x_19773 - _ZN2at6native29vectorized_elementwise_kernelILi8ENS0_13BinaryFunctorIN3c108BFloat16ES4_S4_ZZZNS0_17hypot_kernel_cudaERNS_18TensorIteratorBaseEENKUlvE_clEvENKUlvE2_clEvEUlS4_S4_E_EESt5arrayIPcLm3EEEEviT0_T1_)
        .other          _ZN2at6native29vectorized_elementwise_kernelILi8ENS0_13BinaryFunctorIN3c108BFloat16ES4_S4_ZZZNS0_17hypot_kernel_cudaERNS_18TensorIteratorBaseEENKUlvE_clEvENKUlvE2_clEvEUlS4_S4_E_EESt5arrayIPcLm3EEEEviT0_T1_,@"STO_CUDA_ENTRY STV_DEFAULT"
_ZN2at6native29vectorized_elementwise_kernelILi8ENS0_13BinaryFunctorIN3c108BFloat16ES4_S4_ZZZNS0_17hypot_kernel_cudaERNS_18TensorIteratorBaseEENKUlvE_clEvENKUlvE2_clEvEUlS4_S4_E_EESt5arrayIPcLm3EEEEviT0_T1_:
.text._ZN2at6native29vectorized_elementwise_kernelILi8ENS0_13BinaryFunctorIN3c108BFloat16ES4_S4_ZZZNS0_17hypot_kernel_cudaERNS_18TensorIteratorBaseEENKUlvE_clEvENKUlvE2_clEvEUlS4_S4_E_EESt5arrayIPcLm3EEEEviT0_T1_:
        /* <DEDUP_REMOVED lines=13> */
[----:B--2---:R-:W-:Y:S02]  /*00d0*/  IMAD.WIDE R2, R0, 0x2, R6 ;  /* 0x0000000200027825 */ /* 0x004fe400078e0206 */
[----:B------:R-:W2:Y:S02]  /*00e0*/  LDG.E.128 R12, desc[UR4][R12.64] ;  /* 0x000000040c0c7981 */ /* 0x000ea4000c1e1d00 */
[----:B------:R-:W-:-:S06]  /*00f0*/  IMAD.WIDE.U32 R8, R4, 0x10, R2 ;  /* 0x0000001004087825 */ /* 0x000fcc00078e0002 */
[----:B------:R-:W3:Y:S01]  /*0100*/  LDG.E.128 R8, desc[UR4][R8.64] ;  /* 0x0000000408087981 */ /* 0x000ee2000c1e1d00 */
[C---:B--2---:R-:W-:Y:S01]  /*0110*/  PRMT R18, R12.reuse, 0x7632, R18 ;  /* 0x000076320c127816 */ /* 0x044fe20000000012 */
[----:B------:R-:W-:Y:S01]  /*0120*/  IMAD.U32 R7, R12, 0x10000, RZ ;  /* 0x000100000c077824 */ /* 0x000fe200078e00ff */
[C---:B------:R-:W-:Y:S01]  /*0130*/  PRMT R3, R15.reuse, 0x7632, R3 ;  /* 0x000076320f037816 */ /* 0x040fe20000000003 */
[----:B------:R-:W-:Y:S01]  /*0140*/  IMAD.U32 R2, R15, 0x10000, RZ ;  /* 0x000100000f027824 */ /* 0x000fe200078e00ff */
[C---:B------:R-:W-:Y:S01]  /*0150*/  PRMT R6, R14.reuse, 0x7632, R6 ;  /* 0x000076320e067816 */ /* 0x040fe20000000006 */
[----:B------:R-:W-:Y:S02]  /*0160*/  IMAD.U32 R17, R13, 0x10000, RZ ;  /* 0x000100000d117824 */ /* 0x000fe400078e00ff */
[----:B------:R-:W-:Y:S01]  /*0170*/  FADD.FTZ R7, |R7|, -RZ ;  /* 0x800000ff07077221 */ /* 0x000fe20000010200 */
[----:B------:R-:W-:Y:S01]  /*0180*/  IMAD.U32 R19, R14, 0x10000, RZ ;  /* 0x000100000e137824 */ /* 0x000fe200078e00ff */
[----:B------:R-:W-:Y:S01]  /*0190*/  PRMT R5, R13, 0x7632, R5 ;  /* 0x000076320d057816 */ /* 0x000fe20000000005 */
[----:B------:R-:W-:Y:S01]  /*01a0*/  FADD.FTZ R17, |R17|, -RZ ;  /* 0x800000ff11117221 */ /* 0x000fe20000010200 */
[----:B---3--:R-:W-:Y:S01]  /*01b0*/  SHF.L.U32 R12, R8, 0x10, RZ ;  /* 0x00000010080c7819 */ /* 0x008fe200000006ff */
[----:B------:R-:W-:Y:S01]  /*01c0*/  IMAD.U32 R21, R11, 0x10000, RZ ;  /* 0x000100000b157824 */ /* 0x000fe200078e00ff */
[C---:B------:R-:W-:Y:S01]  /*01d0*/  PRMT R15, R9.reuse, 0x7632, R15 ;  /* 0x00007632090f7816 */ /* 0x040fe2000000000f */
[----:B------:R-:W-:Y:S01]  /*01e0*/  IMAD.U32 R9, R9, 0x10000, RZ ;  /* 0x0001000009097824 */ /* 0x000fe200078e00ff */
[----:B------:R-:W-:Y:S01]  /*01f0*/  PRMT R20, R10, 0x7632, R20 ;  /* 0x000076320a147816 */ /* 0x000fe20000000014 */
[----:B------:R-:W-:Y:S01]  /*0200*/  FADD.FTZ R12, |R12|, -RZ ;  /* 0x800000ff0c0c7221 */ /* 0x000fe20000010200 */
[----:B------:R-:W-:-:S02]  /*0210*/  IMAD.U32 R10, R10, 0x10000, RZ ;  /* 0x000100000a0a7824 */ /* 0x000fc400078e00ff */
[----:B------:R-:W-:Y:S01]  /*0220*/  FADD.FTZ R14, |R9|, -RZ ;  /* 0x800000ff090e7221 */ /* 0x000fe20000010200 */
[----:B------:R-:W-:Y:S01]  /*0230*/  PRMT R16, R11, 0x7632, R16 ;  /* 0x000076320b107816 */ /* 0x000fe20000000010 */
[----:B------:R-:W-:Y:S01]  /*0240*/  FADD.FTZ R19, |R19|, -RZ ;  /* 0x800000ff13137221 */ /* 0x000fe20000010200 */
[CC--:B------:R-:W-:Y:S01]  /*0250*/  VIMNMX R11, R7.reuse, R12.reuse, !PT ;  /* 0x0000000c070b7248 */ /* 0x0c0fe20007fe0100 */
[----:B------:R-:W-:Y:S01]  /*0260*/  FADD.FTZ R22, |R10|, -RZ ;  /* 0x800000ff0a167221 */ /* 0x000fe20000010200 */
[----:B------:R-:W-:Y:S01]  /*0270*/  PRMT R13, R8, 0x7632, R13 ;  /* 0x00007632080d7816 */ /* 0x000fe2000000000d */
[----:B------:R-:W-:Y:S01]  /*0280*/  IMAD.U32 R18, R18, 0x10000, RZ ;  /* 0x0001000012127824 */ /* 0x000fe200078e00ff */
[----:B------:R-:W-:Y:S01]  /*0290*/  VIMNMX R8, R7, R12, PT ;  /* 0x0000000c07087248 */ /* 0x000fe20003fe0100 */
[----:B------:R-:W-:Y:S01]  /*02a0*/  FADD.FTZ R9, |R2|, -RZ ;  /* 0x800000ff02097221 */ /* 0x000fe20000010200 */
[-C--:B------:R-:W-:Y:S01]  /*02b0*/  VIMNMX R10, R17, R14.reuse, PT ;  /* 0x0000000e110a7248 */ /* 0x080fe20003fe0100 */
[----:B------:R-:W-:Y:S01]  /*02c0*/  FADD.FTZ R24, |R21|, -RZ ;  /* 0x800000ff15187221 */ /* 0x000fe20000010200 */
[----:B------:R-:W-:Y:S01]  /*02d0*/  VIMNMX R12, R17, R14, !PT ;  /* 0x0000000e110c7248 */ /* 0x000fe20007fe0100 */
[----:B------:R-:W-:Y:S01]  /*02e0*/  FADD.FTZ R21, |R18|, -RZ ;  /* 0x800000ff12157221 */ /* 0x000fe20000010200 */
[----:B------:R-:W-:Y:S01]  /*02f0*/  LOP3.LUT R17, R11, 0xfe000000, RZ, 0xc0, !PT ;  /* 0xfe0000000b117812 */ /* 0x000fe200078ec0ff */
[----:B------:R-:W-:Y:S01]  /*0300*/  IMAD.U32 R5, R5, 0x10000, RZ ;  /* 0x0001000005057824 */ /* 0x000fe200078e00ff */
[-C--:B------:R-:W-:Y:S01]  /*0310*/  VIMNMX R2, R19, R22.reuse, PT ;  /* 0x0000001613027248 */ /* 0x080fe20003fe0100 */
[----:B------:R-:W-:Y:S01]  /*0320*/  IMAD.U32 R20, R20, 0x10000, RZ ;  /* 0x0001000014147824 */ /* 0x000fe200078e00ff */
[----:B------:R-:W-:Y:S01]  /*0330*/  IADD3 R14, -R17, 0x7e800000, RZ ;  /* 0x7e800000110e7810 */ /* 0x000fe20007ffe1ff */
[----:B------:R-:W-:Y:S01]  /*0340*/  IMAD.U32 R15, R15, 0x10000, RZ ;  /* 0x000100000f0f7824 */ /* 0x000fe200078e00ff */
[----:B------:R-:W-:-:S02]  /*0350*/  VIMNMX R7, R19, R22, !PT ;  /* 0x0000001613077248 */ /* 0x000fc40007fe0100 */
[----:B------:R-:W-:Y:S01]  /*0360*/  SHF.L.U32 R19, R13, 0x10, RZ ;  /* 0x000000100d137819 */ /* 0x000fe200000006ff */
[CC--:B------:R-:W-:Y:S01]  /*0370*/  FMUL.FTZ R18, R8.reuse, R14.reuse ;  /* 0x0000000e08127220 */ /* 0x0c0fe20000410000 */
[C---:B------:R-:W-:Y:S01]  /*0380*/  FSETP.NEU.FTZ.AND P1, PT, R8.reuse, RZ, PT ;  /* 0x000000ff0800720b */ /* 0x040fe20003f3d000 */
[----:B------:R-:W-:Y:S01]  /*0390*/  FADD.FTZ R23, |R15|, -RZ ;  /* 0x800000ff0f177221 */ /* 0x000fe20000010200 */
[----:B------:R-:W-:Y:S01]  /*03a0*/  FSETP.NEU.FTZ.AND P2, PT, R8, +INF , PT ;  /* 0x7f8000000800780b */ /* 0x000fe20003f5d000 */
[----:B------:R-:W-:Y:S01]  /*03b0*/  FADD.FTZ R22, |R19|, -RZ ;  /* 0x800000ff13167221 */ /* 0x000fe20000010200 */
[----:B------:R-:W-:Y:S01]  /*03c0*/  FMUL.FTZ R19, R11, R14 ;  /* 0x0000000e0b137220 */ /* 0x000fe20000410000 */
[----:B------:R-:W-:Y:S01]  /*03d0*/  FMUL.FTZ R18, R18, R18 ;  /* 0x0000001212127220 */ /* 0x000fe20000410000 */
[----:B------:R-:W-:Y:S02]  /*03e0*/  FSETP.NEU.FTZ.AND P3, PT, R10, RZ, PT ;  /* 0x000000ff0a00720b */ /* 0x000fe40003f7d000 */
[----:B------:R-:W-:Y:S01]  /*03f0*/  VIMNMX R14, R21, R22, PT ;  /* 0x00000016150e7248 */ /* 0x000fe20003fe0100 */
[----:B------:R-:W-:Y:S01]  /*0400*/  FFMA.FTZ R18, R19, R19, R18 ;  /* 0x0000001313127223 */ /* 0x000fe20000010012 */
[----:B------:R-:W-:-:S02]  /*0410*/  LOP3.LUT R19, R12, 0xfe000000, RZ, 0xc0, !PT ;  /* 0xfe0000000c137812 */ /* 0x000fc400078ec0ff */
[----:B------:R-:W-:Y:S01]  /*0420*/  VIMNMX R8, R21, R22, !PT ;  /* 0x0000001615087248 */ /* 0x000fe20007fe0100 */
[----:B------:R-:W-:Y:S01]  /*0430*/  IMAD.U32 R22, R6, 0x10000, RZ ;  /* 0x0001000006167824 */ /* 0x000fe200078e00ff */
[----:B------:R-:W-:Y:S01]  /*0440*/  IADD3 R21, -R19, 0x7e800000, RZ ;  /* 0x7e80000013157810 */ /* 0x000fe20007ffe1ff */
[----:B------:R-:W-:Y:S01]  /*0450*/  FADD.FTZ R6, |R5|, -RZ ;  /* 0x800000ff05067221 */ /* 0x000fe20000010200 */
[----:B------:R-:W-:Y:S01]  /*0460*/  FSETP.NEU.FTZ.AND P0, PT, R10, +INF , PT ;  /* 0x7f8000000a00780b */ /* 0x000fe20003f1d000 */
[----:B------:R-:W-:Y:S01]  /*0470*/  FADD.FTZ R5, |R22|, -RZ ;  /* 0x800000ff16057221 */ /* 0x000fe20000010200 */
[----:B------:R-:W-:Y:S01]  /*0480*/  FADD.FTZ R22, |R20|, -RZ ;  /* 0x800000ff14167221 */ /* 0x000fe20000010200 */
[-C--:B------:R-:W-:Y:S01]  /*0490*/  FMUL.FTZ R10, R10, R21.reuse ;  /* 0x000000150a0a7220 */ /* 0x080fe20000410000 */
[----:B------:R-:W0:Y:S01]  /*04a0*/  MUFU.SQRT R18, R18 ;  /* 0x0000001200127308 */ /* 0x000e220000002000 */
[----:B------:R-:W-:Y:S01]  /*04b0*/  FMUL.FTZ R21, R12, R21 ;  /* 0x000000150c157220 */ /* 0x000fe20000410000 */
[----:B------:R-:W-:Y:S01]  /*04c0*/  VIMNMX R15, R6, R23, PT ;  /* 0x00000017060f7248 */ /* 0x000fe20003fe0100 */
[----:B------:R-:W-:Y:S01]  /*04d0*/  FMUL.FTZ R20, R10, R10 ;  /* 0x0000000a0a147220 */ /* 0x000fe20000410000 */
[----:B------:R-:W-:-:S02]  /*04e0*/  VIMNMX R10, R5, R22, PT ;  /* 0x00000016050a7248 */ /* 0x000fc40003fe0100 */
[----:B------:R-:W-:Y:S01]  /*04f0*/  VIMNMX R5, R5, R22, !PT ;  /* 0x0000001605057248 */ /* 0x000fe20007fe0100 */
[----:B------:R-:W-:Y:S01]  /*0500*/  FFMA.FTZ R21, R21, R21, R20 ;  /* 0x0000001515157223 */ /* 0x000fe20000010014 */
[----:B------:R-:W-:Y:S02]  /*0510*/  LOP3.LUT R20, R8, 0xfe000000, RZ, 0xc0, !PT ;  /* 0xfe00000008147812 */ /* 0x000fe400078ec0ff */
[----:B------:R-:W-:Y:S02]  /*0520*/  VIMNMX R6, R6, R23, !PT ;  /* 0x0000001706067248 */ /* 0x000fe40007fe0100 */
[----:B------:R-:W-:Y:S01]  /*0530*/  SHF.L.U32 R22, R3, 0x10, RZ ;  /* 0x0000001003167819 */ /* 0x000fe200000006ff */
[----:B------:R-:W1:Y:S01]  /*0540*/  MUFU.SQRT R21, R21 ;  /* 0x0000001500157308 */ /* 0x000e620000002000 */
[----:B------:R-:W-:Y:S02]  /*0550*/  IADD3 R23, -R20, 0x7e800000, RZ ;  /* 0x7e80000014177810 */ /* 0x000fe40007ffe1ff */
[----:B------:R-:W-:-:S02]  /*0560*/  VIMNMX R13, R9, R24, PT ;  /* 0x00000018090d7248 */ /* 0x000fc40003fe0100 */
[----:B------:R-:W-:Y:S01]  /*0570*/  VIMNMX R9, R9, R24, !PT ;  /* 0x0000001809097248 */ /* 0x000fe20007fe0100 */
[----:B------:R-:W-:Y:S01]  /*0580*/  IMAD.U32 R24, R16, 0x10000, RZ ;  /* 0x0001000010187824 */ /* 0x000fe200078e00ff */
[----:B------:R-:W-:Y:S01]  /*0590*/  LOP3.LUT R17, R17, 0x800000, RZ, 0xfc, !PT ;  /* 0x0080000011117812 */ /* 0x000fe200078efcff */
[----:B------:R-:W-:Y:S01]  /*05a0*/  FADD.FTZ R16, |R22|, -RZ ;  /* 0x800000ff16107221 */ /* 0x000fe20000010200 */
[----:B------:R-:W-:Y:S01]  /*05b0*/  LOP3.LUT R3, R6, 0xfe000000, RZ, 0xc0, !PT ;  /* 0xfe00000006037812 */ /* 0x000fe200078ec0ff */
[-C--:B------:R-:W-:Y:S01]  /*05c0*/  FMUL.FTZ R22, R14, R23.reuse ;  /* 0x000000170e167220 */ /* 0x080fe20000410000 */
[----:B------:R-:W-:Y:S01]  /*05d0*/  FMUL.FTZ R23, R8, R23 ;  /* 0x0000001708177220 */ /* 0x000fe20000410000 */
[----:B0-----:R-:W-:Y:S01]  /*05e0*/  @P1 FMUL.FTZ R11, R18, R17 ;  /* 0x00000011120b1220 */ /* 0x001fe20000410000 */
[----:B------:R-:W-:Y:S01]  /*05f0*/  IADD3 R18, -R3, 0x7e800000, RZ ;  /* 0x7e80000003127810 */ /* 0x000fe20007ffe1ff */
[----:B------:R-:W-:Y:S01]  /*0600*/  FMUL.FTZ R22, R22, R22 ;  /* 0x0000001616167220 */ /* 0x000fe20000410000 */
[----:B------:R-:W-:Y:S01]  /*0610*/  FADD.FTZ R25, |R24|, -RZ ;  /* 0x800000ff18197221 */ /* 0x000fe20000010200 */
[----:B------:R-:W-:-:S02]  /*0620*/  FSETP.NEU.FTZ.AND P1, PT, R14, RZ, PT ;  /* 0x000000ff0e00720b */ /* 0x000fc40003f3d000 */
[----:B------:R-:W-:Y:S01]  /*0630*/  FFMA.FTZ R22, R23, R23, R22 ;  /* 0x0000001717167223 */ /* 0x000fe20000010016 */
[-C--:B------:R-:W-:Y:S01]  /*0640*/  FMUL.FTZ R24, R15, R18.reuse ;  /* 0x000000120f187220 */ /* 0x080fe20000410000 */
[----:B------:R-:W-:Y:S01]  /*0650*/  FMUL.FTZ R23, R6, R18 ;  /* 0x0000001206177220 */ /* 0x000fe20000410000 */
[----:B------:R-:W-:Y:S02]  /*0660*/  LOP3.LUT R18, R7, 0xfe000000, RZ, 0xc0, !PT ;  /* 0xfe00000007127812 */ /* 0x000fe400078ec0ff */
[----:B------:R-:W-:Y:S01]  /*0670*/  FMUL.FTZ R26, R24, R24 ;  /* 0x00000018181a7220 */ /* 0x000fe20000410000 */
[----:B------:R-:W0:Y:S01]  /*0680*/  MUFU.SQRT R22, R22 ;  /* 0x0000001600167308 */ /* 0x000e220000002000 */
[----:B------:R-:W-:Y:S02]  /*0690*/  LOP3.LUT R24, R19, 0x800000, RZ, 0xfc, !PT ;  /* 0x0080000013187812 */ /* 0x000fe400078efcff */
[----:B------:R-:W-:Y:S01]  /*06a0*/  FFMA.FTZ R26, R23, R23, R26 ;  /* 0x00000017171a7223 */ /* 0x000fe2000001001a */
[----:B------:R-:W-:-:S02]  /*06b0*/  VIMNMX R17, R16, R25, PT ;  /* 0x0000001910117248 */ /* 0x000fc40003fe0100 */
[----:B-1----:R-:W-:Y:S01]  /*06c0*/  @P3 FMUL.FTZ R12, R21, R24 ;  /* 0x00000018150c3220 */ /* 0x002fe20000410000 */
[----:B------:R-:W-:Y:S01]  /*06d0*/  VIMNMX R16, R16, R25, !PT ;  /* 0x0000001910107248 */ /* 0x000fe20007fe0100 */
[----:B------:R-:W1:Y:S01]  /*06e0*/  MUFU.SQRT R21, R26 ;  /* 0x0000001a00157308 */ /* 0x000e620000002000 */
[----:B------:R-:W-:Y:S02]  /*06f0*/  IADD3 R25, -R18, 0x7e800000, RZ ;  /* 0x7e80000012197810 */ /* 0x000fe40007ffe1ff */
[----:B------:R-:W-:Y:S02]  /*0700*/  FSETP.NEU.FTZ.AND P3, PT, R15, RZ, PT ;  /* 0x000000ff0f00720b */ /* 0x000fe40003f7d000 */
[----:B------:R-:W-:Y:S01]  /*0710*/  LOP3.LUT R23, R20, 0x800000, RZ, 0xfc, !PT ;  /* 0x0080000014177812 */ /* 0x000fe200078efcff */
[-C--:B------:R-:W-:Y:S01]  /*0720*/  FMUL.FTZ R24, R2, R25.reuse ;  /* 0x0000001902187220 */ /* 0x080fe20000410000 */
[----:B------:R-:W-:Y:S01]  /*0730*/  LOP3.LUT R20, R5, 0xfe000000, RZ, 0xc0, !PT ;  /* 0xfe00000005147812 */ /* 0x000fe200078ec0ff */
[----:B------:R-:W-:Y:S01]  /*0740*/  FMUL.FTZ R25, R7, R25 ;  /* 0x0000001907197220 */ /* 0x000fe20000410000 */
[----:B------:R-:W-:Y:S01]  /*0750*/  LOP3.LUT R19, R9, 0xfe000000, RZ, 0xc0, !PT ;  /* 0xfe00000009137812 */ /* 0x000fe200078ec0ff */
[----:B0-----:R-:W-:Y:S01]  /*0760*/  @P1 FMUL.FTZ R8, R22, R23 ;  /* 0x0000001716081220 */ /* 0x001fe20000410000 */
[----:B------:R-:W-:Y:S01]  /*0770*/  LOP3.LUT R22, R3, 0x800000, RZ, 0xfc, !PT ;  /* 0x0080000003167812 */ /* 0x000fe200078efcff */
[----:B------:R-:W-:Y:S01]  /*0780*/  FMUL.FTZ R24, R24, R24 ;  /* 0x0000001818187220 */ /* 0x000fe20000410000 */
[----:B------:R-:W-:-:S02]  /*0790*/  IADD3 R3, -R20, 0x7e800000, RZ ;  /* 0x7e80000014037810 */ /* 0x000fc40007ffe1ff */
[----:B------:R-:W-:Y:S01]  /*07a0*/  IADD3 R28, -R19, 0x7e800000, RZ ;  /* 0x7e800000131c7810 */ /* 0x000fe20007ffe1ff */
[----:B------:R-:W-:Y:S01]  /*07b0*/  FFMA.FTZ R24, R25, R25, R24 ;  /* 0x0000001919187223 */ /* 0x000fe20000010018 */
[----:B-1----:R-:W-:Y:S01]  /*07c0*/  @P3 FMUL.FTZ R6, R21, R22 ;  /* 0x0000001615063220 */ /* 0x002fe20000410000 */
[-C--:B------:R-:W-:Y:S01]  /*07d0*/  FMUL.FTZ R25, R10, R3.reuse ;  /* 0x000000030a197220 */ /* 0x080fe20000410000 */
[----:B------:R-:W-:Y:S01]  /*07e0*/  LOP3.LUT R21, R16, 0xfe000000, RZ, 0xc0, !PT ;  /* 0xfe00000010157812 */ /* 0x000fe200078ec0ff */
[----:B------:R-:W-:Y:S01]  /*07f0*/  FMUL.FTZ R3, R5, R3 ;  /* 0x0000000305037220 */ /* 0x000fe20000410000 */
[-C--:B------:R-:W-:Y:S01]  /*0800*/  FMUL.FTZ R23, R13, R28.reuse ;  /* 0x0000001c0d177220 */ /* 0x080fe20000410000 */
[----:B------:R-:W-:Y:S01]  /*0810*/  FMUL.FTZ R26, R25, R25 ;  /* 0x00000019191a7220 */ /* 0x000fe20000410000 */
[----:B------:R-:W-:Y:S01]  /*0820*/  IADD3 R25, -R21, 0x7e800000, RZ ;  /* 0x7e80000015197810 */ /* 0x000fe20007ffe1ff */
[----:B------:R-:W-:Y:S01]  /*0830*/  FMUL.FTZ R28, R9, R28 ;  /* 0x0000001c091c7220 */ /* 0x000fe20000410000 */
[C---:B------:R-:W-:Y:S01]  /*0840*/  FSETP.NEU.FTZ.AND P6, PT, R2.reuse, RZ, PT ;  /* 0x000000ff0200720b */ /* 0x040fe20003fdd000 */
[----:B------:R-:W-:Y:S01]  /*0850*/  FFMA.FTZ R26, R3, R3, R26 ;  /* 0x00000003031a7223 */ /* 0x000fe2000001001a */
[----:B------:R-:W-:Y:S01]  /*0860*/  FSETP.NEU.FTZ.AND P4, PT, R2, +INF , PT ;  /* 0x7f8000000200780b */ /* 0x000fe20003f9d000 */
[----:B------:R-:W-:Y:S01]  /*0870*/  FMUL.FTZ R23, R23, R23 ;  /* 0x0000001717177220 */ /* 0x000fe20000410000 */
[----:B------:R-:W0:Y:S01]  /*0880*/  LDC.64 R2, c[0x0][0x218] ;  /* 0x00008600ff027b82 */ /* 0x000e220000000a00 */
[-C--:B------:R-:W-:Y:S01]  /*0890*/  FMUL.FTZ R27, R17, R25.reuse ;  /* 0x00000019111b7220 */ /* 0x080fe20000410000 */
[----:B------:R-:W-:Y:S01]  /*08a0*/  FMUL.FTZ R25, R16, R25 ;  /* 0x0000001910197220 */ /* 0x000fe20000410000 */
[----:B------:R-:W-:Y:S01]  /*08b0*/  FFMA.FTZ R23, R28, R28, R23 ;  /* 0x0000001c1c177223 */ /* 0x000fe20000010017 */
[----:B------:R-:W1:Y:S01]  /*08c0*/  MUFU.SQRT R22, R24 ;  /* 0x0000001800167308 */ /* 0x000e620000002000 */
[----:B------:R-:W-:Y:S01]  /*08d0*/  FMUL.FTZ R28, R27, R27 ;  /* 0x0000001b1b1c7220 */ /* 0x000fe20000410000 */
[----:B------:R-:W-:-:S02]  /*08e0*/  FSETP.NEU.FTZ.AND P1, PT, R13, RZ, PT ;  /* 0x000000ff0d00720b */ /* 0x000fc40003f3d000 */
[----:B------:R-:W-:Y:S01]  /*08f0*/  FSETP.NEU.FTZ.AND P3, PT, R13, +INF , PT ;  /* 0x7f8000000d00780b */ /* 0x000fe20003f7d000 */
[----:B------:R-:W-:Y:S01]  /*0900*/  FFMA.FTZ R28, R25, R25, R28 ;  /* 0x00000019191c7223 */ /* 0x000fe2000001001c */
[----:B------:R-:W-:Y:S02]  /*0910*/  FSEL R12, R12, +INF , P0 ;  /* 0x7f8000000c0c7808 */ /* 0x000fe40000000000 */
[----:B------:R-:W2:Y:S01]  /*0920*/  MUFU.SQRT R23, R23 ;  /* 0x0000001700177308 */ /* 0x000ea20000002000 */
[----:B------:R-:W-:Y:S02]  /*0930*/  FSETP.NEU.FTZ.AND P5, PT, R10, RZ, PT ;  /* 0x000000ff0a00720b */ /* 0x000fe40003fbd000 */
[----:B------:R-:W-:Y:S02]  /*0940*/  FSETP.NEU.FTZ.AND P0, PT, R17, RZ, PT ;  /* 0x000000ff1100720b */ /* 0x000fe40003f1d000 */
[----:B------:R-:W-:Y:S02]  /*0950*/  LOP3.LUT R25, R18, 0x800000, RZ, 0xfc, !PT ;  /* 0x0080000012197812 */ /* 0x000fe400078efcff */
[----:B------:R-:W-:Y:S01]  /*0960*/  FSEL R11, R11, +INF , P2 ;  /* 0x7f8000000b0b7808 */ /* 0x000fe20001000000 */
[----:B------:R-:W3:Y:S01]  /*0970*/  MUFU.SQRT R24, R26 ;  /* 0x0000001a00187308 */ /* 0x000ee20000002000 */
[----:B------:R-:W-:Y:S01]  /*0980*/  FSETP.NEU.FTZ.AND P2, PT, R14, +INF , PT ;  /* 0x7f8000000e00780b */ /* 0x000fe20003f5d000 */
[----:B-1----:R-:W-:Y:S01]  /*0990*/  @P6 FMUL.FTZ R7, R22, R25 ;  /* 0x0000001916076220 */ /* 0x002fe20000410000 */
[----:B------:R-:W-:Y:S01]  /*09a0*/  LOP3.LUT R14, R19, 0x800000, RZ, 0xfc, !PT ;  /* 0x00800000130e7812 */ /* 0x000fe200078efcff */
[----:B0-----:R-:W-:Y:S01]  /*09b0*/  IMAD.WIDE.U32 R2, R0, 0x2, R2 ;  /* 0x0000000200027825 */ /* 0x001fe200078e0002 */
[----:B------:R-:W-:-:S02]  /*09c0*/  LOP3.LUT R25, R20, 0x800000, RZ, 0xfc, !PT ;  /* 0x0080000014197812 */ /* 0x000fc400078efcff */
[----:B------:R-:W-:Y:S01]  /*09d0*/  LOP3.LUT R0, R21, 0x800000, RZ, 0xfc, !PT ;  /* 0x0080000015007812 */ /* 0x000fe200078efcff */
[----:B------:R-:W0:Y:S01]  /*09e0*/  MUFU.SQRT R13, R28 ;  /* 0x0000001c000d7308 */ /* 0x000e220000002000 */
[----:B--2---:R-:W-:Y:S01]  /*09f0*/  @P1 FMUL.FTZ R9, R23, R14 ;  /* 0x0000000e17091220 */ /* 0x004fe20000410000 */
[----:B------:R-:W-:Y:S01]  /*0a00*/  FSETP.NEU.FTZ.AND P6, PT, R15, +INF , PT ;  /* 0x7f8000000f00780b */ /* 0x000fe20003fdd000 */
[----:B------:R-:W-:Y:S01]  /*0a10*/  IMAD.WIDE R2, R4, 0x10, R2 ;  /* 0x0000001004027825 */ /* 0x000fe200078e0202 */
[----:B------:R-:W-:Y:S02]  /*0a20*/  FSETP.NEU.FTZ.AND P1, PT, R17, +INF , PT ;  /* 0x7f8000001100780b */ /* 0x000fe40003f3d000 */
[----:B------:R-:W-:Y:S01]  /*0a30*/  FSEL R4, R8, +INF , P2 ;  /* 0x7f80000008047808 */ /* 0x000fe20001000000 */
[----:B---3--:R-:W-:Y:S01]  /*0a40*/  @P5 FMUL.FTZ R5, R24, R25 ;  /* 0x0000001918055220 */ /* 0x008fe20000410000 */
[----:B------:R-:W-:Y:S02]  /*0a50*/  FSETP.NEU.FTZ.AND P5, PT, R10, +INF , PT ;  /* 0x7f8000000a00780b */ /* 0x000fe40003fbd000 */
[----:B------:R-:W-:-:S02]  /*0a60*/  FSEL R10, R9, +INF , P3 ;  /* 0x7f800000090a7808 */ /* 0x000fc40001800000 */
[----:B------:R-:W-:Y:S02]  /*0a70*/  FSEL R9, R5, +INF , P5 ;  /* 0x7f80000005097808 */ /* 0x000fe40002800000 */
[----:B------:R-:W-:Y:S01]  /*0a80*/  F2FP.BF16.F32.PACK_AB R4, R4, R11 ;  /* 0x0000000b0404723e */ /* 0x000fe200000010ff */
[----:B0-----:R-:W-:Y:S01]  /*0a90*/  @P0 FMUL.FTZ R16, R13, R0 ;  /* 0x000000000d100220 */ /* 0x001fe20000410000 */
[----:B------:R-:W-:Y:S02]  /*0aa0*/  FSEL R0, R7, +INF , P4 ;  /* 0x7f80000007007808 */ /* 0x000fe40002000000 */
[----:B------:R-:W-:Y:S02]  /*0ab0*/  FSEL R7, R6, +INF , P6 ;  /* 0x7f80000006077808 */ /* 0x000fe40003000000 */
[----:B------:R-:W-:Y:S02]  /*0ac0*/  FSEL R13, R16, +INF , P1 ;  /* 0x7f800000100d7808 */ /* 0x000fe40000800000 */
[----:B------:R-:W-:-:S02]  /*0ad0*/  F2FP.BF16.F32.PACK_AB R5, R7, R12 ;  /* 0x0000000c0705723e */ /* 0x000fc400000010ff */
[----:B------:R-:W-:Y:S02]  /*0ae0*/  F2FP.BF16.F32.PACK_AB R6, R9, R0 ;  /* 0x000000000906723e */ /* 0x000fe400000010ff */
[----:B------:R-:W-:-:S05]  /*0af0*/  F2FP.BF16.F32.PACK_AB R7, R13, R10 ;  /* 0x0000000a0d07723e */ /* 0x000fca00000010ff */
[----:B------:R-:W-:Y:S01]  /*0b00*/  STG.E.128 desc[UR4][R2.64], R4 ;  /* 0x0000000402007986 */ /* 0x000fe2000c101d04 */
[----:B------:R-:W-:Y:S05]  /*0b10*/  EXIT ;  /* 0x000000000000794d */ /* 0x000fea0003800000 */
.L_x_1557:
        /* <DEDUP_REMOVED lines=110> */
.L_x_1559:
[----:B------:R-:W-:Y:S05]  /*1200*/  BSYNC B0 ;  /* 0x0000000000007941 */ /* 0x000fea0003800000 */
.L_x_1558:
        /* <DEDUP_REMOVED lines=23> */
.L_x_1561:
[----:B------:R-:W-:Y:S05]  /*1380*/  BSYNC B0 ;  /* 0x0000000000007941 */ /* 0x000fea0003800000 */
.L_x_1560:
        /* <DEDUP_REMOVED lines=36> */
.L_x_1563:
[----:B------:R-:W-:Y:S05]  /*15d0*/  BSYNC B0 ;  /* 0x0000000000007941 */ /* 0x000fea0003800000 */
.L_x_1562:
        /* <DEDUP_REMOVED lines=21> */
.L_x_1565:
[----:B------:R-:W-:Y:S05]  /*1730*/  BSYNC B0 ;  /* 0x0000000000007941 */ /* 0x000fea0003800000 */
.L_x_1564:
        /* <DEDUP_REMOVED lines=21> */
.L_x_1567:
[----:B------:R-:W-:Y:S05]  /*1890*/  BSYNC B0 ;  /* 0x0000000000007941 */ /* 0x000fea0003800000 */
.L_x_1566:
        /* <DEDUP_REMOVED lines=21> */
.L_x_1569:
[----:B------:R-:W-:Y:S05]  /*19f0*/  BSYNC B0 ;  /* 0x0000000000007941 */ /* 0x000fea0003800000 */
.L_x_1568:
        /* <DEDUP_REMOVED lines=21> */
.L_x_1571:
[----:B------:R-:W-:Y:S05]  /*1b50*/  BSYNC B0 ;  /* 0x0000000000007941 */ /* 0x000fea0003800000 */
.L_x_1570:
        /* <DEDUP_REMOVED lines=21> */
.L_x_1573:
[----:B------:R-:W-:Y:S05]  /*1cb0*/  BSYNC B0 ;  /* 0x0000000000007941 */ /* 0x000fea0003800000 */
.L_x_1572:
        /* <DEDUP_REMOVED lines=18> */
.L_x_1576:
[----:B------:R-:W-:-:S13]  /*1de0*/  ISETP.GE.AND P0, PT, R3, R2, PT ;  /* 0x000000020300720c */ /* 0x000fda0003f06270 */
[----:B------:R-:W-:Y:S05]  /*1df0*/  @P0 BRA `(.L_x_1578) ;  /* 0x0000000000300947 */ /* 0x000fea0003800000 */
[----:B0-----:R-:W0:Y:S01]  /*1e00*/  LDC.64 R4, c[0x0][0x218] ;  /* 0x00008600ff047b82 */ /* 0x001e220000000a00 */
[----:B------:R-:W-:Y:S02]  /*1e10*/  IMAD.IADD R13, R0, 0x1, R3 ;  /* 0x00000001000d7824 */ /* 0x000fe400078e0203 */
[----:B------:R-:W-:Y:S02]  /*1e20*/  VIADD R3, R3, 0x80 ;  /* 0x0000008003037836 */ /* 0x000fe40000000000 */
[----:B0-----:R-:W-:-:S05]  /*1e30*/  IMAD.WIDE.U32 R4, R13, 0x2, R4 ;  /* 0x000000020d047825 */ /* 0x001fca00078e0004 */
[----:B------:R1:W-:Y:S02]  /*1e40*/  STG.E.U16 desc[UR4][R4.64], R7 ;  /* 0x0000000704007986 */ /* 0x0003e4000c101504 */
.L_x_1577:
[----:B------:R-:W-:-:S13]  /*1e50*/  ISETP.GE.AND P0, PT, R3, R2, PT ;  /* 0x000000020300720c */ /* 0x000fda0003f06270 */
[----:B------:R-:W-:Y:S05]  /*1e60*/  @P0 BRA `(.L_x_1579) ;  /* 0x0000000000340947 */ /* 0x000fea0003800000 */
[----:B01----:R-:W0:Y:S01]  /*1e70*/  LDC.64 R4, c[0x0][0x218] ;  /* 0x00008600ff047b82 */ /* 0x003e220000000a00 */
[----:B------:R-:W-:Y:S01]  /*1e80*/  IADD3 R7, R0, R3, RZ ;  /* 0x0000000300077210 */ /* 0x000fe20007ffe0ff */
[----:B------:R-:W-:-:S04]  /*1e90*/  VIADD R3, R3, 0x80 ;  /* 0x0000008003037836 */ /* 0x000fc80000000000 */
[----:B0-----:R-:W-:-:S05]  /*1ea0*/  IMAD.WIDE.U32 R4, R7, 0x2, R4 ;  /* 0x0000000207047825 */ /* 0x001fca00078e0004 */
[----:B------:R1:W-:Y:S02]  /*1eb0*/  STG.E.U16 desc[UR4][R4.64], R8 ;  /* 0x0000000804007986 */ /* 0x0003e4000c101504 */
.L_x_1578:
        /* <DEDUP_REMOVED lines=8> */
.L_x_1579:
[----:B------:R-:W-:Y:S05]  /*1f40*/  BSYNC B1 ;  /* 0x0000000000017941 */ /* 0x000fea0003800000 */
.L_x_1575:
[----:B------:R-:W-:-:S13]  /*1f50*/  ISETP.GE.AND P0, PT, R3, R2, PT ;  /* 0x000000020300720c */ /* 0x000fda0003f06270 */
[----:B012---:R-:W0:Y:S01]  /*1f60*/  @!P0 LDC.64 R4, c[0x0][0x218] ;  /* 0x00008600ff048b82 */ /* 0x007e220000000a00 */
[----:B------:R-:W-:Y:S01]  /*1f70*/  @!P0 IADD3 R7, R0, R3, RZ ;  /* 0x0000000300078210 */ /* 0x000fe20007ffe0ff */
[----:B------:R-:W-:-:S04]  /*1f80*/  @!P0 VIADD R3, R3, 0x80 ;  /* 0x0000008003038836 */ /* 0x000fc80000000000 */
[----:B0-----:R-:W-:-:S05]  /*1f90*/  @!P0 IMAD.WIDE.U32 R4, R7, 0x2, R4 ;  /* 0x0000000207048825 */ /* 0x001fca00078e0004 */
[----:B------:R2:W-:Y:S02]  /*1fa0*/  @!P0 STG.E.U16 desc[UR4][R4.64], R10 ;  /* 0x0000000a04008986 */ /* 0x0005e4000c101504 */
.L_x_1580:
[----:B------:R-:W-:Y:S05]  /*1fb0*/  BSYNC B0 ;  /* 0x0000000000007941 */ /* 0x000fea0003800000 */
.L_x_1574:
        /* <DEDUP_REMOVED lines=8> */
.L_x_1581:
        /* <DEDUP_REMOVED lines=12> */
.L_x_19773:


//--------------------- .text._ZN2at6native18elementwise_kernelILi128ELi4EZNS0_15gpu_kernel_implINS0_13AUnaryFunctorIN3c104HalfES5_S5_ZZZNS0_17hypot_kernel_cudaERNS_18TensorIteratorBaseEENKUlvE_clEvENKUlvE1_clEvEUlS5_S5_E_EEEEvS7_RKT_EUliE_EEviT1_ --------------------------
	.section	.text._ZN2at6native18elementwise_kernelILi128ELi4EZNS0_15gpu_kernel_implINS0_13AUnaryFunctorIN3c104HalfES5_S5_ZZZNS0_17hypot_kernel_cudaERNS_18TensorIteratorBaseEENKUlvE_clEvENKUlvE1_clEvEUlS5_S5_E_EEEEvS7_RKT_EUliE_EEviT1_,"ax",@progbits
	.align	128
        .global         _ZN2at6native18elementwise_kernelILi128ELi4EZNS0_15gpu_kernel_implINS0_13AUnaryFunctorIN3c104HalfES5_S5_ZZZNS0_17hypot_kernel_cudaERNS_18TensorIteratorBaseEENKUlvE_clEvENKUlvE1_clEvEUlS5_S5_E_EEEEvS7_RKT_EUliE_EEviT1_
        .type           _ZN2at6native18elementwise_kernelILi128ELi4EZNS0_15gpu_kernel_implINS0_13AUnaryFunctorIN3c104HalfES5_S5_ZZZNS0_17hypot_kernel_cudaERNS_18TensorIteratorBaseEENKUlvE_clEvENKUlvE1_clEvEUlS5_S5_E_EEEEvS7_RKT_EUliE_EEviT1_,@function
        .size           _ZN2at6native18elementwise_kernelILi128ELi4EZNS0_15gpu_kernel_implINS0_13AUnaryFunctorIN3c104HalfES5_S5_ZZZNS0_17hypot_kernel_cudaERNS_18TensorIteratorBaseEENKUlvE_clEvENKUlvE1_clEvEUlS5_S5_E_EEEEvS7_RKT_EUliE_EEviT1_,(.L_x_19774 - _ZN2at6native18elementwise_kernelILi128ELi4EZNS0_15gpu_kernel_implINS0_13AUnaryFunctorIN3c104HalfES5_S5_ZZZNS0_17hypot_kernel_cudaERNS_18TensorIteratorBaseEENKUlvE_clEvENKUlvE1_clEvEUlS5_S5_E_EEEEvS7_RKT_EUliE_EEviT1_)
        .other          _ZN2at6native18elementwise_kernelILi128ELi4EZNS0_15gpu_kernel_implINS0_13AUnaryFunctorIN3c104HalfES5_S5_ZZZNS0_17hypot_kernel_cudaERNS_18TensorIteratorBaseEENKUlvE_clEvENKUlvE1_clEvEUlS5_S5_E_EEEEvS7_RKT_EUliE_EEviT1_,@"STO_CUDA_ENTRY STV_DEFAULT"
_ZN2at6native18elementwise_kernelILi128ELi4EZNS0_15gpu_kernel_implINS0_13AUnaryFunctorIN3c104HalfES5_S5_ZZZNS0_17hypot_kernel_cudaERNS_18TensorIteratorBaseEENKUlvE_clEvENKUlvE1_clEvEUlS5_S5_E_EEEEvS7_RKT_EUliE_EEviT1_:
.text._ZN2at6native18elementwise_kernelILi128ELi4EZNS0_15gpu_kernel_implINS0_13AUnaryFunctorIN3c104HalfES5_S5_ZZZNS0_17hypot_kernel_cudaERNS_18TensorIteratorBaseEENKUlvE_clEvENKUlvE1_clEvEUlS5_S5_E_EEEEvS7_RKT_EUliE_EEviT1_:
        /* <DEDUP_REMOVED lines=314> */
.L_x_1584:
        /* <DEDUP_REMOVED lines=20> */
[----:B0-----:R-:W-:Y:S01]  /*14e0*/  F2FP.F16.F32.PACK_AB R0, RZ, R0 ;  /* 0x00000000ff00723e */ /* 0x001fe200000000ff */
[----:B------:R-:W-:Y:S06]  /*14f0*/  BRA `(.L_x_1590) ;  /* 0x0000000c00987947 */ /* 0x000fec0003800000 */
.L_x_1588:
[----:B------:R-:W2:Y:S02]  /*1500*/  LDG.E.U8 R2, desc[UR36][R2.64] ;  /* 0x0000002402027981 */ /* 0x000ea4000c1e1100 */
[----:B--2---:R-:W-:-:S04]  /*1510*/  I2FP.F32.U32 R0, R2 ;  /* 0x0000000200007245 */ /* 0x004fc80000201000 */
[----:B------:R-:W-:Y:S01]  /*1520*/  F2FP.F16.F32.PACK_AB R0, RZ, R0 ;  /* 0x00000000ff00723e */ /* 0x000fe200000000ff */
[----:B------:R-:W-:Y:S06]  /*1530*/  BRA `(.L_x_1590) ;  /* 0x0000000c00887947 */ /* 0x000fec0003800000 */
.L_x_1587:
        /* <DEDUP_REMOVED lines=8> */
[----:B0-----:R-:W-:Y:S01]  /*15c0*/  F2FP.F16.F32.PACK_AB R0, RZ, R0 ;  /* 0x00000000ff00723e */ /* 0x001fe200000000ff */
[----:B------:R-:W-:Y:S06]  /*15d0*/  BRA `(.L_x_1590) ;  /* 0x0000000c00607947 */ /* 0x000fec0003800000 */
.L_x_1592:
[----:B------:R-:W2:Y:S02]  /*15e0*/  LDG.E R2, desc[UR36][R2.64] ;  /* 0x0000002402027981 */ /* 0x000ea4000c1e1900 */
[----:B--2---:R-:W-:-:S04]  /*15f0*/  I2FP.F32.S32 R0, R2 ;  /* 0x0000000200007245 */ /* 0x004fc80000201400 */
[----:B------:R-:W-:Y:S01]  /*1600*/  F2FP.F16.F32.PACK_AB R0, RZ, R0 ;  /* 0x00000000ff00723e */ /* 0x000fe200000000ff */
[----:B------:R-:W-:Y:S06]  /*1610*/  BRA `(.L_x_1590) ;  /* 0x0000000c00507947 */ /* 0x000fec0003800000 */
.L_x_1591:
[----:B------:R-:W2:Y:S02]  /*1620*/  LDG.E.U16 R2, desc[UR36][R2.64] ;  /* 0x0000002402027981 */ /* 0x000ea4000c1e1500 */
[----:B--2---:R-:W0:Y:S02]  /*1630*/  I2F.S16 R0, R2 ;  /* 0x0000000200007306 */ /* 0x004e240000101400 */
[----:B0-----:R-:W-:Y:S01]  /*1640*/  F2FP.F16.F32.PACK_AB R0, RZ, R0 ;  /* 0x00000000ff00723e */ /* 0x001fe200000000ff */
[----:B------:R-:W-:Y:S06]  /*1650*/  BRA `(.L_x_1590) ;  /* 0x0000000c00407947 */ /* 0x000fec0003800000 */
.L_x_1586:
[----:B------:R-:W-:-:S13]  /*1660*/  ISETP.GT.AND P0, PT, R4, 0x6, PT ;  /* 0x000000060400780c */ /* 0x000fda0003f04270 */
[----:B------:R-:W-:Y:S05]  /*1670*/  @P0 BRA `(.L_x_1593) ;  /* 0x0000000000240947 */ /* 0x000fea0003800000 */
[----:B------:R-:W-:-:S13]  /*1680*/  ISETP.NE.AND P0, PT, R4, 0x5, PT ;  /* 0x000000050400780c */ /* 0x000fda0003f05270 */
[----:B------:R-:W-:Y:S05]  /*1690*/  @!P0 BRA `(.L_x_1594) ;  /* 0x0000000000148947 */ /* 0x000fea0003800000 */
[----:B------:R-:W-:-:S13]  /*16a0*/  ISETP.NE.AND P0, PT, R4, 0x6, PT ;  /* 0x000000060400780c */ /* 0x000fda0003f05270 */
[----:B------:R-:W-:Y:S05]  /*16b0*/  @P0 BRA `(.L_x_1589) ;  /* 0x0000000800c40947 */ /* 0x000fea0003800000 */
[----:B------:R-:W2:Y:S02]  /*16c0*/  LDG.E R2, desc[UR36][R2.64] ;  /* 0x0000002402027981 */ /* 0x000ea4000c1e1900 */
[----:B--2---:R-:W-:Y:S01]  /*16d0*/  F2FP.F16.F32.PACK_AB R0, RZ, R2 ;  /* 0x00000002ff00723e */ /* 0x004fe200000000ff */
[----:B------:R-:W-:Y:S06]  /*16e0*/  BRA `(.L_x_1590) ;  /* 0x0000000c001c7947 */ /* 0x000fec0003800000 */
.L_x_1594:
[----:B------:R0:W5:Y:S01]  /*16f0*/  LDG.E.U16 R0, desc[UR36][R2.64] ;  /* 0x0000002402007981 */ /* 0x000162000c1e1500 */
[----:B------:R-:W-:Y:S05]  /*1700*/  BRA `(.L_x_1590) ;  /* 0x0000000c00147947 */ /* 0x000fea0003800000 */
.L_x_1593:
[----:B------:R-:W-:-:S13]  /*1710*/  ISETP.NE.AND P0, PT, R4, 0x7, PT ;  /* 0x000000070400780c */ /* 0x000fda0003f05270 */
[----:B------:R-:W-:Y:S05]  /*1720*/  @!P0 BRA `(.L_x_1595) ;  /* 0x0000000000248947 */ /* 0x000fea0003800000 */
[----:B------:R-:W-:-:S13]  /*1730*/  ISETP.NE.AND P0, PT, R4, 0x8, PT ;  /* 0x000000080400780c */ /* 0x000fda0003f05270 */
[----:B------:R-:W-:Y:S05]  /*1740*/  @!P0 BRA `(.L_x_1596) ;  /* 0x0000000000148947 */ /* 0x000fea0003800000 */
[----:B------:R-:W-:-:S13]  /*1750*/  ISETP.NE.AND P0, PT, R4, 0x9, PT ;  /* 0x000000090400780c */ /* 0x000fda0003f05270 */
[----:B------:R-:W-:Y:S05]  /*1760*/  @P0 BRA `(.L_x_1589) ;  /* 0x0000000800980947 */ /* 0x000fea0003800000 */
[----:B------:R-:W2:Y:S02]  /*1770*/  LDG.E R2, desc[UR36][R2.64] ;  /* 0x0000002402027981 */ /* 0x000ea4000c1e1900 */
[----:B--2---:R-:W-:Y:S01]  /*1780*/  F2FP.F16.F32.PACK_AB R0, RZ, R2 ;  /* 0x00000002ff00723e */ /* 0x004fe200000000ff */
[----:B------:R-:W-:Y:S06]  /*1790*/  BRA `(.L_x_1590) ;  /* 0x0000000800f07947 */ /* 0x000fec0003800000 */
.L_x_1596:
[----:B------:R1:W5:Y:S01]  /*17a0*/  LDG.E.U16 R0, desc[UR36][R2.64] ;  /* 0x0000002402007981 */ /* 0x000362000c1e1500 */
[----:B------:R-:W-:Y:S05]  /*17b0*/  BRA `(.L_x_1590) ;  /* 0x0000000800e87947 */ /* 0x000fea0003800000 */
.L_x_1595:
[----:B------:R-:W2:Y:S01]  /*17c0*/  LDG.E.64 R2, desc[UR36][R2.64] ;  /* 0x0000002402027981 */ /* 0x000ea2000c1e1b00 */
[----:B------:R-:W-:Y:S01]  /*17d0*/  UMOV UR4, 0xf0000000 ;  /* 0xf000000000047882 */ /* 0x000fe20000000000 */
[----:B------:R-:W-:Y:S01]  /*17e0*/  UMOV UR5, 0x380fffff ;  /* 0x380fffff00057882 */ /* 0x000fe20000000000 */
[----:B--2---:R-:W0:Y:S01]  /*17f0*/  F2F.F32.F64 R0, R2 ;  /* 0x0000000200007310 */ /* 0x004e220000301000 */
[----:B------:R-:W-:-:S14]  /*1800*/  DSETP.GEU.AND P0, PT, |R2|, UR4, PT ;  /* 0x0000000402007e2a */ /* 0x000fdc000bf0e200 */
[----:B0-----:R-:W-:-:S05]  /*1810*/  @!P0 FMUL R0, R0, 1.175494350822287508e-38 ;  /* 0x0080000000008820 */ /* 0x001fca0000400000 */
[----:B------:R-:W-:Y:S01]  /*1820*/  F2FP.F16.F32.PACK_AB R0, RZ, R0 ;  /* 0x00000000ff00723e */ /* 0x000fe200000000ff */
[----:B------:R-:W-:Y:S06]  /*1830*/  BRA `(.L_x_1590) ;  /* 0x0000000800c87947 */ /* 0x000fec0003800000 */
.L_x_1585:
        /* <DEDUP_REMOVED lines=11> */
[----:B------:R-:W-:Y:S01]  /*18f0*/  F2FP.F16.F32.PACK_AB R0, RZ, R0 ;  /* 0x00000000ff00723e */ /* 0x000fe200000000ff */
[----:B------:R-:W-:Y:S06]  /*1900*/  BRA `(.L_x_1590) ;  /* 0x0000000800947947 */ /* 0x000fec0003800000 */
.L_x_1599:
        /* <DEDUP_REMOVED lines=8> */
.L_x_1598:
        /* <DEDUP_REMOVED lines=25> */
[----:B------:R-:W-:-:S04]  /*1b20*/  F2FP.F16.F32.PACK_AB R5, RZ, R5 ;  /* 0x00000005ff05723e */ /* 0x000fc800000000ff */
[----:B------:R-:W-:Y:S01]  /*1b30*/  PRMT R0, R5, 0x7610, R0 ;  /* 0x0000761005007816 */ /* 0x000fe20000000000 */
[----:B------:R-:W-:Y:S06]  /*1b40*/  BRA `(.L_x_1590) ;  /* 0x0000000800047947 */ /* 0x000fec0003800000 */
.L_x_1601:
        /* <DEDUP_REMOVED lines=12> */
[----:B------:R-:W-:-:S04]  /*1c10*/  F2FP.F16.F32.PACK_AB R4, RZ, R4 ;  /* 0x00000004ff04723e */ /* 0x000fc800000000ff */
[----:B------:R-:W-:Y:S01]  /*1c20*/  PRMT R0, R4, 0x7610, R0 ;  /* 0x0000761004007816 */ /* 0x000fe20000000000 */
[----:B------:R-:W-:Y:S06]  /*1c30*/  BRA `(.L_x_1590) ;  /* 0x0000000400c87947 */ /* 0x000fec0003800000 */
.L_x_1600:
[----:B------:R-:W2:Y:S02]  /*1c40*/  LDG.E.U16 R0, desc[UR36][R2.64] ;  /* 0x0000002402007981 */ /* 0x000ea4000c1e1500 */
[----:B--2---:R-:W-:-:S05]  /*1c50*/  IMAD.U32 R0, R0, 0x10000, RZ ;  /* 0x0001000000007824 */ /* 0x004fca00078e00ff */
[----:B------:R-:W-:Y:S01]  /*1c60*/  F2FP.F16.F32.PACK_AB R0, RZ, R0 ;  /* 0x00000000ff00723e */ /* 0x000fe200000000ff */
[----:B------:R-:W-:Y:S06]  /*1c70*/  BRA `(.L_x_1590) ;  /* 0x0000000400b87947 */ /* 0x000fec0003800000 */
.L_x_1597:
        /* <DEDUP_REMOVED lines=10> */
[----:B------:R-:W-:Y:S01]  /*1d20*/  F2FP.F16.F32.PACK_AB R0, RZ, R0 ;  /* 0x00000000ff00723e */ /* 0x000fe200000000ff */
[----:B------:R-:W-:Y:S06]  /*1d30*/  BRA `(.L_x_1590) ;  /* 0x0000000400887947 */ /* 0x000fec0003800000 */
.L_x_1604:
        /* <DEDUP_REMOVED lines=21> */
.L_x_1608:
[----:B------:R-:W-:Y:S05]  /*1e90*/  BSYNC B1 ;  /* 0x0000000000017941 */ /* 0x000fea0003800000 */
.L_x_1607:
[----:B------:R-:W-:Y:S01]  /*1ea0*/  LEA R3, R0, 0x3b800000, 0x17 ;  /* 0x3b80000000037811 */ /* 0x000fe200078eb8ff */
[----:B------:R-:W-:-:S05]  /*1eb0*/  IMAD.SHL.U32 R0, R2, 0x100000, RZ ;  /* 0x0010000002007824 */ /* 0x000fca00078e00ff */
[----:B------:R-:W-:-:S07]  /*1ec0*/  LOP3.LUT R0, R3, R0, R4, 0xfe, !PT ;  /* 0x0000000003007212 */ /* 0x000fce00078efe04 */
.L_x_1606:
[----:B------:R-:W-:Y:S05]  /*1ed0*/  BSYNC B0 ;  /* 0x0000000000007941 */ /* 0x000fea0003800000 */
.L_x_1605:
[----:B------:R-:W-:Y:S01]  /*1ee0*/  F2FP.F16.F32.PACK_AB R0, RZ, R0 ;  /* 0x00000000ff00723e */ /* 0x000fe200000000ff */
[----:B------:R-:W-:Y:S06]  /*1ef0*/  BRA `(.L_x_1590) ;  /* 0x0000000400187947 */ /* 0x000fec0003800000 */
.L_x_1603:
        /* <DEDUP_REMOVED lines=21> */
.L_x_1612:
[----:B------:R-:W-:Y:S05]  /*2050*/  BSYNC B1 ;  /* 0x0000000000017941 */ /* 0x000fea0003800000 */
.L_x_1611:
[----:B------:R-:W-:Y:S01]  /*2060*/  LEA R3, R0, 0x37800000, 0x17 ;  /* 0x3780000000037811 */ /* 0x000fe200078eb8ff */
[----:B------:R-:W-:-:S05]  /*2070*/  IMAD.SHL.U32 R0, R2, 0x200000, RZ ;  /* 0x0020000002007824 */ /* 0x000fca00078e00ff */
[----:B------:R-:W-:-:S07]  /*2080*/  LOP3.LUT R0, R3, R0, R4, 0xfe, !PT ;  /* 0x0000000003007212 */ /* 0x000fce00078efe04 */
.L_x_1610:
[----:B------:R-:W-:Y:S05]  /*2090*/  BSYNC B0 ;  /* 0x0000000000007941 */ /* 0x000fea0003800000 */
.L_x_1609:
[----:B------:R-:W-:Y:S01]  /*20a0*/  F2FP.F16.F32.PACK_AB R0, RZ, R0 ;  /* 0x00000000ff00723e */ /* 0x000fe200000000ff */
[----:B------:R-:W-:Y:S06]  /*20b0*/  BRA `(.L_x_1590) ;  /* 0x0000000000a87947 */ /* 0x000fec0003800000 */
.L_x_1602:
        /* <DEDUP_REMOVED lines=14> */
.L_x_1616:
[----:B------:R-:W-:Y:S05]  /*21a0*/  BSYNC B0 ;  /* 0x0000000000007941 */ /* 0x000fea0003800000 */
.L_x_1615:
[----:B------:R-:W-:Y:S01]  /*21b0*/  F2FP.F16.F32.PACK_AB R0, RZ, R0 ;  /* 0x00000000ff00723e */ /* 0x000fe200000000ff */
[----:B------:R-:W-:Y:S06]  /*21c0*/  BRA `(.L_x_1590) ;  /* 0x0000000000647947 */ /* 0x000fec0003800000 */
.L_x_1589:
        /* <DEDUP_REMOVED lines=16> */
.L_x_1617:
[----:B------:R-:W-:Y:S01]  /*22d0*/  PRMT R0, RZ, 0x7610, R0 ;  /* 0x00007610ff007816 */ /* 0x000fe20000000000 */
[----:B------:R-:W-:Y:S06]  /*22e0*/  BRA `(.L_x_1590) ;  /* 0x00000000001c7947 */ /* 0x000fec0003800000 */
.L_x_1614:
[----:B------:R-:W2:Y:S02]  /*22f0*/  LDG.E.64 R2, desc[UR36][R2.64] ;  /* 0x0000002402027981 */ /* 0x000ea4000c1e1b00 */
[----:B--2---:R-:W0:Y:S02]  /*2300*/  I2F.U64 R0, R2 ;  /* 0x0000000200007312 */ /* 0x004e240000301000 */
[----:B0-----:R-:W-:Y:S01]  /*2310*/  F2FP.F16.F32.PACK_AB R0, RZ, R0 ;  /* 0x00000000ff00723e */ /* 0x001fe200000000ff */
[----:B------:R-:W-:Y:S06]  /*2320*/  BRA `(.L_x_1590) ;  /* 0x00000000000c7947 */ /* 0x000fec0003800000 */
.L_x_1613:
[----:B------:R-:W2:Y:S02]  /*2330*/  LDG.E R2, desc[UR36][R2.64] ;  /* 0x0000002402027981 */ /* 0x000ea4000c1e1900 */
[----:B--2---:R-:W-:-:S04]  /*2340*/  I2FP.F32.U32 R0, R2 ;  /* 0x0000000200007245 */ /* 0x004fc80000201000 */
[----:B------:R-:W-:-:S07]  /*2350*/  F2FP.F16.F32.PACK_AB R0, RZ, R0 ;  /* 0x00000000ff00723e */ /* 0x000fce00000000ff */
.L_x_1590:
[----:B01----:R-:W0:Y:S01]  /*2360*/  LDC.U16 R3, c[0x0][0x422] ;  /* 0x00010880ff037b82 */ /* 0x003e220000000400 */
[----:B-----5:R-:W-:-:S07]  /*2370*/  HADD2.F32 R2, -RZ, R0.H0_H0 ;  /* 0x20000000ff027230 */ /* 0x020fce0000004100 */
[----:B------:R-:W1:Y:S01]  /*2380*/  LDC.U8 R7, c[0x0][0x424] ;  /* 0x00010900ff077b82 */ /* 0x000e620000000000 */
[----:B0-----:R-:W-:Y:S02]  /*2390*/  HADD2.F32 R0, -RZ, R3.H0_H0 ;  /* 0x20000003ff007230 */ /* 0x001fe40000004100 */
[----:B------:R-:W-:-:S03]  /*23a0*/  FADD.FTZ R3, |R2|, -RZ ;  /* 0x800000ff02037221 */ /* 0x000fc60000010200 */
        /* <DEDUP_REMOVED lines=8> */
[----:B------:R-:W-:Y:S01]  /*2430*/  FMUL.FTZ R6, R5, R5 ;  /* 0x0000000505067220 */ /* 0x000fe20000410000 */
[----:B-1----:R-:W-:-:S03]  /*2440*/  PRMT R5, R7, 0x9910, RZ ;  /* 0x0000991007057816 */ /* 0x002fc600000000ff */
[----:B------:R-:W-:Y:S01]  /*2450*/  FFMA.FTZ R6, R3, R3, R6 ;  /* 0x0000000303067223 */ /* 0x000fe20000010006 */
[----:B------:R-:W-:Y:S01]  /*2460*/  LOP3.LUT R3, R4, 0x800000, RZ, 0xfc, !PT ;  /* 0x0080000004037812 */ /* 0x000fe200078efcff */
[----:B------:R-:W-:-:S04]  /*2470*/  IMAD.MOV.U32 R4, RZ, RZ, R5 ;  /* 0x000000ffff047224 */ /* 0x000fc800078e0005 */
[----:B------:R-:W0:Y:S01]  /*2480*/  MUFU.SQRT R6, R6 ;  /* 0x0000000600067308 */ /* 0x000e220000002000 */
[----:B------:R-:W-:Y:S01]  /*2490*/  ISETP.GT.AND P1, PT, R4, 0x9, PT ;  /* 0x000000090400780c */ /* 0x000fe20003f24270 */
[----:B0-----:R-:W-:Y:S01]  /*24a0*/  @P0 FMUL.FTZ R2, R6, R3 ;  /* 0x0000000306020220 */ /* 0x001fe20000410000 */
[----:B------:R-:W-:-:S04]  /*24b0*/  FSETP.NEU.FTZ.AND P0, PT, R0, +INF , PT ;  /* 0x7f8000000000780b */ /* 0x000fc80003f1d000 */
[----:B------:R-:W-:-:S04]  /*24c0*/  FSEL R2, R2, +INF , P0 ;  /* 0x7f80000002027808 */ /* 0x000fc80000000000 */
[----:B------:R-:W-:-:S03]  /*24d0*/  F2FP.F16.F32.PACK_AB R2, RZ, R2 ;  /* 0x00000002ff02723e */ /* 0x000fc600000000ff */
        /* <DEDUP_REMOVED lines=9> */
[----:B------:R-:W-:-:S04]  /*2570*/  HADD2.F32 R0, -RZ, R2.H0_H0 ;  /* 0x20000002ff007230 */ /* 0x000fc80000004100 */
[----:B------:R-:W0:Y:S02]  /*2580*/  F2I.FTZ.TRUNC.NTZ R3, R0 ;  /* 0x0000000000037305 */ /* 0x000e24000021f100 */
[----:B0-----:R4:W-:Y:S01]  /*2590*/  STG.E.U8 desc[UR36][R16.64], R3 ;  /* 0x0000000310007986 */ /* 0x0019e2000c101124 */
[----:B------:R-:W-:Y:S05]  /*25a0*/  BRA `(.L_x_1623) ;  /* 0x0000000c00947947 */ /* 0x000fea0003800000 */
.L_x_1621:
[----:B------:R-:W-:-:S06]  /*25b0*/  HADD2.F32 R3, -RZ, R2.H0_H0 ;  /* 0x20000002ff037230 */ /* 0x000fcc0000004100 */
[----:B------:R-:W0:Y:S02]  /*25c0*/  F2I.S64.TRUNC R2, R3 ;  /* 0x0000000300027311 */ /* 0x000e24000020d900 */
[----:B0-----:R3:W-:Y:S01]  /*25d0*/  STG.E.U8 desc[UR36][R16.64], R2 ;  /* 0x0000000210007986 */ /* 0x0017e2000c101124 */
[----:B------:R-:W-:Y:S05]  /*25e0*/  BRA `(.L_x_1623) ;  /* 0x0000000c00847947 */ /* 0x000fea0003800000 */
.L_x_1620:
[----:B------:R-:W-:-:S13]  /*25f0*/  ISETP.NE.AND P0, PT, R4, 0x2, PT ;  /* 0x000000020400780c */ /* 0x000fda0003f05270 */
[----:B------:R-:W-:Y:S05]  /*2600*/  @!P0 BRA `(.L_x_1624) ;  /* 0x0000000000308947 */ /* 0x000fea0003800000 */
[----:B------:R-:W-:-:S13]  /*2610*/  ISETP.NE.AND P0, PT, R4, 0x3, PT ;  /* 0x000000030400780c */ /* 0x000fda0003f05270 */
[----:B------:R-:W-:Y:S05]  /*2620*/  @!P0 BRA `(.L_x_1625) ;  /* 0x0000000000188947 */ /* 0x000fea0003800000 */
[----:B------:R-:W-:-:S13]  /*2630*/  ISETP.NE.AND P0, PT, R4, 0x4, PT ;  /* 0x000000040400780c */ /* 0x000fda0003f05270 */
[----:B------:R-:W-:Y:S05]  /*2640*/  @P0 BRA `(.L_x_1622) ;  /* 0x0000000c000c0947 */ /* 0x000fea0003800000 */
[----:B------:R-:W-:-:S06]  /*2650*/  HADD2.F32 R2, -RZ, R2.H0_H0 ;  /* 0x20000002ff027230 */ /* 0x000fcc0000004100 */
[----:B------:R-:W0:Y:S02]  /*2660*/  F2I.S64.TRUNC R2, R2 ;  /* 0x0000000200027311 */ /* 0x000e24000020d900 */
[----:B0-----:R0:W-:Y:S01]  /*2670*/  STG.E.64 desc[UR36][R16.64], R2 ;  /* 0x0000000210007986 */ /* 0x0011e2000c101b24 */
[----:B------:R-:W-:Y:S05]  /*2680*/  BRA `(.L_x_1623) ;  /* 0x0000000c005c7947 */ /* 0x000fea0003800000 */
.L_x_1625:
[----:B------:R-:W-:-:S04]  /*2690*/  HADD2.F32 R2, -RZ, R2.H0_H0 ;  /* 0x20000002ff027230 */ /* 0x000fc80000004100 */
[----:B------:R-:W0:Y:S02]  /*26a0*/  F2I.FTZ.TRUNC.NTZ R3, R2 ;  /* 0x0000000200037305 */ /* 0x000e24000021f100 */
[----:B0-----:R1:W-:Y:S01]  /*26b0*/  STG.E desc[UR36][R16.64], R3 ;  /* 0x0000000310007986 */ /* 0x0013e2000c101924 */
[----:B------:R-:W-:Y:S05]  /*26c0*/  BRA `(.L_x_1623) ;  /* 0x0000000c004c7947 */ /* 0x000fea0003800000 */
.L_x_1624:
[----:B------:R-:W-:-:S04]  /*26d0*/  HADD2.F32 R2, -RZ, R2.H0_H0 ;  /* 0x20000002ff027230 */ /* 0x000fc80000004100 */
[----:B------:R-:W0:Y:S02]  /*26e0*/  F2I.FTZ.TRUNC.NTZ R3, R2 ;  /* 0x0000000200037305 */ /* 0x000e24000021f100 */
[----:B0-----:R2:W-:Y:S01]  /*26f0*/  STG.E.U16 desc[UR36][R16.64], R3 ;  /* 0x0000000310007986 */ /* 0x0015e2000c101524 */
[----:B------:R-:W-:Y:S05]  /*2700*/  BRA `(.L_x_1623) ;  /* 0x0000000c003c7947 */ /* 0x000fea0003800000 */
.L_x_1619:
[----:B------:R-:W-:-:S13]  /*2710*/  ISETP.GT.AND P0, PT, R4, 0x6, PT ;  /* 0x000000060400780c */ /* 0x000fda0003f04270 */
[----:B------:R-:W-:Y:S05]  /*2720*/  @P0 BRA `(.L_x_1626) ;  /* 0x0000000000240947 */ /* 0x000fea0003800000 */
[----:B------:R-:W-:-:S13]  /*2730*/  ISETP.NE.AND P0, PT, R4, 0x5, PT ;  /* 0x000000050400780c */ /* 0x000fda0003f05270 */
[----:B------:R-:W-:Y:S05]  /*2740*/  @!P0 BRA `(.L_x_1627) ;  /* 0x0000000000148947 */ /* 0x000fea0003800000 */
[----:B------:R-:W-:-:S13]  /*2750*/  ISETP.NE.AND P0, PT, R4, 0x6, PT ;  /* 0x000000060400780c */ /* 0x000fda0003f05270 */
[----:B------:R-:W-:Y:S05]  /*2760*/  @P0 BRA `(.L_x_1622) ;  /* 0x0000000800c40947 */ /* 0x000fea0003800000 */
[----:B------:R-:W-:-:S05]  /*2770*/  HADD2.F32 R3, -RZ, R2.H0_H0 ;  /* 0x20000002ff037230 */ /* 0x000fca0000004100 */
[----:B------:R0:W-:Y:S01]  /*2780*/  STG.E desc[UR36][R16.64], R3 ;  /* 0x0000000310007986 */ /* 0x0001e2000c101924 */
[----:B------:R-:W-:Y:S05]  /*2790*/  BRA `(.L_x_1623) ;  /* 0x0000000c00187947 */ /* 0x000fea0003800000 */
.L_x_1627:
[----:B------:R0:W-:Y:S01]  /*27a0*/  STG.E.U16 desc[UR36][R16.64], R2 ;  /* 0x0000000210007986 */ /* 0x0001e2000c101524 */
[----:B------:R-:W-:Y:S05]  /*27b0*/  BRA `(.L_x_1623) ;  /* 0x0000000c00107947 */ /* 0x000fea0003800000 */
.L_x_1626:
[----:B------:R-:W-:-:S13]  /*27c0*/  ISETP.NE.AND P0, PT, R4, 0x7, PT ;  /* 0x000000070400780c */ /* 0x000fda0003f05270 */
[----:B------:R-:W-:Y:S05]  /*27d0*/  @!P0 BRA `(.L_x_1628) ;  /* 0x0000000000348947 */ /* 0x000fea0003800000 */
[----:B------:R-:W-:-:S13]  /*27e0*/  ISETP.NE.AND P0, PT, R4, 0x8, PT ;  /* 0x000000080400780c */ /* 0x000fda0003f05270 */
[----:B------:R-:W-:Y:S05]  /*27f0*/  @!P0 BRA `(.L_x_1629) ;  /* 0x0000000000188947 */ /* 0x000fea0003800000 */
[----:B------:R-:W-:-:S13]  /*2800*/  ISETP.NE.AND P0, PT, R4, 0x9, PT ;  /* 0x000000090400780c */ /* 0x000fda0003f05270 */
[----:B------:R-:W-:Y:S05]  /*2810*/  @P0 BRA `(.L_x_1622) ;  /* 0x0000000800980947 */ /* 0x000fea0003800000 */
[----:B------:R-:W-:Y:S02]  /*2820*/  HADD2.F32 R2, -RZ, R2.H0_H0 ;  /* 0x20000002ff027230 */ /* 0x000fe40000004100 */
[----:B------:R-:W-:-:S05]  /*2830*/  IMAD.MOV.U32 R3, RZ, RZ, RZ ;  /* 0x000000ffff037224 */ /* 0x000fca00078e00ff */
[----:B------:R0:W-:Y:S01]  /*2840*/  STG.E.64 desc[UR36][R16.64], R2 ;  /* 0x0000000210007986 */ /* 0x0001e2000c101b24 */
[----:B------:R-:W-:Y:S05]  /*2850*/  BRA `(.L_x_1623) ;  /* 0x0000000800e87947 */ /* 0x000fea0003800000 */
.L_x_1629:
[----:B------:R-:W-:-:S05]  /*2860*/  HADD2.F32 R0, -RZ, R2.H0_H0 ;  /* 0x20000002ff007230 */ /* 0x000fca0000004100 */
[----:B------:R-:W-:-:S04]  /*2870*/  F2FP.F16.F32.PACK_AB R0, RZ, R0 ;  /* 0x00000000ff00723e */ /* 0x000fc800000000ff */
[----:B------:R-:W-:-:S05]  /*2880*/  PRMT R0, R0, 0x5410, RZ ;  /* 0x0000541000007816 */ /* 0x000fca00000000ff */
[----:B------:R0:W-:Y:S01]  /*2890*/  STG.E desc[UR36][R16.64], R0 ;  /* 0x0000000010007986 */ /* 0x0001e2000c101924 */
[----:B------:R-:W-:Y:S05]  /*28a0*/  BRA `(.L_x_1623) ;  /* 0x0000000800d47947 */ /* 0x000fea0003800000 */
.L_x_1628:
[----:B------:R-:W-:-:S05]  /*28b0*/  HADD2.F32 R2, -RZ, R2.H0_H0 ;  /* 0x20000002ff027230 */ /* 0x000fca0000004100 */
[----:B------:R-:W-:-:S06]  /*28c0*/  FMUL.FTZ R2, R2, 1 ;  /* 0x3f80000002027820 */ /* 0x000fcc0000410000 */
[----:B------:R-:W0:Y:S02]  /*28d0*/  F2F.F64.F32 R2, R2 ;  /* 0x0000000200027310 */ /* 0x000e240000201800 */
[----:B0-----:R0:W-:Y:S01]  /*28e0*/  STG.E.64 desc[UR36][R16.64], R2 ;  /* 0x0000000210007986 */ /* 0x0011e2000c101b24 */
[----:B------:R-:W-:Y:S05]  /*28f0*/  BRA `(.L_x_1623) ;  /* 0x0000000800c07947 */ /* 0x000fea0003800000 */
.L_x_1618:
        /* <DEDUP_REMOVED lines=8> */
[----:B------:R-:W-:-:S05]  /*2980*/  HADD2.F32 R2, -RZ, R2.H0_H0 ;  /* 0x20000002ff027230 */ /* 0x000fca0000004100 */
[----:B------:R-:W-:-:S04]  /*2990*/  FSETP.NEU.FTZ.AND P0, PT, R2, RZ, PT ;  /* 0x000000ff0200720b */ /* 0x000fc80003f1d000 */
[----:B------:R-:W-:-:S05]  /*29a0*/  SEL R3, RZ, 0x1, !P0 ;  /* 0x00000001ff037807 */ /* 0x000fca0004000000 */
[----:B------:R0:W-:Y:S01]  /*29b0*/  STG.E.U8 desc[UR36][R16.64], R3 ;  /* 0x0000000310007986 */ /* 0x0001e2000c101124 */
[----:B------:R-:W-:Y:S05]  /*29c0*/  BRA `(.L_x_1623) ;  /* 0x00000008008c7947 */ /* 0x000fea0003800000 */
.L_x_1632:
[----:B------:R-:W-:Y:S01]  /*29d0*/  HADD2.F32 R2, -RZ, R2.H0_H0 ;  /* 0x20000002ff027230 */ /* 0x000fe20000004100 */
[----:B------:R-:W-:-:S04]  /*29e0*/  CS2R R6, SRZ ;  /* 0x0000000000067805 */ /* 0x000fc8000001ff00 */
[----:B------:R-:W-:-:S04]  /*29f0*/  FMUL.FTZ R2, R2, 1 ;  /* 0x3f80000002027820 */ /* 0x000fc80000410000 */
[----:B------:R-:W0:Y:S02]  /*2a00*/  F2F.F64.F32 R4, R2 ;  /* 0x0000000200047310 */ /* 0x000e240000201800 */
[----:B0-----:R0:W-:Y:S01]  /*2a10*/  STG.E.128 desc[UR36][R16.64], R4 ;  /* 0x0000000410007986 */ /* 0x0011e2000c101d24 */
[----:B------:R-:W-:Y:S05]  /*2a20*/  BRA `(.L_x_1623) ;  /* 0x0000000800747947 */ /* 0x000fea0003800000 */
.L_x_1631:
[----:B------:R-:W-:-:S13]  /*2a30*/  ISETP.NE.AND P0, PT, R4, 0xf, PT ;  /* 0x0000000f0400780c */ /* 0x000fda0003f05270 */
[----:B------:R-:W-:Y:S05]  /*2a40*/  @!P0 BRA `(.L_x_1633) ;  /* 0x0000000000b48947 */ /* 0x000fea0003800000 */
[----:B------:R-:W-:-:S13]  /*2a50*/  ISETP.NE.AND P0, PT, R4, 0x17, PT ;  /* 0x000000170400780c */ /* 0x000fda0003f05270 */
[----:B------:R-:W-:Y:S05]  /*2a60*/  @!P0 BRA `(.L_x_1634) ;  /* 0x0000000000548947 */ /* 0x000fea0003800000 */
[----:B------:R-:W-:-:S13]  /*2a70*/  ISETP.NE.AND P0, PT, R4, 0x18, PT ;  /* 0x000000180400780c */ /* 0x000fda0003f05270 */
[----:B------:R-:W-:Y:S05]  /*2a80*/  @P0 BRA `(.L_x_1622) ;  /* 0x0000000400fc0947 */ /* 0x000fea0003800000 */
[----:B------:R-:W-:Y:S01]  /*2a90*/  HADD2.F32 R5, -RZ, R2.H0_H0 ;  /* 0x20000002ff057230 */ /* 0x000fe20000004100 */
        /* <DEDUP_REMOVED lines=14> */
.L_x_1636:
[----:B------:R-:W-:Y:S05]  /*2b80*/  BSYNC B0 ;  /* 0x0000000000007941 */ /* 0x000fea0003800000 */
.L_x_1635:
[----:B------:R-:W-:-:S05]  /*2b90*/  LOP3.LUT R3, R0, R3, RZ, 0xfc, !PT ;  /* 0x0000000300037212 */ /* 0x000fca00078efcff */
[----:B------:R0:W-:Y:S01]  /*2ba0*/  STG.E.U8 desc[UR36][R16.64], R3 ;  /* 0x0000000310007986 */ /* 0x0001e2000c101124 */
[----:B------:R-:W-:Y:S05]  /*2bb0*/  BRA `(.L_x_1623) ;  /* 0x0000000800107947 */ /* 0x000fea0003800000 */
.L_x_1634:
[----:B------:R-:W-:Y:S01]  /*2bc0*/  HADD2.F32 R3, -RZ, R2.H0_H0 ;  /* 0x20000002ff037230 */ /* 0x000fe20000004100 */
        /* <DEDUP_REMOVED lines=12> */
.L_x_1638:
[----:B------:R-:W-:Y:S01]  /*2c90*/  IMAD.MOV.U32 R0, RZ, RZ, 0x7f ;  /* 0x0000007fff007424 */ /* 0x000fe200078e00ff */
[----:B------:R-:W-:-:S04]  /*2ca0*/  ISETP.GT.U32.AND P0, PT, R2, 0x7f800000, PT ;  /* 0x7f8000000200780c */ /* 0x000fc80003f04070 */
[----:B------:R-:W-:-:S09]  /*2cb0*/  SEL R0, R0, 0x7c, P0 ;  /* 0x0000007c00007807 */ /* 0x000fd20000000000 */
.L_x_1639:
[----:B------:R-:W-:Y:S05]  /*2cc0*/  BSYNC B0 ;  /* 0x0000000000007941 */ /* 0x000fea0003800000 */
.L_x_1637:
[----:B------:R-:W-:-:S04]  /*2cd0*/  LOP3.LUT R2, R3, 0x80000000, RZ, 0xc0, !PT ;  /* 0x8000000003027812 */ /* 0x000fc800078ec0ff */
[----:B------:R-:W-:-:S04]  /*2ce0*/  SHF.R.U32.HI R3, RZ, 0x18, R2 ;  /* 0x00000018ff037819 */ /* 0x000fc80000011602 */
[----:B------:R-:W-:-:S05]  /*2cf0*/  LOP3.LUT R3, R0, R3, RZ, 0xfc, !PT ;  /* 0x0000000300037212 */ /* 0x000fca00078efcff */
[----:B------:R0:W-:Y:S01]  /*2d00*/  STG.E.U8 desc[UR36][R16.64], R3 ;  /* 0x0000000310007986 */ /* 0x0001e2000c101124 */
[----:B------:R-:W-:Y:S05]  /*2d10*/  BRA `(.L_x_1623) ;  /* 0x0000000400b87947 */ /* 0x000fea0003800000 */
.L_x_1633:
[----:B------:R-:W-:-:S05]  /*2d20*/  HADD2.F32 R0, -RZ, R2.H0_H0 ;  /* 0x20000002ff007230 */ /* 0x000fca0000004100 */
[----:B------:R-:W-:-:S05]  /*2d30*/  F2FP.BF16.F32.PACK_AB R0, RZ, R0 ;  /* 0x00000000ff00723e */ /* 0x000fca00000010ff */
[----:B------:R0:W-:Y:S01]  /*2d40*/  STG.E.U16 desc[UR36][R16.64], R0 ;  /* 0x0000000010007986 */ /* 0x0001e2000c101524 */
[----:B------:R-:W-:Y:S05]  /*2d50*/  BRA `(.L_x_1623) ;  /* 0x0000000400a87947 */ /* 0x000fea0003800000 */
.L_x_1630:
        /* <DEDUP_REMOVED lines=8> */
[----:B------:R-:W-:-:S06]  /*2de0*/  HADD2.F32 R3, -RZ, R2.H0_H0 ;  /* 0x20000002ff037230 */ /* 0x000fcc0000004100 */
[----:B------:R-:W0:Y:S02]  /*2df0*/  F2I.FTZ.U32.TRUNC.NTZ R3, R3 ;  /* 0x0000000300037305 */ /* 0x000e24000021f000 */
[----:B0-----:R0:W-:Y:S01]  /*2e00*/  STG.E.U16 desc[UR36][R16.64], R3 ;  /* 0x0000000310007986 */ /* 0x0011e2000c101524 */
[----:B------:R-:W-:Y:S05]  /*2e10*/  BRA `(.L_x_1623) ;  /* 0x0000000400787947 */ /* 0x000fea0003800000 */
.L_x_1642:
[----:B------:R-:W-:Y:S01]  /*2e20*/  HADD2.F32 R3, -RZ, R2.H0_H0 ;  /* 0x20000002ff037230 */ /* 0x000fe20000004100 */
        /* <DEDUP_REMOVED lines=16> */
.L_x_1645:
[----:B------:R-:W-:-:S04]  /*2f30*/  LOP3.LUT R2, R3, 0x80000000, RZ, 0xc0, !PT ;  /* 0x8000000003027812 */ /* 0x000fc800078ec0ff */
[----:B------:R-:W-:-:S04]  /*2f40*/  SHF.R.U32.HI R3, RZ, 0x18, R2 ;  /* 0x00000018ff037819 */ /* 0x000fc80000011602 */
[----:B------:R-:W-:-:S04]  /*2f50*/  LOP3.LUT R0, R0, R3, RZ, 0xfc, !PT ;  /* 0x0000000300007212 */ /* 0x000fc800078efcff */
[----:B------:R-:W-:-:S07]  /*2f60*/  PRMT R8, R0, 0x7610, R8 ;  /* 0x0000761000087816 */ /* 0x000fce0000000008 */
.L_x_1644:
[----:B------:R-:W-:Y:S05]  /*2f70*/  BSYNC B0 ;  /* 0x0000000000007941 */ /* 0x000fea0003800000 */
.L_x_1643:
[----:B------:R0:W-:Y:S01]  /*2f80*/  STG.E.U8 desc[UR36][R16.64], R8 ;  /* 0x0000000810007986 */ /* 0x0001e2000c101124 */
[----:B------:R-:W-:Y:S05]  /*2f90*/  BRA `(.L_x_1623) ;  /* 0x0000000400187947 */ /* 0x000fea0003800000 */
.L_x_1641:
        /* <DEDUP_REMOVED lines=17> */
.L_x_1648:
[----:B------:R-:W-:-:S04]  /*30b0*/  LOP3.LUT R2, R3, 0x80000000, RZ, 0xc0, !PT ;  /* 0x8000000003027812 */ /* 0x000fc800078ec0ff */
[----:B------:R-:W-:-:S04]  /*30c0*/  SHF.R.U32.HI R3, RZ, 0x18, R2 ;  /* 0x00000018ff037819 */ /* 0x000fc80000011602 */
[----:B------:R-:W-:-:S04]  /*30d0*/  LOP3.LUT R0, R0, R3, RZ, 0xfc, !PT ;  /* 0x0000000300007212 */ /* 0x000fc800078efcff */
[----:B------:R-:W-:-:S07]  /*30e0*/  PRMT R8, R0, 0x7610, R8 ;  /* 0x0000761000087816 */ /* 0x000fce0000000008 */
.L_x_1647:
[----:B------:R-:W-:Y:S05]  /*30f0*/  BSYNC B0 ;  /* 0x0000000000007941 */ /* 0x000fea0003800000 */
.L_x_1646:
[----:B------:R0:W-:Y:S01]  /*3100*/  STG.E.U8 desc[UR36][R16.64], R8 ;  /* 0x0000000810007986 */ /* 0x0001e2000c101124 */
[----:B------:R-:W-:Y:S05]  /*3110*/  BRA `(.L_x_1623) ;  /* 0x0000000000b87947 */ /* 0x000fea0003800000 */
.L_x_1640:
[----:B------:R-:W-:-:S13]  /*3120*/  ISETP.NE.AND P0, PT, R4, 0x1c, PT ;  /* 0x0000001c0400780c */ /* 0x000fda0003f05270 */
[----:B------:R-:W-:Y:S05]  /*3130*/  @!P0 BRA `(.L_x_1649) ;  /* 0x0000000000a48947 */ /* 0x000fea0003800000 */
[----:B------:R-:W-:-:S13]  /*3140*/  ISETP.NE.AND P0, PT, R4, 0x1d, PT ;  /* 0x0000001d0400780c */ /* 0x000fda0003f05270 */
[----:B------:R-:W-:Y:S05]  /*3150*/  @!P0 BRA `(.L_x_1650) ;  /* 0x00000000008c8947 */ /* 0x000fea0003800000 */
[----:B------:R-:W-:-:S13]  /*3160*/  ISETP.NE.AND P0, PT, R4, 0x2c, PT ;  /* 0x0000002c0400780c */ /* 0x000fda0003f05270 */
[----:B------:R-:W-:Y:S05]  /*3170*/  @P0 BRA `(.L_x_1622) ;  /* 0x0000000000400947 */ /* 0x000fea0003800000 */
[----:B------:R-:W-:-:S05]  /*3180*/  HADD2.F32 R3, -RZ, R2.H0_H0 ;  /* 0x20000002ff037230 */ /* 0x000fca0000004100 */
        /* <DEDUP_REMOVED lines=15> */
.L_x_1622:
        /* <DEDUP_REMOVED lines=16> */
.L_x_1651:
[----:B------:R-:W-:Y:S05]  /*3380*/  BRA `(.L_x_1623) ;  /* 0x00000000001c7947 */ /* 0x000fea0003800000 */
.L_x_1650:
[----:B------:R-:W-:-:S06]  /*3390*/  HADD2.F32 R2, -RZ, R2.H0_H0 ;  /* 0x20000002ff027230 */ /* 0x000fcc0000004100 */
[----:B------:R-:W0:Y:S02]  /*33a0*/  F2I.U64.TRUNC R2, R2 ;  /* 0x0000000200027311 */ /* 0x000e24000020d800 */
[----:B0-----:R0:W-:Y:S01]  /*33b0*/  STG.E.64 desc[UR36][R16.64], R2 ;  /* 0x0000000210007986 */ /* 0x0011e2000c101b24 */
[----:B------:R-:W-:Y:S05]  /*33c0*/  BRA `(.L_x_1623) ;  /* 0x00000000000c7947 */ /* 0x000fea0003800000 */
.L_x_1649:
[----:B------:R-:W-:-:S04]  /*33d0*/  HADD2.F32 R2, -RZ, R2.H0_H0 ;  /* 0x20000002ff027230 */ /* 0x000fc80000004100 */
[----:B------:R-:W0:Y:S02]  /*33e0*/  F2I.FTZ.U32.TRUNC.NTZ R3, R2 ;  /* 0x0000000200037305 */ /* 0x000e24000021f000 */
[----:B0-----:R0:W-:Y:S02]  /*33f0*/  STG.E desc[UR36][R16.64], R3 ;  /* 0x0000000310007986 */ /* 0x0011e4000c101924 */
.L_x_1623:
[----:B------:R-:W-:-:S04]  /*3400*/  IMAD R18, R23, 0x200, R18 ;  /* 0x0000020017127824 */ /* 0x000fc800078e0212 */
[----:B------:R-:W-:-:S07]  /*3410*/  VIADD R19, R18, 0x80 ;  /* 0x0000008012137836 */ /* 0x000fce0000000000 */
.L_x_1583:
[----:B------:R-:W-:Y:S05]  /*3420*/  BSYNC B6 ;  /* 0x0000000000067941 */ /* 0x000fea0003800000 */
.L_x_1582:
        /* <DEDUP_REMOVED lines=307> */
.L_x_1654:
        /* <DEDUP_REMOVED lines=22> */
.L_x_1658:
[----:B------:R-:W2:Y:S02]  /*48c0*/  LDG.E.U8 R2, desc[UR36][R2.64] ;  /* 0x0000002402027981 */ /* 0x000ea4000c1e1100 */
[----:B--2---:R-:W-:-:S04]  /*48d0*/  I2FP.F32.U32 R0, R2 ;  /* 0x0000000200007245 */ /* 0x004fc80000201000 */
[----:B------:R-:W-:Y:S01]  /*48e0*/  F2FP.F16.F32.PACK_AB R0, RZ, R0 ;  /* 0x00000000ff00723e */ /* 0x000fe200000000ff */
[----:B------:R-:W-:Y:S06]  /*48f0*/  BRA `(.L_x_1660) ;  /* 0x0000000c00887947 */ /* 0x000fec0003800000 */
.L_x_1657:
        /* <DEDUP_REMOVED lines=10> */
.L_x_1662:
[----:B------:R-:W2:Y:S02]  /*49a0*/  LDG.E R2, desc[UR36][R2.64] ;  /* 0x0000002402027981 */ /* 0x000ea4000c1e1900 */
[----:B--2---:R-:W-:-:S04]  /*49b0*/  I2FP.F32.S32 R0, R2 ;  /* 0x0000000200007245 */ /* 0x004fc80000201400 */
[----:B------:R-:W-:Y:S01]  /*49c0*/  F2FP.F16.F32.PACK_AB R0, RZ, R0 ;  /* 0x00000000ff00723e */ /* 0x000fe200000000ff */
[----:B------:R-:W-:Y:S06]  /*49d0*/  BRA `(.L_x_1660) ;  /* 0x0000000c00507947 */ /* 0x000fec0003800000 */
.L_x_1661:
[----:B------:R-:W2:Y:S02]  /*49e0*/  LDG.E.U16 R2, desc[UR36][R2.64] ;  /* 0x0000002402027981 */ /* 0x000ea4000c1e1500 */
[----:B--2---:R-:W0:Y:S02]  /*49f0*/  I2F.S16 R0, R2 ;  /* 0x0000000200007306 */ /* 0x004e240000101400 */
[----:B0-----:R-:W-:Y:S01]  /*4a00*/  F2FP.F16.F32.PACK_AB R0, RZ, R0 ;  /* 0x00000000ff00723e */ /* 0x001fe200000000ff */
[----:B------:R-:W-:Y:S06]  /*4a10*/  BRA `(.L_x_1660) ;  /* 0x0000000c00407947 */ /* 0x000fec0003800000 */
.L_x_1656:
        /* <DEDUP_REMOVED lines=9> */
.L_x_1664:
[----:B------:R0:W5:Y:S01]  /*4ab0*/  LDG.E.U16 R0, desc[UR36][R2.64] ;  /* 0x0000002402007981 */ /* 0x000162000c1e1500 */
[----:B------:R-:W-:Y:S05]  /*4ac0*/  BRA `(.L_x_1660) ;  /* 0x0000000c00147947 */ /* 0x000fea0003800000 */
.L_x_1663:
        /* <DEDUP_REMOVED lines=9> */
.L_x_1666:
[----:B------:R1:W5:Y:S01]  /*4b60*/  LDG.E.U16 R0, desc[UR36][R2.64] ;  /* 0x0000002402007981 */ /* 0x000362000c1e1500 */
[----:B------:R-:W-:Y:S05]  /*4b70*/  BRA `(.L_x_1660) ;  /* 0x0000000800e87947 */ /* 0x000fea0003800000 */
.L_x_1665:
        /* <DEDUP_REMOVED lines=8> */
.L_x_1655:
        /* <DEDUP_REMOVED lines=13> */
.L_x_1669:
        /* <DEDUP_REMOVED lines=8> */
.L_x_1668:
        /* <DEDUP_REMOVED lines=28> */
.L_x_1671:
        /* <DEDUP_REMOVED lines=15> */
.L_x_1670:
[----:B------:R-:W2:Y:S02]  /*5000*/  LDG.E.U16 R0, desc[UR36][R2.64] ;  /* 0x0000002402007981 */ /* 0x000ea4000c1e1500 */
[----:B--2---:R-:W-:-:S05]  /*5010*/  IMAD.U32 R0, R0, 0x10000, RZ ;  /* 0x0001000000007824 */ /* 0x004fca00078e00ff */
[----:B------:R-:W-:Y:S01]  /*5020*/  F2FP.F16.F32.PACK_AB R0, RZ, R0 ;  /* 0x00000000ff00723e */ /* 0x000fe200000000ff */
[----:B------:R-:W-:Y:S06]  /*5030*/  BRA `(.L_x_1660) ;  /* 0x0000000400b87947 */ /* 0x000fec0003800000 */
.L_x_1667:
        /* <DEDUP_REMOVED lines=12> */
.L_x_1674:
        /* <DEDUP_REMOVED lines=21> */
.L_x_1678:
[----:B------:R-:W-:Y:S05]  /*5250*/  BSYNC B1 ;  /* 0x0000000000017941 */ /* 0x000fea0003800000 */
.L_x_1677:
[----:B------:R-:W-:Y:S01]  /*5260*/  LEA R3, R0, 0x3b800000, 0x17 ;  /* 0x3b80000000037811 */ /* 0x000fe200078eb8ff */
[----:B------:R-:W-:-:S05]  /*5270*/  IMAD.SHL.U32 R0, R2, 0x100000, RZ ;  /* 0x0010000002007824 */ /* 0x000fca00078e00ff */
[----:B------:R-:W-:-:S07]  /*5280*/  LOP3.LUT R0, R3, R0, R4, 0xfe, !PT ;  /* 0x0000000003007212 */ /* 0x000fce00078efe04 */
.L_x_1676:
[----:B------:R-:W-:Y:S05]  /*5290*/  BSYNC B0 ;  /* 0x0000000000007941 */ /* 0x000fea0003800000 */
.L_x_1675:
[----:B------:R-:W-:Y:S01]  /*52a0*/  F2FP.F16.F32.PACK_AB R0, RZ, R0 ;  /* 0x00000000ff00723e */ /* 0x000fe200000000ff */
[----:B------:R-:W-:Y:S06]  /*52b0*/  BRA `(.L_x_1660) ;  /* 0x0000000400187947 */ /* 0x000fec0003800000 */
.L_x_1673:
        /* <DEDUP_REMOVED lines=21> */
.L_x_1682:
[----:B------:R-:W-:Y:S05]  /*5410*/  BSYNC B1 ;  /* 0x0000000000017941 */ /* 0x000fea0003800000 */
.L_x_1681:
[----:B------:R-:W-:Y:S01]  /*5420*/  LEA R3, R0, 0x37800000, 0x17 ;  /* 0x3780000000037811 */ /* 0x000fe200078eb8ff */
[----:B------:R-:W-:-:S05]  /*5430*/  IMAD.SHL.U32 R0, R2, 0x200000, RZ ;  /* 0x0020000002007824 */ /* 0x000fca00078e00ff */
[----:B------:R-:W-:-:S07]  /*5440*/  LOP3.LUT R0, R3, R0, R4, 0xfe, !PT ;  /* 0x0000000003007212 */ /* 0x000fce00078efe04 */
.L_x_1680:
[----:B------:R-:W-:Y:S05]  /*5450*/  BSYNC B0 ;  /* 0x0000000000007941 */ /* 0x000fea0003800000 */
.L_x_1679:
[----:B------:R-:W-:Y:S01]  /*5460*/  F2FP.F16.F32.PACK_AB R0, RZ, R0 ;  /* 0x00000000ff00723e */ /* 0x000fe200000000ff */
[----:B------:R-:W-:Y:S06]  /*5470*/  BRA `(.L_x_1660) ;  /* 0x0000000000a87947 */ /* 0x000fec0003800000 */
.L_x_1672:
        /* <DEDUP_REMOVED lines=14> */
.L_x_1686:
[----:B------:R-:W-:Y:S05]  /*5560*/  BSYNC B0 ;  /* 0x0000000000007941 */ /* 0x000fea0003800000 */
.L_x_1685:
[----:B------:R-:W-:Y:S01]  /*5570*/  F2FP.F16.F32.PACK_AB R0, RZ, R0 ;  /* 0x00000000ff00723e */ /* 0x000fe200000000ff */
[----:B------:R-:W-:Y:S06]  /*5580*/  BRA `(.L_x_1660) ;  /* 0x0000000000647947 */ /* 0x000fec0003800000 */
.L_x_1659:
        /* <DEDUP_REMOVED lines=16> */
.L_x_1687:
[----:B------:R-:W-:Y:S01]  /*5690*/  PRMT R0, RZ, 0x7610, R0 ;  /* 0x00007610ff007816 */ /* 0x000fe20000000000 */
[----:B------:R-:W-:Y:S06]  /*56a0*/  BRA `(.L_x_1660) ;  /* 0x00000000001c7947 */ /* 0x000fec0003800000 */
.L_x_1684:
[----:B------:R-:W2:Y:S02]  /*56b0*/  LDG.E.64 R2, desc[UR36][R2.64] ;  /* 0x0000002402027981 */ /* 0x000ea4000c1e1b00 */
[----:B--2---:R-:W0:Y:S02]  /*56c0*/  I2F.U64 R0, R2 ;  /* 0x0000000200007312 */ /* 0x004e240000301000 */
[----:B0-----:R-:W-:Y:S01]  /*56d0*/  F2FP.F16.F32.PACK_AB R0, RZ, R0 ;  /* 0x00000000ff00723e */ /* 0x001fe200000000ff */
[----:B------:R-:W-:Y:S06]  /*56e0*/  BRA `(.L_x_1660) ;  /* 0x00000000000c7947 */ /* 0x000fec0003800000 */
.L_x_1683:
[----:B------:R-:W2:Y:S02]  /*56f0*/  LDG.E R2, desc[UR36][R2.64] ;  /* 0x0000002402027981 */ /* 0x000ea4000c1e1900 */
[----:B--2---:R-:W-:-:S04]  /*5700*/  I2FP.F32.U32 R0, R2 ;  /* 0x0000000200007245 */ /* 0x004fc80000201000 */
[----:B------:R-:W-:-:S07]  /*5710*/  F2FP.F16.F32.PACK_AB R0, RZ, R0 ;  /* 0x00000000ff00723e */ /* 0x000fce00000000ff */
.L_x_1660:
[----:B01----:R-:W0:Y:S01]  /*5720*/  LDC.U16 R2, c[0x0][0x422] ;  /* 0x00010880ff027b82 */ /* 0x003e220000000400 */
[----:B-----5:R-:W-:-:S05]  /*5730*/  HADD2.F32 R0, -RZ, R0.H0_H0 ;  /* 0x20000000ff007230 */ /* 0x020fca0000004100 */
[----:B------:R-:W-:Y:S02]  /*5740*/  FADD.FTZ R0, |R0|, -RZ ;  /* 0x800000ff00007221 */ /* 0x000fe40000010200 */
[----:B------:R-:W1:Y:S01]  /*5750*/  LDC.U8 R6, c[0x0][0x424] ;  /* 0x00010900ff067b82 */ /* 0x000e620000000000 */
[----:B0-----:R-:W-:-:S05]  /*5760*/  HADD2.F32 R2, -RZ, R2.H0_H0 ;  /* 0x20000002ff027230 */ /* 0x001fca0000004100 */
        /* <DEDUP_REMOVED lines=10> */
[----:B------:R-:W-:Y:S01]  /*5810*/  FFMA.FTZ R4, R5, R5, R4 ;  /* 0x0000000505047223 */ /* 0x000fe20000010004 */
[----:B-1----:R-:W-:-:S04]  /*5820*/  PRMT R5, R6, 0x9910, RZ ;  /* 0x0000991006057816 */ /* 0x002fc800000000ff */
[----:B------:R-:W-:Y:S01]  /*5830*/  ISETP.GT.AND P1, PT, R5, 0x9, PT ;  /* 0x000000090500780c */ /* 0x000fe20003f24270 */
[----:B------:R-:W0:Y:S02]  /*5840*/  MUFU.SQRT R4, R4 ;  /* 0x0000000400047308 */ /* 0x000e240000002000 */
[----:B0-----:R-:W-:Y:S01]  /*5850*/  @P0 FMUL.FTZ R2, R4, R3 ;  /* 0x0000000304020220 */ /* 0x001fe20000410000 */
[----:B------:R-:W-:-:S04]  /*5860*/  FSETP.NEU.FTZ.AND P0, PT, R0, +INF , PT ;  /* 0x7f8000000000780b */ /* 0x000fc80003f1d000 */
[----:B------:R-:W-:-:S04]  /*5870*/  FSEL R2, R2, +INF , P0 ;  /* 0x7f80000002027808 */ /* 0x000fc80000000000 */
[----:B------:R-:W-:Y:S01]  /*5880*/  F2FP.F16.F32.PACK_AB R2, RZ, R2 ;  /* 0x00000002ff02723e */ /* 0x000fe200000000ff */
        /* <DEDUP_REMOVED lines=13> */
.L_x_1691:
[----:B------:R-:W-:-:S06]  /*5960*/  HADD2.F32 R3, -RZ, R2.H0_H0 ;  /* 0x20000002ff037230 */ /* 0x000fcc0000004100 */
[----:B------:R-:W0:Y:S02]  /*5970*/  F2I.S64.TRUNC R2, R3 ;  /* 0x0000000300027311 */ /* 0x000e24000020d900 */
[----:B0-----:R0:W-:Y:S01]  /*5980*/  STG.E.U8 desc[UR36][R16.64], R2 ;  /* 0x0000000210007986 */ /* 0x0011e2000c101124 */
[----:B------:R-:W-:Y:S05]  /*5990*/  BRA `(.L_x_1693) ;  /* 0x0000000c00847947 */ /* 0x000fea0003800000 */
.L_x_1690:
        /* <DEDUP_REMOVED lines=10> */
.L_x_1695:
[----:B------:R-:W-:-:S04]  /*5a40*/  HADD2.F32 R2, -RZ, R2.H0_H0 ;  /* 0x20000002ff027230 */ /* 0x000fc80000004100 */
[----:B------:R-:W0:Y:S02]  /*5a50*/  F2I.FTZ.TRUNC.NTZ R3, R2 ;  /* 0x0000000200037305 */ /* 0x000e24000021f100 */
[----:B0-----:R0:W-:Y:S01]  /*5a60*/  STG.E desc[UR36][R16.64], R3 ;  /* 0x0000000310007986 */ /* 0x0011e2000c101924 */
[----:B------:R-:W-:Y:S05]  /*5a70*/  BRA `(.L_x_1693) ;  /* 0x0000000c004c7947 */ /* 0x000fea0003800000 */
.L_x_1694:
[----:B------:R-:W-:-:S04]  /*5a80*/  HADD2.F32 R2, -RZ, R2.H0_H0 ;  /* 0x20000002ff027230 */ /* 0x000fc80000004100 */
[----:B------:R-:W0:Y:S02]  /*5a90*/  F2I.FTZ.TRUNC.NTZ R3, R2 ;  /* 0x0000000200037305 */ /* 0x000e24000021f100 */
[----:B0-----:R0:W-:Y:S01]  /*5aa0*/  STG.E.U16 desc[UR36][R16.64], R3 ;  /* 0x0000000310007986 */ /* 0x0011e2000c101524 */
[----:B------:R-:W-:Y:S05]  /*5ab0*/  BRA `(.L_x_1693) ;  /* 0x0000000c003c7947 */ /* 0x000fea0003800000 */
.L_x_1689:
        /* <DEDUP_REMOVED lines=9> */
.L_x_1697:
[----:B------:R0:W-:Y:S01]  /*5b50*/  STG.E.U16 desc[UR36][R16.64], R2 ;  /* 0x0000000210007986 */ /* 0x0001e2000c101524 */
[----:B------:R-:W-:Y:S05]  /*5b60*/  BRA `(.L_x_1693) ;  /* 0x0000000c00107947 */ /* 0x000fea0003800000 */
.L_x_1696:
        /* <DEDUP_REMOVED lines=10> */
.L_x_1699:
[----:B------:R-:W-:-:S05]  /*5c10*/  HADD2.F32 R0, -RZ, R2.H0_H0 ;  /* 0x20000002ff007230 */ /* 0x000fca0000004100 */
[----:B------:R-:W-:-:S04]  /*5c20*/  F2FP.F16.F32.PACK_AB R0, RZ, R0 ;  /* 0x00000000ff00723e */ /* 0x000fc800000000ff */
[----:B------:R-:W-:-:S05]  /*5c30*/  PRMT R0, R0, 0x5410, RZ ;  /* 0x0000541000007816 */ /* 0x000fca00000000ff */
[----:B------:R0:W-:Y:S01]  /*5c40*/  STG.E desc[UR36][R16.64], R0 ;  /* 0x0000000010007986 */ /* 0x0001e2000c101924 */
[----:B------:R-:W-:Y:S05]  /*5c50*/  BRA `(.L_x_1693) ;  /* 0x0000000800d47947 */ /* 0x000fea0003800000 */
.L_x_1698:
[----:B------:R-:W-:-:S05]  /*5c60*/  HADD2.F32 R2, -RZ, R2.H0_H0 ;  /* 0x20000002ff027230 */ /* 0x000fca0000004100 */
[----:B------:R-:W-:-:S06]  /*5c70*/  FMUL.FTZ R2, R2, 1 ;  /* 0x3f80000002027820 */ /* 0x000fcc0000410000 */
[----:B------:R-:W0:Y:S02]  /*5c80*/  F2F.F64.F32 R2, R2 ;  /* 0x0000000200027310 */ /* 0x000e240000201800 */
[----:B0-----:R0:W-:Y:S01]  /*5c90*/  STG.E.64 desc[UR36][R16.64], R2 ;  /* 0x0000000210007986 */ /* 0x0011e2000c101b24 */
[----:B------:R-:W-:Y:S05]  /*5ca0*/  BRA `(.L_x_1693) ;  /* 0x0000000800c07947 */ /* 0x000fea0003800000 */
.L_x_1688:
        /* <DEDUP_REMOVED lines=13> */
.L_x_1702:
[----:B------:R-:W-:Y:S01]  /*5d80*/  HADD2.F32 R2, -RZ, R2.H0_H0 ;  /* 0x20000002ff027230 */ /* 0x000fe20000004100 */
[----:B------:R-:W-:-:S04]  /*5d90*/  CS2R R6, SRZ ;  /* 0x0000000000067805 */ /* 0x000fc8000001ff00 */
[----:B------:R-:W-:-:S04]  /*5da0*/  FMUL.FTZ R2, R2, 1 ;  /* 0x3f80000002027820 */ /* 0x000fc80000410000 */
[----:B------:R-:W0:Y:S02]  /*5db0*/  F2F.F64.F32 R4, R2 ;  /* 0x0000000200047310 */ /* 0x000e240000201800 */
[----:B0-----:R0:W-:Y:S01]  /*5dc0*/  STG.E.128 desc[UR36][R16.64], R4 ;  /* 0x0000000410007986 */ /* 0x0011e2000c101d24 */
[----:B------:R-:W-:Y:S05]  /*5dd0*/  BRA `(.L_x_1693) ;  /* 0x0000000800747947 */ /* 0x000fea0003800000 */
.L_x_1701:
        /* <DEDUP_REMOVED lines=21> */
.L_x_1706:
[----:B------:R-:W-:Y:S05]  /*5f30*/  BSYNC B0 ;  /* 0x0000000000007941 */ /* 0x000fea0003800000 */
.L_x_1705:
[----:B------:R-:W-:-:S05]  /*5f40*/  LOP3.LUT R3, R0, R3, RZ, 0xfc, !PT ;  /* 0x0000000300037212 */ /* 0x000fca00078efcff */
[----:B------:R0:W-:Y:S01]  /*5f50*/  STG.E.U8 desc[UR36][R16.64], R3 ;  /* 0x0000000310007986 */ /* 0x0001e2000c101124 */
[----:B------:R-:W-:Y:S05]  /*5f60*/  BRA `(.L_x_1693) ;  /* 0x0000000800107947 */ /* 0x000fea0003800000 */
.L_x_1704:
        /* <DEDUP_REMOVED lines=13> */
.L_x_1708:
[----:B------:R-:W-:Y:S01]  /*6040*/  IMAD.MOV.U32 R0, RZ, RZ, 0x7f ;  /* 0x0000007fff007424 */ /* 0x000fe200078e00ff */
[----:B------:R-:W-:-:S04]  /*6050*/  ISETP.GT.U32.AND P0, PT, R2, 0x7f800000, PT ;  /* 0x7f8000000200780c */ /* 0x000fc80003f04070 */
[----:B------:R-:W-:-:S09]  /*6060*/  SEL R0, R0, 0x7c, P0 ;  /* 0x0000007c00007807 */ /* 0x000fd20000000000 */
.L_x_1709:
[----:B------:R-:W-:Y:S05]  /*6070*/  BSYNC B0 ;  /* 0x0000000000007941 */ /* 0x000fea0003800000 */
.L_x_1707:
[----:B------:R-:W-:-:S04]  /*6080*/  LOP3.LUT R2, R3, 0x80000000, RZ, 0xc0, !PT ;  /* 0x8000000003027812 */ /* 0x000fc800078ec0ff */
[----:B------:R-:W-:-:S04]  /*6090*/  SHF.R.U32.HI R3, RZ, 0x18, R2 ;  /* 0x00000018ff037819 */ /* 0x000fc80000011602 */
[----:B------:R-:W-:-:S05]  /*60a0*/  LOP3.LUT R3, R0, R3, RZ, 0xfc, !PT ;  /* 0x0000000300037212 */ /* 0x000fca00078efcff */
[----:B------:R0:W-:Y:S01]  /*60b0*/  STG.E.U8 desc[UR36][R16.64], R3 ;  /* 0x0000000310007986 */ /* 0x0001e2000c101124 */
[----:B------:R-:W-:Y:S05]  /*60c0*/  BRA `(.L_x_1693) ;  /* 0x0000000400b87947 */ /* 0x000fea0003800000 */
.L_x_1703:
[----:B------:R-:W-:-:S05]  /*60d0*/  HADD2.F32 R0, -RZ, R2.H0_H0 ;  /* 0x20000002ff007230 */ /* 0x000fca0000004100 */
[----:B------:R-:W-:-:S05]  /*60e0*/  F2FP.BF16.F32.PACK_AB R0, RZ, R0 ;  /* 0x00000000ff00723e */ /* 0x000fca00000010ff */
[----:B------:R0:W-:Y:S01]  /*60f0*/  STG.E.U16 desc[UR36][R16.64], R0 ;  /* 0x0000000010007986 */ /* 0x0001e2000c101524 */
[----:B------:R-:W-:Y:S05]  /*6100*/  BRA `(.L_x_1693) ;  /* 0x0000000400a87947 */ /* 0x000fea0003800000 */
.L_x_1700:
        /* <DEDUP_REMOVED lines=12> */
.L_x_1712:
        /* <DEDUP_REMOVED lines=17> */
.L_x_1715:
[----:B------:R-:W-:-:S04]  /*62e0*/  LOP3.LUT R2, R3, 0x80000000, RZ, 0xc0, !PT ;  /* 0x8000000003027812 */ /* 0x000fc800078ec0ff */
[----:B------:R-:W-:-:S04]  /*62f0*/  SHF.R.U32.HI R3, RZ, 0x18, R2 ;  /* 0x00000018ff037819 */ /* 0x000fc80000011602 */
[----:B------:R-:W-:-:S04]  /*6300*/  LOP3.LUT R0, R0, R3, RZ, 0xfc, !PT ;  /* 0x0000000300007212 */ /* 0x000fc800078efcff */
[----:B------:R-:W-:-:S07]  /*6310*/  PRMT R8, R0, 0x7610, R8 ;  /* 0x0000761000087816 */ /* 0x000fce0000000008 */
.L_x_1714:
[----:B------:R-:W-:Y:S05]  /*6320*/  BSYNC B0 ;  /* 0x0000000000007941 */ /* 0x000fea0003800000 */
.L_x_1713:
[----:B------:R3:W-:Y:S01]  /*6330*/  STG.E.U8 desc[UR36][R16.64], R8 ;  /* 0x0000000810007986 */ /* 0x0007e2000c101124 */
[----:B------:R-:W-:Y:S05]  /*6340*/  BRA `(.L_x_1693) ;  /* 0x0000000400187947 */ /* 0x000fea0003800000 */
.L_x_1711:
        /* <DEDUP_REMOVED lines=17> */
.L_x_1718:
[----:B------:R-:W-:-:S04]  /*6460*/  LOP3.LUT R2, R3, 0x80000000, RZ, 0xc0, !PT ;  /* 0x8000000003027812 */ /* 0x000fc800078ec0ff */
[----:B------:R-:W-:-:S04]  /*6470*/  SHF.R.U32.HI R3, RZ, 0x18, R2 ;  /* 0x00000018ff037819 */ /* 0x000fc80000011602 */
[----:B------:R-:W-:-:S04]  /*6480*/  LOP3.LUT R0, R0, R3, RZ, 0xfc, !PT ;  /* 0x0000000300007212 */ /* 0x000fc800078efcff */
[----:B------:R-:W-:-:S07]  /*6490*/  PRMT R8, R0, 0x7610, R8 ;  /* 0x0000761000087816 */ /* 0x000fce0000000008 */
.L_x_1717:
[----:B------:R-:W-:Y:S05]  /*64a0*/  BSYNC B0 ;  /* 0x0000000000007941 */ /* 0x000fea0003800000 */
.L_x_1716:
[----:B------:R0:W-:Y:S01]  /*64b0*/  STG.E.U8 desc[UR36][R16.64], R8 ;  /* 0x0000000810007986 */ /* 0x0001e2000c101124 */
[----:B------:R-:W-:Y:S05]  /*64c0*/  BRA `(.L_x_1693) ;  /* 0x0000000000b87947 */ /* 0x000fea0003800000 */
.L_x_1710:
        /* <DEDUP_REMOVED lines=22> */
.L_x_1692:
        /* <DEDUP_REMOVED lines=16> */
.L_x_1721:
[----:B------:R-:W-:Y:S05]  /*6730*/  BRA `(.L_x_1693) ;  /* 0x00000000001c7947 */ /* 0x000fea0003800000 */
.L_x_1720:
[----:B------:R-:W-:-:S06]  /*6740*/  HADD2.F32 R2, -RZ, R2.H0_H0 ;  /* 0x20000002ff027230 */ /* 0x000fcc0000004100 */
[----:B------:R-:W0:Y:S02]  /*6750*/  F2I.U64.TRUNC R2, R2 ;  /* 0x0000000200027311 */ /* 0x000e24000020d800 */
[----:B0-----:R2:W-:Y:S01]  /*6760*/  STG.E.64 desc[UR36][R16.64], R2 ;  /* 0x0000000210007986 */ /* 0x0015e2000c101b24 */
[----:B------:R-:W-:Y:S05]  /*6770*/  BRA `(.L_x_1693) ;  /* 0x00000000000c7947 */ /* 0x000fea0003800000 */
.L_x_1719:
[----:B------:R-:W-:-:S04]  /*6780*/  HADD2.F32 R2, -RZ, R2.H0_H0 ;  /* 0x20000002ff027230 */ /* 0x000fc80000004100 */
[----:B------:R-:W0:Y:S02]  /*6790*/  F2I.FTZ.U32.TRUNC.NTZ R3, R2 ;  /* 0x0000000200037305 */ /* 0x000e24000021f000 */
[----:B0-----:R0:W-:Y:S02]  /*67a0*/  STG.E desc[UR36][R16.64], R3 ;  /* 0x0000000310007986 */ /* 0x0011e4000c101924 */
.L_x_1693:
[----:B------:R-:W-:-:S07]  /*67b0*/  VIADD R19, R19, 0x80 ;  /* 0x0000008013137836 */ /* 0x000fce0000000000 */
.L_x_1653:
[----:B------:R-:W-:Y:S05]  /*67c0*/  BSYNC B6 ;  /* 0x0000000000067941 */ /* 0x000fea0003800000 */
.L_x_1652:
        /* <DEDUP_REMOVED lines=307> */
.L_x_1724:
        /* <DEDUP_REMOVED lines=22> */
.L_x_1728:
[----:B------:R-:W2:Y:S02]  /*7c60*/  LDG.E.U8 R2, desc[UR36][R2.64] ;  /* 0x0000002402027981 */ /* 0x000ea4000c1e1100 */
[----:B--2---:R-:W-:-:S04]  /*7c70*/  I2FP.F32.U32 R0, R2 ;  /* 0x0000000200007245 */ /* 0x004fc80000201000 */
[----:B------:R-:W-:Y:S01]  /*7c80*/  F2FP.F16.F32.PACK_AB R0, RZ, R0 ;  /* 0x00000000ff00723e */ /* 0x000fe200000000ff */
[----:B------:R-:W-:Y:S06]  /*7c90*/  BRA `(.L_x_1730) ;  /* 0x0000000c00887947 */ /* 0x000fec0003800000 */
.L_x_1727:
        /* <DEDUP_REMOVED lines=10> */
.L_x_1732:
[----:B------:R-:W2:Y:S02]  /*7d40*/  LDG.E R2, desc[UR36][R2.64] ;  /* 0x0000002402027981 */ /* 0x000ea4000c1e1900 */
[----:B--2---:R-:W-:-:S04]  /*7d50*/  I2FP.F32.S32 R0, R2 ;  /* 0x0000000200007245 */ /* 0x004fc80000201400 */
[----:B------:R-:W-:Y:S01]  /*7d60*/  F2FP.F16.F32.PACK_AB R0, RZ, R0 ;  /* 0x00000000ff00723e */ /* 0x000fe200000000ff */
[----:B------:R-:W-:Y:S06]  /*7d70*/  BRA `(.L_x_1730) ;  /* 0x0000000c00507947 */ /* 0x000fec0003800000 */
.L_x_1731:
[----:B------:R-:W2:Y:S02]  /*7d80*/  LDG.E.U16 R2, desc[UR36][R2.64] ;  /* 0x0000002402027981 */ /* 0x000ea4000c1e1500 */
[----:B--2---:R-:W0:Y:S02]  /*7d90*/  I2F.S16 R0, R2 ;  /* 0x0000000200007306 */ /* 0x004e240000101400 */
[----:B0-----:R-:W-:Y:S01]  /*7da0*/  F2FP.F16.F32.PACK_AB R0, RZ, R0 ;  /* 0x00000000ff00723e */ /* 0x001fe200000000ff */
[----:B------:R-:W-:Y:S06]  /*7db0*/  BRA `(.L_x_1730) ;  /* 0x0000000c00407947 */ /* 0x000fec0003800000 */
.L_x_1726:
        /* <DEDUP_REMOVED lines=9> */
.L_x_1734:
[----:B------:R1:W5:Y:S01]  /*7e50*/  LDG.E.U16 R0, desc[UR36][R2.64] ;  /* 0x0000002402007981 */ /* 0x000362000c1e1500 */
[----:B------:R-:W-:Y:S05]  /*7e60*/  BRA `(.L_x_1730) ;  /* 0x0000000c00147947 */ /* 0x000fea0003800000 */
.L_x_1733:
        /* <DEDUP_REMOVED lines=9> */
.L_x_1736:
[----:B------:R0:W5:Y:S01]  /*7f00*/  LDG.E.U16 R0, desc[UR36][R2.64] ;  /* 0x0000002402007981 */ /* 0x000162000c1e1500 */
[----:B------:R-:W-:Y:S05]  /*7f10*/  BRA `(.L_x_1730) ;  /* 0x0000000800e87947 */ /* 0x000fea0003800000 */
.L_x_1735:
        /* <DEDUP_REMOVED lines=8> */
.L_x_1725:
        /* <DEDUP_REMOVED lines=13> */
.L_x_1739:
        /* <DEDUP_REMOVED lines=8> */
.L_x_1738:
        /* <DEDUP_REMOVED lines=28> */
.L_x_1741:
        /* <DEDUP_REMOVED lines=15> */
.L_x_1740:
[----:B------:R-:W2:Y:S02]  /*83a0*/  LDG.E.U16 R0, desc[UR36][R2.64] ;  /* 0x0000002402007981 */ /* 0x000ea4000c1e1500 */
[----:B--2---:R-:W-:-:S05]  /*83b0*/  IMAD.U32 R0, R0, 0x10000, RZ ;  /* 0x0001000000007824 */ /* 0x004fca00078e00ff */
[----:B------:R-:W-:Y:S01]  /*83c0*/  F2FP.F16.F32.PACK_AB R0, RZ, R0 ;  /* 0x00000000ff00723e */ /* 0x000fe200000000ff */
[----:B------:R-:W-:Y:S06]  /*83d0*/  BRA `(.L_x_1730) ;  /* 0x0000000400b87947 */ /* 0x000fec0003800000 */
.L_x_1737:
        /* <DEDUP_REMOVED lines=12> */
.L_x_1744:
        /* <DEDUP_REMOVED lines=21> */
.L_x_1748:
[----:B------:R-:W-:Y:S05]  /*85f0*/  BSYNC B1 ;  /* 0x0000000000017941 */ /* 0x000fea0003800000 */
.L_x_1747:
[----:B------:R-:W-:Y:S01]  /*8600*/  LEA R3, R0, 0x3b800000, 0x17 ;  /* 0x3b80000000037811 */ /* 0x000fe200078eb8ff */
[----:B------:R-:W-:-:S05]  /*8610*/  IMAD.SHL.U32 R0, R2, 0x100000, RZ ;  /* 0x0010000002007824 */ /* 0x000fca00078e00ff */
[----:B------:R-:W-:-:S07]  /*8620*/  LOP3.LUT R0, R3, R0, R4, 0xfe, !PT ;  /* 0x0000000003007212 */ /* 0x000fce00078efe04 */
.L_x_1746:
[----:B------:R-:W-:Y:S05]  /*8630*/  BSYNC B0 ;  /* 0x0000000000007941 */ /* 0x000fea0003800000 */
.L_x_1745:
[----:B------:R-:W-:Y:S01]  /*8640*/  F2FP.F16.F32.PACK_AB R0, RZ, R0 ;  /* 0x00000000ff00723e */ /* 0x000fe200000000ff */
[----:B------:R-:W-:Y:S06]  /*8650*/  BRA `(.L_x_1730) ;  /* 0x0000000400187947 */ /* 0x000fec0003800000 */
.L_x_1743:
        /* <DEDUP_REMOVED lines=21> */
.L_x_1752:
[----:B------:R-:W-:Y:S05]  /*87b0*/  BSYNC B1 ;  /* 0x0000000000017941 */ /* 0x000fea0003800000 */
.L_x_1751:
[----:B------:R-:W-:Y:S01]  /*87c0*/  LEA R3, R0, 0x37800000, 0x17 ;  /* 0x3780000000037811 */ /* 0x000fe200078eb8ff */
[----:B------:R-:W-:-:S05]  /*87d0*/  IMAD.SHL.U32 R0, R2, 0x200000, RZ ;  /* 0x0020000002007824 */ /* 0x000fca00078e00ff */
[----:B------:R-:W-:-:S07]  /*87e0*/  LOP3.LUT R0, R3, R0, R4, 0xfe, !PT ;  /* 0x0000000003007212 */ /* 0x000fce00078efe04 */
.L_x_1750:
[----:B------:R-:W-:Y:S05]  /*87f0*/  BSYNC B0 ;  /* 0x0000000000007941 */ /* 0x000fea0003800000 */
.L_x_1749:
[----:B------:R-:W-:Y:S01]  /*8800*/  F2FP.F16.F32.PACK_AB R0, RZ, R0 ;  /* 0x00000000ff00723e */ /* 0x000fe200000000ff */
[----:B------:R-:W-:Y:S06]  /*8810*/  BRA `(.L_x_1730) ;  /* 0x0000000000a87947 */ /* 0x000fec0003800000 */
.L_x_1742:
        /* <DEDUP_REMOVED lines=14> */
.L_x_1756:
[----:B------:R-:W-:Y:S05]  /*8900*/  BSYNC B0 ;  /* 0x0000000000007941 */ /* 0x000fea0003800000 */
.L_x_1755:
[----:B------:R-:W-:Y:S01]  /*8910*/  F2FP.F16.F32.PACK_AB R0, RZ, R0 ;  /* 0x00000000ff00723e */ /* 0x000fe200000000ff */
[----:B------:R-:W-:Y:S06]  /*8920*/  BRA `(.L_x_1730) ;  /* 0x0000000000647947 */ /* 0x000fec0003800000 */
.L_x_1729:
        /* <DEDUP_REMOVED lines=16> */
.L_x_1757:
[----:B------:R-:W-:Y:S01]  /*8a30*/  PRMT R0, RZ, 0x7610, R0 ;  /* 0x00007610ff007816 */ /* 0x000fe20000000000 */
[----:B------:R-:W-:Y:S06]  /*8a40*/  BRA `(.L_x_1730) ;  /* 0x00000000001c7947 */ /* 0x000fec0003800000 */
.L_x_1754:
[----:B------:R-:W2:Y:S02]  /*8a50*/  LDG.E.64 R2, desc[UR36][R2.64] ;  /* 0x0000002402027981 */ /* 0x000ea4000c1e1b00 */
[----:B--2---:R-:W0:Y:S02]  /*8a60*/  I2F.U64 R0, R2 ;  /* 0x0000000200007312 */ /* 0x004e240000301000 */
[----:B0-----:R-:W-:Y:S01]  /*8a70*/  F2FP.F16.F32.PACK_AB R0, RZ, R0 ;  /* 0x00000000ff00723e */ /* 0x001fe200000000ff */
[----:B------:R-:W-:Y:S06]  /*8a80*/  BRA `(.L_x_1730) ;  /* 0x00000000000c7947 */ /* 0x000fec0003800000 */
.L_x_1753:
[----:B------:R-:W2:Y:S02]  /*8a90*/  LDG.E R2, desc[UR36][R2.64] ;  /* 0x0000002402027981 */ /* 0x000ea4000c1e1900 */
[----:B--2---:R-:W-:-:S04]  /*8aa0*/  I2FP.F32.U32 R0, R2 ;  /* 0x0000000200007245 */ /* 0x004fc80000201000 */
[----:B------:R-:W-:-:S07]  /*8ab0*/  F2FP.F16.F32.PACK_AB R0, RZ, R0 ;  /* 0x00000000ff00723e */ /* 0x000fce00000000ff */
.L_x_1730:
        /* <DEDUP_REMOVED lines=36> */
.L_x_1761:
[----:B------:R-:W-:-:S06]  /*8d00*/  HADD2.F32 R3, -RZ, R2.H0_H0 ;  /* 0x20000002ff037230 */ /* 0x000fcc0000004100 */
[----:B------:R-:W0:Y:S02]  /*8d10*/  F2I.S64.TRUNC R2, R3 ;  /* 0x0000000300027311 */ /* 0x000e24000020d900 */
[----:B0-----:R3:W-:Y:S01]  /*8d20*/  STG.E.U8 desc[UR36][R16.64], R2 ;  /* 0x0000000210007986 */ /* 0x0017e2000c101124 */
[----:B------:R-:W-:Y:S05]  /*8d30*/  BRA `(.L_x_1763) ;  /* 0x0000000c00847947 */ /* 0x000fea0003800000 */
.L_x_1760:
        /* <DEDUP_REMOVED lines=10> */
.L_x_1765:
[----:B------:R-:W-:-:S04]  /*8de0*/  HADD2.F32 R2, -RZ, R2.H0_H0 ;  /* 0x20000002ff027230 */ /* 0x000fc80000004100 */
[----:B------:R-:W0:Y:S02]  /*8df0*/  F2I.FTZ.TRUNC.NTZ R3, R2 ;  /* 0x0000000200037305 */ /* 0x000e24000021f100 */
[----:B0-----:R2:W-:Y:S01]  /*8e00*/  STG.E desc[UR36][R16.64], R3 ;  /* 0x0000000310007986 */ /* 0x0015e2000c101924 */
[----:B------:R-:W-:Y:S05]  /*8e10*/  BRA `(.L_x_1763) ;  /* 0x0000000c004c7947 */ /* 0x000fea0003800000 */
.L_x_1764:
[----:B------:R-:W-:-:S04]  /*8e20*/  HADD2.F32 R2, -RZ, R2.H0_H0 ;  /* 0x20000002ff027230 */ /* 0x000fc80000004100 */
[----:B------:R-:W0:Y:S02]  /*8e30*/  F2I.FTZ.TRUNC.NTZ R3, R2 ;  /* 0x0000000200037305 */ /* 0x000e24000021f100 */
[----:B0-----:R0:W-:Y:S01]  /*8e40*/  STG.E.U16 desc[UR36][R16.64], R3 ;  /* 0x0000000310007986 */ /* 0x0011e2000c101524 */
[----:B------:R-:W-:Y:S05]  /*8e50*/  BRA `(.L_x_1763) ;  /* 0x0000000c003c7947 */ /* 0x000fea0003800000 */
.L_x_1759:
        /* <DEDUP_REMOVED lines=9> */
.L_x_1767:
[----:B------:R0:W-:Y:S01]  /*8ef0*/  STG.E.U16 desc[UR36][R16.64], R2 ;  /* 0x0000000210007986 */ /* 0x0001e2000c101524 */
[----:B------:R-:W-:Y:S05]  /*8f00*/  BRA `(.L_x_1763) ;  /* 0x0000000c00107947 */ /* 0x000fea0003800000 */
.L_x_1766:
        /* <DEDUP_REMOVED lines=10> */
.L_x_1769:
[----:B------:R-:W-:-:S05]  /*8fb0*/  HADD2.F32 R0, -RZ, R2.H0_H0 ;  /* 0x20000002ff007230 */ /* 0x000fca0000004100 */
[----:B------:R-:W-:-:S04]  /*8fc0*/  F2FP.F16.F32.PACK_AB R0, RZ, R0 ;  /* 0x00000000ff00723e */ /* 0x000fc800000000ff */
[----:B------:R-:W-:-:S05]  /*8fd0*/  PRMT R0, R0, 0x5410, RZ ;  /* 0x0000541000007816 */ /* 0x000fca00000000ff */
[----:B------:R0:W-:Y:S01]  /*8fe0*/  STG.E desc[UR36][R16.64], R0 ;  /* 0x0000000010007986 */ /* 0x0001e2000c101924 */
[----:B------:R-:W-:Y:S05]  /*8ff0*/  BRA `(.L_x_1763) ;  /* 0x0000000800d47947 */ /* 0x000fea0003800000 */
.L_x_1768:
[----:B------:R-:W-:-:S05]  /*9000*/  HADD2.F32 R2, -RZ, R2.H0_H0 ;  /* 0x20000002ff027230 */ /* 0x000fca0000004100 */
[----:B------:R-:W-:-:S06]  /*9010*/  FMUL.FTZ R2, R2, 1 ;  /* 0x3f80000002027820 */ /* 0x000fcc0000410000 */
[----:B------:R-:W0:Y:S02]  /*9020*/  F2F.F64.F32 R2, R2 ;  /* 0x0000000200027310 */ /* 0x000e240000201800 */
[----:B0-----:R0:W-:Y:S01]  /*9030*/  STG.E.64 desc[UR36][R16.64], R2 ;  /* 0x0000000210007986 */ /* 0x0011e2000c101b24 */
[----:B------:R-:W-:Y:S05]  /*9040*/  BRA `(.L_x_1763) ;  /* 0x0000000800c07947 */ /* 0x000fea0003800000 */
.L_x_1758:
        /* <DEDUP_REMOVED lines=13> */
.L_x_1772:
[----:B------:R-:W-:Y:S01]  /*9120*/  HADD2.F32 R2, -RZ, R2.H0_H0 ;  /* 0x20000002ff027230 */ /* 0x000fe20000004100 */
[----:B------:R-:W-:-:S04]  /*9130*/  CS2R R6, SRZ ;  /* 0x0000000000067805 */ /* 0x000fc8000001ff00 */
[----:B------:R-:W-:-:S04]  /*9140*/  FMUL.FTZ R2, R2, 1 ;  /* 0x3f80000002027820 */ /* 0x000fc80000410000 */
[----:B------:R-:W0:Y:S02]  /*9150*/  F2F.F64.F32 R4, R2 ;  /* 0x0000000200047310 */ /* 0x000e240000201800 */
[----:B0-----:R0:W-:Y:S01]  /*9160*/  STG.E.128 desc[UR36][R16.64], R4 ;  /* 0x0000000410007986 */ /* 0x0011e2000c101d24 */
[----:B------:R-:W-:Y:S05]  /*9170*/  BRA `(.L_x_1763) ;  /* 0x0000000800747947 */ /* 0x000fea0003800000 */
.L_x_1771:
        /* <DEDUP_REMOVED lines=21> */
.L_x_1776:
[----:B------:R-:W-:Y:S05]  /*92d0*/  BSYNC B0 ;  /* 0x0000000000007941 */ /* 0x000fea0003800000 */
.L_x_1775:
[----:B------:R-:W-:-:S05]  /*92e0*/  LOP3.LUT R3, R0, R3, RZ, 0xfc, !PT ;  /* 0x0000000300037212 */ /* 0x000fca00078efcff */
[----:B------:R0:W-:Y:S01]  /*92f0*/  STG.E.U8 desc[UR36][R16.64], R3 ;  /* 0x0000000310007986 */ /* 0x0001e2000c101124 */
[----:B------:R-:W-:Y:S05]  /*9300*/  BRA `(.L_x_1763) ;  /* 0x0000000800107947 */ /* 0x000fea0003800000 */
.L_x_1774:
        /* <DEDUP_REMOVED lines=13> */
.L_x_1778:
[----:B------:R-:W-:Y:S01]  /*93e0*/  IMAD.MOV.U32 R0, RZ, RZ, 0x7f ;  /* 0x0000007fff007424 */ /* 0x000fe200078e00ff */
[----:B------:R-:W-:-:S04]  /*93f0*/  ISETP.GT.U32.AND P0, PT, R2, 0x7f800000, PT ;  /* 0x7f8000000200780c */ /* 0x000fc80003f04070 */
[----:B------:R-:W-:-:S09]  /*9400*/  SEL R0, R0, 0x7c, P0 ;  /* 0x0000007c00007807 */ /* 0x000fd20000000000 */
.L_x_1779:
[----:B------:R-:W-:Y:S05]  /*9410*/  BSYNC B0 ;  /* 0x0000000000007941 */ /* 0x000fea0003800000 */
.L_x_1777:
[----:B------:R-:W-:-:S04]  /*9420*/  LOP3.LUT R2, R3, 0x80000000, RZ, 0xc0, !PT ;  /* 0x8000000003027812 */ /* 0x000fc800078ec0ff */
[----:B------:R-:W-:-:S04]  /*9430*/  SHF.R.U32.HI R3, RZ, 0x18, R2 ;  /* 0x00000018ff037819 */ /* 0x000fc80000011602 */
[----:B------:R-:W-:-:S05]  /*9440*/  LOP3.LUT R3, R0, R3, RZ, 0xfc, !PT ;  /* 0x0000000300037212 */ /* 0x000fca00078efcff */
[----:B------:R0:W-:Y:S01]  /*9450*/  STG.E.U8 desc[UR36][R16.64], R3 ;  /* 0x0000000310007986 */ /* 0x0001e2000c101124 */
[----:B------:R-:W-:Y:S05]  /*9460*/  BRA `(.L_x_1763) ;  /* 0x0000000400b87947 */ /* 0x000fea0003800000 */
.L_x_1773:
[----:B------:R-:W-:-:S05]  /*9470*/  HADD2.F32 R0, -RZ, R2.H0_H0 ;  /* 0x20000002ff007230 */ /* 0x000fca0000004100 */
[----:B------:R-:W-:-:S05]  /*9480*/  F2FP.BF16.F32.PACK_AB R0, RZ, R0 ;  /* 0x00000000ff00723e */ /* 0x000fca00000010ff */
[----:B------:R0:W-:Y:S01]  /*9490*/  STG.E.U16 desc[UR36][R16.64], R0 ;  /* 0x0000000010007986 */ /* 0x0001e2000c101524 */
[----:B------:R-:W-:Y:S05]  /*94a0*/  BRA `(.L_x_1763) ;  /* 0x0000000400a87947 */ /* 0x000fea0003800000 */
.L_x_1770:
        /* <DEDUP_REMOVED lines=12> */
.L_x_1782:
        /* <DEDUP_REMOVED lines=17> */
.L_x_1785:
[----:B------:R-:W-:-:S04]  /*9680*/  LOP3.LUT R2, R3, 0x80000000, RZ, 0xc0, !PT ;  /* 0x8000000003027812 */ /* 0x000fc800078ec0ff */
[----:B------:R-:W-:-:S04]  /*9690*/  SHF.R.U32.HI R3, RZ, 0x18, R2 ;  /* 0x00000018ff037819 */ /* 0x000fc80000011602 */
[----:B------:R-:W-:-:S04]  /*96a0*/  LOP3.LUT R0, R0, R3, RZ, 0xfc, !PT ;  /* 0x0000000300007212 */ /* 0x000fc800078efcff */
[----:B------:R-:W-:-:S07]  /*96b0*/  PRMT R8, R0, 0x7610, R8 ;  /* 0x0000761000087816 */ /* 0x000fce0000000008 */
.L_x_1784:
[----:B------:R-:W-:Y:S05]  /*96c0*/  BSYNC B0 ;  /* 0x0000000000007941 */ /* 0x000fea0003800000 */
.L_x_1783:
[----:B------:R0:W-:Y:S01]  /*96d0*/  STG.E.U8 desc[UR36][R16.64], R8 ;  /* 0x0000000810007986 */ /* 0x0001e2000c101124 */
[----:B------:R-:W-:Y:S05]  /*96e0*/  BRA `(.L_x_1763) ;  /* 0x0000000400187947 */ /* 0x000fea0003800000 */
.L_x_1781:
        /* <DEDUP_REMOVED lines=17> */
.L_x_1788:
[----:B------:R-:W-:-:S04]  /*9800*/  LOP3.LUT R2, R3, 0x80000000, RZ, 0xc0, !PT ;  /* 0x8000000003027812 */ /* 0x000fc800078ec0ff */
[----:B------:R-:W-:-:S04]  /*9810*/  SHF.R.U32.HI R3, RZ, 0x18, R2 ;  /* 0x00000018ff037819 */ /* 0x000fc80000011602 */
[----:B------:R-:W-:-:S04]  /*9820*/  LOP3.LUT R0, R0, R3, RZ, 0xfc, !PT ;  /* 0x0000000300007212 */ /* 0x000fc800078efcff */
[----:B------:R-:W-:-:S07]  /*9830*/  PRMT R8, R0, 0x7610, R8 ;  /* 0x0000761000087816 */ /* 0x000fce0000000008 */
.L_x_1787:
[----:B------:R-:W-:Y:S05]  /*9840*/  BSYNC B0 ;  /* 0x0000000000007941 */ /* 0x000fea0003800000 */
.L_x_1786:
[----:B------:R0:W-:Y:S01]  /*9850*/  STG.E.U8 desc[UR36][R16.64], R8 ;  /* 0x0000000810007986 */ /* 0x0001e2000c101124 */
[----:B------:R-:W-:Y:S05]  /*9860*/  BRA `(.L_x_1763) ;  /* 0x0000000000b87947 */ /* 0x000fea0003800000 */
.L_x_1780:
        /* <DEDUP_REMOVED lines=22> */
.L_x_1762:
        /* <DEDUP_REMOVED lines=16> */
.L_x_1791:
[----:B------:R-:W-:Y:S05]  /*9ad0*/  BRA `(.L_x_1763) ;  /* 0x00000000001c7947 */ /* 0x000fea0003800000 */
.L_x_1790:
[----:B------:R-:W-:-:S06]  /*9ae0*/  HADD2.F32 R2, -RZ, R2.H0_H0 ;  /* 0x20000002ff027230 */ /* 0x000fcc0000004100 */
[----:B------:R-:W0:Y:S02]  /*9af0*/  F2I.U64.TRUNC R2, R2 ;  /* 0x0000000200027311 */ /* 0x000e24000020d800 */
[----:B0-----:R0:W-:Y:S01]  /*9b00*/  STG.E.64 desc[UR36][R16.64], R2 ;  /* 0x0000000210007986 */ /* 0x0011e2000c101b24 */
[----:B------:R-:W-:Y:S05]  /*9b10*/  BRA `(.L_x_1763) ;  /* 0x00000000000c7947 */ /* 0x000fea0003800000 */
.L_x_1789:
[----:B------:R-:W-:-:S04]  /*9b20*/  HADD2.F32 R2, -RZ, R2.H0_H0 ;  /* 0x20000002ff027230 */ /* 0x000fc80000004100 */
[----:B------:R-:W0:Y:S02]  /*9b30*/  F2I.FTZ.U32.TRUNC.NTZ R3, R2 ;  /* 0x0000000200037305 */ /* 0x000e24000021f000 */
[----:B0-----:R0:W-:Y:S02]  /*9b40*/  STG.E desc[UR36][R16.64], R3 ;  /* 0x0000000310007986 */ /* 0x0011e4000c101924 */
.L_x_1763:
[----:B------:R-:W-:-:S07]  /*9b50*/  VIADD R19, R19, 0x80 ;  /* 0x0000008013137836 */ /* 0x000fce0000000000 */
.L_x_1723:
[----:B------:R-:W-:Y:S05]  /*9b60*/  BSYNC B6 ;  /* 0x0000000000067941 */ /* 0x000fea0003800000 */
.L_x_1722:
        /* <DEDUP_REMOVED lines=306> */
.L_x_1792:
        /* <DEDUP_REMOVED lines=22> */
.L_x_1796:
[----:B------:R-:W2:Y:S02]  /*aff0*/  LDG.E.U8 R2, desc[UR36][R2.64] ;  /* 0x0000002402027981 */ /* 0x000ea4000c1e1100 */
[----:B--2---:R-:W-:-:S04]  /*b000*/  I2FP.F32.U32 R0, R2 ;  /* 0x0000000200007245 */ /* 0x004fc80000201000 */
[----:B------:R-:W-:Y:S01]  /*b010*/  F2FP.F16.F32.PACK_AB R0, RZ, R0 ;  /* 0x00000000ff00723e */ /* 0x000fe200000000ff */
[----:B------:R-:W-:Y:S06]  /*b020*/  BRA `(.L_x_1798) ;  /* 0x0000000c00887947 */ /* 0x000fec0003800000 */
.L_x_1795:
        /* <DEDUP_REMOVED lines=10> */
.L_x_1800:
[----:B------:R-:W2:Y:S02]  /*b0d0*/  LDG.E R2, desc[UR36][R2.64] ;  /* 0x0000002402027981 */ /* 0x000ea4000c1e1900 */
[----:B--2---:R-:W-:-:S04]  /*b0e0*/  I2FP.F32.S32 R0, R2 ;  /* 0x0000000200007245 */ /* 0x004fc80000201400 */
[----:B------:R-:W-:Y:S01]  /*b0f0*/  F2FP.F16.F32.PACK_AB R0, RZ, R0 ;  /* 0x00000000ff00723e */ /* 0x000fe200000000ff */
[----:B------:R-:W-:Y:S06]  /*b100*/  BRA `(.L_x_1798) ;  /* 0x0000000c00507947 */ /* 0x000fec0003800000 */
.L_x_1799:
[----:B------:R-:W2:Y:S02]  /*b110*/  LDG.E.U16 R2, desc[UR36][R2.64] ;  /* 0x0000002402027981 */ /* 0x000ea4000c1e1500 */
[----:B--2---:R-:W0:Y:S02]  /*b120*/  I2F.S16 R0, R2 ;  /* 0x0000000200007306 */ /* 0x004e240000101400 */
[----:B0-----:R-:W-:Y:S01]  /*b130*/  F2FP.F16.F32.PACK_AB R0, RZ, R0 ;  /* 0x00000000ff00723e */ /* 0x001fe200000000ff */
[----:B------:R-:W-:Y:S06]  /*b140*/  BRA `(.L_x_1798) ;  /* 0x0000000c00407947 */ /* 0x000fec0003800000 */
.L_x_1794:
        /* <DEDUP_REMOVED lines=9> */
.L_x_1802:
[----:B------:R1:W5:Y:S01]  /*b1e0*/  LDG.E.U16 R0, desc[UR36][R2.64] ;  /* 0x0000002402007981 */ /* 0x000362000c1e1500 */
[----:B------:R-:W-:Y:S05]  /*b1f0*/  BRA `(.L_x_1798) ;  /* 0x0000000c00147947 */ /* 0x000fea0003800000 */
.L_x_1801:
        /* <DEDUP_REMOVED lines=9> */
.L_x_1804:
[----:B------:R0:W5:Y:S01]  /*b290*/  LDG.E.U16 R0, desc[UR36][R2.64] ;  /* 0x0000002402007981 */ /* 0x000162000c1e1500 */
[----:B------:R-:W-:Y:S05]  /*b2a0*/  BRA `(.L_x_1798) ;  /* 0x0000000800e87947 */ /* 0x000fea0003800000 */
.L_x_1803:
        /* <DEDUP_REMOVED lines=8> */
.L_x_1793:
        /* <DEDUP_REMOVED lines=13> */
.L_x_1807:
        /* <DEDUP_REMOVED lines=8> */
.L_x_1806:
        /* <DEDUP_REMOVED lines=28> */
.L_x_1809:
        /* <DEDUP_REMOVED lines=15> */
.L_x_1808:
[----:B------:R-:W2:Y:S02]  /*b730*/  LDG.E.U16 R0, desc[UR36][R2.64] ;  /* 0x0000002402007981 */ /* 0x000ea4000c1e1500 */
[----:B--2---:R-:W-:-:S05]  /*b740*/  IMAD.U32 R0, R0, 0x10000, RZ ;  /* 0x0001000000007824 */ /* 0x004fca00078e00ff */
[----:B------:R-:W-:Y:S01]  /*b750*/  F2FP.F16.F32.PACK_AB R0, RZ, R0 ;  /* 0x00000000ff00723e */ /* 0x000fe200000000ff */
[----:B------:R-:W-:Y:S06]  /*b760*/  BRA `(.L_x_1798) ;  /* 0x0000000400b87947 */ /* 0x000fec0003800000 */
.L_x_1805:
        /* <DEDUP_REMOVED lines=12> */
.L_x_1812:
        /* <DEDUP_REMOVED lines=21> */
.L_x_1816:
[----:B------:R-:W-:Y:S05]  /*b980*/  BSYNC B1 ;  /* 0x0000000000017941 */ /* 0x000fea0003800000 */
.L_x_1815:
[----:B------:R-:W-:Y:S01]  /*b990*/  LEA R3, R0, 0x3b800000, 0x17 ;  /* 0x3b80000000037811 */ /* 0x000fe200078eb8ff */
[----:B------:R-:W-:-:S05]  /*b9a0*/  IMAD.SHL.U32 R0, R2, 0x100000, RZ ;  /* 0x0010000002007824 */ /* 0x000fca00078e00ff */
[----:B------:R-:W-:-:S07]  /*b9b0*/  LOP3.LUT R0, R3, R0, R4, 0xfe, !PT ;  /* 0x0000000003007212 */ /* 0x000fce00078efe04 */
.L_x_1814:
[----:B------:R-:W-:Y:S05]  /*b9c0*/  BSYNC B0 ;  /* 0x0000000000007941 */ /* 0x000fea0003800000 */
.L_x_1813:
[----:B------:R-:W-:Y:S01]  /*b9d0*/  F2FP.F16.F32.PACK_AB R0, RZ, R0 ;  /* 0x00000000ff00723e */ /* 0x000fe200000000ff */
[----:B------:R-:W-:Y:S06]  /*b9e0*/  BRA `(.L_x_1798) ;  /* 0x0000000400187947 */ /* 0x000fec0003800000 */
.L_x_1811:
        /* <DEDUP_REMOVED lines=21> */
.L_x_1820:
[----:B------:R-:W-:Y:S05]  /*bb40*/  BSYNC B1 ;  /* 0x0000000000017941 */ /* 0x000fea0003800000 */
.L_x_1819:
[----:B------:R-:W-:Y:S01]  /*bb50*/  LEA R3, R0, 0x37800000, 0x17 ;  /* 0x3780000000037811 */ /* 0x000fe200078eb8ff */
[----:B------:R-:W-:-:S05]  /*bb60*/  IMAD.SHL.U32 R0, R2, 0x200000, RZ ;  /* 0x0020000002007824 */ /* 0x000fca00078e00ff */
[----:B------:R-:W-:-:S07]  /*bb70*/  LOP3.LUT R0, R3, R0, R4, 0xfe, !PT ;  /* 0x0000000003007212 */ /* 0x000fce00078efe04 */
.L_x_1818:
[----:B------:R-:W-:Y:S05]  /*bb80*/  BSYNC B0 ;  /* 0x0000000000007941 */ /* 0x000fea0003800000 */
.L_x_1817:
[----:B------:R-:W-:Y:S01]  /*bb90*/  F2FP.F16.F32.PACK_AB R0, RZ, R0 ;  /* 0x00000000ff00723e */ /* 0x000fe200000000ff */
[----:B------:R-:W-:Y:S06]  /*bba0*/  BRA `(.L_x_1798) ;  /* 0x0000000000a87947 */ /* 0x000fec0003800000 */
.L_x_1810:
        /* <DEDUP_REMOVED lines=14> */
.L_x_1824:
[----:B------:R-:W-:Y:S05]  /*bc90*/  BSYNC B0 ;  /* 0x0000000000007941 */ /* 0x000fea0003800000 */
.L_x_1823:
[----:B------:R-:W-:Y:S01]  /*bca0*/  F2FP.F16.F32.PACK_AB R0, RZ, R0 ;  /* 0x00000000ff00723e */ /* 0x000fe200000000ff */
[----:B------:R-:W-:Y:S06]  /*bcb0*/  BRA `(.L_x_1798) ;  /* 0x0000000000647947 */ /* 0x000fec0003800000 */
.L_x_1797:
        /* <DEDUP_REMOVED lines=16> */
.L_x_1825:
[----:B------:R-:W-:Y:S01]  /*bdc0*/  PRMT R0, RZ, 0x7610, R0 ;  /* 0x00007610ff007816 */ /* 0x000fe20000000000 */
[----:B------:R-:W-:Y:S06]  /*bdd0*/  BRA `(.L_x_1798) ;  /* 0x00000000001c7947 */ /* 0x000fec0003800000 */
.L_x_1822:
[----:B------:R-:W2:Y:S02]  /*bde0*/  LDG.E.64 R2, desc[UR36][R2.64] ;  /* 0x0000002402027981 */ /* 0x000ea4000c1e1b00 */
[----:B--2---:R-:W0:Y:S02]  /*bdf0*/  I2F.U64 R0, R2 ;  /* 0x0000000200007312 */ /* 0x004e240000301000 */
[----:B0-----:R-:W-:Y:S01]  /*be00*/  F2FP.F16.F32.PACK_AB R0, RZ, R0 ;  /* 0x00000000ff00723e */ /* 0x001fe200000000ff */
[----:B------:R-:W-:Y:S06]  /*be10*/  BRA `(.L_x_1798) ;  /* 0x00000000000c7947 */ /* 0x000fec0003800000 */
.L_x_1821:
[----:B------:R-:W2:Y:S02]  /*be20*/  LDG.E R2, desc[UR36][R2.64] ;  /* 0x0000002402027981 */ /* 0x000ea4000c1e1900 */
[----:B--2---:R-:W-:-:S04]  /*be30*/  I2FP.F32.U32 R0, R2 ;  /* 0x0000000200007245 */ /* 0x004fc80000201000 */
[----:B------:R-:W-:-:S07]  /*be40*/  F2FP.F16.F32.PACK_AB R0, RZ, R0 ;  /* 0x00000000ff00723e */ /* 0x000fce00000000ff */
.L_x_1798:
        /* <DEDUP_REMOVED lines=34> */
[----:B0-----:R-:W-:Y:S01]  /*c070*/  STG.E.U8 desc[UR36][R16.64], R3 ;  /* 0x0000000310007986 */ /* 0x001fe2000c101124 */
[----:B------:R-:W-:Y:S05]  /*c080*/  EXIT ;  /* 0x000000000000794d */ /* 0x000fea0003800000 */
.L_x_1829:
[----:B------:R-:W-:-:S06]  /*c090*/  HADD2.F32 R3, -RZ, R2.H0_H0 ;  /* 0x20000002ff037230 */ /* 0x000fcc0000004100 */
[----:B------:R-:W0:Y:S02]  /*c0a0*/  F2I.S64.TRUNC R2, R3 ;  /* 0x0000000300027311 */ /* 0x000e24000020d900 */
[----:B0-----:R-:W-:Y:S01]  /*c0b0*/  STG.E.U8 desc[UR36][R16.64], R2 ;  /* 0x0000000210007986 */ /* 0x001fe2000c101124 */
[----:B------:R-:W-:Y:S05]  /*c0c0*/  EXIT ;  /* 0x000000000000794d */ /* 0x000fea0003800000 */
.L_x_1828:
        /* <DEDUP_REMOVED lines=8> */
[----:B0-----:R-:W-:Y:S01]  /*c150*/  STG.E.64 desc[UR36][R16.64], R2 ;  /* 0x0000000210007986 */ /* 0x001fe2000c101b24 */
[----:B------:R-:W-:Y:S05]  /*c160*/  EXIT ;  /* 0x000000000000794d */ /* 0x000fea0003800000 */
.L_x_1832:
[----:B------:R-:W-:-:S04]  /*c170*/  HADD2.F32 R2, -RZ, R2.H0_H0 ;  /* 0x20000002ff027230 */ /* 0x000fc80000004100 */
[----:B------:R-:W0:Y:S02]  /*c180*/  F2I.FTZ.TRUNC.NTZ R3, R2 ;  /* 0x0000000200037305 */ /* 0x000e24000021f100 */
[----:B0-----:R-:W-:Y:S01]  /*c190*/  STG.E desc[UR36][R16.64], R3 ;  /* 0x0000000310007986 */ /* 0x001fe2000c101924 */
[----:B------:R-:W-:Y:S05]  /*c1a0*/  EXIT ;  /* 0x000000000000794d */ /* 0x000fea0003800000 */
.L_x_1831:
[----:B------:R-:W-:-:S04]  /*c1b0*/  HADD2.F32 R2, -RZ, R2.H0_H0 ;  /* 0x20000002ff027230 */ /* 0x000fc80000004100 */
[----:B------:R-:W0:Y:S02]  /*c1c0*/  F2I.FTZ.TRUNC.NTZ R3, R2 ;  /* 0x0000000200037305 */ /* 0x000e24000021f100 */
[----:B0-----:R-:W-:Y:S01]  /*c1d0*/  STG.E.U16 desc[UR36][R16.64], R3 ;  /* 0x0000000310007986 */ /* 0x001fe2000c101524 */
[----:B------:R-:W-:Y:S05]  /*c1e0*/  EXIT ;  /* 0x000000000000794d */ /* 0x000fea0003800000 */
.L_x_1827:
[----:B------:R-:W-:-:S13]  /*c1f0*/  ISETP.GT.AND P0, PT, R5, 0x6, PT ;  /* 0x000000060500780c */ /* 0x000fda0003f04270 */
[----:B------:R-:W-:Y:S05]  /*c200*/  @P0 BRA `(.L_x_1833) ;  /* 0x0000000000240947 */ /* 0x000fea0003800000 */
[----:B------:R-:W-:-:S13]  /*c210*/  ISETP.NE.AND P0, PT, R5, 0x5, PT ;  /* 0x000000050500780c */ /* 0x000fda0003f05270 */
[----:B------:R-:W-:Y:S05]  /*c220*/  @!P0 BRA `(.L_x_1834) ;  /* 0x0000000000148947 */ /* 0x000fea0003800000 */
[----:B------:R-:W-:-:S13]  /*c230*/  ISETP.NE.AND P0, PT, R5, 0x6, PT ;  /* 0x000000060500780c */ /* 0x000fda0003f05270 */
[----:B------:R-:W-:Y:S05]  /*c240*/  @P0 BRA `(.L_x_1830) ;  /* 0x0000000800c40947 */ /* 0x000fea0003800000 */
[----:B------:R-:W-:-:S05]  /*c250*/  HADD2.F32 R3, -RZ, R2.H0_H0 ;  /* 0x20000002ff037230 */ /* 0x000fca0000004100 */
[----:B------:R-:W-:Y:S01]  /*c260*/  STG.E desc[UR36][R16.64], R3 ;  /* 0x0000000310007986 */ /* 0x000fe2000c101924 */
[----:B------:R-:W-:Y:S05]  /*c270*/  EXIT ;  /* 0x000000000000794d */ /* 0x000fea0003800000 */
.L_x_1834:
[----:B------:R-:W-:Y:S01]  /*c280*/  STG.E.U16 desc[UR36][R16.64], R2 ;  /* 0x0000000210007986 */ /* 0x000fe2000c101524 */
[----:B------:R-:W-:Y:S05]  /*c290*/  EXIT ;  /* 0x000000000000794d */ /* 0x000fea0003800000 */
.L_x_1833:
        /* <DEDUP_REMOVED lines=8> */
[----:B------:R-:W-:Y:S01]  /*c320*/  STG.E.64 desc[UR36][R16.64], R2 ;  /* 0x0000000210007986 */ /* 0x000fe2000c101b24 */
[----:B------:R-:W-:Y:S05]  /*c330*/  EXIT ;  /* 0x000000000000794d */ /* 0x000fea0003800000 */
.L_x_1836:
[----:B------:R-:W-:-:S05]  /*c340*/  HADD2.F32 R0, -RZ, R2.H0_H0 ;  /* 0x20000002ff007230 */ /* 0x000fca0000004100 */
[----:B------:R-:W-:-:S04]  /*c350*/  F2FP.F16.F32.PACK_AB R0, RZ, R0 ;  /* 0x00000000ff00723e */ /* 0x000fc800000000ff */
[----:B------:R-:W-:-:S05]  /*c360*/  PRMT R0, R0, 0x5410, RZ ;  /* 0x0000541000007816 */ /* 0x000fca00000000ff */
[----:B------:R-:W-:Y:S01]  /*c370*/  STG.E desc[UR36][R16.64], R0 ;  /* 0x0000000010007986 */ /* 0x000fe2000c101924 */
[----:B------:R-:W-:Y:S05]  /*c380*/  EXIT ;  /* 0x000000000000794d */ /* 0x000fea0003800000 */
.L_x_1835:
[----:B------:R-:W-:-:S05]  /*c390*/  HADD2.F32 R2, -RZ, R2.H0_H0 ;  /* 0x20000002ff027230 */ /* 0x000fca0000004100 */
[----:B------:R-:W-:-:S06]  /*c3a0*/  FMUL.FTZ R2, R2, 1 ;  /* 0x3f80000002027820 */ /* 0x000fcc0000410000 */
[----:B------:R-:W0:Y:S02]  /*c3b0*/  F2F.F64.F32 R2, R2 ;  /* 0x0000000200027310 */ /* 0x000e240000201800 */
[----:B0-----:R-:W-:Y:S01]  /*c3c0*/  STG.E.64 desc[UR36][R16.64], R2 ;  /* 0x0000000210007986 */ /* 0x001fe2000c101b24 */
[----:B------:R-:W-:Y:S05]  /*c3d0*/  EXIT ;  /* 0x000000000000794d */ /* 0x000fea0003800000 */
.L_x_1826:
        /* <DEDUP_REMOVED lines=11> */
[----:B------:R-:W-:Y:S01]  /*c490*/  STG.E.U8 desc[UR36][R16.64], R3 ;  /* 0x0000000310007986 */ /* 0x000fe2000c101124 */
[----:B------:R-:W-:Y:S05]  /*c4a0*/  EXIT ;  /* 0x000000000000794d */ /* 0x000fea0003800000 */
.L_x_1839:
[----:B------:R-:W-:Y:S01]  /*c4b0*/  HADD2.F32 R2, -RZ, R2.H0_H0 ;  /* 0x20000002ff027230 */ /* 0x000fe20000004100 */
[----:B------:R-:W-:-:S04]  /*c4c0*/  CS2R R6, SRZ ;  /* 0x0000000000067805 */ /* 0x000fc8000001ff00 */
[----:B------:R-:W-:-:S04]  /*c4d0*/  FMUL.FTZ R2, R2, 1 ;  /* 0x3f80000002027820 */ /* 0x000fc80000410000 */
[----:B------:R-:W0:Y:S02]  /*c4e0*/  F2F.F64.F32 R4, R2 ;  /* 0x0000000200047310 */ /* 0x000e240000201800 */
[----:B0-----:R-:W-:Y:S01]  /*c4f0*/  STG.E.128 desc[UR36][R16.64], R4 ;  /* 0x0000000410007986 */ /* 0x001fe2000c101d24 */
[----:B------:R-:W-:Y:S05]  /*c500*/  EXIT ;  /* 0x000000000000794d */ /* 0x000fea0003800000 */
.L_x_1838:
        /* <DEDUP_REMOVED lines=21> */
.L_x_1843:
[----:B------:R-:W-:Y:S05]  /*c660*/  BSYNC B0 ;  /* 0x0000000000007941 */ /* 0x000fea0003800000 */
.L_x_1842:
[----:B------:R-:W-:-:S05]  /*c670*/  LOP3.LUT R3, R0, R3, RZ, 0xfc, !PT ;  /* 0x0000000300037212 */ /* 0x000fca00078efcff */
[----:B------:R-:W-:Y:S01]  /*c680*/  STG.E.U8 desc[UR36][R16.64], R3 ;  /* 0x0000000310007986 */ /* 0x000fe2000c101124 */
[----:B------:R-:W-:Y:S05]  /*c690*/  EXIT ;  /* 0x000000000000794d */ /* 0x000fea0003800000 */
.L_x_1841:
        /* <DEDUP_REMOVED lines=13> */
.L_x_1845:
[----:B------:R-:W-:Y:S01]  /*c770*/  IMAD.MOV.U32 R0, RZ, RZ, 0x7f ;  /* 0x0000007fff007424 */ /* 0x000fe200078e00ff */
[----:B------:R-:W-:-:S04]  /*c780*/  ISETP.GT.U32.AND P0, PT, R2, 0x7f800000, PT ;  /* 0x7f8000000200780c */ /* 0x000fc80003f04070 */
[----:B------:R-:W-:-:S09]  /*c790*/  SEL R0, R0, 0x7c, P0 ;  /* 0x0000007c00007807 */ /* 0x000fd20000000000 */
.L_x_1846:
[----:B------:R-:W-:Y:S05]  /*c7a0*/  BSYNC B0 ;  /* 0x0000000000007941 */ /* 0x000fea0003800000 */
.L_x_1844:
[----:B------:R-:W-:-:S04]  /*c7b0*/  LOP3.LUT R2, R3, 0x80000000, RZ, 0xc0, !PT ;  /* 0x8000000003027812 */ /* 0x000fc800078ec0ff */
[----:B------:R-:W-:-:S04]  /*c7c0*/  SHF.R.U32.HI R3, RZ, 0x18, R2 ;  /* 0x00000018ff037819 */ /* 0x000fc80000011602 */
[----:B------:R-:W-:-:S05]  /*c7d0*/  LOP3.LUT R3, R0, R3, RZ, 0xfc, !PT ;  /* 0x0000000300037212 */ /* 0x000fca00078efcff */
[----:B------:R-:W-:Y:S01]  /*c7e0*/  STG.E.U8 desc[UR36][R16.64], R3 ;  /* 0x0000000310007986 */ /* 0x000fe2000c101124 */
[----:B------:R-:W-:Y:S05]  /*c7f0*/  EXIT ;  /* 0x000000000000794d */ /* 0x000fea0003800000 */
.L_x_1840:
[----:B------:R-:W-:-:S05]  /*c800*/  HADD2.F32 R0, -RZ, R2.H0_H0 ;  /* 0x20000002ff007230 */ /* 0x000fca0000004100 */
[----:B------:R-:W-:-:S05]  /*c810*/  F2FP.BF16.F32.PACK_AB R0, RZ, R0 ;  /* 0x00000000ff00723e */ /* 0x000fca00000010ff */
[----:B------:R-:W-:Y:S01]  /*c820*/  STG.E.U16 desc[UR36][R16.64], R0 ;  /* 0x0000000010007986 */ /* 0x000fe2000c101524 */
[----:B------:R-:W-:Y:S05]  /*c830*/  EXIT ;  /* 0x000000000000794d */ /* 0x000fea0003800000 */
.L_x_1837:
        /* <DEDUP_REMOVED lines=10> */
[----:B0-----:R-:W-:Y:S01]  /*c8e0*/  STG.E.U16 desc[UR36][R16.64], R3 ;  /* 0x0000000310007986 */ /* 0x001fe2000c101524 */
[----:B------:R-:W-:Y:S05]  /*c8f0*/  EXIT ;  /* 0x000000000000794d */ /* 0x000fea0003800000 */
.L_x_1849:
        /* <DEDUP_REMOVED lines=17> */
.L_x_1852:
[----:B------:R-:W-:-:S04]  /*ca10*/  LOP3.LUT R2, R3, 0x80000000, RZ, 0xc0, !PT ;  /* 0x8000000003027812 */ /* 0x000fc800078ec0ff */
[----:B------:R-:W-:-:S04]  /*ca20*/  SHF.R.U32.HI R3, RZ, 0x18, R2 ;  /* 0x00000018ff037819 */ /* 0x000fc80000011602 */
[----:B------:R-:W-:-:S04]  /*ca30*/  LOP3.LUT R0, R0, R3, RZ, 0xfc, !PT ;  /* 0x0000000300007212 */ /* 0x000fc800078efcff */
[----:B------:R-:W-:-:S07]  /*ca40*/  PRMT R8, R0, 0x7610, R8 ;  /* 0x0000761000087816 */ /* 0x000fce0000000008 */
.L_x_1851:
[----:B------:R-:W-:Y:S05]  /*ca50*/  BSYNC B0 ;  /* 0x0000000000007941 */ /* 0x000fea0003800000 */
.L_x_1850:
[----:B------:R-:W-:Y:S01]  /*ca60*/  STG.E.U8 desc[UR36][R16.64], R8 ;  /* 0x0000000810007986 */ /* 0x000fe2000c101124 */
[----:B------:R-:W-:Y:S05]  /*ca70*/  EXIT ;  /* 0x000000000000794d */ /* 0x000fea0003800000 */
.L_x_1848:
        /* <DEDUP_REMOVED lines=17> */
.L_x_1855:
[----:B------:R-:W-:-:S04]  /*cb90*/  LOP3.LUT R2, R3, 0x80000000, RZ, 0xc0, !PT ;  /* 0x8000000003027812 */ /* 0x000fc800078ec0ff */
[----:B------:R-:W-:-:S04]  /*cba0*/  SHF.R.U32.HI R3, RZ, 0x18, R2 ;  /* 0x00000018ff037819 */ /* 0x000fc80000011602 */
[----:B------:R-:W-:-:S04]  /*cbb0*/  LOP3.LUT R0, R0, R3, RZ, 0xfc, !PT ;  /* 0x0000000300007212 */ /* 0x000fc800078efcff */
[----:B------:R-:W-:-:S07]  /*cbc0*/  PRMT R8, R0, 0x7610, R8 ;  /* 0x0000761000087816 */ /* 0x000fce0000000008 */
.L_x_1854:
[----:B------:R-:W-:Y:S05]  /*cbd0*/  BSYNC B0 ;  /* 0x0000000000007941 */ /* 0x000fea0003800000 */
.L_x_1853:
[----:B------:R-:W-:Y:S01]  /*cbe0*/  STG.E.U8 desc[UR36][R16.64], R8 ;  /* 0x0000000810007986 */ /* 0x000fe2000c101124 */
[----:B------:R-:W-:Y:S05]  /*cbf0*/  EXIT ;  /* 0x000000000000794d */ /* 0x000fea0003800000 */
.L_x_1847:
        /* <DEDUP_REMOVED lines=22> */
.L_x_1830:
        /* <DEDUP_REMOVED lines=16> */
.L_x_1858:
[----:B------:R-:W-:Y:S05]  /*ce60*/  EXIT ;  /* 0x000000000000794d */ /* 0x000fea0003800000 */
.L_x_1857:
[----:B------:R-:W-:-:S06]  /*ce70*/  HADD2.F32 R2, -RZ, R2.H0_H0 ;  /* 0x20000002ff027230 */ /* 0x000fcc0000004100 */
[----:B------:R-:W0:Y:S02]  /*ce80*/  F2I.U64.TRUNC R2, R2 ;  /* 0x0000000200027311 */ /* 0x000e24000020d800 */
[----:B0-----:R-:W-:Y:S01]  /*ce90*/  STG.E.64 desc[UR36][R16.64], R2 ;  /* 0x0000000210007986 */ /* 0x001fe2000c101b24 */
[----:B------:R-:W-:Y:S05]  /*cea0*/  EXIT ;  /* 0x000000000000794d */ /* 0x000fea0003800000 */
.L_x_1856:
[----:B------:R-:W-:-:S04]  /*ceb0*/  HADD2.F32 R2, -RZ, R2.H0_H0 ;  /* 0x20000002ff027230 */ /* 0x000fc80000004100 */
[----:B------:R-:W0:Y:S02]  /*cec0*/  F2I.FTZ.U32.TRUNC.NTZ R3, R2 ;  /* 0x0000000200037305 */ /* 0x000e24000021f000 */
[----:B0-----:R-:W-:Y:S01]  /*ced0*/  STG.E desc[UR36][R16.64], R3 ;  /* 0x0000000310007986 */ /* 0x001fe2000c101924 */
[----:B------:R-:W-:Y:S05]  /*cee0*/  EXIT ;  /* 0x000000000000794d */ /* 0x000fea0003800000 */
.L_x_1859:
        /* <DEDUP_REMOVED lines=9> */
.L_x_19774:


//--------------------- .text._ZN2at6native27unrolled_elementwise_kernelINS0_13AUnaryFunctorIN3c104HalfES4_S4_ZZZNS0_17hypot_kernel_cudaERNS_18TensorIteratorBaseEENKUlvE_clEvENKUlvE1_clEvEUlS4_S4_E_EESt5arrayIPcLm2EELi4E23TrivialOffsetCalculatorILi1EjESF_NS0_6memory12LoadWithCastILi1EEENSG_13StoreWithCastILi1EEEEEviT_T0_T2_T3_T4_T5_ --------------------------
	.section	.text._ZN2at6native27unrolled_elementwise_kernelINS0_13AUnaryFunctorIN3c104HalfES4_S4_ZZZNS0_17hypot_kernel_cudaERNS_18TensorIteratorBaseEENKUlvE_clEvENKUlvE1_clEvEUlS4_S4_E_EESt5arrayIPcLm2EELi4E23TrivialOffsetCalculatorILi1EjESF_NS0_6memory12LoadWithCastILi1EEENSG_13StoreWithCastILi1EEEEEviT_T0_T2_T3_T4_T5_,"ax",@progbits
	.align	128
        .global         _ZN2at6native27unrolled_elementwise_kernelINS0_13AUnaryFunctorIN3c104HalfES4_S4_ZZZNS0_17hypot_kernel_cudaERNS_18TensorIteratorBaseEENKUlvE_clEvENKUlvE1_clEvEUlS4_S4_E_EESt5arrayIPcLm2EELi4E23TrivialOffsetCalculatorILi1EjESF_NS0_6memory12LoadWithCastILi1EEENSG_13StoreWithCastILi1EEEEEviT_T0_T2_T3_T4_T5_
        .type           _ZN2at6native27unrolled_elementwise_kernelINS0_13AUnaryFunctorIN3c104HalfES4_S4_ZZZNS0_17hypot_kernel_cudaERNS_18TensorIteratorBaseEENKUlvE_clEvENKUlvE1_clEvEUlS4_S4_E_EESt5arrayIPcLm2EELi4E23TrivialOffsetCalculatorILi1EjESF_NS0_6memory12LoadWithCastILi1EEENSG_13StoreWithCastILi1EEEEEviT_T0_T2_T3_T4_T5_,@function
        .size           _ZN2at6native27unrolled_elementwise_kernelINS0_13AUnaryFunctorIN3c104HalfES4_S4_ZZZNS0_17hypot_kernel_cudaERNS_18TensorIteratorBaseEENKUlvE_clEvENKUlvE1_clEvEUlS4_S4_E_EESt5arrayIPcLm2EELi4E23TrivialOffsetCalculatorILi1EjESF_NS0_6memory12LoadWithCastILi1EEENSG_13StoreWithCastILi1EEEEEviT_T0_T2_T3_T4_T5_,(.L_x_19775 - _ZN2at6native27unrolled_elementwise_kernelINS0_13AUnaryFunctorIN3c104HalfES4_S4_ZZZNS0_17hypot_kernel_cudaERNS_18TensorIteratorBaseEENKUlvE_clEvENKUlvE1_clEvEUlS4_S4_E_EESt5arrayIPcLm2EELi4E23TrivialOffsetCalculatorILi1EjESF_NS0_6memory12LoadWithCastILi1EEENSG_13StoreWithCastILi1EEEEEviT_T0_T2_T3_T4_T5_)
        .other          _ZN2at6native27unrolled_elementwise_kernelINS0_13AUnaryFunctorIN3c104HalfES4_S4_ZZZNS0_17hypot_kernel_cudaERNS_18TensorIteratorBaseEENKUlvE_clEvENKUlvE1_clEvEUlS4_S4_E_EESt5arrayIPcLm2EELi4E23TrivialOffsetCalculatorILi1EjESF_NS0_6memory12LoadWithCastILi1EEENSG_13StoreWithCastILi1EEEEEviT_T0_T2_T3_T4_T5_,@"STO_CUDA_ENTRY STV_DEFAULT"
_ZN2at6native27unrolled_elementwise_kernelINS0_13AUnaryFunctorIN3c104HalfES4_S4_ZZZNS0_17hypot_kernel_cudaERNS_18TensorIteratorBaseEENKUlvE_clEvENKUlvE1_clEvEUlS4_S4_E_EESt5arrayIPcLm2EELi4E23TrivialOffsetCalculatorILi1EjESF_NS0_6memory12LoadWithCastILi1EEENSG_13StoreWithCastILi1EEEEEviT_T0_T2_T3_T4_T5_:
.text._ZN2at6native27unrolled_elementwise_kernelINS0_13AUnaryFunctorIN3c104HalfES4_S4_ZZZNS0_17hypot_kernel_cudaERNS_18TensorIteratorBaseEENKUlvE_clEvENKUlvE1_clEvEUlS4_S4_E_EESt5arrayIPcLm2EELi4E23TrivialOffsetCalculatorILi1EjESF_NS0_6memory12LoadWithCastILi1EEENSG_13StoreWithCastILi1EEEEEviT_T0_T2_T3_T4_T5_:
        /* <DEDUP_REMOVED lines=31> */
[----:B0-----:R-:W-:-:S04]  /*01f0*/  F2FP.F16.F32.PACK_AB R0, RZ, R0 ;  /* 0x00000000ff00723e */ /* 0x001fc800000000ff */
[----:B------:R-:W-:Y:S01]  /*0200*/  PRMT R25, R0, 0x7610, R25 ;  /* 0x0000761000197816 */ /* 0x000fe20000000019 */
[----:B------:R-:W-:Y:S06]  /*0210*/  BRA `(.L_x_1867) ;  /* 0x0000000c00d47947 */ /* 0x000fec0003800000 */
.L_x_1865:
[----:B------:R-:W2:Y:S02]  /*0220*/  LDG.E.U8 R2, desc[UR36][R2.64] ;  /* 0x0000002402027981 */ /* 0x000ea4000c1e1100 */
[----:B--2---:R-:W-:-:S04]  /*0230*/  I2FP.F32.U32 R0, R2 ;  /* 0x0000000200007245 */ /* 0x004fc80000201000 */
[----:B------:R-:W-:-:S04]  /*0240*/  F2FP.F16.F32.PACK_AB R0, RZ, R0 ;  /* 0x00000000ff00723e */ /* 0x000fc800000000ff */
[----:B------:R-:W-:Y:S01]  /*0250*/  PRMT R25, R0, 0x7610, R25 ;  /* 0x0000761000197816 */ /* 0x000fe20000000019 */
[----:B------:R-:W-:Y:S06]  /*0260*/  BRA `(.L_x_1867) ;  /* 0x0000000c00c07947 */ /* 0x000fec0003800000 */
.L_x_1864:
        /* <DEDUP_REMOVED lines=8> */
[----:B0-----:R-:W-:-:S04]  /*02f0*/  F2FP.F16.F32.PACK_AB R0, RZ, R0 ;  /* 0x00000000ff00723e */ /* 0x001fc800000000ff */
[----:B------:R-:W-:Y:S01]  /*0300*/  PRMT R25, R0, 0x7610, R25 ;  /* 0x0000761000197816 */ /* 0x000fe20000000019 */
[----:B------:R-:W-:Y:S06]  /*0310*/  BRA `(.L_x_1867) ;  /* 0x0000000c00947947 */ /* 0x000fec0003800000 */
.L_x_1869:
[----:B------:R-:W2:Y:S02]  /*0320*/  LDG.E R2, desc[UR36][R2.64] ;  /* 0x0000002402027981 */ /* 0x000ea4000c1e1900 */
[----:B--2---:R-:W-:-:S04]  /*0330*/  I2FP.F32.S32 R0, R2 ;  /* 0x0000000200007245 */ /* 0x004fc80000201400 */
[----:B------:R-:W-:-:S04]  /*0340*/  F2FP.F16.F32.PACK_AB R0, RZ, R0 ;  /* 0x00000000ff00723e */ /* 0x000fc800000000ff */
[----:B------:R-:W-:Y:S01]  /*0350*/  PRMT R25, R0, 0x7610, R25 ;  /* 0x0000761000197816 */ /* 0x000fe20000000019 */
[----:B------:R-:W-:Y:S06]  /*0360*/  BRA `(.L_x_1867) ;  /* 0x0000000c00807947 */ /* 0x000fec0003800000 */
.L_x_1868:
[----:B------:R-:W2:Y:S02]  /*0370*/  LDG.E.U16 R2, desc[UR36][R2.64] ;  /* 0x0000002402027981 */ /* 0x000ea4000c1e1500 */
[----:B--2---:R-:W0:Y:S02]  /*0380*/  I2F.S16 R0, R2 ;  /* 0x0000000200007306 */ /* 0x004e240000101400 */
[----:B0-----:R-:W-:-:S04]  /*0390*/  F2FP.F16.F32.PACK_AB R0, RZ, R0 ;  /* 0x00000000ff00723e */ /* 0x001fc800000000ff */
[----:B------:R-:W-:Y:S01]  /*03a0*/  PRMT R25, R0, 0x7610, R25 ;  /* 0x0000761000197816 */ /* 0x000fe20000000019 */
[----:B------:R-:W-:Y:S06]  /*03b0*/  BRA `(.L_x_1867) ;  /* 0x0000000c006c7947 */ /* 0x000fec0003800000 */
.L_x_1863:
        /* <DEDUP_REMOVED lines=9> */
.L_x_1871:
[----:B------:R1:W5:Y:S01]  /*0450*/  LDG.E.U16 R25, desc[UR36][R2.64] ;  /* 0x0000002402197981 */ /* 0x000362000c1e1500 */
[----:B------:R-:W-:Y:S05]  /*0460*/  BRA `(.L_x_1867) ;  /* 0x0000000c00407947 */ /* 0x000fea0003800000 */
.L_x_1870:
        /* <DEDUP_REMOVED lines=9> */
.L_x_1873:
[----:B------:R0:W5:Y:S01]  /*0500*/  LDG.E.U16 R25, desc[UR36][R2.64] ;  /* 0x0000002402197981 */ /* 0x000162000c1e1500 */
[----:B------:R-:W-:Y:S05]  /*0510*/  BRA `(.L_x_1867) ;  /* 0x0000000c00147947 */ /* 0x000fea0003800000 */
.L_x_1872:
[----:B------:R-:W2:Y:S01]  /*0520*/  LDG.E.64 R2, desc[UR36][R2.64] ;  /* 0x0000002402027981 */ /* 0x000ea2000c1e1b00 */
[----:B------:R-:W-:Y:S01]  /*0530*/  UMOV UR4, 0xf0000000 ;  /* 0xf000000000047882 */ /* 0x000fe20000000000 */
[----:B------:R-:W-:Y:S01]  /*0540*/  UMOV UR5, 0x380fffff ;  /* 0x380fffff00057882 */ /* 0x000fe20000000000 */
[----:B--2---:R-:W0:Y:S01]  /*0550*/  F2F.F32.F64 R0, R2 ;  /* 0x0000000200007310 */ /* 0x004e220000301000 */
[----:B------:R-:W-:-:S14]  /*0560*/  DSETP.GEU.AND P0, PT, |R2|, UR4, PT ;  /* 0x0000000402007e2a */ /* 0x000fdc000bf0e200 */
[----:B0-----:R-:W-:-:S05]  /*0570*/  @!P0 FMUL R0, R0, 1.175494350822287508e-38 ;  /* 0x0080000000008820 */ /* 0x001fca0000400000 */
[----:B------:R-:W-:-:S04]  /*0580*/  F2FP.F16.F32.PACK_AB R0, RZ, R0 ;  /* 0x00000000ff00723e */ /* 0x000fc800000000ff */
[----:B------:R-:W-:Y:S01]  /*0590*/  PRMT R25, R0, 0x7610, R25 ;  /* 0x0000761000197816 */ /* 0x000fe20000000019 */
[----:B------:R-:W-:Y:S06]  /*05a0*/  BRA `(.L_x_1867) ;  /* 0x0000000800f07947 */ /* 0x000fec0003800000 */
.L_x_1862:
        /* <DEDUP_REMOVED lines=11> */
[----:B------:R-:W-:-:S04]  /*0660*/  F2FP.F16.F32.PACK_AB R0, RZ, R0 ;  /* 0x00000000ff00723e */ /* 0x000fc800000000ff */
[----:B------:R-:W-:Y:S01]  /*0670*/  PRMT R25, R0, 0x7610, R25 ;  /* 0x0000761000197816 */ /* 0x000fe20000000019 */
[----:B------:R-:W-:Y:S06]  /*0680*/  BRA `(.L_x_1867) ;  /* 0x0000000800b87947 */ /* 0x000fec0003800000 */
.L_x_1876:
        /* <DEDUP_REMOVED lines=9> */
.L_x_1875:
        /* <DEDUP_REMOVED lines=28> */
.L_x_1878:
[----:B------:R-:W2:Y:S02]  /*08e0*/  LDG.E.U8 R3, desc[UR36][R2.64] ;  /* 0x0000002402037981 */ /* 0x000ea4000c1e1100 */
[----:B--2---:R-:W-:-:S05]  /*08f0*/  IMAD.SHL.U32 R0, R3, 0x2000000, RZ ;  /* 0x0200000003007824 */ /* 0x004fca00078e00ff */
[----:B------:R-:W-:-:S13]  /*0900*/  ISETP.GE.U32.AND P0, PT, R0, 0x8000000, PT ;  /* 0x080000000000780c */ /* 0x000fda0003f06070 */
[C---:B------:R-:W-:Y:S02]  /*0910*/  @P0 IMAD.SHL.U32 R4, R3.reuse, 0x200000, RZ ;  /* 0x0020000003040824 */ /* 0x040fe400078e00ff */
[C---:B------:R-:W-:Y:S02]  /*0920*/  @!P0 IMAD.SHL.U32 R0, R3.reuse, 0x100, RZ ;  /* 0x0000010003008824 */ /* 0x040fe400078e00ff */
[----:B------:R-:W-:Y:S01]  /*0930*/  IMAD.SHL.U32 R3, R3, 0x1000000, RZ ;  /* 0x0100000003037824 */ /* 0x000fe200078e00ff */
[----:B------:R-:W-:Y:S02]  /*0940*/  @P0 LOP3.LUT R4, R4, 0xfe00000, RZ, 0xc0, !PT ;  /* 0x0fe0000004040812 */ /* 0x000fe400078ec0ff */
        /* <DEDUP_REMOVED lines=9> */
.L_x_1877:
[----:B------:R-:W2:Y:S02]  /*09e0*/  LDG.E.U16 R0, desc[UR36][R2.64] ;  /* 0x0000002402007981 */ /* 0x000ea4000c1e1500 */
[----:B--2---:R-:W-:-:S05]  /*09f0*/  IMAD.U32 R0, R0, 0x10000, RZ ;  /* 0x0001000000007824 */ /* 0x004fca00078e00ff */
[----:B------:R-:W-:-:S04]  /*0a00*/  F2FP.F16.F32.PACK_AB R0, RZ, R0 ;  /* 0x00000000ff00723e */ /* 0x000fc800000000ff */
[----:B------:R-:W-:Y:S01]  /*0a10*/  PRMT R25, R0, 0x7610, R25 ;  /* 0x0000761000197816 */ /* 0x000fe20000000019 */
[----:B------:R-:W-:Y:S06]  /*0a20*/  BRA `(.L_x_1867) ;  /* 0x0000000400d07947 */ /* 0x000fec0003800000 */
.L_x_1874:
        /* <DEDUP_REMOVED lines=10> */
[----:B------:R-:W-:-:S04]  /*0ad0*/  F2FP.F16.F32.PACK_AB R0, RZ, R0 ;  /* 0x00000000ff00723e */ /* 0x000fc800000000ff */
[----:B------:R-:W-:Y:S01]  /*0ae0*/  PRMT R25, R0, 0x7610, R25 ;  /* 0x0000761000197816 */ /* 0x000fe20000000019 */
[----:B------:R-:W-:Y:S06]  /*0af0*/  BRA `(.L_x_1867) ;  /* 0x00000004009c7947 */ /* 0x000fec0003800000 */
.L_x_1881:
        /* <DEDUP_REMOVED lines=21> */
.L_x_1885:
[----:B------:R-:W-:Y:S05]  /*0c50*/  BSYNC B1 ;  /* 0x0000000000017941 */ /* 0x000fea0003800000 */
.L_x_1884:
[----:B------:R-:W-:Y:S01]  /*0c60*/  LEA R3, R0, 0x3b800000, 0x17 ;  /* 0x3b80000000037811 */ /* 0x000fe200078eb8ff */
[----:B------:R-:W-:-:S05]  /*0c70*/  IMAD.SHL.U32 R0, R2, 0x100000, RZ ;  /* 0x0010000002007824 */ /* 0x000fca00078e00ff */
[----:B------:R-:W-:-:S07]  /*0c80*/  LOP3.LUT R0, R3, R0, R4, 0xfe, !PT ;  /* 0x0000000003007212 */ /* 0x000fce00078efe04 */
.L_x_1883:
[----:B------:R-:W-:Y:S05]  /*0c90*/  BSYNC B0 ;  /* 0x0000000000007941 */ /* 0x000fea0003800000 */
.L_x_1882:
[----:B------:R-:W-:-:S04]  /*0ca0*/  F2FP.F16.F32.PACK_AB R0, RZ, R0 ;  /* 0x00000000ff00723e */ /* 0x000fc800000000ff */
[----:B------:R-:W-:Y:S01]  /*0cb0*/  PRMT R25, R0, 0x7610, R25 ;  /* 0x0000761000197816 */ /* 0x000fe20000000019 */
[----:B------:R-:W-:Y:S06]  /*0cc0*/  BRA `(.L_x_1867) ;  /* 0x0000000400287947 */ /* 0x000fec0003800000 */
.L_x_1880:
        /* <DEDUP_REMOVED lines=21> */
.L_x_1889:
[----:B------:R-:W-:Y:S05]  /*0e20*/  BSYNC B1 ;  /* 0x0000000000017941 */ /* 0x000fea0003800000 */
.L_x_1888:
[----:B------:R-:W-:Y:S01]  /*0e30*/  LEA R3, R0, 0x37800000, 0x17 ;  /* 0x3780000000037811 */ /* 0x000fe200078eb8ff */
[----:B------:R-:W-:-:S05]  /*0e40*/  IMAD.SHL.U32 R0, R2, 0x200000, RZ ;  /* 0x0020000002007824 */ /* 0x000fca00078e00ff */
[----:B------:R-:W-:-:S07]  /*0e50*/  LOP3.LUT R0, R3, R0, R4, 0xfe, !PT ;  /* 0x0000000003007212 */ /* 0x000fce00078efe04 */
.L_x_1887:
[----:B------:R-:W-:Y:S05]  /*0e60*/  BSYNC B0 ;  /* 0x0000000000007941 */ /* 0x000fea0003800000 */
.L_x_1886:
[----:B------:R-:W-:-:S04]  /*0e70*/  F2FP.F16.F32.PACK_AB R0, RZ, R0 ;  /* 0x00000000ff00723e */ /* 0x000fc800000000ff */
[----:B------:R-:W-:Y:S01]  /*0e80*/  PRMT R25, R0, 0x7610, R25 ;  /* 0x0000761000197816 */ /* 0x000fe20000000019 */
[----:B------:R-:W-:Y:S06]  /*0e90*/  BRA `(.L_x_1867) ;  /* 0x0000000000b47947 */ /* 0x000fec0003800000 */
.L_x_1879:
        /* <DEDUP_REMOVED lines=14> */
.L_x_1893:
[----:B------:R-:W-:Y:S05]  /*0f80*/  BSYNC B0 ;  /* 0x0000000000007941 */ /* 0x000fea0003800000 */
.L_x_1892:
[----:B------:R-:W-:-:S04]  /*0f90*/  F2FP.F16.F32.PACK_AB R0, RZ, R0 ;  /* 0x00000000ff00723e */ /* 0x000fc800000000ff */
[----:B------:R-:W-:Y:S01]  /*0fa0*/  PRMT R25, R0, 0x7610, R25 ;  /* 0x0000761000197816 */ /* 0x000fe20000000019 */
[----:B------:R-:W-:Y:S06]  /*0fb0*/  BRA `(.L_x_1867) ;  /* 0x00000000006c7947 */ /* 0x000fec0003800000 */
.L_x_1866:
        /* <DEDUP_REMOVED lines=16> */
.L_x_1894:
[----:B------:R-:W-:Y:S01]  /*10c0*/  PRMT R25, RZ, 0x7610, R25 ;  /* 0x00007610ff197816 */ /* 0x000fe20000000019 */
[----:B------:R-:W-:Y:S06]  /*10d0*/  BRA `(.L_x_1867) ;  /* 0x0000000000247947 */ /* 0x000fec0003800000 */
.L_x_1891:
[----:B------:R-:W2:Y:S02]  /*10e0*/  LDG.E.64 R2, desc[UR36][R2.64] ;  /* 0x0000002402027981 */ /* 0x000ea4000c1e1b00 */
[----:B--2---:R-:W0:Y:S02]  /*10f0*/  I2F.U64 R0, R2 ;  /* 0x0000000200007312 */ /* 0x004e240000301000 */
[----:B0-----:R-:W-:-:S04]  /*1100*/  F2FP.F16.F32.PACK_AB R0, RZ, R0 ;  /* 0x00000000ff00723e */ /* 0x001fc800000000ff */
[----:B------:R-:W-:Y:S01]  /*1110*/  PRMT R25, R0, 0x7610, R25 ;  /* 0x0000761000197816 */ /* 0x000fe20000000019 */
[----:B------:R-:W-:Y:S06]  /*1120*/  BRA `(.L_x_1867) ;  /* 0x0000000000107947 */ /* 0x000fec0003800000 */
.L_x_1890:
[----:B------:R-:W2:Y:S02]  /*1130*/  LDG.E R2, desc[UR36][R2.64] ;  /* 0x0000002402027981 */ /* 0x000ea4000c1e1900 */
[----:B--2---:R-:W-:-:S04]  /*1140*/  I2FP.F32.U32 R0, R2 ;  /* 0x0000000200007245 */ /* 0x004fc80000201000 */
[----:B------:R-:W-:-:S04]  /*1150*/  F2FP.F16.F32.PACK_AB R0, RZ, R0 ;  /* 0x00000000ff00723e */ /* 0x000fc800000000ff */
[----:B------:R-:W-:-:S07]  /*1160*/  PRMT R25, R0, 0x7610, R25 ;  /* 0x0000761000197816 */ /* 0x000fce0000000019 */
.L_x_1867:
[----:B------:R-:W2:Y:S02]  /*1170*/  S2R R19, SR_TID.X ;  /* 0x0000000000137919 */ /* 0x000ea40000002100 */
[----:B--2---:R-:W-:-:S07]  /*1180*/  VIADD R19, R19, 0x80 ;  /* 0x0000008013137836 */ /* 0x004fce0000000000 */
.L_x_1861:
[----:B------:R-:W-:Y:S05]  /*1190*/  BSYNC B6 ;  /* 0x0000000000067941 */ /* 0x000fea0003800000 */
.L_x_1860:
[----:B------:R-:W-:Y:S01]  /*11a0*/  ISETP.GE.AND P0, PT, R19, R16, PT ;  /* 0x000000101300720c */ /* 0x000fe20003f06270 */
[----:B------:R-:W-:-:S12]  /*11b0*/  BSSY B6, `(.L_x_1895) ;  /* 0x000010e000067945 */ /* 0x000fd80003800000 */
[----:B------:R-:W-:Y:S05]  /*11c0*/  @P0 BRA `(.L_x_1896) ;  /* 0x0000001000300947 */ /* 0x000fea0003800000 */
[----:B01----:R-:W0:Y:S01]  /*11d0*/  LDC.64 R2, c[0x0][0x220] ;  /* 0x00008800ff027b82 */ /* 0x003e220000000a00 */
        /* <DEDUP_REMOVED lines=22> */
.L_x_1900:
[----:B------:R-:W2:Y:S02]  /*1340*/  LDG.E.U8 R2, desc[UR36][R2.64] ;  /* 0x0000002402027981 */ /* 0x000ea4000c1e1100 */
[----:B--2---:R-:W-:-:S04]  /*1350*/  I2FP.F32.U32 R0, R2 ;  /* 0x0000000200007245 */ /* 0x004fc80000201000 */
[----:B------:R-:W-:-:S04]  /*1360*/  F2FP.F16.F32.PACK_AB R0, RZ, R0 ;  /* 0x00000000ff00723e */ /* 0x000fc800000000ff */
[----:B------:R-:W-:Y:S01]  /*1370*/  PRMT R24, R0, 0x7610, R24 ;  /* 0x0000761000187816 */ /* 0x000fe20000000018 */
[----:B------:R-:W-:Y:S06]  /*1380*/  BRA `(.L_x_1902) ;  /* 0x0000000c00bc7947 */ /* 0x000fec0003800000 */
.L_x_1899:
        /* <DEDUP_REMOVED lines=11> */
.L_x_1904:
[----:B------:R-:W2:Y:S02]  /*1440*/  LDG.E R2, desc[UR36][R2.64] ;  /* 0x0000002402027981 */ /* 0x000ea4000c1e1900 */
[----:B--2---:R-:W-:-:S04]  /*1450*/  I2FP.F32.S32 R0, R2 ;  /* 0x0000000200007245 */ /* 0x004fc80000201400 */
[----:B------:R-:W-:-:S04]  /*1460*/  F2FP.F16.F32.PACK_AB R0, RZ, R0 ;  /* 0x00000000ff00723e */ /* 0x000fc800000000ff */
[----:B------:R-:W-:Y:S01]  /*1470*/  PRMT R24, R0, 0x7610, R24 ;  /* 0x0000761000187816 */ /* 0x000fe20000000018 */
[----:B------:R-:W-:Y:S06]  /*1480*/  BRA `(.L_x_1902) ;  /* 0x0000000c007c7947 */ /* 0x000fec0003800000 */
.L_x_1903:
[----:B------:R-:W2:Y:S02]  /*1490*/  LDG.E.U16 R2, desc[UR36][R2.64] ;  /* 0x0000002402027981 */ /* 0x000ea4000c1e1500 */
[----:B--2---:R-:W0:Y:S02]  /*14a0*/  I2F.S16 R0, R2 ;  /* 0x0000000200007306 */ /* 0x004e240000101400 */
[----:B0-----:R-:W-:-:S04]  /*14b0*/  F2FP.F16.F32.PACK_AB R0, RZ, R0 ;  /* 0x00000000ff00723e */ /* 0x001fc800000000ff */
[----:B------:R-:W-:Y:S01]  /*14c0*/  PRMT R24, R0, 0x7610, R24 ;  /* 0x0000761000187816 */ /* 0x000fe20000000018 */
[----:B------:R-:W-:Y:S06]  /*14d0*/  BRA `(.L_x_1902) ;  /* 0x0000000c00687947 */ /* 0x000fec0003800000 */
.L_x_1898:
        /* <DEDUP_REMOVED lines=9> */
.L_x_1906:
[----:B------:R0:W5:Y:S01]  /*1570*/  LDG.E.U16 R24, desc[UR36][R2.64] ;  /* 0x0000002402187981 */ /* 0x000162000c1e1500 */
[----:B------:R-:W-:Y:S05]  /*1580*/  BRA `(.L_x_1902) ;  /* 0x0000000c003c7947 */ /* 0x000fea0003800000 */
.L_x_1905:
        /* <DEDUP_REMOVED lines=9> */
.L_x_1908:
[----:B------:R1:W5:Y:S01]  /*1620*/  LDG.E.U16 R24, desc[UR36][R2.64] ;  /* 0x0000002402187981 */ /* 0x000362000c1e1500 */
[----:B------:R-:W-:Y:S05]  /*1630*/  BRA `(.L_x_1902) ;  /* 0x0000000c00107947 */ /* 0x000fea0003800000 */
.L_x_1907:
        /* <DEDUP_REMOVED lines=9> */
.L_x_1897:
        /* <DEDUP_REMOVED lines=14> */
.L_x_1911:
        /* <DEDUP_REMOVED lines=9> */
.L_x_1910:
        /* <DEDUP_REMOVED lines=28> */
.L_x_1913:
        /* <DEDUP_REMOVED lines=15> */
.L_x_1912:
[----:B------:R-:W2:Y:S02]  /*1af0*/  LDG.E.U16 R0, desc[UR36][R2.64] ;  /* 0x0000002402007981 */ /* 0x000ea4000c1e1500 */
[----:B--2---:R-:W-:-:S05]  /*1b00*/  IMAD.U32 R0, R0, 0x10000, RZ ;  /* 0x0001000000007824 */ /* 0x004fca00078e00ff */
[----:B------:R-:W-:-:S04]  /*1b10*/  F2FP.F16.F32.PACK_AB R0, RZ, R0 ;  /* 0x00000000ff00723e */ /* 0x000fc800000000ff */
[----:B------:R-:W-:Y:S01]  /*1b20*/  PRMT R24, R0, 0x7610, R24 ;  /* 0x0000761000187816 */ /* 0x000fe20000000018 */
[----:B------:R-:W-:Y:S06]  /*1b30*/  BRA `(.L_x_1902) ;  /* 0x0000000400d07947 */ /* 0x000fec0003800000 */
.L_x_1909:
        /* <DEDUP_REMOVED lines=13> */
.L_x_1916:
        /* <DEDUP_REMOVED lines=21> */
.L_x_1920:
[----:B------:R-:W-:Y:S05]  /*1d60*/  BSYNC B1 ;  /* 0x0000000000017941 */ /* 0x000fea0003800000 */
.L_x_1919:
[----:B------:R-:W-:Y:S01]  /*1d70*/  LEA R3, R0, 0x3b800000, 0x17 ;  /* 0x3b80000000037811 */ /* 0x000fe200078eb8ff */
[----:B------:R-:W-:-:S05]  /*1d80*/  IMAD.SHL.U32 R0, R2, 0x100000, RZ ;  /* 0x0010000002007824 */ /* 0x000fca00078e00ff */
[----:B------:R-:W-:-:S07]  /*1d90*/  LOP3.LUT R0, R3, R0, R4, 0xfe, !PT ;  /* 0x0000000003007212 */ /* 0x000fce00078efe04 */
.L_x_1918:
[----:B------:R-:W-:Y:S05]  /*1da0*/  BSYNC B0 ;  /* 0x0000000000007941 */ /* 0x000fea0003800000 */
.L_x_1917:
[----:B------:R-:W-:-:S04]  /*1db0*/  F2FP.F16.F32.PACK_AB R0, RZ, R0 ;  /* 0x00000000ff00723e */ /* 0x000fc800000000ff */
[----:B------:R-:W-:Y:S01]  /*1dc0*/  PRMT R24, R0, 0x7610, R24 ;  /* 0x0000761000187816 */ /* 0x000fe20000000018 */
[----:B------:R-:W-:Y:S06]  /*1dd0*/  BRA `(.L_x_1902) ;  /* 0x0000000400287947 */ /* 0x000fec0003800000 */
.L_x_1915:
        /* <DEDUP_REMOVED lines=21> */
.L_x_1924:
[----:B------:R-:W-:Y:S05]  /*1f30*/  BSYNC B1 ;  /* 0x0000000000017941 */ /* 0x000fea0003800000 */
.L_x_1923:
[----:B------:R-:W-:Y:S01]  /*1f40*/  LEA R3, R0, 0x37800000, 0x17 ;  /* 0x3780000000037811 */ /* 0x000fe200078eb8ff */
[----:B------:R-:W-:-:S05]  /*1f50*/  IMAD.SHL.U32 R0, R2, 0x200000, RZ ;  /* 0x0020000002007824 */ /* 0x000fca00078e00ff */
[----:B------:R-:W-:-:S07]  /*1f60*/  LOP3.LUT R0, R3, R0, R4, 0xfe, !PT ;  /* 0x0000000003007212 */ /* 0x000fce00078efe04 */
.L_x_1922:
[----:B------:R-:W-:Y:S05]  /*1f70*/  BSYNC B0 ;  /* 0x0000000000007941 */ /* 0x000fea0003800000 */
.L_x_1921:
[----:B------:R-:W-:-:S04]  /*1f80*/  F2FP.F16.F32.PACK_AB R0, RZ, R0 ;  /* 0x00000000ff00723e */ /* 0x000fc800000000ff */
[----:B------:R-:W-:Y:S01]  /*1f90*/  PRMT R24, R0, 0x7610, R24 ;  /* 0x0000761000187816 */ /* 0x000fe20000000018 */
[----:B------:R-:W-:Y:S06]  /*1fa0*/  BRA `(.L_x_1902) ;  /* 0x0000000000b47947 */ /* 0x000fec0003800000 */
.L_x_1914:
        /* <DEDUP_REMOVED lines=14> */
.L_x_1928:
[----:B------:R-:W-:Y:S05]  /*2090*/  BSYNC B0 ;  /* 0x0000000000007941 */ /* 0x000fea0003800000 */
.L_x_1927:
[----:B------:R-:W-:-:S04]  /*20a0*/  F2FP.F16.F32.PACK_AB R0, RZ, R0 ;  /* 0x00000000ff00723e */ /* 0x000fc800000000ff */
[----:B------:R-:W-:Y:S01]  /*20b0*/  PRMT R24, R0, 0x7610, R24 ;  /* 0x0000761000187816 */ /* 0x000fe20000000018 */
[----:B------:R-:W-:Y:S06]  /*20c0*/  BRA `(.L_x_1902) ;  /* 0x00000000006c7947 */ /* 0x000fec0003800000 */
.L_x_1901:
        /* <DEDUP_REMOVED lines=16> */
.L_x_1929:
[----:B------:R-:W-:Y:S01]  /*21d0*/  PRMT R24, RZ, 0x7610, R24 ;  /* 0x00007610ff187816 */ /* 0x000fe20000000018 */
[----:B------:R-:W-:Y:S06]  /*21e0*/  BRA `(.L_x_1902) ;  /* 0x0000000000247947 */ /* 0x000fec0003800000 */
.L_x_1926:
[----:B------:R-:W2:Y:S02]  /*21f0*/  LDG.E.64 R2, desc[UR36][R2.64] ;  /* 0x0000002402027981 */ /* 0x000ea4000c1e1b00 */
[----:B--2---:R-:W0:Y:S02]  /*2200*/  I2F.U64 R0, R2 ;  /* 0x0000000200007312 */ /* 0x004e240000301000 */
[----:B0-----:R-:W-:-:S04]  /*2210*/  F2FP.F16.F32.PACK_AB R0, RZ, R0 ;  /* 0x00000000ff00723e */ /* 0x001fc800000000ff */
[----:B------:R-:W-:Y:S01]  /*2220*/  PRMT R24, R0, 0x7610, R24 ;  /* 0x0000761000187816 */ /* 0x000fe20000000018 */
[----:B------:R-:W-:Y:S06]  /*2230*/  BRA `(.L_x_1902) ;  /* 0x0000000000107947 */ /* 0x000fec0003800000 */
.L_x_1925:
[----:B------:R-:W2:Y:S02]  /*2240*/  LDG.E R2, desc[UR36][R2.64] ;  /* 0x0000002402027981 */ /* 0x000ea4000c1e1900 */
[----:B--2---:R-:W-:-:S04]  /*2250*/  I2FP.F32.U32 R0, R2 ;  /* 0x0000000200007245 */ /* 0x004fc80000201000 */
[----:B------:R-:W-:-:S04]  /*2260*/  F2FP.F16.F32.PACK_AB R0, RZ, R0 ;  /* 0x00000000ff00723e */ /* 0x000fc800000000ff */
[----:B------:R-:W-:-:S07]  /*2270*/  PRMT R24, R0, 0x7610, R24 ;  /* 0x0000761000187816 */ /* 0x000fce0000000018 */
.L_x_1902:
[----:B------:R-:W-:-:S07]  /*2280*/  VIADD R19, R19, 0x80 ;  /* 0x0000008013137836 */ /* 0x000fce0000000000 */
.L_x_1896:
[----:B------:R-:W-:Y:S05]  /*2290*/  BSYNC B6 ;  /* 0x0000000000067941 */ /* 0x000fea0003800000 */
.L_x_1895:
[----:B------:R-:W-:Y:S01]  /*22a0*/  ISETP.GE.AND P0, PT, R19, R16, PT ;  /* 0x000000101300720c */ /* 0x000fe20003f06270 */
[----:B------:R-:W-:Y:S01]  /*22b0*/  BSSY B6, `(.L_x_1930) ;  /* 0x000010f000067945 */ /* 0x000fe20003800000 */
[----:B------:R-:W-:Y:S02]  /*22c0*/  PRMT R22, RZ, 0x7610, R22 ;  /* 0x00007610ff167816 */ /* 0x000fe40000000016 */
[----:B01----:R-:W-:-:S09]  /*22d0*/  PRMT R2, RZ, 0x7610, R2 ;  /* 0x00007610ff027816 */ /* 0x003fd20000000002 */
[----:B------:R-:W-:Y:S05]  /*22e0*/  @P0 BRA `(.L_x_1931) ;  /* 0x00000010002c0947 */ /* 0x000fea0003800000 */
[----:B------:R-:W0:Y:S01]  /*22f0*/  LDC.64 R4, c[0x0][0x220] ;  /* 0x00008800ff047b82 */ /* 0x000e220000000a00 */
        /* <DEDUP_REMOVED lines=22> */
.L_x_1935:
[----:B------:R-:W2:Y:S02]  /*2460*/  LDG.E.U8 R4, desc[UR36][R4.64] ;  /* 0x0000002404047981 */ /* 0x000ea4000c1e1100 */
[----:B--2---:R-:W-:-:S04]  /*2470*/  I2FP.F32.U32 R0, R4 ;  /* 0x0000000400007245 */ /* 0x004fc80000201000 */
[----:B------:R-:W-:-:S04]  /*2480*/  F2FP.F16.F32.PACK_AB R0, RZ, R0 ;  /* 0x00000000ff00723e */ /* 0x000fc800000000ff */
[----:B------:R-:W-:Y:S01]  /*2490*/  PRMT R2, R0, 0x7610, R2 ;  /* 0x0000761000027816 */ /* 0x000fe20000000002 */
[----:B------:R-:W-:Y:S06]  /*24a0*/  BRA `(.L_x_1937) ;  /* 0x0000000c00b87947 */ /* 0x000fec0003800000 */
.L_x_1934:
        /* <DEDUP_REMOVED lines=11> */
.L_x_1939:
[----:B------:R-:W2:Y:S02]  /*2560*/  LDG.E R4, desc[UR36][R4.64] ;  /* 0x0000002404047981 */ /* 0x000ea4000c1e1900 */
[----:B--2---:R-:W-:-:S04]  /*2570*/  I2FP.F32.S32 R0, R4 ;  /* 0x0000000400007245 */ /* 0x004fc80000201400 */
[----:B------:R-:W-:-:S04]  /*2580*/  F2FP.F16.F32.PACK_AB R0, RZ, R0 ;  /* 0x00000000ff00723e */ /* 0x000fc800000000ff */
[----:B------:R-:W-:Y:S01]  /*2590*/  PRMT R2, R0, 0x7610, R2 ;  /* 0x0000761000027816 */ /* 0x000fe20000000002 */
[----:B------:R-:W-:Y:S06]  /*25a0*/  BRA `(.L_x_1937) ;  /* 0x0000000c00787947 */ /* 0x000fec0003800000 */
.L_x_1938:
[----:B------:R-:W2:Y:S02]  /*25b0*/  LDG.E.U16 R4, desc[UR36][R4.64] ;  /* 0x0000002404047981 */ /* 0x000ea4000c1e1500 */
[----:B--2---:R-:W0:Y:S02]  /*25c0*/  I2F.S16 R0, R4 ;  /* 0x0000000400007306 */ /* 0x004e240000101400 */
[----:B0-----:R-:W-:-:S04]  /*25d0*/  F2FP.F16.F32.PACK_AB R0, RZ, R0 ;  /* 0x00000000ff00723e */ /* 0x001fc800000000ff */
[----:B------:R-:W-:Y:S01]  /*25e0*/  PRMT R2, R0, 0x7610, R2 ;  /* 0x0000761000027816 */ /* 0x000fe20000000002 */
[----:B------:R-:W-:Y:S06]  /*25f0*/  BRA `(.L_x_1937) ;  /* 0x0000000c00647947 */ /* 0x000fec0003800000 */
.L_x_1933:
        /* <DEDUP_REMOVED lines=9> */
.L_x_1941:
[----:B------:R0:W5:Y:S01]  /*2690*/  LDG.E.U16 R2, desc[UR36][R4.64] ;  /* 0x0000002404027981 */ /* 0x000162000c1e1500 */
[----:B------:R-:W-:Y:S05]  /*26a0*/  BRA `(.L_x_1937) ;  /* 0x0000000c00387947 */ /* 0x000fea0003800000 */
.L_x_1940:
        /* <DEDUP_REMOVED lines=9> */
.L_x_1943:
[----:B------:R1:W5:Y:S01]  /*2740*/  LDG.E.U16 R2, desc[UR36][R4.64] ;  /* 0x0000002404027981 */ /* 0x000362000c1e1500 */
[----:B------:R-:W-:Y:S05]  /*2750*/  BRA `(.L_x_1937) ;  /* 0x0000000c000c7947 */ /* 0x000fea0003800000 */
.L_x_1942:
        /* <DEDUP_REMOVED lines=9> */
.L_x_1932:
        /* <DEDUP_REMOVED lines=14> */
.L_x_1946:
        /* <DEDUP_REMOVED lines=9> */
.L_x_1945:
        /* <DEDUP_REMOVED lines=11> */
[----:B------:R-:W-:-:S05]  /*2a10*/  VIADD R6, R2, 0x1000000 ;  /* 0x0100000002067836 */ /* 0x000fca0000000000 */
[----:B------:R-:W-:Y:S02]  /*2a20*/  SHF.R.S32.HI R6, RZ, 0x8, R6 ;  /* 0x00000008ff067819 */ /* 0x000fe40000011406 */
[----:B0-----:R-:W-:-:S04]  /*2a30*/  IADD3 R3, -R3, 0x1f, RZ ;  /* 0x0000001f03037810 */ /* 0x001fc80007ffe1ff */
[C---:B------:R-:W-:Y:S01]  /*2a40*/  ISETP.GT.U32.AND P0, PT, R3.reuse, 0x4, PT ;  /* 0x000000040300780c */ /* 0x040fe20003f04070 */
[----:B------:R-:W-:-:S05]  /*2a50*/  VIADD R3, R3, 0xfffffffc ;  /* 0xfffffffc03037836 */ /* 0x000fca0000000000 */
[----:B------:R-:W-:-:S04]  /*2a60*/  SEL R3, R3, RZ, P0 ;  /* 0x000000ff03037207 */ /* 0x000fc80000000000 */
[C---:B------:R-:W-:Y:S01]  /*2a70*/  SHF.L.U32 R4, R2.reuse, R3, RZ ;  /* 0x0000000302047219 */ /* 0x040fe200000006ff */
[----:B------:R-:W-:Y:S02]  /*2a80*/  IMAD R7, R3, R8, 0x3c000000 ;  /* 0x3c00000003077424 */ /* 0x000fe400078e0208 */
[----:B------:R-:W-:-:S03]  /*2a90*/  VIADD R3, R2, 0xffffffff ;  /* 0xffffffff02037836 */ /* 0x000fc60000000000 */
[----:B------:R-:W-:Y:S02]  /*2aa0*/  LEA.HI R7, R4, R7, RZ, 0x1c ;  /* 0x0000000704077211 */ /* 0x000fe400078fe0ff */
[----:B------:R-:W-:Y:S02]  /*2ab0*/  SHF.R.S32.HI R3, RZ, 0x1f, R3 ;  /* 0x0000001fff037819 */ /* 0x000fe40000011403 */
[----:B------:R-:W-:-:S04]  /*2ac0*/  LOP3.LUT R6, R7, 0x7f800000, R6, 0xf8, !PT ;  /* 0x7f80000007067812 */ /* 0x000fc800078ef806 */
[----:B------:R-:W-:-:S04]  /*2ad0*/  LOP3.LUT R3, R6, R3, RZ, 0x30, !PT ;  /* 0x0000000306037212 */ /* 0x000fc800078e30ff */
[----:B------:R-:W-:-:S04]  /*2ae0*/  LOP3.LUT R3, R3, 0x80000000, R0, 0xf8, !PT ;  /* 0x8000000003037812 */ /* 0x000fc800078ef800 */
[----:B------:R-:W-:-:S04]  /*2af0*/  F2FP.F16.F32.PACK_AB R3, RZ, R3 ;  /* 0x00000003ff03723e */ /* 0x000fc800000000ff */
[----:B------:R-:W-:Y:S01]  /*2b00*/  PRMT R2, R3, 0x7610, R2 ;  /* 0x0000761003027816 */ /* 0x000fe20000000002 */
[----:B------:R-:W-:Y:S06]  /*2b10*/  BRA `(.L_x_1937) ;  /* 0x00000008001c7947 */ /* 0x000fec0003800000 */
.L_x_1948:
[----:B------:R-:W2:Y:S02]  /*2b20*/  LDG.E.U8 R3, desc[UR36][R4.64] ;  /* 0x0000002404037981 */ /* 0x000ea4000c1e1100 */
[----:B--2---:R-:W-:-:S05]  /*2b30*/  IMAD.SHL.U32 R0, R3, 0x2000000, RZ ;  /* 0x0200000003007824 */ /* 0x004fca00078e00ff */
[----:B------:R-:W-:-:S13]  /*2b40*/  ISETP.GE.U32.AND P0, PT, R0, 0x8000000, PT ;  /* 0x080000000000780c */ /* 0x000fda0003f06070 */
[C---:B------:R-:W-:Y:S02]  /*2b50*/  @!P0 IMAD.SHL.U32 R0, R3.reuse, 0x100, RZ ;  /* 0x0000010003008824 */ /* 0x040fe400078e00ff */
[C---:B------:R-:W-:Y:S02]  /*2b60*/  @P0 IMAD.SHL.U32 R2, R3.reuse, 0x200000, RZ ;  /* 0x0020000003020824 */ /* 0x040fe400078e00ff */
[----:B------:R-:W-:Y:S01]  /*2b70*/  IMAD.SHL.U32 R3, R3, 0x1000000, RZ ;  /* 0x0100000003037824 */ /* 0x000fe200078e00ff */
[----:B------:R-:W-:Y:S02]  /*2b80*/  @!P0 LOP3.LUT R0, R0, 0x7f00, RZ, 0xc0, !PT ;  /* 0x00007f0000008812 */ /* 0x000fe400078ec0ff */
[----:B------:R-:W-:Y:S02]  /*2b90*/  @P0 LOP3.LUT R2, R2, 0x70000000, RZ, 0xfc, !PT ;  /* 0x7000000002020812 */ /* 0x000fe400078efcff */
[----:B------:R-:W-:-:S03]  /*2ba0*/  @!P0 LOP3.LUT R0, R0, 0x3f000000, RZ, 0xfc, !PT ;  /* 0x3f00000000008812 */ /* 0x000fc600078efcff */
[----:B------:R-:W-:Y:S02]  /*2bb0*/  @P0 FMUL.FTZ R2, R2, 1.9259299443872358531e-34 ;  /* 0x0780000002020820 */ /* 0x000fe40000410000 */
[----:B------:R-:W-:-:S05]  /*2bc0*/  @!P0 FADD.FTZ R2, R0, -0.5 ;  /* 0xbf00000000028421 */ /* 0x000fca0000010000 */
[----:B------:R-:W-:-:S04]  /*2bd0*/  LOP3.LUT R2, R2, 0x80000000, R3, 0xf8, !PT ;  /* 0x8000000002027812 */ /* 0x000fc800078ef803 */
[----:B------:R-:W-:Y:S01]  /*2be0*/  F2FP.F16.F32.PACK_AB R2, RZ, R2 ;  /* 0x00000002ff02723e */ /* 0x000fe200000000ff */
[----:B------:R-:W-:Y:S06]  /*2bf0*/  BRA `(.L_x_1937) ;  /* 0x0000000400e47947 */ /* 0x000fec0003800000 */
.L_x_1947:
[----:B------:R-:W2:Y:S02]  /*2c00*/  LDG.E.U16 R0, desc[UR36][R4.64] ;  /* 0x0000002404007981 */ /* 0x000ea4000c1e1500 */
[----:B--2---:R-:W-:-:S05]  /*2c10*/  IMAD.U32 R0, R0, 0x10000, RZ ;  /* 0x0001000000007824 */ /* 0x004fca00078e00ff */
[----:B------:R-:W-:-:S04]  /*2c20*/  F2FP.F16.F32.PACK_AB R0, RZ, R0 ;  /* 0x00000000ff00723e */ /* 0x000fc800000000ff */
[----:B------:R-:W-:Y:S01]  /*2c30*/  PRMT R2, R0, 0x7610, R2 ;  /* 0x0000761000027816 */ /* 0x000fe20000000002 */
[----:B------:R-:W-:Y:S06]  /*2c40*/  BRA `(.L_x_1937) ;  /* 0x0000000400d07947 */ /* 0x000fec0003800000 */
.L_x_1944:
        /* <DEDUP_REMOVED lines=13> */
.L_x_1951:
        /* <DEDUP_REMOVED lines=21> */
.L_x_1955:
[----:B------:R-:W-:Y:S05]  /*2e70*/  BSYNC B1 ;  /* 0x0000000000017941 */ /* 0x000fea0003800000 */
.L_x_1954:
[----:B------:R-:W-:Y:S01]  /*2e80*/  LEA R3, R0, 0x3b800000, 0x17 ;  /* 0x3b80000000037811 */ /* 0x000fe200078eb8ff */
[----:B------:R-:W-:-:S05]  /*2e90*/  IMAD.SHL.U32 R0, R2, 0x100000, RZ ;  /* 0x0010000002007824 */ /* 0x000fca00078e00ff */
[----:B------:R-:W-:-:S07]  /*2ea0*/  LOP3.LUT R0, R3, R0, R4, 0xfe, !PT ;  /* 0x0000000003007212 */ /* 0x000fce00078efe04 */
.L_x_1953:
[----:B------:R-:W-:Y:S05]  /*2eb0*/  BSYNC B0 ;  /* 0x0000000000007941 */ /* 0x000fea0003800000 */
.L_x_1952:
[----:B------:R-:W-:-:S04]  /*2ec0*/  F2FP.F16.F32.PACK_AB R0, RZ, R0 ;  /* 0x00000000ff00723e */ /* 0x000fc800000000ff */
[----:B------:R-:W-:Y:S01]  /*2ed0*/  PRMT R2, R0, 0x7610, R2 ;  /* 0x0000761000027816 */ /* 0x000fe20000000002 */
[----:B------:R-:W-:Y:S06]  /*2ee0*/  BRA `(.L_x_1937) ;  /* 0x0000000400287947 */ /* 0x000fec0003800000 */
.L_x_1950:
        /* <DEDUP_REMOVED lines=21> */
.L_x_1959:
[----:B------:R-:W-:Y:S05]  /*3040*/  BSYNC B1 ;  /* 0x0000000000017941 */ /* 0x000fea0003800000 */
.L_x_1958:
[----:B------:R-:W-:Y:S01]  /*3050*/  LEA R3, R0, 0x37800000, 0x17 ;  /* 0x3780000000037811 */ /* 0x000fe200078eb8ff */
[----:B------:R-:W-:-:S05]  /*3060*/  IMAD.SHL.U32 R0, R2, 0x200000, RZ ;  /* 0x0020000002007824 */ /* 0x000fca00078e00ff */
[----:B------:R-:W-:-:S07]  /*3070*/  LOP3.LUT R0, R3, R0, R4, 0xfe, !PT ;  /* 0x0000000003007212 */ /* 0x000fce00078efe04 */
.L_x_1957:
[----:B------:R-:W-:Y:S05]  /*3080*/  BSYNC B0 ;  /* 0x0000000000007941 */ /* 0x000fea0003800000 */
.L_x_1956:
[----:B------:R-:W-:-:S04]  /*3090*/  F2FP.F16.F32.PACK_AB R0, RZ, R0 ;  /* 0x00000000ff00723e */ /* 0x000fc800000000ff */
[----:B------:R-:W-:Y:S01]  /*30a0*/  PRMT R2, R0, 0x7610, R2 ;  /* 0x0000761000027816 */ /* 0x000fe20000000002 */
[----:B------:R-:W-:Y:S06]  /*30b0*/  BRA `(.L_x_1937) ;  /* 0x0000000000b47947 */ /* 0x000fec0003800000 */
.L_x_1949:
        /* <DEDUP_REMOVED lines=14> */
.L_x_1963:
[----:B------:R-:W-:Y:S05]  /*31a0*/  BSYNC B0 ;  /* 0x0000000000007941 */ /* 0x000fea0003800000 */
.L_x_1962:
[----:B------:R-:W-:-:S04]  /*31b0*/  F2FP.F16.F32.PACK_AB R0, RZ, R0 ;  /* 0x00000000ff00723e */ /* 0x000fc800000000ff */
[----:B------:R-:W-:Y:S01]  /*31c0*/  PRMT R2, R0, 0x7610, R2 ;  /* 0x0000761000027816 */ /* 0x000fe20000000002 */
[----:B------:R-:W-:Y:S06]  /*31d0*/  BRA `(.L_x_1937) ;  /* 0x00000000006c7947 */ /* 0x000fec0003800000 */
.L_x_1936:
        /* <DEDUP_REMOVED lines=16> */
.L_x_1964:
[----:B------:R-:W-:Y:S01]  /*32e0*/  PRMT R2, RZ, 0x7610, R2 ;  /* 0x00007610ff027816 */ /* 0x000fe20000000002 */
[----:B------:R-:W-:Y:S06]  /*32f0*/  BRA `(.L_x_1937) ;  /* 0x0000000000247947 */ /* 0x000fec0003800000 */
.L_x_1961:
[----:B------:R-:W2:Y:S02]  /*3300*/  LDG.E.64 R4, desc[UR36][R4.64] ;  /* 0x0000002404047981 */ /* 0x000ea4000c1e1b00 */
[----:B--2---:R-:W0:Y:S02]  /*3310*/  I2F.U64 R0, R4 ;  /* 0x0000000400007312 */ /* 0x004e240000301000 */
[----:B0-----:R-:W-:-:S04]  /*3320*/  F2FP.F16.F32.PACK_AB R0, RZ, R0 ;  /* 0x00000000ff00723e */ /* 0x001fc800000000ff */
[----:B------:R-:W-:Y:S01]  /*3330*/  PRMT R2, R0, 0x7610, R2 ;  /* 0x0000761000027816 */ /* 0x000fe20000000002 */
[----:B------:R-:W-:Y:S06]  /*3340*/  BRA `(.L_x_1937) ;  /* 0x0000000000107947 */ /* 0x000fec0003800000 */
.L_x_1960:
[----:B------:R-:W2:Y:S02]  /*3350*/  LDG.E R4, desc[UR36][R4.64] ;  /* 0x0000002404047981 */ /* 0x000ea4000c1e1900 */
[----:B--2---:R-:W-:-:S04]  /*3360*/  I2FP.F32.U32 R0, R4 ;  /* 0x0000000400007245 */ /* 0x004fc80000201000 */
[----:B------:R-:W-:-:S04]  /*3370*/  F2FP.F16.F32.PACK_AB R0, RZ, R0 ;  /* 0x00000000ff00723e */ /* 0x000fc800000000ff */
[----:B------:R-:W-:-:S07]  /*3380*/  PRMT R2, R0, 0x7610, R2 ;  /* 0x0000761000027816 */ /* 0x000fce0000000002 */
.L_x_1937:
[----:B------:R-:W-:-:S07]  /*3390*/  VIADD R19, R19, 0x80 ;  /* 0x0000008013137836 */ /* 0x000fce0000000000 */
.L_x_1931:
[----:B------:R-:W-:Y:S05]  /*33a0*/  BSYNC B6 ;  /* 0x0000000000067941 */ /* 0x000fea0003800000 */
.L_x_1930:
[----:B------:R-:W-:Y:S01]  /*33b0*/  ISETP.GE.AND P0, PT, R19, R16, PT ;  /* 0x000000101300720c */ /* 0x000fe20003f06270 */
[----:B------:R-:W-:-:S12]  /*33c0*/  BSSY B6, `(.L_x_1965) ;  /* 0x000010c000067945 */ /* 0x000fd80003800000 */
[----:B------:R-:W-:Y:S05]  /*33d0*/  @P0 BRA `(.L_x_1966) ;  /* 0x0000001000280947 */ /* 0x000fea0003800000 */
[----:B01----:R-:W0:Y:S01]  /*33e0*/  LDC.64 R4, c[0x0][0x220] ;  /* 0x00008800ff047b82 */ /* 0x003e220000000a00 */
        /* <DEDUP_REMOVED lines=21> */
.L_x_1970:
[----:B------:R-:W2:Y:S02]  /*3540*/  LDG.E.U8 R4, desc[UR36][R4.64] ;  /* 0x0000002404047981 */ /* 0x000ea4000c1e1100 */
[----:B--2---:R-:W-:-:S04]  /*3550*/  I2FP.F32.U32 R0, R4 ;  /* 0x0000000400007245 */ /* 0x004fc80000201000 */
[----:B------:R-:W-:-:S04]  /*3560*/  F2FP.F16.F32.PACK_AB R0, RZ, R0 ;  /* 0x00000000ff00723e */ /* 0x000fc800000000ff */
[----:B------:R-:W-:Y:S01]  /*3570*/  PRMT R22, R0, 0x7610, R22 ;  /* 0x0000761000167816 */ /* 0x000fe20000000016 */
[----:B------:R-:W-:Y:S06]  /*3580*/  BRA `(.L_x_1966) ;  /* 0x0000000c00bc7947 */ /* 0x000fec0003800000 */
.L_x_1969:
        /* <DEDUP_REMOVED lines=11> */
.L_x_1973:
[----:B------:R-:W2:Y:S02]  /*3640*/  LDG.E R4, desc[UR36][R4.64] ;  /* 0x0000002404047981 */ /* 0x000ea4000c1e1900 */
[----:B--2---:R-:W-:-:S04]  /*3650*/  I2FP.F32.S32 R0, R4 ;  /* 0x0000000400007245 */ /* 0x004fc80000201400 */
[----:B------:R-:W-:-:S04]  /*3660*/  F2FP.F16.F32.PACK_AB R0, RZ, R0 ;  /* 0x00000000ff00723e */ /* 0x000fc800000000ff */
[----:B------:R-:W-:Y:S01]  /*3670*/  PRMT R22, R0, 0x7610, R22 ;  /* 0x0000761000167816 */ /* 0x000fe20000000016 */
[----:B------:R-:W-:Y:S06]  /*3680*/  BRA `(.L_x_1966) ;  /* 0x0000000c007c7947 */ /* 0x000fec0003800000 */
.L_x_1972:
[----:B------:R-:W2:Y:S02]  /*3690*/  LDG.E.U16 R4, desc[UR36][R4.64] ;  /* 0x0000002404047981 */ /* 0x000ea4000c1e1500 */
[----:B--2---:R-:W0:Y:S02]  /*36a0*/  I2F.S16 R0, R4 ;  /* 0x0000000400007306 */ /* 0x004e240000101400 */
[----:B0-----:R-:W-:-:S04]  /*36b0*/  F2FP.F16.F32.PACK_AB R0, RZ, R0 ;  /* 0x00000000ff00723e */ /* 0x001fc800000000ff */
[----:B------:R-:W-:Y:S01]  /*36c0*/  PRMT R22, R0, 0x7610, R22 ;  /* 0x0000761000167816 */ /* 0x000fe20000000016 */
[----:B------:R-:W-:Y:S06]  /*36d0*/  BRA `(.L_x_1966) ;  /* 0x0000000c00687947 */ /* 0x000fec0003800000 */
.L_x_1968:
        /* <DEDUP_REMOVED lines=9> */
.L_x_1975:
[----:B------:R2:W5:Y:S01]  /*3770*/  LDG.E.U16 R22, desc[UR36][R4.64] ;  /* 0x0000002404167981 */ /* 0x000562000c1e1500 */
[----:B------:R-:W-:Y:S05]  /*3780*/  BRA `(.L_x_1966) ;  /* 0x0000000c003c7947 */ /* 0x000fea0003800000 */
.L_x_1974:
        /* <DEDUP_REMOVED lines=9> */
.L_x_1977:
[----:B------:R3:W5:Y:S01]  /*3820*/  LDG.E.U16 R22, desc[UR36][R4.64] ;  /* 0x0000002404167981 */ /* 0x000762000c1e1500 */
[----:B------:R-:W-:Y:S05]  /*3830*/  BRA `(.L_x_1966) ;  /* 0x0000000c00107947 */ /* 0x000fea0003800000 */
.L_x_1976:
        /* <DEDUP_REMOVED lines=9> */
.L_x_1967:
        /* <DEDUP_REMOVED lines=14> */
.L_x_1980:
        /* <DEDUP_REMOVED lines=9> */
.L_x_1979:
        /* <DEDUP_REMOVED lines=28> */
.L_x_1982:
        /* <DEDUP_REMOVED lines=12> */
[----:B------:R-:W-:-:S04]  /*3cc0*/  F2FP.F16.F32.PACK_AB R0, RZ, R0 ;  /* 0x00000000ff00723e */ /* 0x000fc800000000ff */
[----:B------:R-:W-:Y:S01]  /*3cd0*/  PRMT R22, R0, 0x7610, R22 ;  /* 0x0000761000167816 */ /* 0x000fe20000000016 */
[----:B------:R-:W-:Y:S06]  /*3ce0*/  BRA `(.L_x_1966) ;  /* 0x0000000400e47947 */ /* 0x000fec0003800000 */
.L_x_1981:
[----:B------:R-:W2:Y:S02]  /*3cf0*/  LDG.E.U16 R0, desc[UR36][R4.64] ;  /* 0x0000002404007981 */ /* 0x000ea4000c1e1500 */
[----:B--2---:R-:W-:-:S05]  /*3d00*/  IMAD.U32 R0, R0, 0x10000, RZ ;  /* 0x0001000000007824 */ /* 0x004fca00078e00ff */
[----:B------:R-:W-:-:S04]  /*3d10*/  F2FP.F16.F32.PACK_AB R0, RZ, R0 ;  /* 0x00000000ff00723e */ /* 0x000fc800000000ff */
[----:B------:R-:W-:Y:S01]  /*3d20*/  PRMT R22, R0, 0x7610, R22 ;  /* 0x0000761000167816 */ /* 0x000fe20000000016 */
[----:B------:R-:W-:Y:S06]  /*3d30*/  BRA `(.L_x_1966) ;  /* 0x0000000400d07947 */ /* 0x000fec0003800000 */
.L_x_1978:
        /* <DEDUP_REMOVED lines=13> */
.L_x_1985:
        /* <DEDUP_REMOVED lines=21> */
.L_x_1989:
[----:B------:R-:W-:Y:S05]  /*3f60*/  BSYNC B1 ;  /* 0x0000000000017941 */ /* 0x000fea0003800000 */
.L_x_1988:
[----:B------:R-:W-:Y:S01]  /*3f70*/  LEA R5, R0, 0x3b800000, 0x17 ;  /* 0x3b80000000057811 */ /* 0x000fe200078eb8ff */
[----:B------:R-:W-:-:S05]  /*3f80*/  IMAD.SHL.U32 R0, R3, 0x100000, RZ ;  /* 0x0010000003007824 */ /* 0x000fca00078e00ff */
[----:B------:R-:W-:-:S07]  /*3f90*/  LOP3.LUT R0, R5, R0, R6, 0xfe, !PT ;  /* 0x0000000005007212 */ /* 0x000fce00078efe06 */
.L_x_1987:
[----:B------:R-:W-:Y:S05]  /*3fa0*/  BSYNC B0 ;  /* 0x0000000000007941 */ /* 0x000fea0003800000 */
.L_x_1986:
[----:B------:R-:W-:-:S04]  /*3fb0*/  F2FP.F16.F32.PACK_AB R0, RZ, R0 ;  /* 0x00000000ff00723e */ /* 0x000fc800000000ff */
[----:B------:R-:W-:Y:S01]  /*3fc0*/  PRMT R22, R0, 0x7610, R22 ;  /* 0x0000761000167816 */ /* 0x000fe20000000016 */
[----:B------:R-:W-:Y:S06]  /*3fd0*/  BRA `(.L_x_1966) ;  /* 0x0000000400287947 */ /* 0x000fec0003800000 */
.L_x_1984:
        /* <DEDUP_REMOVED lines=21> */
.L_x_1993:
[----:B------:R-:W-:Y:S05]  /*4130*/  BSYNC B1 ;  /* 0x0000000000017941 */ /* 0x000fea0003800000 */
.L_x_1992:
[----:B------:R-:W-:Y:S01]  /*4140*/  LEA R5, R0, 0x37800000, 0x17 ;  /* 0x3780000000057811 */ /* 0x000fe200078eb8ff */
[----:B------:R-:W-:-:S05]  /*4150*/  IMAD.SHL.U32 R0, R3, 0x200000, RZ ;  /* 0x0020000003007824 */ /* 0x000fca00078e00ff */
[----:B------:R-:W-:-:S07]  /*4160*/  LOP3.LUT R0, R5, R0, R6, 0xfe, !PT ;  /* 0x0000000005007212 */ /* 0x000fce00078efe06 */
.L_x_1991:
[----:B------:R-:W-:Y:S05]  /*4170*/  BSYNC B0 ;  /* 0x0000000000007941 */ /* 0x000fea0003800000 */
.L_x_1990:
[----:B------:R-:W-:-:S04]  /*4180*/  F2FP.F16.F32.PACK_AB R0, RZ, R0 ;  /* 0x00000000ff00723e */ /* 0x000fc800000000ff */
[----:B------:R-:W-:Y:S01]  /*4190*/  PRMT R22, R0, 0x7610, R22 ;  /* 0x0000761000167816 */ /* 0x000fe20000000016 */
[----:B------:R-:W-:Y:S06]  /*41a0*/  BRA `(.L_x_1966) ;  /* 0x0000000000b47947 */ /* 0x000fec0003800000 */
.L_x_1983:
        /* <DEDUP_REMOVED lines=14> */
.L_x_1997:
[----:B------:R-:W-:Y:S05]  /*4290*/  BSYNC B0 ;  /* 0x0000000000007941 */ /* 0x000fea0003800000 */
.L_x_1996:
[----:B------:R-:W-:-:S04]  /*42a0*/  F2FP.F16.F32.PACK_AB R0, RZ, R0 ;  /* 0x00000000ff00723e */ /* 0x000fc800000000ff */
[----:B------:R-:W-:Y:S01]  /*42b0*/  PRMT R22, R0, 0x7610, R22 ;  /* 0x0000761000167816 */ /* 0x000fe20000000016 */
[----:B------:R-:W-:Y:S06]  /*42c0*/  BRA `(.L_x_1966) ;  /* 0x00000000006c7947 */ /* 0x000fec0003800000 */
.L_x_1971:
        /* <DEDUP_REMOVED lines=16> */
.L_x_1998:
[----:B------:R-:W-:Y:S01]  /*43d0*/  PRMT R22, RZ, 0x7610, R22 ;  /* 0x00007610ff167816 */ /* 0x000fe20000000016 */
[----:B------:R-:W-:Y:S06]  /*43e0*/  BRA `(.L_x_1966) ;  /* 0x0000000000247947 */ /* 0x000fec0003800000 */
.L_x_1995:
[----:B------:R-:W2:Y:S02]  /*43f0*/  LDG.E.64 R4, desc[UR36][R4.64] ;  /* 0x0000002404047981 */ /* 0x000ea4000c1e1b00 */
[----:B--2---:R-:W0:Y:S02]  /*4400*/  I2F.U64 R0, R4 ;  /* 0x0000000400007312 */ /* 0x004e240000301000 */
[----:B0-----:R-:W-:-:S04]  /*4410*/  F2FP.F16.F32.PACK_AB R0, RZ, R0 ;  /* 0x00000000ff00723e */ /* 0x001fc800000000ff */
[----:B------:R-:W-:Y:S01]  /*4420*/  PRMT R22, R0, 0x7610, R22 ;  /* 0x0000761000167816 */ /* 0x000fe20000000016 */
[----:B------:R-:W-:Y:S06]  /*4430*/  BRA `(.L_x_1966) ;  /* 0x0000000000107947 */ /* 0x000fec0003800000 */
.L_x_1994:
[----:B------:R-:W2:Y:S02]  /*4440*/  LDG.E R4, desc[UR36][R4.64] ;  /* 0x0000002404047981 */ /* 0x000ea4000c1e1900 */
[----:B--2---:R-:W-:-:S04]  /*4450*/  I2FP.F32.U32 R0, R4 ;  /* 0x0000000400007245 */ /* 0x004fc80000201000 */
[----:B------:R-:W-:-:S04]  /*4460*/  F2FP.F16.F32.PACK_AB R0, RZ, R0 ;  /* 0x00000000ff00723e */ /* 0x000fc800000000ff */
[----:B------:R-:W-:-:S07]  /*4470*/  PRMT R22, R0, 0x7610, R22 ;  /* 0x0000761000167816 */ /* 0x000fce0000000016 */
.L_x_1966:
[----:B------:R-:W-:Y:S05]  /*4480*/  BSYNC B6 ;  /* 0x0000000000067941 */ /* 0x000fea0003800000 */
.L_x_1965:
[----:B------:R-:W4:Y:S01]  /*4490*/  S2R R19, SR_TID.X ;  /* 0x0000000000137919 */ /* 0x000f220000002100 */
[----:B------:R-:W0:Y:S01]  /*44a0*/  LDC.U8 R18, c[0x0][0x234] ;  /* 0x00008d00ff127b82 */ /* 0x000e220000000000 */
[----:B------:R-:W-:Y:S01]  /*44b0*/  BSSY B0, `(.L_x_1999) ;  /* 0x000001d000007945 */ /* 0x000fe20003800000 */
[CC--:B----4-:R-:W-:Y:S01]  /*44c0*/  ISETP.GE.AND P2, PT, R19.reuse, R16.reuse, PT ;  /* 0x000000101300720c */ /* 0x0d0fe20003f46270 */
[C---:B------:R-:W-:Y:S02]  /*44d0*/  VIADD R3, R19.reuse, 0x100 ;  /* 0x0000010013037836 */ /* 0x040fe40000000000 */
[C---:B0123--:R-:W-:Y:S02]  /*44e0*/  VIADD R5, R19.reuse, 0x180 ;  /* 0x0000018013057836 */ /* 0x04ffe40000000000 */
[----:B------:R-:W-:Y:S01]  /*44f0*/  VIADD R23, R19, 0x80 ;  /* 0x0000008013177836 */ /* 0x000fe20000000000 */
[-C--:B------:R-:W-:Y:S02]  /*4500*/  ISETP.GE.AND P0, PT, R3, R16.reuse, PT ;  /* 0x000000100300720c */ /* 0x080fe40003f06270 */
[----:B------:R-:W-:-:S02]  /*4510*/  ISETP.GE.AND P1, PT, R5, R16, PT ;  /* 0x000000100500720c */ /* 0x000fc40003f26270 */
[----:B------:R-:W-:-:S03]  /*4520*/  ISETP.GE.AND P3, PT, R23, R16, PT ;  /* 0x000000101700720c */ /* 0x000fc60003f66270 */
[----:B------:R-:W-:Y:S10]  /*4530*/  @P2 BRA `(.L_x_2000) ;  /* 0x0000000000502947 */ /* 0x000ff40003800000 */
[----:B------:R-:W0:Y:S01]  /*4540*/  LDC.U16 R0, c[0x0][0x216] ;  /* 0x00008580ff007b82 */ /* 0x000e220000000400 */
[----:B-----5:R-:W-:-:S05]  /*4550*/  HADD2.F32 R25, -RZ, R25.H0_H0 ;  /* 0x20000019ff197230 */ /* 0x020fca0000004100 */
[----:B------:R-:W-:Y:S01]  /*4560*/  FADD.FTZ R25, |R25|, -RZ ;  /* 0x800000ff19197221 */ /* 0x000fe20000010200 */
[----:B0-----:R-:W-:-:S05]  /*4570*/  HADD2.F32 R0, -RZ, R0.H0_H0 ;  /* 0x20000000ff007230 */ /* 0x001fca0000004100 */
        /* <DEDUP_REMOVED lines=15> */
[----:B------:R-:W-:-:S07]  /*4670*/  F2FP.F16.F32.PACK_AB R0, RZ, R0 ;  /* 0x00000000ff00723e */ /* 0x000fce00000000ff */
.L_x_2000:
[----:B------:R-:W-:Y:S05]  /*4680*/  BSYNC B0 ;  /* 0x0000000000007941 */ /* 0x000fea0003800000 */
.L_x_1999:
[----:B------:R-:W-:Y:S04]  /*4690*/  BSSY B0, `(.L_x_2001) ;  /* 0x0000016000007945 */ /* 0x000fe80003800000 */
[----:B------:R-:W-:Y:S05]  /*46a0*/  @P3 BRA `(.L_x_2002) ;  /* 0x0000000000503947 */ /* 0x000fea0003800000 */
        /* <DEDUP_REMOVED lines=20> */
.L_x_2002:
[----:B------:R-:W-:Y:S05]  /*47f0*/  BSYNC B0 ;  /* 0x0000000000007941 */ /* 0x000fea0003800000 */
.L_x_2001:
        /* <DEDUP_REMOVED lines=22> */
.L_x_2004:
[----:B------:R-:W-:Y:S05]  /*4960*/  BSYNC B0 ;  /* 0x0000000000007941 */ /* 0x000fea0003800000 */
.L_x_2003:
[----:B------:R-:W-:Y:S04]  /*4970*/  BSSY B0, `(.L_x_2005) ;  /* 0x0000016000007945 */ /* 0x000fe80003800000 */
[----:B------:R-:W-:Y:S05]  /*4980*/  @P1 BRA `(.L_x_2006) ;  /* 0x0000000000501947 */ /* 0x000fea0003800000 */
[----:B-----5:R-:W0:Y:S01]  /*4990*/  LDC.U16 R2, c[0x0][0x216] ;  /* 0x00008580ff027b82 */ /* 0x020e220000000400 */
[----:B------:R-:W-:-:S05]  /*49a0*/  HADD2.F32 R22, -RZ, R22.H0_H0 ;  /* 0x20000016ff167230 */ /* 0x000fca0000004100 */
[----:B------:R-:W-:Y:S01]  /*49b0*/  FADD.FTZ R22, |R22|, -RZ ;  /* 0x800000ff16167221 */ /* 0x000fe20000010200 */
        /* <DEDUP_REMOVED lines=16> */
[----:B------:R-:W-:-:S07]  /*4ac0*/  F2FP.F16.F32.PACK_AB R22, RZ, R22 ;  /* 0x00000016ff16723e */ /* 0x000fce00000000ff */
.L_x_2006:
[----:B------:R-:W-:Y:S05]  /*4ad0*/  BSYNC B0 ;  /* 0x0000000000007941 */ /* 0x000fea0003800000 */
.L_x_2005:
[----:B------:R-:W-:Y:S04]  /*4ae0*/  BSSY B6, `(.L_x_2007) ;  /* 0x0000112000067945 */ /* 0x000fe80003800000 */
[----:B------:R-:W-:Y:S05]  /*4af0*/  @P2 BRA `(.L_x_2008) ;  /* 0x0000001000402947 */ /* 0x000fea0003800000 */
[----:B-----5:R-:W0:Y:S01]  /*4b00*/  LDC.64 R2, c[0x0][0x218] ;  /* 0x00008600ff027b82 */ /* 0x020e220000000a00 */
        /* <DEDUP_REMOVED lines=16> */
[----:B------:R-:W-:Y:S02]  /*4c10*/  HADD2.F32 R0, -RZ, R0.H0_H0 ;  /* 0x20000000ff007230 */ /* 0x000fe40000004100 */
[----:B------:R-:W-:Y:S02]  /*4c20*/  IMAD.MOV.U32 R19, RZ, RZ, R23 ;  /* 0x000000ffff137224 */ /* 0x000fe400078e0017 */
[----:B------:R-:W0:Y:S02]  /*4c30*/  F2I.FTZ.TRUNC.NTZ R5, R0 ;  /* 0x0000000000057305 */ /* 0x000e24000021f100 */
[----:B0-----:R3:W-:Y:S01]  /*4c40*/  STG.E.U8 desc[UR36][R2.64], R5 ;  /* 0x0000000502007986 */ /* 0x0017e2000c101124 */
[----:B------:R-:W-:Y:S05]  /*4c50*/  BRA `(.L_x_2008) ;  /* 0x0000000c00e87947 */ /* 0x000fea0003800000 */
.L_x_2012:
[----:B------:R-:W-:Y:S02]  /*4c60*/  HADD2.F32 R5, -RZ, R0.H0_H0 ;  /* 0x20000000ff057230 */ /* 0x000fe40000004100 */
[----:B------:R-:W-:-:S04]  /*4c70*/  IMAD.MOV.U32 R19, RZ, RZ, R23 ;  /* 0x000000ffff137224 */ /* 0x000fc800078e0017 */
[----:B------:R-:W0:Y:S02]  /*4c80*/  F2I.S64.TRUNC R4, R5 ;  /* 0x0000000500047311 */ /* 0x000e24000020d900 */
[----:B0-----:R4:W-:Y:S01]  /*4c90*/  STG.E.U8 desc[UR36][R2.64], R4 ;  /* 0x0000000402007986 */ /* 0x0019e2000c101124 */
[----:B------:R-:W-:Y:S05]  /*4ca0*/  BRA `(.L_x_2008) ;  /* 0x0000000c00d47947 */ /* 0x000fea0003800000 */
.L_x_2011:
[----:B------:R-:W-:-:S13]  /*4cb0*/  ISETP.NE.AND P0, PT, R4, 0x2, PT ;  /* 0x000000020400780c */ /* 0x000fda0003f05270 */
[----:B------:R-:W-:Y:S05]  /*4cc0*/  @!P0 BRA `(.L_x_2014) ;  /* 0x0000000000388947 */ /* 0x000fea0003800000 */
[----:B------:R-:W-:-:S13]  /*4cd0*/  ISETP.NE.AND P0, PT, R4, 0x3, PT ;  /* 0x000000030400780c */ /* 0x000fda0003f05270 */
[----:B------:R-:W-:Y:S05]  /*4ce0*/  @!P0 BRA `(.L_x_2015) ;  /* 0x00000000001c8947 */ /* 0x000fea0003800000 */
[----:B------:R-:W-:-:S13]  /*4cf0*/  ISETP.NE.AND P0, PT, R4, 0x4, PT ;  /* 0x000000040400780c */ /* 0x000fda0003f05270 */
[----:B------:R-:W-:Y:S05]  /*4d00*/  @P0 BRA `(.L_x_2013) ;  /* 0x0000000c00500947 */ /* 0x000fea0003800000 */
[----:B------:R-:W-:Y:S02]  /*4d10*/  HADD2.F32 R4, -RZ, R0.H0_H0 ;  /* 0x20000000ff047230 */ /* 0x000fe40000004100 */
[----:B------:R-:W-:-:S04]  /*4d20*/  IMAD.MOV.U32 R19, RZ, RZ, R23 ;  /* 0x000000ffff137224 */ /* 0x000fc800078e0017 */
[----:B------:R-:W0:Y:S02]  /*4d30*/  F2I.S64.TRUNC R4, R4 ;  /* 0x0000000400047311 */ /* 0x000e24000020d900 */
[----:B0-----:R1:W-:Y:S01]  /*4d40*/  STG.E.64 desc[UR36][R2.64], R4 ;  /* 0x0000000402007986 */ /* 0x0013e2000c101b24 */
[----:B------:R-:W-:Y:S05]  /*4d50*/  BRA `(.L_x_2008) ;  /* 0x0000000c00a87947 */ /* 0x000fea0003800000 */
.L_x_2015:
[----:B------:R-:W-:Y:S02]  /*4d60*/  HADD2.F32 R0, -RZ, R0.H0_H0 ;  /* 0x20000000ff007230 */ /* 0x000fe40000004100 */
[----:B------:R-:W-:Y:S02]  /*4d70*/  IMAD.MOV.U32 R19, RZ, RZ, R23 ;  /* 0x000000ffff137224 */ /* 0x000fe400078e0017 */
[----:B------:R-:W0:Y:S02]  /*4d80*/  F2I.FTZ.TRUNC.NTZ R5, R0 ;  /* 0x0000000000057305 */ /* 0x000e24000021f100 */
[----:B0-----:R2:W-:Y:S01]  /*4d90*/  STG.E desc[UR36][R2.64], R5 ;  /* 0x0000000502007986 */ /* 0x0015e2000c101924 */
[----:B------:R-:W-:Y:S05]  /*4da0*/  BRA `(.L_x_2008) ;  /* 0x0000000c00947947 */ /* 0x000fea0003800000 */
.L_x_2014:
[----:B------:R-:W-:Y:S02]  /*4db0*/  HADD2.F32 R0, -RZ, R0.H0_H0 ;  /* 0x20000000ff007230 */ /* 0x000fe40000004100 */
[----:B------:R-:W-:Y:S02]  /*4dc0*/  IMAD.MOV.U32 R19, RZ, RZ, R23 ;  /* 0x000000ffff137224 */ /* 0x000fe400078e0017 */
[----:B------:R-:W0:Y:S02]  /*4dd0*/  F2I.FTZ.TRUNC.NTZ R5, R0 ;  /* 0x0000000000057305 */ /* 0x000e24000021f100 */
[----:B0-----:R0:W-:Y:S01]  /*4de0*/  STG.E.U16 desc[UR36][R2.64], R5 ;  /* 0x0000000502007986 */ /* 0x0011e2000c101524 */
[----:B------:R-:W-:Y:S05]  /*4df0*/  BRA `(.L_x_2008) ;  /* 0x0000000c00807947 */ /* 0x000fea0003800000 */
.L_x_2010:
[----:B------:R-:W-:-:S13]  /*4e00*/  ISETP.GT.AND P0, PT, R4, 0x6, PT ;  /* 0x000000060400780c */ /* 0x000fda0003f04270 */
[----:B------:R-:W-:Y:S05]  /*4e10*/  @P0 BRA `(.L_x_2016) ;  /* 0x00000000002c0947 */ /* 0x000fea0003800000 */
[----:B------:R-:W-:-:S13]  /*4e20*/  ISETP.NE.AND P0, PT, R4, 0x5, PT ;  /* 0x000000050400780c */ /* 0x000fda0003f05270 */
[----:B------:R-:W-:Y:S05]  /*4e30*/  @!P0 BRA `(.L_x_2017) ;  /* 0x0000000000188947 */ /* 0x000fea0003800000 */
[----:B------:R-:W-:-:S13]  /*4e40*/  ISETP.NE.AND P0, PT, R4, 0x6, PT ;  /* 0x000000060400780c */ /* 0x000fda0003f05270 */
[----:B------:R-:W-:Y:S05]  /*4e50*/  @P0 BRA `(.L_x_2013) ;  /* 0x0000000800fc0947 */ /* 0x000fea0003800000 */
[----:B------:R-:W-:Y:S02]  /*4e60*/  HADD2.F32 R5, -RZ, R0.H0_H0 ;  /* 0x20000000ff057230 */ /* 0x000fe40000004100 */
[----:B------:R-:W-:-:S03]  /*4e70*/  IMAD.MOV.U32 R19, RZ, RZ, R23 ;  /* 0x000000ffff137224 */ /* 0x000fc600078e0017 */
[----:B------:R0:W-:Y:S01]  /*4e80*/  STG.E desc[UR36][R2.64], R5 ;  /* 0x0000000502007986 */ /* 0x0001e2000c101924 */
[----:B------:R-:W-:Y:S05]  /*4e90*/  BRA `(.L_x_2008) ;  /* 0x0000000c00587947 */ /* 0x000fea0003800000 */
.L_x_2017:
[----:B------:R0:W-:Y:S01]  /*4ea0*/  STG.E.U16 desc[UR36][R2.64], R0 ;  /* 0x0000000002007986 */ /* 0x0001e2000c101524 */
[----:B------:R-:W-:Y:S01]  /*4eb0*/  IMAD.MOV.U32 R19, RZ, RZ, R23 ;  /* 0x000000ffff137224 */ /* 0x000fe200078e0017 */
[----:B------:R-:W-:Y:S06]  /*4ec0*/  BRA `(.L_x_2008) ;  /* 0x0000000c004c7947 */ /* 0x000fec0003800000 */
.L_x_2016:
[----:B------:R-:W-:-:S13]  /*4ed0*/  ISETP.NE.AND P0, PT, R4, 0x7, PT ;  /* 0x000000070400780c */ /* 0x000fda0003f05270 */
[----:B------:R-:W-:Y:S05]  /*4ee0*/  @!P0 BRA `(.L_x_2018) ;  /* 0x00000000003c8947 */ /* 0x000fea0003800000 */
[----:B------:R-:W-:-:S13]  /*4ef0*/  ISETP.NE.AND P0, PT, R4, 0x8, PT ;  /* 0x000000080400780c */ /* 0x000fda0003f05270 */
[----:B------:R-:W-:Y:S05]  /*4f00*/  @!P0 BRA `(.L_x_2019) ;  /* 0x00000000001c8947 */ /* 0x000fea0003800000 */
[----:B------:R-:W-:-:S13]  /*4f10*/  ISETP.NE.AND P0, PT, R4, 0x9, PT ;  /* 0x000000090400780c */ /* 0x000fda0003f05270 */
[----:B------:R-:W-:Y:S05]  /*4f20*/  @P0 BRA `(.L_x_2013) ;  /* 0x0000000800c80947 */ /* 0x000fea0003800000 */
[----:B------:R-:W-:Y:S02]  /*4f30*/  HADD2.F32 R4, -RZ, R0.H0_H0 ;  /* 0x20000000ff047230 */ /* 0x000fe40000004100 */
[----:B------:R-:W-:Y:S02]  /*4f40*/  IMAD.MOV.U32 R5, RZ, RZ, RZ ;  /* 0x000000ffff057224 */ /* 0x000fe400078e00ff */
[----:B------:R-:W-:-:S03]  /*4f50*/  IMAD.MOV.U32 R19, RZ, RZ, R23 ;  /* 0x000000ffff137224 */ /* 0x000fc600078e0017 */
[----:B------:R0:W-:Y:S01]  /*4f60*/  STG.E.64 desc[UR36][R2.64], R4 ;  /* 0x0000000402007986 */ /* 0x0001e2000c101b24 */
[----:B------:R-:W-:Y:S05]  /*4f70*/  BRA `(.L_x_2008) ;  /* 0x0000000c00207947 */ /* 0x000fea0003800000 */
.L_x_2019:
[----:B------:R-:W-:Y:S02]  /*4f80*/  HADD2.F32 R0, -RZ, R0.H0_H0 ;  /* 0x20000000ff007230 */ /* 0x000fe40000004100 */
[----:B------:R-:W-:-:S03]  /*4f90*/  IMAD.MOV.U32 R19, RZ, RZ, R23 ;  /* 0x000000ffff137224 */ /* 0x000fc600078e0017 */
[----:B------:R-:W-:-:S04]  /*4fa0*/  F2FP.F16.F32.PACK_AB R0, RZ, R0 ;  /* 0x00000000ff00723e */ /* 0x000fc800000000ff */
[----:B------:R-:W-:-:S05]  /*4fb0*/  PRMT R0, R0, 0x5410, RZ ;  /* 0x0000541000007816 */ /* 0x000fca00000000ff */
[----:B------:R0:W-:Y:S01]  /*4fc0*/  STG.E desc[UR36][R2.64], R0 ;  /* 0x0000000002007986 */ /* 0x0001e2000c101924 */
[----:B------:R-:W-:Y:S05]  /*4fd0*/  BRA `(.L_x_2008) ;  /* 0x0000000c00087947 */ /* 0x000fea0003800000 */
.L_x_2018:
[----:B------:R-:W-:Y:S02]  /*4fe0*/  HADD2.F32 R4, -RZ, R0.H0_H0 ;  /* 0x20000000ff047230 */ /* 0x000fe40000004100 */
[----:B------:R-:W-:-:S03]  /*4ff0*/  IMAD.MOV.U32 R19, RZ, RZ, R23 ;  /* 0x000000ffff137224 */ /* 0x000fc600078e0017 */
[----:B------:R-:W-:-:S06]  /*5000*/  FMUL.FTZ R4, R4, 1 ;  /* 0x3f80000004047820 */ /* 0x000fcc0000410000 */
[----:B------:R-:W0:Y:S02]  /*5010*/  F2F.F64.F32 R4, R4 ;  /* 0x0000000400047310 */ /* 0x000e240000201800 */
[----:B0-----:R0:W-:Y:S01]  /*5020*/  STG.E.64 desc[UR36][R2.64], R4 ;  /* 0x0000000402007986 */ /* 0x0011e2000c101b24 */
[----:B------:R-:W-:Y:S05]  /*5030*/  BRA `(.L_x_2008) ;  /* 0x0000000800f07947 */ /* 0x000fea0003800000 */
.L_x_2009:
        /* <DEDUP_REMOVED lines=10> */
[----:B------:R-:W-:-:S04]  /*50e0*/  FSETP.NEU.FTZ.AND P0, PT, R0, RZ, PT ;  /* 0x000000ff0000720b */ /* 0x000fc80003f1d000 */
[----:B------:R-:W-:-:S05]  /*50f0*/  SEL R5, RZ, 0x1, !P0 ;  /* 0x00000001ff057807 */ /* 0x000fca0004000000 */
[----:B------:R0:W-:Y:S01]  /*5100*/  STG.E.U8 desc[UR36][R2.64], R5 ;  /* 0x0000000502007986 */ /* 0x0001e2000c101124 */
[----:B------:R-:W-:Y:S05]  /*5110*/  BRA `(.L_x_2008) ;  /* 0x0000000800b87947 */ /* 0x000fea0003800000 */
.L_x_2022:
[----:B------:R-:W-:Y:S01]  /*5120*/  HADD2.F32 R0, -RZ, R0.H0_H0 ;  /* 0x20000000ff007230 */ /* 0x000fe20000004100 */
[----:B------:R-:W-:Y:S01]  /*5130*/  CS2R R6, SRZ ;  /* 0x0000000000067805 */ /* 0x000fe2000001ff00 */
[----:B------:R-:W-:-:S03]  /*5140*/  IMAD.MOV.U32 R19, RZ, RZ, R23 ;  /* 0x000000ffff137224 */ /* 0x000fc600078e0017 */
[----:B------:R-:W-:-:S04]  /*5150*/  FMUL.FTZ R0, R0, 1 ;  /* 0x3f80000000007820 */ /* 0x000fc80000410000 */
[----:B------:R-:W0:Y:S02]  /*5160*/  F2F.F64.F32 R4, R0 ;  /* 0x0000000000047310 */ /* 0x000e240000201800 */
[----:B0-----:R0:W-:Y:S01]  /*5170*/  STG.E.128 desc[UR36][R2.64], R4 ;  /* 0x0000000402007986 */ /* 0x0011e2000c101d24 */
[----:B------:R-:W-:Y:S05]  /*5180*/  BRA `(.L_x_2008) ;  /* 0x00000008009c7947 */ /* 0x000fea0003800000 */
.L_x_2021:
        /* <DEDUP_REMOVED lines=21> */
.L_x_2026:
[----:B------:R-:W-:Y:S05]  /*52e0*/  BSYNC B0 ;  /* 0x0000000000007941 */ /* 0x000fea0003800000 */
.L_x_2025:
[----:B------:R-:W-:Y:S01]  /*52f0*/  LOP3.LUT R5, R0, R5, RZ, 0xfc, !PT ;  /* 0x0000000500057212 */ /* 0x000fe200078efcff */
[----:B------:R-:W-:-:S04]  /*5300*/  IMAD.MOV.U32 R19, RZ, RZ, R23 ;  /* 0x000000ffff137224 */ /* 0x000fc800078e0017 */
[----:B------:R0:W-:Y:S01]  /*5310*/  STG.E.U8 desc[UR36][R2.64], R5 ;  /* 0x0000000502007986 */ /* 0x0001e2000c101124 */
[----:B------:R-:W-:Y:S05]  /*5320*/  BRA `(.L_x_2008) ;  /* 0x0000000800347947 */ /* 0x000fea0003800000 */
.L_x_2024:
        /* <DEDUP_REMOVED lines=13> */
.L_x_2028:
[----:B------:R-:W-:Y:S01]  /*5400*/  IMAD.MOV.U32 R0, RZ, RZ, 0x7f ;  /* 0x0000007fff007424 */ /* 0x000fe200078e00ff */
[----:B------:R-:W-:-:S04]  /*5410*/  ISETP.GT.U32.AND P0, PT, R4, 0x7f800000, PT ;  /* 0x7f8000000400780c */ /* 0x000fc80003f04070 */
[----:B------:R-:W-:-:S09]  /*5420*/  SEL R0, R0, 0x7c, P0 ;  /* 0x0000007c00007807 */ /* 0x000fd20000000000 */
.L_x_2029:
[----:B------:R-:W-:Y:S05]  /*5430*/  BSYNC B0 ;  /* 0x0000000000007941 */ /* 0x000fea0003800000 */
.L_x_2027:
[----:B------:R-:W-:Y:S01]  /*5440*/  LOP3.LUT R4, R5, 0x80000000, RZ, 0xc0, !PT ;  /* 0x8000000005047812 */ /* 0x000fe200078ec0ff */
[----:B------:R-:W-:-:S03]  /*5450*/  IMAD.MOV.U32 R19, RZ, RZ, R23 ;  /* 0x000000ffff137224 */ /* 0x000fc600078e0017 */
[----:B------:R-:W-:-:S04]  /*5460*/  SHF.R.U32.HI R5, RZ, 0x18, R4 ;  /* 0x00000018ff057819 */ /* 0x000fc80000011604 */
[----:B------:R-:W-:-:S05]  /*5470*/  LOP3.LUT R5, R0, R5, RZ, 0xfc, !PT ;  /* 0x0000000500057212 */ /* 0x000fca00078efcff */
[----:B------:R0:W-:Y:S01]  /*5480*/  STG.E.U8 desc[UR36][R2.64], R5 ;  /* 0x0000000502007986 */ /* 0x0001e2000c101124 */
[----:B------:R-:W-:Y:S05]  /*5490*/  BRA `(.L_x_2008) ;  /* 0x0000000400d87947 */ /* 0x000fea0003800000 */
.L_x_2023:
[----:B------:R-:W-:Y:S02]  /*54a0*/  HADD2.F32 R0, -RZ, R0.H0_H0 ;  /* 0x20000000ff007230 */ /* 0x000fe40000004100 */
[----:B------:R-:W-:-:S03]  /*54b0*/  IMAD.MOV.U32 R19, RZ, RZ, R23 ;  /* 0x000000ffff137224 */ /* 0x000fc600078e0017 */
[----:B------:R-:W-:-:S05]  /*54c0*/  F2FP.BF16.F32.PACK_AB R0, RZ, R0 ;  /* 0x00000000ff00723e */ /* 0x000fca00000010ff */
[----:B------:R0:W-:Y:S01]  /*54d0*/  STG.E.U16 desc[UR36][R2.64], R0 ;  /* 0x0000000002007986 */ /* 0x0001e2000c101524 */
[----:B------:R-:W-:Y:S05]  /*54e0*/  BRA `(.L_x_2008) ;  /* 0x0000000400c47947 */ /* 0x000fea0003800000 */
.L_x_2020:
        /* <DEDUP_REMOVED lines=10> */
[----:B------:R-:W0:Y:S02]  /*5590*/  F2I.FTZ.U32.TRUNC.NTZ R5, R5 ;  /* 0x0000000500057305 */ /* 0x000e24000021f000 */
[----:B0-----:R0:W-:Y:S01]  /*55a0*/  STG.E.U16 desc[UR36][R2.64], R5 ;  /* 0x0000000502007986 */ /* 0x0011e2000c101524 */
[----:B------:R-:W-:Y:S05]  /*55b0*/  BRA `(.L_x_2008) ;  /* 0x0000000400907947 */ /* 0x000fea0003800000 */
.L_x_2032:
        /* <DEDUP_REMOVED lines=17> */
.L_x_2035:
[----:B------:R-:W-:-:S04]  /*56d0*/  LOP3.LUT R0, R7, 0x80000000, RZ, 0xc0, !PT ;  /* 0x8000000007007812 */ /* 0x000fc800078ec0ff */
[----:B------:R-:W-:-:S04]  /*56e0*/  SHF.R.U32.HI R5, RZ, 0x18, R0 ;  /* 0x00000018ff057819 */ /* 0x000fc80000011600 */
[----:B------:R-:W-:-:S04]  /*56f0*/  LOP3.LUT R4, R4, R5, RZ, 0xfc, !PT ;  /* 0x0000000504047212 */ /* 0x000fc800078efcff */
[----:B------:R-:W-:-:S07]  /*5700*/  PRMT R0, R4, 0x7610, R0 ;  /* 0x0000761004007816 */ /* 0x000fce0000000000 */
.L_x_2034:
[----:B------:R-:W-:Y:S05]  /*5710*/  BSYNC B0 ;  /* 0x0000000000007941 */ /* 0x000fea0003800000 */
.L_x_2033:
[----:B------:R0:W-:Y:S01]  /*5720*/  STG.E.U8 desc[UR36][R2.64], R0 ;  /* 0x0000000002007986 */ /* 0x0001e2000c101124 */
[----:B------:R-:W-:Y:S01]  /*5730*/  IMAD.MOV.U32 R19, RZ, RZ, R23 ;  /* 0x000000ffff137224 */ /* 0x000fe200078e0017 */
[----:B------:R-:W-:Y:S06]  /*5740*/  BRA `(.L_x_2008) ;  /* 0x00000004002c7947 */ /* 0x000fec0003800000 */
.L_x_2031:
        /* <DEDUP_REMOVED lines=17> */
.L_x_2038:
[----:B------:R-:W-:-:S04]  /*5860*/  LOP3.LUT R0, R7, 0x80000000, RZ, 0xc0, !PT ;  /* 0x8000000007007812 */ /* 0x000fc800078ec0ff */
[----:B------:R-:W-:-:S04]  /*5870*/  SHF.R.U32.HI R5, RZ, 0x18, R0 ;  /* 0x00000018ff057819 */ /* 0x000fc80000011600 */
[----:B------:R-:W-:-:S04]  /*5880*/  LOP3.LUT R4, R4, R5, RZ, 0xfc, !PT ;  /* 0x0000000504047212 */ /* 0x000fc800078efcff */
[----:B------:R-:W-:-:S07]  /*5890*/  PRMT R0, R4, 0x7610, R0 ;  /* 0x0000761004007816 */ /* 0x000fce0000000000 */
.L_x_2037:
[----:B------:R-:W-:Y:S05]  /*58a0*/  BSYNC B0 ;  /* 0x0000000000007941 */ /* 0x000fea0003800000 */
.L_x_2036:
[----:B------:R0:W-:Y:S01]  /*58b0*/  STG.E.U8 desc[UR36][R2.64], R0 ;  /* 0x0000000002007986 */ /* 0x0001e2000c101124 */
[----:B------:R-:W-:Y:S01]  /*58c0*/  IMAD.MOV.U32 R19, RZ, RZ, R23 ;  /* 0x000000ffff137224 */ /* 0x000fe200078e0017 */
[----:B------:R-:W-:Y:S06]  /*58d0*/  BRA `(.L_x_2008) ;  /* 0x0000000000c87947 */ /* 0x000fec0003800000 */
.L_x_2030:
[----:B------:R-:W-:-:S13]  /*58e0*/  ISETP.NE.AND P0, PT, R4, 0x1c, PT ;  /* 0x0000001c0400780c */ /* 0x000fda0003f05270 */
[----:B------:R-:W-:Y:S05]  /*58f0*/  @!P0 BRA `(.L_x_2039) ;  /* 0x0000000000b08947 */ /* 0x000fea0003800000 */
[----:B------:R-:W-:-:S13]  /*5900*/  ISETP.NE.AND P0, PT, R4, 0x1d, PT ;  /* 0x0000001d0400780c */ /* 0x000fda0003f05270 */
[----:B------:R-:W-:Y:S05]  /*5910*/  @!P0 BRA `(.L_x_2040) ;  /* 0x0000000000948947 */ /* 0x000fea0003800000 */
[----:B------:R-:W-:-:S13]  /*5920*/  ISETP.NE.AND P0, PT, R4, 0x2c, PT ;  /* 0x0000002c0400780c */ /* 0x000fda0003f05270 */
[----:B------:R-:W-:Y:S05]  /*5930*/  @P0 BRA `(.L_x_2013) ;  /* 0x0000000000440947 */ /* 0x000fea0003800000 */
[----:B------:R-:W-:Y:S02]  /*5940*/  HADD2.F32 R5, -RZ, R0.H0_H0 ;  /* 0x20000000ff057230 */ /* 0x000fe40000004100 */
        /* <DEDUP_REMOVED lines=16> */
.L_x_2013:
        /* <DEDUP_REMOVED lines=16> */
.L_x_2041:
[----:B------:R-:W-:Y:S01]  /*5b50*/  IMAD.MOV.U32 R19, RZ, RZ, R23 ;  /* 0x000000ffff137224 */ /* 0x000fe200078e0017 */
[----:B------:R-:W-:Y:S06]  /*5b60*/  BRA `(.L_x_2008) ;  /* 0x0000000000247947 */ /* 0x000fec0003800000 */
.L_x_2040:
[----:B------:R-:W-:Y:S02]  /*5b70*/  HADD2.F32 R4, -RZ, R0.H0_H0 ;  /* 0x20000000ff047230 */ /* 0x000fe40000004100 */
[----:B------:R-:W-:-:S04]  /*5b80*/  IMAD.MOV.U32 R19, RZ, RZ, R23 ;  /* 0x000000ffff137224 */ /* 0x000fc800078e0017 */
[----:B------:R-:W0:Y:S02]  /*5b90*/  F2I.U64.TRUNC R4, R4 ;  /* 0x0000000400047311 */ /* 0x000e24000020d800 */
[----:B0-----:R0:W-:Y:S01]  /*5ba0*/  STG.E.64 desc[UR36][R2.64], R4 ;  /* 0x0000000402007986 */ /* 0x0011e2000c101b24 */
[----:B------:R-:W-:Y:S05]  /*5bb0*/  BRA `(.L_x_2008) ;  /* 0x0000000000107947 */ /* 0x000fea0003800000 */
.L_x_2039:
[----:B------:R-:W-:Y:S02]  /*5bc0*/  HADD2.F32 R0, -RZ, R0.H0_H0 ;  /* 0x20000000ff007230 */ /* 0x000fe40000004100 */
[----:B------:R-:W-:Y:S02]  /*5bd0*/  IMAD.MOV.U32 R19, RZ, RZ, R23 ;  /* 0x000000ffff137224 */ /* 0x000fe400078e0017 */
[----:B------:R-:W0:Y:S02]  /*5be0*/  F2I.FTZ.U32.TRUNC.NTZ R5, R0 ;  /* 0x0000000000057305 */ /* 0x000e24000021f000 */
[----:B0-----:R0:W-:Y:S03]  /*5bf0*/  STG.E desc[UR36][R2.64], R5 ;  /* 0x0000000502007986 */ /* 0x0011e6000c101924 */
.L_x_2008:
[----:B------:R-:W-:Y:S05]  /*5c00*/  BSYNC B6 ;  /* 0x0000000000067941 */ /* 0x000fea0003800000 */
.L_x_2007:
[----:B------:R-:W-:Y:S01]  /*5c10*/  ISETP.GE.AND P0, PT, R19, R16, PT ;  /* 0x000000101300720c */ /* 0x000fe20003f06270 */
[----:B------:R-:W-:-:S12]  /*5c20*/  BSSY B6, `(.L_x_2042) ;  /* 0x00001fc000067945 */ /* 0x000fd80003800000 */
[----:B------:R-:W-:Y:S05]  /*5c30*/  @P0 BRA `(.L_x_2043) ;  /* 0x0000001c00e80947 */ /* 0x000fea0003800000 */
[----:B012345:R-:W0:Y:S01]  /*5c40*/  LDC.64 R2, c[0x0][0x218] ;  /* 0x00008600ff027b82 */ /* 0x03fe220000000a00 */
        /* <DEDUP_REMOVED lines=17> */
[----:B------:R-:W-:-:S06]  /*5d60*/  HADD2.F32 R25, -RZ, R25.H0_H0 ;  /* 0x20000019ff197230 */ /* 0x000fcc0000004100 */
[----:B------:R-:W0:Y:S02]  /*5d70*/  F2I.FTZ.TRUNC.NTZ R25, R25 ;  /* 0x0000001900197305 */ /* 0x000e24000021f100 */
[----:B0-----:R3:W-:Y:S01]  /*5d80*/  STG.E.U8 desc[UR36][R2.64], R25 ;  /* 0x0000001902007986 */ /* 0x0017e2000c101124 */
[----:B------:R-:W-:Y:S05]  /*5d90*/  BRA `(.L_x_2049) ;  /* 0x0000000c00947947 */ /* 0x000fea0003800000 */
.L_x_2047:
[----:B------:R-:W-:-:S06]  /*5da0*/  HADD2.F32 R5, -RZ, R25.H0_H0 ;  /* 0x20000019ff057230 */ /* 0x000fcc0000004100 */
[----:B------:R-:W0:Y:S02]  /*5db0*/  F2I.S64.TRUNC R4, R5 ;  /* 0x0000000500047311 */ /* 0x000e24000020d900 */
[----:B0-----:R4:W-:Y:S01]  /*5dc0*/  STG.E.U8 desc[UR36][R2.64], R4 ;  /* 0x0000000402007986 */ /* 0x0019e2000c101124 */
[----:B------:R-:W-:Y:S05]  /*5dd0*/  BRA `(.L_x_2049) ;  /* 0x0000000c00847947 */ /* 0x000fea0003800000 */
.L_x_2046:
        /* <DEDUP_REMOVED lines=10> */
.L_x_2051:
[----:B------:R-:W-:-:S06]  /*5e80*/  HADD2.F32 R25, -RZ, R25.H0_H0 ;  /* 0x20000019ff197230 */ /* 0x000fcc0000004100 */
[----:B------:R-:W0:Y:S02]  /*5e90*/  F2I.FTZ.TRUNC.NTZ R25, R25 ;  /* 0x0000001900197305 */ /* 0x000e24000021f100 */
[----:B0-----:R2:W-:Y:S01]  /*5ea0*/  STG.E desc[UR36][R2.64], R25 ;  /* 0x0000001902007986 */ /* 0x0015e2000c101924 */
[----:B------:R-:W-:Y:S05]  /*5eb0*/  BRA `(.L_x_2049) ;  /* 0x0000000c004c7947 */ /* 0x000fea0003800000 */
.L_x_2050:
[----:B------:R-:W-:-:S06]  /*5ec0*/  HADD2.F32 R25, -RZ, R25.H0_H0 ;  /* 0x20000019ff197230 */ /* 0x000fcc0000004100 */
[----:B------:R-:W0:Y:S02]  /*5ed0*/  F2I.FTZ.TRUNC.NTZ R25, R25 ;  /* 0x0000001900197305 */ /* 0x000e24000021f100 */
[----:B0-----:R0:W-:Y:S01]  /*5ee0*/  STG.E.U16 desc[UR36][R2.64], R25 ;  /* 0x0000001902007986 */ /* 0x0011e2000c101524 */
[----:B------:R-:W-:Y:S05]  /*5ef0*/  BRA `(.L_x_2049) ;  /* 0x0000000c003c7947 */ /* 0x000fea0003800000 */
.L_x_2045:
        /* <DEDUP_REMOVED lines=9> */
.L_x_2053:
[----:B------:R0:W-:Y:S01]  /*5f90*/  STG.E.U16 desc[UR36][R2.64], R25 ;  /* 0x0000001902007986 */ /* 0x0001e2000c101524 */
[----:B------:R-:W-:Y:S05]  /*5fa0*/  BRA `(.L_x_2049) ;  /* 0x0000000c00107947 */ /* 0x000fea0003800000 */
.L_x_2052:
        /* <DEDUP_REMOVED lines=10> */
.L_x_2055:
[----:B------:R-:W-:-:S05]  /*6050*/  HADD2.F32 R0, -RZ, R25.H0_H0 ;  /* 0x20000019ff007230 */ /* 0x000fca0000004100 */
[----:B------:R-:W-:-:S04]  /*6060*/  F2FP.F16.F32.PACK_AB R0, RZ, R0 ;  /* 0x00000000ff00723e */ /* 0x000fc800000000ff */
[----:B------:R-:W-:-:S05]  /*6070*/  PRMT R0, R0, 0x5410, RZ ;  /* 0x0000541000007816 */ /* 0x000fca00000000ff */
[----:B------:R0:W-:Y:S01]  /*6080*/  STG.E desc[UR36][R2.64], R0 ;  /* 0x0000000002007986 */ /* 0x0001e2000c101924 */
[----:B------:R-:W-:Y:S05]  /*6090*/  BRA `(.L_x_2049) ;  /* 0x0000000800d47947 */ /* 0x000fea0003800000 */
.L_x_2054:
[----:B------:R-:W-:-:S05]  /*60a0*/  HADD2.F32 R4, -RZ, R25.H0_H0 ;  /* 0x20000019ff047230 */ /* 0x000fca0000004100 */
[----:B------:R-:W-:-:S06]  /*60b0*/  FMUL.FTZ R4, R4, 1 ;  /* 0x3f80000004047820 */ /* 0x000fcc0000410000 */
[----:B------:R-:W0:Y:S02]  /*60c0*/  F2F.F64.F32 R4, R4 ;  /* 0x0000000400047310 */ /* 0x000e240000201800 */
[----:B0-----:R0:W-:Y:S01]  /*60d0*/  STG.E.64 desc[UR36][R2.64], R4 ;  /* 0x0000000402007986 */ /* 0x0011e2000c101b24 */
[----:B------:R-:W-:Y:S05]  /*60e0*/  BRA `(.L_x_2049) ;  /* 0x0000000800c07947 */ /* 0x000fea0003800000 */
.L_x_2044:
        /* <DEDUP_REMOVED lines=13> */
.L_x_2058:
[----:B------:R-:W-:Y:S01]  /*61c0*/  HADD2.F32 R25, -RZ, R25.H0_H0 ;  /* 0x20000019ff197230 */ /* 0x000fe20000004100 */
[----:B------:R-:W-:-:S04]  /*61d0*/  CS2R R6, SRZ ;  /* 0x0000000000067805 */ /* 0x000fc8000001ff00 */
[----:B------:R-:W-:-:S06]  /*61e0*/  FMUL.FTZ R4, R25, 1 ;  /* 0x3f80000019047820 */ /* 0x000fcc0000410000 */
[----:B------:R-:W0:Y:S02]  /*61f0*/  F2F.F64.F32 R4, R4 ;  /* 0x0000000400047310 */ /* 0x000e240000201800 */
[----:B0-----:R0:W-:Y:S01]  /*6200*/  STG.E.128 desc[UR36][R2.64], R4 ;  /* 0x0000000402007986 */ /* 0x0011e2000c101d24 */
[----:B------:R-:W-:Y:S05]  /*6210*/  BRA `(.L_x_2049) ;  /* 0x0000000800747947 */ /* 0x000fea0003800000 */
.L_x_2057:
        /* <DEDUP_REMOVED lines=21> */
.L_x_2062:
[----:B------:R-:W-:Y:S05]  /*6370*/  BSYNC B0 ;  /* 0x0000000000007941 */ /* 0x000fea0003800000 */
.L_x_2061:
[----:B------:R-:W-:-:S05]  /*6380*/  LOP3.LUT R5, R0, R5, RZ, 0xfc, !PT ;  /* 0x0000000500057212 */ /* 0x000fca00078efcff */
[----:B------:R0:W-:Y:S01]  /*6390*/  STG.E.U8 desc[UR36][R2.64], R5 ;  /* 0x0000000502007986 */ /* 0x0001e2000c101124 */
[----:B------:R-:W-:Y:S05]  /*63a0*/  BRA `(.L_x_2049) ;  /* 0x0000000800107947 */ /* 0x000fea0003800000 */
.L_x_2060:
        /* <DEDUP_REMOVED lines=13> */
.L_x_2064:
[----:B------:R-:W-:Y:S01]  /*6480*/  IMAD.MOV.U32 R0, RZ, RZ, 0x7f ;  /* 0x0000007fff007424 */ /* 0x000fe200078e00ff */
[----:B------:R-:W-:-:S04]  /*6490*/  ISETP.GT.U32.AND P0, PT, R4, 0x7f800000, PT ;  /* 0x7f8000000400780c */ /* 0x000fc80003f04070 */
[----:B------:R-:W-:-:S09]  /*64a0*/  SEL R0, R0, 0x7c, P0 ;  /* 0x0000007c00007807 */ /* 0x000fd20000000000 */
.L_x_2065:
[----:B------:R-:W-:Y:S05]  /*64b0*/  BSYNC B0 ;  /* 0x0000000000007941 */ /* 0x000fea0003800000 */
.L_x_2063:
[----:B------:R-:W-:-:S04]  /*64c0*/  LOP3.LUT R4, R25, 0x80000000, RZ, 0xc0, !PT ;  /* 0x8000000019047812 */ /* 0x000fc800078ec0ff */
[----:B------:R-:W-:-:S04]  /*64d0*/  SHF.R.U32.HI R5, RZ, 0x18, R4 ;  /* 0x00000018ff057819 */ /* 0x000fc80000011604 */
[----:B------:R-:W-:-:S05]  /*64e0*/  LOP3.LUT R5, R0, R5, RZ, 0xfc, !PT ;  /* 0x0000000500057212 */ /* 0x000fca00078efcff */
[----:B------:R0:W-:Y:S01]  /*64f0*/  STG.E.U8 desc[UR36][R2.64], R5 ;  /* 0x0000000502007986 */ /* 0x0001e2000c101124 */
[----:B------:R-:W-:Y:S05]  /*6500*/  BRA `(.L_x_2049) ;  /* 0x0000000400b87947 */ /* 0x000fea0003800000 */
.L_x_2059:
[----:B------:R-:W-:-:S05]  /*6510*/  HADD2.F32 R0, -RZ, R25.H0_H0 ;  /* 0x20000019ff007230 */ /* 0x000fca0000004100 */
[----:B------:R-:W-:-:S05]  /*6520*/  F2FP.BF16.F32.PACK_AB R0, RZ, R0 ;  /* 0x00000000ff00723e */ /* 0x000fca00000010ff */
[----:B------:R0:W-:Y:S01]  /*6530*/  STG.E.U16 desc[UR36][R2.64], R0 ;  /* 0x0000000002007986 */ /* 0x0001e2000c101524 */
[----:B------:R-:W-:Y:S05]  /*6540*/  BRA `(.L_x_2049) ;  /* 0x0000000400a87947 */ /* 0x000fea0003800000 */
.L_x_2056:
        /* <DEDUP_REMOVED lines=12> */
.L_x_2068:
        /* <DEDUP_REMOVED lines=17> */
.L_x_2071:
[----:B------:R-:W-:-:S04]  /*6720*/  LOP3.LUT R0, R25, 0x80000000, RZ, 0xc0, !PT ;  /* 0x8000000019007812 */ /* 0x000fc800078ec0ff */
[----:B------:R-:W-:-:S04]  /*6730*/  SHF.R.U32.HI R5, RZ, 0x18, R0 ;  /* 0x00000018ff057819 */ /* 0x000fc80000011600 */
[----:B------:R-:W-:-:S04]  /*6740*/  LOP3.LUT R4, R4, R5, RZ, 0xfc, !PT ;  /* 0x0000000504047212 */ /* 0x000fc800078efcff */
[----:B------:R-:W-:-:S07]  /*6750*/  PRMT R0, R4, 0x7610, R0 ;  /* 0x0000761004007816 */ /* 0x000fce0000000000 */
.L_x_2070:
[----:B------:R-:W-:Y:S05]  /*6760*/  BSYNC B0 ;  /* 0x0000000000007941 */ /* 0x000fea0003800000 */
.L_x_2069:
[----:B------:R0:W-:Y:S01]  /*6770*/  STG.E.U8 desc[UR36][R2.64], R0 ;  /* 0x0000000002007986 */ /* 0x0001e2000c101124 */
[----:B------:R-:W-:Y:S05]  /*6780*/  BRA `(.L_x_2049) ;  /* 0x0000000400187947 */ /* 0x000fea0003800000 */
.L_x_2067:
        /* <DEDUP_REMOVED lines=17> */
.L_x_2074:
[----:B------:R-:W-:-:S04]  /*68a0*/  LOP3.LUT R0, R25, 0x80000000, RZ, 0xc0, !PT ;  /* 0x8000000019007812 */ /* 0x000fc800078ec0ff */
[----:B------:R-:W-:-:S04]  /*68b0*/  SHF.R.U32.HI R5, RZ, 0x18, R0 ;  /* 0x00000018ff057819 */ /* 0x000fc80000011600 */
[----:B------:R-:W-:-:S04]  /*68c0*/  LOP3.LUT R4, R4, R5, RZ, 0xfc, !PT ;  /* 0x0000000504047212 */ /* 0x000fc800078efcff */
[----:B------:R-:W-:-:S07]  /*68d0*/  PRMT R0, R4, 0x7610, R0 ;  /* 0x0000761004007816 */ /* 0x000fce0000000000 */
.L_x_2073:
[----:B------:R-:W-:Y:S05]  /*68e0*/  BSYNC B0 ;  /* 0x0000000000007941 */ /* 0x000fea0003800000 */
.L_x_2072:
[----:B------:R0:W-:Y:S01]  /*68f0*/  STG.E.U8 desc[UR36][R2.64], R0 ;  /* 0x0000000002007986 */ /* 0x0001e2000c101124 */
[----:B------:R-:W-:Y:S05]  /*6900*/  BRA `(.L_x_2049) ;  /* 0x0000000000b87947 */ /* 0x000fea0003800000 */
.L_x_2066:
[----:B------:R-:W-:-:S13]  /*6910*/  ISETP.NE.AND P0, PT, R0, 0x1c, PT ;  /* 0x0000001c0000780c */ /* 0x000fda0003f05270 */
[----:B------:R-:W-:Y:S05]  /*6920*/  @!P0 BRA `(.L_x_2075) ;  /* 0x0000000000a48947 */ /* 0x000fea0003800000 */
[----:B------:R-:W-:-:S13]  /*6930*/  ISETP.NE.AND P0, PT, R0, 0x1d, PT ;  /* 0x0000001d0000780c */ /* 0x000fda0003f05270 */
[----:B------:R-:W-:Y:S05]  /*6940*/  @!P0 BRA `(.L_x_2076) ;  /* 0x00000000008c8947 */ /* 0x000fea0003800000 */
[----:B------:R-:W-:-:S13]  /*6950*/  ISETP.NE.AND P0, PT, R0, 0x2c, PT ;  /* 0x0000002c0000780c */ /* 0x000fda0003f05270 */
[----:B------:R-:W-:Y:S05]  /*6960*/  @P0 BRA `(.L_x_2048) ;  /* 0x0000000000400947 */ /* 0x000fea0003800000 */
[----:B------:R-:W-:Y:S02]  /*6970*/  HADD2.F32 R25, -RZ, R25.H0_H0 ;  /* 0x20000019ff197230 */ /* 0x000fe40000004100 */
        /* <DEDUP_REMOVED lines=15> */
.L_x_2048:
        /* <DEDUP_REMOVED lines=16> */
.L_x_2077:
[----:B------:R-:W-:Y:S05]  /*6b70*/  BRA `(.L_x_2049) ;  /* 0x00000000001c7947 */ /* 0x000fea0003800000 */
.L_x_2076:
[----:B------:R-:W-:-:S06]  /*6b80*/  HADD2.F32 R4, -RZ, R25.H0_H0 ;  /* 0x20000019ff047230 */ /* 0x000fcc0000004100 */
[----:B------:R-:W0:Y:S02]  /*6b90*/  F2I.U64.TRUNC R4, R4 ;  /* 0x0000000400047311 */ /* 0x000e24000020d800 */
[----:B0-----:R0:W-:Y:S01]  /*6ba0*/  STG.E.64 desc[UR36][R2.64], R4 ;  /* 0x0000000402007986 */ /* 0x0011e2000c101b24 */
[----:B------:R-:W-:Y:S05]  /*6bb0*/  BRA `(.L_x_2049) ;  /* 0x00000000000c7947 */ /* 0x000fea0003800000 */
.L_x_2075:
[----:B------:R-:W-:-:S06]  /*6bc0*/  HADD2.F32 R25, -RZ, R25.H0_H0 ;  /* 0x20000019ff197230 */ /* 0x000fcc0000004100 */
[----:B------:R-:W0:Y:S02]  /*6bd0*/  F2I.FTZ.U32.TRUNC.NTZ R25, R25 ;  /* 0x0000001900197305 */ /* 0x000e24000021f000 */
[----:B0-----:R0:W-:Y:S02]  /*6be0*/  STG.E desc[UR36][R2.64], R25 ;  /* 0x0000001902007986 */ /* 0x0011e4000c101924 */
.L_x_2049:
[----:B------:R-:W-:-:S05]  /*6bf0*/  VIADD R19, R19, 0x80 ;  /* 0x0000008013137836 */ /* 0x000fca0000000000 */
[----:B------:R-:W-:-:S13]  /*6c00*/  ISETP.GE.AND P0, PT, R19, R16, PT ;  /* 0x000000101300720c */ /* 0x000fda0003f06270 */
[----:B------:R-:W-:Y:S05]  /*6c10*/  @P0 BRA `(.L_x_2043) ;  /* 0x0000000c00f00947 */ /* 0x000fea0003800000 */
[----:B01234-:R-:W0:Y:S01]  /*6c20*/  LDC.64 R2, c[0x0][0x218] ;  /* 0x00008600ff027b82 */ /* 0x01fe220000000a00 */
        /* <DEDUP_REMOVED lines=21> */
.L_x_2081:
[----:B------:R-:W-:-:S06]  /*6d80*/  HADD2.F32 R5, -RZ, R24.H0_H0 ;  /* 0x20000018ff057230 */ /* 0x000fcc0000004100 */
[----:B------:R-:W0:Y:S02]  /*6d90*/  F2I.S64.TRUNC R4, R5 ;  /* 0x0000000500047311 */ /* 0x000e24000020d900 */
[----:B0-----:R0:W-:Y:S01]  /*6da0*/  STG.E.U8 desc[UR36][R2.64], R4 ;  /* 0x0000000402007986 */ /* 0x0011e2000c101124 */
[----:B------:R-:W-:Y:S05]  /*6db0*/  BRA `(.L_x_2083) ;  /* 0x0000000c00847947 */ /* 0x000fea0003800000 */
.L_x_2080:
        /* <DEDUP_REMOVED lines=10> */
.L_x_2085:
[----:B------:R-:W-:-:S04]  /*6e60*/  HADD2.F32 R24, -RZ, R24.H0_H0 ;  /* 0x20000018ff187230 */ /* 0x000fc80000004100 */
[----:B------:R-:W0:Y:S02]  /*6e70*/  F2I.FTZ.TRUNC.NTZ R5, R24 ;  /* 0x0000001800057305 */ /* 0x000e24000021f100 */
[----:B0-----:R0:W-:Y:S01]  /*6e80*/  STG.E desc[UR36][R2.64], R5 ;  /* 0x0000000502007986 */ /* 0x0011e2000c101924 */
[----:B------:R-:W-:Y:S05]  /*6e90*/  BRA `(.L_x_2083) ;  /* 0x0000000c004c7947 */ /* 0x000fea0003800000 */
.L_x_2084:
[----:B------:R-:W-:-:S04]  /*6ea0*/  HADD2.F32 R24, -RZ, R24.H0_H0 ;  /* 0x20000018ff187230 */ /* 0x000fc80000004100 */
[----:B------:R-:W0:Y:S02]  /*6eb0*/  F2I.FTZ.TRUNC.NTZ R5, R24 ;  /* 0x0000001800057305 */ /* 0x000e24000021f100 */
[----:B0-----:R0:W-:Y:S01]  /*6ec0*/  STG.E.U16 desc[UR36][R2.64], R5 ;  /* 0x0000000502007986 */ /* 0x0011e2000c101524 */
[----:B------:R-:W-:Y:S05]  /*6ed0*/  BRA `(.L_x_2083) ;  /* 0x0000000c003c7947 */ /* 0x000fea0003800000 */
.L_x_2079:
        /* <DEDUP_REMOVED lines=9> */
.L_x_2087:
[----:B------:R0:W-:Y:S01]  /*6f70*/  STG.E.U16 desc[UR36][R2.64], R24 ;  /* 0x0000001802007986 */ /* 0x0001e2000c101524 */
[----:B------:R-:W-:Y:S05]  /*6f80*/  BRA `(.L_x_2083) ;  /* 0x0000000c00107947 */ /* 0x000fea0003800000 */
.L_x_2086:
        /* <DEDUP_REMOVED lines=10> */
.L_x_2089:
[----:B------:R-:W-:-:S05]  /*7030*/  HADD2.F32 R0, -RZ, R24.H0_H0 ;  /* 0x20000018ff007230 */ /* 0x000fca0000004100 */
[----:B------:R-:W-:-:S04]  /*7040*/  F2FP.F16.F32.PACK_AB R0, RZ, R0 ;  /* 0x00000000ff00723e */ /* 0x000fc800000000ff */
[----:B------:R-:W-:-:S05]  /*7050*/  PRMT R0, R0, 0x5410, RZ ;  /* 0x0000541000007816 */ /* 0x000fca00000000ff */
[----:B------:R0:W-:Y:S01]  /*7060*/  STG.E desc[UR36][R2.64], R0 ;  /* 0x0000000002007986 */ /* 0x0001e2000c101924 */
[----:B------:R-:W-:Y:S05]  /*7070*/  BRA `(.L_x_2083) ;  /* 0x0000000800d47947 */ /* 0x000fea0003800000 */
.L_x_2088:
[----:B------:R-:W-:-:S05]  /*7080*/  HADD2.F32 R4, -RZ, R24.H0_H0 ;  /* 0x20000018ff047230 */ /* 0x000fca0000004100 */
[----:B------:R-:W-:-:S06]  /*7090*/  FMUL.FTZ R4, R4, 1 ;  /* 0x3f80000004047820 */ /* 0x000fcc0000410000 */
[----:B------:R-:W0:Y:S02]  /*70a0*/  F2F.F64.F32 R4, R4 ;  /* 0x0000000400047310 */ /* 0x000e240000201800 */
[----:B0-----:R0:W-:Y:S01]  /*70b0*/  STG.E.64 desc[UR36][R2.64], R4 ;  /* 0x0000000402007986 */ /* 0x0011e2000c101b24 */
[----:B------:R-:W-:Y:S05]  /*70c0*/  BRA `(.L_x_2083) ;  /* 0x0000000800c07947 */ /* 0x000fea0003800000 */
.L_x_2078:
        /* <DEDUP_REMOVED lines=13> */
.L_x_2092:
[----:B------:R-:W-:Y:S01]  /*71a0*/  HADD2.F32 R24, -RZ, R24.H0_H0 ;  /* 0x20000018ff187230 */ /* 0x000fe20000004100 */
[----:B------:R-:W-:-:S04]  /*71b0*/  CS2R R6, SRZ ;  /* 0x0000000000067805 */ /* 0x000fc8000001ff00 */
[----:B------:R-:W-:-:S06]  /*71c0*/  FMUL.FTZ R4, R24, 1 ;  /* 0x3f80000018047820 */ /* 0x000fcc0000410000 */
[----:B------:R-:W0:Y:S02]  /*71d0*/  F2F.F64.F32 R4, R4 ;  /* 0x0000000400047310 */ /* 0x000e240000201800 */
[----:B0-----:R0:W-:Y:S01]  /*71e0*/  STG.E.128 desc[UR36][R2.64], R4 ;  /* 0x0000000402007986 */ /* 0x0011e2000c101d24 */
[----:B------:R-:W-:Y:S05]  /*71f0*/  BRA `(.L_x_2083) ;  /* 0x0000000800747947 */ /* 0x000fea0003800000 */
.L_x_2091:
        /* <DEDUP_REMOVED lines=21> */
.L_x_2096:
[----:B------:R-:W-:Y:S05]  /*7350*/  BSYNC B0 ;  /* 0x0000000000007941 */ /* 0x000fea0003800000 */
.L_x_2095:
[----:B------:R-:W-:-:S05]  /*7360*/  LOP3.LUT R5, R0, R5, RZ, 0xfc, !PT ;  /* 0x0000000500057212 */ /* 0x000fca00078efcff */
[----:B------:R0:W-:Y:S01]  /*7370*/  STG.E.U8 desc[UR36][R2.64], R5 ;  /* 0x0000000502007986 */ /* 0x0001e2000c101124 */
[----:B------:R-:W-:Y:S05]  /*7380*/  BRA `(.L_x_2083) ;  /* 0x0000000800107947 */ /* 0x000fea0003800000 */
.L_x_2094:
        /* <DEDUP_REMOVED lines=13> */
.L_x_2098:
[----:B------:R-:W-:Y:S01]  /*7460*/  IMAD.MOV.U32 R0, RZ, RZ, 0x7f ;  /* 0x0000007fff007424 */ /* 0x000fe200078e00ff */
[----:B------:R-:W-:-:S04]  /*7470*/  ISETP.GT.U32.AND P0, PT, R4, 0x7f800000, PT ;  /* 0x7f8000000400780c */ /* 0x000fc80003f04070 */
[----:B------:R-:W-:-:S09]  /*7480*/  SEL R0, R0, 0x7c, P0 ;  /* 0x0000007c00007807 */ /* 0x000fd20000000000 */
.L_x_2099:
[----:B------:R-:W-:Y:S05]  /*7490*/  BSYNC B0 ;  /* 0x0000000000007941 */ /* 0x000fea0003800000 */
.L_x_2097:
[----:B------:R-:W-:-:S04]  /*74a0*/  LOP3.LUT R4, R5, 0x80000000, RZ, 0xc0, !PT ;  /* 0x8000000005047812 */ /* 0x000fc800078ec0ff */
[----:B------:R-:W-:-:S04]  /*74b0*/  SHF.R.U32.HI R5, RZ, 0x18, R4 ;  /* 0x00000018ff057819 */ /* 0x000fc80000011604 */
[----:B------:R-:W-:-:S05]  /*74c0*/  LOP3.LUT R5, R0, R5, RZ, 0xfc, !PT ;  /* 0x0000000500057212 */ /* 0x000fca00078efcff */
[----:B------:R0:W-:Y:S01]  /*74d0*/  STG.E.U8 desc[UR36][R2.64], R5 ;  /* 0x0000000502007986 */ /* 0x0001e2000c101124 */
[----:B------:R-:W-:Y:S05]  /*74e0*/  BRA `(.L_x_2083) ;  /* 0x0000000400b87947 */ /* 0x000fea0003800000 */
.L_x_2093:
[----:B------:R-:W-:-:S05]  /*74f0*/  HADD2.F32 R0, -RZ, R24.H0_H0 ;  /* 0x20000018ff007230 */ /* 0x000fca0000004100 */
[----:B------:R-:W-:-:S05]  /*7500*/  F2FP.BF16.F32.PACK_AB R0, RZ, R0 ;  /* 0x00000000ff00723e */ /* 0x000fca00000010ff */
[----:B------:R0:W-:Y:S01]  /*7510*/  STG.E.U16 desc[UR36][R2.64], R0 ;  /* 0x0000000002007986 */ /* 0x0001e2000c101524 */
[----:B------:R-:W-:Y:S05]  /*7520*/  BRA `(.L_x_2083) ;  /* 0x0000000400a87947 */ /* 0x000fea0003800000 */
.L_x_2090:
        /* <DEDUP_REMOVED lines=12> */
.L_x_2102:
        /* <DEDUP_REMOVED lines=17> */
.L_x_2105:
[----:B------:R-:W-:-:S04]  /*7700*/  LOP3.LUT R0, R7, 0x80000000, RZ, 0xc0, !PT ;  /* 0x8000000007007812 */ /* 0x000fc800078ec0ff */
[----:B------:R-:W-:-:S04]  /*7710*/  SHF.R.U32.HI R5, RZ, 0x18, R0 ;  /* 0x00000018ff057819 */ /* 0x000fc80000011600 */
[----:B------:R-:W-:-:S04]  /*7720*/  LOP3.LUT R4, R4, R5, RZ, 0xfc, !PT ;  /* 0x0000000504047212 */ /* 0x000fc800078efcff */
[----:B------:R-:W-:-:S07]  /*7730*/  PRMT R0, R4, 0x7610, R0 ;  /* 0x0000761004007816 */ /* 0x000fce0000000000 */
.L_x_2104:
[----:B------:R-:W-:Y:S05]  /*7740*/  BSYNC B0 ;  /* 0x0000000000007941 */ /* 0x000fea0003800000 */
.L_x_2103:
[----:B------:R3:W-:Y:S01]  /*7750*/  STG.E.U8 desc[UR36][R2.64], R0 ;  /* 0x0000000002007986 */ /* 0x0007e2000c101124 */
[----:B------:R-:W-:Y:S05]  /*7760*/  BRA `(.L_x_2083) ;  /* 0x0000000400187947 */ /* 0x000fea0003800000 */
.L_x_2101:
        /* <DEDUP_REMOVED lines=17> */
.L_x_2108:
[----:B------:R-:W-:-:S04]  /*7880*/  LOP3.LUT R0, R7, 0x80000000, RZ, 0xc0, !PT ;  /* 0x8000000007007812 */ /* 0x000fc800078ec0ff */
[----:B------:R-:W-:-:S04]  /*7890*/  SHF.R.U32.HI R5, RZ, 0x18, R0 ;  /* 0x00000018ff057819 */ /* 0x000fc80000011600 */
[----:B------:R-:W-:-:S04]  /*78a0*/  LOP3.LUT R4, R4, R5, RZ, 0xfc, !PT ;  /* 0x0000000504047212 */ /* 0x000fc800078efcff */
[----:B------:R-:W-:-:S07]  /*78b0*/  PRMT R0, R4, 0x7610, R0 ;  /* 0x0000761004007816 */ /* 0x000fce0000000000 */
.L_x_2107:
[----:B------:R-:W-:Y:S05]  /*78c0*/  BSYNC B0 ;  /* 0x0000000000007941 */ /* 0x000fea0003800000 */
.L_x_2106:
[----:B------:R0:W-:Y:S01]  /*78d0*/  STG.E.U8 desc[UR36][R2.64], R0 ;  /* 0x0000000002007986 */ /* 0x0001e2000c101124 */
[----:B------:R-:W-:Y:S05]  /*78e0*/  BRA `(.L_x_2083) ;  /* 0x0000000000b87947 */ /* 0x000fea0003800000 */
.L_x_2100:
        /* <DEDUP_REMOVED lines=22> */
.L_x_2082:
        /* <DEDUP_REMOVED lines=16> */
.L_x_2111:
[----:B------:R-:W-:Y:S05]  /*7b50*/  BRA `(.L_x_2083) ;  /* 0x00000000001c7947 */ /* 0x000fea0003800000 */
.L_x_2110:
[----:B------:R-:W-:-:S06]  /*7b60*/  HADD2.F32 R4, -RZ, R24.H0_H0 ;  /* 0x20000018ff047230 */ /* 0x000fcc0000004100 */
[----:B------:R-:W0:Y:S02]  /*7b70*/  F2I.U64.TRUNC R4, R4 ;  /* 0x0000000400047311 */ /* 0x000e24000020d800 */
[----:B0-----:R1:W-:Y:S01]  /*7b80*/  STG.E.64 desc[UR36][R2.64], R4 ;  /* 0x0000000402007986 */ /* 0x0013e2000c101b24 */
[----:B------:R-:W-:Y:S05]  /*7b90*/  BRA `(.L_x_2083) ;  /* 0x00000000000c7947 */ /* 0x000fea0003800000 */
.L_x_2109:
[----:B------:R-:W-:-:S04]  /*7ba0*/  HADD2.F32 R24, -RZ, R24.H0_H0 ;  /* 0x20000018ff187230 */ /* 0x000fc80000004100 */
[----:B------:R-:W0:Y:S02]  /*7bb0*/  F2I.FTZ.U32.TRUNC.NTZ R5, R24 ;  /* 0x0000001800057305 */ /* 0x000e24000021f000 */
[----:B0-----:R2:W-:Y:S02]  /*7bc0*/  STG.E desc[UR36][R2.64], R5 ;  /* 0x0000000502007986 */ /* 0x0015e4000c101924 */
.L_x_2083:
[----:B------:R-:W-:-:S07]  /*7bd0*/  VIADD R19, R19, 0x80 ;  /* 0x0000008013137836 */ /* 0x000fce0000000000 */
.L_x_2043:
[----:B------:R-:W-:Y:S05]  /*7be0*/  BSYNC B6 ;  /* 0x0000000000067941 */ /* 0x000fea0003800000 */
.L_x_2042:
[----:B------:R-:W-:-:S13]  /*7bf0*/  ISETP.GE.AND P0, PT, R19, R16, PT ;  /* 0x000000101300720c */ /* 0x000fda0003f06270 */
[----:B------:R-:W-:Y:S05]  /*7c00*/  @P0 EXIT ;  /* 0x000000000000094d */ /* 0x000fea0003800000 */
[----:B012345:R-:W0:Y:S01]  /*7c10*/  LDC.64 R2, c[0x0][0x218] ;  /* 0x00008600ff027b82 */ /* 0x03fe220000000a00 */
        /* <DEDUP_REMOVED lines=20> */
.L_x_2115:
[----:B------:R-:W-:-:S06]  /*7d60*/  HADD2.F32 R5, -RZ, R22.H0_H0 ;  /* 0x20000016ff057230 */ /* 0x000fcc0000004100 */
[----:B------:R-:W0:Y:S02]  /*7d70*/  F2I.S64.TRUNC R4, R5 ;  /* 0x0000000500047311 */ /* 0x000e24000020d900 */
[----:B0-----:R-:W-:Y:S01]  /*7d80*/  STG.E.U8 desc[UR36][R2.64], R4 ;  /* 0x0000000402007986 */ /* 0x001fe2000c101124 */
[----:B------:R-:W-:Y:S05]  /*7d90*/  EXIT ;  /* 0x000000000000794d */ /* 0x000fea0003800000 */
.L_x_2114:
        /* <DEDUP_REMOVED lines=10> */
.L_x_2118:
[----:B------:R-:W-:-:S04]  /*7e40*/  HADD2.F32 R22, -RZ, R22.H0_H0 ;  /* 0x20000016ff167230 */ /* 0x000fc80000004100 */
[----:B------:R-:W0:Y:S02]  /*7e50*/  F2I.FTZ.TRUNC.NTZ R5, R22 ;  /* 0x0000001600057305 */ /* 0x000e24000021f100 */
[----:B0-----:R-:W-:Y:S01]  /*7e60*/  STG.E desc[UR36][R2.64], R5 ;  /* 0x0000000502007986 */ /* 0x001fe2000c101924 */
[----:B------:R-:W-:Y:S05]  /*7e70*/  EXIT ;  /* 0x000000000000794d */ /* 0x000fea0003800000 */
.L_x_2117:
[----:B------:R-:W-:-:S04]  /*7e80*/  HADD2.F32 R22, -RZ, R22.H0_H0 ;  /* 0x20000016ff167230 */ /* 0x000fc80000004100 */
[----:B------:R-:W0:Y:S02]  /*7e90*/  F2I.FTZ.TRUNC.NTZ R5, R22 ;  /* 0x0000001600057305 */ /* 0x000e24000021f100 */
[----:B0-----:R-:W-:Y:S01]  /*7ea0*/  STG.E.U16 desc[UR36][R2.64], R5 ;  /* 0x0000000502007986 */ /* 0x001fe2000c101524 */
[----:B------:R-:W-:Y:S05]  /*7eb0*/  EXIT ;  /* 0x000000000000794d */ /* 0x000fea0003800000 */
.L_x_2113:
        /* <DEDUP_REMOVED lines=9> */
.L_x_2120:
[----:B------:R-:W-:Y:S01]  /*7f50*/  STG.E.U16 desc[UR36][R2.64], R22 ;  /* 0x0000001602007986 */ /* 0x000fe2000c101524 */
[----:B------:R-:W-:Y:S05]  /*7f60*/  EXIT ;  /* 0x000000000000794d */ /* 0x000fea0003800000 */
.L_x_2119:
        /* <DEDUP_REMOVED lines=10> */
.L_x_2122:
[----:B------:R-:W-:-:S05]  /*8010*/  HADD2.F32 R0, -RZ, R22.H0_H0 ;  /* 0x20000016ff007230 */ /* 0x000fca0000004100 */
[----:B------:R-:W-:-:S04]  /*8020*/  F2FP.F16.F32.PACK_AB R0, RZ, R0 ;  /* 0x00000000ff00723e */ /* 0x000fc800000000ff */
[----:B------:R-:W-:-:S05]  /*8030*/  PRMT R0, R0, 0x5410, RZ ;  /* 0x0000541000007816 */ /* 0x000fca00000000ff */
[----:B------:R-:W-:Y:S01]  /*8040*/  STG.E desc[UR36][R2.64], R0 ;  /* 0x0000000002007986 */ /* 0x000fe2000c101924 */
[----:B------:R-:W-:Y:S05]  /*8050*/  EXIT ;  /* 0x000000000000794d */ /* 0x000fea0003800000 */
.L_x_2121:
[----:B------:R-:W-:-:S05]  /*8060*/  HADD2.F32 R4, -RZ, R22.H0_H0 ;  /* 0x20000016ff047230 */ /* 0x000fca0000004100 */
[----:B------:R-:W-:-:S06]  /*8070*/  FMUL.FTZ R4, R4, 1 ;  /* 0x3f80000004047820 */ /* 0x000fcc0000410000 */
[----:B------:R-:W0:Y:S02]  /*8080*/  F2F.F64.F32 R4, R4 ;  /* 0x0000000400047310 */ /* 0x000e240000201800 */
[----:B0-----:R-:W-:Y:S01]  /*8090*/  STG.E.64 desc[UR36][R2.64], R4 ;  /* 0x0000000402007986 */ /* 0x001fe2000c101b24 */
[----:B------:R-:W-:Y:S05]  /*80a0*/  EXIT ;  /* 0x000000000000794d */ /* 0x000fea0003800000 */
.L_x_2112:
        /* <DEDUP_REMOVED lines=13> */
.L_x_2125:
[----:B------:R-:W-:Y:S01]  /*8180*/  HADD2.F32 R22, -RZ, R22.H0_H0 ;  /* 0x20000016ff167230 */ /* 0x000fe20000004100 */
[----:B------:R-:W-:-:S04]  /*8190*/  CS2R R6, SRZ ;  /* 0x0000000000067805 */ /* 0x000fc8000001ff00 */
[----:B------:R-:W-:-:S06]  /*81a0*/  FMUL.FTZ R4, R22, 1 ;  /* 0x3f80000016047820 */ /* 0x000fcc0000410000 */
[----:B------:R-:W0:Y:S02]  /*81b0*/  F2F.F64.F32 R4, R4 ;  /* 0x0000000400047310 */ /* 0x000e240000201800 */
[----:B0-----:R-:W-:Y:S01]  /*81c0*/  STG.E.128 desc[UR36][R2.64], R4 ;  /* 0x0000000402007986 */ /* 0x001fe2000c101d24 */
[----:B------:R-:W-:Y:S05]  /*81d0*/  EXIT ;  /* 0x000000000000794d */ /* 0x000fea0003800000 */
.L_x_2124:
        /* <DEDUP_REMOVED lines=21> */
.L_x_2129:
[----:B------:R-:W-:Y:S05]  /*8330*/  BSYNC B0 ;  /* 0x0000000000007941 */ /* 0x000fea0003800000 */
.L_x_2128:
[----:B------:R-:W-:-:S05]  /*8340*/  LOP3.LUT R5, R0, R5, RZ, 0xfc, !PT ;  /* 0x0000000500057212 */ /* 0x000fca00078efcff */
[----:B------:R-:W-:Y:S01]  /*8350*/  STG.E.U8 desc[UR36][R2.64], R5 ;  /* 0x0000000502007986 */ /* 0x000fe2000c101124 */
[----:B------:R-:W-:Y:S05]  /*8360*/  EXIT ;  /* 0x000000000000794d */ /* 0x000fea0003800000 */
.L_x_2127:
        /* <DEDUP_REMOVED lines=13> */
.L_x_2131:
[----:B------:R-:W-:Y:S01]  /*8440*/  IMAD.MOV.U32 R0, RZ, RZ, 0x7f ;  /* 0x0000007fff007424 */ /* 0x000fe200078e00ff */
[----:B------:R-:W-:-:S04]  /*8450*/  ISETP.GT.U32.AND P0, PT, R4, 0x7f800000, PT ;  /* 0x7f8000000400780c */ /* 0x000fc80003f04070 */
[----:B------:R-:W-:-:S09]  /*8460*/  SEL R0, R0, 0x7c, P0 ;  /* 0x0000007c00007807 */ /* 0x000fd20000000000 */
.L_x_2132:
[----:B------:R-:W-:Y:S05]  /*8470*/  BSYNC B0 ;  /* 0x0000000000007941 */ /* 0x000fea0003800000 */
.L_x_2130:
[----:B------:R-:W-:-:S04]  /*8480*/  LOP3.LUT R4, R5, 0x80000000, RZ, 0xc0, !PT ;  /* 0x8000000005047812 */ /* 0x000fc800078ec0ff */
[----:B------:R-:W-:-:S04]  /*8490*/  SHF.R.U32.HI R5, RZ, 0x18, R4 ;  /* 0x00000018ff057819 */ /* 0x000fc80000011604 */
[----:B------:R-:W-:-:S05]  /*84a0*/  LOP3.LUT R5, R0, R5, RZ, 0xfc, !PT ;  /* 0x0000000500057212 */ /* 0x000fca00078efcff */
[----:B------:R-:W-:Y:S01]  /*84b0*/  STG.E.U8 desc[UR36][R2.64], R5 ;  /* 0x0000000502007986 */ /* 0x000fe2000c101124 */
[----:B------:R-:W-:Y:S05]  /*84c0*/  EXIT ;  /* 0x000000000000794d */ /* 0x000fea0003800000 */
.L_x_2126:
[----:B------:R-:W-:-:S05]  /*84d0*/  HADD2.F32 R0, -RZ, R22.H0_H0 ;  /* 0x20000016ff007230 */ /* 0x000fca0000004100 */
[----:B------:R-:W-:-:S05]  /*84e0*/  F2FP.BF16.F32.PACK_AB R0, RZ, R0 ;  /* 0x00000000ff00723e */ /* 0x000fca00000010ff */
[----:B------:R-:W-:Y:S01]  /*84f0*/  STG.E.U16 desc[UR36][R2.64], R0 ;  /* 0x0000000002007986 */ /* 0x000fe2000c101524 */
[----:B------:R-:W-:Y:S05]  /*8500*/  EXIT ;  /* 0x000000000000794d */ /* 0x000fea0003800000 */
.L_x_2123:
        /* <DEDUP_REMOVED lines=12> */
.L_x_2135:
        /* <DEDUP_REMOVED lines=17> */
.L_x_2138:
[----:B------:R-:W-:-:S04]  /*86e0*/  LOP3.LUT R0, R7, 0x80000000, RZ, 0xc0, !PT ;  /* 0x8000000007007812 */ /* 0x000fc800078ec0ff */
[----:B------:R-:W-:-:S04]  /*86f0*/  SHF.R.U32.HI R5, RZ, 0x18, R0 ;  /* 0x00000018ff057819 */ /* 0x000fc80000011600 */
[----:B------:R-:W-:-:S04]  /*8700*/  LOP3.LUT R4, R4, R5, RZ, 0xfc, !PT ;  /* 0x0000000504047212 */ /* 0x000fc800078efcff */
[----:B------:R-:W-:-:S07]  /*8710*/  PRMT R0, R4, 0x7610, R0 ;  /* 0x0000761004007816 */ /* 0x000fce0000000000 */
.L_x_2137:
[----:B------:R-:W-:Y:S05]  /*8720*/  BSYNC B0 ;  /* 0x0000000000007941 */ /* 0x000fea0003800000 */
.L_x_2136:
[----:B------:R-:W-:Y:S01]  /*8730*/  STG.E.U8 desc[UR36][R2.64], R0 ;  /* 0x0000000002007986 */ /* 0x000fe2000c101124 */
[----:B------:R-:W-:Y:S05]  /*8740*/  EXIT ;  /* 0x000000000000794d */ /* 0x000fea0003800000 */
.L_x_2134:
        /* <DEDUP_REMOVED lines=17> */
.L_x_2141:
[----:B------:R-:W-:-:S04]  /*8860*/  LOP3.LUT R0, R7, 0x80000000, RZ, 0xc0, !PT ;  /* 0x8000000007007812 */ /* 0x000fc800078ec0ff */
[----:B------:R-:W-:-:S04]  /*8870*/  SHF.R.U32.HI R5, RZ, 0x18, R0 ;  /* 0x00000018ff057819 */ /* 0x000fc80000011600 */
[----:B------:R-:W-:-:S04]  /*8880*/  LOP3.LUT R4, R4, R5, RZ, 0xfc, !PT ;  /* 0x0000000504047212 */ /* 0x000fc800078efcff */
[----:B------:R-:W-:-:S07]  /*8890*/  PRMT R0, R4, 0x7610, R0 ;  /* 0x0000761004007816 */ /* 0x000fce0000000000 */
.L_x_2140:
[----:B------:R-:W-:Y:S05]  /*88a0*/  BSYNC B0 ;  /* 0x0000000000007941 */ /* 0x000fea0003800000 */
.L_x_2139:
[----:B------:R-:W-:Y:S01]  /*88b0*/  STG.E.U8 desc[UR36][R2.64], R0 ;  /* 0x0000000002007986 */ /* 0x000fe2000c101124 */
[----:B------:R-:W-:Y:S05]  /*88c0*/  EXIT ;  /* 0x000000000000794d */ /* 0x000fea0003800000 */
.L_x_2133:
        /* <DEDUP_REMOVED lines=22> */
.L_x_2116:
        /* <DEDUP_REMOVED lines=16> */
.L_x_2144:
[----:B------:R-:W-:Y:S05]  /*8b30*/  EXIT ;  /* 0x000000000000794d */ /* 0x000fea0003800000 */
.L_x_2143:
[----:B------:R-:W-:-:S06]  /*8b40*/  HADD2.F32 R4, -RZ, R22.H0_H0 ;  /* 0x20000016ff047230 */ /* 0x000fcc0000004100 */
[----:B------:R-:W0:Y:S02]  /*8b50*/  F2I.U64.TRUNC R4, R4 ;  /* 0x0000000400047311 */ /* 0x000e24000020d800 */
[----:B0-----:R-:W-:Y:S01]  /*8b60*/  STG.E.64 desc[UR36][R2.64], R4 ;  /* 0x0000000402007986 */ /* 0x001fe2000c101b24 */
[----:B------:R-:W-:Y:S05]  /*8b70*/  EXIT ;  /* 0x000000000000794d */ /* 0x000fea0003800000 */
.L_x_2142:
[----:B------:R-:W-:-:S04]  /*8b80*/  HADD2.F32 R22, -RZ, R22.H0_H0 ;  /* 0x20000016ff167230 */ /* 0x000fc80000004100 */
[----:B------:R-:W0:Y:S02]  /*8b90*/  F2I.FTZ.U32.TRUNC.NTZ R5, R22 ;  /* 0x0000001600057305 */ /* 0x000e24000021f000 */
[----:B0-----:R-:W-:Y:S01]  /*8ba0*/  STG.E desc[UR36][R2.64], R5 ;  /* 0x0000000502007986 */ /* 0x001fe2000c101924 */
[----:B------:R-:W-:Y:S05]  /*8bb0*/  EXIT ;  /* 0x000000000000794d */ /* 0x000fea0003800000 */
.L_x_2145:
        /* <DEDUP_REMOVED lines=12> */
.L_x_19775:


//--------------------- .text._ZN2at6native18elementwise_kernelILi128ELi4EZNS0_22gpu_kernel_impl_nocastINS0_13AUnaryFunctorIN3c104HalfES5_S5_ZZZNS0_17hypot_kernel_cudaERNS_18TensorIteratorBaseEENKUlvE_clEvENKUlvE1_clEvEUlS5_S5_E_EEEEvS7_RKT_EUliE_EEviT1_ --------------------------
	.section	.text._ZN2at6native18elementwise_kernelILi128ELi4EZNS0_22gpu_kernel_impl_nocastINS0_13AUnaryFunctorIN3c104HalfES5_S5_ZZZNS0_17hypot_kernel_cudaERNS_18TensorIteratorBaseEENKUlvE_clEvENKUlvE1_clEvEUlS5_S5_E_EEEEvS7_RKT_EUliE_EEviT1_,"ax",@progbits
	.align	128
        .global         _ZN2at6native18elementwise_kernelILi128ELi4EZNS0_22gpu_kernel_impl_nocastINS0_13AUnaryFunctorIN3c104HalfES5_S5_ZZZNS0_17hypot_kernel_cudaERNS_18TensorIteratorBaseEENKUlvE_clEvENKUlvE1_clEvEUlS5_S5_E_EEEEvS7_RKT_EUliE_EEviT1_
        .type           _ZN2at6native18elementwise_kernelILi128ELi4EZNS0_22gpu_kernel_impl_nocastINS0_13AUnaryFunctorIN3c104HalfES5_S5_ZZZNS0_17hypot_kernel_cudaERNS_18TensorIteratorBaseEENKUlvE_clEvENKUlvE1_clEvEUlS5_S5_E_EEEEvS7_RKT_EUliE_EEviT1_,@function
        .size           _ZN2at6native18elementwise_kernelILi128ELi4EZNS0_22gpu_kernel_impl_nocastINS0_13AUnaryFunctorIN3c104HalfES5_S5_ZZZNS0_17hypot_kernel_cudaERNS_18TensorIteratorBaseEENKUlvE_clEvENKUlvE1_clEvEUlS5_S5_E_EEEEvS7_RKT_EUliE_EEviT1_,(.L_x_19776 - _ZN2at6native18elementwise_kernelILi128ELi4EZNS0_22gpu_kernel_impl_nocastINS0_13AUnaryFunctorIN3c104HalfES5_S5_ZZZNS0_17hypot_kernel_cudaERNS_18TensorIteratorBaseEENKUlvE_clEvENKUlvE1_clEvEUlS5_S5_E_EEEEvS7_RKT_EUliE_EEviT1_)
        .other          _ZN2at6native18elementwise_kernelILi128ELi4EZNS0_22gpu_kernel_impl_nocastINS0_13AUnaryFunctorIN3c104HalfES5_S5_ZZZNS0_17hypot_kernel_cudaERNS_18TensorIteratorBaseEENKUlvE_clEvENKUlvE1_clEvEUlS5_S5_E_EEEEvS7_RKT_EUliE_EEviT1_,@"STO_CUDA_ENTRY STV_DEFAULT"
_ZN2at6native18elementwise_kernelILi128ELi4EZNS0_22gpu_kernel_impl_nocastINS0_13AUnaryFunctorIN3c104HalfES5_S5_ZZZNS0_17hypot_kernel_cudaERNS_18TensorIteratorBaseEENKUlvE_clEvENKUlvE1_clEvEUlS5_S5_E_EEEEvS7_RKT_EUliE_EEviT1_:
.text._ZN2at6native18elementwise_kernelILi128ELi4EZNS0_22gpu_kernel_impl_nocastINS0_13AUnaryFunctorIN3c104HalfES5_S5_ZZZNS0_17hypot_kernel_cudaERNS_18TensorIteratorBaseEENKUlvE_clEvENKUlvE1_clEvEUlS5_S5_E_EEEEvS7_RKT_EUliE_EEviT1_:
        /* <DEDUP_REMOVED lines=291> */
[----:B------:R-:W-:Y:S01]  /*1230*/  IMAD.MOV.U32 R4, RZ, RZ, RZ ;  /* 0x000000ffff047224 */ /* 0x000fe200078e00ff */
[----:B------:R-:W-:Y:S01]  /*1240*/  ULDC.64 UR8, c[0x0][0x330] ;  /* 0x0000cc0000087ab9 */ /* 0x000fe20000000a00 */
[----:B------:R-:W-:Y:S02]  /*1250*/  ULDC UR7, c[0x0][0x338] ;  /* 0x0000ce0000077ab9 */ /* 0x000fe40000000800 */
[----:B------:R-:W-:-:S05]  /*1260*/  IMAD.HI.U32 R8, R5, UR9, R4 ;  /* 0x0000000905087c27 */ /* 0x000fca000f8e0004 */
[----:B------:R-:W-:-:S03]  /*1270*/  SHF.R.U32.HI R9, RZ, UR7, R8 ;  /* 0x00000007ff097c19 */ /* 0x000fc60008011608 */
[----:B------:R-:W0:Y:S01]  /*1280*/  @P0 LDC.64 R12, c[0x0][0x340] ;  /* 0x0000d000ff0c0b82 */ /* 0x000e220000000a00 */
[----:B------:R-:W-:Y:S02]  /*1290*/  @P0 MOV R8, RZ ;  /* 0x000000ff00080202 */ /* 0x000fe40000000f00 */
[----:B------:R-:W-:-:S05]  /*12a0*/  IADD3 R11, -R9, RZ, RZ ;  /* 0x000000ff090b7210 */ /* 0x000fca0007ffe1ff */
[----:B------:R-:W1:Y:S08]  /*12b0*/  @P0 LDC R15, c[0x0][0x33c] ;  /* 0x0000cf00ff0f0b82 */ /* 0x000e700000000800 */
[----:B------:R-:W2:Y:S01]  /*12c0*/  @P0 LDC.64 R6, c[0x0][0x408] ;  /* 0x00010200ff060b82 */ /* 0x000ea20000000a00 */
[----:B0-----:R-:W-:-:S05]  /*12d0*/  @P0 IMAD.HI.U32 R4, R9, R12, R8 ;  /* 0x0000000c09040227 */ /* 0x001fca00078e0008 */
[----:B------:R-:W-:Y:S01]  /*12e0*/  @P0 SHF.R.U32.HI R8, RZ, R13, R4 ;  /* 0x0000000dff080219 */ /* 0x000fe20000011604 */
[----:B------:R-:W-:Y:S01]  /*12f0*/  IMAD R4, R11, UR8, R5 ;  /* 0x000000080b047c24 */ /* 0x000fe2000f8e0205 */
[----:B------:R-:W-:Y:S02]  /*1300*/  ULDC.64 UR8, c[0x0][0x400] ;  /* 0x0001000000087ab9 */ /* 0x000fe40000000a00 */
[----:B------:R-:W-:Y:S01]  /*1310*/  @P0 IADD3 R8, -R8, RZ, RZ ;  /* 0x000000ff08080210 */ /* 0x000fe20007ffe1ff */
[C---:B------:R-:W-:Y:S02]  /*1320*/  IMAD R3, R4.reuse, UR8, R3 ;  /* 0x0000000804037c24 */ /* 0x040fe4000f8e0203 */
[----:B------:R-:W-:Y:S02]  /*1330*/  IMAD R2, R4, UR9, R2 ;  /* 0x0000000904027c24 */ /* 0x000fe4000f8e0202 */
[----:B-1----:R-:W-:-:S04]  /*1340*/  @P0 IMAD R8, R8, R15, R9 ;  /* 0x0000000f08080224 */ /* 0x002fc800078e0209 */
[C---:B--2---:R-:W-:Y:S02]  /*1350*/  @P0 IMAD R3, R8.reuse, R6, R3 ;  /* 0x0000000608030224 */ /* 0x044fe400078e0203 */
[----:B------:R-:W-:-:S07]  /*1360*/  @P0 IMAD R2, R8, R7, R2 ;  /* 0x0000000708020224 */ /* 0x000fce00078e0202 */
.L_x_2148:
[----:B------:R-:W-:Y:S02]  /*1370*/  ULDC.64 UR8, c[0x0][0x418] ;  /* 0x0001060000087ab9 */ /* 0x000fe40000000a00 */
[----:B------:R-:W-:-:S04]  /*1380*/  IADD3 R4, P0, R2, UR8, RZ ;  /* 0x0000000802047c10 */ /* 0x000fc8000ff1e0ff */
[----:B------:R-:W-:Y:S01]  /*1390*/  IADD3.X R5, RZ, UR9, RZ, P0, !PT ;  /* 0x00000009ff057c10 */ /* 0x000fe200087fe4ff */
[----:B------:R-:W0:Y:S01]  /*13a0*/  LDC.U16 R2, c[0x0][0x422] ;  /* 0x00010880ff027b82 */ /* 0x000e220000000400 */
[----:B------:R-:W-:-:S03]  /*13b0*/  ULDC.64 UR8, c[0x0][0x410] ;  /* 0x0001040000087ab9 */ /* 0x000fc60000000a00 */
[----:B------:R-:W2:Y:S01]  /*13c0*/  LDG.E.U16 R4, desc[UR4][R4.64] ;  /* 0x0000000404047981 */ /* 0x000ea2000c1e1500 */
[----:B------:R-:W-:Y:S01]  /*13d0*/  IADD3 R0, R0, 0x80, RZ ;  /* 0x0000008000007810 */ /* 0x000fe20007ffe0ff */
[----:B0-----:R-:W-:-:S05]  /*13e0*/  HADD2.F32 R2, -RZ, R2.H0_H0 ;  /* 0x20000002ff027230 */ /* 0x001fca0000004100 */
[----:B------:R-:W-:Y:S01]  /*13f0*/  FADD.FTZ R2, |R2|, -RZ ;  /* 0x800000ff02027221 */ /* 0x000fe20000010200 */
[----:B--2---:R-:W-:-:S05]  /*1400*/  HADD2.F32 R6, -RZ, R4.H0_H0 ;  /* 0x20000004ff067230 */ /* 0x004fca0000004100 */
        /* <DEDUP_REMOVED lines=16> */
[----:B------:R-:W-:Y:S02]  /*1510*/  F2FP.F16.F32.PACK_AB R6, RZ, R6 ;  /* 0x00000006ff06723e */ /* 0x000fe400000000ff */
[----:B------:R-:W-:-:S05]  /*1520*/  IADD3.X R3, RZ, UR9, RZ, P0, !PT ;  /* 0x00000009ff037c10 */ /* 0x000fca00087fe4ff */
[----:B------:R0:W-:Y:S04]  /*1530*/  STG.E.U16 desc[UR4][R2.64], R6 ;  /* 0x0000000602007986 */ /* 0x0001e8000c101504 */
.L_x_2147:
[----:B------:R-:W-:Y:S05]  /*1540*/  BSYNC B0 ;  /* 0x0000000000007941 */ /* 0x000fea0003800000 */
.L_x_2146:
        /* <DEDUP_REMOVED lines=34> */
[----:B------:R-:W-:Y:S01]  /*1770*/  ISETP.NE.AND P0, PT, R8, 0x3, PT ;  /* 0x000000030800780c */ /* 0x000fe20003f05270 */
[----:B------:R-:W-:Y:S01]  /*1780*/  ULDC UR7, c[0x0][0x234] ;  /* 0x00008d0000077ab9 */ /* 0x000fe20000000800 */
        /* <DEDUP_REMOVED lines=256> */
[C---:B------:R-:W-:Y:S01]  /*2790*/  IADD3 R11, -R9.reuse, RZ, RZ ;  /* 0x000000ff090b7210 */ /* 0x040fe20007ffe1ff */
        /* <DEDUP_REMOVED lines=12> */
.L_x_2151:
        /* <DEDUP_REMOVED lines=333> */
.L_x_2152:
        /* <DEDUP_REMOVED lines=29> */
.L_x_2150:
[----:B------:R-:W-:Y:S05]  /*3f00*/  BSYNC B0 ;  /* 0x0000000000007941 */ /* 0x000fea0003800000 */
.L_x_2149:
[----:B------:R-:W-:-:S13]  /*3f10*/  ISETP.GE.AND P0, PT, R0, UR6, PT ;  /* 0x0000000600007c0c */ /* 0x000fda000bf06270 */
[----:B------:R-:W-:Y:S05]  /*3f20*/  @P0 EXIT ;  /* 0x000000000000094d */ /* 0x000fea0003800000 */
[----:B------:R-:W3:Y:S01]  /*3f30*/  LDC R8, c[0x0][0x218] ;  /* 0x00008600ff087b82 */ /* 0x000ee20000000800 */
[----:B012---:R-:W-:Y:S02]  /*3f40*/  CS2R R2, SRZ ;  /* 0x0000000000027805 */ /* 0x007fe4000001ff00 */
[----:B---3--:R-:W-:-:S13]  /*3f50*/  ISETP.NE.AND P0, PT, R8, RZ, PT ;  /* 0x000000ff0800720c */ /* 0x008fda0003f05270 */
[----:B------:R-:W-:Y:S05]  /*3f60*/  @!P0 BRA `(.L_x_2153) ;  /* 0x0000001000a88947 */ /* 0x000fea0003800000 */
[----:B------:R-:W-:Y:S01]  /*3f70*/  HFMA2.MMA R2, -RZ, RZ, 0, 0 ;  /* 0x00000000ff027435 */ /* 0x000fe200000001ff */
[----:B------:R-:W-:Y:S01]  /*3f80*/  IMAD.MOV.U32 R3, RZ, RZ, R0 ;  /* 0x000000ffff037224 */ /* 0x000fe200078e0000 */
        /* <DEDUP_REMOVED lines=285> */
[----:B------:R-:W1:Y:S01]  /*5160*/  @P0 LDC R11, c[0x0][0x33c] ;  /* 0x0000cf00ff0b0b82 */ /* 0x000e620000000800 */
[----:B------:R-:W-:-:S04]  /*5170*/  IMAD R4, R4, UR8, R5 ;  /* 0x0000000804047c24 */ /* 0x000fc8000f8e0205 */
[C---:B------:R-:W-:Y:S02]  /*5180*/  IMAD R3, R4.reuse, UR6, R3 ;  /* 0x0000000604037c24 */ /* 0x040fe4000f8e0203 */
[----:B------:R-:W-:Y:S01]  /*5190*/  IMAD R2, R4, UR7, R2 ;  /* 0x0000000704027c24 */ /* 0x000fe2000f8e0202 */
[----:B------:R-:W2:Y:S01]  /*51a0*/  @P0 LDC.64 R12, c[0x0][0x408] ;  /* 0x00010200ff0c0b82 */ /* 0x000ea20000000a00 */
[----:B0-----:R-:W-:-:S05]  /*51b0*/  @P0 IMAD.HI.U32 R0, R7, R8, R6 ;  /* 0x0000000807000227 */ /* 0x001fca00078e0006 */
[----:B------:R-:W-:-:S04]  /*51c0*/  @P0 SHF.R.U32.HI R0, RZ, R9, R0 ;  /* 0x00000009ff000219 */ /* 0x000fc80000011600 */
[----:B------:R-:W-:-:S05]  /*51d0*/  @P0 IADD3 R6, -R0, RZ, RZ ;  /* 0x000000ff00060210 */ /* 0x000fca0007ffe1ff */
[----:B-1----:R-:W-:-:S04]  /*51e0*/  @P0 IMAD R6, R11, R6, R7 ;  /* 0x000000060b060224 */ /* 0x002fc800078e0207 */
[C---:B--2---:R-:W-:Y:S02]  /*51f0*/  @P0 IMAD R3, R6.reuse, R12, R3 ;  /* 0x0000000c06030224 */ /* 0x044fe400078e0203 */
[----:B------:R-:W-:-:S07]  /*5200*/  @P0 IMAD R2, R6, R13, R2 ;  /* 0x0000000d06020224 */ /* 0x000fce00078e0202 */
.L_x_2153:
[----:B------:R-:W-:Y:S02]  /*5210*/  ULDC.64 UR6, c[0x0][0x418] ;  /* 0x0001060000067ab9 */ /* 0x000fe40000000a00 */
[----:B------:R-:W-:-:S04]  /*5220*/  IADD3 R4, P0, R2, UR6, RZ ;  /* 0x0000000602047c10 */ /* 0x000fc8000ff1e0ff */
[----:B------:R-:W-:Y:S01]  /*5230*/  IADD3.X R5, RZ, UR7, RZ, P0, !PT ;  /* 0x00000007ff057c10 */ /* 0x000fe200087fe4ff */
[----:B------:R-:W0:Y:S01]  /*5240*/  LDC.U16 R0, c[0x0][0x422] ;  /* 0x00010880ff007b82 */ /* 0x000e220000000400 */
[----:B------:R-:W-:-:S03]  /*5250*/  ULDC.64 UR6, c[0x0][0x410] ;  /* 0x0001040000067ab9 */ /* 0x000fc60000000a00 */
[----:B------:R-:W2:Y:S01]  /*5260*/  LDG.E.U16 R4, desc[UR4][R4.64] ;  /* 0x0000000404047981 */ /* 0x000ea2000c1e1500 */
        /* <DEDUP_REMOVED lines=21> */
[----:B------:R-:W-:Y:S01]  /*53c0*/  STG.E.U16 desc[UR4][R2.64], R0 ;  /* 0x0000000002007986 */ /* 0x000fe2000c101504 */
[----:B------:R-:W-:Y:S05]  /*53d0*/  EXIT ;  /* 0x000000000000794d */ /* 0x000fea0003800000 */
.L_x_2154:
        /* <DEDUP_REMOVED lines=10> */
.L_x_19776:


//--------------------- .text._ZN2at6native27unrolled_elementwise_kernelINS0_13AUnaryFunctorIN3c104HalfES4_S4_ZZZNS0_17hypot_kernel_cudaERNS_18TensorIteratorBaseEENKUlvE_clEvENKUlvE1_clEvEUlS4_S4_E_EESt5arrayIPcLm2EELi4E23TrivialOffsetCalculatorILi1EjESF_NS0_6memory15LoadWithoutCastENSG_16StoreWithoutCastEEEviT_T0_T2_T3_T4_T5_ --------------------------
	.section	.text._ZN2at6native27unrolled_elementwise_kernelINS0_13AUnaryFunctorIN3c104HalfES4_S4_ZZZNS0_17hypot_kernel_cudaERNS_18TensorIteratorBaseEENKUlvE_clEvENKUlvE1_clEvEUlS4_S4_E_EESt5arrayIPcLm2EELi4E23TrivialOffsetCalculatorILi1EjESF_NS0_6memory15LoadWithoutCastENSG_16StoreWithoutCastEEEviT_T0_T2_T3_T4_T5_,"ax",@progbits
	.align	128
        .global         _ZN2at6native27unrolled_elementwise_kernelINS0_13AUnaryFunctorIN3c104HalfES4_S4_ZZZNS0_17hypot_kernel_cudaERNS_18TensorIteratorBaseEENKUlvE_clEvENKUlvE1_clEvEUlS4_S4_E_EESt5arrayIPcLm2EELi4E23TrivialOffsetCalculatorILi1EjESF_NS0_6memory15LoadWithoutCastENSG_16StoreWithoutCastEEEviT_T0_T2_T3_T4_T5_
        .type           _ZN2at6native27unrolled_elementwise_kernelINS0_13AUnaryFunctorIN3c104HalfES4_S4_ZZZNS0_17hypot_kernel_cudaERNS_18TensorIteratorBaseEENKUlvE_clEvENKUlvE1_clEvEUlS4_S4_E_EESt5arrayIPcLm2EELi4E23TrivialOffsetCalculatorILi1EjESF_NS0_6memory15LoadWithoutCastENSG_16StoreWithoutCastEEEviT_T0_T2_T3_T4_T5_,@function
        .size           _ZN2at6native27unrolled_elementwise_kernelINS0_13AUnaryFunctorIN3c104HalfES4_S4_ZZZNS0_17hypot_kernel_cudaERNS_18TensorIteratorBaseEENKUlvE_clEvENKUlvE1_clEvEUlS4_S4_E_EESt5arrayIPcLm2EELi4E23TrivialOffsetCalculatorILi1EjESF_NS0_6memory15LoadWithoutCastENSG_16StoreWithoutCastEEEviT_T0_T2_T3_T4_T5_,(.L_x_19777 - _ZN2at6native27unrolled_elementwise_kernelINS0_13AUnaryFunctorIN3c104HalfES4_S4_ZZZNS0_17hypot_kernel_cudaERNS_18TensorIteratorBaseEENKUlvE_clEvENKUlvE1_clEvEUlS4_S4_E_EESt5arrayIPcLm2EELi4E23TrivialOffsetCalculatorILi1EjESF_NS0_6memory15LoadWithoutCastENSG_16StoreWithoutCastEEEviT_T0_T2_T3_T4_T5_)
        .other          _ZN2at6native27unrolled_elementwise_kernelINS0_13AUnaryFunctorIN3c104HalfES4_S4_ZZZNS0_17hypot_kernel_cudaERNS_18TensorIteratorBaseEENKUlvE_clEvENKUlvE1_clEvEUlS4_S4_E_EESt5arrayIPcLm2EELi4E23TrivialOffsetCalculatorILi1EjESF_NS0_6memory15LoadWithoutCastENSG_16StoreWithoutCastEEEviT_T0_T2_T3_T4_T5_,@"STO_CUDA_ENTRY STV_DEFAULT"
_ZN2at6native27unrolled_elementwise_kernelINS0_13AUnaryFunctorIN3c104HalfES4_S4_ZZZNS0_17hypot_kernel_cudaERNS_18TensorIteratorBaseEENKUlvE_clEvENKUlvE1_clEvEUlS4_S4_E_EESt5arrayIPcLm2EELi4E23TrivialOffsetCalculatorILi1EjESF_NS0_6memory15LoadWithoutCastENSG_16StoreWithoutCastEEEviT_T0_T2_T3_T4_T5_:
.text._ZN2at6native27unrolled_elementwise_kernelINS0_13AUnaryFunctorIN3c104HalfES4_S4_ZZZNS0_17hypot_kernel_cudaERNS_18TensorIteratorBaseEENKUlvE_clEvENKUlvE1_clEvEUlS4_S4_E_EESt5arrayIPcLm2EELi4E23TrivialOffsetCalculatorILi1EjESF_NS0_6memory15LoadWithoutCastENSG_16StoreWithoutCastEEEviT_T0_T2_T3_T4_T5_:
        /* <DEDUP_REMOVED lines=11> */
[----:B------:R-:W-:-:S04]  /*00b0*/  @!P0 IADD3 R9, R3, 0x80, RZ ;  /* 0x0000008003098810 */ /* 0x000fc80007ffe0ff */
[----:B------:R-:W-:-:S13]  /*00c0*/  ISETP.GE.AND P1, PT, R9, R2, PT ;  /* 0x000000020900720c */ /* 0x000fda0003f26270 */
[----:B------:R-:W-:Y:S01]  /*00d0*/  @!P1 IMAD R15, R0, 0x200, R9 ;  /* 0x00000200000f9824 */ /* 0x000fe200078e0209 */
[----:B------:R-:W0:Y:S01]  /*00e0*/  @!P1 LDC.64 R10, c[0x0][0x220] ;  /* 0x00008800ff0a9b82 */ /* 0x000e220000000a00 */
[----:B------:R-:W-:-:S05]  /*00f0*/  @!P1 VIADD R9, R9, 0x80 ;  /* 0x0000008009099836 */ /* 0x000fca0000000000 */
[----:B------:R-:W-:-:S13]  /*0100*/  ISETP.GE.AND P3, PT, R9, R2, PT ;  /* 0x000000020900720c */ /* 0x000fda0003f66270 */
[----:B------:R-:W1:Y:S01]  /*0110*/  @!P3 LDC.64 R6, c[0x0][0x220] ;  /* 0x00008800ff06bb82 */ /* 0x000e620000000a00 */
[----:B------:R-:W-:Y:S01]  /*0120*/  @!P3 LEA R17, R0, R9, 0x9 ;  /* 0x000000090011b211 */ /* 0x000fe200078e48ff */
        /* <DEDUP_REMOVED lines=9> */
[----:B------:R-:W-:Y:S01]  /*01c0*/  IADD3 R19, R3, 0x100, RZ ;  /* 0x0000010003137810 */ /* 0x000fe20007ffe0ff */
[----:B------:R-:W-:Y:S02]  /*01d0*/  BSSY B0, `(.L_x_2155) ;  /* 0x0000027000007945 */ /* 0x000fe40003800000 */
[----:B------:R-:W1:Y:S01]  /*01e0*/  @!P0 LDC.64 R6, c[0x0][0x220] ;  /* 0x00008800ff068b82 */ /* 0x000e620000000a00 */
        /* <DEDUP_REMOVED lines=9> */
[----:B0-----:R-:W-:Y:S01]  /*0280*/  VIADD R11, R3, 0x180 ;  /* 0x00000180030b7836 */ /* 0x001fe20000000000 */
[----:B------:R-:W-:Y:S01]  /*0290*/  @!P0 IADD3 R3, R5, 0x80, RZ ;  /* 0x0000008005038810 */ /* 0x000fe20007ffe0ff */
[----:B------:R-:W-:Y:S01]  /*02a0*/  @!P0 IMAD R5, R0, 0x200, R5 ;  /* 0x0000020000058824 */ /* 0x000fe200078e0205 */
[-C--:B------:R-:W-:Y:S02]  /*02b0*/  ISETP.GE.AND P2, PT, R19, R2.reuse, PT ;  /* 0x000000021300720c */ /* 0x080fe40003f46270 */
[----:B------:R-:W-:-:S02]  /*02c0*/  ISETP.GE.AND P3, PT, R11, R2, PT ;  /* 0x000000020b00720c */ /* 0x000fc40003f66270 */
[----:B------:R-:W-:Y:S01]  /*02d0*/  ISETP.GE.AND P4, PT, R3, R2, PT ;  /* 0x000000020300720c */ /* 0x000fe20003f86270 */
[----:B-1----:R-:W-:Y:S01]  /*02e0*/  @!P0 IMAD.WIDE.U32 R6, R5, 0x2, R14 ;  /* 0x0000000205068825 */ /* 0x002fe200078e000e */
[----:B------:R-:W-:Y:S11]  /*02f0*/  @P0 BRA `(.L_x_2156) ;  /* 0x0000000000500947 */ /* 0x000ff60003800000 */
        /* <DEDUP_REMOVED lines=20> */
.L_x_2156:
[----:B------:R-:W-:Y:S05]  /*0440*/  BSYNC B0 ;  /* 0x0000000000007941 */ /* 0x000fea0003800000 */
.L_x_2155:
        /* <DEDUP_REMOVED lines=22> */
.L_x_2158:
[----:B------:R-:W-:Y:S05]  /*05b0*/  BSYNC B0 ;  /* 0x0000000000007941 */ /* 0x000fea0003800000 */
.L_x_2157:
        /* <DEDUP_REMOVED lines=22> */
.L_x_2160:
[----:B------:R-:W-:Y:S05]  /*0720*/  BSYNC B0 ;  /* 0x0000000000007941 */ /* 0x000fea0003800000 */
.L_x_2159:
        /* <DEDUP_REMOVED lines=22> */
.L_x_2162:
[----:B------:R-:W-:Y:S05]  /*0890*/  BSYNC B0 ;  /* 0x0000000000007941 */ /* 0x000fea0003800000 */
.L_x_2161:
[----:B------:R0:W-:Y:S01]  /*08a0*/  @!P0 STG.E.U16 desc[UR4][R6.64], R5 ;  /* 0x0000000506008986 */ /* 0x0001e2000c101504 */
[----:B------:R-:W-:Y:S04]  /*08b0*/  BSSY B0, `(.L_x_2163) ;  /* 0x000000c000007945 */ /* 0x000fe80003800000 */
[----:B------:R-:W-:Y:S05]  /*08c0*/  @P4 BRA `(.L_x_2164) ;  /* 0x0000000000284947 */ /* 0x000fea0003800000 */
[----:B0-----:R-:W0:Y:S01]  /*08d0*/  LDC.64 R6, c[0x0][0x218] ;  /* 0x00008600ff067b82 */ /* 0x001e220000000a00 */
[----:B------:R-:W-:Y:S01]  /*08e0*/  LEA R5, R0, R3, 0x9 ;  /* 0x0000000300057211 */ /* 0x000fe200078e48ff */
[----:B------:R-:W-:-:S05]  /*08f0*/  VIADD R3, R3, 0x80 ;  /* 0x0000008003037836 */ /* 0x000fca0000000000 */
[----:B------:R-:W-:-:S13]  /*0900*/  ISETP.GE.AND P0, PT, R3, R2, PT ;  /* 0x000000020300720c */ /* 0x000fda0003f06270 */
[----:B------:R-:W-:Y:S01]  /*0910*/  @!P0 LEA R11, R0, R3, 0x9 ;  /* 0x00000003000b8211 */ /* 0x000fe200078e48ff */
[----:B------:R-:W-:Y:S02]  /*0920*/  @!P0 VIADD R3, R3, 0x80 ;  /* 0x0000008003038836 */ /* 0x000fe40000000000 */
[----:B0----5:R-:W-:-:S04]  /*0930*/  IMAD.WIDE.U32 R4, R5, 0x2, R6 ;  /* 0x0000000205047825 */ /* 0x021fc800078e0006 */
[----:B------:R-:W-:Y:S01]  /*0940*/  @!P0 IMAD.WIDE.U32 R6, R11, 0x2, R6 ;  /* 0x000000020b068825 */ /* 0x000fe200078e0006 */
[----:B------:R1:W-:Y:S04]  /*0950*/  STG.E.U16 desc[UR4][R4.64], R9 ;  /* 0x0000000904007986 */ /* 0x0003e8000c101504 */
[----:B------:R1:W-:Y:S02]  /*0960*/  @!P0 STG.E.U16 desc[UR4][R6.64], R8 ;  /* 0x0000000806008986 */ /* 0x0003e4000c101504 */
.L_x_2164:
[----:B------:R-:W-:Y:S05]  /*0970*/  BSYNC B0 ;  /* 0x0000000000007941 */ /* 0x000fea0003800000 */
.L_x_2163:
[----:B------:R-:W-:-:S13]  /*0980*/  ISETP.GE.AND P0, PT, R3, R2, PT ;  /* 0x000000020300720c */ /* 0x000fda0003f06270 */
[----:B------:R-:W-:Y:S05]  /*0990*/  @P0 EXIT ;  /* 0x000000000000094d */ /* 0x000fea0003800000 */
[----:B01---5:R-:W0:Y:S01]  /*09a0*/  LDC.64 R4, c[0x0][0x218] ;  /* 0x00008600ff047b82 */ /* 0x023e220000000a00 */
[----:B------:R-:W-:-:S05]  /*09b0*/  LEA R3, R0, R3, 0x9 ;  /* 0x0000000300037211 */ /* 0x000fca00078e48ff */
[----:B0-----:R-:W-:-:S05]  /*09c0*/  IMAD.WIDE.U32 R2, R3, 0x2, R4 ;  /* 0x0000000203027825 */ /* 0x001fca00078e0004 */
[----:B------:R-:W-:Y:S01]  /*09d0*/  STG.E.U16 desc[UR4][R2.64], R10 ;  /* 0x0000000a02007986 */ /* 0x000fe2000c101504 */
[----:B------:R-:W-:Y:S05]  /*09e0*/  EXIT ;  /* 0x000000000000794d */ /* 0x000fea0003800000 */
.L_x_2165:
        /* <DEDUP_REMOVED lines=9> */
.L_x_19777:


//--------------------- .text._ZN2at6native29vectorized_elementwise_kernelILi2ENS0_13AUnaryFunctorIN3c104HalfES4_S4_ZZZNS0_17hypot_kernel_cudaERNS_18TensorIteratorBaseEENKUlvE_clEvENKUlvE1_clEvEUlS4_S4_E_EESt5arrayIPcLm2EEEEviT0_T1_ --------------------------
	.section	.text._ZN2at6native29vectorized_elementwise_kernelILi2ENS0_13AUnaryFunctorIN3c104HalfES4_S4_ZZZNS0_17hypot_kernel_cudaERNS_18TensorIteratorBaseEENKUlvE_clEvENKUlvE1_clEvEUlS4_S4_E_EESt5arrayIPcLm2EEEEviT0_T1_,"ax",@progbits
	.align	128
        .global         _ZN2at6native29vectorized_elementwise_kernelILi2ENS0_13AUnaryFunctorIN3c104HalfES4_S4_ZZZNS0_17hypot_kernel_cudaERNS_18TensorIteratorBaseEENKUlvE_clEvENKUlvE1_clEvEUlS4_S4_E_EESt5arrayIPcLm2EEEEviT0_T1_
        .type           _ZN2at6native29vectorized_elementwise_kernelILi2ENS0_13AUnaryFunctorIN3c104HalfES4_S4_ZZZNS0_17hypot_kernel_cudaERNS_18TensorIteratorBaseEENKUlvE_clEvENKUlvE1_clEvEUlS4_S4_E_EESt5arrayIPcLm2EEEEviT0_T1_,@function
        .size           _ZN2at6native29vectorized_elementwise_kernelILi2ENS0_13AUnaryFunctorIN3c104HalfES4_S4_ZZZNS0_17hypot_kernel_cudaERNS_18TensorIteratorBaseEENKUlvE_clEvENKUlvE1_clEvEUlS4_S4_E_EESt5arrayIPcLm2EEEEviT0_T1_,(.L_x_19778 - _ZN2at6native29vectorized_elementwise_kernelILi2ENS0_13AUnaryFunctorIN3c104HalfES4_S4_ZZZNS0_17hypot_kernel_cudaERNS_18TensorIteratorBaseEENKUlvE_clEvENKUlvE1_clEvEUlS4_S4_E_EESt5arrayIPcLm2EEEEviT0_T1_)
        .other          _ZN2at6native29vectorized_elementwise_kernelILi2ENS0_13AUnaryFunctorIN3c104HalfES4_S4_ZZZNS0_17hypot_kernel_cudaERNS_18TensorIteratorBaseEENKUlvE_clEvENKUlvE1_clEvEUlS4_S4_E_EESt5arrayIPcLm2EEEEviT0_T1_,@"STO_CUDA_ENTRY STV_DEFAULT"
_ZN2at6native29vectorized_elementwise_kernelILi2ENS0_13AUnaryFunctorIN3c104HalfES4_S4_ZZZNS0_17hypot_kernel_cudaERNS_18TensorIteratorBaseEENKUlvE_clEvENKUlvE1_clEvEUlS4_S4_E_EESt5arrayIPcLm2EEEEviT0_T1_:
.text._ZN2at6native29vectorized_elementwise_kernelILi2ENS0_13AUnaryFunctorIN3c104HalfES4_S4_ZZZNS0_17hypot_kernel_cudaERNS_18TensorIteratorBaseEENKUlvE_clEvENKUlvE1_clEvEUlS4_S4_E_EESt5arrayIPcLm2EEEEviT0_T1_:
        /* <DEDUP_REMOVED lines=16> */
[----:B------:R-:W1:Y:S02]  /*0100*/  LDC.U16 R2, c[0x0][0x216] ;  /* 0x00008580ff027b82 */ /* 0x000e640000000400 */
[----:B-1----:R-:W-:-:S05]  /*0110*/  HADD2.F32 R2, -RZ, R2.H0_H0 ;  /* 0x20000002ff027230 */ /* 0x002fca0000004100 */
[----:B------:R-:W-:Y:S01]  /*0120*/  FADD.FTZ R2, |R2|, -RZ ;  /* 0x800000ff02027221 */ /* 0x000fe20000010200 */
[----:B--2---:R-:W-:-:S05]  /*0130*/  HADD2.F32 R4, -RZ, R7.H0_H0 ;  /* 0x20000007ff047230 */ /* 0x004fca0000004100 */
[----:B------:R-:W-:Y:S01]  /*0140*/  FADD.FTZ R15, |R4|, -RZ ;  /* 0x800000ff040f7221 */ /* 0x000fe20000010200 */
[----:B------:R-:W-:-:S04]  /*0150*/  HADD2.F32 R4, -RZ, R7.H1_H1 ;  /* 0x30000007ff047230 */ /* 0x000fc80000004100 */
[-C--:B------:R-:W-:Y:S01]  /*0160*/  VIMNMX R7, R2, R15.reuse, !PT ;  /* 0x0000000f02077248 */ /* 0x080fe20007fe0100 */
[----:B------:R-:W-:Y:S01]  /*0170*/  FADD.FTZ R17, |R4|, -RZ ;  /* 0x800000ff04117221 */ /* 0x000fe20000010200 */
[C---:B------:R-:W-:Y:S02]  /*0180*/  VIMNMX R15, R2.reuse, R15, PT ;  /* 0x0000000f020f7248 */ /* 0x040fe40003fe0100 */
[----:B------:R-:W-:Y:S02]  /*0190*/  LOP3.LUT R11, R7, 0xfe000000, RZ, 0xc0, !PT ;  /* 0xfe000000070b7812 */ /* 0x000fe400078ec0ff */
[----:B------:R-:W-:Y:S02]  /*01a0*/  VIMNMX R8, R2, R17, !PT ;  /* 0x0000001102087248 */ /* 0x000fe40007fe0100 */
[----:B------:R-:W-:Y:S02]  /*01b0*/  IADD3 R4, -R11, 0x7e800000, RZ ;  /* 0x7e8000000b047810 */ /* 0x000fe40007ffe1ff */
[----:B------:R-:W-:-:S02]  /*01c0*/  LOP3.LUT R10, R8, 0xfe000000, RZ, 0xc0, !PT ;  /* 0xfe000000080a7812 */ /* 0x000fc400078ec0ff */
[----:B0-----:R-:W-:Y:S01]  /*01d0*/  VIMNMX R12, R2, R17, PT ;  /* 0x00000011020c7248 */ /* 0x001fe20003fe0100 */
[-C--:B------:R-:W-:Y:S01]  /*01e0*/  FMUL.FTZ R13, R15, R4.reuse ;  /* 0x000000040f0d7220 */ /* 0x080fe20000410000 */
[----:B------:R-:W-:Y:S01]  /*01f0*/  IADD3 R17, -R10, 0x7e800000, RZ ;  /* 0x7e8000000a117810 */ /* 0x000fe20007ffe1ff */
[----:B------:R-:W-:Y:S01]  /*0200*/  FMUL.FTZ R4, R7, R4 ;  /* 0x0000000407047220 */ /* 0x000fe20000410000 */
[----:B------:R-:W-:Y:S01]  /*0210*/  FSETP.NEU.FTZ.AND P0, PT, R15, RZ, PT ;  /* 0x000000ff0f00720b */ /* 0x000fe20003f1d000 */
[----:B------:R-:W-:Y:S01]  /*0220*/  FMUL.FTZ R13, R13, R13 ;  /* 0x0000000d0d0d7220 */ /* 0x000fe20000410000 */
[----:B------:R-:W-:Y:S01]  /*0230*/  FSETP.NEU.FTZ.AND P1, PT, R15, +INF , PT ;  /* 0x7f8000000f00780b */ /* 0x000fe20003f3d000 */
[-C--:B------:R-:W-:Y:S01]  /*0240*/  FMUL.FTZ R14, R12, R17.reuse ;  /* 0x000000110c0e7220 */ /* 0x080fe20000410000 */
[----:B------:R-:W-:Y:S01]  /*0250*/  FMUL.FTZ R17, R8, R17 ;  /* 0x0000001108117220 */ /* 0x000fe20000410000 */
[----:B------:R-:W-:Y:S01]  /*0260*/  FFMA.FTZ R16, R4, R4, R13 ;  /* 0x0000000404107223 */ /* 0x000fe2000001000d */
[----:B---3--:R-:W-:-:S02]  /*0270*/  HADD2.F32 R4, -RZ, R6.H0_H0 ;  /* 0x20000006ff047230 */ /* 0x008fc40000004100 */
[----:B------:R-:W-:Y:S01]  /*0280*/  FMUL.FTZ R14, R14, R14 ;  /* 0x0000000e0e0e7220 */ /* 0x000fe20000410000 */
[----:B------:R-:W-:Y:S01]  /*0290*/  HADD2.F32 R6, -RZ, R6.H1_H1 ;  /* 0x30000006ff067230 */ /* 0x000fe20000004100 */
[----:B------:R-:W-:Y:S01]  /*02a0*/  FSETP.NEU.FTZ.AND P2, PT, R12, RZ, PT ;  /* 0x000000ff0c00720b */ /* 0x000fe20003f5d000 */
[----:B------:R-:W-:Y:S01]  /*02b0*/  FADD.FTZ R19, |R4|, -RZ ;  /* 0x800000ff04137221 */ /* 0x000fe20000010200 */
[----:B------:R-:W-:Y:S01]  /*02c0*/  FFMA.FTZ R17, R17, R17, R14 ;  /* 0x0000001111117223 */ /* 0x000fe2000001000e */
[----:B------:R-:W0:Y:S01]  /*02d0*/  MUFU.SQRT R16, R16 ;  /* 0x0000001000107308 */ /* 0x000e220000002000 */
[----:B------:R-:W-:Y:S02]  /*02e0*/  LOP3.LUT R11, R11, 0x800000, RZ, 0xfc, !PT ;  /* 0x008000000b0b7812 */ /* 0x000fe400078efcff */
[CC--:B------:R-:W-:Y:S02]  /*02f0*/  VIMNMX R4, R2.reuse, R19.reuse, !PT ;  /* 0x0000001302047248 */ /* 0x0c0fe40007fe0100 */
[----:B------:R-:W-:Y:S01]  /*0300*/  VIMNMX R14, R2, R19, PT ;  /* 0x00000013020e7248 */ /* 0x000fe20003fe0100 */
[----:B------:R-:W-:Y:S01]  /*0310*/  FADD.FTZ R19, |R6|, -RZ ;  /* 0x800000ff06137221 */ /* 0x000fe20000010200 */
[----:B------:R-:W-:Y:S01]  /*0320*/  LOP3.LUT R13, R4, 0xfe000000, RZ, 0xc0, !PT ;  /* 0xfe000000040d7812 */ /* 0x000fe200078ec0ff */
[----:B------:R-:W1:Y:S01]  /*0330*/  MUFU.SQRT R17, R17 ;  /* 0x0000001100117308 */ /* 0x000e620000002000 */
[----:B------:R-:W-:-:S02]  /*0340*/  LOP3.LUT R10, R10, 0x800000, RZ, 0xfc, !PT ;  /* 0x008000000a0a7812 */ /* 0x000fc400078efcff */
[----:B------:R-:W-:Y:S02]  /*0350*/  IADD3 R15, -R13, 0x7e800000, RZ ;  /* 0x7e8000000d0f7810 */ /* 0x000fe40007ffe1ff */
[----:B------:R-:W-:Y:S02]  /*0360*/  FSETP.NEU.FTZ.AND P3, PT, R12, +INF , PT ;  /* 0x7f8000000c00780b */ /* 0x000fe40003f7d000 */
[C---:B------:R-:W-:Y:S01]  /*0370*/  FSETP.NEU.FTZ.AND P4, PT, R14.reuse, +INF , PT ;  /* 0x7f8000000e00780b */ /* 0x040fe20003f9d000 */
[-C--:B------:R-:W-:Y:S01]  /*0380*/  FMUL.FTZ R6, R14, R15.reuse ;  /* 0x0000000f0e067220 */ /* 0x080fe20000410000 */
[----:B------:R-:W-:Y:S01]  /*0390*/  FMUL.FTZ R15, R4, R15 ;  /* 0x0000000f040f7220 */ /* 0x000fe20000410000 */
[----:B0-----:R-:W-:Y:S01]  /*03a0*/  @P0 FMUL.FTZ R7, R16, R11 ;  /* 0x0000000b10070220 */ /* 0x001fe20000410000 */
[----:B------:R-:W-:Y:S01]  /*03b0*/  FSETP.NEU.FTZ.AND P0, PT, R14, RZ, PT ;  /* 0x000000ff0e00720b */ /* 0x000fe20003f1d000 */
[----:B------:R-:W-:Y:S01]  /*03c0*/  FMUL.FTZ R12, R6, R6 ;  /* 0x00000006060c7220 */ /* 0x000fe20000410000 */
[C---:B------:R-:W-:Y:S01]  /*03d0*/  VIMNMX R6, R2.reuse, R19, !PT ;  /* 0x0000001302067248 */ /* 0x040fe20007fe0100 */
[--C-:B----4-:R-:W-:Y:S01]  /*03e0*/  HADD2.F32 R11, -RZ, R9.reuse.H0_H0 ;  /* 0x20000009ff0b7230 */ /* 0x110fe20000004100 */
[----:B------:R-:W-:Y:S01]  /*03f0*/  FSEL R7, R7, +INF , P1 ;  /* 0x7f80000007077808 */ /* 0x000fe20000800000 */
[----:B------:R-:W-:Y:S01]  /*0400*/  FFMA.FTZ R12, R15, R15, R12 ;  /* 0x0000000f0f0c7223 */ /* 0x000fe2000001000c */
[----:B-1----:R-:W-:Y:S01]  /*0410*/  @P2 FMUL.FTZ R8, R17, R10 ;  /* 0x0000000a11082220 */ /* 0x002fe20000410000 */
[----:B------:R-:W-:Y:S01]  /*0420*/  VIMNMX R19, R2, R19, PT ;  /* 0x0000001302137248 */ /* 0x000fe20003fe0100 */
[----:B------:R-:W-:-:S02]  /*0430*/  HADD2.F32 R9, -RZ, R9.H1_H1 ;  /* 0x30000009ff097230 */ /* 0x000fc40000004100 */
[----:B------:R-:W-:Y:S01]  /*0440*/  FADD.FTZ R11, |R11|, -RZ ;  /* 0x800000ff0b0b7221 */ /* 0x000fe20000010200 */
[----:B------:R-:W-:Y:S01]  /*0450*/  LOP3.LUT R13, R13, 0x800000, RZ, 0xfc, !PT ;  /* 0x008000000d0d7812 */ /* 0x000fe200078efcff */
[----:B------:R-:W0:Y:S01]  /*0460*/  MUFU.SQRT R12, R12 ;  /* 0x0000000c000c7308 */ /* 0x000e220000002000 */
[----:B------:R-:W-:Y:S01]  /*0470*/  FSEL R10, R8, +INF , P3 ;  /* 0x7f800000080a7808 */ /* 0x000fe20001800000 */
[--C-:B-----5:R-:W-:Y:S01]  /*0480*/  HADD2.F32 R14, -RZ, R3.reuse.H0_H0 ;  /* 0x20000003ff0e7230 */ /* 0x120fe20000004100 */
[----:B------:R-:W-:Y:S01]  /*0490*/  LOP3.LUT R8, R6, 0xfe000000, RZ, 0xc0, !PT ;  /* 0xfe00000006087812 */ /* 0x000fe200078ec0ff */
[----:B------:R-:W-:Y:S01]  /*04a0*/  FADD.FTZ R17, |R9|, -RZ ;  /* 0x800000ff09117221 */ /* 0x000fe20000010200 */
[----:B------:R-:W-:Y:S01]  /*04b0*/  F2FP.F16.F32.PACK_AB R7, R10, R7 ;  /* 0x000000070a07723e */ /* 0x000fe200000000ff */
[----:B------:R-:W-:Y:S01]  /*04c0*/  HADD2.F32 R3, -RZ, R3.H1_H1 ;  /* 0x30000003ff037230 */ /* 0x000fe20000004100 */
[----:B------:R-:W-:Y:S02]  /*04d0*/  IADD3 R10, -R8, 0x7e800000, RZ ;  /* 0x7e800000080a7810 */ /* 0x000fe40007ffe1ff */
[----:B------:R-:W-:-:S02]  /*04e0*/  FSETP.NEU.FTZ.AND P2, PT, R19, RZ, PT ;  /* 0x000000ff1300720b */ /* 0x000fc40003f5d000 */
[C---:B------:R-:W-:Y:S01]  /*04f0*/  FSETP.NEU.FTZ.AND P3, PT, R19.reuse, +INF , PT ;  /* 0x7f8000001300780b */ /* 0x040fe20003f7d000 */
[-C--:B------:R-:W-:Y:S01]  /*0500*/  FMUL.FTZ R19, R19, R10.reuse ;  /* 0x0000000a13137220 */ /* 0x080fe20000410000 */
[----:B------:R-:W-:Y:S01]  /*0510*/  FMUL.FTZ R10, R6, R10 ;  /* 0x0000000a060a7220 */ /* 0x000fe20000410000 */
[----:B------:R-:W-:Y:S01]  /*0520*/  VIMNMX R9, R2, R11, !PT ;  /* 0x0000000b02097248 */ /* 0x000fe20007fe0100 */
[----:B------:R-:W-:Y:S01]  /*0530*/  FADD.FTZ R3, |R3|, -RZ ;  /* 0x800000ff03037221 */ /* 0x000fe20000010200 */
[----:B------:R-:W-:Y:S01]  /*0540*/  FMUL.FTZ R19, R19, R19 ;  /* 0x0000001313137220 */ /* 0x000fe20000410000 */
[----:B0-----:R-:W-:Y:S01]  /*0550*/  @P0 FMUL.FTZ R4, R12, R13 ;  /* 0x0000000d0c040220 */ /* 0x001fe20000410000 */
[----:B------:R-:W-:Y:S01]  /*0560*/  FADD.FTZ R13, |R14|, -RZ ;  /* 0x800000ff0e0d7221 */ /* 0x000fe20000010200 */
[-C--:B------:R-:W-:Y:S01]  /*0570*/  VIMNMX R12, R2, R17.reuse, PT ;  /* 0x00000011020c7248 */ /* 0x080fe20003fe0100 */
[----:B------:R-:W-:Y:S01]  /*0580*/  FFMA.FTZ R18, R10, R10, R19 ;  /* 0x0000000a0a127223 */ /* 0x000fe20000010013 */
[----:B------:R-:W-:-:S02]  /*0590*/  VIMNMX R10, R2, R17, !PT ;  /* 0x00000011020a7248 */ /* 0x000fc40007fe0100 */
[----:B------:R-:W-:Y:S02]  /*05a0*/  LOP3.LUT R19, R9, 0xfe000000, RZ, 0xc0, !PT ;  /* 0xfe00000009137812 */ /* 0x000fe400078ec0ff */
[----:B------:R-:W-:Y:S01]  /*05b0*/  VIMNMX R16, R2, R11, PT ;  /* 0x0000000b02107248 */ /* 0x000fe20003fe0100 */
[----:B------:R-:W0:Y:S01]  /*05c0*/  MUFU.SQRT R18, R18 ;  /* 0x0000001200127308 */ /* 0x000e220000002000 */
[----:B------:R-:W-:Y:S02]  /*05d0*/  LOP3.LUT R15, R10, 0xfe000000, RZ, 0xc0, !PT ;  /* 0xfe0000000a0f7812 */ /* 0x000fe400078ec0ff */
[----:B------:R-:W-:Y:S02]  /*05e0*/  IADD3 R17, -R19, 0x7e800000, RZ ;  /* 0x7e80000013117810 */ /* 0x000fe40007ffe1ff */
[----:B------:R-:W-:Y:S02]  /*05f0*/  VIMNMX R11, R2, R13, !PT ;  /* 0x0000000d020b7248 */ /* 0x000fe40007fe0100 */
[----:B------:R-:W-:Y:S01]  /*0600*/  IADD3 R23, -R15, 0x7e800000, RZ ;  /* 0x7e8000000f177810 */ /* 0x000fe20007ffe1ff */
[-C--:B------:R-:W-:Y:S01]  /*0610*/  FMUL.FTZ R21, R16, R17.reuse ;  /* 0x0000001110157220 */ /* 0x080fe20000410000 */
[----:B------:R-:W-:Y:S01]  /*0620*/  LOP3.LUT R14, R11, 0xfe000000, RZ, 0xc0, !PT ;  /* 0xfe0000000b0e7812 */ /* 0x000fe200078ec0ff */
[----:B------:R-:W-:Y:S01]  /*0630*/  FMUL.FTZ R17, R9, R17 ;  /* 0x0000001109117220 */ /* 0x000fe20000410000 */
[----:B------:R-:W-:Y:S01]  /*0640*/  VIMNMX R13, R2, R13, PT ;  /* 0x0000000d020d7248 */ /* 0x000fe20003fe0100 */
[----:B------:R-:W-:Y:S01]  /*0650*/  FMUL.FTZ R24, R12, R23 ;  /* 0x000000170c187220 */ /* 0x000fe20000410000 */
[----:B------:R-:W-:Y:S01]  /*0660*/  IADD3 R20, -R14, 0x7e800000, RZ ;  /* 0x7e8000000e147810 */ /* 0x000fe20007ffe1ff */
[----:B------:R-:W-:Y:S01]  /*0670*/  FMUL.FTZ R22, R21, R21 ;  /* 0x0000001515167220 */ /* 0x000fe20000410000 */
[----:B------:R-:W-:Y:S01]  /*0680*/  FMUL.FTZ R23, R10, R23 ;  /* 0x000000170a177220 */ /* 0x000fe20000410000 */
[----:B------:R-:W-:Y:S01]  /*0690*/  FMUL.FTZ R24, R24, R24 ;  /* 0x0000001818187220 */ /* 0x000fe20000410000 */
[----:B------:R-:W-:Y:S01]  /*06a0*/  FSETP.NEU.FTZ.AND P6, PT, R16, RZ, PT ;  /* 0x000000ff1000720b */ /* 0x000fe20003fdd000 */
[----:B------:R-:W-:Y:S01]  /*06b0*/  FFMA.FTZ R21, R17, R17, R22 ;  /* 0x0000001111157223 */ /* 0x000fe20000010016 */
[-C--:B------:R-:W-:Y:S01]  /*06c0*/  FMUL.FTZ R22, R13, R20.reuse ;  /* 0x000000140d167220 */ /* 0x080fe20000410000 */
[----:B------:R-:W-:Y:S01]  /*06d0*/  VIMNMX R17, R2, R3, !PT ;  /* 0x0000000302117248 */ /* 0x000fe20007fe0100 */
[----:B------:R-:W-:Y:S01]  /*06e0*/  FFMA.FTZ R25, R23, R23, R24 ;  /* 0x0000001717197223 */ /* 0x000fe20000010018 */
[----:B------:R-:W-:Y:S01]  /*06f0*/  FMUL.FTZ R23, R11, R20 ;  /* 0x000000140b177220 */ /* 0x000fe20000410000 */
[----:B------:R-:W-:Y:S01]  /*0700*/  FMUL.FTZ R24, R22, R22 ;  /* 0x0000001616187220 */ /* 0x000fe20000410000 */
[----:B------:R-:W-:Y:S01]  /*0710*/  LOP3.LUT R20, R17, 0xfe000000, RZ, 0xc0, !PT ;  /* 0xfe00000011147812 */ /* 0x000fe200078ec0ff */
[----:B------:R-:W1:Y:S01]  /*0720*/  MUFU.SQRT R21, R21 ;  /* 0x0000001500157308 */ /* 0x000e620000002000 */
[----:B------:R-:W-:Y:S01]  /*0730*/  VIMNMX R22, R2, R3, PT ;  /* 0x0000000302167248 */ /* 0x000fe20003fe0100 */
[----:B------:R-:W-:Y:S01]  /*0740*/  FFMA.FTZ R24, R23, R23, R24 ;  /* 0x0000001717187223 */ /* 0x000fe20000010018 */
[----:B------:R-:W-:Y:S01]  /*0750*/  IADD3 R23, -R20, 0x7e800000, RZ ;  /* 0x7e80000014177810 */ /* 0x000fe20007ffe1ff */
[----:B------:R-:W2:Y:S01]  /*0760*/  LDC.64 R2, c[0x0][0x218] ;  /* 0x00008600ff027b82 */ /* 0x000ea20000000a00 */
[----:B------:R-:W-:-:S02]  /*0770*/  FSETP.NEU.FTZ.AND P5, PT, R12, RZ, PT ;  /* 0x000000ff0c00720b */ /* 0x000fc40003fbd000 */
[----:B------:R-:W-:Y:S01]  /*0780*/  FSETP.NEU.FTZ.AND P1, PT, R13, RZ, PT ;  /* 0x000000ff0d00720b */ /* 0x000fe20003f3d000 */
[CC--:B------:R-:W-:Y:S01]  /*0790*/  FMUL.FTZ R26, R22.reuse, R23.reuse ;  /* 0x00000017161a7220 */ /* 0x0c0fe20000410000 */
[----:B------:R-:W-:Y:S01]  /*07a0*/  FMUL.FTZ R23, R17, R23 ;  /* 0x0000001711177220 */ /* 0x000fe20000410000 */
[----:B------:R-:W3:Y:S01]  /*07b0*/  MUFU.SQRT R25, R25 ;  /* 0x0000001900197308 */ /* 0x000ee20000002000 */
[----:B------:R-:W-:Y:S01]  /*07c0*/  FSETP.NEU.FTZ.AND P0, PT, R22, RZ, PT ;  /* 0x000000ff1600720b */ /* 0x000fe20003f1d000 */
[----:B------:R-:W-:Y:S01]  /*07d0*/  FMUL.FTZ R26, R26, R26 ;  /* 0x0000001a1a1a7220 */ /* 0x000fe20000410000 */
[----:B------:R-:W-:Y:S02]  /*07e0*/  LOP3.LUT R27, R8, 0x800000, RZ, 0xfc, !PT ;  /* 0x00800000081b7812 */ /* 0x000fe400078efcff */
[----:B------:R-:W-:Y:S01]  /*07f0*/  LOP3.LUT R8, R19, 0x800000, RZ, 0xfc, !PT ;  /* 0x0080000013087812 */ /* 0x000fe200078efcff */
[----:B------:R-:W-:Y:S01]  /*0800*/  FFMA.FTZ R23, R23, R23, R26 ;  /* 0x0000001717177223 */ /* 0x000fe2000001001a */
[----:B------:R-:W-:Y:S01]  /*0810*/  LOP3.LUT R20, R20, 0x800000, RZ, 0xfc, !PT ;  /* 0x0080000014147812 */ /* 0x000fe200078efcff */
[----:B------:R-:W4:Y:S01]  /*0820*/  MUFU.SQRT R24, R24 ;  /* 0x0000001800187308 */ /* 0x000f220000002000 */
[----:B0-----:R-:W-:Y:S01]  /*0830*/  @P2 FMUL.FTZ R6, R18, R27 ;  /* 0x0000001b12062220 */ /* 0x001fe20000410000 */
[----:B-1----:R-:W-:Y:S01]  /*0840*/  @P6 FMUL.FTZ R9, R21, R8 ;  /* 0x0000000815096220 */ /* 0x002fe20000410000 */
[----:B------:R-:W-:-:S02]  /*0850*/  FSETP.NEU.FTZ.AND P2, PT, R16, +INF , PT ;  /* 0x7f8000001000780b */ /* 0x000fc40003f5d000 */
[----:B------:R-:W-:Y:S02]  /*0860*/  FSETP.NEU.FTZ.AND P6, PT, R12, +INF , PT ;  /* 0x7f8000000c00780b */ /* 0x000fe40003fdd000 */
[----:B------:R-:W-:Y:S01]  /*0870*/  FSEL R4, R4, +INF , P4 ;  /* 0x7f80000004047808 */ /* 0x000fe20002000000 */
[----:B------:R-:W0:Y:S01]  /*0880*/  MUFU.SQRT R23, R23 ;  /* 0x0000001700177308 */ /* 0x000e220000002000 */
[----:B------:R-:W-:Y:S01]  /*0890*/  FSEL R9, R9, +INF , P2 ;  /* 0x7f80000009097808 */ /* 0x000fe20001000000 */
[----:B--2---:R-:W-:Y:S01]  /*08a0*/  IMAD.WIDE.U32 R2, R0, 0x2, R2 ;  /* 0x0000000200027825 */ /* 0x004fe200078e0002 */
[----:B------:R-:W-:Y:S02]  /*08b0*/  LOP3.LUT R0, R15, 0x800000, RZ, 0xfc, !PT ;  /* 0x008000000f007812 */ /* 0x000fe400078efcff */
[----:B------:R-:W-:-:S03]  /*08c0*/  LOP3.LUT R15, R14, 0x800000, RZ, 0xfc, !PT ;  /* 0x008000000e0f7812 */ /* 0x000fc600078efcff */
[----:B---3--:R-:W-:Y:S01]  /*08d0*/  @P5 FMUL.FTZ R10, R25, R0 ;  /* 0x00000000190a5220 */ /* 0x008fe20000410000 */
[----:B------:R-:W-:Y:S01]  /*08e0*/  FSETP.NEU.FTZ.AND P5, PT, R13, +INF , PT ;  /* 0x7f8000000d00780b */ /* 0x000fe20003fbd000 */
[----:B----4-:R-:W-:Y:S01]  /*08f0*/  @P1 FMUL.FTZ R11, R24, R15 ;  /* 0x0000000f180b1220 */ /* 0x010fe20000410000 */
[----:B------:R-:W-:Y:S01]  /*0900*/  FSETP.NEU.FTZ.AND P1, PT, R22, +INF , PT ;  /* 0x7f8000001600780b */ /* 0x000fe20003f3d000 */
[----:B------:R-:W-:Y:S01]  /*0910*/  IMAD.WIDE R2, R5, 0x4, R2 ;  /* 0x0000000405027825 */ /* 0x000fe200078e0202 */
[----:B------:R-:W-:Y:S02]  /*0920*/  FSEL R13, R6, +INF , P3 ;  /* 0x7f800000060d7808 */ /* 0x000fe40001800000 */
[----:B------:R-:W-:Y:S01]  /*0930*/  FSEL R10, R10, +INF , P6 ;  /* 0x7f8000000a0a7808 */ /* 0x000fe20003000000 */
[----:B0-----:R-:W-:Y:S01]  /*0940*/  @P0 FMUL.FTZ R17, R23, R20 ;  /* 0x0000001417110220 */ /* 0x001fe20000410000 */
[----:B------:R-:W-:Y:S01]  /*0950*/  FSEL R11, R11, +INF , P5 ;  /* 0x7f8000000b0b7808 */ /* 0x000fe20002800000 */
[----:B------:R-:W-:Y:S01]  /*0960*/  STG.E desc[UR4][R2.64], R7 ;  /* 0x0000000702007986 */ /* 0x000fe2000c101904 */
[----:B------:R-:W-:-:S02]  /*0970*/  F2FP.F16.F32.PACK_AB R13, R13, R4 ;  /* 0x000000040d0d723e */ /* 0x000fc400000000ff */
[----:B------:R-:W-:Y:S02]  /*0980*/  FSEL R0, R17, +INF , P1 ;  /* 0x7f80000011007808 */ /* 0x000fe40000800000 */
[----:B------:R-:W-:Y:S01]  /*0990*/  F2FP.F16.F32.PACK_AB R9, R10, R9 ;  /* 0x000000090a09723e */ /* 0x000fe200000000ff */
[----:B------:R-:W-:Y:S01]  /*09a0*/  STG.E desc[UR4][R2.64+0x200], R13 ;  /* 0x0002000d02007986 */ /* 0x000fe2000c101904 */
[----:B------:R-:W-:-:S03]  /*09b0*/  F2FP.F16.F32.PACK_AB R11, R0, R11 ;  /* 0x0000000b000b723e */ /* 0x000fc600000000ff */
[----:B------:R-:W-:Y:S04]  /*09c0*/  STG.E desc[UR4][R2.64+0x400], R9 ;  /* 0x0004000902007986 */ /* 0x000fe8000c101904 */
[----:B------:R-:W-:Y:S01]  /*09d0*/  STG.E desc[UR4][R2.64+0x600], R11 ;  /* 0x0006000b02007986 */ /* 0x000fe2000c101904 */
[----:B------:R-:W-:Y:S05]  /*09e0*/  EXIT ;  /* 0x000000000000794d */ /* 0x000fea0003800000 */
.L_x_2166:
[----:B------:R-:W0:Y:S01]  /*09f0*/  S2R R7, SR_TID.X ;  /* 0x0000000000077919 */ /* 0x000e220000002100 */
[----:B------:R-:W-:Y:S02]  /*0a00*/  PRMT R14, RZ, 0x7610, R14 ;  /* 0x00007610ff0e7816 */ /* 0x000fe4000000000e */
[----:B0-----:R-:W-:Y:S01]  /*0a10*/  ISETP.GE.AND P0, PT, R7, R8, PT ;  /* 0x000000080700720c */ /* 0x001fe20003f06270 */
[----:B------:R-:W-:-:S12]  /*0a20*/  IMAD.MOV.U32 R23, RZ, RZ, R7 ;  /* 0x000000ffff177224 */ /* 0x000fd800078e0007 */
[----:B------:R-:W-:Y:S01]  /*0a30*/  @!P0 IMAD.IADD R15, R0, 0x1, R23 ;  /* 0x00000001000f8824 */ /* 0x000fe200078e0217 */
[----:B------:R-:W-:-:S04]  /*0a40*/  @!P0 IADD3 R23, R23, 0x80, RZ ;  /* 0x0000008017178810 */ /* 0x000fc80007ffe0ff */
[----:B------:R-:W-:-:S13]  /*0a50*/  ISETP.GE.AND P6, PT, R23, R8, PT ;  /* 0x000000081700720c */ /* 0x000fda0003fc6270 */
[----:B------:R-:W-:Y:S01]  /*0a60*/  @!P6 IMAD.IADD R27, R0, 0x1, R23 ;  /* 0x00000001001be824 */ /* 0x000fe200078e0217 */
[----:B------:R-:W0:Y:S01]  /*0a70*/  @!P6 LDC.64 R4, c[0x0][0x220] ;  /* 0x00008800ff04eb82 */ /* 0x000e220000000a00 */
[----:B------:R-:W-:-:S05]  /*0a80*/  @!P6 VIADD R23, R23, 0x80 ;  /* 0x000000801717e836 */ /* 0x000fca0000000000 */
[----:B------:R-:W-:-:S13]  /*0a90*/  ISETP.GE.AND P5, PT, R23, R8, PT ;  /* 0x000000081700720c */ /* 0x000fda0003fa6270 */
[----:B------:R-:W-:Y:S01]  /*0aa0*/  @!P5 IMAD.IADD R29, R0, 0x1, R23 ;  /* 0x00000001001dd824 */ /* 0x000fe200078e0217 */
[----:B------:R-:W-:Y:S01]  /*0ab0*/  @!P5 IADD3 R23, R23, 0x80, RZ ;  /* 0x000000801717d810 */ /* 0x000fe20007ffe0ff */
[----:B------:R-:W1:Y:S03]  /*0ac0*/  @!P5 LDC.64 R2, c[0x0][0x220] ;  /* 0x00008800ff02db82 */ /* 0x000e660000000a00 */
[----:B------:R-:W-:Y:S01]  /*0ad0*/  ISETP.GE.AND P4, PT, R23, R8, PT ;  /* 0x000000081700720c */ /* 0x000fe20003f86270 */
[----:B0-----:R-:W-:-:S05]  /*0ae0*/  @!P6 IMAD.WIDE.U32 R26, R27, 0x2, R4 ;  /* 0x000000021b1ae825 */ /* 0x001fca00078e0004 */
[----:B------:R-:W5:Y:S07]  /*0af0*/  @!P6 LDG.E.U16 R14, desc[UR4][R26.64] ;  /* 0x000000041a0ee981 */ /* 0x000f6e000c1e1500 */
[----:B------:R-:W-:Y:S01]  /*0b00*/  @!P4 IMAD.IADD R9, R0, 0x1, R23 ;  /* 0x000000010009c824 */ /* 0x000fe200078e0217 */
[----:B------:R-:W0:Y:S01]  /*0b10*/  @!P4 LDC.64 R16, c[0x0][0x220] ;  /* 0x00008800ff10cb82 */ /* 0x000e220000000a00 */
[----:B------:R-:W-:-:S05]  /*0b20*/  @!P4 VIADD R23, R23, 0x80 ;  /* 0x000000801717c836 */ /* 0x000fca0000000000 */
[----:B------:R-:W-:-:S13]  /*0b30*/  ISETP.GE.AND P3, PT, R23, R8, PT ;  /* 0x000000081700720c */ /* 0x000fda0003f66270 */
[----:B------:R-:W-:Y:S01]  /*0b40*/  @!P3 IMAD.IADD R25, R0, 0x1, R23 ;  /* 0x000000010019b824 */ /* 0x000fe200078e0217 */
[----:B------:R-:W-:Y:S01]  /*0b50*/  @!P3 IADD3 R23, R23, 0x80, RZ ;  /* 0x000000801717b810 */ /* 0x000fe20007ffe0ff */
[----:B-1----:R-:W-:Y:S01]  /*0b60*/  @!P5 IMAD.WIDE.U32 R28, R29, 0x2, R2 ;  /* 0x000000021d1cd825 */ /* 0x002fe200078e0002 */
[----:B------:R-:W1:Y:S02]  /*0b70*/  @!P3 LDC.64 R10, c[0x0][0x220] ;  /* 0x00008800ff0abb82 */ /* 0x000e640000000a00 */
[----:B------:R-:W-:-:S13]  /*0b80*/  ISETP.GE.AND P2, PT, R23, R8, PT ;  /* 0x000000081700720c */ /* 0x000fda0003f46270 */
[----:B------:R-:W-:Y:S01]  /*0b90*/  @!P2 IMAD.IADD R21, R0, 0x1, R23 ;  /* 0x000000010015a824 */ /* 0x000fe200078e0217 */
[----:B------:R-:W2:Y:S01]  /*0ba0*/  @!P2 LDC.64 R12, c[0x0][0x220] ;  /* 0x00008800ff0cab82 */ /* 0x000ea20000000a00 */
[----:B------:R-:W-:-:S05]  /*0bb0*/  @!P2 VIADD R23, R23, 0x80 ;  /* 0x000000801717a836 */ /* 0x000fca0000000000 */
[----:B------:R-:W-:-:S13]  /*0bc0*/  ISETP.GE.AND P1, PT, R23, R8, PT ;  /* 0x000000081700720c */ /* 0x000fda0003f26270 */
[----:B------:R-:W-:Y:S01]  /*0bd0*/  @!P1 IMAD.IADD R19, R0, 0x1, R23 ;  /* 0x0000000100139824 */ /* 0x000fe200078e0217 */
[----:B------:R-:W-:Y:S01]  /*0be0*/  @!P1 IADD3 R23, R23, 0x80, RZ ;  /* 0x0000008017179810 */ /* 0x000fe20007ffe0ff */
[----:B------:R-:W3:Y:S03]  /*0bf0*/  @!P1 LDC.64 R4, c[0x0][0x220] ;  /* 0x00008800ff049b82 */ /* 0x000ee60000000a00 */
[----:B------:R-:W-:-:S13]  /*0c00*/  ISETP.GE.AND P6, PT, R23, R8, PT ;  /* 0x000000081700720c */ /* 0x000fda0003fc6270 */
[----:B------:R-:W4:Y:S01]  /*0c10*/  @!P6 LDC.64 R2, c[0x0][0x220] ;  /* 0x00008800ff02eb82 */ /* 0x000f220000000a00 */
[----:B------:R-:W-:-:S04]  /*0c20*/  @!P6 IMAD.IADD R23, R0, 0x1, R23 ;  /* 0x000000010017e824 */ /* 0x000fc800078e0217 */
[----:B----4-:R-:W-:-:S03]  /*0c30*/  @!P6 IMAD.WIDE.U32 R2, R23, 0x2, R2 ;  /* 0x000000021702e825 */ /* 0x010fc600078e0002 */
[----:B------:R-:W4:Y:S02]  /*0c40*/  @!P0 LDC.64 R22, c[0x0][0x220] ;  /* 0x00008800ff168b82 */ /* 0x000f240000000a00 */
[----:B----4-:R-:W-:Y:S01]  /*0c50*/  @!P0 IMAD.WIDE.U32 R22, R15, 0x2, R22 ;  /* 0x000000020f168825 */ /* 0x010fe200078e0016 */
[----:B------:R-:W-:-:S06]  /*0c60*/  PRMT R15, RZ, 0x7610, R15 ;  /* 0x00007610ff0f7816 */ /* 0x000fcc000000000f */
[----:B------:R-:W5:Y:S01]  /*0c70*/  @!P0 LDG.E.U16 R15, desc[UR4][R22.64] ;  /* 0x00000004160f8981 */ /* 0x000f62000c1e1500 */
[----:B0-----:R-:W-:Y:S01]  /*0c80*/  @!P4 IMAD.WIDE.U32 R16, R9, 0x2, R16 ;  /* 0x000000020910c825 */ /* 0x001fe200078e0010 */
[----:B------:R-:W-:-:S06]  /*0c90*/  PRMT R9, RZ, 0x7610, R9 ;  /* 0x00007610ff097816 */ /* 0x000fcc0000000009 */
[----:B------:R0:W5:Y:S01]  /*0ca0*/  @!P4 LDG.E.U16 R9, desc[UR4][R16.64] ;  /* 0x000000041009c981 */ /* 0x000162000c1e1500 */
[----:B--2---:R-:W-:Y:S01]  /*0cb0*/  @!P2 IMAD.WIDE.U32 R12, R21, 0x2, R12 ;  /* 0x00000002150ca825 */ /* 0x004fe200078e000c */
[----:B------:R-:W-:Y:S01]  /*0cc0*/  PRMT R18, RZ, 0x7610, R18 ;  /* 0x00007610ff127816 */ /* 0x000fe20000000012 */
[----:B0-----:R-:W0:Y:S02]  /*0cd0*/  @!P0 LDC.64 R16, c[0x0][0x218] ;  /* 0x00008600ff108b82 */ /* 0x001e240000000a00 */
[----:B---3--:R-:W-:Y:S01]  /*0ce0*/  @!P1 IMAD.WIDE.U32 R4, R19, 0x2, R4 ;  /* 0x0000000213049825 */ /* 0x008fe200078e0004 */
[----:B------:R-:W-:Y:S02]  /*0cf0*/  PRMT R21, RZ, 0x7610, R21 ;  /* 0x00007610ff157816 */ /* 0x000fe40000000015 */
[----:B------:R2:W5:Y:S01]  /*0d00*/  @!P6 LDG.E.U16 R18, desc[UR4][R2.64] ;  /* 0x000000040212e981 */ /* 0x000562000c1e1500 */
[----:B------:R-:W-:Y:S01]  /*0d10*/  PRMT R20, RZ, 0x7610, R20 ;  /* 0x00007610ff147816 */ /* 0x000fe20000000014 */
[----:B-1----:R-:W-:Y:S01]  /*0d20*/  @!P3 IMAD.WIDE.U32 R10, R25, 0x2, R10 ;  /* 0x00000002190ab825 */ /* 0x002fe200078e000a */
[----:B------:R-:W-:-:S02]  /*0d30*/  PRMT R19, RZ, 0x7610, R19 ;  /* 0x00007610ff137816 */ /* 0x000fc40000000013 */
[----:B------:R-:W-:Y:S01]  /*0d40*/  PRMT R6, RZ, 0x7610, R6 ;  /* 0x00007610ff067816 */ /* 0x000fe20000000006 */
[C---:B------:R-:W-:Y:S01]  /*0d50*/  VIADD R25, R7.reuse, 0x80 ;  /* 0x0000008007197836 */ /* 0x040fe20000000000 */
[----:B------:R1:W5:Y:S01]  /*0d60*/  @!P3 LDG.E.U16 R21, desc[UR4][R10.64] ;  /* 0x000000040a15b981 */ /* 0x000362000c1e1500 */
[----:B--2---:R-:W-:-:S03]  /*0d70*/  VIADD R3, R7, 0x200 ;  /* 0x0000020007037836 */ /* 0x004fc60000000000 */
[----:B------:R2:W5:Y:S01]  /*0d80*/  @!P2 LDG.E.U16 R20, desc[UR4][R12.64] ;  /* 0x000000040c14a981 */ /* 0x000562000c1e1500 */
[----:B------:R-:W-:Y:S03]  /*0d90*/  BSSY B0, `(.L_x_2167) ;  /* 0x0000021000007945 */ /* 0x000fe60003800000 */
[----:B------:R3:W5:Y:S01]  /*0da0*/  @!P1 LDG.E.U16 R19, desc[UR4][R4.64] ;  /* 0x0000000404139981 */ /* 0x000762000c1e1500 */
[----:B-1----:R-:W-:-:S03]  /*0db0*/  VIADD R11, R7, 0x100 ;  /* 0x00000100070b7836 */ /* 0x002fc60000000000 */
[----:B------:R1:W5:Y:S01]  /*0dc0*/  @!P5 LDG.E.U16 R6, desc[UR4][R28.64] ;  /* 0x000000041c06d981 */ /* 0x000362000c1e1500 */
[----:B--2---:R-:W-:Y:S01]  /*0dd0*/  VIADD R13, R7, 0x280 ;  /* 0x00000280070d7836 */ /* 0x004fe20000000000 */
[-C--:B------:R-:W-:Y:S02]  /*0de0*/  ISETP.GE.AND P3, PT, R3, R8.reuse, PT ;  /* 0x000000080300720c */ /* 0x080fe40003f66270 */
[C---:B---3--:R-:W-:Y:S01]  /*0df0*/  IADD3 R5, R7.reuse, 0x180, RZ ;  /* 0x0000018007057810 */ /* 0x048fe20007ffe0ff */
[----:B------:R-:W-:Y:S01]  /*0e00*/  VIADD R3, R7, 0x300 ;  /* 0x0000030007037836 */ /* 0x000fe20000000000 */
[-C--:B------:R-:W-:Y:S02]  /*0e10*/  ISETP.GE.AND P6, PT, R25, R8.reuse, PT ;  /* 0x000000081900720c */ /* 0x080fe40003fc6270 */
[-C--:B------:R-:W-:Y:S02]  /*0e20*/  ISETP.GE.AND P5, PT, R11, R8.reuse, PT ;  /* 0x000000080b00720c */ /* 0x080fe40003fa6270 */
[----:B------:R-:W-:-:S02]  /*0e30*/  ISETP.GE.AND P4, PT, R5, R8, PT ;  /* 0x000000080500720c */ /* 0x000fc40003f86270 */
[----:B------:R-:W-:Y:S01]  /*0e40*/  ISETP.GE.AND P2, PT, R13, R8, PT ;  /* 0x000000080d00720c */ /* 0x000fe20003f46270 */
[----:B-1----:R-:W-:-:S12]  /*0e50*/  @P0 BRA `(.L_x_2168) ;  /* 0x0000000000500947 */ /* 0x002fd80003800000 */
[----:B------:R-:W1:Y:S01]  /*0e60*/  LDC.U16 R2, c[0x0][0x216] ;  /* 0x00008580ff027b82 */ /* 0x000e620000000400 */
[----:B-----5:R-:W-:-:S05]  /*0e70*/  HADD2.F32 R15, -RZ, R15.H0_H0 ;  /* 0x2000000fff0f7230 */ /* 0x020fca0000004100 */
[----:B------:R-:W-:Y:S01]  /*0e80*/  FADD.FTZ R15, |R15|, -RZ ;  /* 0x800000ff0f0f7221 */ /* 0x000fe20000010200 */
[----:B-1----:R-:W-:-:S05]  /*0e90*/  HADD2.F32 R2, -RZ, R2.H0_H0 ;  /* 0x20000002ff027230 */ /* 0x002fca0000004100 */
        /* <DEDUP_REMOVED lines=15> */
[----:B------:R-:W-:-:S07]  /*0f90*/  F2FP.F16.F32.PACK_AB R10, RZ, R10 ;  /* 0x0000000aff0a723e */ /* 0x000fce00000000ff */
.L_x_2168:
[----:B------:R-:W-:Y:S05]  /*0fa0*/  BSYNC B0 ;  /* 0x0000000000007941 */ /* 0x000fea0003800000 */
.L_x_2167:
[----:B------:R-:W-:Y:S01]  /*0fb0*/  BSSY B0, `(.L_x_2169) ;  /* 0x0000018000007945 */ /* 0x000fe20003800000 */
[----:B------:R-:W-:Y:S02]  /*0fc0*/  ISETP.GE.AND P1, PT, R3, R8, PT ;  /* 0x000000080300720c */ /* 0x000fe40003f26270 */
[----:B------:R-:W-:Y:S01]  /*0fd0*/  IADD3 R3, R7, 0x380, RZ ;  /* 0x0000038007037810 */ /* 0x000fe20007ffe0ff */
[----:B------:R-:W-:Y:S10]  /*0fe0*/  @P6 BRA `(.L_x_2170) ;  /* 0x0000000000506947 */ /* 0x000ff40003800000 */
        /* <DEDUP_REMOVED lines=19> */
[----:B------:R-:W-:-:S07]  /*1120*/  F2FP.F16.F32.PACK_AB R11, RZ, R11 ;  /* 0x0000000bff0b723e */ /* 0x000fce00000000ff */
.L_x_2170:
[----:B------:R-:W-:Y:S05]  /*1130*/  BSYNC B0 ;  /* 0x0000000000007941 */ /* 0x000fea0003800000 */
.L_x_2169:
[----:B------:R-:W-:Y:S01]  /*1140*/  ISETP.GE.AND P6, PT, R3, R8, PT ;  /* 0x000000080300720c */ /* 0x000fe20003fc6270 */
[----:B------:R-:W-:Y:S01]  /*1150*/  @!P0 IMAD.IADD R3, R0, 0x1, R7 ;  /* 0x0000000100038824 */ /* 0x000fe200078e0207 */
[----:B------:R-:W-:Y:S03]  /*1160*/  BSSY B0, `(.L_x_2171) ;  /* 0x0000017000007945 */ /* 0x000fe60003800000 */
[----:B0-----:R-:W-:Y:S01]  /*1170*/  @!P0 IMAD.WIDE.U32 R2, R3, 0x2, R16 ;  /* 0x0000000203028825 */ /* 0x001fe200078e0010 */
[----:B------:R-:W-:Y:S07]  /*1180*/  @P5 BRA `(.L_x_2172) ;  /* 0x0000000000505947 */ /* 0x000fee0003800000 */
        /* <DEDUP_REMOVED lines=20> */
.L_x_2172:
[----:B------:R-:W-:Y:S05]  /*12d0*/  BSYNC B0 ;  /* 0x0000000000007941 */ /* 0x000fea0003800000 */
.L_x_2171:
        /* <DEDUP_REMOVED lines=22> */
.L_x_2174:
[----:B------:R-:W-:Y:S05]  /*1440*/  BSYNC B0 ;  /* 0x0000000000007941 */ /* 0x000fea0003800000 */
.L_x_2173:
        /* <DEDUP_REMOVED lines=22> */
.L_x_2176:
[----:B------:R-:W-:Y:S05]  /*15b0*/  BSYNC B0 ;  /* 0x0000000000007941 */ /* 0x000fea0003800000 */
.L_x_2175:
        /* <DEDUP_REMOVED lines=22> */
.L_x_2178:
[----:B------:R-:W-:Y:S05]  /*1720*/  BSYNC B0 ;  /* 0x0000000000007941 */ /* 0x000fea0003800000 */
.L_x_2177:
        /* <DEDUP_REMOVED lines=22> */
.L_x_2180:
[----:B------:R-:W-:Y:S05]  /*1890*/  BSYNC B0 ;  /* 0x0000000000007941 */ /* 0x000fea0003800000 */
.L_x_2179:
        /* <DEDUP_REMOVED lines=22> */
.L_x_2182:
[----:B------:R-:W-:Y:S05]  /*1a00*/  BSYNC B0 ;  /* 0x0000000000007941 */ /* 0x000fea0003800000 */
.L_x_2181:
[----:B------:R-:W-:Y:S01]  /*1a10*/  @!P0 VIADD R7, R7, 0x80 ;  /* 0x0000008007078836 */ /* 0x000fe20000000000 */
[----:B------:R0:W-:Y:S01]  /*1a20*/  @!P0 STG.E.U16 desc[UR4][R2.64], R10 ;  /* 0x0000000a02008986 */ /* 0x0001e2000c101504 */
[----:B------:R-:W-:Y:S04]  /*1a30*/  BSSY B0, `(.L_x_2183) ;  /* 0x000002d000007945 */ /* 0x000fe80003800000 */
[----:B------:R-:W-:Y:S01]  /*1a40*/  BSSY B1, `(.L_x_2184) ;  /* 0x0000025000017945 */ /* 0x000fe20003800000 */
[----:B------:R-:W-:-:S13]  /*1a50*/  ISETP.GE.AND P0, PT, R7, R8, PT ;  /* 0x000000080700720c */ /* 0x000fda0003f06270 */
[----:B0-----:R-:W-:Y:S05]  /*1a60*/  @P0 BRA `(.L_x_2185) ;  /* 0x0000000000300947 */ /* 0x001fea0003800000 */
[----:B------:R-:W0:Y:S01]  /*1a70*/  LDC.64 R2, c[0x0][0x218] ;  /* 0x00008600ff027b82 */ /* 0x000e220000000a00 */
[----:B-----5:R-:W-:Y:S01]  /*1a80*/  IMAD.IADD R15, R0, 0x1, R7 ;  /* 0x00000001000f7824 */ /* 0x020fe200078e0207 */
[----:B------:R-:W-:-:S04]  /*1a90*/  IADD3 R7, R7, 0x80, RZ ;  /* 0x0000008007077810 */ /* 0x000fc80007ffe0ff */
[----:B------:R-:W-:Y:S01]  /*1aa0*/  ISETP.GE.AND P0, PT, R7, R8, PT ;  /* 0x000000080700720c */ /* 0x000fe20003f06270 */
[----:B0-----:R-:W-:-:S05]  /*1ab0*/  IMAD.WIDE.U32 R2, R15, 0x2, R2 ;  /* 0x000000020f027825 */ /* 0x001fca00078e0002 */
[----:B------:R0:W-:Y:S07]  /*1ac0*/  STG.E.U16 desc[UR4][R2.64], R11 ;  /* 0x0000000b02007986 */ /* 0x0001ee000c101504 */
[----:B------:R-:W-:Y:S05]  /*1ad0*/  @P0 BRA `(.L_x_2186) ;  /* 0x0000000000300947 */ /* 0x000fea0003800000 */
[----:B0-----:R-:W0:Y:S01]  /*1ae0*/  LDC.64 R2, c[0x0][0x218] ;  /* 0x00008600ff027b82 */ /* 0x001e220000000a00 */
[----:B------:R-:W-:Y:S02]  /*1af0*/  IMAD.IADD R11, R0, 0x1, R7 ;  /* 0x00000001000b7824 */ /* 0x000fe400078e0207 */
[----:B------:R-:W-:Y:S02]  /*1b00*/  VIADD R7, R7, 0x80 ;  /* 0x0000008007077836 */ /* 0x000fe40000000000 */
[----:B0-----:R-:W-:-:S05]  /*1b10*/  IMAD.WIDE.U32 R2, R11, 0x2, R2 ;  /* 0x000000020b027825 */ /* 0x001fca00078e0002 */
[----:B------:R0:W-:Y:S02]  /*1b20*/  STG.E.U16 desc[UR4][R2.64], R12 ;  /* 0x0000000c02007986 */ /* 0x0001e4000c101504 */
.L_x_2185:
[----:B------:R-:W-:-:S13]  /*1b30*/  ISETP.GE.AND P0, PT, R7, R8, PT ;  /* 0x000000080700720c */ /* 0x000fda0003f06270 */
[----:B------:R-:W-:Y:S05]  /*1b40*/  @P0 BRA `(.L_x_2187) ;  /* 0x0000000000300947 */ /* 0x000fea0003800000 */
[----:B0-----:R-:W0:Y:S01]  /*1b50*/  LDC.64 R2, c[0x0][0x218] ;  /* 0x00008600ff027b82 */ /* 0x001e220000000a00 */
[----:B------:R-:W-:Y:S01]  /*1b60*/  IMAD.IADD R11, R0, 0x1, R7 ;  /* 0x00000001000b7824 */ /* 0x000fe200078e0207 */
[----:B------:R-:W-:-:S03]  /*1b70*/  IADD3 R7, R7, 0x80, RZ ;  /* 0x0000008007077810 */ /* 0x000fc60007ffe0ff */
[----:B0-----:R-:W-:-:S05]  /*1b80*/  IMAD.WIDE.U32 R2, R11, 0x2, R2 ;  /* 0x000000020b027825 */ /* 0x001fca00078e0002 */
[----:B------:R1:W-:Y:S02]  /*1b90*/  STG.E.U16 desc[UR4][R2.64], R13 ;  /* 0x0000000d02007986 */ /* 0x0003e4000c101504 */
.L_x_2186:
[----:B------:R-:W-:-:S13]  /*1ba0*/  ISETP.GE.AND P0, PT, R7, R8, PT ;  /* 0x000000080700720c */ /* 0x000fda0003f06270 */
[----:B------:R-:W-:Y:S05]  /*1bb0*/  @P0 BRA `(.L_x_2188) ;  /* 0x0000000000340947 */ /* 0x000fea0003800000 */
[----:B01----:R-:W0:Y:S01]  /*1bc0*/  LDC.64 R2, c[0x0][0x218] ;  /* 0x00008600ff027b82 */ /* 0x003e220000000a00 */
[----:B------:R-:W-:Y:S02]  /*1bd0*/  IMAD.IADD R11, R0, 0x1, R7 ;  /* 0x00000001000b7824 */ /* 0x000fe400078e0207 */
[----:B------:R-:W-:Y:S02]  /*1be0*/  VIADD R7, R7, 0x80 ;  /* 0x0000008007077836 */ /* 0x000fe40000000000 */
[----:B0-----:R-:W-:-:S05]  /*1bf0*/  IMAD.WIDE.U32 R2, R11, 0x2, R2 ;  /* 0x000000020b027825 */ /* 0x001fca00078e0002 */
[----:B------:R1:W-:Y:S02]  /*1c00*/  STG.E.U16 desc[UR4][R2.64], R5 ;  /* 0x0000000502007986 */ /* 0x0003e4000c101504 */
.L_x_2187:
[----:B------:R-:W-:-:S13]  /*1c10*/  ISETP.GE.AND P0, PT, R7, R8, PT ;  /* 0x000000080700720c */ /* 0x000fda0003f06270 */
[----:B------:R-:W-:Y:S05]  /*1c20*/  @P0 BREAK B1 ;  /* 0x0000000000010942 */ /* 0x000fea0003800000 */
[----:B------:R-:W-:Y:S05]  /*1c30*/  @P0 BRA `(.L_x_2189) ;  /* 0x0000000000300947 */ /* 0x000fea0003800000 */
[----:B01----:R-:W0:Y:S01]  /*1c40*/  LDC.64 R2, c[0x0][0x218] ;  /* 0x00008600ff027b82 */ /* 0x003e220000000a00 */
[----:B------:R-:W-:Y:S01]  /*1c50*/  IADD3 R5, R0, R7, RZ ;  /* 0x0000000700057210 */ /* 0x000fe20007ffe0ff */
[----:B------:R-:W-:-:S04]  /*1c60*/  VIADD R7, R7, 0x80 ;  /* 0x0000008007077836 */ /* 0x000fc80000000000 */
[----:B0-----:R-:W-:-:S05]  /*1c70*/  IMAD.WIDE.U32 R2, R5, 0x2, R2 ;  /* 0x0000000205027825 */ /* 0x001fca00078e0002 */
[----:B------:R2:W-:Y:S02]  /*1c80*/  STG.E.U16 desc[UR4][R2.64], R4 ;  /* 0x0000000402007986 */ /* 0x0005e4000c101504 */
.L_x_2188:
[----:B------:R-:W-:Y:S05]  /*1c90*/  BSYNC B1 ;  /* 0x0000000000017941 */ /* 0x000fea0003800000 */
.L_x_2184:
[----:B------:R-:W-:-:S13]  /*1ca0*/  ISETP.GE.AND P0, PT, R7, R8, PT ;  /* 0x000000080700720c */ /* 0x000fda0003f06270 */
[----:B012---:R-:W0:Y:S01]  /*1cb0*/  @!P0 LDC.64 R2, c[0x0][0x218] ;  /* 0x00008600ff028b82 */ /* 0x007e220000000a00 */
[----:B------:R-:W-:Y:S01]  /*1cc0*/  @!P0 IMAD.IADD R5, R0, 0x1, R7 ;  /* 0x0000000100058824 */ /* 0x000fe200078e0207 */
[----:B------:R-:W-:-:S03]  /*1cd0*/  @!P0 IADD3 R7, R7, 0x80, RZ ;  /* 0x0000008007078810 */ /* 0x000fc60007ffe0ff */
[----:B0-----:R-:W-:-:S05]  /*1ce0*/  @!P0 IMAD.WIDE.U32 R2, R5, 0x2, R2 ;  /* 0x0000000205028825 */ /* 0x001fca00078e0002 */
[----:B-----5:R2:W-:Y:S02]  /*1cf0*/  @!P0 STG.E.U16 desc[UR4][R2.64], R9 ;  /* 0x0000000902008986 */ /* 0x0205e4000c101504 */
.L_x_2189:
[----:B------:R-:W-:Y:S05]  /*1d00*/  BSYNC B0 ;  /* 0x0000000000007941 */ /* 0x000fea0003800000 */
.L_x_2183:
        /* <DEDUP_REMOVED lines=8> */
.L_x_2190:
        /* <DEDUP_REMOVED lines=15> */
.L_x_19778:


//--------------------- .text._ZN2at6native29vectorized_elementwise_kernelILi4ENS0_13AUnaryFunctorIN3c104HalfES4_S4_ZZZNS0_17hypot_kernel_cudaERNS_18TensorIteratorBaseEENKUlvE_clEvENKUlvE1_clEvEUlS4_S4_E_EESt5arrayIPcLm2EEEEviT0_T1_ --------------------------
	.section	.text._ZN2at6native29vectorized_elementwise_kernelILi4ENS0_13AUnaryFunctorIN3c104HalfES4_S4_ZZZNS0_17hypot_kernel_cudaERNS_18TensorIteratorBaseEENKUlvE_clEvENKUlvE1_clEvEUlS4_S4_E_EESt5arrayIPcLm2EEEEviT0_T1_,"ax",@progbits
	.align	128
        .global         _ZN2at6native29vectorized_elementwise_kernelILi4ENS0_13AUnaryFunctorIN3c104HalfES4_S4_ZZZNS0_17hypot_kernel_cudaERNS_18TensorIteratorBaseEENKUlvE_clEvENKUlvE1_clEvEUlS4_S4_E_EESt5arrayIPcLm2EEEEviT0_T1_
        .type           _ZN2at6native29vectorized_elementwise_kernelILi4ENS0_13AUnaryFunctorIN3c104HalfES4_S4_ZZZNS0_17hypot_kernel_cudaERNS_18TensorIteratorBaseEENKUlvE_clEvENKUlvE1_clEvEUlS4_S4_E_EESt5arrayIPcLm2EEEEviT0_T1_,@function
        .size           _ZN2at6native29vectorized_elementwise_kernelILi4ENS0_13AUnaryFunctorIN3c104HalfES4_S4_ZZZNS0_17hypot_kernel_cudaERNS_18TensorIteratorBaseEENKUlvE_clEvENKUlvE1_clEvEUlS4_S4_E_EESt5arrayIPcLm2EEEEviT0_T1_,(.L_x_19779 - _ZN2at6native29vectorized_elementwise_kernelILi4ENS0_13AUnaryFunctorIN3c104HalfES4_S4_ZZZNS0_17hypot_kernel_cudaERNS_18TensorIteratorBaseEENKUlvE_clEvENKUlvE1_clEvEUlS4_S4_E_EESt5arrayIPcLm2EEEEviT0_T1_)
        .other          _ZN2at6native29vectorized_elementwise_kernelILi4ENS0_13AUnaryFunctorIN3c104HalfES4_S4_ZZZNS0_17hypot_kernel_cudaERNS_18TensorIteratorBaseEENKUlvE_clEvENKUlvE1_clEvEUlS4_S4_E_EESt5arrayIPcLm2EEEEviT0_T1_,@"STO_CUDA_ENTRY STV_DEFAULT"
_ZN2at6native29vectorized_elementwise_kernelILi4ENS0_13AUnaryFunctorIN3c104HalfES4_S4_ZZZNS0_17hypot_kernel_cudaERNS_18TensorIteratorBaseEENKUlvE_clEvENKUlvE1_clEvEUlS4_S4_E_EESt5arrayIPcLm2EEEEviT0_T1_:
.text._ZN2at6native29vectorized_elementwise_kernelILi4ENS0_13AUnaryFunctorIN3c104HalfES4_S4_ZZZNS0_17hypot_kernel_cudaERNS_18TensorIteratorBaseEENKUlvE_clEvENKUlvE1_clEvEUlS4_S4_E_EESt5arrayIPcLm2EEEEviT0_T1_:
        /* <DEDUP_REMOVED lines=12> */
[----:B------:R-:W2:Y:S04]  /*00c0*/  LDG.E.64 R6, desc[UR4][R2.64] ;  /* 0x0000000402067981 */ /* 0x000ea8000c1e1b00 */
[----:B------:R-:W3:Y:S01]  /*00d0*/  LDG.E.64 R14, desc[UR4][R2.64+0x400] ;  /* 0x00040004020e7981 */ /* 0x000ee2000c1e1b00 */
[----:B------:R-:W0:Y:S01]  /*00e0*/  LDC.U16 R9, c[0x0][0x216] ;  /* 0x00008580ff097b82 */ /* 0x000e220000000400 */
[--C-:B--2---:R-:W-:Y:S02]  /*00f0*/  HADD2.F32 R4, -RZ, R6.reuse.H0_H0 ;  /* 0x20000006ff047230 */ /* 0x104fe40000004100 */
[----:B------:R-:W-:Y:S02]  /*0100*/  HADD2.F32 R5, -RZ, R6.H1_H1 ;  /* 0x30000006ff057230 */ /* 0x000fe40000004100 */
[----:B------:R-:W-:-:S02]  /*0110*/  HADD2.F32 R6, -RZ, R7.H0_H0 ;  /* 0x20000007ff067230 */ /* 0x000fc40000004100 */
[----:B------:R-:W-:Y:S01]  /*0120*/  FADD.FTZ R4, |R4|, -RZ ;  /* 0x800000ff04047221 */ /* 0x000fe20000010200 */
[----:B------:R-:W-:Y:S02]  /*0130*/  HADD2.F32 R8, -RZ, R7.H1_H1 ;  /* 0x30000007ff087230 */ /* 0x000fe40000004100 */
[----:B0-----:R-:W-:Y:S02]  /*0140*/  HADD2.F32 R7, -RZ, R9.H0_H0 ;  /* 0x20000009ff077230 */ /* 0x001fe40000004100 */
[----:B------:R-:W-:Y:S01]  /*0150*/  FADD.FTZ R6, |R6|, -RZ ;  /* 0x800000ff06067221 */ /* 0x000fe20000010200 */
[--C-:B---3--:R-:W-:Y:S02]  /*0160*/  HADD2.F32 R13, -RZ, R15.reuse.H0_H0 ;  /* 0x2000000fff0d7230 */ /* 0x108fe40000004100 */
[----:B------:R-:W-:Y:S01]  /*0170*/  FADD.FTZ R8, |R8|, -RZ ;  /* 0x800000ff08087221 */ /* 0x000fe20000010200 */
[----:B------:R-:W-:Y:S02]  /*0180*/  HADD2.F32 R15, -RZ, R15.H1_H1 ;  /* 0x3000000fff0f7230 */ /* 0x000fe40000004100 */
[----:B------:R-:W-:Y:S01]  /*0190*/  FADD.FTZ R7, |R7|, -RZ ;  /* 0x800000ff07077221 */ /* 0x000fe20000010200 */
[----:B------:R-:W-:-:S02]  /*01a0*/  HADD2.F32 R11, -RZ, R14.H1_H1 ;  /* 0x3000000eff0b7230 */ /* 0x000fc40000004100 */
[----:B------:R-:W-:Y:S01]  /*01b0*/  FADD.FTZ R22, |R13|, -RZ ;  /* 0x800000ff0d167221 */ /* 0x000fe20000010200 */
[----:B------:R-:W-:Y:S02]  /*01c0*/  HADD2.F32 R9, -RZ, R14.H0_H0 ;  /* 0x2000000eff097230 */ /* 0x000fe40000004100 */
[----:B------:R-:W-:Y:S01]  /*01d0*/  FADD.FTZ R24, |R15|, -RZ ;  /* 0x800000ff0f187221 */ /* 0x000fe20000010200 */
[-C--:B------:R-:W-:Y:S01]  /*01e0*/  VIMNMX R15, R7, R4.reuse, !PT ;  /* 0x00000004070f7248 */ /* 0x080fe20007fe0100 */
[----:B------:R-:W-:Y:S01]  /*01f0*/  FADD.FTZ R14, |R5|, -RZ ;  /* 0x800000ff050e7221 */ /* 0x000fe20000010200 */
[----:B------:R-:W-:Y:S01]  /*0200*/  FADD.FTZ R12, |R11|, -RZ ;  /* 0x800000ff0b0c7221 */ /* 0x000fe20000010200 */
[----:B------:R-:W-:Y:S01]  /*0210*/  FADD.FTZ R2, |R9|, -RZ ;  /* 0x800000ff09027221 */ /* 0x000fe20000010200 */
[----:B------:R-:W-:Y:S02]  /*0220*/  LOP3.LUT R3, R15, 0xfe000000, RZ, 0xc0, !PT ;  /* 0xfe0000000f037812 */ /* 0x000fe400078ec0ff */
[----:B------:R-:W-:-:S02]  /*0230*/  VIMNMX R21, R7, R4, PT ;  /* 0x0000000407157248 */ /* 0x000fc40003fe0100 */
[-C--:B------:R-:W-:Y:S02]  /*0240*/  VIMNMX R19, R7, R14.reuse, PT ;  /* 0x0000000e07137248 */ /* 0x080fe40003fe0100 */
[----:B------:R-:W-:Y:S02]  /*0250*/  IADD3 R20, -R3, 0x7e800000, RZ ;  /* 0x7e80000003147810 */ /* 0x000fe40007ffe1ff */
[C---:B------:R-:W-:Y:S02]  /*0260*/  VIMNMX R14, R7.reuse, R14, !PT ;  /* 0x0000000e070e7248 */ /* 0x040fe40007fe0100 */
[----:B------:R-:W-:Y:S01]  /*0270*/  VIMNMX R17, R7, R8, PT ;  /* 0x0000000807117248 */ /* 0x000fe20003fe0100 */
[----:B------:R-:W-:Y:S01]  /*0280*/  FMUL.FTZ R23, R15, R20 ;  /* 0x000000140f177220 */ /* 0x000fe20000410000 */
[C---:B------:R-:W-:Y:S02]  /*0290*/  VIMNMX R9, R7.reuse, R8, !PT ;  /* 0x0000000807097248 */ /* 0x040fe40007fe0100 */
[----:B------:R-:W-:-:S02]  /*02a0*/  VIMNMX R18, R7, R6, PT ;  /* 0x0000000607127248 */ /* 0x000fc40003fe0100 */
[C---:B------:R-:W-:Y:S02]  /*02b0*/  VIMNMX R5, R7.reuse, R6, !PT ;  /* 0x0000000607057248 */ /* 0x040fe40007fe0100 */
[CC--:B------:R-:W-:Y:S02]  /*02c0*/  VIMNMX R16, R7.reuse, R12.reuse, PT ;  /* 0x0000000c07107248 */ /* 0x0c0fe40003fe0100 */
[C---:B------:R-:W-:Y:S02]  /*02d0*/  VIMNMX R8, R7.reuse, R12, !PT ;  /* 0x0000000c07087248 */ /* 0x040fe40007fe0100 */
[CC--:B------:R-:W-:Y:S02]  /*02e0*/  VIMNMX R13, R7.reuse, R2.reuse, PT ;  /* 0x00000002070d7248 */ /* 0x0c0fe40003fe0100 */
[C---:B------:R-:W-:Y:S02]  /*02f0*/  VIMNMX R6, R7.reuse, R2, !PT ;  /* 0x0000000207067248 */ /* 0x040fe40007fe0100 */
[----:B------:R-:W-:-:S02]  /*0300*/  VIMNMX R12, R7, R22, PT ;  /* 0x00000016070c7248 */ /* 0x000fc40003fe0100 */
[----:B------:R-:W-:Y:S01]  /*0310*/  VIMNMX R4, R7, R22, !PT ;  /* 0x0000001607047248 */ /* 0x000fe20007fe0100 */
[----:B------:R-:W-:Y:S01]  /*0320*/  FMUL.FTZ R22, R21, R20 ;  /* 0x0000001415167220 */ /* 0x000fe20000410000 */
[----:B------:R-:W-:Y:S02]  /*0330*/  LOP3.LUT R2, R14, 0xfe000000, RZ, 0xc0, !PT ;  /* 0xfe0000000e027812 */ /* 0x000fe400078ec0ff */
[----:B------:R-:W-:Y:S01]  /*0340*/  LOP3.LUT R20, R5, 0xfe000000, RZ, 0xc0, !PT ;  /* 0xfe00000005147812 */ /* 0x000fe200078ec0ff */
[----:B------:R-:W-:Y:S01]  /*0350*/  FMUL.FTZ R22, R22, R22 ;  /* 0x0000001616167220 */ /* 0x000fe20000410000 */
[----:B------:R-:W-:Y:S02]  /*0360*/  IADD3 R25, -R2, 0x7e800000, RZ ;  /* 0x7e80000002197810 */ /* 0x000fe40007ffe1ff */
[CC--:B------:R-:W-:Y:S02]  /*0370*/  VIMNMX R11, R7.reuse, R24.reuse, PT ;  /* 0x00000018070b7248 */ /* 0x0c0fe40003fe0100 */
[----:B------:R-:W-:Y:S01]  /*0380*/  VIMNMX R7, R7, R24, !PT ;  /* 0x0000001807077248 */ /* 0x000fe20007fe0100 */
[----:B------:R-:W-:Y:S01]  /*0390*/  FFMA.FTZ R24, R23, R23, R22 ;  /* 0x0000001717187223 */ /* 0x000fe20000010016 */
[----:B------:R-:W-:-:S02]  /*03a0*/  FSETP.NEU.FTZ.AND P2, PT, R21, RZ, PT ;  /* 0x000000ff1500720b */ /* 0x000fc40003f5d000 */
[----:B------:R-:W-:Y:S01]  /*03b0*/  FSETP.NEU.FTZ.AND P1, PT, R21, +INF , PT ;  /* 0x7f8000001500780b */ /* 0x000fe20003f3d000 */
[CC--:B------:R-:W-:Y:S01]  /*03c0*/  FMUL.FTZ R21, R19.reuse, R25.reuse ;  /* 0x0000001913157220 */ /* 0x0c0fe20000410000 */
[----:B------:R-:W-:Y:S01]  /*03d0*/  IADD3 R22, -R20, 0x7e800000, RZ ;  /* 0x7e80000014167810 */ /* 0x000fe20007ffe1ff */
[----:B------:R-:W-:Y:S01]  /*03e0*/  FMUL.FTZ R25, R14, R25 ;  /* 0x000000190e197220 */ /* 0x000fe20000410000 */
[----:B------:R-:W-:Y:S01]  /*03f0*/  FSETP.NEU.FTZ.AND P3, PT, R19, RZ, PT ;  /* 0x000000ff1300720b */ /* 0x000fe20003f7d000 */
[----:B------:R-:W-:Y:S01]  /*0400*/  FMUL.FTZ R26, R21, R21 ;  /* 0x00000015151a7220 */ /* 0x000fe20000410000 */
[----:B------:R-:W-:Y:S01]  /*0410*/  LOP3.LUT R21, R9, 0xfe000000, RZ, 0xc0, !PT ;  /* 0xfe00000009157812 */ /* 0x000fe200078ec0ff */
[CC--:B------:R-:W-:Y:S01]  /*0420*/  FMUL.FTZ R23, R18.reuse, R22.reuse ;  /* 0x0000001612177220 */ /* 0x0c0fe20000410000 */
[----:B------:R-:W-:Y:S01]  /*0430*/  FSETP.NEU.FTZ.AND P0, PT, R19, +INF , PT ;  /* 0x7f8000001300780b */ /* 0x000fe20003f1d000 */
[----:B------:R-:W-:Y:S01]  /*0440*/  FFMA.FTZ R26, R25, R25, R26 ;  /* 0x00000019191a7223 */ /* 0x000fe2000001001a */
[----:B------:R-:W-:Y:S01]  /*0450*/  FMUL.FTZ R25, R5, R22 ;  /* 0x0000001605197220 */ /* 0x000fe20000410000 */
[----:B------:R-:W-:Y:S01]  /*0460*/  FMUL.FTZ R28, R23, R23 ;  /* 0x00000017171c7220 */ /* 0x000fe20000410000 */
[----:B------:R-:W-:Y:S01]  /*0470*/  IADD3 R27, -R21, 0x7e800000, RZ ;  /* 0x7e800000151b7810 */ /* 0x000fe20007ffe1ff */
[----:B------:R0:W1:Y:S01]  /*0480*/  MUFU.SQRT R19, R24 ;  /* 0x0000001800137308 */ /* 0x0000620000002000 */
[C---:B------:R-:W-:Y:S01]  /*0490*/  FSETP.NEU.FTZ.AND P5, PT, R18.reuse, RZ, PT ;  /* 0x000000ff1200720b */ /* 0x040fe20003fbd000 */
[----:B------:R-:W-:Y:S01]  /*04a0*/  FFMA.FTZ R23, R25, R25, R28 ;  /* 0x0000001919177223 */ /* 0x000fe2000001001c */
[----:B------:R-:W-:Y:S01]  /*04b0*/  FSETP.NEU.FTZ.AND P4, PT, R18, +INF , PT ;  /* 0x7f8000001200780b */ /* 0x000fe20003f9d000 */
[-C--:B------:R-:W-:Y:S01]  /*04c0*/  FMUL.FTZ R25, R17, R27.reuse ;  /* 0x0000001b11197220 */ /* 0x080fe20000410000 */
[----:B------:R-:W-:Y:S01]  /*04d0*/  FMUL.FTZ R27, R9, R27 ;  /* 0x0000001b091b7220 */ /* 0x000fe20000410000 */
[----:B------:R-:W-:-:S02]  /*04e0*/  LOP3.LUT R18, R6, 0xfe000000, RZ, 0xc0, !PT ;  /* 0xfe00000006127812 */ /* 0x000fc400078ec0ff */
[----:B------:R-:W2:Y:S01]  /*04f0*/  MUFU.SQRT R22, R26 ;  /* 0x0000001a00167308 */ /* 0x000ea20000002000 */
[----:B------:R-:W-:Y:S01]  /*0500*/  FMUL.FTZ R28, R25, R25 ;  /* 0x00000019191c7220 */ /* 0x000fe20000410000 */
[----:B0-----:R-:W-:Y:S02]  /*0510*/  LOP3.LUT R24, R3, 0x800000, RZ, 0xfc, !PT ;  /* 0x0080000003187812 */ /* 0x001fe400078efcff */
[----:B------:R-:W-:Y:S01]  /*0520*/  LOP3.LUT R3, R2, 0x800000, RZ, 0xfc, !PT ;  /* 0x0080000002037812 */ /* 0x000fe200078efcff */
[----:B------:R-:W-:Y:S01]  /*0530*/  FFMA.FTZ R28, R27, R27, R28 ;  /* 0x0000001b1b1c7223 */ /* 0x000fe2000001001c */
[----:B------:R-:W-:Y:S02]  /*0540*/  LOP3.LUT R21, R21, 0x800000, RZ, 0xfc, !PT ;  /* 0x0080000015157812 */ /* 0x000fe400078efcff */
[----:B------:R-:W0:Y:S01]  /*0550*/  MUFU.SQRT R23, R23 ;  /* 0x0000001700177308 */ /* 0x000e220000002000 */
[----:B-1----:R-:W-:Y:S01]  /*0560*/  @P2 FMUL.FTZ R15, R19, R24 ;  /* 0x00000018130f2220 */ /* 0x002fe20000410000 */
[----:B------:R-:W-:-:S02]  /*0570*/  FSETP.NEU.FTZ.AND P2, PT, R17, RZ, PT ;  /* 0x000000ff1100720b */ /* 0x000fc40003f5d000 */
[----:B------:R-:W-:Y:S02]  /*0580*/  IADD3 R24, -R18, 0x7e800000, RZ ;  /* 0x7e80000012187810 */ /* 0x000fe40007ffe1ff */
[----:B------:R-:W-:Y:S02]  /*0590*/  LOP3.LUT R19, R8, 0xfe000000, RZ, 0xc0, !PT ;  /* 0xfe00000008137812 */ /* 0x000fe400078ec0ff */
[----:B------:R-:W1:Y:S01]  /*05a0*/  MUFU.SQRT R2, R28 ;  /* 0x0000001c00027308 */ /* 0x000e620000002000 */
[----:B--2---:R-:W-:Y:S01]  /*05b0*/  @P3 FMUL.FTZ R14, R22, R3 ;  /* 0x00000003160e3220 */ /* 0x004fe20000410000 */
[----:B------:R-:W-:Y:S01]  /*05c0*/  LOP3.LUT R22, R20, 0x800000, RZ, 0xfc, !PT ;  /* 0x0080000014167812 */ /* 0x000fe200078efcff */
[-C--:B------:R-:W-:Y:S01]  /*05d0*/  FMUL.FTZ R3, R13, R24.reuse ;  /* 0x000000180d037220 */ /* 0x080fe20000410000 */
[----:B------:R-:W-:Y:S01]  /*05e0*/  LOP3.LUT R20, R4, 0xfe000000, RZ, 0xc0, !PT ;  /* 0xfe00000004147812 */ /* 0x000fe200078ec0ff */
[----:B------:R-:W-:Y:S01]  /*05f0*/  FMUL.FTZ R24, R6, R24 ;  /* 0x0000001806187220 */ /* 0x000fe20000410000 */
[----:B------:R-:W-:Y:S01]  /*0600*/  FSETP.NEU.FTZ.AND P3, PT, R17, +INF , PT ;  /* 0x7f8000001100780b */ /* 0x000fe20003f7d000 */
[----:B------:R-:W-:Y:S01]  /*0610*/  FMUL.FTZ R3, R3, R3 ;  /* 0x0000000303037220 */ /* 0x000fe20000410000 */
[----:B------:R-:W-:Y:S01]  /*0620*/  IADD3 R25, -R20, 0x7e800000, RZ ;  /* 0x7e80000014197810 */ /* 0x000fe20007ffe1ff */
[----:B0-----:R-:W-:Y:S01]  /*0630*/  @P5 FMUL.FTZ R5, R23, R22 ;  /* 0x0000001617055220 */ /* 0x001fe20000410000 */
[----:B------:R-:W-:Y:S01]  /*0640*/  IADD3 R23, -R19, 0x7e800000, RZ ;  /* 0x7e80000013177810 */ /* 0x000fe20007ffe1ff */
[----:B------:R-:W-:Y:S01]  /*0650*/  FFMA.FTZ R24, R24, R24, R3 ;  /* 0x0000001818187223 */ /* 0x000fe20000010003 */
[----:B------:R-:W-:Y:S01]  /*0660*/  FSEL R15, R15, +INF , P1 ;  /* 0x7f8000000f0f7808 */ /* 0x000fe20000800000 */
[-C--:B------:R-:W-:Y:S01]  /*0670*/  FMUL.FTZ R3, R12, R25.reuse ;  /* 0x000000190c037220 */ /* 0x080fe20000410000 */
[----:B------:R-:W-:Y:S01]  /*0680*/  FMUL.FTZ R25, R4, R25 ;  /* 0x0000001904197220 */ /* 0x000fe20000410000 */
[----:B------:R-:W-:Y:S01]  /*0690*/  FSEL R14, R14, +INF , P0 ;  /* 0x7f8000000e0e7808 */ /* 0x000fe20000000000 */
[----:B-1----:R-:W-:Y:S01]  /*06a0*/  @P2 FMUL.FTZ R9, R2, R21 ;  /* 0x0000001502092220 */ /* 0x002fe20000410000 */
[----:B------:R-:W-:Y:S01]  /*06b0*/  LOP3.LUT R21, R7, 0xfe000000, RZ, 0xc0, !PT ;  /* 0xfe00000007157812 */ /* 0x000fe200078ec0ff */
[-C--:B------:R-:W-:Y:S01]  /*06c0*/  FMUL.FTZ R2, R16, R23.reuse ;  /* 0x0000001710027220 */ /* 0x080fe20000410000 */
[----:B------:R-:W-:Y:S01]  /*06d0*/  FMUL.FTZ R23, R8, R23 ;  /* 0x0000001708177220 */ /* 0x000fe20000410000 */
[----:B------:R-:W-:Y:S01]  /*06e0*/  FMUL.FTZ R26, R3, R3 ;  /* 0x00000003031a7220 */ /* 0x000fe20000410000 */
[----:B------:R-:W-:Y:S01]  /*06f0*/  IADD3 R28, -R21, 0x7e800000, RZ ;  /* 0x7e800000151c7810 */ /* 0x000fe20007ffe1ff */
[----:B------:R-:W-:Y:S01]  /*0700*/  FMUL.FTZ R2, R2, R2 ;  /* 0x0000000202027220 */ /* 0x000fe20000410000 */
[----:B------:R-:W0:Y:S01]  /*0710*/  MUFU.SQRT R24, R24 ;  /* 0x0000001800187308 */ /* 0x000e220000002000 */
[----:B------:R-:W-:-:S02]  /*0720*/  FSETP.NEU.FTZ.AND P6, PT, R13, RZ, PT ;  /* 0x000000ff0d00720b */ /* 0x000fc40003fdd000 */
[----:B------:R-:W-:Y:S01]  /*0730*/  FFMA.FTZ R22, R23, R23, R2 ;  /* 0x0000001717167223 */ /* 0x000fe20000010002 */
[-C--:B------:R-:W-:Y:S01]  /*0740*/  FMUL.FTZ R2, R11, R28.reuse ;  /* 0x0000001c0b027220 */ /* 0x080fe20000410000 */
[----:B------:R-:W-:Y:S01]  /*0750*/  FFMA.FTZ R23, R25, R25, R26 ;  /* 0x0000001919177223 */ /* 0x000fe2000001001a */
[----:B------:R-:W-:Y:S01]  /*0760*/  FMUL.FTZ R28, R7, R28 ;  /* 0x0000001c071c7220 */ /* 0x000fe20000410000 */
[----:B------:R-:W-:Y:S01]  /*0770*/  FSETP.NEU.FTZ.AND P5, PT, R16, RZ, PT ;  /* 0x000000ff1000720b */ /* 0x000fe20003fbd000 */
[----:B------:R-:W-:Y:S01]  /*0780*/  FMUL.FTZ R25, R2, R2 ;  /* 0x0000000202197220 */ /* 0x000fe20000410000 */
[----:B------:R-:W1:Y:S01]  /*0790*/  MUFU.SQRT R22, R22 ;  /* 0x0000001600167308 */ /* 0x000e620000002000 */
[----:B------:R-:W2:Y:S01]  /*07a0*/  LDC.64 R2, c[0x0][0x218] ;  /* 0x00008600ff027b82 */ /* 0x000ea20000000a00 */
[----:B------:R-:W-:Y:S01]  /*07b0*/  FSETP.NEU.FTZ.AND P1, PT, R12, RZ, PT ;  /* 0x000000ff0c00720b */ /* 0x000fe20003f3d000 */
[----:B------:R-:W-:Y:S01]  /*07c0*/  FFMA.FTZ R28, R28, R28, R25 ;  /* 0x0000001c1c1c7223 */ /* 0x000fe20000010019 */
[----:B------:R-:W-:-:S02]  /*07d0*/  FSETP.NEU.FTZ.AND P0, PT, R11, RZ, PT ;  /* 0x000000ff0b00720b */ /* 0x000fc40003f1d000 */
[----:B------:R-:W-:Y:S02]  /*07e0*/  LOP3.LUT R25, R18, 0x800000, RZ, 0xfc, !PT ;  /* 0x0080000012197812 */ /* 0x000fe400078efcff */
[----:B------:R-:W3:Y:S01]  /*07f0*/  MUFU.SQRT R23, R23 ;  /* 0x0000001700177308 */ /* 0x000ee20000002000 */
[----:B------:R-:W-:Y:S02]  /*0800*/  LOP3.LUT R19, R19, 0x800000, RZ, 0xfc, !PT ;  /* 0x0080000013137812 */ /* 0x000fe400078efcff */
[----:B------:R-:W-:Y:S01]  /*0810*/  LOP3.LUT R20, R20, 0x800000, RZ, 0xfc, !PT ;  /* 0x0080000014147812 */ /* 0x000fe200078efcff */
[----:B0-----:R-:W-:Y:S01]  /*0820*/  @P6 FMUL.FTZ R6, R24, R25 ;  /* 0x0000001918066220 */ /* 0x001fe20000410000 */
[----:B------:R-:W-:Y:S02]  /*0830*/  FSETP.NEU.FTZ.AND P2, PT, R13, +INF , PT ;  /* 0x7f8000000d00780b */ /* 0x000fe40003f5d000 */
[----:B------:R-:W-:Y:S01]  /*0840*/  FSETP.NEU.FTZ.AND P6, PT, R16, +INF , PT ;  /* 0x7f8000001000780b */ /* 0x000fe20003fdd000 */
[----:B------:R-:W0:Y:S01]  /*0850*/  MUFU.SQRT R17, R28 ;  /* 0x0000001c00117308 */ /* 0x000e220000002000 */
[----:B-1----:R-:W-:Y:S01]  /*0860*/  @P5 FMUL.FTZ R8, R22, R19 ;  /* 0x0000001316085220 */ /* 0x002fe20000410000 */
[----:B------:R-:W-:-:S02]  /*0870*/  FSETP.NEU.FTZ.AND P5, PT, R12, +INF , PT ;  /* 0x7f8000000c00780b */ /* 0x000fc40003fbd000 */
[----:B------:R-:W-:Y:S02]  /*0880*/  FSEL R5, R5, +INF , P4 ;  /* 0x7f80000005057808 */ /* 0x000fe40002000000 */
[----:B------:R-:W-:Y:S02]  /*0890*/  FSEL R6, R6, +INF , P2 ;  /* 0x7f80000006067808 */ /* 0x000fe40001000000 */
[----:B------:R-:W-:Y:S01]  /*08a0*/  F2FP.F16.F32.PACK_AB R14, R14, R15 ;  /* 0x0000000f0e0e723e */ /* 0x000fe200000000ff */
[----:B--2---:R-:W-:Y:S01]  /*08b0*/  IMAD.WIDE.U32 R2, R0, 0x2, R2 ;  /* 0x0000000200027825 */ /* 0x004fe200078e0002 */
[----:B------:R-:W-:-:S03]  /*08c0*/  LOP3.LUT R0, R21, 0x800000, RZ, 0xfc, !PT ;  /* 0x0080000015007812 */ /* 0x000fc600078efcff */
[----:B---3--:R-:W-:Y:S01]  /*08d0*/  @P1 FMUL.FTZ R4, R23, R20 ;  /* 0x0000001417041220 */ /* 0x008fe20000410000 */
[----:B------:R-:W-:Y:S01]  /*08e0*/  FSETP.NEU.FTZ.AND P1, PT, R11, +INF , PT ;  /* 0x7f8000000b00780b */ /* 0x000fe20003f3d000 */
[----:B------:R-:W-:-:S03]  /*08f0*/  IMAD.WIDE R2, R10, 0x8, R2 ;  /* 0x000000080a027825 */ /* 0x000fc600078e0202 */
[----:B------:R-:W-:Y:S01]  /*0900*/  FSEL R4, R4, +INF , P5 ;  /* 0x7f80000004047808 */ /* 0x000fe20002800000 */
[----:B0-----:R-:W-:Y:S01]  /*0910*/  @P0 FMUL.FTZ R7, R17, R0 ;  /* 0x0000000011070220 */ /* 0x001fe20000410000 */
[----:B------:R-:W-:Y:S02]  /*0920*/  FSEL R0, R9, +INF , P3 ;  /* 0x7f80000009007808 */ /* 0x000fe40001800000 */
[----:B------:R-:W-:Y:S02]  /*0930*/  FSEL R9, R8, +INF , P6 ;  /* 0x7f80000008097808 */ /* 0x000fe40003000000 */
[----:B------:R-:W-:Y:S02]  /*0940*/  FSEL R7, R7, +INF , P1 ;  /* 0x7f80000007077808 */ /* 0x000fe40000800000 */
[----:B------:R-:W-:Y:S02]  /*0950*/  F2FP.F16.F32.PACK_AB R15, R0, R5 ;  /* 0x00000005000f723e */ /* 0x000fe400000000ff */
[----:B------:R-:W-:-:S02]  /*0960*/  F2FP.F16.F32.PACK_AB R6, R9, R6 ;  /* 0x000000060906723e */ /* 0x000fc400000000ff */
[----:B------:R-:W-:Y:S01]  /*0970*/  F2FP.F16.F32.PACK_AB R7, R7, R4 ;  /* 0x000000040707723e */ /* 0x000fe200000000ff */
[----:B------:R-:W-:Y:S04]  /*0980*/  STG.E.64 desc[UR4][R2.64], R14 ;  /* 0x0000000e02007986 */ /* 0x000fe8000c101b04 */
[----:B------:R-:W-:Y:S01]  /*0990*/  STG.E.64 desc[UR4][R2.64+0x400], R6 ;  /* 0x0004000602007986 */ /* 0x000fe2000c101b04 */
[----:B------:R-:W-:Y:S05]  /*09a0*/  EXIT ;  /* 0x000000000000794d */ /* 0x000fea0003800000 */
.L_x_2191:
        /* <DEDUP_REMOVED lines=91> */
.L_x_2193:
[----:B------:R-:W-:Y:S05]  /*0f60*/  BSYNC B0 ;  /* 0x0000000000007941 */ /* 0x000fea0003800000 */
.L_x_2192:
        /* <DEDUP_REMOVED lines=24> */
.L_x_2195:
[----:B------:R-:W-:Y:S05]  /*10f0*/  BSYNC B0 ;  /* 0x0000000000007941 */ /* 0x000fea0003800000 */
.L_x_2194:
        /* <DEDUP_REMOVED lines=25> */
.L_x_2197:
[----:B------:R-:W-:Y:S05]  /*1290*/  BSYNC B0 ;  /* 0x0000000000007941 */ /* 0x000fea0003800000 */
.L_x_2196:
        /* <DEDUP_REMOVED lines=22> */
.L_x_2199:
[----:B------:R-:W-:Y:S05]  /*1400*/  BSYNC B0 ;  /* 0x0000000000007941 */ /* 0x000fea0003800000 */
.L_x_2198:
        /* <DEDUP_REMOVED lines=22> */
.L_x_2201:
[----:B------:R-:W-:Y:S05]  /*1570*/  BSYNC B0 ;  /* 0x0000000000007941 */ /* 0x000fea0003800000 */
.L_x_2200:
        /* <DEDUP_REMOVED lines=22> */
.L_x_2203:
[----:B------:R-:W-:Y:S05]  /*16e0*/  BSYNC B0 ;  /* 0x0000000000007941 */ /* 0x000fea0003800000 */
.L_x_2202:
        /* <DEDUP_REMOVED lines=22> */
.L_x_2205:
[----:B------:R-:W-:Y:S05]  /*1850*/  BSYNC B0 ;  /* 0x0000000000007941 */ /* 0x000fea0003800000 */
.L_x_2204:
        /* <DEDUP_REMOVED lines=22> */
.L_x_2207:
[----:B------:R-:W-:Y:S05]  /*19c0*/  BSYNC B0 ;  /* 0x0000000000007941 */ /* 0x000fea0003800000 */
.L_x_2206:
        /* <DEDUP_REMOVED lines=18> */
.L_x_2210:
[----:B------:R-:W-:-:S13]  /*1af0*/  ISETP.GE.AND P0, PT, R7, R8, PT ;  /* 0x000000080700720c */ /* 0x000fda0003f06270 */
[----:B------:R-:W-:Y:S05]  /*1b00*/  @P0 BRA `(.L_x_2212) ;  /* 0x0000000000300947 */ /* 0x000fea0003800000 */
[----:B0-----:R-:W0:Y:S01]  /*1b10*/  LDC.64 R2, c[0x0][0x218] ;  /* 0x00008600ff027b82 */ /* 0x001e220000000a00 */
[----:B------:R-:W-:Y:S01]  /*1b20*/  IMAD.IADD R11, R0, 0x1, R7 ;  /* 0x00000001000b7824 */ /* 0x000fe200078e0207 */
[----:B------:R-:W-:-:S03]  /*1b30*/  IADD3 R7, R7, 0x80, RZ ;  /* 0x0000008007077810 */ /* 0x000fc60007ffe0ff */
[----:B0-----:R-:W-:-:S05]  /*1b40*/  IMAD.WIDE.U32 R2, R11, 0x2, R2 ;  /* 0x000000020b027825 */ /* 0x001fca00078e0002 */
[----:B------:R1:W-:Y:S02]  /*1b50*/  STG.E.U16 desc[UR4][R2.64], R13 ;  /* 0x0000000d02007986 */ /* 0x0003e4000c101504 */
.L_x_2211:
[----:B------:R-:W-:-:S13]  /*1b60*/  ISETP.GE.AND P0, PT, R7, R8, PT ;  /* 0x000000080700720c */ /* 0x000fda0003f06270 */
[----:B------:R-:W-:Y:S05]  /*1b70*/  @P0 BRA `(.L_x_2213) ;  /* 0x0000000000340947 */ /* 0x000fea0003800000 */
[----:B01----:R-:W0:Y:S01]  /*1b80*/  LDC.64 R2, c[0x0][0x218] ;  /* 0x00008600ff027b82 */ /* 0x003e220000000a00 */
[----:B------:R-:W-:Y:S02]  /*1b90*/  IMAD.IADD R11, R0, 0x1, R7 ;  /* 0x00000001000b7824 */ /* 0x000fe400078e0207 */
[----:B------:R-:W-:Y:S02]  /*1ba0*/  VIADD R7, R7, 0x80 ;  /* 0x0000008007077836 */ /* 0x000fe40000000000 */
[----:B0-----:R-:W-:-:S05]  /*1bb0*/  IMAD.WIDE.U32 R2, R11, 0x2, R2 ;  /* 0x000000020b027825 */ /* 0x001fca00078e0002 */
[----:B------:R1:W-:Y:S02]  /*1bc0*/  STG.E.U16 desc[UR4][R2.64], R5 ;  /* 0x0000000502007986 */ /* 0x0003e4000c101504 */
.L_x_2212:
        /* <DEDUP_REMOVED lines=8> */
.L_x_2213:
[----:B------:R-:W-:Y:S05]  /*1c50*/  BSYNC B1 ;  /* 0x0000000000017941 */ /* 0x000fea0003800000 */
.L_x_2209:
[----:B------:R-:W-:-:S13]  /*1c60*/  ISETP.GE.AND P0, PT, R7, R8, PT ;  /* 0x000000080700720c */ /* 0x000fda0003f06270 */
[----:B012---:R-:W0:Y:S01]  /*1c70*/  @!P0 LDC.64 R2, c[0x0][0x218] ;  /* 0x00008600ff028b82 */ /* 0x007e220000000a00 */
[----:B------:R-:W-:Y:S01]  /*1c80*/  @!P0 IMAD.IADD R5, R0, 0x1, R7 ;  /* 0x0000000100058824 */ /* 0x000fe200078e0207 */
[----:B------:R-:W-:-:S03]  /*1c90*/  @!P0 IADD3 R7, R7, 0x80, RZ ;  /* 0x0000008007078810 */ /* 0x000fc60007ffe0ff */
[----:B0-----:R-:W-:-:S05]  /*1ca0*/  @!P0 IMAD.WIDE.U32 R2, R5, 0x2, R2 ;  /* 0x0000000205028825 */ /* 0x001fca00078e0002 */
[----:B-----5:R2:W-:Y:S02]  /*1cb0*/  @!P0 STG.E.U16 desc[UR4][R2.64], R9 ;  /* 0x0000000902008986 */ /* 0x0205e4000c101504 */
.L_x_2214:
[----:B------:R-:W-:Y:S05]  /*1cc0*/  BSYNC B0 ;  /* 0x0000000000007941 */ /* 0x000fea0003800000 */
.L_x_2208:
        /* <DEDUP_REMOVED lines=8> */
.L_x_2215:
        /* <DEDUP_REMOVED lines=11> */
.L_x_19779:


//--------------------- .text._ZN2at6native29vectorized_elementwise_kernelILi8ENS0_13AUnaryFunctorIN3c104HalfES4_S4_ZZZNS0_17hypot_kernel_cudaERNS_18TensorIteratorBaseEENKUlvE_clEvENKUlvE1_clEvEUlS4_S4_E_EESt5arrayIPcLm2EEEEviT0_T1_ --------------------------
	.section	.text._ZN2at6native29vectorized_elementwise_kernelILi8ENS0_13AUnaryFunctorIN3c104HalfES4_S4_ZZZNS0_17hypot_kernel_cudaERNS_18TensorIteratorBaseEENKUlvE_clEvENKUlvE1_clEvEUlS4_S4_E_EESt5arrayIPcLm2EEEEviT0_T1_,"ax",@progbits
	.align	128
        .global         _ZN2at6native29vectorized_elementwise_kernelILi8ENS0_13AUnaryFunctorIN3c104HalfES4_S4_ZZZNS0_17hypot_kernel_cudaERNS_18TensorIteratorBaseEENKUlvE_clEvENKUlvE1_clEvEUlS4_S4_E_EESt5arrayIPcLm2EEEEviT0_T1_
        .type           _ZN2at6native29vectorized_elementwise_kernelILi8ENS0_13AUnaryFunctorIN3c104HalfES4_S4_ZZZNS0_17hypot_kernel_cudaERNS_18TensorIteratorBaseEENKUlvE_clEvENKUlvE1_clEvEUlS4_S4_E_EESt5arrayIPcLm2EEEEviT0_T1_,@function
        .size           _ZN2at6native29vectorized_elementwise_kernelILi8ENS0_13AUnaryFunctorIN3c104HalfES4_S4_ZZZNS0_17hypot_kernel_cudaERNS_18TensorIteratorBaseEENKUlvE_clEvENKUlvE1_clEvEUlS4_S4_E_EESt5arrayIPcLm2EEEEviT0_T1_,(.L_x_19780 - _ZN2at6native29vectorized_elementwise_kernelILi8ENS0_13AUnaryFunctorIN3c104HalfES4_S4_ZZZNS0_17hypot_kernel_cudaERNS_18TensorIteratorBaseEENKUlvE_clEvENKUlvE1_clEvEUlS4_S4_E_EESt5arrayIPcLm2EEEEviT0_T1_)
        .other          _ZN2at6native29vectorized_elementwise_kernelILi8ENS0_13AUnaryFunctorIN3c104HalfES4_S4_ZZZNS0_17hypot_kernel_cudaERNS_18TensorIteratorBaseEENKUlvE_clEvENKUlvE1_clEvEUlS4_S4_E_EESt5arrayIPcLm2EEEEviT0_T1_,@"STO_CUDA_ENTRY STV_DEFAULT"
_ZN2at6native29vectorized_elementwise_kernelILi8ENS0_13AUnaryFunctorIN3c104HalfES4_S4_ZZZNS0_17hypot_kernel_cudaERNS_18TensorIteratorBaseEENKUlvE_clEvENKUlvE1_clEvEUlS4_S4_E_EESt5arrayIPcLm2EEEEviT0_T1_:
.text._ZN2at6native29vectorized_elementwise_kernelILi8ENS0_13AUnaryFunctorIN3c104HalfES4_S4_ZZZNS0_17hypot_kernel_cudaERNS_18TensorIteratorBaseEENKUlvE_clEvENKUlvE1_clEvEUlS4_S4_E_EESt5arrayIPcLm2EEEEviT0_T1_:
        /* <DEDUP_REMOVED lines=12> */
[----:B------:R-:W2:Y:S01]  /*00c0*/  LDG.E.128 R4, desc[UR4][R2.64] ;  /* 0x0000000402047981 */ /* 0x000ea2000c1e1d00 */
[----:B------:R-:W0:Y:S02]  /*00d0*/  LDC.U16 R8, c[0x0][0x216] ;  /* 0x00008580ff087b82 */ /* 0x000e240000000400 */
[----:B0-----:R-:W-:Y:S02]  /*00e0*/  HADD2.F32 R8, -RZ, R8.H0_H0 ;  /* 0x20000008ff087230 */ /* 0x001fe40000004100 */
[--C-:B--2---:R-:W-:Y:S02]  /*00f0*/  HADD2.F32 R9, -RZ, R4.reuse.H0_H0 ;  /* 0x20000004ff097230 */ /* 0x104fe40000004100 */
[--C-:B------:R-:W-:Y:S02]  /*0100*/  HADD2.F32 R14, -RZ, R7.reuse.H0_H0 ;  /* 0x20000007ff0e7230 */ /* 0x100fe40000004100 */
[----:B------:R-:W-:Y:S02]  /*0110*/  HADD2.F32 R15, -RZ, R7.H1_H1 ;  /* 0x30000007ff0f7230 */ /* 0x000fe40000004100 */
[----:B------:R-:W-:Y:S01]  /*0120*/  FADD.FTZ R7, |R8|, -RZ ;  /* 0x800000ff08077221 */ /* 0x000fe20000010200 */
[----:B------:R-:W-:-:S02]  /*0130*/  HADD2.F32 R4, -RZ, R4.H1_H1 ;  /* 0x30000004ff047230 */ /* 0x000fc40000004100 */
[----:B------:R-:W-:Y:S01]  /*0140*/  FADD.FTZ R2, |R9|, -RZ ;  /* 0x800000ff09027221 */ /* 0x000fe20000010200 */
[--C-:B------:R-:W-:Y:S02]  /*0150*/  HADD2.F32 R11, -RZ, R5.reuse.H0_H0 ;  /* 0x20000005ff0b7230 */ /* 0x100fe40000004100 */
[----:B------:R-:W-:Y:S01]  /*0160*/  FADD.FTZ R24, |R15|, -RZ ;  /* 0x800000ff0f187221 */ /* 0x000fe20000010200 */
[----:B------:R-:W-:Y:S02]  /*0170*/  HADD2.F32 R5, -RZ, R5.H1_H1 ;  /* 0x30000005ff057230 */ /* 0x000fe40000004100 */
[----:B------:R-:W-:Y:S01]  /*0180*/  FADD.FTZ R4, |R4|, -RZ ;  /* 0x800000ff04047221 */ /* 0x000fe20000010200 */
[--C-:B------:R-:W-:Y:S01]  /*0190*/  HADD2.F32 R13, -RZ, R6.reuse.H1_H1 ;  /* 0x30000006ff0d7230 */ /* 0x100fe20000004100 */
[----:B------:R-:W-:Y:S01]  /*01a0*/  VIMNMX R15, R7, R2, !PT ;  /* 0x00000002070f7248 */ /* 0x000fe20007fe0100 */
[----:B------:R-:W-:Y:S02]  /*01b0*/  HADD2.F32 R12, -RZ, R6.H0_H0 ;  /* 0x20000006ff0c7230 */ /* 0x000fe40000004100 */
[----:B------:R-:W-:Y:S01]  /*01c0*/  FADD.FTZ R8, |R5|, -RZ ;  /* 0x800000ff05087221 */ /* 0x000fe20000010200 */
[----:B------:R-:W-:Y:S01]  /*01d0*/  FADD.FTZ R22, |R14|, -RZ ;  /* 0x800000ff0e167221 */ /* 0x000fe20000010200 */
[----:B------:R-:W-:Y:S01]  /*01e0*/  FADD.FTZ R20, |R13|, -RZ ;  /* 0x800000ff0d147221 */ /* 0x000fe20000010200 */
[----:B------:R-:W-:Y:S01]  /*01f0*/  LOP3.LUT R3, R15, 0xfe000000, RZ, 0xc0, !PT ;  /* 0xfe0000000f037812 */ /* 0x000fe200078ec0ff */
[----:B------:R-:W-:Y:S01]  /*0200*/  FADD.FTZ R12, |R12|, -RZ ;  /* 0x800000ff0c0c7221 */ /* 0x000fe20000010200 */
[----:B------:R-:W-:Y:S01]  /*0210*/  VIMNMX R14, R7, R4, !PT ;  /* 0x00000004070e7248 */ /* 0x000fe20007fe0100 */
[----:B------:R-:W-:Y:S01]  /*0220*/  FADD.FTZ R6, |R11|, -RZ ;  /* 0x800000ff0b067221 */ /* 0x000fe20000010200 */
[----:B------:R-:W-:-:S02]  /*0230*/  VIMNMX R17, R7, R8, PT ;  /* 0x0000000807117248 */ /* 0x000fc40003fe0100 */
[C---:B------:R-:W-:Y:S02]  /*0240*/  VIMNMX R9, R7.reuse, R8, !PT ;  /* 0x0000000807097248 */ /* 0x040fe40007fe0100 */
[CC--:B------:R-:W-:Y:S02]  /*0250*/  VIMNMX R16, R7.reuse, R20.reuse, PT ;  /* 0x0000001407107248 */ /* 0x0c0fe40003fe0100 */
[C---:B------:R-:W-:Y:S02]  /*0260*/  VIMNMX R8, R7.reuse, R20, !PT ;  /* 0x0000001407087248 */ /* 0x040fe40007fe0100 */
[----:B------:R-:W-:Y:S02]  /*0270*/  VIMNMX R21, R7, R2, PT ;  /* 0x0000000207157248 */ /* 0x000fe40003fe0100 */
[----:B------:R-:W-:Y:S02]  /*0280*/  IADD3 R20, -R3, 0x7e800000, RZ ;  /* 0x7e80000003147810 */ /* 0x000fe40007ffe1ff */
[----:B------:R-:W-:-:S02]  /*0290*/  LOP3.LUT R2, R14, 0xfe000000, RZ, 0xc0, !PT ;  /* 0xfe0000000e027812 */ /* 0x000fc400078ec0ff */
[----:B------:R-:W-:Y:S01]  /*02a0*/  VIMNMX R19, R7, R4, PT ;  /* 0x0000000407137248 */ /* 0x000fe20003fe0100 */
[----:B------:R-:W-:Y:S01]  /*02b0*/  FMUL.FTZ R23, R15, R20 ;  /* 0x000000140f177220 */ /* 0x000fe20000410000 */
[CC--:B------:R-:W-:Y:S02]  /*02c0*/  VIMNMX R13, R7.reuse, R12.reuse, PT ;  /* 0x0000000c070d7248 */ /* 0x0c0fe40003fe0100 */
[C---:B------:R-:W-:Y:S02]  /*02d0*/  VIMNMX R4, R7.reuse, R12, !PT ;  /* 0x0000000c07047248 */ /* 0x040fe40007fe0100 */
[CC--:B------:R-:W-:Y:S02]  /*02e0*/  VIMNMX R12, R7.reuse, R22.reuse, PT ;  /* 0x00000016070c7248 */ /* 0x0c0fe40003fe0100 */
[----:B------:R-:W-:Y:S01]  /*02f0*/  VIMNMX R5, R7, R22, !PT ;  /* 0x0000001607057248 */ /* 0x000fe20007fe0100 */
[----:B------:R-:W-:Y:S01]  /*0300*/  FMUL.FTZ R22, R21, R20 ;  /* 0x0000001415167220 */ /* 0x000fe20000410000 */
[----:B------:R-:W-:-:S02]  /*0310*/  VIMNMX R18, R7, R6, PT ;  /* 0x0000000607127248 */ /* 0x000fc40003fe0100 */
[----:B------:R-:W-:Y:S01]  /*0320*/  IADD3 R25, -R2, 0x7e800000, RZ ;  /* 0x7e80000002197810 */ /* 0x000fe20007ffe1ff */
[----:B------:R-:W-:Y:S01]  /*0330*/  FMUL.FTZ R22, R22, R22 ;  /* 0x0000001616167220 */ /* 0x000fe20000410000 */
[----:B------:R-:W-:Y:S02]  /*0340*/  VIMNMX R6, R7, R6, !PT ;  /* 0x0000000607067248 */ /* 0x000fe40007fe0100 */
[C---:B------:R-:W-:Y:S02]  /*0350*/  FSETP.NEU.FTZ.AND P2, PT, R21.reuse, RZ, PT ;  /* 0x000000ff1500720b */ /* 0x040fe40003f5d000 */
[----:B------:R-:W-:Y:S01]  /*0360*/  FSETP.NEU.FTZ.AND P1, PT, R21, +INF , PT ;  /* 0x7f8000001500780b */ /* 0x000fe20003f3d000 */
[-C--:B------:R-:W-:Y:S01]  /*0370*/  FMUL.FTZ R21, R19, R25.reuse ;  /* 0x0000001913157220 */ /* 0x080fe20000410000 */
[----:B------:R-:W-:Y:S01]  /*0380*/  LOP3.LUT R20, R6, 0xfe000000, RZ, 0xc0, !PT ;  /* 0xfe00000006147812 */ /* 0x000fe200078ec0ff */
[----:B------:R-:W-:Y:S01]  /*0390*/  FMUL.FTZ R25, R14, R25 ;  /* 0x000000190e197220 */ /* 0x000fe20000410000 */
[----:B------:R-:W-:-:S02]  /*03a0*/  VIMNMX R11, R7, R24, PT ;  /* 0x00000018070b7248 */ /* 0x000fc40003fe0100 */
[----:B------:R-:W-:Y:S01]  /*03b0*/  VIMNMX R7, R7, R24, !PT ;  /* 0x0000001807077248 */ /* 0x000fe20007fe0100 */
[----:B------:R-:W-:Y:S01]  /*03c0*/  FFMA.FTZ R24, R23, R23, R22 ;  /* 0x0000001717187223 */ /* 0x000fe20000010016 */
[----:B------:R-:W-:Y:S01]  /*03d0*/  IADD3 R23, -R20, 0x7e800000, RZ ;  /* 0x7e80000014177810 */ /* 0x000fe20007ffe1ff */
[----:B------:R-:W-:Y:S01]  /*03e0*/  FMUL.FTZ R22, R21, R21 ;  /* 0x0000001515167220 */ /* 0x000fe20000410000 */
[----:B------:R-:W-:Y:S02]  /*03f0*/  LOP3.LUT R21, R9, 0xfe000000, RZ, 0xc0, !PT ;  /* 0xfe00000009157812 */ /* 0x000fe400078ec0ff */
[----:B------:R-:W-:Y:S01]  /*0400*/  FSETP.NEU.FTZ.AND P3, PT, R19, RZ, PT ;  /* 0x000000ff1300720b */ /* 0x000fe20003f7d000 */
[----:B------:R-:W-:Y:S01]  /*0410*/  FFMA.FTZ R22, R25, R25, R22 ;  /* 0x0000001919167223 */ /* 0x000fe20000010016 */
[-C--:B------:R-:W-:Y:S01]  /*0420*/  FMUL.FTZ R25, R18, R23.reuse ;  /* 0x0000001712197220 */ /* 0x080fe20000410000 */
[----:B------:R-:W-:Y:S01]  /*0430*/  IADD3 R28, -R21, 0x7e800000, RZ ;  /* 0x7e800000151c7810 */ /* 0x000fe20007ffe1ff */
[----:B------:R-:W-:Y:S01]  /*0440*/  FMUL.FTZ R23, R6, R23 ;  /* 0x0000001706177220 */ /* 0x000fe20000410000 */
[----:B------:R-:W-:Y:S01]  /*0450*/  FSETP.NEU.FTZ.AND P0, PT, R19, +INF , PT ;  /* 0x7f8000001300780b */ /* 0x000fe20003f1d000 */
[----:B------:R-:W-:Y:S01]  /*0460*/  FMUL.FTZ R26, R25, R25 ;  /* 0x00000019191a7220 */ /* 0x000fe20000410000 */
[----:B------:R0:W1:Y:S01]  /*0470*/  MUFU.SQRT R19, R24 ;  /* 0x0000001800137308 */ /* 0x0000620000002000 */
[-C--:B------:R-:W-:Y:S01]  /*0480*/  FMUL.FTZ R25, R17, R28.reuse ;  /* 0x0000001c11197220 */ /* 0x080fe20000410000 */
[----:B------:R-:W-:Y:S01]  /*0490*/  FMUL.FTZ R28, R9, R28 ;  /* 0x0000001c091c7220 */ /* 0x000fe20000410000 */
[----:B------:R-:W-:Y:S01]  /*04a0*/  FFMA.FTZ R23, R23, R23, R26 ;  /* 0x0000001717177223 */ /* 0x000fe2000001001a */
[C---:B------:R-:W-:Y:S01]  /*04b0*/  FSETP.NEU.FTZ.AND P5, PT, R18.reuse, RZ, PT ;  /* 0x000000ff1200720b */ /* 0x040fe20003fbd000 */
[----:B------:R-:W-:Y:S01]  /*04c0*/  FMUL.FTZ R25, R25, R25 ;  /* 0x0000001919197220 */ /* 0x000fe20000410000 */
[----:B------:R-:W-:-:S02]  /*04d0*/  FSETP.NEU.FTZ.AND P4, PT, R18, +INF , PT ;  /* 0x7f8000001200780b */ /* 0x000fc40003f9d000 */
[----:B------:R-:W2:Y:S01]  /*04e0*/  MUFU.SQRT R22, R22 ;  /* 0x0000001600167308 */ /* 0x000ea20000002000 */
[----:B------:R-:W-:Y:S01]  /*04f0*/  FFMA.FTZ R25, R28, R28, R25 ;  /* 0x0000001c1c197223 */ /* 0x000fe20000010019 */
[----:B0-----:R-:W-:Y:S02]  /*0500*/  LOP3.LUT R24, R3, 0x800000, RZ, 0xfc, !PT ;  /* 0x0080000003187812 */ /* 0x001fe400078efcff */
[----:B------:R-:W-:Y:S02]  /*0510*/  LOP3.LUT R3, R2, 0x800000, RZ, 0xfc, !PT ;  /* 0x0080000002037812 */ /* 0x000fe400078efcff */
        /* <DEDUP_REMOVED lines=12> */
[----:B------:R-:W-:Y:S01]  /*05e0*/  LOP3.LUT R20, R5, 0xfe000000, RZ, 0xc0, !PT ;  /* 0xfe00000005147812 */ /* 0x000fe200078ec0ff */
[----:B------:R-:W-:Y:S01]  /*05f0*/  FMUL.FTZ R3, R3, R3 ;  /* 0x0000000303037220 */ /* 0x000fe20000410000 */
[----:B------:R-:W-:Y:S01]  /*0600*/  FSETP.NEU.FTZ.AND P3, PT, R17, +INF , PT ;  /* 0x7f8000001100780b */ /* 0x000fe20003f7d000 */
[----:B0-----:R-:W-:Y:S01]  /*0610*/  @P5 FMUL.FTZ R6, R23, R22 ;  /* 0x0000001617065220 */ /* 0x001fe20000410000 */
[----:B------:R-:W-:Y:S01]  /*0620*/  IADD3 R23, -R19, 0x7e800000, RZ ;  /* 0x7e80000013177810 */ /* 0x000fe20007ffe1ff */
[----:B------:R-:W-:Y:S01]  /*0630*/  FFMA.FTZ R24, R24, R24, R3 ;  /* 0x0000001818187223 */ /* 0x000fe20000010003 */
[----:B------:R-:W-:-:S02]  /*0640*/  IADD3 R22, -R20, 0x7e800000, RZ ;  /* 0x7e80000014167810 */ /* 0x000fc40007ffe1ff */
[----:B------:R-:W-:Y:S02]  /*0650*/  FSETP.NEU.FTZ.AND P6, PT, R13, RZ, PT ;  /* 0x000000ff0d00720b */ /* 0x000fe40003fdd000 */
[----:B------:R-:W-:Y:S01]  /*0660*/  FSETP.NEU.FTZ.AND P5, PT, R16, RZ, PT ;  /* 0x000000ff1000720b */ /* 0x000fe20003fbd000 */
[----:B-1----:R-:W-:Y:S01]  /*0670*/  @P2 FMUL.FTZ R9, R2, R21 ;  /* 0x0000001502092220 */ /* 0x002fe20000410000 */
[----:B------:R-:W-:Y:S01]  /*0680*/  LOP3.LUT R21, R7, 0xfe000000, RZ, 0xc0, !PT ;  /* 0xfe00000007157812 */ /* 0x000fe200078ec0ff */
[-C--:B------:R-:W-:Y:S01]  /*0690*/  FMUL.FTZ R2, R16, R23.reuse ;  /* 0x0000001710027220 */ /* 0x080fe20000410000 */
[----:B------:R-:W-:Y:S01]  /*06a0*/  FMUL.FTZ R23, R8, R23 ;  /* 0x0000001708177220 */ /* 0x000fe20000410000 */
[----:B------:R-:W-:Y:S01]  /*06b0*/  FMUL.FTZ R3, R12, R22 ;  /* 0x000000160c037220 */ /* 0x000fe20000410000 */
[----:B------:R-:W-:Y:S01]  /*06c0*/  IADD3 R28, -R21, 0x7e800000, RZ ;  /* 0x7e800000151c7810 */ /* 0x000fe20007ffe1ff */
[----:B------:R-:W-:Y:S01]  /*06d0*/  FMUL.FTZ R2, R2, R2 ;  /* 0x0000000202027220 */ /* 0x000fe20000410000 */
[----:B------:R-:W-:Y:S01]  /*06e0*/  FMUL.FTZ R25, R5, R22 ;  /* 0x0000001605197220 */ /* 0x000fe20000410000 */
[----:B------:R-:W-:Y:S01]  /*06f0*/  FMUL.FTZ R26, R3, R3 ;  /* 0x00000003031a7220 */ /* 0x000fe20000410000 */
[----:B------:R-:W0:Y:S01]  /*0700*/  MUFU.SQRT R24, R24 ;  /* 0x0000001800187308 */ /* 0x000e220000002000 */
[----:B------:R-:W-:Y:S01]  /*0710*/  FFMA.FTZ R22, R23, R23, R2 ;  /* 0x0000001717167223 */ /* 0x000fe20000010002 */
[-C--:B------:R-:W-:Y:S01]  /*0720*/  FMUL.FTZ R2, R11, R28.reuse ;  /* 0x0000001c0b027220 */ /* 0x080fe20000410000 */
[----:B------:R-:W-:Y:S01]  /*0730*/  FFMA.FTZ R23, R25, R25, R26 ;  /* 0x0000001919177223 */ /* 0x000fe2000001001a */
[----:B------:R-:W-:Y:S01]  /*0740*/  FMUL.FTZ R28, R7, R28 ;  /* 0x0000001c071c7220 */ /* 0x000fe20000410000 */
[----:B------:R-:W-:Y:S01]  /*0750*/  FSEL R15, R15, +INF , P1 ;  /* 0x7f8000000f0f7808 */ /* 0x000fe20000800000 */
[----:B------:R-:W-:Y:S01]  /*0760*/  FMUL.FTZ R25, R2, R2 ;  /* 0x0000000202197220 */ /* 0x000fe20000410000 */
[----:B------:R-:W-:Y:S01]  /*0770*/  FSEL R14, R14, +INF , P0 ;  /* 0x7f8000000e0e7808 */ /* 0x000fe20000000000 */
[----:B------:R-:W1:Y:S01]  /*0780*/  LDC.64 R2, c[0x0][0x218] ;  /* 0x00008600ff027b82 */ /* 0x000e620000000a00 */
[----:B------:R-:W2:Y:S01]  /*0790*/  MUFU.SQRT R22, R22 ;  /* 0x0000001600167308 */ /* 0x000ea20000002000 */
[----:B------:R-:W-:Y:S01]  /*07a0*/  FFMA.FTZ R28, R28, R28, R25 ;  /* 0x0000001c1c1c7223 */ /* 0x000fe20000010019 */
[----:B------:R-:W-:-:S02]  /*07b0*/  FSETP.NEU.FTZ.AND P1, PT, R12, RZ, PT ;  /* 0x000000ff0c00720b */ /* 0x000fc40003f3d000 */
[----:B------:R-:W-:Y:S02]  /*07c0*/  FSETP.NEU.FTZ.AND P0, PT, R11, RZ, PT ;  /* 0x000000ff0b00720b */ /* 0x000fe40003f1d000 */
        /* <DEDUP_REMOVED lines=8> */
[----:B--2---:R-:W-:Y:S01]  /*0850*/  @P5 FMUL.FTZ R8, R22, R19 ;  /* 0x0000001316085220 */ /* 0x004fe20000410000 */
[----:B------:R-:W-:-:S02]  /*0860*/  FSETP.NEU.FTZ.AND P5, PT, R12, +INF , PT ;  /* 0x7f8000000c00780b */ /* 0x000fc40003fbd000 */
[----:B------:R-:W-:Y:S02]  /*0870*/  FSEL R6, R6, +INF , P4 ;  /* 0x7f80000006067808 */ /* 0x000fe40002000000 */
[----:B------:R-:W-:Y:S01]  /*0880*/  FSEL R9, R9, +INF , P3 ;  /* 0x7f80000009097808 */ /* 0x000fe20001800000 */
[----:B-1----:R-:W-:Y:S01]  /*0890*/  IMAD.WIDE.U32 R2, R0, 0x2, R2 ;  /* 0x0000000200027825 */ /* 0x002fe200078e0002 */
[----:B------:R-:W-:-:S03]  /*08a0*/  LOP3.LUT R0, R21, 0x800000, RZ, 0xfc, !PT ;  /* 0x0080000015007812 */ /* 0x000fc600078efcff */
[----:B---3--:R-:W-:Y:S01]  /*08b0*/  @P1 FMUL.FTZ R5, R23, R20 ;  /* 0x0000001417051220 */ /* 0x008fe20000410000 */
[----:B------:R-:W-:Y:S02]  /*08c0*/  FSETP.NEU.FTZ.AND P1, PT, R11, +INF , PT ;  /* 0x7f8000000b00780b */ /* 0x000fe40003f3d000 */
[----:B------:R-:W-:Y:S01]  /*08d0*/  FSEL R11, R8, +INF , P6 ;  /* 0x7f800000080b7808 */ /* 0x000fe20003000000 */
[----:B------:R-:W-:Y:S01]  /*08e0*/  IMAD.WIDE R2, R10, 0x10, R2 ;  /* 0x000000100a027825 */ /* 0x000fe200078e0202 */
[----:B------:R-:W-:Y:S02]  /*08f0*/  FSEL R8, R5, +INF , P5 ;  /* 0x7f80000005087808 */ /* 0x000fe40002800000 */
[----:B------:R-:W-:Y:S01]  /*0900*/  F2FP.F16.F32.PACK_AB R5, R9, R6 ;  /* 0x000000060905723e */ /* 0x000fe200000000ff */
[----:B0-----:R-:W-:Y:S01]  /*0910*/  @P0 FMUL.FTZ R7, R17, R0 ;  /* 0x0000000011070220 */ /* 0x001fe20000410000 */
[----:B------:R-:W-:Y:S02]  /*0920*/  FSEL R0, R4, +INF , P2 ;  /* 0x7f80000004007808 */ /* 0x000fe40001000000 */
[----:B------:R-:W-:-:S02]  /*0930*/  F2FP.F16.F32.PACK_AB R4, R14, R15 ;  /* 0x0000000f0e04723e */ /* 0x000fc400000000ff */
[----:B------:R-:W-:Y:S02]  /*0940*/  FSEL R7, R7, +INF , P1 ;  /* 0x7f80000007077808 */ /* 0x000fe40000800000 */
[----:B------:R-:W-:Y:S02]  /*0950*/  F2FP.F16.F32.PACK_AB R6, R11, R0 ;  /* 0x000000000b06723e */ /* 0x000fe400000000ff */
[----:B------:R-:W-:-:S05]  /*0960*/  F2FP.F16.F32.PACK_AB R7, R7, R8 ;  /* 0x000000080707723e */ /* 0x000fca00000000ff */
[----:B------:R-:W-:Y:S01]  /*0970*/  STG.E.128 desc[UR4][R2.64], R4 ;  /* 0x0000000402007986 */ /* 0x000fe2000c101d04 */
[----:B------:R-:W-:Y:S05]  /*0980*/  EXIT ;  /* 0x000000000000794d */ /* 0x000fea0003800000 */
.L_x_2216:
        /* <DEDUP_REMOVED lines=91> */
.L_x_2218:
[----:B------:R-:W-:Y:S05]  /*0f40*/  BSYNC B0 ;  /* 0x0000000000007941 */ /* 0x000fea0003800000 */
.L_x_2217:
        /* <DEDUP_REMOVED lines=24> */
.L_x_2220:
[----:B------:R-:W-:Y:S05]  /*10d0*/  BSYNC B0 ;  /* 0x0000000000007941 */ /* 0x000fea0003800000 */
.L_x_2219:
        /* <DEDUP_REMOVED lines=25> */
.L_x_2222:
[----:B------:R-:W-:Y:S05]  /*1270*/  BSYNC B0 ;  /* 0x0000000000007941 */ /* 0x000fea0003800000 */
.L_x_2221:
        /* <DEDUP_REMOVED lines=22> */
.L_x_2224:
[----:B------:R-:W-:Y:S05]  /*13e0*/  BSYNC B0 ;  /* 0x0000000000007941 */ /* 0x000fea0003800000 */
.L_x_2223:
        /* <DEDUP_REMOVED lines=22> */
.L_x_2226:
[----:B------:R-:W-:Y:S05]  /*1550*/  BSYNC B0 ;  /* 0x0000000000007941 */ /* 0x000fea0003800000 */
.L_x_2225:
        /* <DEDUP_REMOVED lines=22> */
.L_x_2228:
[----:B------:R-:W-:Y:S05]  /*16c0*/  BSYNC B0 ;  /* 0x0000000000007941 */ /* 0x000fea0003800000 */
.L_x_2227:
        /* <DEDUP_REMOVED lines=22> */
.L_x_2230:
[----:B------:R-:W-:Y:S05]  /*1830*/  BSYNC B0 ;  /* 0x0000000000007941 */ /* 0x000fea0003800000 */
.L_x_2229:
        /* <DEDUP_REMOVED lines=22> */
.L_x_2232:
[----:B------:R-:W-:Y:S05]  /*19a0*/  BSYNC B0 ;  /* 0x0000000000007941 */ /* 0x000fea0003800000 */
.L_x_2231:
        /* <DEDUP_REMOVED lines=18> */
.L_x_2235:
[----:B------:R-:W-:-:S13]  /*1ad0*/  ISETP.GE.AND P0, PT, R7, R8, PT ;  /* 0x000000080700720c */ /* 0x000fda0003f06270 */
[----:B------:R-:W-:Y:S05]  /*1ae0*/  @P0 BRA `(.L_x_2237) ;  /* 0x0000000000300947 */ /* 0x000fea0003800000 */
[----:B0-----:R-:W0:Y:S01]  /*1af0*/  LDC.64 R2, c[0x0][0x218] ;  /* 0x00008600ff027b82 */ /* 0x001e220000000a00 */
[----:B------:R-:W-:Y:S01]  /*1b00*/  IMAD.IADD R11, R0, 0x1, R7 ;  /* 0x00000001000b7824 */ /* 0x000fe200078e0207 */
[----:B------:R-:W-:-:S03]  /*1b10*/  IADD3 R7, R7, 0x80, RZ ;  /* 0x0000008007077810 */ /* 0x000fc60007ffe0ff */
[----:B0-----:R-:W-:-:S05]  /*1b20*/  IMAD.WIDE.U32 R2, R11, 0x2, R2 ;  /* 0x000000020b027825 */ /* 0x001fca00078e0002 */
[----:B------:R1:W-:Y:S02]  /*1b30*/  STG.E.U16 desc[UR4][R2.64], R13 ;  /* 0x0000000d02007986 */ /* 0x0003e4000c101504 */
.L_x_2236:
[----:B------:R-:W-:-:S13]  /*1b40*/  ISETP.GE.AND P0, PT, R7, R8, PT ;  /* 0x000000080700720c */ /* 0x000fda0003f06270 */
[----:B------:R-:W-:Y:S05]  /*1b50*/  @P0 BRA `(.L_x_2238) ;  /* 0x0000000000340947 */ /* 0x000fea0003800000 */
[----:B01----:R-:W0:Y:S01]  /*1b60*/  LDC.64 R2, c[0x0][0x218] ;  /* 0x00008600ff027b82 */ /* 0x003e220000000a00 */
[----:B------:R-:W-:Y:S02]  /*1b70*/  IMAD.IADD R11, R0, 0x1, R7 ;  /* 0x00000001000b7824 */ /* 0x000fe400078e0207 */
[----:B------:R-:W-:Y:S02]  /*1b80*/  VIADD R7, R7, 0x80 ;  /* 0x0000008007077836 */ /* 0x000fe40000000000 */
[----:B0-----:R-:W-:-:S05]  /*1b90*/  IMAD.WIDE.U32 R2, R11, 0x2, R2 ;  /* 0x000000020b027825 */ /* 0x001fca00078e0002 */
[----:B------:R1:W-:Y:S02]  /*1ba0*/  STG.E.U16 desc[UR4][R2.64], R5 ;  /* 0x0000000502007986 */ /* 0x0003e4000c101504 */
.L_x_2237:
        /* <DEDUP_REMOVED lines=8> */
.L_x_2238:
[----:B------:R-:W-:Y:S05]  /*1c30*/  BSYNC B1 ;  /* 0x0000000000017941 */ /* 0x000fea0003800000 */
.L_x_2234:
[----:B------:R-:W-:-:S13]  /*1c40*/  ISETP.GE.AND P0, PT, R7, R8, PT ;  /* 0x000000080700720c */ /* 0x000fda0003f06270 */
[----:B012---:R-:W0:Y:S01]  /*1c50*/  @!P0 LDC.64 R2, c[0x0][0x218] ;  /* 0x00008600ff028b82 */ /* 0x007e220000000a00 */
[----:B------:R-:W-:Y:S01]  /*1c60*/  @!P0 IMAD.IADD R5, R0, 0x1, R7 ;  /* 0x0000000100058824 */ /* 0x000fe200078e0207 */
[----:B------:R-:W-:-:S03]  /*1c70*/  @!P0 IADD3 R7, R7, 0x80, RZ ;  /* 0x0000008007078810 */ /* 0x000fc60007ffe0ff */
[----:B0-----:R-:W-:-:S05]  /*1c80*/  @!P0 IMAD.WIDE.U32 R2, R5, 0x2, R2 ;  /* 0x0000000205028825 */ /* 0x001fca00078e0002 */
[----:B-----5:R2:W-:Y:S02]  /*1c90*/  @!P0 STG.E.U16 desc[UR4][R2.64], R9 ;  /* 0x0000000902008986 */ /* 0x0205e4000c101504 */
.L_x_2239:
[----:B------:R-:W-:Y:S05]  /*1ca0*/  BSYNC B0 ;  /* 0x0000000000007941 */ /* 0x000fea0003800000 */
.L_x_2233:
        /* <DEDUP_REMOVED lines=8> */
.L_x_2240:
        /* <DEDUP_REMOVED lines=13> */
.L_x_19780:


//--------------------- .text._ZN2at6native18elementwise_kernelILi128ELi4EZNS0_15gpu_kernel_implINS0_13BinaryFunctorIN3c104HalfES5_S5_ZZZNS0_17hypot_kernel_cudaERNS_18TensorIteratorBaseEENKUlvE_clEvENKUlvE1_clEvEUlS5_S5_E_EEEEvS7_RKT_EUliE_EEviT1_ --------------------------
	.section	.text._ZN2at6native18elementwise_kernelILi128ELi4EZNS0_15gpu_kernel_implINS0_13BinaryFunctorIN3c104HalfES5_S5_ZZZNS0_17hypot_kernel_cudaERNS_18TensorIteratorBaseEENKUlvE_clEvENKUlvE1_clEvEUlS5_S5_E_EEEEvS7_RKT_EUliE_EEviT1_,"ax",@progbits
	.align	128
        .global         _ZN2at6native18elementwise_kernelILi128ELi4EZNS0_15gpu_kernel_implINS0_13BinaryFunctorIN3c104HalfES5_S5_ZZZNS0_17hypot_kernel_cudaERNS_18TensorIteratorBaseEENKUlvE_clEvENKUlvE1_clEvEUlS5_S5_E_EEEEvS7_RKT_EUliE_EEviT1_
        .type           _ZN2at6native18elementwise_kernelILi128ELi4EZNS0_15gpu_kernel_implINS0_13BinaryFunctorIN3c104HalfES5_S5_ZZZNS0_17hypot_kernel_cudaERNS_18TensorIteratorBaseEENKUlvE_clEvENKUlvE1_clEvEUlS5_S5_E_EEEEvS7_RKT_EUliE_EEviT1_,@function
        .size           _ZN2at6native18elementwise_kernelILi128ELi4EZNS0_15gpu_kernel_implINS0_13BinaryFunctorIN3c104HalfES5_S5_ZZZNS0_17hypot_kernel_cudaERNS_18TensorIteratorBaseEENKUlvE_clEvENKUlvE1_clEvEUlS5_S5_E_EEEEvS7_RKT_EUliE_EEviT1_,(.L_x_19781 - _ZN2at6native18elementwise_kernelILi128ELi4EZNS0_15gpu_kernel_implINS0_13BinaryFunctorIN3c104HalfES5_S5_ZZZNS0_17hypot_kernel_cudaERNS_18TensorIteratorBaseEENKUlvE_clEvENKUlvE1_clEvEUlS5_S5_E_EEEEvS7_RKT_EUliE_EEviT1_)
        .other          _ZN2at6native18elementwise_kernelILi128ELi4EZNS0_15gpu_kernel_implINS0_13BinaryFunctorIN3c104HalfES5_S5_ZZZNS0_17hypot_kernel_cudaERNS_18TensorIteratorBaseEENKUlvE_clEvENKUlvE1_clEvEUlS5_S5_E_EEEEvS7_RKT_EUliE_EEviT1_,@"STO_CUDA_ENTRY STV_DEFAULT"
_ZN2at6native18elementwise_kernelILi128ELi4EZNS0_15gpu_kernel_implINS0_13BinaryFunctorIN3c104HalfES5_S5_ZZZNS0_17hypot_kernel_cudaERNS_18TensorIteratorBaseEENKUlvE_clEvENKUlvE1_clEvEUlS5_S5_E_EEEEvS7_RKT_EUliE_EEviT1_:
.text._ZN2at6native18elementwise_kernelILi128ELi4EZNS0_15gpu_kernel_implINS0_13BinaryFunctorIN3c104HalfES5_S5_ZZZNS0_17hypot_kernel_cudaERNS_18TensorIteratorBaseEENKUlvE_clEvENKUlvE1_clEvEUlS5_S5_E_EEEEvS7_RKT_EUliE_EEviT1_:
        /* <DEDUP_REMOVED lines=367> */
.L_x_2243:
        /* <DEDUP_REMOVED lines=23> */
.L_x_2247:
[----:B------:R-:W2:Y:S02]  /*1860*/  LDG.E.U8 R2, desc[UR36][R2.64] ;  /* 0x0000002402027981 */ /* 0x000ea4000c1e1100 */
[----:B--2---:R-:W-:-:S04]  /*1870*/  I2FP.F32.U32 R0, R2 ;  /* 0x0000000200007245 */ /* 0x004fc80000201000 */
[----:B------:R-:W-:-:S04]  /*1880*/  F2FP.F16.F32.PACK_AB R0, RZ, R0 ;  /* 0x00000000ff00723e */ /* 0x000fc800000000ff */
[----:B------:R-:W-:Y:S01]  /*1890*/  PRMT R19, R0, 0x7610, R19 ;  /* 0x0000761000137816 */ /* 0x000fe20000000013 */
[----:B------:R-:W-:Y:S06]  /*18a0*/  BRA `(.L_x_2249) ;  /* 0x0000000c00bc7947 */ /* 0x000fec0003800000 */
.L_x_2246:
        /* <DEDUP_REMOVED lines=11> */
.L_x_2251:
[----:B------:R-:W2:Y:S02]  /*1960*/  LDG.E R2, desc[UR36][R2.64] ;  /* 0x0000002402027981 */ /* 0x000ea4000c1e1900 */
[----:B--2---:R-:W-:-:S04]  /*1970*/  I2FP.F32.S32 R0, R2 ;  /* 0x0000000200007245 */ /* 0x004fc80000201400 */
[----:B------:R-:W-:-:S04]  /*1980*/  F2FP.F16.F32.PACK_AB R0, RZ, R0 ;  /* 0x00000000ff00723e */ /* 0x000fc800000000ff */
[----:B------:R-:W-:Y:S01]  /*1990*/  PRMT R19, R0, 0x7610, R19 ;  /* 0x0000761000137816 */ /* 0x000fe20000000013 */
[----:B------:R-:W-:Y:S06]  /*19a0*/  BRA `(.L_x_2249) ;  /* 0x0000000c007c7947 */ /* 0x000fec0003800000 */
.L_x_2250:
[----:B------:R-:W2:Y:S02]  /*19b0*/  LDG.E.U16 R2, desc[UR36][R2.64] ;  /* 0x0000002402027981 */ /* 0x000ea4000c1e1500 */
[----:B--2---:R-:W0:Y:S02]  /*19c0*/  I2F.S16 R0, R2 ;  /* 0x0000000200007306 */ /* 0x004e240000101400 */
[----:B0-----:R-:W-:-:S04]  /*19d0*/  F2FP.F16.F32.PACK_AB R0, RZ, R0 ;  /* 0x00000000ff00723e */ /* 0x001fc800000000ff */
[----:B------:R-:W-:Y:S01]  /*19e0*/  PRMT R19, R0, 0x7610, R19 ;  /* 0x0000761000137816 */ /* 0x000fe20000000013 */
[----:B------:R-:W-:Y:S06]  /*19f0*/  BRA `(.L_x_2249) ;  /* 0x0000000c00687947 */ /* 0x000fec0003800000 */
.L_x_2245:
        /* <DEDUP_REMOVED lines=9> */
.L_x_2253:
[----:B------:R0:W5:Y:S01]  /*1a90*/  LDG.E.U16 R19, desc[UR36][R2.64] ;  /* 0x0000002402137981 */ /* 0x000162000c1e1500 */
[----:B------:R-:W-:Y:S05]  /*1aa0*/  BRA `(.L_x_2249) ;  /* 0x0000000c003c7947 */ /* 0x000fea0003800000 */
.L_x_2252:
        /* <DEDUP_REMOVED lines=9> */
.L_x_2255:
[----:B------:R1:W5:Y:S01]  /*1b40*/  LDG.E.U16 R19, desc[UR36][R2.64] ;  /* 0x0000002402137981 */ /* 0x000362000c1e1500 */
[----:B------:R-:W-:Y:S05]  /*1b50*/  BRA `(.L_x_2249) ;  /* 0x0000000c00107947 */ /* 0x000fea0003800000 */
.L_x_2254:
        /* <DEDUP_REMOVED lines=9> */
.L_x_2244:
        /* <DEDUP_REMOVED lines=14> */
.L_x_2258:
        /* <DEDUP_REMOVED lines=9> */
.L_x_2257:
        /* <DEDUP_REMOVED lines=28> */
.L_x_2260:
        /* <DEDUP_REMOVED lines=15> */
.L_x_2259:
[----:B------:R-:W2:Y:S02]  /*2010*/  LDG.E.U16 R0, desc[UR36][R2.64] ;  /* 0x0000002402007981 */ /* 0x000ea4000c1e1500 */
[----:B--2---:R-:W-:-:S05]  /*2020*/  IMAD.U32 R0, R0, 0x10000, RZ ;  /* 0x0001000000007824 */ /* 0x004fca00078e00ff */
[----:B------:R-:W-:-:S04]  /*2030*/  F2FP.F16.F32.PACK_AB R0, RZ, R0 ;  /* 0x00000000ff00723e */ /* 0x000fc800000000ff */
[----:B------:R-:W-:Y:S01]  /*2040*/  PRMT R19, R0, 0x7610, R19 ;  /* 0x0000761000137816 */ /* 0x000fe20000000013 */
[----:B------:R-:W-:Y:S06]  /*2050*/  BRA `(.L_x_2249) ;  /* 0x0000000400d07947 */ /* 0x000fec0003800000 */
.L_x_2256:
        /* <DEDUP_REMOVED lines=13> */
.L_x_2263:
        /* <DEDUP_REMOVED lines=21> */
.L_x_2267:
[----:B------:R-:W-:Y:S05]  /*2280*/  BSYNC B1 ;  /* 0x0000000000017941 */ /* 0x000fea0003800000 */
.L_x_2266:
[----:B------:R-:W-:Y:S01]  /*2290*/  LEA R3, R0, 0x3b800000, 0x17 ;  /* 0x3b80000000037811 */ /* 0x000fe200078eb8ff */
[----:B------:R-:W-:-:S05]  /*22a0*/  IMAD.SHL.U32 R0, R2, 0x100000, RZ ;  /* 0x0010000002007824 */ /* 0x000fca00078e00ff */
[----:B------:R-:W-:-:S07]  /*22b0*/  LOP3.LUT R0, R3, R0, R4, 0xfe, !PT ;  /* 0x0000000003007212 */ /* 0x000fce00078efe04 */
.L_x_2265:
[----:B------:R-:W-:Y:S05]  /*22c0*/  BSYNC B0 ;  /* 0x0000000000007941 */ /* 0x000fea0003800000 */
.L_x_2264:
[----:B------:R-:W-:-:S04]  /*22d0*/  F2FP.F16.F32.PACK_AB R0, RZ, R0 ;  /* 0x00000000ff00723e */ /* 0x000fc800000000ff */
[----:B------:R-:W-:Y:S01]  /*22e0*/  PRMT R19, R0, 0x7610, R19 ;  /* 0x0000761000137816 */ /* 0x000fe20000000013 */
[----:B------:R-:W-:Y:S06]  /*22f0*/  BRA `(.L_x_2249) ;  /* 0x0000000400287947 */ /* 0x000fec0003800000 */
.L_x_2262:
        /* <DEDUP_REMOVED lines=21> */
.L_x_2271:
[----:B------:R-:W-:Y:S05]  /*2450*/  BSYNC B1 ;  /* 0x0000000000017941 */ /* 0x000fea0003800000 */
.L_x_2270:
[----:B------:R-:W-:Y:S01]  /*2460*/  LEA R3, R0, 0x37800000, 0x17 ;  /* 0x3780000000037811 */ /* 0x000fe200078eb8ff */
[----:B------:R-:W-:-:S05]  /*2470*/  IMAD.SHL.U32 R0, R2, 0x200000, RZ ;  /* 0x0020000002007824 */ /* 0x000fca00078e00ff */
[----:B------:R-:W-:-:S07]  /*2480*/  LOP3.LUT R0, R3, R0, R4, 0xfe, !PT ;  /* 0x0000000003007212 */ /* 0x000fce00078efe04 */
.L_x_2269:
[----:B------:R-:W-:Y:S05]  /*2490*/  BSYNC B0 ;  /* 0x0000000000007941 */ /* 0x000fea0003800000 */
.L_x_2268:
[----:B------:R-:W-:-:S04]  /*24a0*/  F2FP.F16.F32.PACK_AB R0, RZ, R0 ;  /* 0x00000000ff00723e */ /* 0x000fc800000000ff */
[----:B------:R-:W-:Y:S01]  /*24b0*/  PRMT R19, R0, 0x7610, R19 ;  /* 0x0000761000137816 */ /* 0x000fe20000000013 */
[----:B------:R-:W-:Y:S06]  /*24c0*/  BRA `(.L_x_2249) ;  /* 0x0000000000b47947 */ /* 0x000fec0003800000 */
.L_x_2261:
        /* <DEDUP_REMOVED lines=14> */
.L_x_2275:
[----:B------:R-:W-:Y:S05]  /*25b0*/  BSYNC B0 ;  /* 0x0000000000007941 */ /* 0x000fea0003800000 */
.L_x_2274:
[----:B------:R-:W-:-:S04]  /*25c0*/  F2FP.F16.F32.PACK_AB R0, RZ, R0 ;  /* 0x00000000ff00723e */ /* 0x000fc800000000ff */
[----:B------:R-:W-:Y:S01]  /*25d0*/  PRMT R19, R0, 0x7610, R19 ;  /* 0x0000761000137816 */ /* 0x000fe20000000013 */
[----:B------:R-:W-:Y:S06]  /*25e0*/  BRA `(.L_x_2249) ;  /* 0x00000000006c7947 */ /* 0x000fec0003800000 */
.L_x_2248:
        /* <DEDUP_REMOVED lines=16> */
.L_x_2276:
[----:B------:R-:W-:Y:S01]  /*26f0*/  PRMT R19, RZ, 0x7610, R19 ;  /* 0x00007610ff137816 */ /* 0x000fe20000000013 */
[----:B------:R-:W-:Y:S06]  /*2700*/  BRA `(.L_x_2249) ;  /* 0x0000000000247947 */ /* 0x000fec0003800000 */
.L_x_2273:
[----:B------:R-:W2:Y:S02]  /*2710*/  LDG.E.64 R2, desc[UR36][R2.64] ;  /* 0x0000002402027981 */ /* 0x000ea4000c1e1b00 */
[----:B--2---:R-:W0:Y:S02]  /*2720*/  I2F.U64 R0, R2 ;  /* 0x0000000200007312 */ /* 0x004e240000301000 */
[----:B0-----:R-:W-:-:S04]  /*2730*/  F2FP.F16.F32.PACK_AB R0, RZ, R0 ;  /* 0x00000000ff00723e */ /* 0x001fc800000000ff */
[----:B------:R-:W-:Y:S01]  /*2740*/  PRMT R19, R0, 0x7610, R19 ;  /* 0x0000761000137816 */ /* 0x000fe20000000013 */
[----:B------:R-:W-:Y:S06]  /*2750*/  BRA `(.L_x_2249) ;  /* 0x0000000000107947 */ /* 0x000fec0003800000 */
.L_x_2272:
[----:B------:R-:W2:Y:S02]  /*2760*/  LDG.E R2, desc[UR36][R2.64] ;  /* 0x0000002402027981 */ /* 0x000ea4000c1e1900 */
[----:B--2---:R-:W-:-:S04]  /*2770*/  I2FP.F32.U32 R0, R2 ;  /* 0x0000000200007245 */ /* 0x004fc80000201000 */
[----:B------:R-:W-:-:S04]  /*2780*/  F2FP.F16.F32.PACK_AB R0, RZ, R0 ;  /* 0x00000000ff00723e */ /* 0x000fc800000000ff */
[----:B------:R-:W-:-:S07]  /*2790*/  PRMT R19, R0, 0x7610, R19 ;  /* 0x0000761000137816 */ /* 0x000fce0000000013 */
.L_x_2249:
[----:B------:R-:W2:Y:S01]  /*27a0*/  LDC.U8 R4, c[0x0][0x493] ;  /* 0x000124c0ff047b82 */ /* 0x000ea20000000000 */
[----:B------:R-:W-:Y:S02]  /*27b0*/  ULDC.64 UR4, c[0x0][0x488] ;  /* 0x0001220000047ab9 */ /* 0x000fe40000000a00 */
[----:B01----:R-:W-:-:S05]  /*27c0*/  IADD3 R2, P1, R22, UR4, RZ ;  /* 0x0000000416027c10 */ /* 0x003fca000ff3e0ff */
[----:B------:R-:W-:Y:S01]  /*27d0*/  IMAD.X R3, RZ, RZ, UR5, P1 ;  /* 0x00000005ff037e24 */ /* 0x000fe200088e06ff */
[----:B--2---:R-:W-:-:S04]  /*27e0*/  PRMT R0, R4, 0x9910, RZ ;  /* 0x0000991004007816 */ /* 0x004fc800000000ff */
        /* <DEDUP_REMOVED lines=14> */
.L_x_2280:
[----:B------:R-:W2:Y:S02]  /*28d0*/  LDG.E.U8 R2, desc[UR36][R2.64] ;  /* 0x0000002402027981 */ /* 0x000ea4000c1e1100 */
[----:B--2---:R-:W-:-:S04]  /*28e0*/  I2FP.F32.U32 R0, R2 ;  /* 0x0000000200007245 */ /* 0x004fc80000201000 */
[----:B------:R-:W-:Y:S01]  /*28f0*/  F2FP.F16.F32.PACK_AB R0, RZ, R0 ;  /* 0x00000000ff00723e */ /* 0x000fe200000000ff */
[----:B------:R-:W-:Y:S06]  /*2900*/  BRA `(.L_x_2282) ;  /* 0x0000000c00887947 */ /* 0x000fec0003800000 */
.L_x_2279:
        /* <DEDUP_REMOVED lines=10> */
.L_x_2284:
[----:B------:R-:W2:Y:S02]  /*29b0*/  LDG.E R2, desc[UR36][R2.64] ;  /* 0x0000002402027981 */ /* 0x000ea4000c1e1900 */
[----:B--2---:R-:W-:-:S04]  /*29c0*/  I2FP.F32.S32 R0, R2 ;  /* 0x0000000200007245 */ /* 0x004fc80000201400 */
[----:B------:R-:W-:Y:S01]  /*29d0*/  F2FP.F16.F32.PACK_AB R0, RZ, R0 ;  /* 0x00000000ff00723e */ /* 0x000fe200000000ff */
[----:B------:R-:W-:Y:S06]  /*29e0*/  BRA `(.L_x_2282) ;  /* 0x0000000c00507947 */ /* 0x000fec0003800000 */
.L_x_2283:
[----:B------:R-:W2:Y:S02]  /*29f0*/  LDG.E.U16 R2, desc[UR36][R2.64] ;  /* 0x0000002402027981 */ /* 0x000ea4000c1e1500 */
[----:B--2---:R-:W0:Y:S02]  /*2a00*/  I2F.S16 R0, R2 ;  /* 0x0000000200007306 */ /* 0x004e240000101400 */
[----:B0-----:R-:W-:Y:S01]  /*2a10*/  F2FP.F16.F32.PACK_AB R0, RZ, R0 ;  /* 0x00000000ff00723e */ /* 0x001fe200000000ff */
[----:B------:R-:W-:Y:S06]  /*2a20*/  BRA `(.L_x_2282) ;  /* 0x0000000c00407947 */ /* 0x000fec0003800000 */
.L_x_2278:
        /* <DEDUP_REMOVED lines=9> */
.L_x_2286:
[----:B------:R1:W5:Y:S01]  /*2ac0*/  LDG.E.U16 R0, desc[UR36][R2.64] ;  /* 0x0000002402007981 */ /* 0x000362000c1e1500 */
[----:B------:R-:W-:Y:S05]  /*2ad0*/  BRA `(.L_x_2282) ;  /* 0x0000000c00147947 */ /* 0x000fea0003800000 */
.L_x_2285:
        /* <DEDUP_REMOVED lines=9> */
.L_x_2288:
[----:B------:R0:W5:Y:S01]  /*2b70*/  LDG.E.U16 R0, desc[UR36][R2.64] ;  /* 0x0000002402007981 */ /* 0x000162000c1e1500 */
[----:B------:R-:W-:Y:S05]  /*2b80*/  BRA `(.L_x_2282) ;  /* 0x0000000800e87947 */ /* 0x000fea0003800000 */
.L_x_2287:
        /* <DEDUP_REMOVED lines=8> */
.L_x_2277:
        /* <DEDUP_REMOVED lines=13> */
.L_x_2291:
        /* <DEDUP_REMOVED lines=8> */
.L_x_2290:
        /* <DEDUP_REMOVED lines=28> */
.L_x_2293:
        /* <DEDUP_REMOVED lines=15> */
.L_x_2292:
[----:B------:R-:W2:Y:S02]  /*3010*/  LDG.E.U16 R0, desc[UR36][R2.64] ;  /* 0x0000002402007981 */ /* 0x000ea4000c1e1500 */
[----:B--2---:R-:W-:-:S05]  /*3020*/  IMAD.U32 R0, R0, 0x10000, RZ ;  /* 0x0001000000007824 */ /* 0x004fca00078e00ff */
[----:B------:R-:W-:Y:S01]  /*3030*/  F2FP.F16.F32.PACK_AB R0, RZ, R0 ;  /* 0x00000000ff00723e */ /* 0x000fe200000000ff */
[----:B------:R-:W-:Y:S06]  /*3040*/  BRA `(.L_x_2282) ;  /* 0x0000000400b87947 */ /* 0x000fec0003800000 */
.L_x_2289:
        /* <DEDUP_REMOVED lines=12> */
.L_x_2296:
        /* <DEDUP_REMOVED lines=21> */
.L_x_2300:
[----:B------:R-:W-:Y:S05]  /*3260*/  BSYNC B1 ;  /* 0x0000000000017941 */ /* 0x000fea0003800000 */
.L_x_2299:
[----:B------:R-:W-:Y:S01]  /*3270*/  LEA R3, R0, 0x3b800000, 0x17 ;  /* 0x3b80000000037811 */ /* 0x000fe200078eb8ff */
[----:B------:R-:W-:-:S05]  /*3280*/  IMAD.SHL.U32 R0, R2, 0x100000, RZ ;  /* 0x0010000002007824 */ /* 0x000fca00078e00ff */
[----:B------:R-:W-:-:S07]  /*3290*/  LOP3.LUT R0, R3, R0, R4, 0xfe, !PT ;  /* 0x0000000003007212 */ /* 0x000fce00078efe04 */
.L_x_2298:
[----:B------:R-:W-:Y:S05]  /*32a0*/  BSYNC B0 ;  /* 0x0000000000007941 */ /* 0x000fea0003800000 */
.L_x_2297:
[----:B------:R-:W-:Y:S01]  /*32b0*/  F2FP.F16.F32.PACK_AB R0, RZ, R0 ;  /* 0x00000000ff00723e */ /* 0x000fe200000000ff */
[----:B------:R-:W-:Y:S06]  /*32c0*/  BRA `(.L_x_2282) ;  /* 0x0000000400187947 */ /* 0x000fec0003800000 */
.L_x_2295:
        /* <DEDUP_REMOVED lines=21> */
.L_x_2304:
[----:B------:R-:W-:Y:S05]  /*3420*/  BSYNC B1 ;  /* 0x0000000000017941 */ /* 0x000fea0003800000 */
.L_x_2303:
[----:B------:R-:W-:Y:S01]  /*3430*/  LEA R3, R0, 0x37800000, 0x17 ;  /* 0x3780000000037811 */ /* 0x000fe200078eb8ff */
[----:B------:R-:W-:-:S05]  /*3440*/  IMAD.SHL.U32 R0, R2, 0x200000, RZ ;  /* 0x0020000002007824 */ /* 0x000fca00078e00ff */
[----:B------:R-:W-:-:S07]  /*3450*/  LOP3.LUT R0, R3, R0, R4, 0xfe, !PT ;  /* 0x0000000003007212 */ /* 0x000fce00078efe04 */
.L_x_2302:
[----:B------:R-:W-:Y:S05]  /*3460*/  BSYNC B0 ;  /* 0x0000000000007941 */ /* 0x000fea0003800000 */
.L_x_2301:
[----:B------:R-:W-:Y:S01]  /*3470*/  F2FP.F16.F32.PACK_AB R0, RZ, R0 ;  /* 0x00000000ff00723e */ /* 0x000fe200000000ff */
[----:B------:R-:W-:Y:S06]  /*3480*/  BRA `(.L_x_2282) ;  /* 0x0000000000a87947 */ /* 0x000fec0003800000 */
.L_x_2294:
        /* <DEDUP_REMOVED lines=14> */
.L_x_2308:
[----:B------:R-:W-:Y:S05]  /*3570*/  BSYNC B0 ;  /* 0x0000000000007941 */ /* 0x000fea0003800000 */
.L_x_2307:
[----:B------:R-:W-:Y:S01]  /*3580*/  F2FP.F16.F32.PACK_AB R0, RZ, R0 ;  /* 0x00000000ff00723e */ /* 0x000fe200000000ff */
[----:B------:R-:W-:Y:S06]  /*3590*/  BRA `(.L_x_2282) ;  /* 0x0000000000647947 */ /* 0x000fec0003800000 */
.L_x_2281:
        /* <DEDUP_REMOVED lines=16> */
.L_x_2309:
[----:B------:R-:W-:Y:S01]  /*36a0*/  PRMT R0, RZ, 0x7610, R0 ;  /* 0x00007610ff007816 */ /* 0x000fe20000000000 */
[----:B------:R-:W-:Y:S06]  /*36b0*/  BRA `(.L_x_2282) ;  /* 0x00000000001c7947 */ /* 0x000fec0003800000 */
.L_x_2306:
[----:B------:R-:W2:Y:S02]  /*36c0*/  LDG.E.64 R2, desc[UR36][R2.64] ;  /* 0x0000002402027981 */ /* 0x000ea4000c1e1b00 */
[----:B--2---:R-:W0:Y:S02]  /*36d0*/  I2F.U64 R0, R2 ;  /* 0x0000000200007312 */ /* 0x004e240000301000 */
[----:B0-----:R-:W-:Y:S01]  /*36e0*/  F2FP.F16.F32.PACK_AB R0, RZ, R0 ;  /* 0x00000000ff00723e */ /* 0x001fe200000000ff */
[----:B------:R-:W-:Y:S06]  /*36f0*/  BRA `(.L_x_2282) ;  /* 0x00000000000c7947 */ /* 0x000fec0003800000 */
.L_x_2305:
[----:B------:R-:W2:Y:S02]  /*3700*/  LDG.E R2, desc[UR36][R2.64] ;  /* 0x0000002402027981 */ /* 0x000ea4000c1e1900 */
[----:B--2---:R-:W-:-:S04]  /*3710*/  I2FP.F32.U32 R0, R2 ;  /* 0x0000000200007245 */ /* 0x004fc80000201000 */
[----:B------:R-:W-:-:S07]  /*3720*/  F2FP.F16.F32.PACK_AB R0, RZ, R0 ;  /* 0x00000000ff00723e */ /* 0x000fce00000000ff */
.L_x_2282:
[----:B-----5:R-:W-:Y:S01]  /*3730*/  HADD2.F32 R19, -RZ, R19.H0_H0 ;  /* 0x20000013ff137230 */ /* 0x020fe20000004100 */
[----:B------:R-:W2:Y:S01]  /*3740*/  LDC.U8 R6, c[0x0][0x491] ;  /* 0x00012440ff067b82 */ /* 0x000ea20000000000 */
[----:B------:R-:W-:-:S03]  /*3750*/  HADD2.F32 R0, -RZ, R0.H0_H0 ;  /* 0x20000000ff007230 */ /* 0x000fc60000004100 */
[----:B------:R-:W-:Y:S02]  /*3760*/  FADD.FTZ R19, |R19|, -RZ ;  /* 0x800000ff13137221 */ /* 0x000fe40000010200 */
[----:B------:R-:W-:-:S05]  /*3770*/  FADD.FTZ R0, |R0|, -RZ ;  /* 0x800000ff00007221 */ /* 0x000fca0000010200 */
[CC--:B01----:R-:W-:Y:S02]  /*3780*/  VIMNMX R2, R19.reuse, R0.reuse, !PT ;  /* 0x0000000013027248 */ /* 0x0c3fe40007fe0100 */
        /* <DEDUP_REMOVED lines=9> */
[----:B--2---:R-:W-:-:S04]  /*3820*/  PRMT R5, R6, 0x9910, RZ ;  /* 0x0000991006057816 */ /* 0x004fc800000000ff */
        /* <DEDUP_REMOVED lines=19> */
.L_x_2313:
[----:B------:R-:W-:-:S06]  /*3960*/  HADD2.F32 R3, -RZ, R2.H0_H0 ;  /* 0x20000002ff037230 */ /* 0x000fcc0000004100 */
[----:B------:R-:W0:Y:S02]  /*3970*/  F2I.S64.TRUNC R2, R3 ;  /* 0x0000000300027311 */ /* 0x000e24000020d900 */
[----:B0-----:R1:W-:Y:S01]  /*3980*/  STG.E.U8 desc[UR36][R16.64], R2 ;  /* 0x0000000210007986 */ /* 0x0013e2000c101124 */
[----:B------:R-:W-:Y:S05]  /*3990*/  BRA `(.L_x_2315) ;  /* 0x0000000c00847947 */ /* 0x000fea0003800000 */
.L_x_2312:
        /* <DEDUP_REMOVED lines=10> */
.L_x_2317:
[----:B------:R-:W-:-:S04]  /*3a40*/  HADD2.F32 R2, -RZ, R2.H0_H0 ;  /* 0x20000002ff027230 */ /* 0x000fc80000004100 */
[----:B------:R-:W0:Y:S02]  /*3a50*/  F2I.FTZ.TRUNC.NTZ R3, R2 ;  /* 0x0000000200037305 */ /* 0x000e24000021f100 */
[----:B0-----:R3:W-:Y:S01]  /*3a60*/  STG.E desc[UR36][R16.64], R3 ;  /* 0x0000000310007986 */ /* 0x0017e2000c101924 */
[----:B------:R-:W-:Y:S05]  /*3a70*/  BRA `(.L_x_2315) ;  /* 0x0000000c004c7947 */ /* 0x000fea0003800000 */
.L_x_2316:
[----:B------:R-:W-:-:S04]  /*3a80*/  HADD2.F32 R2, -RZ, R2.H0_H0 ;  /* 0x20000002ff027230 */ /* 0x000fc80000004100 */
[----:B------:R-:W0:Y:S02]  /*3a90*/  F2I.FTZ.TRUNC.NTZ R3, R2 ;  /* 0x0000000200037305 */ /* 0x000e24000021f100 */
[----:B0-----:R2:W-:Y:S01]  /*3aa0*/  STG.E.U16 desc[UR36][R16.64], R3 ;  /* 0x0000000310007986 */ /* 0x0015e2000c101524 */
[----:B------:R-:W-:Y:S05]  /*3ab0*/  BRA `(.L_x_2315) ;  /* 0x0000000c003c7947 */ /* 0x000fea0003800000 */
.L_x_2311:
        /* <DEDUP_REMOVED lines=9> */
.L_x_2319:
[----:B------:R0:W-:Y:S01]  /*3b50*/  STG.E.U16 desc[UR36][R16.64], R2 ;  /* 0x0000000210007986 */ /* 0x0001e2000c101524 */
[----:B------:R-:W-:Y:S05]  /*3b60*/  BRA `(.L_x_2315) ;  /* 0x0000000c00107947 */ /* 0x000fea0003800000 */
.L_x_2318:
        /* <DEDUP_REMOVED lines=10> */
.L_x_2321:
[----:B------:R-:W-:-:S05]  /*3c10*/  HADD2.F32 R0, -RZ, R2.H0_H0 ;  /* 0x20000002ff007230 */ /* 0x000fca0000004100 */
[----:B------:R-:W-:-:S04]  /*3c20*/  F2FP.F16.F32.PACK_AB R0, RZ, R0 ;  /* 0x00000000ff00723e */ /* 0x000fc800000000ff */
[----:B------:R-:W-:-:S05]  /*3c30*/  PRMT R0, R0, 0x5410, RZ ;  /* 0x0000541000007816 */ /* 0x000fca00000000ff */
[----:B------:R0:W-:Y:S01]  /*3c40*/  STG.E desc[UR36][R16.64], R0 ;  /* 0x0000000010007986 */ /* 0x0001e2000c101924 */
[----:B------:R-:W-:Y:S05]  /*3c50*/  BRA `(.L_x_2315) ;  /* 0x0000000800d47947 */ /* 0x000fea0003800000 */
.L_x_2320:
[----:B------:R-:W-:-:S05]  /*3c60*/  HADD2.F32 R2, -RZ, R2.H0_H0 ;  /* 0x20000002ff027230 */ /* 0x000fca0000004100 */
[----:B------:R-:W-:-:S06]  /*3c70*/  FMUL.FTZ R2, R2, 1 ;  /* 0x3f80000002027820 */ /* 0x000fcc0000410000 */
[----:B------:R-:W0:Y:S02]  /*3c80*/  F2F.F64.F32 R2, R2 ;  /* 0x0000000200027310 */ /* 0x000e240000201800 */
[----:B0-----:R0:W-:Y:S01]  /*3c90*/  STG.E.64 desc[UR36][R16.64], R2 ;  /* 0x0000000210007986 */ /* 0x0011e2000c101b24 */
[----:B------:R-:W-:Y:S05]  /*3ca0*/  BRA `(.L_x_2315) ;  /* 0x0000000800c07947 */ /* 0x000fea0003800000 */
.L_x_2310:
        /* <DEDUP_REMOVED lines=13> */
.L_x_2324:
[----:B------:R-:W-:Y:S01]  /*3d80*/  HADD2.F32 R2, -RZ, R2.H0_H0 ;  /* 0x20000002ff027230 */ /* 0x000fe20000004100 */
[----:B------:R-:W-:-:S04]  /*3d90*/  CS2R R6, SRZ ;  /* 0x0000000000067805 */ /* 0x000fc8000001ff00 */
[----:B------:R-:W-:-:S04]  /*3da0*/  FMUL.FTZ R2, R2, 1 ;  /* 0x3f80000002027820 */ /* 0x000fc80000410000 */
[----:B------:R-:W0:Y:S02]  /*3db0*/  F2F.F64.F32 R4, R2 ;  /* 0x0000000200047310 */ /* 0x000e240000201800 */
[----:B0-----:R0:W-:Y:S01]  /*3dc0*/  STG.E.128 desc[UR36][R16.64], R4 ;  /* 0x0000000410007986 */ /* 0x0011e2000c101d24 */
[----:B------:R-:W-:Y:S05]  /*3dd0*/  BRA `(.L_x_2315) ;  /* 0x0000000800747947 */ /* 0x000fea0003800000 */
.L_x_2323:
        /* <DEDUP_REMOVED lines=21> */
.L_x_2328:
[----:B------:R-:W-:Y:S05]  /*3f30*/  BSYNC B0 ;  /* 0x0000000000007941 */ /* 0x000fea0003800000 */
.L_x_2327:
[----:B------:R-:W-:-:S05]  /*3f40*/  LOP3.LUT R3, R0, R3, RZ, 0xfc, !PT ;  /* 0x0000000300037212 */ /* 0x000fca00078efcff */
[----:B------:R0:W-:Y:S01]  /*3f50*/  STG.E.U8 desc[UR36][R16.64], R3 ;  /* 0x0000000310007986 */ /* 0x0001e2000c101124 */
[----:B------:R-:W-:Y:S05]  /*3f60*/  BRA `(.L_x_2315) ;  /* 0x0000000800107947 */ /* 0x000fea0003800000 */
.L_x_2326:
        /* <DEDUP_REMOVED lines=13> */
.L_x_2330:
[----:B------:R-:W-:Y:S01]  /*4040*/  IMAD.MOV.U32 R0, RZ, RZ, 0x7f ;  /* 0x0000007fff007424 */ /* 0x000fe200078e00ff */
[----:B------:R-:W-:-:S04]  /*4050*/  ISETP.GT.U32.AND P0, PT, R2, 0x7f800000, PT ;  /* 0x7f8000000200780c */ /* 0x000fc80003f04070 */
[----:B------:R-:W-:-:S09]  /*4060*/  SEL R0, R0, 0x7c, P0 ;  /* 0x0000007c00007807 */ /* 0x000fd20000000000 */
.L_x_2331:
[----:B------:R-:W-:Y:S05]  /*4070*/  BSYNC B0 ;  /* 0x0000000000007941 */ /* 0x000fea0003800000 */
.L_x_2329:
[----:B------:R-:W-:-:S04]  /*4080*/  LOP3.LUT R2, R3, 0x80000000, RZ, 0xc0, !PT ;  /* 0x8000000003027812 */ /* 0x000fc800078ec0ff */
[----:B------:R-:W-:-:S04]  /*4090*/  SHF.R.U32.HI R3, RZ, 0x18, R2 ;  /* 0x00000018ff037819 */ /* 0x000fc80000011602 */
[----:B------:R-:W-:-:S05]  /*40a0*/  LOP3.LUT R3, R0, R3, RZ, 0xfc, !PT ;  /* 0x0000000300037212 */ /* 0x000fca00078efcff */
[----:B------:R0:W-:Y:S01]  /*40b0*/  STG.E.U8 desc[UR36][R16.64], R3 ;  /* 0x0000000310007986 */ /* 0x0001e2000c101124 */
[----:B------:R-:W-:Y:S05]  /*40c0*/  BRA `(.L_x_2315) ;  /* 0x0000000400b87947 */ /* 0x000fea0003800000 */
.L_x_2325:
[----:B------:R-:W-:-:S05]  /*40d0*/  HADD2.F32 R0, -RZ, R2.H0_H0 ;  /* 0x20000002ff007230 */ /* 0x000fca0000004100 */
[----:B------:R-:W-:-:S05]  /*40e0*/  F2FP.BF16.F32.PACK_AB R0, RZ, R0 ;  /* 0x00000000ff00723e */ /* 0x000fca00000010ff */
[----:B------:R0:W-:Y:S01]  /*40f0*/  STG.E.U16 desc[UR36][R16.64], R0 ;  /* 0x0000000010007986 */ /* 0x0001e2000c101524 */
[----:B------:R-:W-:Y:S05]  /*4100*/  BRA `(.L_x_2315) ;  /* 0x0000000400a87947 */ /* 0x000fea0003800000 */
.L_x_2322:
        /* <DEDUP_REMOVED lines=12> */
.L_x_2334:
        /* <DEDUP_REMOVED lines=17> */
.L_x_2337:
[----:B------:R-:W-:-:S04]  /*42e0*/  LOP3.LUT R2, R3, 0x80000000, RZ, 0xc0, !PT ;  /* 0x8000000003027812 */ /* 0x000fc800078ec0ff */
[----:B------:R-:W-:-:S04]  /*42f0*/  SHF.R.U32.HI R3, RZ, 0x18, R2 ;  /* 0x00000018ff037819 */ /* 0x000fc80000011602 */
[----:B------:R-:W-:-:S04]  /*4300*/  LOP3.LUT R0, R0, R3, RZ, 0xfc, !PT ;  /* 0x0000000300007212 */ /* 0x000fc800078efcff */
[----:B------:R-:W-:-:S07]  /*4310*/  PRMT R8, R0, 0x7610, R8 ;  /* 0x0000761000087816 */ /* 0x000fce0000000008 */
.L_x_2336:
[----:B------:R-:W-:Y:S05]  /*4320*/  BSYNC B0 ;  /* 0x0000000000007941 */ /* 0x000fea0003800000 */
.L_x_2335:
[----:B------:R0:W-:Y:S01]  /*4330*/  STG.E.U8 desc[UR36][R16.64], R8 ;  /* 0x0000000810007986 */ /* 0x0001e2000c101124 */
[----:B------:R-:W-:Y:S05]  /*4340*/  BRA `(.L_x_2315) ;  /* 0x0000000400187947 */ /* 0x000fea0003800000 */
.L_x_2333:
        /* <DEDUP_REMOVED lines=17> */
.L_x_2340:
[----:B------:R-:W-:-:S04]  /*4460*/  LOP3.LUT R2, R3, 0x80000000, RZ, 0xc0, !PT ;  /* 0x8000000003027812 */ /* 0x000fc800078ec0ff */
[----:B------:R-:W-:-:S04]  /*4470*/  SHF.R.U32.HI R3, RZ, 0x18, R2 ;  /* 0x00000018ff037819 */ /* 0x000fc80000011602 */
[----:B------:R-:W-:-:S04]  /*4480*/  LOP3.LUT R0, R0, R3, RZ, 0xfc, !PT ;  /* 0x0000000300007212 */ /* 0x000fc800078efcff */
[----:B------:R-:W-:-:S07]  /*4490*/  PRMT R8, R0, 0x7610, R8 ;  /* 0x0000761000087816 */ /* 0x000fce0000000008 */
.L_x_2339:
[----:B------:R-:W-:Y:S05]  /*44a0*/  BSYNC B0 ;  /* 0x0000000000007941 */ /* 0x000fea0003800000 */
.L_x_2338:
[----:B------:R0:W-:Y:S01]  /*44b0*/  STG.E.U8 desc[UR36][R16.64], R8 ;  /* 0x0000000810007986 */ /* 0x0001e2000c101124 */
[----:B------:R-:W-:Y:S05]  /*44c0*/  BRA `(.L_x_2315) ;  /* 0x0000000000b87947 */ /* 0x000fea0003800000 */
.L_x_2332:
        /* <DEDUP_REMOVED lines=22> */
.L_x_2314:
        /* <DEDUP_REMOVED lines=16> */
.L_x_2343:
[----:B------:R-:W-:Y:S05]  /*4730*/  BRA `(.L_x_2315) ;  /* 0x00000000001c7947 */ /* 0x000fea0003800000 */
.L_x_2342:
[----:B------:R-:W-:-:S06]  /*4740*/  HADD2.F32 R2, -RZ, R2.H0_H0 ;  /* 0x20000002ff027230 */ /* 0x000fcc0000004100 */
[----:B------:R-:W0:Y:S02]  /*4750*/  F2I.U64.TRUNC R2, R2 ;  /* 0x0000000200027311 */ /* 0x000e24000020d800 */
[----:B0-----:R0:W-:Y:S01]  /*4760*/  STG.E.64 desc[UR36][R16.64], R2 ;  /* 0x0000000210007986 */ /* 0x0011e2000c101b24 */
[----:B------:R-:W-:Y:S05]  /*4770*/  BRA `(.L_x_2315) ;  /* 0x00000000000c7947 */ /* 0x000fea0003800000 */
.L_x_2341:
[----:B------:R-:W-:-:S04]  /*4780*/  HADD2.F32 R2, -RZ, R2.H0_H0 ;  /* 0x20000002ff027230 */ /* 0x000fc80000004100 */
[----:B------:R-:W0:Y:S02]  /*4790*/  F2I.FTZ.U32.TRUNC.NTZ R3, R2 ;  /* 0x0000000200037305 */ /* 0x000e24000021f000 */
[----:B0-----:R0:W-:Y:S02]  /*47a0*/  STG.E desc[UR36][R16.64], R3 ;  /* 0x0000000310007986 */ /* 0x0011e4000c101924 */
.L_x_2315:
[----:B------:R-:W-:-:S04]  /*47b0*/  IMAD R18, R18, 0x200, R23 ;  /* 0x0000020012127824 */ /* 0x000fc800078e0217 */
[----:B------:R-:W-:-:S07]  /*47c0*/  VIADD R19, R18, 0x80 ;  /* 0x0000008012137836 */ /* 0x000fce0000000000 */
.L_x_2242:
[----:B------:R-:W-:Y:S05]  /*47d0*/  BSYNC B6 ;  /* 0x0000000000067941 */ /* 0x000fea0003800000 */
.L_x_2241:
        /* <DEDUP_REMOVED lines=358> */
.L_x_2346:
        /* <DEDUP_REMOVED lines=23> */
.L_x_2350:
[----:B------:R-:W2:Y:S02]  /*5fb0*/  LDG.E.U8 R2, desc[UR36][R2.64] ;  /* 0x0000002402027981 */ /* 0x000ea4000c1e1100 */
[----:B--2---:R-:W-:-:S04]  /*5fc0*/  I2FP.F32.U32 R0, R2 ;  /* 0x0000000200007245 */ /* 0x004fc80000201000 */
[----:B------:R-:W-:-:S04]  /*5fd0*/  F2FP.F16.F32.PACK_AB R0, RZ, R0 ;  /* 0x00000000ff00723e */ /* 0x000fc800000000ff */
[----:B------:R-:W-:Y:S01]  /*5fe0*/  PRMT R22, R0, 0x7610, R22 ;  /* 0x0000761000167816 */ /* 0x000fe20000000016 */
[----:B------:R-:W-:Y:S06]  /*5ff0*/  BRA `(.L_x_2352) ;  /* 0x0000000c00bc7947 */ /* 0x000fec0003800000 */
.L_x_2349:
        /* <DEDUP_REMOVED lines=11> */
.L_x_2354:
[----:B------:R-:W2:Y:S02]  /*60b0*/  LDG.E R2, desc[UR36][R2.64] ;  /* 0x0000002402027981 */ /* 0x000ea4000c1e1900 */
[----:B--2---:R-:W-:-:S04]  /*60c0*/  I2FP.F32.S32 R0, R2 ;  /* 0x0000000200007245 */ /* 0x004fc80000201400 */
[----:B------:R-:W-:-:S04]  /*60d0*/  F2FP.F16.F32.PACK_AB R0, RZ, R0 ;  /* 0x00000000ff00723e */ /* 0x000fc800000000ff */
[----:B------:R-:W-:Y:S01]  /*60e0*/  PRMT R22, R0, 0x7610, R22 ;  /* 0x0000761000167816 */ /* 0x000fe20000000016 */
[----:B------:R-:W-:Y:S06]  /*60f0*/  BRA `(.L_x_2352) ;  /* 0x0000000c007c7947 */ /* 0x000fec0003800000 */
.L_x_2353:
[----:B------:R-:W2:Y:S02]  /*6100*/  LDG.E.U16 R2, desc[UR36][R2.64] ;  /* 0x0000002402027981 */ /* 0x000ea4000c1e1500 */
[----:B--2---:R-:W0:Y:S02]  /*6110*/  I2F.S16 R0, R2 ;  /* 0x0000000200007306 */ /* 0x004e240000101400 */
[----:B0-----:R-:W-:-:S04]  /*6120*/  F2FP.F16.F32.PACK_AB R0, RZ, R0 ;  /* 0x00000000ff00723e */ /* 0x001fc800000000ff */
[----:B------:R-:W-:Y:S01]  /*6130*/  PRMT R22, R0, 0x7610, R22 ;  /* 0x0000761000167816 */ /* 0x000fe20000000016 */
[----:B------:R-:W-:Y:S06]  /*6140*/  BRA `(.L_x_2352) ;  /* 0x0000000c00687947 */ /* 0x000fec0003800000 */
.L_x_2348:
        /* <DEDUP_REMOVED lines=9> */
.L_x_2356:
[----:B------:R1:W5:Y:S01]  /*61e0*/  LDG.E.U16 R22, desc[UR36][R2.64] ;  /* 0x0000002402167981 */ /* 0x000362000c1e1500 */
[----:B------:R-:W-:Y:S05]  /*61f0*/  BRA `(.L_x_2352) ;  /* 0x0000000c003c7947 */ /* 0x000fea0003800000 */
.L_x_2355:
        /* <DEDUP_REMOVED lines=9> */
.L_x_2358:
[----:B------:R0:W5:Y:S01]  /*6290*/  LDG.E.U16 R22, desc[UR36][R2.64] ;  /* 0x0000002402167981 */ /* 0x000162000c1e1500 */
[----:B------:R-:W-:Y:S05]  /*62a0*/  BRA `(.L_x_2352) ;  /* 0x0000000c00107947 */ /* 0x000fea0003800000 */
.L_x_2357:
        /* <DEDUP_REMOVED lines=9> */
.L_x_2347:
        /* <DEDUP_REMOVED lines=14> */
.L_x_2361:
        /* <DEDUP_REMOVED lines=9> */
.L_x_2360:
        /* <DEDUP_REMOVED lines=28> */
.L_x_2363:
        /* <DEDUP_REMOVED lines=15> */
.L_x_2362:
[----:B------:R-:W2:Y:S02]  /*6760*/  LDG.E.U16 R0, desc[UR36][R2.64] ;  /* 0x0000002402007981 */ /* 0x000ea4000c1e1500 */
[----:B--2---:R-:W-:-:S05]  /*6770*/  IMAD.U32 R0, R0, 0x10000, RZ ;  /* 0x0001000000007824 */ /* 0x004fca00078e00ff */
[----:B------:R-:W-:-:S04]  /*6780*/  F2FP.F16.F32.PACK_AB R0, RZ, R0 ;  /* 0x00000000ff00723e */ /* 0x000fc800000000ff */
[----:B------:R-:W-:Y:S01]  /*6790*/  PRMT R22, R0, 0x7610, R22 ;  /* 0x0000761000167816 */ /* 0x000fe20000000016 */
[----:B------:R-:W-:Y:S06]  /*67a0*/  BRA `(.L_x_2352) ;  /* 0x0000000400d07947 */ /* 0x000fec0003800000 */
.L_x_2359:
        /* <DEDUP_REMOVED lines=13> */
.L_x_2366:
        /* <DEDUP_REMOVED lines=21> */
.L_x_2370:
[----:B------:R-:W-:Y:S05]  /*69d0*/  BSYNC B1 ;  /* 0x0000000000017941 */ /* 0x000fea0003800000 */
.L_x_2369:
[----:B------:R-:W-:Y:S01]  /*69e0*/  LEA R3, R0, 0x3b800000, 0x17 ;  /* 0x3b80000000037811 */ /* 0x000fe200078eb8ff */
[----:B------:R-:W-:-:S05]  /*69f0*/  IMAD.SHL.U32 R0, R2, 0x100000, RZ ;  /* 0x0010000002007824 */ /* 0x000fca00078e00ff */
[----:B------:R-:W-:-:S07]  /*6a00*/  LOP3.LUT R0, R3, R0, R4, 0xfe, !PT ;  /* 0x0000000003007212 */ /* 0x000fce00078efe04 */
.L_x_2368:
[----:B------:R-:W-:Y:S05]  /*6a10*/  BSYNC B0 ;  /* 0x0000000000007941 */ /* 0x000fea0003800000 */
.L_x_2367:
[----:B------:R-:W-:-:S04]  /*6a20*/  F2FP.F16.F32.PACK_AB R0, RZ, R0 ;  /* 0x00000000ff00723e */ /* 0x000fc800000000ff */
[----:B------:R-:W-:Y:S01]  /*6a30*/  PRMT R22, R0, 0x7610, R22 ;  /* 0x0000761000167816 */ /* 0x000fe20000000016 */
[----:B------:R-:W-:Y:S06]  /*6a40*/  BRA `(.L_x_2352) ;  /* 0x0000000400287947 */ /* 0x000fec0003800000 */
.L_x_2365:
        /* <DEDUP_REMOVED lines=21> */
.L_x_2374:
[----:B------:R-:W-:Y:S05]  /*6ba0*/  BSYNC B1 ;  /* 0x0000000000017941 */ /* 0x000fea0003800000 */
.L_x_2373:
[----:B------:R-:W-:Y:S01]  /*6bb0*/  LEA R3, R0, 0x37800000, 0x17 ;  /* 0x3780000000037811 */ /* 0x000fe200078eb8ff */
[----:B------:R-:W-:-:S05]  /*6bc0*/  IMAD.SHL.U32 R0, R2, 0x200000, RZ ;  /* 0x0020000002007824 */ /* 0x000fca00078e00ff */
[----:B------:R-:W-:-:S07]  /*6bd0*/  LOP3.LUT R0, R3, R0, R4, 0xfe, !PT ;  /* 0x0000000003007212 */ /* 0x000fce00078efe04 */
.L_x_2372:
[----:B------:R-:W-:Y:S05]  /*6be0*/  BSYNC B0 ;  /* 0x0000000000007941 */ /* 0x000fea0003800000 */
.L_x_2371:
[----:B------:R-:W-:-:S04]  /*6bf0*/  F2FP.F16.F32.PACK_AB R0, RZ, R0 ;  /* 0x00000000ff00723e */ /* 0x000fc800000000ff */
[----:B------:R-:W-:Y:S01]  /*6c00*/  PRMT R22, R0, 0x7610, R22 ;  /* 0x0000761000167816 */ /* 0x000fe20000000016 */
[----:B------:R-:W-:Y:S06]  /*6c10*/  BRA `(.L_x_2352) ;  /* 0x0000000000b47947 */ /* 0x000fec0003800000 */
.L_x_2364:
        /* <DEDUP_REMOVED lines=14> */
.L_x_2378:
[----:B------:R-:W-:Y:S05]  /*6d00*/  BSYNC B0 ;  /* 0x0000000000007941 */ /* 0x000fea0003800000 */
.L_x_2377:
[----:B------:R-:W-:-:S04]  /*6d10*/  F2FP.F16.F32.PACK_AB R0, RZ, R0 ;  /* 0x00000000ff00723e */ /* 0x000fc800000000ff */
[----:B------:R-:W-:Y:S01]  /*6d20*/  PRMT R22, R0, 0x7610, R22 ;  /* 0x0000761000167816 */ /* 0x000fe20000000016 */
[----:B------:R-:W-:Y:S06]  /*6d30*/  BRA `(.L_x_2352) ;  /* 0x00000000006c7947 */ /* 0x000fec0003800000 */
.L_x_2351:
        /* <DEDUP_REMOVED lines=16> */
.L_x_2379:
[----:B------:R-:W-:Y:S01]  /*6e40*/  PRMT R22, RZ, 0x7610, R22 ;  /* 0x00007610ff167816 */ /* 0x000fe20000000016 */
[----:B------:R-:W-:Y:S06]  /*6e50*/  BRA `(.L_x_2352) ;  /* 0x0000000000247947 */ /* 0x000fec0003800000 */
.L_x_2376:
[----:B------:R-:W2:Y:S02]  /*6e60*/  LDG.E.64 R2, desc[UR36][R2.64] ;  /* 0x0000002402027981 */ /* 0x000ea4000c1e1b00 */
[----:B--2---:R-:W0:Y:S02]  /*6e70*/  I2F.U64 R0, R2 ;  /* 0x0000000200007312 */ /* 0x004e240000301000 */
[----:B0-----:R-:W-:-:S04]  /*6e80*/  F2FP.F16.F32.PACK_AB R0, RZ, R0 ;  /* 0x00000000ff00723e */ /* 0x001fc800000000ff */
[----:B------:R-:W-:Y:S01]  /*6e90*/  PRMT R22, R0, 0x7610, R22 ;  /* 0x0000761000167816 */ /* 0x000fe20000000016 */
[----:B------:R-:W-:Y:S06]  /*6ea0*/  BRA `(.L_x_2352) ;  /* 0x0000000000107947 */ /* 0x000fec0003800000 */
.L_x_2375:
[----:B------:R-:W2:Y:S02]  /*6eb0*/  LDG.E R2, desc[UR36][R2.64] ;  /* 0x0000002402027981 */ /* 0x000ea4000c1e1900 */
[----:B--2---:R-:W-:-:S04]  /*6ec0*/  I2FP.F32.U32 R0, R2 ;  /* 0x0000000200007245 */ /* 0x004fc80000201000 */
[----:B------:R-:W-:-:S04]  /*6ed0*/  F2FP.F16.F32.PACK_AB R0, RZ, R0 ;  /* 0x00000000ff00723e */ /* 0x000fc800000000ff */
[----:B------:R-:W-:-:S07]  /*6ee0*/  PRMT R22, R0, 0x7610, R22 ;  /* 0x0000761000167816 */ /* 0x000fce0000000016 */
.L_x_2352:
        /* <DEDUP_REMOVED lines=19> */
.L_x_2383:
[----:B------:R-:W2:Y:S02]  /*7020*/  LDG.E.U8 R2, desc[UR36][R2.64] ;  /* 0x0000002402027981 */ /* 0x000ea4000c1e1100 */
[----:B--2---:R-:W-:-:S04]  /*7030*/  I2FP.F32.U32 R0, R2 ;  /* 0x0000000200007245 */ /* 0x004fc80000201000 */
[----:B------:R-:W-:Y:S01]  /*7040*/  F2FP.F16.F32.PACK_AB R0, RZ, R0 ;  /* 0x00000000ff00723e */ /* 0x000fe200000000ff */
[----:B------:R-:W-:Y:S06]  /*7050*/  BRA `(.L_x_2385) ;  /* 0x0000000c00887947 */ /* 0x000fec0003800000 */
.L_x_2382:
        /* <DEDUP_REMOVED lines=10> */
.L_x_2387:
[----:B------:R-:W2:Y:S02]  /*7100*/  LDG.E R2, desc[UR36][R2.64] ;  /* 0x0000002402027981 */ /* 0x000ea4000c1e1900 */
[----:B--2---:R-:W-:-:S04]  /*7110*/  I2FP.F32.S32 R0, R2 ;  /* 0x0000000200007245 */ /* 0x004fc80000201400 */
[----:B------:R-:W-:Y:S01]  /*7120*/  F2FP.F16.F32.PACK_AB R0, RZ, R0 ;  /* 0x00000000ff00723e */ /* 0x000fe200000000ff */
[----:B------:R-:W-:Y:S06]  /*7130*/  BRA `(.L_x_2385) ;  /* 0x0000000c00507947 */ /* 0x000fec0003800000 */
.L_x_2386:
[----:B------:R-:W2:Y:S02]  /*7140*/  LDG.E.U16 R2, desc[UR36][R2.64] ;  /* 0x0000002402027981 */ /* 0x000ea4000c1e1500 */
[----:B--2---:R-:W0:Y:S02]  /*7150*/  I2F.S16 R0, R2 ;  /* 0x0000000200007306 */ /* 0x004e240000101400 */
[----:B0-----:R-:W-:Y:S01]  /*7160*/  F2FP.F16.F32.PACK_AB R0, RZ, R0 ;  /* 0x00000000ff00723e */ /* 0x001fe200000000ff */
[----:B------:R-:W-:Y:S06]  /*7170*/  BRA `(.L_x_2385) ;  /* 0x0000000c00407947 */ /* 0x000fec0003800000 */
.L_x_2381:
        /* <DEDUP_REMOVED lines=9> */
.L_x_2389:
[----:B------:R1:W5:Y:S01]  /*7210*/  LDG.E.U16 R0, desc[UR36][R2.64] ;  /* 0x0000002402007981 */ /* 0x000362000c1e1500 */
[----:B------:R-:W-:Y:S05]  /*7220*/  BRA `(.L_x_2385) ;  /* 0x0000000c00147947 */ /* 0x000fea0003800000 */
.L_x_2388:
        /* <DEDUP_REMOVED lines=9> */
.L_x_2391:
[----:B------:R0:W5:Y:S01]  /*72c0*/  LDG.E.U16 R0, desc[UR36][R2.64] ;  /* 0x0000002402007981 */ /* 0x000162000c1e1500 */
[----:B------:R-:W-:Y:S05]  /*72d0*/  BRA `(.L_x_2385) ;  /* 0x0000000800e87947 */ /* 0x000fea0003800000 */
.L_x_2390:
        /* <DEDUP_REMOVED lines=8> */
.L_x_2380:
        /* <DEDUP_REMOVED lines=13> */
.L_x_2394:
        /* <DEDUP_REMOVED lines=8> */
.L_x_2393:
        /* <DEDUP_REMOVED lines=28> */
.L_x_2396:
        /* <DEDUP_REMOVED lines=15> */
.L_x_2395:
[----:B------:R-:W2:Y:S02]  /*7760*/  LDG.E.U16 R0, desc[UR36][R2.64] ;  /* 0x0000002402007981 */ /* 0x000ea4000c1e1500 */
[----:B--2---:R-:W-:-:S05]  /*7770*/  IMAD.U32 R0, R0, 0x10000, RZ ;  /* 0x0001000000007824 */ /* 0x004fca00078e00ff */
[----:B------:R-:W-:Y:S01]  /*7780*/  F2FP.F16.F32.PACK_AB R0, RZ, R0 ;  /* 0x00000000ff00723e */ /* 0x000fe200000000ff */
[----:B------:R-:W-:Y:S06]  /*7790*/  BRA `(.L_x_2385) ;  /* 0x0000000400b87947 */ /* 0x000fec0003800000 */
.L_x_2392:
        /* <DEDUP_REMOVED lines=12> */
.L_x_2399:
        /* <DEDUP_REMOVED lines=21> */
.L_x_2403:
[----:B------:R-:W-:Y:S05]  /*79b0*/  BSYNC B1 ;  /* 0x0000000000017941 */ /* 0x000fea0003800000 */
.L_x_2402:
[----:B------:R-:W-:Y:S01]  /*79c0*/  LEA R3, R0, 0x3b800000, 0x17 ;  /* 0x3b80000000037811 */ /* 0x000fe200078eb8ff */
[----:B------:R-:W-:-:S05]  /*79d0*/  IMAD.SHL.U32 R0, R2, 0x100000, RZ ;  /* 0x0010000002007824 */ /* 0x000fca00078e00ff */
[----:B------:R-:W-:-:S07]  /*79e0*/  LOP3.LUT R0, R3, R0, R4, 0xfe, !PT ;  /* 0x0000000003007212 */ /* 0x000fce00078efe04 */
.L_x_2401:
[----:B------:R-:W-:Y:S05]  /*79f0*/  BSYNC B0 ;  /* 0x0000000000007941 */ /* 0x000fea0003800000 */
.L_x_2400:
[----:B------:R-:W-:Y:S01]  /*7a00*/  F2FP.F16.F32.PACK_AB R0, RZ, R0 ;  /* 0x00000000ff00723e */ /* 0x000fe200000000ff */
[----:B------:R-:W-:Y:S06]  /*7a10*/  BRA `(.L_x_2385) ;  /* 0x0000000400187947 */ /* 0x000fec0003800000 */
.L_x_2398:
        /* <DEDUP_REMOVED lines=21> */
.L_x_2407:
[----:B------:R-:W-:Y:S05]  /*7b70*/  BSYNC B1 ;  /* 0x0000000000017941 */ /* 0x000fea0003800000 */
.L_x_2406:
[----:B------:R-:W-:Y:S01]  /*7b80*/  LEA R3, R0, 0x37800000, 0x17 ;  /* 0x3780000000037811 */ /* 0x000fe200078eb8ff */
[----:B------:R-:W-:-:S05]  /*7b90*/  IMAD.SHL.U32 R0, R2, 0x200000, RZ ;  /* 0x0020000002007824 */ /* 0x000fca00078e00ff */
[----:B------:R-:W-:-:S07]  /*7ba0*/  LOP3.LUT R0, R3, R0, R4, 0xfe, !PT ;  /* 0x0000000003007212 */ /* 0x000fce00078efe04 */
.L_x_2405:
[----:B------:R-:W-:Y:S05]  /*7bb0*/  BSYNC B0 ;  /* 0x0000000000007941 */ /* 0x000fea0003800000 */
.L_x_2404:
[----:B------:R-:W-:Y:S01]  /*7bc0*/  F2FP.F16.F32.PACK_AB R0, RZ, R0 ;  /* 0x00000000ff00723e */ /* 0x000fe200000000ff */
[----:B------:R-:W-:Y:S06]  /*7bd0*/  BRA `(.L_x_2385) ;  /* 0x0000000000a87947 */ /* 0x000fec0003800000 */
.L_x_2397:
        /* <DEDUP_REMOVED lines=14> */
.L_x_2411:
[----:B------:R-:W-:Y:S05]  /*7cc0*/  BSYNC B0 ;  /* 0x0000000000007941 */ /* 0x000fea0003800000 */
.L_x_2410:
[----:B------:R-:W-:Y:S01]  /*7cd0*/  F2FP.F16.F32.PACK_AB R0, RZ, R0 ;  /* 0x00000000ff00723e */ /* 0x000fe200000000ff */
[----:B------:R-:W-:Y:S06]  /*7ce0*/  BRA `(.L_x_2385) ;  /* 0x0000000000647947 */ /* 0x000fec0003800000 */
.L_x_2384:
        /* <DEDUP_REMOVED lines=16> */
.L_x_2412:
[----:B------:R-:W-:Y:S01]  /*7df0*/  PRMT R0, RZ, 0x7610, R0 ;  /* 0x00007610ff007816 */ /* 0x000fe20000000000 */
[----:B------:R-:W-:Y:S06]  /*7e00*/  BRA `(.L_x_2385) ;  /* 0x00000000001c7947 */ /* 0x000fec0003800000 */
.L_x_2409:
[----:B------:R-:W2:Y:S02]  /*7e10*/  LDG.E.64 R2, desc[UR36][R2.64] ;  /* 0x0000002402027981 */ /* 0x000ea4000c1e1b00 */
[----:B--2---:R-:W0:Y:S02]  /*7e20*/  I2F.U64 R0, R2 ;  /* 0x0000000200007312 */ /* 0x004e240000301000 */
[----:B0-----:R-:W-:Y:S01]  /*7e30*/  F2FP.F16.F32.PACK_AB R0, RZ, R0 ;  /* 0x00000000ff00723e */ /* 0x001fe200000000ff */
[----:B------:R-:W-:Y:S06]  /*7e40*/  BRA `(.L_x_2385) ;  /* 0x00000000000c7947 */ /* 0x000fec0003800000 */
.L_x_2408:
[----:B------:R-:W2:Y:S02]  /*7e50*/  LDG.E R2, desc[UR36][R2.64] ;  /* 0x0000002402027981 */ /* 0x000ea4000c1e1900 */
[----:B--2---:R-:W-:-:S04]  /*7e60*/  I2FP.F32.U32 R0, R2 ;  /* 0x0000000200007245 */ /* 0x004fc80000201000 */
[----:B------:R-:W-:-:S07]  /*7e70*/  F2FP.F16.F32.PACK_AB R0, RZ, R0 ;  /* 0x00000000ff00723e */ /* 0x000fce00000000ff */
.L_x_2385:
[----:B-----5:R-:W-:Y:S01]  /*7e80*/  HADD2.F32 R22, -RZ, R22.H0_H0 ;  /* 0x20000016ff167230 */ /* 0x020fe20000004100 */
[----:B------:R-:W2:Y:S01]  /*7e90*/  LDC.U8 R6, c[0x0][0x491] ;  /* 0x00012440ff067b82 */ /* 0x000ea20000000000 */
[----:B------:R-:W-:-:S03]  /*7ea0*/  HADD2.F32 R0, -RZ, R0.H0_H0 ;  /* 0x20000000ff007230 */ /* 0x000fc60000004100 */
[----:B------:R-:W-:Y:S02]  /*7eb0*/  FADD.FTZ R22, |R22|, -RZ ;  /* 0x800000ff16167221 */ /* 0x000fe40000010200 */
[----:B01----:R-:W-:-:S05]  /*7ec0*/  FADD.FTZ R3, |R0|, -RZ ;  /* 0x800000ff00037221 */ /* 0x003fca0000010200 */
        /* <DEDUP_REMOVED lines=30> */
.L_x_2416:
[----:B------:R-:W-:-:S06]  /*80b0*/  HADD2.F32 R3, -RZ, R0.H0_H0 ;  /* 0x20000000ff037230 */ /* 0x000fcc0000004100 */
[----:B------:R-:W0:Y:S02]  /*80c0*/  F2I.S64.TRUNC R2, R3 ;  /* 0x0000000300027311 */ /* 0x000e24000020d900 */
[----:B0-----:R0:W-:Y:S01]  /*80d0*/  STG.E.U8 desc[UR36][R16.64], R2 ;  /* 0x0000000210007986 */ /* 0x0011e2000c101124 */
[----:B------:R-:W-:Y:S05]  /*80e0*/  BRA `(.L_x_2418) ;  /* 0x0000000c00847947 */ /* 0x000fea0003800000 */
.L_x_2415:
        /* <DEDUP_REMOVED lines=10> */
.L_x_2420:
[----:B------:R-:W-:-:S04]  /*8190*/  HADD2.F32 R0, -RZ, R0.H0_H0 ;  /* 0x20000000ff007230 */ /* 0x000fc80000004100 */
[----:B------:R-:W0:Y:S02]  /*81a0*/  F2I.FTZ.TRUNC.NTZ R3, R0 ;  /* 0x0000000000037305 */ /* 0x000e24000021f100 */
[----:B0-----:R3:W-:Y:S01]  /*81b0*/  STG.E desc[UR36][R16.64], R3 ;  /* 0x0000000310007986 */ /* 0x0017e2000c101924 */
[----:B------:R-:W-:Y:S05]  /*81c0*/  BRA `(.L_x_2418) ;  /* 0x0000000c004c7947 */ /* 0x000fea0003800000 */
.L_x_2419:
[----:B------:R-:W-:-:S04]  /*81d0*/  HADD2.F32 R0, -RZ, R0.H0_H0 ;  /* 0x20000000ff007230 */ /* 0x000fc80000004100 */
[----:B------:R-:W0:Y:S02]  /*81e0*/  F2I.FTZ.TRUNC.NTZ R3, R0 ;  /* 0x0000000000037305 */ /* 0x000e24000021f100 */
[----:B0-----:R2:W-:Y:S01]  /*81f0*/  STG.E.U16 desc[UR36][R16.64], R3 ;  /* 0x0000000310007986 */ /* 0x0015e2000c101524 */
[----:B------:R-:W-:Y:S05]  /*8200*/  BRA `(.L_x_2418) ;  /* 0x0000000c003c7947 */ /* 0x000fea0003800000 */
.L_x_2414:
        /* <DEDUP_REMOVED lines=9> */
.L_x_2422:
[----:B------:R0:W-:Y:S01]  /*82a0*/  STG.E.U16 desc[UR36][R16.64], R0 ;  /* 0x0000000010007986 */ /* 0x0001e2000c101524 */
[----:B------:R-:W-:Y:S05]  /*82b0*/  BRA `(.L_x_2418) ;  /* 0x0000000c00107947 */ /* 0x000fea0003800000 */
.L_x_2421:
        /* <DEDUP_REMOVED lines=10> */
.L_x_2424:
[----:B------:R-:W-:-:S05]  /*8360*/  HADD2.F32 R0, -RZ, R0.H0_H0 ;  /* 0x20000000ff007230 */ /* 0x000fca0000004100 */
[----:B------:R-:W-:-:S04]  /*8370*/  F2FP.F16.F32.PACK_AB R0, RZ, R0 ;  /* 0x00000000ff00723e */ /* 0x000fc800000000ff */
[----:B------:R-:W-:-:S05]  /*8380*/  PRMT R0, R0, 0x5410, RZ ;  /* 0x0000541000007816 */ /* 0x000fca00000000ff */
[----:B------:R0:W-:Y:S01]  /*8390*/  STG.E desc[UR36][R16.64], R0 ;  /* 0x0000000010007986 */ /* 0x0001e2000c101924 */
[----:B------:R-:W-:Y:S05]  /*83a0*/  BRA `(.L_x_2418) ;  /* 0x0000000800d47947 */ /* 0x000fea0003800000 */
.L_x_2423:
[----:B------:R-:W-:-:S05]  /*83b0*/  HADD2.F32 R2, -RZ, R0.H0_H0 ;  /* 0x20000000ff027230 */ /* 0x000fca0000004100 */
[----:B------:R-:W-:-:S06]  /*83c0*/  FMUL.FTZ R2, R2, 1 ;  /* 0x3f80000002027820 */ /* 0x000fcc0000410000 */
[----:B------:R-:W0:Y:S02]  /*83d0*/  F2F.F64.F32 R2, R2 ;  /* 0x0000000200027310 */ /* 0x000e240000201800 */
[----:B0-----:R0:W-:Y:S01]  /*83e0*/  STG.E.64 desc[UR36][R16.64], R2 ;  /* 0x0000000210007986 */ /* 0x0011e2000c101b24 */
[----:B------:R-:W-:Y:S05]  /*83f0*/  BRA `(.L_x_2418) ;  /* 0x0000000800c07947 */ /* 0x000fea0003800000 */
.L_x_2413:
        /* <DEDUP_REMOVED lines=13> */
.L_x_2427:
[----:B------:R-:W-:Y:S01]  /*84d0*/  HADD2.F32 R0, -RZ, R0.H0_H0 ;  /* 0x20000000ff007230 */ /* 0x000fe20000004100 */
[----:B------:R-:W-:-:S04]  /*84e0*/  CS2R R6, SRZ ;  /* 0x0000000000067805 */ /* 0x000fc8000001ff00 */
[----:B------:R-:W-:-:S04]  /*84f0*/  FMUL.FTZ R0, R0, 1 ;  /* 0x3f80000000007820 */ /* 0x000fc80000410000 */
[----:B------:R-:W0:Y:S02]  /*8500*/  F2F.F64.F32 R4, R0 ;  /* 0x0000000000047310 */ /* 0x000e240000201800 */
[----:B0-----:R0:W-:Y:S01]  /*8510*/  STG.E.128 desc[UR36][R16.64], R4 ;  /* 0x0000000410007986 */ /* 0x0011e2000c101d24 */
[----:B------:R-:W-:Y:S05]  /*8520*/  BRA `(.L_x_2418) ;  /* 0x0000000800747947 */ /* 0x000fea0003800000 */
.L_x_2426:
        /* <DEDUP_REMOVED lines=21> */
.L_x_2431:
[----:B------:R-:W-:Y:S05]  /*8680*/  BSYNC B0 ;  /* 0x0000000000007941 */ /* 0x000fea0003800000 */
.L_x_2430:
[----:B------:R-:W-:-:S05]  /*8690*/  LOP3.LUT R3, R0, R3, RZ, 0xfc, !PT ;  /* 0x0000000300037212 */ /* 0x000fca00078efcff */
[----:B------:R0:W-:Y:S01]  /*86a0*/  STG.E.U8 desc[UR36][R16.64], R3 ;  /* 0x0000000310007986 */ /* 0x0001e2000c101124 */
[----:B------:R-:W-:Y:S05]  /*86b0*/  BRA `(.L_x_2418) ;  /* 0x0000000800107947 */ /* 0x000fea0003800000 */
.L_x_2429:
        /* <DEDUP_REMOVED lines=13> */
.L_x_2433:
[----:B------:R-:W-:Y:S01]  /*8790*/  IMAD.MOV.U32 R0, RZ, RZ, 0x7f ;  /* 0x0000007fff007424 */ /* 0x000fe200078e00ff */
[----:B------:R-:W-:-:S04]  /*87a0*/  ISETP.GT.U32.AND P0, PT, R2, 0x7f800000, PT ;  /* 0x7f8000000200780c */ /* 0x000fc80003f04070 */
[----:B------:R-:W-:-:S09]  /*87b0*/  SEL R0, R0, 0x7c, P0 ;  /* 0x0000007c00007807 */ /* 0x000fd20000000000 */
.L_x_2434:
[----:B------:R-:W-:Y:S05]  /*87c0*/  BSYNC B0 ;  /* 0x0000000000007941 */ /* 0x000fea0003800000 */
.L_x_2432:
[----:B------:R-:W-:-:S04]  /*87d0*/  LOP3.LUT R2, R3, 0x80000000, RZ, 0xc0, !PT ;  /* 0x8000000003027812 */ /* 0x000fc800078ec0ff */
[----:B------:R-:W-:-:S04]  /*87e0*/  SHF.R.U32.HI R3, RZ, 0x18, R2 ;  /* 0x00000018ff037819 */ /* 0x000fc80000011602 */
[----:B------:R-:W-:-:S05]  /*87f0*/  LOP3.LUT R3, R0, R3, RZ, 0xfc, !PT ;  /* 0x0000000300037212 */ /* 0x000fca00078efcff */
[----:B------:R0:W-:Y:S01]  /*8800*/  STG.E.U8 desc[UR36][R16.64], R3 ;  /* 0x0000000310007986 */ /* 0x0001e2000c101124 */
[----:B------:R-:W-:Y:S05]  /*8810*/  BRA `(.L_x_2418) ;  /* 0x0000000400b87947 */ /* 0x000fea0003800000 */
.L_x_2428:
[----:B------:R-:W-:-:S05]  /*8820*/  HADD2.F32 R0, -RZ, R0.H0_H0 ;  /* 0x20000000ff007230 */ /* 0x000fca0000004100 */
[----:B------:R-:W-:-:S05]  /*8830*/  F2FP.BF16.F32.PACK_AB R0, RZ, R0 ;  /* 0x00000000ff00723e */ /* 0x000fca00000010ff */
[----:B------:R0:W-:Y:S01]  /*8840*/  STG.E.U16 desc[UR36][R16.64], R0 ;  /* 0x0000000010007986 */ /* 0x0001e2000c101524 */
[----:B------:R-:W-:Y:S05]  /*8850*/  BRA `(.L_x_2418) ;  /* 0x0000000400a87947 */ /* 0x000fea0003800000 */
.L_x_2425:
        /* <DEDUP_REMOVED lines=12> */
.L_x_2437:
        /* <DEDUP_REMOVED lines=17> */
.L_x_2440:
[----:B------:R-:W-:-:S04]  /*8a30*/  LOP3.LUT R2, R3, 0x80000000, RZ, 0xc0, !PT ;  /* 0x8000000003027812 */ /* 0x000fc800078ec0ff */
[----:B------:R-:W-:-:S04]  /*8a40*/  SHF.R.U32.HI R3, RZ, 0x18, R2 ;  /* 0x00000018ff037819 */ /* 0x000fc80000011602 */
[----:B------:R-:W-:-:S04]  /*8a50*/  LOP3.LUT R0, R0, R3, RZ, 0xfc, !PT ;  /* 0x0000000300007212 */ /* 0x000fc800078efcff */
[----:B------:R-:W-:-:S07]  /*8a60*/  PRMT R8, R0, 0x7610, R8 ;  /* 0x0000761000087816 */ /* 0x000fce0000000008 */
.L_x_2439:
[----:B------:R-:W-:Y:S05]  /*8a70*/  BSYNC B0 ;  /* 0x0000000000007941 */ /* 0x000fea0003800000 */
.L_x_2438:
[----:B------:R0:W-:Y:S01]  /*8a80*/  STG.E.U8 desc[UR36][R16.64], R8 ;  /* 0x0000000810007986 */ /* 0x0001e2000c101124 */
[----:B------:R-:W-:Y:S05]  /*8a90*/  BRA `(.L_x_2418) ;  /* 0x0000000400187947 */ /* 0x000fea0003800000 */
.L_x_2436:
        /* <DEDUP_REMOVED lines=17> */
.L_x_2443:
[----:B------:R-:W-:-:S04]  /*8bb0*/  LOP3.LUT R2, R3, 0x80000000, RZ, 0xc0, !PT ;  /* 0x8000000003027812 */ /* 0x000fc800078ec0ff */
[----:B------:R-:W-:-:S04]  /*8bc0*/  SHF.R.U32.HI R3, RZ, 0x18, R2 ;  /* 0x00000018ff037819 */ /* 0x000fc80000011602 */
[----:B------:R-:W-:-:S04]  /*8bd0*/  LOP3.LUT R0, R0, R3, RZ, 0xfc, !PT ;  /* 0x0000000300007212 */ /* 0x000fc800078efcff */
[----:B------:R-:W-:-:S07]  /*8be0*/  PRMT R8, R0, 0x7610, R8 ;  /* 0x0000761000087816 */ /* 0x000fce0000000008 */
.L_x_2442:
[----:B------:R-:W-:Y:S05]  /*8bf0*/  BSYNC B0 ;  /* 0x0000000000007941 */ /* 0x000fea0003800000 */
.L_x_2441:
[----:B------:R0:W-:Y:S01]  /*8c00*/  STG.E.U8 desc[UR36][R16.64], R8 ;  /* 0x0000000810007986 */ /* 0x0001e2000c101124 */
[----:B------:R-:W-:Y:S05]  /*8c10*/  BRA `(.L_x_2418) ;  /* 0x0000000000b87947 */ /* 0x000fea0003800000 */
.L_x_2435:
        /* <DEDUP_REMOVED lines=22> */
.L_x_2417:
        /* <DEDUP_REMOVED lines=16> */
.L_x_2446:
[----:B------:R-:W-:Y:S05]  /*8e80*/  BRA `(.L_x_2418) ;  /* 0x00000000001c7947 */ /* 0x000fea0003800000 */
.L_x_2445:
[----:B------:R-:W-:-:S06]  /*8e90*/  HADD2.F32 R2, -RZ, R0.H0_H0 ;  /* 0x20000000ff027230 */ /* 0x000fcc0000004100 */
[----:B------:R-:W0:Y:S02]  /*8ea0*/  F2I.U64.TRUNC R2, R2 ;  /* 0x0000000200027311 */ /* 0x000e24000020d800 */
[----:B0-----:R0:W-:Y:S01]  /*8eb0*/  STG.E.64 desc[UR36][R16.64], R2 ;  /* 0x0000000210007986 */ /* 0x0011e2000c101b24 */
[----:B------:R-:W-:Y:S05]  /*8ec0*/  BRA `(.L_x_2418) ;  /* 0x00000000000c7947 */ /* 0x000fea0003800000 */
.L_x_2444:
[----:B------:R-:W-:-:S04]  /*8ed0*/  HADD2.F32 R0, -RZ, R0.H0_H0 ;  /* 0x20000000ff007230 */ /* 0x000fc80000004100 */
[----:B------:R-:W0:Y:S02]  /*8ee0*/  F2I.FTZ.U32.TRUNC.NTZ R3, R0 ;  /* 0x0000000000037305 */ /* 0x000e24000021f000 */
[----:B0-----:R0:W-:Y:S02]  /*8ef0*/  STG.E desc[UR36][R16.64], R3 ;  /* 0x0000000310007986 */ /* 0x0011e4000c101924 */
.L_x_2418:
[----:B------:R-:W-:-:S07]  /*8f00*/  VIADD R19, R19, 0x80 ;  /* 0x0000008013137836 */ /* 0x000fce0000000000 */
.L_x_2345:
[----:B------:R-:W-:Y:S05]  /*8f10*/  BSYNC B6 ;  /* 0x0000000000067941 */ /* 0x000fea0003800000 */
.L_x_2344:
        /* <DEDUP_REMOVED lines=358> */
.L_x_2449:
        /* <DEDUP_REMOVED lines=23> */
.L_x_2453:
[----:B------:R-:W2:Y:S02]  /*a6f0*/  LDG.E.U8 R2, desc[UR36][R2.64] ;  /* 0x0000002402027981 */ /* 0x000ea4000c1e1100 */
[----:B--2---:R-:W-:-:S04]  /*a700*/  I2FP.F32.U32 R0, R2 ;  /* 0x0000000200007245 */ /* 0x004fc80000201000 */
[----:B------:R-:W-:-:S04]  /*a710*/  F2FP.F16.F32.PACK_AB R0, RZ, R0 ;  /* 0x00000000ff00723e */ /* 0x000fc800000000ff */
[----:B------:R-:W-:Y:S01]  /*a720*/  PRMT R22, R0, 0x7610, R22 ;  /* 0x0000761000167816 */ /* 0x000fe20000000016 */
[----:B------:R-:W-:Y:S06]  /*a730*/  BRA `(.L_x_2455) ;  /* 0x0000000c00bc7947 */ /* 0x000fec0003800000 */
.L_x_2452:
        /* <DEDUP_REMOVED lines=11> */
.L_x_2457:
[----:B------:R-:W2:Y:S02]  /*a7f0*/  LDG.E R2, desc[UR36][R2.64] ;  /* 0x0000002402027981 */ /* 0x000ea4000c1e1900 */
[----:B--2---:R-:W-:-:S04]  /*a800*/  I2FP.F32.S32 R0, R2 ;  /* 0x0000000200007245 */ /* 0x004fc80000201400 */
[----:B------:R-:W-:-:S04]  /*a810*/  F2FP.F16.F32.PACK_AB R0, RZ, R0 ;  /* 0x00000000ff00723e */ /* 0x000fc800000000ff */
[----:B------:R-:W-:Y:S01]  /*a820*/  PRMT R22, R0, 0x7610, R22 ;  /* 0x0000761000167816 */ /* 0x000fe20000000016 */
[----:B------:R-:W-:Y:S06]  /*a830*/  BRA `(.L_x_2455) ;  /* 0x0000000c007c7947 */ /* 0x000fec0003800000 */
.L_x_2456:
[----:B------:R-:W2:Y:S02]  /*a840*/  LDG.E.U16 R2, desc[UR36][R2.64] ;  /* 0x0000002402027981 */ /* 0x000ea4000c1e1500 */
[----:B--2---:R-:W0:Y:S02]  /*a850*/  I2F.S16 R0, R2 ;  /* 0x0000000200007306 */ /* 0x004e240000101400 */
[----:B0-----:R-:W-:-:S04]  /*a860*/  F2FP.F16.F32.PACK_AB R0, RZ, R0 ;  /* 0x00000000ff00723e */ /* 0x001fc800000000ff */
[----:B------:R-:W-:Y:S01]  /*a870*/  PRMT R22, R0, 0x7610, R22 ;  /* 0x0000761000167816 */ /* 0x000fe20000000016 */
[----:B------:R-:W-:Y:S06]  /*a880*/  BRA `(.L_x_2455) ;  /* 0x0000000c00687947 */ /* 0x000fec0003800000 */
.L_x_2451:
        /* <DEDUP_REMOVED lines=9> */
.L_x_2459:
[----:B------:R0:W5:Y:S01]  /*a920*/  LDG.E.U16 R22, desc[UR36][R2.64] ;  /* 0x0000002402167981 */ /* 0x000162000c1e1500 */
[----:B------:R-:W-:Y:S05]  /*a930*/  BRA `(.L_x_2455) ;  /* 0x0000000c003c7947 */ /* 0x000fea0003800000 */
.L_x_2458:
        /* <DEDUP_REMOVED lines=9> */
.L_x_2461:
[----:B------:R1:W5:Y:S01]  /*a9d0*/  LDG.E.U16 R22, desc[UR36][R2.64] ;  /* 0x0000002402167981 */ /* 0x000362000c1e1500 */
[----:B------:R-:W-:Y:S05]  /*a9e0*/  BRA `(.L_x_2455) ;  /* 0x0000000c00107947 */ /* 0x000fea0003800000 */
.L_x_2460:
        /* <DEDUP_REMOVED lines=9> */
.L_x_2450:
        /* <DEDUP_REMOVED lines=14> */
.L_x_2464:
        /* <DEDUP_REMOVED lines=9> */
.L_x_2463:
        /* <DEDUP_REMOVED lines=28> */
.L_x_2466:
        /* <DEDUP_REMOVED lines=15> */
.L_x_2465:
[----:B------:R-:W2:Y:S02]  /*aea0*/  LDG.E.U16 R0, desc[UR36][R2.64] ;  /* 0x0000002402007981 */ /* 0x000ea4000c1e1500 */
[----:B--2---:R-:W-:-:S05]  /*aeb0*/  IMAD.U32 R0, R0, 0x10000, RZ ;  /* 0x0001000000007824 */ /* 0x004fca00078e00ff */
[----:B------:R-:W-:-:S04]  /*aec0*/  F2FP.F16.F32.PACK_AB R0, RZ, R0 ;  /* 0x00000000ff00723e */ /* 0x000fc800000000ff */
[----:B------:R-:W-:Y:S01]  /*aed0*/  PRMT R22, R0, 0x7610, R22 ;  /* 0x0000761000167816 */ /* 0x000fe20000000016 */
[----:B------:R-:W-:Y:S06]  /*aee0*/  BRA `(.L_x_2455) ;  /* 0x0000000400d07947 */ /* 0x000fec0003800000 */
.L_x_2462:
        /* <DEDUP_REMOVED lines=13> */
.L_x_2469:
        /* <DEDUP_REMOVED lines=21> */
.L_x_2473:
[----:B------:R-:W-:Y:S05]  /*b110*/  BSYNC B1 ;  /* 0x0000000000017941 */ /* 0x000fea0003800000 */
.L_x_2472:
[----:B------:R-:W-:Y:S01]  /*b120*/  LEA R3, R0, 0x3b800000, 0x17 ;  /* 0x3b80000000037811 */ /* 0x000fe200078eb8ff */
[----:B------:R-:W-:-:S05]  /*b130*/  IMAD.SHL.U32 R0, R2, 0x100000, RZ ;  /* 0x0010000002007824 */ /* 0x000fca00078e00ff */
[----:B------:R-:W-:-:S07]  /*b140*/  LOP3.LUT R0, R3, R0, R4, 0xfe, !PT ;  /* 0x0000000003007212 */ /* 0x000fce00078efe04 */
.L_x_2471:
[----:B------:R-:W-:Y:S05]  /*b150*/  BSYNC B0 ;  /* 0x0000000000007941 */ /* 0x000fea0003800000 */
.L_x_2470:
[----:B------:R-:W-:-:S04]  /*b160*/  F2FP.F16.F32.PACK_AB R0, RZ, R0 ;  /* 0x00000000ff00723e */ /* 0x000fc800000000ff */
[----:B------:R-:W-:Y:S01]  /*b170*/  PRMT R22, R0, 0x7610, R22 ;  /* 0x0000761000167816 */ /* 0x000fe20000000016 */
[----:B------:R-:W-:Y:S06]  /*b180*/  BRA `(.L_x_2455) ;  /* 0x0000000400287947 */ /* 0x000fec0003800000 */
.L_x_2468:
        /* <DEDUP_REMOVED lines=21> */
.L_x_2477:
[----:B------:R-:W-:Y:S05]  /*b2e0*/  BSYNC B1 ;  /* 0x0000000000017941 */ /* 0x000fea0003800000 */
.L_x_2476:
[----:B------:R-:W-:Y:S01]  /*b2f0*/  LEA R3, R0, 0x37800000, 0x17 ;  /* 0x3780000000037811 */ /* 0x000fe200078eb8ff */
[----:B------:R-:W-:-:S05]  /*b300*/  IMAD.SHL.U32 R0, R2, 0x200000, RZ ;  /* 0x0020000002007824 */ /* 0x000fca00078e00ff */
[----:B------:R-:W-:-:S07]  /*b310*/  LOP3.LUT R0, R3, R0, R4, 0xfe, !PT ;  /* 0x0000000003007212 */ /* 0x000fce00078efe04 */
.L_x_2475:
[----:B------:R-:W-:Y:S05]  /*b320*/  BSYNC B0 ;  /* 0x0000000000007941 */ /* 0x000fea0003800000 */
.L_x_2474:
[----:B------:R-:W-:-:S04]  /*b330*/  F2FP.F16.F32.PACK_AB R0, RZ, R0 ;  /* 0x00000000ff00723e */ /* 0x000fc800000000ff */
[----:B------:R-:W-:Y:S01]  /*b340*/  PRMT R22, R0, 0x7610, R22 ;  /* 0x0000761000167816 */ /* 0x000fe20000000016 */
[----:B------:R-:W-:Y:S06]  /*b350*/  BRA `(.L_x_2455) ;  /* 0x0000000000b47947 */ /* 0x000fec0003800000 */
.L_x_2467:
        /* <DEDUP_REMOVED lines=14> */
.L_x_2481:
[----:B------:R-:W-:Y:S05]  /*b440*/  BSYNC B0 ;  /* 0x0000000000007941 */ /* 0x000fea0003800000 */
.L_x_2480:
[----:B------:R-:W-:-:S04]  /*b450*/  F2FP.F16.F32.PACK_AB R0, RZ, R0 ;  /* 0x00000000ff00723e */ /* 0x000fc800000000ff */
[----:B------:R-:W-:Y:S01]  /*b460*/  PRMT R22, R0, 0x7610, R22 ;  /* 0x0000761000167816 */ /* 0x000fe20000000016 */
[----:B------:R-:W-:Y:S06]  /*b470*/  BRA `(.L_x_2455) ;  /* 0x00000000006c7947 */ /* 0x000fec0003800000 */
.L_x_2454:
        /* <DEDUP_REMOVED lines=16> */
.L_x_2482:
[----:B------:R-:W-:Y:S01]  /*b580*/  PRMT R22, RZ, 0x7610, R22 ;  /* 0x00007610ff167816 */ /* 0x000fe20000000016 */
[----:B------:R-:W-:Y:S06]  /*b590*/  BRA `(.L_x_2455) ;  /* 0x0000000000247947 */ /* 0x000fec0003800000 */
.L_x_2479:
[----:B------:R-:W2:Y:S02]  /*b5a0*/  LDG.E.64 R2, desc[UR36][R2.64] ;  /* 0x0000002402027981 */ /* 0x000ea4000c1e1b00 */
[----:B--2---:R-:W0:Y:S02]  /*b5b0*/  I2F.U64 R0, R2 ;  /* 0x0000000200007312 */ /* 0x004e240000301000 */
[----:B0-----:R-:W-:-:S04]  /*b5c0*/  F2FP.F16.F32.PACK_AB R0, RZ, R0 ;  /* 0x00000000ff00723e */ /* 0x001fc800000000ff */
[----:B------:R-:W-:Y:S01]  /*b5d0*/  PRMT R22, R0, 0x7610, R22 ;  /* 0x0000761000167816 */ /* 0x000fe20000000016 */
[----:B------:R-:W-:Y:S06]  /*b5e0*/  BRA `(.L_x_2455) ;  /* 0x0000000000107947 */ /* 0x000fec0003800000 */
.L_x_2478:
[----:B------:R-:W2:Y:S02]  /*b5f0*/  LDG.E R2, desc[UR36][R2.64] ;  /* 0x0000002402027981 */ /* 0x000ea4000c1e1900 */
[----:B--2---:R-:W-:-:S04]  /*b600*/  I2FP.F32.U32 R0, R2 ;  /* 0x0000000200007245 */ /* 0x004fc80000201000 */
[----:B------:R-:W-:-:S04]  /*b610*/  F2FP.F16.F32.PACK_AB R0, RZ, R0 ;  /* 0x00000000ff00723e */ /* 0x000fc800000000ff */
[----:B------:R-:W-:-:S07]  /*b620*/  PRMT R22, R0, 0x7610, R22 ;  /* 0x0000761000167816 */ /* 0x000fce0000000016 */
.L_x_2455:
        /* <DEDUP_REMOVED lines=19> */
.L_x_2486:
[----:B------:R-:W2:Y:S02]  /*b760*/  LDG.E.U8 R2, desc[UR36][R2.64] ;  /* 0x0000002402027981 */ /* 0x000ea4000c1e1100 */
[----:B--2---:R-:W-:-:S04]  /*b770*/  I2FP.F32.U32 R0, R2 ;  /* 0x0000000200007245 */ /* 0x004fc80000201000 */
[----:B------:R-:W-:Y:S01]  /*b780*/  F2FP.F16.F32.PACK_AB R0, RZ, R0 ;  /* 0x00000000ff00723e */ /* 0x000fe200000000ff */
[----:B------:R-:W-:Y:S06]  /*b790*/  BRA `(.L_x_2488) ;  /* 0x0000000c00887947 */ /* 0x000fec0003800000 */
.L_x_2485:
        /* <DEDUP_REMOVED lines=10> */
.L_x_2490:
[----:B------:R-:W2:Y:S02]  /*b840*/  LDG.E R2, desc[UR36][R2.64] ;  /* 0x0000002402027981 */ /* 0x000ea4000c1e1900 */
[----:B--2---:R-:W-:-:S04]  /*b850*/  I2FP.F32.S32 R0, R2 ;  /* 0x0000000200007245 */ /* 0x004fc80000201400 */
[----:B------:R-:W-:Y:S01]  /*b860*/  F2FP.F16.F32.PACK_AB R0, RZ, R0 ;  /* 0x00000000ff00723e */ /* 0x000fe200000000ff */
[----:B------:R-:W-:Y:S06]  /*b870*/  BRA `(.L_x_2488) ;  /* 0x0000000c00507947 */ /* 0x000fec0003800000 */
.L_x_2489:
[----:B------:R-:W2:Y:S02]  /*b880*/  LDG.E.U16 R2, desc[UR36][R2.64] ;  /* 0x0000002402027981 */ /* 0x000ea4000c1e1500 */
[----:B--2---:R-:W0:Y:S02]  /*b890*/  I2F.S16 R0, R2 ;  /* 0x0000000200007306 */ /* 0x004e240000101400 */
[----:B0-----:R-:W-:Y:S01]  /*b8a0*/  F2FP.F16.F32.PACK_AB R0, RZ, R0 ;  /* 0x00000000ff00723e */ /* 0x001fe200000000ff */
[----:B------:R-:W-:Y:S06]  /*b8b0*/  BRA `(.L_x_2488) ;  /* 0x0000000c00407947 */ /* 0x000fec0003800000 */
.L_x_2484:
        /* <DEDUP_REMOVED lines=9> */
.L_x_2492:
[----:B------:R0:W5:Y:S01]  /*b950*/  LDG.E.U16 R0, desc[UR36][R2.64] ;  /* 0x0000002402007981 */ /* 0x000162000c1e1500 */
[----:B------:R-:W-:Y:S05]  /*b960*/  BRA `(.L_x_2488) ;  /* 0x0000000c00147947 */ /* 0x000fea0003800000 */
.L_x_2491:
        /* <DEDUP_REMOVED lines=9> */
.L_x_2494:
[----:B------:R1:W5:Y:S01]  /*ba00*/  LDG.E.U16 R0, desc[UR36][R2.64] ;  /* 0x0000002402007981 */ /* 0x000362000c1e1500 */
[----:B------:R-:W-:Y:S05]  /*ba10*/  BRA `(.L_x_2488) ;  /* 0x0000000800e87947 */ /* 0x000fea0003800000 */
.L_x_2493:
        /* <DEDUP_REMOVED lines=8> */
.L_x_2483:
        /* <DEDUP_REMOVED lines=13> */
.L_x_2497:
        /* <DEDUP_REMOVED lines=8> */
.L_x_2496:
        /* <DEDUP_REMOVED lines=28> */
.L_x_2499:
        /* <DEDUP_REMOVED lines=15> */
.L_x_2498:
[----:B------:R-:W2:Y:S02]  /*bea0*/  LDG.E.U16 R0, desc[UR36][R2.64] ;  /* 0x0000002402007981 */ /* 0x000ea4000c1e1500 */
[----:B--2---:R-:W-:-:S05]  /*beb0*/  IMAD.U32 R0, R0, 0x10000, RZ ;  /* 0x0001000000007824 */ /* 0x004fca00078e00ff */
[----:B------:R-:W-:Y:S01]  /*bec0*/  F2FP.F16.F32.PACK_AB R0, RZ, R0 ;  /* 0x00000000ff00723e */ /* 0x000fe200000000ff */
[----:B------:R-:W-:Y:S06]  /*bed0*/  BRA `(.L_x_2488) ;  /* 0x0000000400b87947 */ /* 0x000fec0003800000 */
.L_x_2495:
        /* <DEDUP_REMOVED lines=12> */
.L_x_2502:
        /* <DEDUP_REMOVED lines=21> */
.L_x_2506:
[----:B------:R-:W-:Y:S05]  /*c0f0*/  BSYNC B1 ;  /* 0x0000000000017941 */ /* 0x000fea0003800000 */
.L_x_2505:
[----:B------:R-:W-:Y:S01]  /*c100*/  LEA R3, R0, 0x3b800000, 0x17 ;  /* 0x3b80000000037811 */ /* 0x000fe200078eb8ff */
[----:B------:R-:W-:-:S05]  /*c110*/  IMAD.SHL.U32 R0, R2, 0x100000, RZ ;  /* 0x0010000002007824 */ /* 0x000fca00078e00ff */
[----:B------:R-:W-:-:S07]  /*c120*/  LOP3.LUT R0, R3, R0, R4, 0xfe, !PT ;  /* 0x0000000003007212 */ /* 0x000fce00078efe04 */
.L_x_2504:
[----:B------:R-:W-:Y:S05]  /*c130*/  BSYNC B0 ;  /* 0x0000000000007941 */ /* 0x000fea0003800000 */
.L_x_2503:
[----:B------:R-:W-:Y:S01]  /*c140*/  F2FP.F16.F32.PACK_AB R0, RZ, R0 ;  /* 0x00000000ff00723e */ /* 0x000fe200000000ff */
[----:B------:R-:W-:Y:S06]  /*c150*/  BRA `(.L_x_2488) ;  /* 0x0000000400187947 */ /* 0x000fec0003800000 */
.L_x_2501:
        /* <DEDUP_REMOVED lines=21> */
.L_x_2510:
[----:B------:R-:W-:Y:S05]  /*c2b0*/  BSYNC B1 ;  /* 0x0000000000017941 */ /* 0x000fea0003800000 */
.L_x_2509:
[----:B------:R-:W-:Y:S01]  /*c2c0*/  LEA R3, R0, 0x37800000, 0x17 ;  /* 0x3780000000037811 */ /* 0x000fe200078eb8ff */
[----:B------:R-:W-:-:S05]  /*c2d0*/  IMAD.SHL.U32 R0, R2, 0x200000, RZ ;  /* 0x0020000002007824 */ /* 0x000fca00078e00ff */
[----:B------:R-:W-:-:S07]  /*c2e0*/  LOP3.LUT R0, R3, R0, R4, 0xfe, !PT ;  /* 0x0000000003007212 */ /* 0x000fce00078efe04 */
.L_x_2508:
[----:B------:R-:W-:Y:S05]  /*c2f0*/  BSYNC B0 ;  /* 0x0000000000007941 */ /* 0x000fea0003800000 */
.L_x_2507:
[----:B------:R-:W-:Y:S01]  /*c300*/  F2FP.F16.F32.PACK_AB R0, RZ, R0 ;  /* 0x00000000ff00723e */ /* 0x000fe200000000ff */
[----:B------:R-:W-:Y:S06]  /*c310*/  BRA `(.L_x_2488) ;  /* 0x0000000000a87947 */ /* 0x000fec0003800000 */
.L_x_2500:
        /* <DEDUP_REMOVED lines=14> */
.L_x_2514:
[----:B------:R-:W-:Y:S05]  /*c400*/  BSYNC B0 ;  /* 0x0000000000007941 */ /* 0x000fea0003800000 */
.L_x_2513:
[----:B------:R-:W-:Y:S01]  /*c410*/  F2FP.F16.F32.PACK_AB R0, RZ, R0 ;  /* 0x00000000ff00723e */ /* 0x000fe200000000ff */
[----:B------:R-:W-:Y:S06]  /*c420*/  BRA `(.L_x_2488) ;  /* 0x0000000000647947 */ /* 0x000fec0003800000 */
.L_x_2487:
        /* <DEDUP_REMOVED lines=16> */
.L_x_2515:
[----:B------:R-:W-:Y:S01]  /*c530*/  PRMT R0, RZ, 0x7610, R0 ;  /* 0x00007610ff007816 */ /* 0x000fe20000000000 */
[----:B------:R-:W-:Y:S06]  /*c540*/  BRA `(.L_x_2488) ;  /* 0x00000000001c7947 */ /* 0x000fec0003800000 */
.L_x_2512:
[----:B------:R-:W2:Y:S02]  /*c550*/  LDG.E.64 R2, desc[UR36][R2.64] ;  /* 0x0000002402027981 */ /* 0x000ea4000c1e1b00 */
[----:B--2---:R-:W0:Y:S02]  /*c560*/  I2F.U64 R0, R2 ;  /* 0x0000000200007312 */ /* 0x004e240000301000 */
[----:B0-----:R-:W-:Y:S01]  /*c570*/  F2FP.F16.F32.PACK_AB R0, RZ, R0 ;  /* 0x00000000ff00723e */ /* 0x001fe200000000ff */
[----:B------:R-:W-:Y:S06]  /*c580*/  BRA `(.L_x_2488) ;  /* 0x00000000000c7947 */ /* 0x000fec0003800000 */
.L_x_2511:
[----:B------:R-:W2:Y:S02]  /*c590*/  LDG.E R2, desc[UR36][R2.64] ;  /* 0x0000002402027981 */ /* 0x000ea4000c1e1900 */
[----:B--2---:R-:W-:-:S04]  /*c5a0*/  I2FP.F32.U32 R0, R2 ;  /* 0x0000000200007245 */ /* 0x004fc80000201000 */
[----:B------:R-:W-:-:S07]  /*c5b0*/  F2FP.F16.F32.PACK_AB R0, RZ, R0 ;  /* 0x00000000ff00723e */ /* 0x000fce00000000ff */
.L_x_2488:
        /* <DEDUP_REMOVED lines=35> */
.L_x_2519:
[----:B------:R-:W-:-:S06]  /*c7f0*/  HADD2.F32 R3, -RZ, R0.H0_H0 ;  /* 0x20000000ff037230 */ /* 0x000fcc0000004100 */
[----:B------:R-:W0:Y:S02]  /*c800*/  F2I.S64.TRUNC R2, R3 ;  /* 0x0000000300027311 */ /* 0x000e24000020d900 */
[----:B0-----:R0:W-:Y:S01]  /*c810*/  STG.E.U8 desc[UR36][R16.64], R2 ;  /* 0x0000000210007986 */ /* 0x0011e2000c101124 */
[----:B------:R-:W-:Y:S05]  /*c820*/  BRA `(.L_x_2521) ;  /* 0x0000000c00847947 */ /* 0x000fea0003800000 */
.L_x_2518:
        /* <DEDUP_REMOVED lines=10> */
.L_x_2523:
[----:B------:R-:W-:-:S04]  /*c8d0*/  HADD2.F32 R0, -RZ, R0.H0_H0 ;  /* 0x20000000ff007230 */ /* 0x000fc80000004100 */
[----:B------:R-:W0:Y:S02]  /*c8e0*/  F2I.FTZ.TRUNC.NTZ R3, R0 ;  /* 0x0000000000037305 */ /* 0x000e24000021f100 */
[----:B0-----:R0:W-:Y:S01]  /*c8f0*/  STG.E desc[UR36][R16.64], R3 ;  /* 0x0000000310007986 */ /* 0x0011e2000c101924 */
[----:B------:R-:W-:Y:S05]  /*c900*/  BRA `(.L_x_2521) ;  /* 0x0000000c004c7947 */ /* 0x000fea0003800000 */
.L_x_2522:
[----:B------:R-:W-:-:S04]  /*c910*/  HADD2.F32 R0, -RZ, R0.H0_H0 ;  /* 0x20000000ff007230 */ /* 0x000fc80000004100 */
[----:B------:R-:W0:Y:S02]  /*c920*/  F2I.FTZ.TRUNC.NTZ R3, R0 ;  /* 0x0000000000037305 */ /* 0x000e24000021f100 */
[----:B0-----:R0:W-:Y:S01]  /*c930*/  STG.E.U16 desc[UR36][R16.64], R3 ;  /* 0x0000000310007986 */ /* 0x0011e2000c101524 */
[----:B------:R-:W-:Y:S05]  /*c940*/  BRA `(.L_x_2521) ;  /* 0x0000000c003c7947 */ /* 0x000fea0003800000 */
.L_x_2517:
        /* <DEDUP_REMOVED lines=9> */
.L_x_2525:
[----:B------:R0:W-:Y:S01]  /*c9e0*/  STG.E.U16 desc[UR36][R16.64], R0 ;  /* 0x0000000010007986 */ /* 0x0001e2000c101524 */
[----:B------:R-:W-:Y:S05]  /*c9f0*/  BRA `(.L_x_2521) ;  /* 0x0000000c00107947 */ /* 0x000fea0003800000 */
.L_x_2524:
        /* <DEDUP_REMOVED lines=10> */
.L_x_2527:
[----:B------:R-:W-:-:S05]  /*caa0*/  HADD2.F32 R0, -RZ, R0.H0_H0 ;  /* 0x20000000ff007230 */ /* 0x000fca0000004100 */
[----:B------:R-:W-:-:S04]  /*cab0*/  F2FP.F16.F32.PACK_AB R0, RZ, R0 ;  /* 0x00000000ff00723e */ /* 0x000fc800000000ff */
[----:B------:R-:W-:-:S05]  /*cac0*/  PRMT R0, R0, 0x5410, RZ ;  /* 0x0000541000007816 */ /* 0x000fca00000000ff */
[----:B------:R0:W-:Y:S01]  /*cad0*/  STG.E desc[UR36][R16.64], R0 ;  /* 0x0000000010007986 */ /* 0x0001e2000c101924 */
[----:B------:R-:W-:Y:S05]  /*cae0*/  BRA `(.L_x_2521) ;  /* 0x0000000800d47947 */ /* 0x000fea0003800000 */
.L_x_2526:
[----:B------:R-:W-:-:S05]  /*caf0*/  HADD2.F32 R2, -RZ, R0.H0_H0 ;  /* 0x20000000ff027230 */ /* 0x000fca0000004100 */
[----:B------:R-:W-:-:S06]  /*cb00*/  FMUL.FTZ R2, R2, 1 ;  /* 0x3f80000002027820 */ /* 0x000fcc0000410000 */
[----:B------:R-:W0:Y:S02]  /*cb10*/  F2F.F64.F32 R2, R2 ;  /* 0x0000000200027310 */ /* 0x000e240000201800 */
[----:B0-----:R0:W-:Y:S01]  /*cb20*/  STG.E.64 desc[UR36][R16.64], R2 ;  /* 0x0000000210007986 */ /* 0x0011e2000c101b24 */
[----:B------:R-:W-:Y:S05]  /*cb30*/  BRA `(.L_x_2521) ;  /* 0x0000000800c07947 */ /* 0x000fea0003800000 */
.L_x_2516:
        /* <DEDUP_REMOVED lines=13> */
.L_x_2530:
[----:B------:R-:W-:Y:S01]  /*cc10*/  HADD2.F32 R0, -RZ, R0.H0_H0 ;  /* 0x20000000ff007230 */ /* 0x000fe20000004100 */
[----:B------:R-:W-:-:S04]  /*cc20*/  CS2R R6, SRZ ;  /* 0x0000000000067805 */ /* 0x000fc8000001ff00 */
[----:B------:R-:W-:-:S04]  /*cc30*/  FMUL.FTZ R0, R0, 1 ;  /* 0x3f80000000007820 */ /* 0x000fc80000410000 */
[----:B------:R-:W0:Y:S02]  /*cc40*/  F2F.F64.F32 R4, R0 ;  /* 0x0000000000047310 */ /* 0x000e240000201800 */
[----:B0-----:R0:W-:Y:S01]  /*cc50*/  STG.E.128 desc[UR36][R16.64], R4 ;  /* 0x0000000410007986 */ /* 0x0011e2000c101d24 */
[----:B------:R-:W-:Y:S05]  /*cc60*/  BRA `(.L_x_2521) ;  /* 0x0000000800747947 */ /* 0x000fea0003800000 */
.L_x_2529:
        /* <DEDUP_REMOVED lines=21> */
.L_x_2534:
[----:B------:R-:W-:Y:S05]  /*cdc0*/  BSYNC B0 ;  /* 0x0000000000007941 */ /* 0x000fea0003800000 */
.L_x_2533:
[----:B------:R-:W-:-:S05]  /*cdd0*/  LOP3.LUT R3, R0, R3, RZ, 0xfc, !PT ;  /* 0x0000000300037212 */ /* 0x000fca00078efcff */
[----:B------:R0:W-:Y:S01]  /*cde0*/  STG.E.U8 desc[UR36][R16.64], R3 ;  /* 0x0000000310007986 */ /* 0x0001e2000c101124 */
[----:B------:R-:W-:Y:S05]  /*cdf0*/  BRA `(.L_x_2521) ;  /* 0x0000000800107947 */ /* 0x000fea0003800000 */
.L_x_2532:
        /* <DEDUP_REMOVED lines=13> */
.L_x_2536:
[----:B------:R-:W-:Y:S01]  /*ced0*/  IMAD.MOV.U32 R0, RZ, RZ, 0x7f ;  /* 0x0000007fff007424 */ /* 0x000fe200078e00ff */
[----:B------:R-:W-:-:S04]  /*cee0*/  ISETP.GT.U32.AND P0, PT, R2, 0x7f800000, PT ;  /* 0x7f8000000200780c */ /* 0x000fc80003f04070 */
[----:B------:R-:W-:-:S09]  /*cef0*/  SEL R0, R0, 0x7c, P0 ;  /* 0x0000007c00007807 */ /* 0x000fd20000000000 */
.L_x_2537:
[----:B------:R-:W-:Y:S05]  /*cf00*/  BSYNC B0 ;  /* 0x0000000000007941 */ /* 0x000fea0003800000 */
.L_x_2535:
[----:B------:R-:W-:-:S04]  /*cf10*/  LOP3.LUT R2, R3, 0x80000000, RZ, 0xc0, !PT ;  /* 0x8000000003027812 */ /* 0x000fc800078ec0ff */
[----:B------:R-:W-:-:S04]  /*cf20*/  SHF.R.U32.HI R3, RZ, 0x18, R2 ;  /* 0x00000018ff037819 */ /* 0x000fc80000011602 */
[----:B------:R-:W-:-:S05]  /*cf30*/  LOP3.LUT R3, R0, R3, RZ, 0xfc, !PT ;  /* 0x0000000300037212 */ /* 0x000fca00078efcff */
[----:B------:R0:W-:Y:S01]  /*cf40*/  STG.E.U8 desc[UR36][R16.64], R3 ;  /* 0x0000000310007986 */ /* 0x0001e2000c101124 */
[----:B------:R-:W-:Y:S05]  /*cf50*/  BRA `(.L_x_2521) ;  /* 0x0000000400b87947 */ /* 0x000fea0003800000 */
.L_x_2531:
[----:B------:R-:W-:-:S05]  /*cf60*/  HADD2.F32 R0, -RZ, R0.H0_H0 ;  /* 0x20000000ff007230 */ /* 0x000fca0000004100 */
[----:B------:R-:W-:-:S05]  /*cf70*/  F2FP.BF16.F32.PACK_AB R0, RZ, R0 ;  /* 0x00000000ff00723e */ /* 0x000fca00000010ff */
[----:B------:R0:W-:Y:S01]  /*cf80*/  STG.E.U16 desc[UR36][R16.64], R0 ;  /* 0x0000000010007986 */ /* 0x0001e2000c101524 */
[----:B------:R-:W-:Y:S05]  /*cf90*/  BRA `(.L_x_2521) ;  /* 0x0000000400a87947 */ /* 0x000fea0003800000 */
.L_x_2528:
        /* <DEDUP_REMOVED lines=12> */
.L_x_2540:
        /* <DEDUP_REMOVED lines=17> */
.L_x_2543:
[----:B------:R-:W-:-:S04]  /*d170*/  LOP3.LUT R2, R3, 0x80000000, RZ, 0xc0, !PT ;  /* 0x8000000003027812 */ /* 0x000fc800078ec0ff */
[----:B------:R-:W-:-:S04]  /*d180*/  SHF.R.U32.HI R3, RZ, 0x18, R2 ;  /* 0x00000018ff037819 */ /* 0x000fc80000011602 */
[----:B------:R-:W-:-:S04]  /*d190*/  LOP3.LUT R0, R0, R3, RZ, 0xfc, !PT ;  /* 0x0000000300007212 */ /* 0x000fc800078efcff */
[----:B------:R-:W-:-:S07]  /*d1a0*/  PRMT R8, R0, 0x7610, R8 ;  /* 0x0000761000087816 */ /* 0x000fce0000000008 */
.L_x_2542:
[----:B------:R-:W-:Y:S05]  /*d1b0*/  BSYNC B0 ;  /* 0x0000000000007941 */ /* 0x000fea0003800000 */
.L_x_2541:
[----:B------:R3:W-:Y:S01]  /*d1c0*/  STG.E.U8 desc[UR36][R16.64], R8 ;  /* 0x0000000810007986 */ /* 0x0007e2000c101124 */
[----:B------:R-:W-:Y:S05]  /*d1d0*/  BRA `(.L_x_2521) ;  /* 0x0000000400187947 */ /* 0x000fea0003800000 */
.L_x_2539:
        /* <DEDUP_REMOVED lines=17> */
.L_x_2546:
[----:B------:R-:W-:-:S04]  /*d2f0*/  LOP3.LUT R2, R3, 0x80000000, RZ, 0xc0, !PT ;  /* 0x8000000003027812 */ /* 0x000fc800078ec0ff */
[----:B------:R-:W-:-:S04]  /*d300*/  SHF.R.U32.HI R3, RZ, 0x18, R2 ;  /* 0x00000018ff037819 */ /* 0x000fc80000011602 */
[----:B------:R-:W-:-:S04]  /*d310*/  LOP3.LUT R0, R0, R3, RZ, 0xfc, !PT ;  /* 0x0000000300007212 */ /* 0x000fc800078efcff */
[----:B------:R-:W-:-:S07]  /*d320*/  PRMT R8, R0, 0x7610, R8 ;  /* 0x0000761000087816 */ /* 0x000fce0000000008 */
.L_x_2545:
[----:B------:R-:W-:Y:S05]  /*d330*/  BSYNC B0 ;  /* 0x0000000000007941 */ /* 0x000fea0003800000 */
.L_x_2544:
[----:B------:R0:W-:Y:S01]  /*d340*/  STG.E.U8 desc[UR36][R16.64], R8 ;  /* 0x0000000810007986 */ /* 0x0001e2000c101124 */
[----:B------:R-:W-:Y:S05]  /*d350*/  BRA `(.L_x_2521) ;  /* 0x0000000000b87947 */ /* 0x000fea0003800000 */
.L_x_2538:
        /* <DEDUP_REMOVED lines=22> */
.L_x_2520:
        /* <DEDUP_REMOVED lines=16> */
.L_x_2549:
[----:B------:R-:W-:Y:S05]  /*d5c0*/  BRA `(.L_x_2521) ;  /* 0x00000000001c7947 */ /* 0x000fea0003800000 */
.L_x_2548:
[----:B------:R-:W-:-:S06]  /*d5d0*/  HADD2.F32 R2, -RZ, R0.H0_H0 ;  /* 0x20000000ff027230 */ /* 0x000fcc0000004100 */
[----:B------:R-:W0:Y:S02]  /*d5e0*/  F2I.U64.TRUNC R2, R2 ;  /* 0x0000000200027311 */ /* 0x000e24000020d800 */
[----:B0-----:R1:W-:Y:S01]  /*d5f0*/  STG.E.64 desc[UR36][R16.64], R2 ;  /* 0x0000000210007986 */ /* 0x0013e2000c101b24 */
[----:B------:R-:W-:Y:S05]  /*d600*/  BRA `(.L_x_2521) ;  /* 0x00000000000c7947 */ /* 0x000fea0003800000 */
.L_x_2547:
[----:B------:R-:W-:-:S04]  /*d610*/  HADD2.F32 R0, -RZ, R0.H0_H0 ;  /* 0x20000000ff007230 */ /* 0x000fc80000004100 */
[----:B------:R-:W0:Y:S02]  /*d620*/  F2I.FTZ.U32.TRUNC.NTZ R3, R0 ;  /* 0x0000000000037305 */ /* 0x000e24000021f000 */
[----:B0-----:R0:W-:Y:S02]  /*d630*/  STG.E desc[UR36][R16.64], R3 ;  /* 0x0000000310007986 */ /* 0x0011e4000c101924 */
.L_x_2521:
[----:B------:R-:W-:-:S07]  /*d640*/  VIADD R19, R19, 0x80 ;  /* 0x0000008013137836 */ /* 0x000fce0000000000 */
.L_x_2448:
[----:B------:R-:W-:Y:S05]  /*d650*/  BSYNC B6 ;  /* 0x0000000000067941 */ /* 0x000fea0003800000 */
.L_x_2447:
        /* <DEDUP_REMOVED lines=357> */
.L_x_2550:
        /* <DEDUP_REMOVED lines=23> */
.L_x_2554:
[----:B------:R-:W2:Y:S02]  /*ee20*/  LDG.E.U8 R2, desc[UR36][R2.64] ;  /* 0x0000002402027981 */ /* 0x000ea4000c1e1100 */
[----:B--2---:R-:W-:-:S04]  /*ee30*/  I2FP.F32.U32 R0, R2 ;  /* 0x0000000200007245 */ /* 0x004fc80000201000 */
[----:B------:R-:W-:-:S04]  /*ee40*/  F2FP.F16.F32.PACK_AB R0, RZ, R0 ;  /* 0x00000000ff00723e */ /* 0x000fc800000000ff */
[----:B------:R-:W-:Y:S01]  /*ee50*/  PRMT R19, R0, 0x7610, R19 ;  /* 0x0000761000137816 */ /* 0x000fe20000000013 */
[----:B------:R-:W-:Y:S06]  /*ee60*/  BRA `(.L_x_2556) ;  /* 0x0000000c00bc7947 */ /* 0x000fec0003800000 */
.L_x_2553:
        /* <DEDUP_REMOVED lines=11> */
.L_x_2558:
[----:B------:R-:W2:Y:S02]  /*ef20*/  LDG.E R2, desc[UR36][R2.64] ;  /* 0x0000002402027981 */ /* 0x000ea4000c1e1900 */
[----:B--2---:R-:W-:-:S04]  /*ef30*/  I2FP.F32.S32 R0, R2 ;  /* 0x0000000200007245 */ /* 0x004fc80000201400 */
[----:B------:R-:W-:-:S04]  /*ef40*/  F2FP.F16.F32.PACK_AB R0, RZ, R0 ;  /* 0x00000000ff00723e */ /* 0x000fc800000000ff */
[----:B------:R-:W-:Y:S01]  /*ef50*/  PRMT R19, R0, 0x7610, R19 ;  /* 0x0000761000137816 */ /* 0x000fe20000000013 */
[----:B------:R-:W-:Y:S06]  /*ef60*/  BRA `(.L_x_2556) ;  /* 0x0000000c007c7947 */ /* 0x000fec0003800000 */
.L_x_2557:
[----:B------:R-:W2:Y:S02]  /*ef70*/  LDG.E.U16 R2, desc[UR36][R2.64] ;  /* 0x0000002402027981 */ /* 0x000ea4000c1e1500 */
[----:B--2---:R-:W0:Y:S02]  /*ef80*/  I2F.S16 R0, R2 ;  /* 0x0000000200007306 */ /* 0x004e240000101400 */
[----:B0-----:R-:W-:-:S04]  /*ef90*/  F2FP.F16.F32.PACK_AB R0, RZ, R0 ;  /* 0x00000000ff00723e */ /* 0x001fc800000000ff */
[----:B------:R-:W-:Y:S01]  /*efa0*/  PRMT R19, R0, 0x7610, R19 ;  /* 0x0000761000137816 */ /* 0x000fe20000000013 */
[----:B------:R-:W-:Y:S06]  /*efb0*/  BRA `(.L_x_2556) ;  /* 0x0000000c00687947 */ /* 0x000fec0003800000 */
.L_x_2552:
        /* <DEDUP_REMOVED lines=9> */
.L_x_2560:
[----:B------:R1:W5:Y:S01]  /*f050*/  LDG.E.U16 R19, desc[UR36][R2.64] ;  /* 0x0000002402137981 */ /* 0x000362000c1e1500 */
[----:B------:R-:W-:Y:S05]  /*f060*/  BRA `(.L_x_2556) ;  /* 0x0000000c003c7947 */ /* 0x000fea0003800000 */
.L_x_2559:
        /* <DEDUP_REMOVED lines=9> */
.L_x_2562:
[----:B------:R0:W5:Y:S01]  /*f100*/  LDG.E.U16 R19, desc[UR36][R2.64] ;  /* 0x0000002402137981 */ /* 0x000162000c1e1500 */
[----:B------:R-:W-:Y:S05]  /*f110*/  BRA `(.L_x_2556) ;  /* 0x0000000c00107947 */ /* 0x000fea0003800000 */
.L_x_2561:
        /* <DEDUP_REMOVED lines=9> */
.L_x_2551:
        /* <DEDUP_REMOVED lines=14> */
.L_x_2565:
        /* <DEDUP_REMOVED lines=9> */
.L_x_2564:
        /* <DEDUP_REMOVED lines=28> */
.L_x_2567:
        /* <DEDUP_REMOVED lines=15> */
.L_x_2566:
[----:B------:R-:W2:Y:S02]  /*f5d0*/  LDG.E.U16 R0, desc[UR36][R2.64] ;  /* 0x0000002402007981 */ /* 0x000ea4000c1e1500 */
[----:B--2---:R-:W-:-:S05]  /*f5e0*/  IMAD.U32 R0, R0, 0x10000, RZ ;  /* 0x0001000000007824 */ /* 0x004fca00078e00ff */
[----:B------:R-:W-:-:S04]  /*f5f0*/  F2FP.F16.F32.PACK_AB R0, RZ, R0 ;  /* 0x00000000ff00723e */ /* 0x000fc800000000ff */
[----:B------:R-:W-:Y:S01]  /*f600*/  PRMT R19, R0, 0x7610, R19 ;  /* 0x0000761000137816 */ /* 0x000fe20000000013 */
[----:B------:R-:W-:Y:S06]  /*f610*/  BRA `(.L_x_2556) ;  /* 0x0000000400d07947 */ /* 0x000fec0003800000 */
.L_x_2563:
        /* <DEDUP_REMOVED lines=13> */
.L_x_2570:
        /* <DEDUP_REMOVED lines=21> */
.L_x_2574:
[----:B------:R-:W-:Y:S05]  /*f840*/  BSYNC B1 ;  /* 0x0000000000017941 */ /* 0x000fea0003800000 */
.L_x_2573:
[----:B------:R-:W-:Y:S01]  /*f850*/  LEA R3, R0, 0x3b800000, 0x17 ;  /* 0x3b80000000037811 */ /* 0x000fe200078eb8ff */
[----:B------:R-:W-:-:S05]  /*f860*/  IMAD.SHL.U32 R0, R2, 0x100000, RZ ;  /* 0x0010000002007824 */ /* 0x000fca00078e00ff */
[----:B------:R-:W-:-:S07]  /*f870*/  LOP3.LUT R0, R3, R0, R4, 0xfe, !PT ;  /* 0x0000000003007212 */ /* 0x000fce00078efe04 */
.L_x_2572:
[----:B------:R-:W-:Y:S05]  /*f880*/  BSYNC B0 ;  /* 0x0000000000007941 */ /* 0x000fea0003800000 */
.L_x_2571:
[----:B------:R-:W-:-:S04]  /*f890*/  F2FP.F16.F32.PACK_AB R0, RZ, R0 ;  /* 0x00000000ff00723e */ /* 0x000fc800000000ff */
[----:B------:R-:W-:Y:S01]  /*f8a0*/  PRMT R19, R0, 0x7610, R19 ;  /* 0x0000761000137816 */ /* 0x000fe20000000013 */
[----:B------:R-:W-:Y:S06]  /*f8b0*/  BRA `(.L_x_2556) ;  /* 0x0000000400287947 */ /* 0x000fec0003800000 */
.L_x_2569:
        /* <DEDUP_REMOVED lines=21> */
.L_x_2578:
[----:B------:R-:W-:Y:S05]  /*fa10*/  BSYNC B1 ;  /* 0x0000000000017941 */ /* 0x000fea0003800000 */
.L_x_2577:
[----:B------:R-:W-:Y:S01]  /*fa20*/  LEA R3, R0, 0x37800000, 0x17 ;  /* 0x3780000000037811 */ /* 0x000fe200078eb8ff */
[----:B------:R-:W-:-:S05]  /*fa30*/  IMAD.SHL.U32 R0, R2, 0x200000, RZ ;  /* 0x0020000002007824 */ /* 0x000fca00078e00ff */
[----:B------:R-:W-:-:S07]  /*fa40*/  LOP3.LUT R0, R3, R0, R4, 0xfe, !PT ;  /* 0x0000000003007212 */ /* 0x000fce00078efe04 */
.L_x_2576:
[----:B------:R-:W-:Y:S05]  /*fa50*/  BSYNC B0 ;  /* 0x0000000000007941 */ /* 0x000fea0003800000 */
.L_x_2575:
[----:B------:R-:W-:-:S04]  /*fa60*/  F2FP.F16.F32.PACK_AB R0, RZ, R0 ;  /* 0x00000000ff00723e */ /* 0x000fc800000000ff */
[----:B------:R-:W-:Y:S01]  /*fa70*/  PRMT R19, R0, 0x7610, R19 ;  /* 0x0000761000137816 */ /* 0x000fe20000000013 */
[----:B------:R-:W-:Y:S06]  /*fa80*/  BRA `(.L_x_2556) ;  /* 0x0000000000b47947 */ /* 0x000fec0003800000 */
.L_x_2568:
        /* <DEDUP_REMOVED lines=14> */
.L_x_2582:
[----:B------:R-:W-:Y:S05]  /*fb70*/  BSYNC B0 ;  /* 0x0000000000007941 */ /* 0x000fea0003800000 */
.L_x_2581:
[----:B------:R-:W-:-:S04]  /*fb80*/  F2FP.F16.F32.PACK_AB R0, RZ, R0 ;  /* 0x00000000ff00723e */ /* 0x000fc800000000ff */
[----:B------:R-:W-:Y:S01]  /*fb90*/  PRMT R19, R0, 0x7610, R19 ;  /* 0x0000761000137816 */ /* 0x000fe20000000013 */
[----:B------:R-:W-:Y:S06]  /*fba0*/  BRA `(.L_x_2556) ;  /* 0x00000000006c7947 */ /* 0x000fec0003800000 */
.L_x_2555:
        /* <DEDUP_REMOVED lines=16> */
.L_x_2583:
[----:B------:R-:W-:Y:S01]  /*fcb0*/  PRMT R19, RZ, 0x7610, R19 ;  /* 0x00007610ff137816 */ /* 0x000fe20000000013 */
[----:B------:R-:W-:Y:S06]  /*fcc0*/  BRA `(.L_x_2556) ;  /* 0x0000000000247947 */ /* 0x000fec0003800000 */
.L_x_2580:
[----:B------:R-:W2:Y:S02]  /*fcd0*/  LDG.E.64 R2, desc[UR36][R2.64] ;  /* 0x0000002402027981 */ /* 0x000ea4000c1e1b00 */
[----:B--2---:R-:W0:Y:S02]  /*fce0*/  I2F.U64 R0, R2 ;  /* 0x0000000200007312 */ /* 0x004e240000301000 */
[----:B0-----:R-:W-:-:S04]  /*fcf0*/  F2FP.F16.F32.PACK_AB R0, RZ, R0 ;  /* 0x00000000ff00723e */ /* 0x001fc800000000ff */
[----:B------:R-:W-:Y:S01]  /*fd00*/  PRMT R19, R0, 0x7610, R19 ;  /* 0x0000761000137816 */ /* 0x000fe20000000013 */
[----:B------:R-:W-:Y:S06]  /*fd10*/  BRA `(.L_x_2556) ;  /* 0x0000000000107947 */ /* 0x000fec0003800000 */
.L_x_2579:
[----:B------:R-:W2:Y:S02]  /*fd20*/  LDG.E R2, desc[UR36][R2.64] ;  /* 0x0000002402027981 */ /* 0x000ea4000c1e1900 */
[----:B--2---:R-:W-:-:S04]  /*fd30*/  I2FP.F32.U32 R0, R2 ;  /* 0x0000000200007245 */ /* 0x004fc80000201000 */
[----:B------:R-:W-:-:S04]  /*fd40*/  F2FP.F16.F32.PACK_AB R0, RZ, R0 ;  /* 0x00000000ff00723e */ /* 0x000fc800000000ff */
[----:B------:R-:W-:-:S07]  /*fd50*/  PRMT R19, R0, 0x7610, R19 ;  /* 0x0000761000137816 */ /* 0x000fce0000000013 */
.L_x_2556:
        /* <DEDUP_REMOVED lines=19> */
.L_x_2587:
[----:B------:R-:W2:Y:S02]  /*fe90*/  LDG.E.U8 R2, desc[UR36][R2.64] ;  /* 0x0000002402027981 */ /* 0x000ea4000c1e1100 */
[----:B--2---:R-:W-:-:S04]  /*fea0*/  I2FP.F32.U32 R0, R2 ;  /* 0x0000000200007245 */ /* 0x004fc80000201000 */
[----:B------:R-:W-:Y:S01]  /*feb0*/  F2FP.F16.F32.PACK_AB R0, RZ, R0 ;  /* 0x00000000ff00723e */ /* 0x000fe200000000ff */
[----:B------:R-:W-:Y:S06]  /*fec0*/  BRA `(.L_x_2589) ;  /* 0x0000000c00887947 */ /* 0x000fec0003800000 */
.L_x_2586:
        /* <DEDUP_REMOVED lines=10> */
.L_x_2591:
[----:B------:R-:W2:Y:S02]  /*ff70*/  LDG.E R2, desc[UR36][R2.64] ;  /* 0x0000002402027981 */ /* 0x000ea4000c1e1900 */
[----:B--2---:R-:W-:-:S04]  /*ff80*/  I2FP.F32.S32 R0, R2 ;  /* 0x0000000200007245 */ /* 0x004fc80000201400 */
[----:B------:R-:W-:Y:S01]  /*ff90*/  F2FP.F16.F32.PACK_AB R0, RZ, R0 ;  /* 0x00000000ff00723e */ /* 0x000fe200000000ff */
[----:B------:R-:W-:Y:S06]  /*ffa0*/  BRA `(.L_x_2589) ;  /* 0x0000000c00507947 */ /* 0x000fec0003800000 */
.L_x_2590:
[----:B------:R-:W2:Y:S02]  /*ffb0*/  LDG.E.U16 R2, desc[UR36][R2.64] ;  /* 0x0000002402027981 */ /* 0x000ea4000c1e1500 */
[----:B--2---:R-:W0:Y:S02]  /*ffc0*/  I2F.S16 R0, R2 ;  /* 0x0000000200007306 */ /* 0x004e240000101400 */
[----:B0-----:R-:W-:Y:S01]  /*ffd0*/  F2FP.F16.F32.PACK_AB R0, RZ, R0 ;  /* 0x00000000ff00723e */ /* 0x001fe200000000ff */
[----:B------:R-:W-:Y:S06]  /*ffe0*/  BRA `(.L_x_2589) ;  /* 0x0000000c00407947 */ /* 0x000fec0003800000 */
.L_x_2585:
        /* <DEDUP_REMOVED lines=9> */
.L_x_2593:
[----:B------:R1:W5:Y:S01]  /*10080*/  LDG.E.U16 R0, desc[UR36][R2.64] ;  /* 0x0000002402007981 */ /* 0x000362000c1e1500 */
[----:B------:R-:W-:Y:S05]  /*10090*/  BRA `(.L_x_2589) ;  /* 0x0000000c00147947 */ /* 0x000fea0003800000 */
.L_x_2592:
        /* <DEDUP_REMOVED lines=9> */
.L_x_2595:
[----:B------:R0:W5:Y:S01]  /*10130*/  LDG.E.U16 R0, desc[UR36][R2.64] ;  /* 0x0000002402007981 */ /* 0x000162000c1e1500 */
[----:B------:R-:W-:Y:S05]  /*10140*/  BRA `(.L_x_2589) ;  /* 0x0000000800e87947 */ /* 0x000fea0003800000 */
.L_x_2594:
        /* <DEDUP_REMOVED lines=8> */
.L_x_2584:
        /* <DEDUP_REMOVED lines=13> */
.L_x_2598:
        /* <DEDUP_REMOVED lines=8> */
.L_x_2597:
        /* <DEDUP_REMOVED lines=28> */
.L_x_2600:
        /* <DEDUP_REMOVED lines=15> */
.L_x_2599:
[----:B------:R-:W2:Y:S02]  /*105d0*/  LDG.E.U16 R0, desc[UR36][R2.64] ;  /* 0x0000002402007981 */ /* 0x000ea4000c1e1500 */
[----:B--2---:R-:W-:-:S05]  /*105e0*/  IMAD.U32 R0, R0, 0x10000, RZ ;  /* 0x0001000000007824 */ /* 0x004fca00078e00ff */
[----:B------:R-:W-:Y:S01]  /*105f0*/  F2FP.F16.F32.PACK_AB R0, RZ, R0 ;  /* 0x00000000ff00723e */ /* 0x000fe200000000ff */
[----:B------:R-:W-:Y:S06]  /*10600*/  BRA `(.L_x_2589) ;  /* 0x0000000400b87947 */ /* 0x000fec0003800000 */
.L_x_2596:
        /* <DEDUP_REMOVED lines=12> */
.L_x_2603:
        /* <DEDUP_REMOVED lines=21> */
.L_x_2607:
[----:B------:R-:W-:Y:S05]  /*10820*/  BSYNC B1 ;  /* 0x0000000000017941 */ /* 0x000fea0003800000 */
.L_x_2606:
[----:B------:R-:W-:Y:S01]  /*10830*/  LEA R3, R0, 0x3b800000, 0x17 ;  /* 0x3b80000000037811 */ /* 0x000fe200078eb8ff */
[----:B------:R-:W-:-:S05]  /*10840*/  IMAD.SHL.U32 R0, R2, 0x100000, RZ ;  /* 0x0010000002007824 */ /* 0x000fca00078e00ff */
[----:B------:R-:W-:-:S07]  /*10850*/  LOP3.LUT R0, R3, R0, R4, 0xfe, !PT ;  /* 0x0000000003007212 */ /* 0x000fce00078efe04 */
.L_x_2605:
[----:B------:R-:W-:Y:S05]  /*10860*/  BSYNC B0 ;  /* 0x0000000000007941 */ /* 0x000fea0003800000 */
.L_x_2604:
[----:B------:R-:W-:Y:S01]  /*10870*/  F2FP.F16.F32.PACK_AB R0, RZ, R0 ;  /* 0x00000000ff00723e */ /* 0x000fe200000000ff */
[----:B------:R-:W-:Y:S06]  /*10880*/  BRA `(.L_x_2589) ;  /* 0x0000000400187947 */ /* 0x000fec0003800000 */
.L_x_2602:
        /* <DEDUP_REMOVED lines=21> */
.L_x_2611:
[----:B------:R-:W-:Y:S05]  /*109e0*/  BSYNC B1 ;  /* 0x0000000000017941 */ /* 0x000fea0003800000 */
.L_x_2610:
[----:B------:R-:W-:Y:S01]  /*109f0*/  LEA R3, R0, 0x37800000, 0x17 ;  /* 0x3780000000037811 */ /* 0x000fe200078eb8ff */
[----:B------:R-:W-:-:S05]  /*10a00*/  IMAD.SHL.U32 R0, R2, 0x200000, RZ ;  /* 0x0020000002007824 */ /* 0x000fca00078e00ff */
[----:B------:R-:W-:-:S07]  /*10a10*/  LOP3.LUT R0, R3, R0, R4, 0xfe, !PT ;  /* 0x0000000003007212 */ /* 0x000fce00078efe04 */
.L_x_2609:
[----:B------:R-:W-:Y:S05]  /*10a20*/  BSYNC B0 ;  /* 0x0000000000007941 */ /* 0x000fea0003800000 */
.L_x_2608:
[----:B------:R-:W-:Y:S01]  /*10a30*/  F2FP.F16.F32.PACK_AB R0, RZ, R0 ;  /* 0x00000000ff00723e */ /* 0x000fe200000000ff */
[----:B------:R-:W-:Y:S06]  /*10a40*/  BRA `(.L_x_2589) ;  /* 0x0000000000a87947 */ /* 0x000fec0003800000 */
.L_x_2601:
        /* <DEDUP_REMOVED lines=14> */
.L_x_2615:
[----:B------:R-:W-:Y:S05]  /*10b30*/  BSYNC B0 ;  /* 0x0000000000007941 */ /* 0x000fea0003800000 */
.L_x_2614:
[----:B------:R-:W-:Y:S01]  /*10b40*/  F2FP.F16.F32.PACK_AB R0, RZ, R0 ;  /* 0x00000000ff00723e */ /* 0x000fe200000000ff */
[----:B------:R-:W-:Y:S06]  /*10b50*/  BRA `(.L_x_2589) ;  /* 0x0000000000647947 */ /* 0x000fec0003800000 */
.L_x_2588:
        /* <DEDUP_REMOVED lines=16> */
.L_x_2616:
[----:B------:R-:W-:Y:S01]  /*10c60*/  PRMT R0, RZ, 0x7610, R0 ;  /* 0x00007610ff007816 */ /* 0x000fe20000000000 */
[----:B------:R-:W-:Y:S06]  /*10c70*/  BRA `(.L_x_2589) ;  /* 0x00000000001c7947 */ /* 0x000fec0003800000 */
.L_x_2613:
[----:B------:R-:W2:Y:S02]  /*10c80*/  LDG.E.64 R2, desc[UR36][R2.64] ;  /* 0x0000002402027981 */ /* 0x000ea4000c1e1b00 */
[----:B--2---:R-:W0:Y:S02]  /*10c90*/  I2F.U64 R0, R2 ;  /* 0x0000000200007312 */ /* 0x004e240000301000 */
[----:B0-----:R-:W-:Y:S01]  /*10ca0*/  F2FP.F16.F32.PACK_AB R0, RZ, R0 ;  /* 0x00000000ff00723e */ /* 0x001fe200000000ff */
[----:B------:R-:W-:Y:S06]  /*10cb0*/  BRA `(.L_x_2589) ;  /* 0x00000000000c7947 */ /* 0x000fec0003800000 */
.L_x_2612:
[----:B------:R-:W2:Y:S02]  /*10cc0*/  LDG.E R2, desc[UR36][R2.64] ;  /* 0x0000002402027981 */ /* 0x000ea4000c1e1900 */
[----:B--2---:R-:W-:-:S04]  /*10cd0*/  I2FP.F32.U32 R0, R2 ;  /* 0x0000000200007245 */ /* 0x004fc80000201000 */
[----:B------:R-:W-:-:S07]  /*10ce0*/  F2FP.F16.F32.PACK_AB R0, RZ, R0 ;  /* 0x00000000ff00723e */ /* 0x000fce00000000ff */
.L_x_2589:
        /* <DEDUP_REMOVED lines=35> */
.L_x_2620:
[----:B------:R-:W-:-:S06]  /*10f20*/  HADD2.F32 R3, -RZ, R2.H0_H0 ;  /* 0x20000002ff037230 */ /* 0x000fcc0000004100 */
[----:B------:R-:W0:Y:S02]  /*10f30*/  F2I.S64.TRUNC R2, R3 ;  /* 0x0000000300027311 */ /* 0x000e24000020d900 */
[----:B0-----:R-:W-:Y:S01]  /*10f40*/  STG.E.U8 desc[UR36][R16.64], R2 ;  /* 0x0000000210007986 */ /* 0x001fe2000c101124 */
[----:B------:R-:W-:Y:S05]  /*10f50*/  EXIT ;  /* 0x000000000000794d */ /* 0x000fea0003800000 */
.L_x_2619:
        /* <DEDUP_REMOVED lines=10> */
.L_x_2623:
[----:B------:R-:W-:-:S04]  /*11000*/  HADD2.F32 R2, -RZ, R2.H0_H0 ;  /* 0x20000002ff027230 */ /* 0x000fc80000004100 */
[----:B------:R-:W0:Y:S02]  /*11010*/  F2I.FTZ.TRUNC.NTZ R3, R2 ;  /* 0x0000000200037305 */ /* 0x000e24000021f100 */
[----:B0-----:R-:W-:Y:S01]  /*11020*/  STG.E desc[UR36][R16.64], R3 ;  /* 0x0000000310007986 */ /* 0x001fe2000c101924 */
[----:B------:R-:W-:Y:S05]  /*11030*/  EXIT ;  /* 0x000000000000794d */ /* 0x000fea0003800000 */
.L_x_2622:
[----:B------:R-:W-:-:S04]  /*11040*/  HADD2.F32 R2, -RZ, R2.H0_H0 ;  /* 0x20000002ff027230 */ /* 0x000fc80000004100 */
[----:B------:R-:W0:Y:S02]  /*11050*/  F2I.FTZ.TRUNC.NTZ R3, R2 ;  /* 0x0000000200037305 */ /* 0x000e24000021f100 */
[----:B0-----:R-:W-:Y:S01]  /*11060*/  STG.E.U16 desc[UR36][R16.64], R3 ;  /* 0x0000000310007986 */ /* 0x001fe2000c101524 */
[----:B------:R-:W-:Y:S05]  /*11070*/  EXIT ;  /* 0x000000000000794d */ /* 0x000fea0003800000 */
.L_x_2618:
        /* <DEDUP_REMOVED lines=9> */
.L_x_2625:
[----:B------:R-:W-:Y:S01]  /*11110*/  STG.E.U16 desc[UR36][R16.64], R2 ;  /* 0x0000000210007986 */ /* 0x000fe2000c101524 */
[----:B------:R-:W-:Y:S05]  /*11120*/  EXIT ;  /* 0x000000000000794d */ /* 0x000fea0003800000 */
.L_x_2624:
        /* <DEDUP_REMOVED lines=10> */
.L_x_2627:
[----:B------:R-:W-:-:S05]  /*111d0*/  HADD2.F32 R0, -RZ, R2.H0_H0 ;  /* 0x20000002ff007230 */ /* 0x000fca0000004100 */
[----:B------:R-:W-:-:S04]  /*111e0*/  F2FP.F16.F32.PACK_AB R0, RZ, R0 ;  /* 0x00000000ff00723e */ /* 0x000fc800000000ff */
[----:B------:R-:W-:-:S05]  /*111f0*/  PRMT R0, R0, 0x5410, RZ ;  /* 0x0000541000007816 */ /* 0x000fca00000000ff */
[----:B------:R-:W-:Y:S01]  /*11200*/  STG.E desc[UR36][R16.64], R0 ;  /* 0x0000000010007986 */ /* 0x000fe2000c101924 */
[----:B------:R-:W-:Y:S05]  /*11210*/  EXIT ;  /* 0x000000000000794d */ /* 0x000fea0003800000 */
.L_x_2626:
[----:B------:R-:W-:-:S05]  /*11220*/  HADD2.F32 R2, -RZ, R2.H0_H0 ;  /* 0x20000002ff027230 */ /* 0x000fca0000004100 */
[----:B------:R-:W-:-:S06]  /*11230*/  FMUL.FTZ R2, R2, 1 ;  /* 0x3f80000002027820 */ /* 0x000fcc0000410000 */
[----:B------:R-:W0:Y:S02]  /*11240*/  F2F.F64.F32 R2, R2 ;  /* 0x0000000200027310 */ /* 0x000e240000201800 */
[----:B0-----:R-:W-:Y:S01]  /*11250*/  STG.E.64 desc[UR36][R16.64], R2 ;  /* 0x0000000210007986 */ /* 0x001fe2000c101b24 */
[----:B------:R-:W-:Y:S05]  /*11260*/  EXIT ;  /* 0x000000000000794d */ /* 0x000fea0003800000 */
.L_x_2617:
        /* <DEDUP_REMOVED lines=13> */
.L_x_2630:
[----:B------:R-:W-:Y:S01]  /*11340*/  HADD2.F32 R2, -RZ, R2.H0_H0 ;  /* 0x20000002ff027230 */ /* 0x000fe20000004100 */
[----:B------:R-:W-:-:S04]  /*11350*/  CS2R R6, SRZ ;  /* 0x0000000000067805 */ /* 0x000fc8000001ff00 */
[----:B------:R-:W-:-:S04]  /*11360*/  FMUL.FTZ R2, R2, 1 ;  /* 0x3f80000002027820 */ /* 0x000fc80000410000 */
[----:B------:R-:W0:Y:S02]  /*11370*/  F2F.F64.F32 R4, R2 ;  /* 0x0000000200047310 */ /* 0x000e240000201800 */
[----:B0-----:R-:W-:Y:S01]  /*11380*/  STG.E.128 desc[UR36][R16.64], R4 ;  /* 0x0000000410007986 */ /* 0x001fe2000c101d24 */
[----:B------:R-:W-:Y:S05]  /*11390*/  EXIT ;  /* 0x000000000000794d */ /* 0x000fea0003800000 */
.L_x_2629:
        /* <DEDUP_REMOVED lines=21> */
.L_x_2634:
[----:B------:R-:W-:Y:S05]  /*114f0*/  BSYNC B0 ;  /* 0x0000000000007941 */ /* 0x000fea0003800000 */
.L_x_2633:
[----:B------:R-:W-:-:S05]  /*11500*/  LOP3.LUT R3, R0, R3, RZ, 0xfc, !PT ;  /* 0x0000000300037212 */ /* 0x000fca00078efcff */
[----:B------:R-:W-:Y:S01]  /*11510*/  STG.E.U8 desc[UR36][R16.64], R3 ;  /* 0x0000000310007986 */ /* 0x000fe2000c101124 */
[----:B------:R-:W-:Y:S05]  /*11520*/  EXIT ;  /* 0x000000000000794d */ /* 0x000fea0003800000 */
.L_x_2632:
        /* <DEDUP_REMOVED lines=13> */
.L_x_2636:
[----:B------:R-:W-:Y:S01]  /*11600*/  IMAD.MOV.U32 R0, RZ, RZ, 0x7f ;  /* 0x0000007fff007424 */ /* 0x000fe200078e00ff */
[----:B------:R-:W-:-:S04]  /*11610*/  ISETP.GT.U32.AND P0, PT, R2, 0x7f800000, PT ;  /* 0x7f8000000200780c */ /* 0x000fc80003f04070 */
[----:B------:R-:W-:-:S09]  /*11620*/  SEL R0, R0, 0x7c, P0 ;  /* 0x0000007c00007807 */ /* 0x000fd20000000000 */
.L_x_2637:
[----:B------:R-:W-:Y:S05]  /*11630*/  BSYNC B0 ;  /* 0x0000000000007941 */ /* 0x000fea0003800000 */
.L_x_2635:
[----:B------:R-:W-:-:S04]  /*11640*/  LOP3.LUT R2, R3, 0x80000000, RZ, 0xc0, !PT ;  /* 0x8000000003027812 */ /* 0x000fc800078ec0ff */
[----:B------:R-:W-:-:S04]  /*11650*/  SHF.R.U32.HI R3, RZ, 0x18, R2 ;  /* 0x00000018ff037819 */ /* 0x000fc80000011602 */
[----:B------:R-:W-:-:S05]  /*11660*/  LOP3.LUT R3, R0, R3, RZ, 0xfc, !PT ;  /* 0x0000000300037212 */ /* 0x000fca00078efcff */
[----:B------:R-:W-:Y:S01]  /*11670*/  STG.E.U8 desc[UR36][R16.64], R3 ;  /* 0x0000000310007986 */ /* 0x000fe2000c101124 */
[----:B------:R-:W-:Y:S05]  /*11680*/  EXIT ;  /* 0x000000000000794d */ /* 0x000fea0003800000 */
.L_x_2631:
[----:B------:R-:W-:-:S05]  /*11690*/  HADD2.F32 R0, -RZ, R2.H0_H0 ;  /* 0x20000002ff007230 */ /* 0x000fca0000004100 */
[----:B------:R-:W-:-:S05]  /*116a0*/  F2FP.BF16.F32.PACK_AB R0, RZ, R0 ;  /* 0x00000000ff00723e */ /* 0x000fca00000010ff */
[----:B------:R-:W-:Y:S01]  /*116b0*/  STG.E.U16 desc[UR36][R16.64], R0 ;  /* 0x0000000010007986 */ /* 0x000fe2000c101524 */
[----:B------:R-:W-:Y:S05]  /*116c0*/  EXIT ;  /* 0x000000000000794d */ /* 0x000fea0003800000 */
.L_x_2628:
        /* <DEDUP_REMOVED lines=12> */
.L_x_2640:
        /* <DEDUP_REMOVED lines=17> */
.L_x_2643:
[----:B------:R-:W-:-:S04]  /*118a0*/  LOP3.LUT R2, R3, 0x80000000, RZ, 0xc0, !PT ;  /* 0x8000000003027812 */ /* 0x000fc800078ec0ff */
[----:B------:R-:W-:-:S04]  /*118b0*/  SHF.R.U32.HI R3, RZ, 0x18, R2 ;  /* 0x00000018ff037819 */ /* 0x000fc80000011602 */
[----:B------:R-:W-:-:S04]  /*118c0*/  LOP3.LUT R0, R0, R3, RZ, 0xfc, !PT ;  /* 0x0000000300007212 */ /* 0x000fc800078efcff */
[----:B------:R-:W-:-:S07]  /*118d0*/  PRMT R8, R0, 0x7610, R8 ;  /* 0x0000761000087816 */ /* 0x000fce0000000008 */
.L_x_2642:
[----:B------:R-:W-:Y:S05]  /*118e0*/  BSYNC B0 ;  /* 0x0000000000007941 */ /* 0x000fea0003800000 */
.L_x_2641:
[----:B------:R-:W-:Y:S01]  /*118f0*/  STG.E.U8 desc[UR36][R16.64], R8 ;  /* 0x0000000810007986 */ /* 0x000fe2000c101124 */
[----:B------:R-:W-:Y:S05]  /*11900*/  EXIT ;  /* 0x000000000000794d */ /* 0x000fea0003800000 */
.L_x_2639:
        /* <DEDUP_REMOVED lines=17> */
.L_x_2646:
[----:B------:R-:W-:-:S04]  /*11a20*/  LOP3.LUT R2, R3, 0x80000000, RZ, 0xc0, !PT ;  /* 0x8000000003027812 */ /* 0x000fc800078ec0ff */
[----:B------:R-:W-:-:S04]  /*11a30*/  SHF.R.U32.HI R3, RZ, 0x18, R2 ;  /* 0x00000018ff037819 */ /* 0x000fc80000011602 */
[----:B------:R-:W-:-:S04]  /*11a40*/  LOP3.LUT R0, R0, R3, RZ, 0xfc, !PT ;  /* 0x0000000300007212 */ /* 0x000fc800078efcff */
[----:B------:R-:W-:-:S07]  /*11a50*/  PRMT R8, R0, 0x7610, R8 ;  /* 0x0000761000087816 */ /* 0x000fce0000000008 */
.L_x_2645:
[----:B------:R-:W-:Y:S05]  /*11a60*/  BSYNC B0 ;  /* 0x0000000000007941 */ /* 0x000fea0003800000 */
.L_x_2644:
[----:B------:R-:W-:Y:S01]  /*11a70*/  STG.E.U8 desc[UR36][R16.64], R8 ;  /* 0x0000000810007986 */ /* 0x000fe2000c101124 */
[----:B------:R-:W-:Y:S05]  /*11a80*/  EXIT ;  /* 0x000000000000794d */ /* 0x000fea0003800000 */
.L_x_2638:
        /* <DEDUP_REMOVED lines=22> */
.L_x_2621:
        /* <DEDUP_REMOVED lines=16> */
.L_x_2649:
[----:B------:R-:W-:Y:S05]  /*11cf0*/  EXIT ;  /* 0x000000000000794d */ /* 0x000fea0003800000 */
.L_x_2648:
[----:B------:R-:W-:-:S06]  /*11d00*/  HADD2.F32 R2, -RZ, R2.H0_H0 ;  /* 0x20000002ff027230 */ /* 0x000fcc0000004100 */
[----:B------:R-:W0:Y:S02]  /*11d10*/  F2I.U64.TRUNC R2, R2 ;  /* 0x0000000200027311 */ /* 0x000e24000020d800 */
[----:B0-----:R-:W-:Y:S01]  /*11d20*/  STG.E.64 desc[UR36][R16.64], R2 ;  /* 0x0000000210007986 */ /* 0x001fe2000c101b24 */
[----:B------:R-:W-:Y:S05]  /*11d30*/  EXIT ;  /* 0x000000000000794d */ /* 0x000fea0003800000 */
.L_x_2647:
[----:B------:R-:W-:-:S04]  /*11d40*/  HADD2.F32 R2, -RZ, R2.H0_H0 ;  /* 0x20000002ff027230 */ /* 0x000fc80000004100 */
[----:B------:R-:W0:Y:S02]  /*11d50*/  F2I.FTZ.U32.TRUNC.NTZ R3, R2 ;  /* 0x0000000200037305 */ /* 0x000e24000021f000 */
[----:B0-----:R-:W-:Y:S01]  /*11d60*/  STG.E desc[UR36][R16.64], R3 ;  /* 0x0000000310007986 */ /* 0x001fe2000c101924 */
[----:B------:R-:W-:Y:S05]  /*11d70*/  EXIT ;  /* 0x000000000000794d */ /* 0x000fea0003800000 */
.L_x_2650:
        /* <DEDUP_REMOVED lines=16> */
.L_x_19781:


//--------------------- .text._ZN2at6native27unrolled_elementwise_kernelINS0_13BinaryFunctorIN3c104HalfES4_S4_ZZZNS0_17hypot_kernel_cudaERNS_18TensorIteratorBaseEENKUlvE_clEvENKUlvE1_clEvEUlS4_S4_E_EESt5arrayIPcLm3EELi4E23TrivialOffsetCalculatorILi2EjESE_ILi1EjENS0_6memory12LoadWithCastILi2EEENSH_13StoreWithCastILi1EEEEEviT_T0_T2_T3_T4_T5_ --------------------------
	.section	.text._ZN2at6native27unrolled_elementwise_kernelINS0_13BinaryFunctorIN3c104HalfES4_S4_ZZZNS0_17hypot_kernel_cudaERNS_18TensorIteratorBaseEENKUlvE_clEvENKUlvE1_clEvEUlS4_S4_E_EESt5arrayIPcLm3EELi4E23TrivialOffsetCalculatorILi2EjESE_ILi1EjENS0_6memory12LoadWithCastILi2EEENSH_13StoreWithCastILi1EEEEEviT_T0_T2_T3_T4_T5_,"ax",@progbits
	.align	128
        .global         _ZN2at6native27unrolled_elementwise_kernelINS0_13BinaryFunctorIN3c104HalfES4_S4_ZZZNS0_17hypot_kernel_cudaERNS_18TensorIteratorBaseEENKUlvE_clEvENKUlvE1_clEvEUlS4_S4_E_EESt5arrayIPcLm3EELi4E23TrivialOffsetCalculatorILi2EjESE_ILi1EjENS0_6memory12LoadWithCastILi2EEENSH_13StoreWithCastILi1EEEEEviT_T0_T2_T3_T4_T5_
        .type           _ZN2at6native27unrolled_elementwise_kernelINS0_13BinaryFunctorIN3c104HalfES4_S4_ZZZNS0_17hypot_kernel_cudaERNS_18TensorIteratorBaseEENKUlvE_clEvENKUlvE1_clEvEUlS4_S4_E_EESt5arrayIPcLm3EELi4E23TrivialOffsetCalculatorILi2EjESE_ILi1EjENS0_6memory12LoadWithCastILi2EEENSH_13StoreWithCastILi1EEEEEviT_T0_T2_T3_T4_T5_,@function
        .size           _ZN2at6native27unrolled_elementwise_kernelINS0_13BinaryFunctorIN3c104HalfES4_S4_ZZZNS0_17hypot_kernel_cudaERNS_18TensorIteratorBaseEENKUlvE_clEvENKUlvE1_clEvEUlS4_S4_E_EESt5arrayIPcLm3EELi4E23TrivialOffsetCalculatorILi2EjESE_ILi1EjENS0_6memory12LoadWithCastILi2EEENSH_13StoreWithCastILi1EEEEEviT_T0_T2_T3_T4_T5_,(.L_x_19782 - _ZN2at6native27unrolled_elementwise_kernelINS0_13BinaryFunctorIN3c104HalfES4_S4_ZZZNS0_17hypot_kernel_cudaERNS_18TensorIteratorBaseEENKUlvE_clEvENKUlvE1_clEvEUlS4_S4_E_EESt5arrayIPcLm3EELi4E23TrivialOffsetCalculatorILi2EjESE_ILi1EjENS0_6memory12LoadWithCastILi2EEENSH_13StoreWithCastILi1EEEEEviT_T0_T2_T3_T4_T5_)
        .other          _ZN2at6native27unrolled_elementwise_kernelINS0_13BinaryFunctorIN3c104HalfES4_S4_ZZZNS0_17hypot_kernel_cudaERNS_18TensorIteratorBaseEENKUlvE_clEvENKUlvE1_clEvEUlS4_S4_E_EESt5arrayIPcLm3EELi4E23TrivialOffsetCalculatorILi2EjESE_ILi1EjENS0_6memory12LoadWithCastILi2EEENSH_13StoreWithCastILi1EEEEEviT_T0_T2_T3_T4_T5_,@"STO_CUDA_ENTRY STV_DEFAULT"
_ZN2at6native27unrolled_elementwise_kernelINS0_13BinaryFunctorIN3c104HalfES4_S4_ZZZNS0_17hypot_kernel_cudaERNS_18TensorIteratorBaseEENKUlvE_clEvENKUlvE1_clEvEUlS4_S4_E_EESt5arrayIPcLm3EELi4E23TrivialOffsetCalculatorILi2EjESE_ILi1EjENS0_6memory12LoadWithCastILi2EEENSH_13StoreWithCastILi1EEEEEviT_T0_T2_T3_T4_T5_:
.text._ZN2at6native27unrolled_elementwise_kernelINS0_13BinaryFunctorIN3c104HalfES4_S4_ZZZNS0_17hypot_kernel_cudaERNS_18TensorIteratorBaseEENKUlvE_clEvENKUlvE1_clEvEUlS4_S4_E_EESt5arrayIPcLm3EELi4E23TrivialOffsetCalculatorILi2EjESE_ILi1EjENS0_6memory12LoadWithCastILi2EEENSH_13StoreWithCastILi1EEEEEviT_T0_T2_T3_T4_T5_:
        /* <DEDUP_REMOVED lines=36> */
.L_x_2656:
[----:B------:R-:W2:Y:S02]  /*0240*/  LDG.E.U8 R4, desc[UR36][R4.64] ;  /* 0x0000002404047981 */ /* 0x000ea4000c1e1100 */
[----:B--2---:R-:W-:-:S04]  /*0250*/  I2FP.F32.U32 R0, R4 ;  /* 0x0000000400007245 */ /* 0x004fc80000201000 */
[----:B------:R-:W-:-:S04]  /*0260*/  F2FP.F16.F32.PACK_AB R0, RZ, R0 ;  /* 0x00000000ff00723e */ /* 0x000fc800000000ff */
[----:B------:R-:W-:Y:S01]  /*0270*/  PRMT R17, R0, 0x7610, R17 ;  /* 0x0000761000117816 */ /* 0x000fe20000000011 */
[----:B------:R-:W-:Y:S06]  /*0280*/  BRA `(.L_x_2658) ;  /* 0x0000000c00bc7947 */ /* 0x000fec0003800000 */
.L_x_2655:
        /* <DEDUP_REMOVED lines=11> */
.L_x_2660:
[----:B------:R-:W2:Y:S02]  /*0340*/  LDG.E R4, desc[UR36][R4.64] ;  /* 0x0000002404047981 */ /* 0x000ea4000c1e1900 */
[----:B--2---:R-:W-:-:S04]  /*0350*/  I2FP.F32.S32 R0, R4 ;  /* 0x0000000400007245 */ /* 0x004fc80000201400 */
[----:B------:R-:W-:-:S04]  /*0360*/  F2FP.F16.F32.PACK_AB R0, RZ, R0 ;  /* 0x00000000ff00723e */ /* 0x000fc800000000ff */
[----:B------:R-:W-:Y:S01]  /*0370*/  PRMT R17, R0, 0x7610, R17 ;  /* 0x0000761000117816 */ /* 0x000fe20000000011 */
[----:B------:R-:W-:Y:S06]  /*0380*/  BRA `(.L_x_2658) ;  /* 0x0000000c007c7947 */ /* 0x000fec0003800000 */
.L_x_2659:
[----:B------:R-:W2:Y:S02]  /*0390*/  LDG.E.U16 R4, desc[UR36][R4.64] ;  /* 0x0000002404047981 */ /* 0x000ea4000c1e1500 */
[----:B--2---:R-:W0:Y:S02]  /*03a0*/  I2F.S16 R0, R4 ;  /* 0x0000000400007306 */ /* 0x004e240000101400 */
[----:B0-----:R-:W-:-:S04]  /*03b0*/  F2FP.F16.F32.PACK_AB R0, RZ, R0 ;  /* 0x00000000ff00723e */ /* 0x001fc800000000ff */
[----:B------:R-:W-:Y:S01]  /*03c0*/  PRMT R17, R0, 0x7610, R17 ;  /* 0x0000761000117816 */ /* 0x000fe20000000011 */
[----:B------:R-:W-:Y:S06]  /*03d0*/  BRA `(.L_x_2658) ;  /* 0x0000000c00687947 */ /* 0x000fec0003800000 */
.L_x_2654:
        /* <DEDUP_REMOVED lines=9> */
.L_x_2662:
[----:B------:R1:W5:Y:S01]  /*0470*/  LDG.E.U16 R17, desc[UR36][R4.64] ;  /* 0x0000002404117981 */ /* 0x000362000c1e1500 */
[----:B------:R-:W-:Y:S05]  /*0480*/  BRA `(.L_x_2658) ;  /* 0x0000000c003c7947 */ /* 0x000fea0003800000 */
.L_x_2661:
        /* <DEDUP_REMOVED lines=9> */
.L_x_2664:
[----:B------:R0:W5:Y:S01]  /*0520*/  LDG.E.U16 R17, desc[UR36][R4.64] ;  /* 0x0000002404117981 */ /* 0x000162000c1e1500 */
[----:B------:R-:W-:Y:S05]  /*0530*/  BRA `(.L_x_2658) ;  /* 0x0000000c00107947 */ /* 0x000fea0003800000 */
.L_x_2663:
        /* <DEDUP_REMOVED lines=9> */
.L_x_2653:
        /* <DEDUP_REMOVED lines=14> */
.L_x_2667:
        /* <DEDUP_REMOVED lines=9> */
.L_x_2666:
        /* <DEDUP_REMOVED lines=28> */
.L_x_2669:
        /* <DEDUP_REMOVED lines=15> */
.L_x_2668:
[----:B------:R-:W2:Y:S02]  /*09f0*/  LDG.E.U16 R0, desc[UR36][R4.64] ;  /* 0x0000002404007981 */ /* 0x000ea4000c1e1500 */
[----:B--2---:R-:W-:-:S05]  /*0a00*/  IMAD.U32 R0, R0, 0x10000, RZ ;  /* 0x0001000000007824 */ /* 0x004fca00078e00ff */
[----:B------:R-:W-:-:S04]  /*0a10*/  F2FP.F16.F32.PACK_AB R0, RZ, R0 ;  /* 0x00000000ff00723e */ /* 0x000fc800000000ff */
[----:B------:R-:W-:Y:S01]  /*0a20*/  PRMT R17, R0, 0x7610, R17 ;  /* 0x0000761000117816 */ /* 0x000fe20000000011 */
[----:B------:R-:W-:Y:S06]  /*0a30*/  BRA `(.L_x_2658) ;  /* 0x0000000400d07947 */ /* 0x000fec0003800000 */
.L_x_2665:
        /* <DEDUP_REMOVED lines=13> */
.L_x_2672:
        /* <DEDUP_REMOVED lines=21> */
.L_x_2676:
[----:B------:R-:W-:Y:S05]  /*0c60*/  BSYNC B1 ;  /* 0x0000000000017941 */ /* 0x000fea0003800000 */
.L_x_2675:
[----:B------:R-:W-:Y:S01]  /*0c70*/  LEA R5, R0, 0x3b800000, 0x17 ;  /* 0x3b80000000057811 */ /* 0x000fe200078eb8ff */
[----:B------:R-:W-:-:S05]  /*0c80*/  IMAD.SHL.U32 R0, R3, 0x100000, RZ ;  /* 0x0010000003007824 */ /* 0x000fca00078e00ff */
[----:B------:R-:W-:-:S07]  /*0c90*/  LOP3.LUT R0, R5, R0, R6, 0xfe, !PT ;  /* 0x0000000005007212 */ /* 0x000fce00078efe06 */
.L_x_2674:
[----:B------:R-:W-:Y:S05]  /*0ca0*/  BSYNC B0 ;  /* 0x0000000000007941 */ /* 0x000fea0003800000 */
.L_x_2673:
[----:B------:R-:W-:-:S04]  /*0cb0*/  F2FP.F16.F32.PACK_AB R0, RZ, R0 ;  /* 0x00000000ff00723e */ /* 0x000fc800000000ff */
[----:B------:R-:W-:Y:S01]  /*0cc0*/  PRMT R17, R0, 0x7610, R17 ;  /* 0x0000761000117816 */ /* 0x000fe20000000011 */
[----:B------:R-:W-:Y:S06]  /*0cd0*/  BRA `(.L_x_2658) ;  /* 0x0000000400287947 */ /* 0x000fec0003800000 */
.L_x_2671:
        /* <DEDUP_REMOVED lines=21> */
.L_x_2680:
[----:B------:R-:W-:Y:S05]  /*0e30*/  BSYNC B1 ;  /* 0x0000000000017941 */ /* 0x000fea0003800000 */
.L_x_2679:
[----:B------:R-:W-:Y:S01]  /*0e40*/  LEA R5, R0, 0x37800000, 0x17 ;  /* 0x3780000000057811 */ /* 0x000fe200078eb8ff */
[----:B------:R-:W-:-:S05]  /*0e50*/  IMAD.SHL.U32 R0, R3, 0x200000, RZ ;  /* 0x0020000003007824 */ /* 0x000fca00078e00ff */
[----:B------:R-:W-:-:S07]  /*0e60*/  LOP3.LUT R0, R5, R0, R6, 0xfe, !PT ;  /* 0x0000000005007212 */ /* 0x000fce00078efe06 */
.L_x_2678:
[----:B------:R-:W-:Y:S05]  /*0e70*/  BSYNC B0 ;  /* 0x0000000000007941 */ /* 0x000fea0003800000 */
.L_x_2677:
[----:B------:R-:W-:-:S04]  /*0e80*/  F2FP.F16.F32.PACK_AB R0, RZ, R0 ;  /* 0x00000000ff00723e */ /* 0x000fc800000000ff */
[----:B------:R-:W-:Y:S01]  /*0e90*/  PRMT R17, R0, 0x7610, R17 ;  /* 0x0000761000117816 */ /* 0x000fe20000000011 */
[----:B------:R-:W-:Y:S06]  /*0ea0*/  BRA `(.L_x_2658) ;  /* 0x0000000000b47947 */ /* 0x000fec0003800000 */
.L_x_2670:
        /* <DEDUP_REMOVED lines=14> */
.L_x_2684:
[----:B------:R-:W-:Y:S05]  /*0f90*/  BSYNC B0 ;  /* 0x0000000000007941 */ /* 0x000fea0003800000 */
.L_x_2683:
[----:B------:R-:W-:-:S04]  /*0fa0*/  F2FP.F16.F32.PACK_AB R0, RZ, R0 ;  /* 0x00000000ff00723e */ /* 0x000fc800000000ff */
[----:B------:R-:W-:Y:S01]  /*0fb0*/  PRMT R17, R0, 0x7610, R17 ;  /* 0x0000761000117816 */ /* 0x000fe20000000011 */
[----:B------:R-:W-:Y:S06]  /*0fc0*/  BRA `(.L_x_2658) ;  /* 0x00000000006c7947 */ /* 0x000fec0003800000 */
.L_x_2657:
        /* <DEDUP_REMOVED lines=16> */
.L_x_2685:
[----:B------:R-:W-:Y:S01]  /*10d0*/  PRMT R17, RZ, 0x7610, R17 ;  /* 0x00007610ff117816 */ /* 0x000fe20000000011 */
[----:B------:R-:W-:Y:S06]  /*10e0*/  BRA `(.L_x_2658) ;  /* 0x0000000000247947 */ /* 0x000fec0003800000 */
.L_x_2682:
[----:B------:R-:W2:Y:S02]  /*10f0*/  LDG.E.64 R4, desc[UR36][R4.64] ;  /* 0x0000002404047981 */ /* 0x000ea4000c1e1b00 */
[----:B--2---:R-:W0:Y:S02]  /*1100*/  I2F.U64 R0, R4 ;  /* 0x0000000400007312 */ /* 0x004e240000301000 */
[----:B0-----:R-:W-:-:S04]  /*1110*/  F2FP.F16.F32.PACK_AB R0, RZ, R0 ;  /* 0x00000000ff00723e */ /* 0x001fc800000000ff */
[----:B------:R-:W-:Y:S01]  /*1120*/  PRMT R17, R0, 0x7610, R17 ;  /* 0x0000761000117816 */ /* 0x000fe20000000011 */
[----:B------:R-:W-:Y:S06]  /*1130*/  BRA `(.L_x_2658) ;  /* 0x0000000000107947 */ /* 0x000fec0003800000 */
.L_x_2681:
[----:B------:R-:W2:Y:S02]  /*1140*/  LDG.E R4, desc[UR36][R4.64] ;  /* 0x0000002404047981 */ /* 0x000ea4000c1e1900 */
[----:B--2---:R-:W-:-:S04]  /*1150*/  I2FP.F32.U32 R0, R4 ;  /* 0x0000000400007245 */ /* 0x004fc80000201000 */
[----:B------:R-:W-:-:S04]  /*1160*/  F2FP.F16.F32.PACK_AB R0, RZ, R0 ;  /* 0x00000000ff00723e */ /* 0x000fc800000000ff */
[----:B------:R-:W-:-:S07]  /*1170*/  PRMT R17, R0, 0x7610, R17 ;  /* 0x0000761000117816 */ /* 0x000fce0000000011 */
.L_x_2658:
[----:B01----:R-:W0:Y:S01]  /*1180*/  LDC.64 R4, c[0x0][0x228] ;  /* 0x00008a00ff047b82 */ /* 0x003e220000000a00 */
        /* <DEDUP_REMOVED lines=20> */
.L_x_2689:
[----:B------:R-:W2:Y:S02]  /*12d0*/  LDG.E.U8 R4, desc[UR36][R4.64] ;  /* 0x0000002404047981 */ /* 0x000ea4000c1e1100 */
[----:B--2---:R-:W-:-:S04]  /*12e0*/  I2FP.F32.U32 R0, R4 ;  /* 0x0000000400007245 */ /* 0x004fc80000201000 */
[----:B------:R-:W-:-:S04]  /*12f0*/  F2FP.F16.F32.PACK_AB R0, RZ, R0 ;  /* 0x00000000ff00723e */ /* 0x000fc800000000ff */
[----:B------:R-:W-:Y:S01]  /*1300*/  PRMT R18, R0, 0x7610, R18 ;  /* 0x0000761000127816 */ /* 0x000fe20000000012 */
[----:B------:R-:W-:Y:S06]  /*1310*/  BRA `(.L_x_2691) ;  /* 0x0000000c00bc7947 */ /* 0x000fec0003800000 */
.L_x_2688:
        /* <DEDUP_REMOVED lines=11> */
.L_x_2693:
[----:B------:R-:W2:Y:S02]  /*13d0*/  LDG.E R4, desc[UR36][R4.64] ;  /* 0x0000002404047981 */ /* 0x000ea4000c1e1900 */
[----:B--2---:R-:W-:-:S04]  /*13e0*/  I2FP.F32.S32 R0, R4 ;  /* 0x0000000400007245 */ /* 0x004fc80000201400 */
[----:B------:R-:W-:-:S04]  /*13f0*/  F2FP.F16.F32.PACK_AB R0, RZ, R0 ;  /* 0x00000000ff00723e */ /* 0x000fc800000000ff */
[----:B------:R-:W-:Y:S01]  /*1400*/  PRMT R18, R0, 0x7610, R18 ;  /* 0x0000761000127816 */ /* 0x000fe20000000012 */
[----:B------:R-:W-:Y:S06]  /*1410*/  BRA `(.L_x_2691) ;  /* 0x0000000c007c7947 */ /* 0x000fec0003800000 */
.L_x_2692:
[----:B------:R-:W2:Y:S02]  /*1420*/  LDG.E.U16 R4, desc[UR36][R4.64] ;  /* 0x0000002404047981 */ /* 0x000ea4000c1e1500 */
[----:B--2---:R-:W0:Y:S02]  /*1430*/  I2F.S16 R0, R4 ;  /* 0x0000000400007306 */ /* 0x004e240000101400 */
[----:B0-----:R-:W-:-:S04]  /*1440*/  F2FP.F16.F32.PACK_AB R0, RZ, R0 ;  /* 0x00000000ff00723e */ /* 0x001fc800000000ff */
[----:B------:R-:W-:Y:S01]  /*1450*/  PRMT R18, R0, 0x7610, R18 ;  /* 0x0000761000127816 */ /* 0x000fe20000000012 */
[----:B------:R-:W-:Y:S06]  /*1460*/  BRA `(.L_x_2691) ;  /* 0x0000000c00687947 */ /* 0x000fec0003800000 */
.L_x_2687:
        /* <DEDUP_REMOVED lines=9> */
.L_x_2695:
[----:B------:R1:W5:Y:S01]  /*1500*/  LDG.E.U16 R18, desc[UR36][R4.64] ;  /* 0x0000002404127981 */ /* 0x000362000c1e1500 */
[----:B------:R-:W-:Y:S05]  /*1510*/  BRA `(.L_x_2691) ;  /* 0x0000000c003c7947 */ /* 0x000fea0003800000 */
.L_x_2694:
        /* <DEDUP_REMOVED lines=9> */
.L_x_2697:
[----:B------:R0:W5:Y:S01]  /*15b0*/  LDG.E.U16 R18, desc[UR36][R4.64] ;  /* 0x0000002404127981 */ /* 0x000162000c1e1500 */
[----:B------:R-:W-:Y:S05]  /*15c0*/  BRA `(.L_x_2691) ;  /* 0x0000000c00107947 */ /* 0x000fea0003800000 */
.L_x_2696:
        /* <DEDUP_REMOVED lines=9> */
.L_x_2686:
        /* <DEDUP_REMOVED lines=14> */
.L_x_2700:
        /* <DEDUP_REMOVED lines=9> */
.L_x_2699:
        /* <DEDUP_REMOVED lines=28> */
.L_x_2702:
        /* <DEDUP_REMOVED lines=15> */
.L_x_2701:
[----:B------:R-:W2:Y:S02]  /*1a80*/  LDG.E.U16 R0, desc[UR36][R4.64] ;  /* 0x0000002404007981 */ /* 0x000ea4000c1e1500 */
[----:B--2---:R-:W-:-:S05]  /*1a90*/  IMAD.U32 R0, R0, 0x10000, RZ ;  /* 0x0001000000007824 */ /* 0x004fca00078e00ff */
[----:B------:R-:W-:-:S04]  /*1aa0*/  F2FP.F16.F32.PACK_AB R0, RZ, R0 ;  /* 0x00000000ff00723e */ /* 0x000fc800000000ff */
[----:B------:R-:W-:Y:S01]  /*1ab0*/  PRMT R18, R0, 0x7610, R18 ;  /* 0x0000761000127816 */ /* 0x000fe20000000012 */
[----:B------:R-:W-:Y:S06]  /*1ac0*/  BRA `(.L_x_2691) ;  /* 0x0000000400d07947 */ /* 0x000fec0003800000 */
.L_x_2698:
        /* <DEDUP_REMOVED lines=13> */
.L_x_2705:
        /* <DEDUP_REMOVED lines=21> */
.L_x_2709:
[----:B------:R-:W-:Y:S05]  /*1cf0*/  BSYNC B1 ;  /* 0x0000000000017941 */ /* 0x000fea0003800000 */
.L_x_2708:
[----:B------:R-:W-:Y:S01]  /*1d00*/  LEA R5, R0, 0x3b800000, 0x17 ;  /* 0x3b80000000057811 */ /* 0x000fe200078eb8ff */
[----:B------:R-:W-:-:S05]  /*1d10*/  IMAD.SHL.U32 R0, R3, 0x100000, RZ ;  /* 0x0010000003007824 */ /* 0x000fca00078e00ff */
[----:B------:R-:W-:-:S07]  /*1d20*/  LOP3.LUT R0, R5, R0, R6, 0xfe, !PT ;  /* 0x0000000005007212 */ /* 0x000fce00078efe06 */
.L_x_2707:
[----:B------:R-:W-:Y:S05]  /*1d30*/  BSYNC B0 ;  /* 0x0000000000007941 */ /* 0x000fea0003800000 */
.L_x_2706:
[----:B------:R-:W-:-:S04]  /*1d40*/  F2FP.F16.F32.PACK_AB R0, RZ, R0 ;  /* 0x00000000ff00723e */ /* 0x000fc800000000ff */
[----:B------:R-:W-:Y:S01]  /*1d50*/  PRMT R18, R0, 0x7610, R18 ;  /* 0x0000761000127816 */ /* 0x000fe20000000012 */
[----:B------:R-:W-:Y:S06]  /*1d60*/  BRA `(.L_x_2691) ;  /* 0x0000000400287947 */ /* 0x000fec0003800000 */
.L_x_2704:
        /* <DEDUP_REMOVED lines=21> */
.L_x_2713:
[----:B------:R-:W-:Y:S05]  /*1ec0*/  BSYNC B1 ;  /* 0x0000000000017941 */ /* 0x000fea0003800000 */
.L_x_2712:
[----:B------:R-:W-:Y:S01]  /*1ed0*/  LEA R5, R0, 0x37800000, 0x17 ;  /* 0x3780000000057811 */ /* 0x000fe200078eb8ff */
[----:B------:R-:W-:-:S05]  /*1ee0*/  IMAD.SHL.U32 R0, R3, 0x200000, RZ ;  /* 0x0020000003007824 */ /* 0x000fca00078e00ff */
[----:B------:R-:W-:-:S07]  /*1ef0*/  LOP3.LUT R0, R5, R0, R6, 0xfe, !PT ;  /* 0x0000000005007212 */ /* 0x000fce00078efe06 */
.L_x_2711:
[----:B------:R-:W-:Y:S05]  /*1f00*/  BSYNC B0 ;  /* 0x0000000000007941 */ /* 0x000fea0003800000 */
.L_x_2710:
[----:B------:R-:W-:-:S04]  /*1f10*/  F2FP.F16.F32.PACK_AB R0, RZ, R0 ;  /* 0x00000000ff00723e */ /* 0x000fc800000000ff */
[----:B------:R-:W-:Y:S01]  /*1f20*/  PRMT R18, R0, 0x7610, R18 ;  /* 0x0000761000127816 */ /* 0x000fe20000000012 */
[----:B------:R-:W-:Y:S06]  /*1f30*/  BRA `(.L_x_2691) ;  /* 0x0000000000b47947 */ /* 0x000fec0003800000 */
.L_x_2703:
        /* <DEDUP_REMOVED lines=14> */
.L_x_2717:
[----:B------:R-:W-:Y:S05]  /*2020*/  BSYNC B0 ;  /* 0x0000000000007941 */ /* 0x000fea0003800000 */
.L_x_2716:
[----:B------:R-:W-:-:S04]  /*2030*/  F2FP.F16.F32.PACK_AB R0, RZ, R0 ;  /* 0x00000000ff00723e */ /* 0x000fc800000000ff */
[----:B------:R-:W-:Y:S01]  /*2040*/  PRMT R18, R0, 0x7610, R18 ;  /* 0x0000761000127816 */ /* 0x000fe20000000012 */
[----:B------:R-:W-:Y:S06]  /*2050*/  BRA `(.L_x_2691) ;  /* 0x00000000006c7947 */ /* 0x000fec0003800000 */
.L_x_2690:
        /* <DEDUP_REMOVED lines=16> */
.L_x_2718:
[----:B------:R-:W-:Y:S01]  /*2160*/  PRMT R18, RZ, 0x7610, R18 ;  /* 0x00007610ff127816 */ /* 0x000fe20000000012 */
[----:B------:R-:W-:Y:S06]  /*2170*/  BRA `(.L_x_2691) ;  /* 0x0000000000247947 */ /* 0x000fec0003800000 */
.L_x_2715:
[----:B------:R-:W2:Y:S02]  /*2180*/  LDG.E.64 R4, desc[UR36][R4.64] ;  /* 0x0000002404047981 */ /* 0x000ea4000c1e1b00 */
[----:B--2---:R-:W0:Y:S02]  /*2190*/  I2F.U64 R0, R4 ;  /* 0x0000000400007312 */ /* 0x004e240000301000 */
[----:B0-----:R-:W-:-:S04]  /*21a0*/  F2FP.F16.F32.PACK_AB R0, RZ, R0 ;  /* 0x00000000ff00723e */ /* 0x001fc800000000ff */
[----:B------:R-:W-:Y:S01]  /*21b0*/  PRMT R18, R0, 0x7610, R18 ;  /* 0x0000761000127816 */ /* 0x000fe20000000012 */
[----:B------:R-:W-:Y:S06]  /*21c0*/  BRA `(.L_x_2691) ;  /* 0x0000000000107947 */ /* 0x000fec0003800000 */
.L_x_2714:
[----:B------:R-:W2:Y:S02]  /*21d0*/  LDG.E R4, desc[UR36][R4.64] ;  /* 0x0000002404047981 */ /* 0x000ea4000c1e1900 */
[----:B--2---:R-:W-:-:S04]  /*21e0*/  I2FP.F32.U32 R0, R4 ;  /* 0x0000000400007245 */ /* 0x004fc80000201000 */
[----:B------:R-:W-:-:S04]  /*21f0*/  F2FP.F16.F32.PACK_AB R0, RZ, R0 ;  /* 0x00000000ff00723e */ /* 0x000fc800000000ff */
[----:B------:R-:W-:-:S07]  /*2200*/  PRMT R18, R0, 0x7610, R18 ;  /* 0x0000761000127816 */ /* 0x000fce0000000012 */
.L_x_2691:
[----:B------:R-:W-:-:S07]  /*2210*/  VIADD R27, R27, 0x80 ;  /* 0x000000801b1b7836 */ /* 0x000fce0000000000 */
.L_x_2652:
[----:B------:R-:W-:Y:S05]  /*2220*/  BSYNC B6 ;  /* 0x0000000000067941 */ /* 0x000fea0003800000 */
.L_x_2651:
[----:B------:R-:W-:Y:S01]  /*2230*/  ISETP.GE.AND P0, PT, R27, R28, PT ;  /* 0x0000001c1b00720c */ /* 0x000fe20003f06270 */
[----:B------:R-:W-:Y:S01]  /*2240*/  BSSY B6, `(.L_x_2719) ;  /* 0x0000218000067945 */ /* 0x000fe20003800000 */
[----:B------:R-:W-:-:S11]  /*2250*/  PRMT R19, RZ, 0x7610, R19 ;  /* 0x00007610ff137816 */ /* 0x000fd60000000013 */
        /* <DEDUP_REMOVED lines=23> */
.L_x_2724:
[----:B------:R-:W2:Y:S02]  /*23d0*/  LDG.E.U8 R4, desc[UR36][R4.64] ;  /* 0x0000002404047981 */ /* 0x000ea4000c1e1100 */
[----:B--2---:R-:W-:-:S04]  /*23e0*/  I2FP.F32.U32 R0, R4 ;  /* 0x0000000400007245 */ /* 0x004fc80000201000 */
[----:B------:R-:W-:-:S04]  /*23f0*/  F2FP.F16.F32.PACK_AB R0, RZ, R0 ;  /* 0x00000000ff00723e */ /* 0x000fc800000000ff */
[----:B------:R-:W-:Y:S01]  /*2400*/  PRMT R16, R0, 0x7610, R16 ;  /* 0x0000761000107816 */ /* 0x000fe20000000010 */
[----:B------:R-:W-:Y:S06]  /*2410*/  BRA `(.L_x_2726) ;  /* 0x0000000c00c07947 */ /* 0x000fec0003800000 */
.L_x_2723:
        /* <DEDUP_REMOVED lines=11> */
.L_x_2728:
[----:B------:R-:W2:Y:S02]  /*24d0*/  LDG.E R4, desc[UR36][R4.64] ;  /* 0x0000002404047981 */ /* 0x000ea4000c1e1900 */
[----:B--2---:R-:W-:-:S04]  /*24e0*/  I2FP.F32.S32 R0, R4 ;  /* 0x0000000400007245 */ /* 0x004fc80000201400 */
[----:B------:R-:W-:-:S04]  /*24f0*/  F2FP.F16.F32.PACK_AB R0, RZ, R0 ;  /* 0x00000000ff00723e */ /* 0x000fc800000000ff */
[----:B------:R-:W-:Y:S01]  /*2500*/  PRMT R16, R0, 0x7610, R16 ;  /* 0x0000761000107816 */ /* 0x000fe20000000010 */
[----:B------:R-:W-:Y:S06]  /*2510*/  BRA `(.L_x_2726) ;  /* 0x0000000c00807947 */ /* 0x000fec0003800000 */
.L_x_2727:
[----:B------:R-:W2:Y:S02]  /*2520*/  LDG.E.U16 R4, desc[UR36][R4.64] ;  /* 0x0000002404047981 */ /* 0x000ea4000c1e1500 */
[----:B--2---:R-:W0:Y:S02]  /*2530*/  I2F.S16 R0, R4 ;  /* 0x0000000400007306 */ /* 0x004e240000101400 */
[----:B0-----:R-:W-:-:S04]  /*2540*/  F2FP.F16.F32.PACK_AB R0, RZ, R0 ;  /* 0x00000000ff00723e */ /* 0x001fc800000000ff */
[----:B------:R-:W-:Y:S01]  /*2550*/  PRMT R16, R0, 0x7610, R16 ;  /* 0x0000761000107816 */ /* 0x000fe20000000010 */
[----:B------:R-:W-:Y:S06]  /*2560*/  BRA `(.L_x_2726) ;  /* 0x0000000c006c7947 */ /* 0x000fec0003800000 */
.L_x_2722:
        /* <DEDUP_REMOVED lines=9> */
.L_x_2730:
[----:B------:R1:W5:Y:S01]  /*2600*/  LDG.E.U16 R16, desc[UR36][R4.64] ;  /* 0x0000002404107981 */ /* 0x000362000c1e1500 */
[----:B------:R-:W-:Y:S05]  /*2610*/  BRA `(.L_x_2726) ;  /* 0x0000000c00407947 */ /* 0x000fea0003800000 */
.L_x_2729:
        /* <DEDUP_REMOVED lines=9> */
.L_x_2732:
[----:B------:R0:W5:Y:S01]  /*26b0*/  LDG.E.U16 R16, desc[UR36][R4.64] ;  /* 0x0000002404107981 */ /* 0x000162000c1e1500 */
[----:B------:R-:W-:Y:S05]  /*26c0*/  BRA `(.L_x_2726) ;  /* 0x0000000c00147947 */ /* 0x000fea0003800000 */
.L_x_2731:
        /* <DEDUP_REMOVED lines=9> */
.L_x_2721:
        /* <DEDUP_REMOVED lines=14> */
.L_x_2735:
        /* <DEDUP_REMOVED lines=9> */
.L_x_2734:
        /* <DEDUP_REMOVED lines=28> */
.L_x_2737:
        /* <DEDUP_REMOVED lines=16> */
.L_x_2736:
[----:B------:R-:W2:Y:S02]  /*2b90*/  LDG.E.U16 R0, desc[UR36][R4.64] ;  /* 0x0000002404007981 */ /* 0x000ea4000c1e1500 */
[----:B--2---:R-:W-:-:S05]  /*2ba0*/  IMAD.U32 R0, R0, 0x10000, RZ ;  /* 0x0001000000007824 */ /* 0x004fca00078e00ff */
[----:B------:R-:W-:-:S04]  /*2bb0*/  F2FP.F16.F32.PACK_AB R0, RZ, R0 ;  /* 0x00000000ff00723e */ /* 0x000fc800000000ff */
[----:B------:R-:W-:Y:S01]  /*2bc0*/  PRMT R16, R0, 0x7610, R16 ;  /* 0x0000761000107816 */ /* 0x000fe20000000010 */
[----:B------:R-:W-:Y:S06]  /*2bd0*/  BRA `(.L_x_2726) ;  /* 0x0000000400d07947 */ /* 0x000fec0003800000 */
.L_x_2733:
        /* <DEDUP_REMOVED lines=13> */
.L_x_2740:
        /* <DEDUP_REMOVED lines=21> */
.L_x_2744:
[----:B------:R-:W-:Y:S05]  /*2e00*/  BSYNC B1 ;  /* 0x0000000000017941 */ /* 0x000fea0003800000 */
.L_x_2743:
[----:B------:R-:W-:Y:S01]  /*2e10*/  LEA R5, R0, 0x3b800000, 0x17 ;  /* 0x3b80000000057811 */ /* 0x000fe200078eb8ff */
[----:B------:R-:W-:-:S05]  /*2e20*/  IMAD.SHL.U32 R0, R3, 0x100000, RZ ;  /* 0x0010000003007824 */ /* 0x000fca00078e00ff */
[----:B------:R-:W-:-:S07]  /*2e30*/  LOP3.LUT R0, R5, R0, R6, 0xfe, !PT ;  /* 0x0000000005007212 */ /* 0x000fce00078efe06 */
.L_x_2742:
[----:B------:R-:W-:Y:S05]  /*2e40*/  BSYNC B0 ;  /* 0x0000000000007941 */ /* 0x000fea0003800000 */
.L_x_2741:
[----:B------:R-:W-:-:S04]  /*2e50*/  F2FP.F16.F32.PACK_AB R0, RZ, R0 ;  /* 0x00000000ff00723e */ /* 0x000fc800000000ff */
[----:B------:R-:W-:Y:S01]  /*2e60*/  PRMT R16, R0, 0x7610, R16 ;  /* 0x0000761000107816 */ /* 0x000fe20000000010 */
[----:B------:R-:W-:Y:S06]  /*2e70*/  BRA `(.L_x_2726) ;  /* 0x0000000400287947 */ /* 0x000fec0003800000 */
.L_x_2739:
        /* <DEDUP_REMOVED lines=21> */
.L_x_2748:
[----:B------:R-:W-:Y:S05]  /*2fd0*/  BSYNC B1 ;  /* 0x0000000000017941 */ /* 0x000fea0003800000 */
.L_x_2747:
[----:B------:R-:W-:Y:S01]  /*2fe0*/  LEA R5, R0, 0x37800000, 0x17 ;  /* 0x3780000000057811 */ /* 0x000fe200078eb8ff */
[----:B------:R-:W-:-:S05]  /*2ff0*/  IMAD.SHL.U32 R0, R3, 0x200000, RZ ;  /* 0x0020000003007824 */ /* 0x000fca00078e00ff */
[----:B------:R-:W-:-:S07]  /*3000*/  LOP3.LUT R0, R5, R0, R6, 0xfe, !PT ;  /* 0x0000000005007212 */ /* 0x000fce00078efe06 */
.L_x_2746:
[----:B------:R-:W-:Y:S05]  /*3010*/  BSYNC B0 ;  /* 0x0000000000007941 */ /* 0x000fea0003800000 */
.L_x_2745:
[----:B------:R-:W-:-:S04]  /*3020*/  F2FP.F16.F32.PACK_AB R0, RZ, R0 ;  /* 0x00000000ff00723e */ /* 0x000fc800000000ff */
[----:B------:R-:W-:Y:S01]  /*3030*/  PRMT R16, R0, 0x7610, R16 ;  /* 0x0000761000107816 */ /* 0x000fe20000000010 */
[----:B------:R-:W-:Y:S06]  /*3040*/  BRA `(.L_x_2726) ;  /* 0x0000000000b47947 */ /* 0x000fec0003800000 */
.L_x_2738:
        /* <DEDUP_REMOVED lines=14> */
.L_x_2752:
[----:B------:R-:W-:Y:S05]  /*3130*/  BSYNC B0 ;  /* 0x0000000000007941 */ /* 0x000fea0003800000 */
.L_x_2751:
[----:B------:R-:W-:-:S04]  /*3140*/  F2FP.F16.F32.PACK_AB R0, RZ, R0 ;  /* 0x00000000ff00723e */ /* 0x000fc800000000ff */
[----:B------:R-:W-:Y:S01]  /*3150*/  PRMT R16, R0, 0x7610, R16 ;  /* 0x0000761000107816 */ /* 0x000fe20000000010 */
[----:B------:R-:W-:Y:S06]  /*3160*/  BRA `(.L_x_2726) ;  /* 0x00000000006c7947 */ /* 0x000fec0003800000 */
.L_x_2725:
        /* <DEDUP_REMOVED lines=16> */
.L_x_2753:
[----:B------:R-:W-:Y:S01]  /*3270*/  PRMT R16, RZ, 0x7610, R16 ;  /* 0x00007610ff107816 */ /* 0x000fe20000000010 */
[----:B------:R-:W-:Y:S06]  /*3280*/  BRA `(.L_x_2726) ;  /* 0x0000000000247947 */ /* 0x000fec0003800000 */
.L_x_2750:
[----:B------:R-:W2:Y:S02]  /*3290*/  LDG.E.64 R4, desc[UR36][R4.64] ;  /* 0x0000002404047981 */ /* 0x000ea4000c1e1b00 */
[----:B--2---:R-:W0:Y:S02]  /*32a0*/  I2F.U64 R0, R4 ;  /* 0x0000000400007312 */ /* 0x004e240000301000 */
[----:B0-----:R-:W-:-:S04]  /*32b0*/  F2FP.F16.F32.PACK_AB R0, RZ, R0 ;  /* 0x00000000ff00723e */ /* 0x001fc800000000ff */
[----:B------:R-:W-:Y:S01]  /*32c0*/  PRMT R16, R0, 0x7610, R16 ;  /* 0x0000761000107816 */ /* 0x000fe20000000010 */
[----:B------:R-:W-:Y:S06]  /*32d0*/  BRA `(.L_x_2726) ;  /* 0x0000000000107947 */ /* 0x000fec0003800000 */
.L_x_2749:
[----:B------:R-:W2:Y:S02]  /*32e0*/  LDG.E R4, desc[UR36][R4.64] ;  /* 0x0000002404047981 */ /* 0x000ea4000c1e1900 */
[----:B--2---:R-:W-:-:S04]  /*32f0*/  I2FP.F32.U32 R0, R4 ;  /* 0x0000000400007245 */ /* 0x004fc80000201000 */
[----:B------:R-:W-:-:S04]  /*3300*/  F2FP.F16.F32.PACK_AB R0, RZ, R0 ;  /* 0x00000000ff00723e */ /* 0x000fc800000000ff */
[----:B------:R-:W-:-:S07]  /*3310*/  PRMT R16, R0, 0x7610, R16 ;  /* 0x0000761000107816 */ /* 0x000fce0000000010 */
.L_x_2726:
        /* <DEDUP_REMOVED lines=21> */
.L_x_2757:
[----:B------:R-:W2:Y:S02]  /*3470*/  LDG.E.U8 R4, desc[UR36][R4.64] ;  /* 0x0000002404047981 */ /* 0x000ea4000c1e1100 */
[----:B--2---:R-:W-:-:S04]  /*3480*/  I2FP.F32.U32 R0, R4 ;  /* 0x0000000400007245 */ /* 0x004fc80000201000 */
[----:B------:R-:W-:-:S04]  /*3490*/  F2FP.F16.F32.PACK_AB R0, RZ, R0 ;  /* 0x00000000ff00723e */ /* 0x000fc800000000ff */
[----:B------:R-:W-:Y:S01]  /*34a0*/  PRMT R19, R0, 0x7610, R19 ;  /* 0x0000761000137816 */ /* 0x000fe20000000013 */
[----:B------:R-:W-:Y:S06]  /*34b0*/  BRA `(.L_x_2759) ;  /* 0x0000000c00bc7947 */ /* 0x000fec0003800000 */
.L_x_2756:
        /* <DEDUP_REMOVED lines=11> */
.L_x_2761:
[----:B------:R-:W2:Y:S02]  /*3570*/  LDG.E R4, desc[UR36][R4.64] ;  /* 0x0000002404047981 */ /* 0x000ea4000c1e1900 */
[----:B--2---:R-:W-:-:S04]  /*3580*/  I2FP.F32.S32 R0, R4 ;  /* 0x0000000400007245 */ /* 0x004fc80000201400 */
[----:B------:R-:W-:-:S04]  /*3590*/  F2FP.F16.F32.PACK_AB R0, RZ, R0 ;  /* 0x00000000ff00723e */ /* 0x000fc800000000ff */
[----:B------:R-:W-:Y:S01]  /*35a0*/  PRMT R19, R0, 0x7610, R19 ;  /* 0x0000761000137816 */ /* 0x000fe20000000013 */
[----:B------:R-:W-:Y:S06]  /*35b0*/  BRA `(.L_x_2759) ;  /* 0x0000000c007c7947 */ /* 0x000fec0003800000 */
.L_x_2760:
[----:B------:R-:W2:Y:S02]  /*35c0*/  LDG.E.U16 R4, desc[UR36][R4.64] ;  /* 0x0000002404047981 */ /* 0x000ea4000c1e1500 */
[----:B--2---:R-:W0:Y:S02]  /*35d0*/  I2F.S16 R0, R4 ;  /* 0x0000000400007306 */ /* 0x004e240000101400 */
[----:B0-----:R-:W-:-:S04]  /*35e0*/  F2FP.F16.F32.PACK_AB R0, RZ, R0 ;  /* 0x00000000ff00723e */ /* 0x001fc800000000ff */
[----:B------:R-:W-:Y:S01]  /*35f0*/  PRMT R19, R0, 0x7610, R19 ;  /* 0x0000761000137816 */ /* 0x000fe20000000013 */
[----:B------:R-:W-:Y:S06]  /*3600*/  BRA `(.L_x_2759) ;  /* 0x0000000c00687947 */ /* 0x000fec0003800000 */
.L_x_2755:
        /* <DEDUP_REMOVED lines=9> */
.L_x_2763:
[----:B------:R1:W5:Y:S01]  /*36a0*/  LDG.E.U16 R19, desc[UR36][R4.64] ;  /* 0x0000002404137981 */ /* 0x000362000c1e1500 */
[----:B------:R-:W-:Y:S05]  /*36b0*/  BRA `(.L_x_2759) ;  /* 0x0000000c003c7947 */ /* 0x000fea0003800000 */
.L_x_2762:
        /* <DEDUP_REMOVED lines=9> */
.L_x_2765:
[----:B------:R0:W5:Y:S01]  /*3750*/  LDG.E.U16 R19, desc[UR36][R4.64] ;  /* 0x0000002404137981 */ /* 0x000162000c1e1500 */
[----:B------:R-:W-:Y:S05]  /*3760*/  BRA `(.L_x_2759) ;  /* 0x0000000c00107947 */ /* 0x000fea0003800000 */
.L_x_2764:
        /* <DEDUP_REMOVED lines=9> */
.L_x_2754:
        /* <DEDUP_REMOVED lines=14> */
.L_x_2768:
        /* <DEDUP_REMOVED lines=9> */
.L_x_2767:
        /* <DEDUP_REMOVED lines=28> */
.L_x_2770:
        /* <DEDUP_REMOVED lines=15> */
.L_x_2769:
[----:B------:R-:W2:Y:S02]  /*3c20*/  LDG.E.U16 R0, desc[UR36][R4.64] ;  /* 0x0000002404007981 */ /* 0x000ea4000c1e1500 */
[----:B--2---:R-:W-:-:S05]  /*3c30*/  IMAD.U32 R0, R0, 0x10000, RZ ;  /* 0x0001000000007824 */ /* 0x004fca00078e00ff */
[----:B------:R-:W-:-:S04]  /*3c40*/  F2FP.F16.F32.PACK_AB R0, RZ, R0 ;  /* 0x00000000ff00723e */ /* 0x000fc800000000ff */
[----:B------:R-:W-:Y:S01]  /*3c50*/  PRMT R19, R0, 0x7610, R19 ;  /* 0x0000761000137816 */ /* 0x000fe20000000013 */
[----:B------:R-:W-:Y:S06]  /*3c60*/  BRA `(.L_x_2759) ;  /* 0x0000000400d07947 */ /* 0x000fec0003800000 */
.L_x_2766:
        /* <DEDUP_REMOVED lines=13> */
.L_x_2773:
        /* <DEDUP_REMOVED lines=21> */
.L_x_2777:
[----:B------:R-:W-:Y:S05]  /*3e90*/  BSYNC B1 ;  /* 0x0000000000017941 */ /* 0x000fea0003800000 */
.L_x_2776:
[----:B------:R-:W-:Y:S01]  /*3ea0*/  LEA R5, R0, 0x3b800000, 0x17 ;  /* 0x3b80000000057811 */ /* 0x000fe200078eb8ff */
[----:B------:R-:W-:-:S05]  /*3eb0*/  IMAD.SHL.U32 R0, R3, 0x100000, RZ ;  /* 0x0010000003007824 */ /* 0x000fca00078e00ff */
[----:B------:R-:W-:-:S07]  /*3ec0*/  LOP3.LUT R0, R5, R0, R6, 0xfe, !PT ;  /* 0x0000000005007212 */ /* 0x000fce00078efe06 */
.L_x_2775:
[----:B------:R-:W-:Y:S05]  /*3ed0*/  BSYNC B0 ;  /* 0x0000000000007941 */ /* 0x000fea0003800000 */
.L_x_2774:
[----:B------:R-:W-:-:S04]  /*3ee0*/  F2FP.F16.F32.PACK_AB R0, RZ, R0 ;  /* 0x00000000ff00723e */ /* 0x000fc800000000ff */
[----:B------:R-:W-:Y:S01]  /*3ef0*/  PRMT R19, R0, 0x7610, R19 ;  /* 0x0000761000137816 */ /* 0x000fe20000000013 */
[----:B------:R-:W-:Y:S06]  /*3f00*/  BRA `(.L_x_2759) ;  /* 0x0000000400287947 */ /* 0x000fec0003800000 */
.L_x_2772:
        /* <DEDUP_REMOVED lines=21> */
.L_x_2781:
[----:B------:R-:W-:Y:S05]  /*4060*/  BSYNC B1 ;  /* 0x0000000000017941 */ /* 0x000fea0003800000 */
.L_x_2780:
[----:B------:R-:W-:Y:S01]  /*4070*/  LEA R5, R0, 0x37800000, 0x17 ;  /* 0x3780000000057811 */ /* 0x000fe200078eb8ff */
[----:B------:R-:W-:-:S05]  /*4080*/  IMAD.SHL.U32 R0, R3, 0x200000, RZ ;  /* 0x0020000003007824 */ /* 0x000fca00078e00ff */
[----:B------:R-:W-:-:S07]  /*4090*/  LOP3.LUT R0, R5, R0, R6, 0xfe, !PT ;  /* 0x0000000005007212 */ /* 0x000fce00078efe06 */
.L_x_2779:
[----:B------:R-:W-:Y:S05]  /*40a0*/  BSYNC B0 ;  /* 0x0000000000007941 */ /* 0x000fea0003800000 */
.L_x_2778:
[----:B------:R-:W-:-:S04]  /*40b0*/  F2FP.F16.F32.PACK_AB R0, RZ, R0 ;  /* 0x00000000ff00723e */ /* 0x000fc800000000ff */
[----:B------:R-:W-:Y:S01]  /*40c0*/  PRMT R19, R0, 0x7610, R19 ;  /* 0x0000761000137816 */ /* 0x000fe20000000013 */
[----:B------:R-:W-:Y:S06]  /*40d0*/  BRA `(.L_x_2759) ;  /* 0x0000000000b47947 */ /* 0x000fec0003800000 */
.L_x_2771:
        /* <DEDUP_REMOVED lines=14> */
.L_x_2785:
[----:B------:R-:W-:Y:S05]  /*41c0*/  BSYNC B0 ;  /* 0x0000000000007941 */ /* 0x000fea0003800000 */
.L_x_2784:
[----:B------:R-:W-:-:S04]  /*41d0*/  F2FP.F16.F32.PACK_AB R0, RZ, R0 ;  /* 0x00000000ff00723e */ /* 0x000fc800000000ff */
[----:B------:R-:W-:Y:S01]  /*41e0*/  PRMT R19, R0, 0x7610, R19 ;  /* 0x0000761000137816 */ /* 0x000fe20000000013 */
[----:B------:R-:W-:Y:S06]  /*41f0*/  BRA `(.L_x_2759) ;  /* 0x00000000006c7947 */ /* 0x000fec0003800000 */
.L_x_2758:
        /* <DEDUP_REMOVED lines=16> */
.L_x_2786:
[----:B------:R-:W-:Y:S01]  /*4300*/  PRMT R19, RZ, 0x7610, R19 ;  /* 0x00007610ff137816 */ /* 0x000fe20000000013 */
[----:B------:R-:W-:Y:S06]  /*4310*/  BRA `(.L_x_2759) ;  /* 0x0000000000247947 */ /* 0x000fec0003800000 */
.L_x_2783:
[----:B------:R-:W2:Y:S02]  /*4320*/  LDG.E.64 R4, desc[UR36][R4.64] ;  /* 0x0000002404047981 */ /* 0x000ea4000c1e1b00 */
[----:B--2---:R-:W0:Y:S02]  /*4330*/  I2F.U64 R0, R4 ;  /* 0x0000000400007312 */ /* 0x004e240000301000 */
[----:B0-----:R-:W-:-:S04]  /*4340*/  F2FP.F16.F32.PACK_AB R0, RZ, R0 ;  /* 0x00000000ff00723e */ /* 0x001fc800000000ff */
[----:B------:R-:W-:Y:S01]  /*4350*/  PRMT R19, R0, 0x7610, R19 ;  /* 0x0000761000137816 */ /* 0x000fe20000000013 */
[----:B------:R-:W-:Y:S06]  /*4360*/  BRA `(.L_x_2759) ;  /* 0x0000000000107947 */ /* 0x000fec0003800000 */
.L_x_2782:
[----:B------:R-:W2:Y:S02]  /*4370*/  LDG.E R4, desc[UR36][R4.64] ;  /* 0x0000002404047981 */ /* 0x000ea4000c1e1900 */
[----:B--2---:R-:W-:-:S04]  /*4380*/  I2FP.F32.U32 R0, R4 ;  /* 0x0000000400007245 */ /* 0x004fc80000201000 */
[----:B------:R-:W-:-:S04]  /*4390*/  F2FP.F16.F32.PACK_AB R0, RZ, R0 ;  /* 0x00000000ff00723e */ /* 0x000fc800000000ff */
[----:B------:R-:W-:-:S07]  /*43a0*/  PRMT R19, R0, 0x7610, R19 ;  /* 0x0000761000137816 */ /* 0x000fce0000000013 */
.L_x_2759:
[----:B------:R-:W-:-:S07]  /*43b0*/  VIADD R27, R27, 0x80 ;  /* 0x000000801b1b7836 */ /* 0x000fce0000000000 */
.L_x_2720:
[----:B------:R-:W-:Y:S05]  /*43c0*/  BSYNC B6 ;  /* 0x0000000000067941 */ /* 0x000fea0003800000 */
.L_x_2719:
[----:B------:R-:W-:Y:S01]  /*43d0*/  ISETP.GE.AND P0, PT, R27, R28, PT ;  /* 0x0000001c1b00720c */ /* 0x000fe20003f06270 */
[----:B------:R-:W-:Y:S01]  /*43e0*/  BSSY B6, `(.L_x_2787) ;  /* 0x000021a000067945 */ /* 0x000fe20003800000 */
[----:B------:R-:W-:Y:S02]  /*43f0*/  PRMT R22, RZ, 0x7610, R22 ;  /* 0x00007610ff167816 */ /* 0x000fe40000000016 */
[----:B------:R-:W-:Y:S02]  /*4400*/  PRMT R23, RZ, 0x7610, R23 ;  /* 0x00007610ff177816 */ /* 0x000fe40000000017 */
[----:B------:R-:W-:-:S07]  /*4410*/  PRMT R24, RZ, 0x7610, R24 ;  /* 0x00007610ff187816 */ /* 0x000fce0000000018 */
        /* <DEDUP_REMOVED lines=23> */
.L_x_2792:
[----:B------:R-:W2:Y:S02]  /*4590*/  LDG.E.U8 R4, desc[UR36][R4.64] ;  /* 0x0000002404047981 */ /* 0x000ea4000c1e1100 */
[----:B--2---:R-:W-:-:S04]  /*45a0*/  I2FP.F32.U32 R0, R4 ;  /* 0x0000000400007245 */ /* 0x004fc80000201000 */
[----:B------:R-:W-:-:S04]  /*45b0*/  F2FP.F16.F32.PACK_AB R0, RZ, R0 ;  /* 0x00000000ff00723e */ /* 0x000fc800000000ff */
[----:B------:R-:W-:Y:S01]  /*45c0*/  PRMT R23, R0, 0x7610, R23 ;  /* 0x0000761000177816 */ /* 0x000fe20000000017 */
[----:B------:R-:W-:Y:S06]  /*45d0*/  BRA `(.L_x_2794) ;  /* 0x0000000c00bc7947 */ /* 0x000fec0003800000 */
.L_x_2791:
        /* <DEDUP_REMOVED lines=11> */
.L_x_2796:
[----:B------:R-:W2:Y:S02]  /*4690*/  LDG.E R4, desc[UR36][R4.64] ;  /* 0x0000002404047981 */ /* 0x000ea4000c1e1900 */
[----:B--2---:R-:W-:-:S04]  /*46a0*/  I2FP.F32.S32 R0, R4 ;  /* 0x0000000400007245 */ /* 0x004fc80000201400 */
[----:B------:R-:W-:-:S04]  /*46b0*/  F2FP.F16.F32.PACK_AB R0, RZ, R0 ;  /* 0x00000000ff00723e */ /* 0x000fc800000000ff */
[----:B------:R-:W-:Y:S01]  /*46c0*/  PRMT R23, R0, 0x7610, R23 ;  /* 0x0000761000177816 */ /* 0x000fe20000000017 */
[----:B------:R-:W-:Y:S06]  /*46d0*/  BRA `(.L_x_2794) ;  /* 0x0000000c007c7947 */ /* 0x000fec0003800000 */
.L_x_2795:
[----:B------:R-:W2:Y:S02]  /*46e0*/  LDG.E.U16 R4, desc[UR36][R4.64] ;  /* 0x0000002404047981 */ /* 0x000ea4000c1e1500 */
[----:B--2---:R-:W0:Y:S02]  /*46f0*/  I2F.S16 R0, R4 ;  /* 0x0000000400007306 */ /* 0x004e240000101400 */
[----:B0-----:R-:W-:-:S04]  /*4700*/  F2FP.F16.F32.PACK_AB R0, RZ, R0 ;  /* 0x00000000ff00723e */ /* 0x001fc800000000ff */
[----:B------:R-:W-:Y:S01]  /*4710*/  PRMT R23, R0, 0x7610, R23 ;  /* 0x0000761000177816 */ /* 0x000fe20000000017 */
[----:B------:R-:W-:Y:S06]  /*4720*/  BRA `(.L_x_2794) ;  /* 0x0000000c00687947 */ /* 0x000fec0003800000 */
.L_x_2790:
        /* <DEDUP_REMOVED lines=9> */
.L_x_2798:
[----:B------:R1:W5:Y:S01]  /*47c0*/  LDG.E.U16 R23, desc[UR36][R4.64] ;  /* 0x0000002404177981 */ /* 0x000362000c1e1500 */
[----:B------:R-:W-:Y:S05]  /*47d0*/  BRA `(.L_x_2794) ;  /* 0x0000000c003c7947 */ /* 0x000fea0003800000 */
.L_x_2797:
        /* <DEDUP_REMOVED lines=9> */
.L_x_2800:
[----:B------:R0:W5:Y:S01]  /*4870*/  LDG.E.U16 R23, desc[UR36][R4.64] ;  /* 0x0000002404177981 */ /* 0x000162000c1e1500 */
[----:B------:R-:W-:Y:S05]  /*4880*/  BRA `(.L_x_2794) ;  /* 0x0000000c00107947 */ /* 0x000fea0003800000 */
.L_x_2799:
        /* <DEDUP_REMOVED lines=9> */
.L_x_2789:
        /* <DEDUP_REMOVED lines=14> */
.L_x_2803:
        /* <DEDUP_REMOVED lines=9> */
.L_x_2802:
        /* <DEDUP_REMOVED lines=28> */
.L_x_2805:
        /* <DEDUP_REMOVED lines=15> */
.L_x_2804:
[----:B------:R-:W2:Y:S02]  /*4d40*/  LDG.E.U16 R0, desc[UR36][R4.64] ;  /* 0x0000002404007981 */ /* 0x000ea4000c1e1500 */
[----:B--2---:R-:W-:-:S05]  /*4d50*/  IMAD.U32 R0, R0, 0x10000, RZ ;  /* 0x0001000000007824 */ /* 0x004fca00078e00ff */
[----:B------:R-:W-:-:S04]  /*4d60*/  F2FP.F16.F32.PACK_AB R0, RZ, R0 ;  /* 0x00000000ff00723e */ /* 0x000fc800000000ff */
[----:B------:R-:W-:Y:S01]  /*4d70*/  PRMT R23, R0, 0x7610, R23 ;  /* 0x0000761000177816 */ /* 0x000fe20000000017 */
[----:B------:R-:W-:Y:S06]  /*4d80*/  BRA `(.L_x_2794) ;  /* 0x0000000400d07947 */ /* 0x000fec0003800000 */
.L_x_2801:
        /* <DEDUP_REMOVED lines=13> */
.L_x_2808:
        /* <DEDUP_REMOVED lines=21> */
.L_x_2812:
[----:B------:R-:W-:Y:S05]  /*4fb0*/  BSYNC B1 ;  /* 0x0000000000017941 */ /* 0x000fea0003800000 */
.L_x_2811:
[----:B------:R-:W-:Y:S01]  /*4fc0*/  LEA R5, R0, 0x3b800000, 0x17 ;  /* 0x3b80000000057811 */ /* 0x000fe200078eb8ff */
[----:B------:R-:W-:-:S05]  /*4fd0*/  IMAD.SHL.U32 R0, R3, 0x100000, RZ ;  /* 0x0010000003007824 */ /* 0x000fca00078e00ff */
[----:B------:R-:W-:-:S07]  /*4fe0*/  LOP3.LUT R0, R5, R0, R6, 0xfe, !PT ;  /* 0x0000000005007212 */ /* 0x000fce00078efe06 */
.L_x_2810:
[----:B------:R-:W-:Y:S05]  /*4ff0*/  BSYNC B0 ;  /* 0x0000000000007941 */ /* 0x000fea0003800000 */
.L_x_2809:
[----:B------:R-:W-:-:S04]  /*5000*/  F2FP.F16.F32.PACK_AB R0, RZ, R0 ;  /* 0x00000000ff00723e */ /* 0x000fc800000000ff */
[----:B------:R-:W-:Y:S01]  /*5010*/  PRMT R23, R0, 0x7610, R23 ;  /* 0x0000761000177816 */ /* 0x000fe20000000017 */
[----:B------:R-:W-:Y:S06]  /*5020*/  BRA `(.L_x_2794) ;  /* 0x0000000400287947 */ /* 0x000fec0003800000 */
.L_x_2807:
        /* <DEDUP_REMOVED lines=21> */
.L_x_2816:
[----:B------:R-:W-:Y:S05]  /*5180*/  BSYNC B1 ;  /* 0x0000000000017941 */ /* 0x000fea0003800000 */
.L_x_2815:
[----:B------:R-:W-:Y:S01]  /*5190*/  LEA R5, R0, 0x37800000, 0x17 ;  /* 0x3780000000057811 */ /* 0x000fe200078eb8ff */
[----:B------:R-:W-:-:S05]  /*51a0*/  IMAD.SHL.U32 R0, R3, 0x200000, RZ ;  /* 0x0020000003007824 */ /* 0x000fca00078e00ff */
[----:B------:R-:W-:-:S07]  /*51b0*/  LOP3.LUT R0, R5, R0, R6, 0xfe, !PT ;  /* 0x0000000005007212 */ /* 0x000fce00078efe06 */
.L_x_2814:
[----:B------:R-:W-:Y:S05]  /*51c0*/  BSYNC B0 ;  /* 0x0000000000007941 */ /* 0x000fea0003800000 */
.L_x_2813:
[----:B------:R-:W-:-:S04]  /*51d0*/  F2FP.F16.F32.PACK_AB R0, RZ, R0 ;  /* 0x00000000ff00723e */ /* 0x000fc800000000ff */
[----:B------:R-:W-:Y:S01]  /*51e0*/  PRMT R23, R0, 0x7610, R23 ;  /* 0x0000761000177816 */ /* 0x000fe20000000017 */
[----:B------:R-:W-:Y:S06]  /*51f0*/  BRA `(.L_x_2794) ;  /* 0x0000000000b47947 */ /* 0x000fec0003800000 */
.L_x_2806:
        /* <DEDUP_REMOVED lines=14> */
.L_x_2820:
[----:B------:R-:W-:Y:S05]  /*52e0*/  BSYNC B0 ;  /* 0x0000000000007941 */ /* 0x000fea0003800000 */
.L_x_2819:
[----:B------:R-:W-:-:S04]  /*52f0*/  F2FP.F16.F32.PACK_AB R0, RZ, R0 ;  /* 0x00000000ff00723e */ /* 0x000fc800000000ff */
[----:B------:R-:W-:Y:S01]  /*5300*/  PRMT R23, R0, 0x7610, R23 ;  /* 0x0000761000177816 */ /* 0x000fe20000000017 */
[----:B------:R-:W-:Y:S06]  /*5310*/  BRA `(.L_x_2794) ;  /* 0x00000000006c7947 */ /* 0x000fec0003800000 */
.L_x_2793:
        /* <DEDUP_REMOVED lines=16> */
.L_x_2821:
[----:B------:R-:W-:Y:S01]  /*5420*/  PRMT R23, RZ, 0x7610, R23 ;  /* 0x00007610ff177816 */ /* 0x000fe20000000017 */
[----:B------:R-:W-:Y:S06]  /*5430*/  BRA `(.L_x_2794) ;  /* 0x0000000000247947 */ /* 0x000fec0003800000 */
.L_x_2818:
[----:B------:R-:W2:Y:S02]  /*5440*/  LDG.E.64 R4, desc[UR36][R4.64] ;  /* 0x0000002404047981 */ /* 0x000ea4000c1e1b00 */
[----:B--2---:R-:W0:Y:S02]  /*5450*/  I2F.U64 R0, R4 ;  /* 0x0000000400007312 */ /* 0x004e240000301000 */
[----:B0-----:R-:W-:-:S04]  /*5460*/  F2FP.F16.F32.PACK_AB R0, RZ, R0 ;  /* 0x00000000ff00723e */ /* 0x001fc800000000ff */
[----:B------:R-:W-:Y:S01]  /*5470*/  PRMT R23, R0, 0x7610, R23 ;  /* 0x0000761000177816 */ /* 0x000fe20000000017 */
[----:B------:R-:W-:Y:S06]  /*5480*/  BRA `(.L_x_2794) ;  /* 0x0000000000107947 */ /* 0x000fec0003800000 */
.L_x_2817:
[----:B------:R-:W2:Y:S02]  /*5490*/  LDG.E R4, desc[UR36][R4.64] ;  /* 0x0000002404047981 */ /* 0x000ea4000c1e1900 */
[----:B--2---:R-:W-:-:S04]  /*54a0*/  I2FP.F32.U32 R0, R4 ;  /* 0x0000000400007245 */ /* 0x004fc80000201000 */
[----:B------:R-:W-:-:S04]  /*54b0*/  F2FP.F16.F32.PACK_AB R0, RZ, R0 ;  /* 0x00000000ff00723e */ /* 0x000fc800000000ff */
[----:B------:R-:W-:-:S07]  /*54c0*/  PRMT R23, R0, 0x7610, R23 ;  /* 0x0000761000177816 */ /* 0x000fce0000000017 */
.L_x_2794:
[----:B------:R-:W2:Y:S01]  /*54d0*/  LDC.U8 R6, c[0x0][0x235] ;  /* 0x00008d40ff067b82 */ /* 0x000ea20000000000 */
[----:B------:R-:W-:Y:S02]  /*54e0*/  ULDC UR4, c[0x0][0x23c] ;  /* 0x00008f0000047ab9 */ /* 0x000fe40000000800 */
[----:B------:R-:W-:-:S05]  /*54f0*/  IMAD R3, R24, UR4, RZ ;  /* 0x0000000418037c24 */ /* 0x000fca000f8e02ff */
[----:B01----:R-:W0:Y:S01]  /*5500*/  LDC.64 R4, c[0x0][0x228] ;  /* 0x00008a00ff047b82 */ /* 0x003e220000000a00 */
[----:B--2---:R-:W-:-:S04]  /*5510*/  PRMT R0, R6, 0x9910, RZ ;  /* 0x0000991006007816 */ /* 0x004fc800000000ff */
        /* <DEDUP_REMOVED lines=17> */
.L_x_2825:
[----:B------:R-:W2:Y:S02]  /*5630*/  LDG.E.U8 R4, desc[UR36][R4.64] ;  /* 0x0000002404047981 */ /* 0x000ea4000c1e1100 */
[----:B--2---:R-:W-:-:S04]  /*5640*/  I2FP.F32.U32 R0, R4 ;  /* 0x0000000400007245 */ /* 0x004fc80000201000 */
[----:B------:R-:W-:-:S04]  /*5650*/  F2FP.F16.F32.PACK_AB R0, RZ, R0 ;  /* 0x00000000ff00723e */ /* 0x000fc800000000ff */
[----:B------:R-:W-:Y:S01]  /*5660*/  PRMT R24, R0, 0x7610, R24 ;  /* 0x0000761000187816 */ /* 0x000fe20000000018 */
[----:B------:R-:W-:Y:S06]  /*5670*/  BRA `(.L_x_2827) ;  /* 0x0000000c00bc7947 */ /* 0x000fec0003800000 */
.L_x_2824:
        /* <DEDUP_REMOVED lines=11> */
.L_x_2829:
[----:B------:R-:W2:Y:S02]  /*5730*/  LDG.E R4, desc[UR36][R4.64] ;  /* 0x0000002404047981 */ /* 0x000ea4000c1e1900 */
[----:B--2---:R-:W-:-:S04]  /*5740*/  I2FP.F32.S32 R0, R4 ;  /* 0x0000000400007245 */ /* 0x004fc80000201400 */
[----:B------:R-:W-:-:S04]  /*5750*/  F2FP.F16.F32.PACK_AB R0, RZ, R0 ;  /* 0x00000000ff00723e */ /* 0x000fc800000000ff */
[----:B------:R-:W-:Y:S01]  /*5760*/  PRMT R24, R0, 0x7610, R24 ;  /* 0x0000761000187816 */ /* 0x000fe20000000018 */
[----:B------:R-:W-:Y:S06]  /*5770*/  BRA `(.L_x_2827) ;  /* 0x0000000c007c7947 */ /* 0x000fec0003800000 */
.L_x_2828:
[----:B------:R-:W2:Y:S02]  /*5780*/  LDG.E.U16 R4, desc[UR36][R4.64] ;  /* 0x0000002404047981 */ /* 0x000ea4000c1e1500 */
[----:B--2---:R-:W0:Y:S02]  /*5790*/  I2F.S16 R0, R4 ;  /* 0x0000000400007306 */ /* 0x004e240000101400 */
[----:B0-----:R-:W-:-:S04]  /*57a0*/  F2FP.F16.F32.PACK_AB R0, RZ, R0 ;  /* 0x00000000ff00723e */ /* 0x001fc800000000ff */
[----:B------:R-:W-:Y:S01]  /*57b0*/  PRMT R24, R0, 0x7610, R24 ;  /* 0x0000761000187816 */ /* 0x000fe20000000018 */
[----:B------:R-:W-:Y:S06]  /*57c0*/  BRA `(.L_x_2827) ;  /* 0x0000000c00687947 */ /* 0x000fec0003800000 */
.L_x_2823:
        /* <DEDUP_REMOVED lines=9> */
.L_x_2831:
[----:B------:R1:W5:Y:S01]  /*5860*/  LDG.E.U16 R24, desc[UR36][R4.64] ;  /* 0x0000002404187981 */ /* 0x000362000c1e1500 */
[----:B------:R-:W-:Y:S05]  /*5870*/  BRA `(.L_x_2827) ;  /* 0x0000000c003c7947 */ /* 0x000fea0003800000 */
.L_x_2830:
        /* <DEDUP_REMOVED lines=9> */
.L_x_2833:
[----:B------:R0:W5:Y:S01]  /*5910*/  LDG.E.U16 R24, desc[UR36][R4.64] ;  /* 0x0000002404187981 */ /* 0x000162000c1e1500 */
[----:B------:R-:W-:Y:S05]  /*5920*/  BRA `(.L_x_2827) ;  /* 0x0000000c00107947 */ /* 0x000fea0003800000 */
.L_x_2832:
        /* <DEDUP_REMOVED lines=9> */
.L_x_2822:
        /* <DEDUP_REMOVED lines=14> */
.L_x_2836:
        /* <DEDUP_REMOVED lines=9> */
.L_x_2835:
        /* <DEDUP_REMOVED lines=28> */
.L_x_2838:
        /* <DEDUP_REMOVED lines=15> */
.L_x_2837:
[----:B------:R-:W2:Y:S02]  /*5de0*/  LDG.E.U16 R0, desc[UR36][R4.64] ;  /* 0x0000002404007981 */ /* 0x000ea4000c1e1500 */
[----:B--2---:R-:W-:-:S05]  /*5df0*/  IMAD.U32 R0, R0, 0x10000, RZ ;  /* 0x0001000000007824 */ /* 0x004fca00078e00ff */
[----:B------:R-:W-:-:S04]  /*5e00*/  F2FP.F16.F32.PACK_AB R0, RZ, R0 ;  /* 0x00000000ff00723e */ /* 0x000fc800000000ff */
[----:B------:R-:W-:Y:S01]  /*5e10*/  PRMT R24, R0, 0x7610, R24 ;  /* 0x0000761000187816 */ /* 0x000fe20000000018 */
[----:B------:R-:W-:Y:S06]  /*5e20*/  BRA `(.L_x_2827) ;  /* 0x0000000400d07947 */ /* 0x000fec0003800000 */
.L_x_2834:
        /* <DEDUP_REMOVED lines=13> */
.L_x_2841:
        /* <DEDUP_REMOVED lines=21> */
.L_x_2845:
[----:B------:R-:W-:Y:S05]  /*6050*/  BSYNC B1 ;  /* 0x0000000000017941 */ /* 0x000fea0003800000 */
.L_x_2844:
[----:B------:R-:W-:Y:S01]  /*6060*/  LEA R5, R0, 0x3b800000, 0x17 ;  /* 0x3b80000000057811 */ /* 0x000fe200078eb8ff */
[----:B------:R-:W-:-:S05]  /*6070*/  IMAD.SHL.U32 R0, R3, 0x100000, RZ ;  /* 0x0010000003007824 */ /* 0x000fca00078e00ff */
[----:B------:R-:W-:-:S07]  /*6080*/  LOP3.LUT R0, R5, R0, R6, 0xfe, !PT ;  /* 0x0000000005007212 */ /* 0x000fce00078efe06 */
.L_x_2843:
[----:B------:R-:W-:Y:S05]  /*6090*/  BSYNC B0 ;  /* 0x0000000000007941 */ /* 0x000fea0003800000 */
.L_x_2842:
[----:B------:R-:W-:-:S04]  /*60a0*/  F2FP.F16.F32.PACK_AB R0, RZ, R0 ;  /* 0x00000000ff00723e */ /* 0x000fc800000000ff */
[----:B------:R-:W-:Y:S01]  /*60b0*/  PRMT R24, R0, 0x7610, R24 ;  /* 0x0000761000187816 */ /* 0x000fe20000000018 */
[----:B------:R-:W-:Y:S06]  /*60c0*/  BRA `(.L_x_2827) ;  /* 0x0000000400287947 */ /* 0x000fec0003800000 */
.L_x_2840:
        /* <DEDUP_REMOVED lines=21> */
.L_x_2849:
[----:B------:R-:W-:Y:S05]  /*6220*/  BSYNC B1 ;  /* 0x0000000000017941 */ /* 0x000fea0003800000 */
.L_x_2848:
[----:B------:R-:W-:Y:S01]  /*6230*/  LEA R5, R0, 0x37800000, 0x17 ;  /* 0x3780000000057811 */ /* 0x000fe200078eb8ff */
[----:B------:R-:W-:-:S05]  /*6240*/  IMAD.SHL.U32 R0, R3, 0x200000, RZ ;  /* 0x0020000003007824 */ /* 0x000fca00078e00ff */
[----:B------:R-:W-:-:S07]  /*6250*/  LOP3.LUT R0, R5, R0, R6, 0xfe, !PT ;  /* 0x0000000005007212 */ /* 0x000fce00078efe06 */
.L_x_2847:
[----:B------:R-:W-:Y:S05]  /*6260*/  BSYNC B0 ;  /* 0x0000000000007941 */ /* 0x000fea0003800000 */
.L_x_2846:
[----:B------:R-:W-:-:S04]  /*6270*/  F2FP.F16.F32.PACK_AB R0, RZ, R0 ;  /* 0x00000000ff00723e */ /* 0x000fc800000000ff */
[----:B------:R-:W-:Y:S01]  /*6280*/  PRMT R24, R0, 0x7610, R24 ;  /* 0x0000761000187816 */ /* 0x000fe20000000018 */
[----:B------:R-:W-:Y:S06]  /*6290*/  BRA `(.L_x_2827) ;  /* 0x0000000000b47947 */ /* 0x000fec0003800000 */
.L_x_2839:
        /* <DEDUP_REMOVED lines=14> */
.L_x_2853:
[----:B------:R-:W-:Y:S05]  /*6380*/  BSYNC B0 ;  /* 0x0000000000007941 */ /* 0x000fea0003800000 */
.L_x_2852:
[----:B------:R-:W-:-:S04]  /*6390*/  F2FP.F16.F32.PACK_AB R0, RZ, R0 ;  /* 0x00000000ff00723e */ /* 0x000fc800000000ff */
[----:B------:R-:W-:Y:S01]  /*63a0*/  PRMT R24, R0, 0x7610, R24 ;  /* 0x0000761000187816 */ /* 0x000fe20000000018 */
[----:B------:R-:W-:Y:S06]  /*63b0*/  BRA `(.L_x_2827) ;  /* 0x00000000006c7947 */ /* 0x000fec0003800000 */
.L_x_2826:
        /* <DEDUP_REMOVED lines=16> */
.L_x_2854:
[----:B------:R-:W-:Y:S01]  /*64c0*/  PRMT R24, RZ, 0x7610, R24 ;  /* 0x00007610ff187816 */ /* 0x000fe20000000018 */
[----:B------:R-:W-:Y:S06]  /*64d0*/  BRA `(.L_x_2827) ;  /* 0x0000000000247947 */ /* 0x000fec0003800000 */
.L_x_2851:
[----:B------:R-:W2:Y:S02]  /*64e0*/  LDG.E.64 R4, desc[UR36][R4.64] ;  /* 0x0000002404047981 */ /* 0x000ea4000c1e1b00 */
[----:B--2---:R-:W0:Y:S02]  /*64f0*/  I2F.U64 R0, R4 ;  /* 0x0000000400007312 */ /* 0x004e240000301000 */
[----:B0-----:R-:W-:-:S04]  /*6500*/  F2FP.F16.F32.PACK_AB R0, RZ, R0 ;  /* 0x00000000ff00723e */ /* 0x001fc800000000ff */
[----:B------:R-:W-:Y:S01]  /*6510*/  PRMT R24, R0, 0x7610, R24 ;  /* 0x0000761000187816 */ /* 0x000fe20000000018 */
[----:B------:R-:W-:Y:S06]  /*6520*/  BRA `(.L_x_2827) ;  /* 0x0000000000107947 */ /* 0x000fec0003800000 */
.L_x_2850:
[----:B------:R-:W2:Y:S02]  /*6530*/  LDG.E R4, desc[UR36][R4.64] ;  /* 0x0000002404047981 */ /* 0x000ea4000c1e1900 */
[----:B--2---:R-:W-:-:S04]  /*6540*/  I2FP.F32.U32 R0, R4 ;  /* 0x0000000400007245 */ /* 0x004fc80000201000 */
[----:B------:R-:W-:-:S04]  /*6550*/  F2FP.F16.F32.PACK_AB R0, RZ, R0 ;  /* 0x00000000ff00723e */ /* 0x000fc800000000ff */
[----:B------:R-:W-:-:S07]  /*6560*/  PRMT R24, R0, 0x7610, R24 ;  /* 0x0000761000187816 */ /* 0x000fce0000000018 */
.L_x_2827:
[----:B------:R-:W-:-:S07]  /*6570*/  VIADD R27, R27, 0x80 ;  /* 0x000000801b1b7836 */ /* 0x000fce0000000000 */
.L_x_2788:
[----:B------:R-:W-:Y:S05]  /*6580*/  BSYNC B6 ;  /* 0x0000000000067941 */ /* 0x000fea0003800000 */
.L_x_2787:
        /* <DEDUP_REMOVED lines=26> */
.L_x_2860:
[----:B------:R-:W2:Y:S02]  /*6730*/  LDG.E.U8 R4, desc[UR36][R4.64] ;  /* 0x0000002404047981 */ /* 0x000ea4000c1e1100 */
[----:B--2---:R-:W-:-:S04]  /*6740*/  I2FP.F32.U32 R0, R4 ;  /* 0x0000000400007245 */ /* 0x004fc80000201000 */
[----:B------:R-:W-:-:S04]  /*6750*/  F2FP.F16.F32.PACK_AB R0, RZ, R0 ;  /* 0x00000000ff00723e */ /* 0x000fc800000000ff */
[----:B------:R-:W-:Y:S01]  /*6760*/  PRMT R22, R0, 0x7610, R22 ;  /* 0x0000761000167816 */ /* 0x000fe20000000016 */
[----:B------:R-:W-:Y:S06]  /*6770*/  BRA `(.L_x_2862) ;  /* 0x0000000c00bc7947 */ /* 0x000fec0003800000 */
.L_x_2859:
        /* <DEDUP_REMOVED lines=11> */
.L_x_2864:
[----:B------:R-:W2:Y:S02]  /*6830*/  LDG.E R4, desc[UR36][R4.64] ;  /* 0x0000002404047981 */ /* 0x000ea4000c1e1900 */
[----:B--2---:R-:W-:-:S04]  /*6840*/  I2FP.F32.S32 R0, R4 ;  /* 0x0000000400007245 */ /* 0x004fc80000201400 */
[----:B------:R-:W-:-:S04]  /*6850*/  F2FP.F16.F32.PACK_AB R0, RZ, R0 ;  /* 0x00000000ff00723e */ /* 0x000fc800000000ff */
[----:B------:R-:W-:Y:S01]  /*6860*/  PRMT R22, R0, 0x7610, R22 ;  /* 0x0000761000167816 */ /* 0x000fe20000000016 */
[----:B------:R-:W-:Y:S06]  /*6870*/  BRA `(.L_x_2862) ;  /* 0x0000000c007c7947 */ /* 0x000fec0003800000 */
.L_x_2863:
[----:B------:R-:W2:Y:S02]  /*6880*/  LDG.E.U16 R4, desc[UR36][R4.64] ;  /* 0x0000002404047981 */ /* 0x000ea4000c1e1500 */
[----:B--2---:R-:W0:Y:S02]  /*6890*/  I2F.S16 R0, R4 ;  /* 0x0000000400007306 */ /* 0x004e240000101400 */
[----:B0-----:R-:W-:-:S04]  /*68a0*/  F2FP.F16.F32.PACK_AB R0, RZ, R0 ;  /* 0x00000000ff00723e */ /* 0x001fc800000000ff */
[----:B------:R-:W-:Y:S01]  /*68b0*/  PRMT R22, R0, 0x7610, R22 ;  /* 0x0000761000167816 */ /* 0x000fe20000000016 */
[----:B------:R-:W-:Y:S06]  /*68c0*/  BRA `(.L_x_2862) ;  /* 0x0000000c00687947 */ /* 0x000fec0003800000 */
.L_x_2858:
        /* <DEDUP_REMOVED lines=9> */
.L_x_2866:
[----:B------:R0:W5:Y:S01]  /*6960*/  LDG.E.U16 R22, desc[UR36][R4.64] ;  /* 0x0000002404167981 */ /* 0x000162000c1e1500 */
[----:B------:R-:W-:Y:S05]  /*6970*/  BRA `(.L_x_2862) ;  /* 0x0000000c003c7947 */ /* 0x000fea0003800000 */
.L_x_2865:
        /* <DEDUP_REMOVED lines=9> */
.L_x_2868:
[----:B------:R1:W5:Y:S01]  /*6a10*/  LDG.E.U16 R22, desc[UR36][R4.64] ;  /* 0x0000002404167981 */ /* 0x000362000c1e1500 */
[----:B------:R-:W-:Y:S05]  /*6a20*/  BRA `(.L_x_2862) ;  /* 0x0000000c00107947 */ /* 0x000fea0003800000 */
.L_x_2867:
        /* <DEDUP_REMOVED lines=9> */
.L_x_2857:
        /* <DEDUP_REMOVED lines=14> */
.L_x_2871:
        /* <DEDUP_REMOVED lines=9> */
.L_x_2870:
        /* <DEDUP_REMOVED lines=28> */
.L_x_2873:
        /* <DEDUP_REMOVED lines=15> */
.L_x_2872:
[----:B------:R-:W2:Y:S02]  /*6ee0*/  LDG.E.U16 R0, desc[UR36][R4.64] ;  /* 0x0000002404007981 */ /* 0x000ea4000c1e1500 */
[----:B--2---:R-:W-:-:S05]  /*6ef0*/  IMAD.U32 R0, R0, 0x10000, RZ ;  /* 0x0001000000007824 */ /* 0x004fca00078e00ff */
[----:B------:R-:W-:-:S04]  /*6f00*/  F2FP.F16.F32.PACK_AB R0, RZ, R0 ;  /* 0x00000000ff00723e */ /* 0x000fc800000000ff */
[----:B------:R-:W-:Y:S01]  /*6f10*/  PRMT R22, R0, 0x7610, R22 ;  /* 0x0000761000167816 */ /* 0x000fe20000000016 */
[----:B------:R-:W-:Y:S06]  /*6f20*/  BRA `(.L_x_2862) ;  /* 0x0000000400d07947 */ /* 0x000fec0003800000 */
.L_x_2869:
        /* <DEDUP_REMOVED lines=13> */
.L_x_2876:
        /* <DEDUP_REMOVED lines=21> */
.L_x_2880:
[----:B------:R-:W-:Y:S05]  /*7150*/  BSYNC B1 ;  /* 0x0000000000017941 */ /* 0x000fea0003800000 */
.L_x_2879:
[----:B------:R-:W-:Y:S01]  /*7160*/  LEA R5, R0, 0x3b800000, 0x17 ;  /* 0x3b80000000057811 */ /* 0x000fe200078eb8ff */
[----:B------:R-:W-:-:S05]  /*7170*/  IMAD.SHL.U32 R0, R3, 0x100000, RZ ;  /* 0x0010000003007824 */ /* 0x000fca00078e00ff */
[----:B------:R-:W-:-:S07]  /*7180*/  LOP3.LUT R0, R5, R0, R6, 0xfe, !PT ;  /* 0x0000000005007212 */ /* 0x000fce00078efe06 */
.L_x_2878:
[----:B------:R-:W-:Y:S05]  /*7190*/  BSYNC B0 ;  /* 0x0000000000007941 */ /* 0x000fea0003800000 */
.L_x_2877:
[----:B------:R-:W-:-:S04]  /*71a0*/  F2FP.F16.F32.PACK_AB R0, RZ, R0 ;  /* 0x00000000ff00723e */ /* 0x000fc800000000ff */
[----:B------:R-:W-:Y:S01]  /*71b0*/  PRMT R22, R0, 0x7610, R22 ;  /* 0x0000761000167816 */ /* 0x000fe20000000016 */
[----:B------:R-:W-:Y:S06]  /*71c0*/  BRA `(.L_x_2862) ;  /* 0x0000000400287947 */ /* 0x000fec0003800000 */
.L_x_2875:
        /* <DEDUP_REMOVED lines=21> */
.L_x_2884:
[----:B------:R-:W-:Y:S05]  /*7320*/  BSYNC B1 ;  /* 0x0000000000017941 */ /* 0x000fea0003800000 */
.L_x_2883:
[----:B------:R-:W-:Y:S01]  /*7330*/  LEA R5, R0, 0x37800000, 0x17 ;  /* 0x3780000000057811 */ /* 0x000fe200078eb8ff */
[----:B------:R-:W-:-:S05]  /*7340*/  IMAD.SHL.U32 R0, R3, 0x200000, RZ ;  /* 0x0020000003007824 */ /* 0x000fca00078e00ff */
[----:B------:R-:W-:-:S07]  /*7350*/  LOP3.LUT R0, R5, R0, R6, 0xfe, !PT ;  /* 0x0000000005007212 */ /* 0x000fce00078efe06 */
.L_x_2882:
[----:B------:R-:W-:Y:S05]  /*7360*/  BSYNC B0 ;  /* 0x0000000000007941 */ /* 0x000fea0003800000 */
.L_x_2881:
[----:B------:R-:W-:-:S04]  /*7370*/  F2FP.F16.F32.PACK_AB R0, RZ, R0 ;  /* 0x00000000ff00723e */ /* 0x000fc800000000ff */
[----:B------:R-:W-:Y:S01]  /*7380*/  PRMT R22, R0, 0x7610, R22 ;  /* 0x0000761000167816 */ /* 0x000fe20000000016 */
[----:B------:R-:W-:Y:S06]  /*7390*/  BRA `(.L_x_2862) ;  /* 0x0000000000b47947 */ /* 0x000fec0003800000 */
.L_x_2874:
        /* <DEDUP_REMOVED lines=14> */
.L_x_2888:
[----:B------:R-:W-:Y:S05]  /*7480*/  BSYNC B0 ;  /* 0x0000000000007941 */ /* 0x000fea0003800000 */
.L_x_2887:
[----:B------:R-:W-:-:S04]  /*7490*/  F2FP.F16.F32.PACK_AB R0, RZ, R0 ;  /* 0x00000000ff00723e */ /* 0x000fc800000000ff */
[----:B------:R-:W-:Y:S01]  /*74a0*/  PRMT R22, R0, 0x7610, R22 ;  /* 0x0000761000167816 */ /* 0x000fe20000000016 */
[----:B------:R-:W-:Y:S06]  /*74b0*/  BRA `(.L_x_2862) ;  /* 0x00000000006c7947 */ /* 0x000fec0003800000 */
.L_x_2861:
        /* <DEDUP_REMOVED lines=16> */
.L_x_2889:
[----:B------:R-:W-:Y:S01]  /*75c0*/  PRMT R22, RZ, 0x7610, R22 ;  /* 0x00007610ff167816 */ /* 0x000fe20000000016 */
[----:B------:R-:W-:Y:S06]  /*75d0*/  BRA `(.L_x_2862) ;  /* 0x0000000000247947 */ /* 0x000fec0003800000 */
.L_x_2886:
[----:B------:R-:W2:Y:S02]  /*75e0*/  LDG.E.64 R4, desc[UR36][R4.64] ;  /* 0x0000002404047981 */ /* 0x000ea4000c1e1b00 */
[----:B--2---:R-:W0:Y:S02]  /*75f0*/  I2F.U64 R0, R4 ;  /* 0x0000000400007312 */ /* 0x004e240000301000 */
[----:B0-----:R-:W-:-:S04]  /*7600*/  F2FP.F16.F32.PACK_AB R0, RZ, R0 ;  /* 0x00000000ff00723e */ /* 0x001fc800000000ff */
[----:B------:R-:W-:Y:S01]  /*7610*/  PRMT R22, R0, 0x7610, R22 ;  /* 0x0000761000167816 */ /* 0x000fe20000000016 */
[----:B------:R-:W-:Y:S06]  /*7620*/  BRA `(.L_x_2862) ;  /* 0x0000000000107947 */ /* 0x000fec0003800000 */
.L_x_2885:
[----:B------:R-:W2:Y:S02]  /*7630*/  LDG.E R4, desc[UR36][R4.64] ;  /* 0x0000002404047981 */ /* 0x000ea4000c1e1900 */
[----:B--2---:R-:W-:-:S04]  /*7640*/  I2FP.F32.U32 R0, R4 ;  /* 0x0000000400007245 */ /* 0x004fc80000201000 */
[----:B------:R-:W-:-:S04]  /*7650*/  F2FP.F16.F32.PACK_AB R0, RZ, R0 ;  /* 0x00000000ff00723e */ /* 0x000fc800000000ff */
[----:B------:R-:W-:-:S07]  /*7660*/  PRMT R22, R0, 0x7610, R22 ;  /* 0x0000761000167816 */ /* 0x000fce0000000016 */
.L_x_2862:
        /* <DEDUP_REMOVED lines=21> */
.L_x_2893:
[----:B------:R-:W2:Y:S02]  /*77c0*/  LDG.E.U8 R4, desc[UR36][R4.64] ;  /* 0x0000002404047981 */ /* 0x000ea4000c1e1100 */
[----:B--2---:R-:W-:-:S04]  /*77d0*/  I2FP.F32.U32 R0, R4 ;  /* 0x0000000400007245 */ /* 0x004fc80000201000 */
[----:B------:R-:W-:Y:S01]  /*77e0*/  F2FP.F16.F32.PACK_AB R0, RZ, R0 ;  /* 0x00000000ff00723e */ /* 0x000fe200000000ff */
[----:B------:R-:W-:Y:S06]  /*77f0*/  BRA `(.L_x_2856) ;  /* 0x0000000c00847947 */ /* 0x000fec0003800000 */
.L_x_2892:
        /* <DEDUP_REMOVED lines=10> */
.L_x_2896:
[----:B------:R-:W2:Y:S02]  /*78a0*/  LDG.E R4, desc[UR36][R4.64] ;  /* 0x0000002404047981 */ /* 0x000ea4000c1e1900 */
[----:B--2---:R-:W-:-:S04]  /*78b0*/  I2FP.F32.S32 R0, R4 ;  /* 0x0000000400007245 */ /* 0x004fc80000201400 */
[----:B------:R-:W-:Y:S01]  /*78c0*/  F2FP.F16.F32.PACK_AB R0, RZ, R0 ;  /* 0x00000000ff00723e */ /* 0x000fe200000000ff */
[----:B------:R-:W-:Y:S06]  /*78d0*/  BRA `(.L_x_2856) ;  /* 0x0000000c004c7947 */ /* 0x000fec0003800000 */
.L_x_2895:
[----:B------:R-:W2:Y:S02]  /*78e0*/  LDG.E.U16 R4, desc[UR36][R4.64] ;  /* 0x0000002404047981 */ /* 0x000ea4000c1e1500 */
[----:B--2---:R-:W0:Y:S02]  /*78f0*/  I2F.S16 R0, R4 ;  /* 0x0000000400007306 */ /* 0x004e240000101400 */
[----:B0-----:R-:W-:Y:S01]  /*7900*/  F2FP.F16.F32.PACK_AB R0, RZ, R0 ;  /* 0x00000000ff00723e */ /* 0x001fe200000000ff */
[----:B------:R-:W-:Y:S06]  /*7910*/  BRA `(.L_x_2856) ;  /* 0x0000000c003c7947 */ /* 0x000fec0003800000 */
.L_x_2891:
        /* <DEDUP_REMOVED lines=9> */
.L_x_2898:
[----:B------:R2:W5:Y:S01]  /*79b0*/  LDG.E.U16 R0, desc[UR36][R4.64] ;  /* 0x0000002404007981 */ /* 0x000562000c1e1500 */
[----:B------:R-:W-:Y:S05]  /*79c0*/  BRA `(.L_x_2856) ;  /* 0x0000000c00107947 */ /* 0x000fea0003800000 */
.L_x_2897:
        /* <DEDUP_REMOVED lines=9> */
.L_x_2900:
[----:B------:R3:W5:Y:S01]  /*7a60*/  LDG.E.U16 R0, desc[UR36][R4.64] ;  /* 0x0000002404007981 */ /* 0x000762000c1e1500 */
[----:B------:R-:W-:Y:S05]  /*7a70*/  BRA `(.L_x_2856) ;  /* 0x0000000800e47947 */ /* 0x000fea0003800000 */
.L_x_2899:
        /* <DEDUP_REMOVED lines=8> */
.L_x_2890:
        /* <DEDUP_REMOVED lines=13> */
.L_x_2903:
        /* <DEDUP_REMOVED lines=8> */
.L_x_2902:
        /* <DEDUP_REMOVED lines=28> */
.L_x_2905:
        /* <DEDUP_REMOVED lines=12> */
[----:B------:R-:W-:Y:S01]  /*7ed0*/  F2FP.F16.F32.PACK_AB R0, RZ, R0 ;  /* 0x00000000ff00723e */ /* 0x000fe200000000ff */
[----:B------:R-:W-:Y:S06]  /*7ee0*/  BRA `(.L_x_2856) ;  /* 0x0000000400c87947 */ /* 0x000fec0003800000 */
.L_x_2904:
[----:B------:R-:W2:Y:S02]  /*7ef0*/  LDG.E.U16 R0, desc[UR36][R4.64] ;  /* 0x0000002404007981 */ /* 0x000ea4000c1e1500 */
[----:B--2---:R-:W-:-:S05]  /*7f00*/  IMAD.U32 R0, R0, 0x10000, RZ ;  /* 0x0001000000007824 */ /* 0x004fca00078e00ff */
[----:B------:R-:W-:Y:S01]  /*7f10*/  F2FP.F16.F32.PACK_AB R0, RZ, R0 ;  /* 0x00000000ff00723e */ /* 0x000fe200000000ff */
[----:B------:R-:W-:Y:S06]  /*7f20*/  BRA `(.L_x_2856) ;  /* 0x0000000400b87947 */ /* 0x000fec0003800000 */
.L_x_2901:
        /* <DEDUP_REMOVED lines=12> */
.L_x_2908:
        /* <DEDUP_REMOVED lines=21> */
.L_x_2912:
[----:B------:R-:W-:Y:S05]  /*8140*/  BSYNC B1 ;  /* 0x0000000000017941 */ /* 0x000fea0003800000 */
.L_x_2911:
[----:B------:R-:W-:Y:S01]  /*8150*/  LEA R5, R0, 0x3b800000, 0x17 ;  /* 0x3b80000000057811 */ /* 0x000fe200078eb8ff */
[----:B------:R-:W-:-:S05]  /*8160*/  IMAD.SHL.U32 R0, R3, 0x100000, RZ ;  /* 0x0010000003007824 */ /* 0x000fca00078e00ff */
[----:B------:R-:W-:-:S07]  /*8170*/  LOP3.LUT R0, R5, R0, R6, 0xfe, !PT ;  /* 0x0000000005007212 */ /* 0x000fce00078efe06 */
.L_x_2910:
[----:B------:R-:W-:Y:S05]  /*8180*/  BSYNC B0 ;  /* 0x0000000000007941 */ /* 0x000fea0003800000 */
.L_x_2909:
[----:B------:R-:W-:Y:S01]  /*8190*/  F2FP.F16.F32.PACK_AB R0, RZ, R0 ;  /* 0x00000000ff00723e */ /* 0x000fe200000000ff */
[----:B------:R-:W-:Y:S06]  /*81a0*/  BRA `(.L_x_2856) ;  /* 0x0000000400187947 */ /* 0x000fec0003800000 */
.L_x_2907:
        /* <DEDUP_REMOVED lines=21> */
.L_x_2916:
[----:B------:R-:W-:Y:S05]  /*8300*/  BSYNC B1 ;  /* 0x0000000000017941 */ /* 0x000fea0003800000 */
.L_x_2915:
[----:B------:R-:W-:Y:S01]  /*8310*/  LEA R5, R0, 0x37800000, 0x17 ;  /* 0x3780000000057811 */ /* 0x000fe200078eb8ff */
[----:B------:R-:W-:-:S05]  /*8320*/  IMAD.SHL.U32 R0, R3, 0x200000, RZ ;  /* 0x0020000003007824 */ /* 0x000fca00078e00ff */
[----:B------:R-:W-:-:S07]  /*8330*/  LOP3.LUT R0, R5, R0, R6, 0xfe, !PT ;  /* 0x0000000005007212 */ /* 0x000fce00078efe06 */
.L_x_2914:
[----:B------:R-:W-:Y:S05]  /*8340*/  BSYNC B0 ;  /* 0x0000000000007941 */ /* 0x000fea0003800000 */
.L_x_2913:
[----:B------:R-:W-:Y:S01]  /*8350*/  F2FP.F16.F32.PACK_AB R0, RZ, R0 ;  /* 0x00000000ff00723e */ /* 0x000fe200000000ff */
[----:B------:R-:W-:Y:S06]  /*8360*/  BRA `(.L_x_2856) ;  /* 0x0000000000a87947 */ /* 0x000fec0003800000 */
.L_x_2906:
        /* <DEDUP_REMOVED lines=14> */
.L_x_2920:
[----:B------:R-:W-:Y:S05]  /*8450*/  BSYNC B0 ;  /* 0x0000000000007941 */ /* 0x000fea0003800000 */
.L_x_2919:
[----:B------:R-:W-:Y:S01]  /*8460*/  F2FP.F16.F32.PACK_AB R0, RZ, R0 ;  /* 0x00000000ff00723e */ /* 0x000fe200000000ff */
[----:B------:R-:W-:Y:S06]  /*8470*/  BRA `(.L_x_2856) ;  /* 0x0000000000647947 */ /* 0x000fec0003800000 */
.L_x_2894:
        /* <DEDUP_REMOVED lines=16> */
.L_x_2921:
[----:B------:R-:W-:Y:S01]  /*8580*/  PRMT R0, RZ, 0x7610, R0 ;  /* 0x00007610ff007816 */ /* 0x000fe20000000000 */
[----:B------:R-:W-:Y:S06]  /*8590*/  BRA `(.L_x_2856) ;  /* 0x00000000001c7947 */ /* 0x000fec0003800000 */
.L_x_2918:
[----:B------:R-:W2:Y:S02]  /*85a0*/  LDG.E.64 R4, desc[UR36][R4.64] ;  /* 0x0000002404047981 */ /* 0x000ea4000c1e1b00 */
[----:B--2---:R-:W0:Y:S02]  /*85b0*/  I2F.U64 R0, R4 ;  /* 0x0000000400007312 */ /* 0x004e240000301000 */
[----:B0-----:R-:W-:Y:S01]  /*85c0*/  F2FP.F16.F32.PACK_AB R0, RZ, R0 ;  /* 0x00000000ff00723e */ /* 0x001fe200000000ff */
[----:B------:R-:W-:Y:S06]  /*85d0*/  BRA `(.L_x_2856) ;  /* 0x00000000000c7947 */ /* 0x000fec0003800000 */
.L_x_2917:
[----:B------:R-:W2:Y:S02]  /*85e0*/  LDG.E R4, desc[UR36][R4.64] ;  /* 0x0000002404047981 */ /* 0x000ea4000c1e1900 */
[----:B--2---:R-:W-:-:S04]  /*85f0*/  I2FP.F32.U32 R0, R4 ;  /* 0x0000000400007245 */ /* 0x004fc80000201000 */
[----:B------:R-:W-:-:S07]  /*8600*/  F2FP.F16.F32.PACK_AB R0, RZ, R0 ;  /* 0x00000000ff00723e */ /* 0x000fce00000000ff */
.L_x_2856:
[----:B------:R-:W-:Y:S05]  /*8610*/  BSYNC B6 ;  /* 0x0000000000067941 */ /* 0x000fea0003800000 */
.L_x_2855:
        /* <DEDUP_REMOVED lines=11> */
[----:B-----5:R-:W-:Y:S02]  /*86d0*/  HADD2.F32 R17, -RZ, R17.H0_H0 ;  /* 0x20000011ff117230 */ /* 0x020fe40000004100 */
[----:B------:R-:W-:-:S03]  /*86e0*/  HADD2.F32 R18, -RZ, R18.H0_H0 ;  /* 0x20000012ff127230 */ /* 0x000fc60000004100 */
        /* <DEDUP_REMOVED lines=17> */
.L_x_2923:
[----:B------:R-:W-:Y:S05]  /*8800*/  BSYNC B0 ;  /* 0x0000000000007941 */ /* 0x000fea0003800000 */
.L_x_2922:
[----:B------:R-:W-:Y:S04]  /*8810*/  BSSY B0, `(.L_x_2924) ;  /* 0x0000015000007945 */ /* 0x000fe80003800000 */
[----:B------:R-:W-:Y:S05]  /*8820*/  @P3 BRA `(.L_x_2925) ;  /* 0x00000000004c3947 */ /* 0x000fea0003800000 */
        /* <DEDUP_REMOVED lines=19> */
.L_x_2925:
[----:B------:R-:W-:Y:S05]  /*8960*/  BSYNC B0 ;  /* 0x0000000000007941 */ /* 0x000fea0003800000 */
.L_x_2924:
        /* <DEDUP_REMOVED lines=21> */
.L_x_2927:
[----:B------:R-:W-:Y:S05]  /*8ac0*/  BSYNC B0 ;  /* 0x0000000000007941 */ /* 0x000fea0003800000 */
.L_x_2926:
        /* <DEDUP_REMOVED lines=21> */
.L_x_2929:
[----:B------:R-:W-:Y:S05]  /*8c20*/  BSYNC B0 ;  /* 0x0000000000007941 */ /* 0x000fea0003800000 */
.L_x_2928:
[----:B------:R-:W-:Y:S04]  /*8c30*/  BSSY B6, `(.L_x_2930) ;  /* 0x0000112000067945 */ /* 0x000fe80003800000 */
[----:B------:R-:W-:Y:S05]  /*8c40*/  @P2 BRA `(.L_x_2931) ;  /* 0x0000001000402947 */ /* 0x000fea0003800000 */
[----:B------:R-:W0:Y:S01]  /*8c50*/  LDC.64 R8, c[0x0][0x218] ;  /* 0x00008600ff087b82 */ /* 0x000e220000000a00 */
[----:B-----5:R-:W-:Y:S01]  /*8c60*/  PRMT R0, R25, 0x9910, RZ ;  /* 0x0000991019007816 */ /* 0x020fe200000000ff */
        /* <DEDUP_REMOVED lines=16> */
[----:B------:R-:W-:-:S04]  /*8d70*/  IMAD.MOV.U32 R27, RZ, RZ, R26 ;  /* 0x000000ffff1b7224 */ /* 0x000fc800078e001a */
[----:B------:R-:W0:Y:S02]  /*8d80*/  F2I.FTZ.TRUNC.NTZ R3, R3 ;  /* 0x0000000300037305 */ /* 0x000e24000021f100 */
[----:B0-----:R0:W-:Y:S01]  /*8d90*/  STG.E.U8 desc[UR36][R8.64], R3 ;  /* 0x0000000308007986 */ /* 0x0011e2000c101124 */
[----:B------:R-:W-:Y:S05]  /*8da0*/  BRA `(.L_x_2931) ;  /* 0x0000000c00e87947 */ /* 0x000fea0003800000 */
.L_x_2935:
[----:B------:R-:W-:Y:S02]  /*8db0*/  HADD2.F32 R5, -RZ, R3.H0_H0 ;  /* 0x20000003ff057230 */ /* 0x000fe40000004100 */
[----:B------:R-:W-:-:S04]  /*8dc0*/  IMAD.MOV.U32 R27, RZ, RZ, R26 ;  /* 0x000000ffff1b7224 */ /* 0x000fc800078e001a */
[----:B------:R-:W0:Y:S02]  /*8dd0*/  F2I.S64.TRUNC R4, R5 ;  /* 0x0000000500047311 */ /* 0x000e24000020d900 */
[----:B0-----:R0:W-:Y:S01]  /*8de0*/  STG.E.U8 desc[UR36][R8.64], R4 ;  /* 0x0000000408007986 */ /* 0x0011e2000c101124 */
[----:B------:R-:W-:Y:S05]  /*8df0*/  BRA `(.L_x_2931) ;  /* 0x0000000c00d47947 */ /* 0x000fea0003800000 */
.L_x_2934:
        /* <DEDUP_REMOVED lines=11> */
.L_x_2938:
[----:B------:R-:W-:Y:S02]  /*8eb0*/  HADD2.F32 R3, -RZ, R3.H0_H0 ;  /* 0x20000003ff037230 */ /* 0x000fe40000004100 */
[----:B------:R-:W-:-:S04]  /*8ec0*/  IMAD.MOV.U32 R27, RZ, RZ, R26 ;  /* 0x000000ffff1b7224 */ /* 0x000fc800078e001a */
[----:B------:R-:W0:Y:S02]  /*8ed0*/  F2I.FTZ.TRUNC.NTZ R3, R3 ;  /* 0x0000000300037305 */ /* 0x000e24000021f100 */
[----:B0-----:R0:W-:Y:S01]  /*8ee0*/  STG.E desc[UR36][R8.64], R3 ;  /* 0x0000000308007986 */ /* 0x0011e2000c101924 */
[----:B------:R-:W-:Y:S05]  /*8ef0*/  BRA `(.L_x_2931) ;  /* 0x0000000c00947947 */ /* 0x000fea0003800000 */
.L_x_2937:
[----:B------:R-:W-:Y:S02]  /*8f00*/  HADD2.F32 R3, -RZ, R3.H0_H0 ;  /* 0x20000003ff037230 */ /* 0x000fe40000004100 */
[----:B------:R-:W-:-:S04]  /*8f10*/  IMAD.MOV.U32 R27, RZ, RZ, R26 ;  /* 0x000000ffff1b7224 */ /* 0x000fc800078e001a */
[----:B------:R-:W0:Y:S02]  /*8f20*/  F2I.FTZ.TRUNC.NTZ R3, R3 ;  /* 0x0000000300037305 */ /* 0x000e24000021f100 */
[----:B0-----:R0:W-:Y:S01]  /*8f30*/  STG.E.U16 desc[UR36][R8.64], R3 ;  /* 0x0000000308007986 */ /* 0x0011e2000c101524 */
[----:B------:R-:W-:Y:S05]  /*8f40*/  BRA `(.L_x_2931) ;  /* 0x0000000c00807947 */ /* 0x000fea0003800000 */
.L_x_2933:
        /* <DEDUP_REMOVED lines=10> */
.L_x_2940:
[----:B------:R0:W-:Y:S01]  /*8ff0*/  STG.E.U16 desc[UR36][R8.64], R3 ;  /* 0x0000000308007986 */ /* 0x0001e2000c101524 */
[----:B------:R-:W-:Y:S01]  /*9000*/  IMAD.MOV.U32 R27, RZ, RZ, R26 ;  /* 0x000000ffff1b7224 */ /* 0x000fe200078e001a */
[----:B------:R-:W-:Y:S06]  /*9010*/  BRA `(.L_x_2931) ;  /* 0x0000000c004c7947 */ /* 0x000fec0003800000 */
.L_x_2939:
        /* <DEDUP_REMOVED lines=11> */
.L_x_2942:
[----:B------:R-:W-:Y:S02]  /*90d0*/  HADD2.F32 R0, -RZ, R3.H0_H0 ;  /* 0x20000003ff007230 */ /* 0x000fe40000004100 */
[----:B------:R-:W-:-:S03]  /*90e0*/  IMAD.MOV.U32 R27, RZ, RZ, R26 ;  /* 0x000000ffff1b7224 */ /* 0x000fc600078e001a */
[----:B------:R-:W-:-:S04]  /*90f0*/  F2FP.F16.F32.PACK_AB R0, RZ, R0 ;  /* 0x00000000ff00723e */ /* 0x000fc800000000ff */
[----:B------:R-:W-:-:S05]  /*9100*/  PRMT R0, R0, 0x5410, RZ ;  /* 0x0000541000007816 */ /* 0x000fca00000000ff */
[----:B------:R0:W-:Y:S01]  /*9110*/  STG.E desc[UR36][R8.64], R0 ;  /* 0x0000000008007986 */ /* 0x0001e2000c101924 */
[----:B------:R-:W-:Y:S05]  /*9120*/  BRA `(.L_x_2931) ;  /* 0x0000000c00087947 */ /* 0x000fea0003800000 */
.L_x_2941:
[----:B------:R-:W-:Y:S02]  /*9130*/  HADD2.F32 R4, -RZ, R3.H0_H0 ;  /* 0x20000003ff047230 */ /* 0x000fe40000004100 */
[----:B------:R-:W-:-:S03]  /*9140*/  IMAD.MOV.U32 R27, RZ, RZ, R26 ;  /* 0x000000ffff1b7224 */ /* 0x000fc600078e001a */
[----:B------:R-:W-:-:S06]  /*9150*/  FMUL.FTZ R4, R4, 1 ;  /* 0x3f80000004047820 */ /* 0x000fcc0000410000 */
[----:B------:R-:W0:Y:S02]  /*9160*/  F2F.F64.F32 R4, R4 ;  /* 0x0000000400047310 */ /* 0x000e240000201800 */
[----:B0-----:R0:W-:Y:S01]  /*9170*/  STG.E.64 desc[UR36][R8.64], R4 ;  /* 0x0000000408007986 */ /* 0x0011e2000c101b24 */
[----:B------:R-:W-:Y:S05]  /*9180*/  BRA `(.L_x_2931) ;  /* 0x0000000800f07947 */ /* 0x000fea0003800000 */
.L_x_2932:
        /* <DEDUP_REMOVED lines=14> */
.L_x_2945:
[----:B------:R-:W-:Y:S01]  /*9270*/  HADD2.F32 R3, -RZ, R3.H0_H0 ;  /* 0x20000003ff037230 */ /* 0x000fe20000004100 */
[----:B------:R-:W-:Y:S01]  /*9280*/  CS2R R6, SRZ ;  /* 0x0000000000067805 */ /* 0x000fe2000001ff00 */
[----:B------:R-:W-:-:S03]  /*9290*/  IMAD.MOV.U32 R27, RZ, RZ, R26 ;  /* 0x000000ffff1b7224 */ /* 0x000fc600078e001a */
[----:B------:R-:W-:-:S04]  /*92a0*/  FMUL.FTZ R3, R3, 1 ;  /* 0x3f80000003037820 */ /* 0x000fc80000410000 */
[----:B------:R-:W0:Y:S02]  /*92b0*/  F2F.F64.F32 R4, R3 ;  /* 0x0000000300047310 */ /* 0x000e240000201800 */
[----:B0-----:R0:W-:Y:S01]  /*92c0*/  STG.E.128 desc[UR36][R8.64], R4 ;  /* 0x0000000408007986 */ /* 0x0011e2000c101d24 */
[----:B------:R-:W-:Y:S05]  /*92d0*/  BRA `(.L_x_2931) ;  /* 0x00000008009c7947 */ /* 0x000fea0003800000 */
.L_x_2944:
        /* <DEDUP_REMOVED lines=21> */
.L_x_2949:
[----:B------:R-:W-:Y:S05]  /*9430*/  BSYNC B0 ;  /* 0x0000000000007941 */ /* 0x000fea0003800000 */
.L_x_2948:
[----:B------:R-:W-:Y:S01]  /*9440*/  LOP3.LUT R5, R0, R5, RZ, 0xfc, !PT ;  /* 0x0000000500057212 */ /* 0x000fe200078efcff */
[----:B------:R-:W-:-:S04]  /*9450*/  IMAD.MOV.U32 R27, RZ, RZ, R26 ;  /* 0x000000ffff1b7224 */ /* 0x000fc800078e001a */
[----:B------:R3:W-:Y:S01]  /*9460*/  STG.E.U8 desc[UR36][R8.64], R5 ;  /* 0x0000000508007986 */ /* 0x0007e2000c101124 */
[----:B------:R-:W-:Y:S05]  /*9470*/  BRA `(.L_x_2931) ;  /* 0x0000000800347947 */ /* 0x000fea0003800000 */
.L_x_2947:
        /* <DEDUP_REMOVED lines=13> */
.L_x_2951:
[----:B------:R-:W-:Y:S01]  /*9550*/  IMAD.MOV.U32 R0, RZ, RZ, 0x7f ;  /* 0x0000007fff007424 */ /* 0x000fe200078e00ff */
[----:B------:R-:W-:-:S04]  /*9560*/  ISETP.GT.U32.AND P0, PT, R3, 0x7f800000, PT ;  /* 0x7f8000000300780c */ /* 0x000fc80003f04070 */
[----:B------:R-:W-:-:S09]  /*9570*/  SEL R0, R0, 0x7c, P0 ;  /* 0x0000007c00007807 */ /* 0x000fd20000000000 */
.L_x_2952:
[----:B------:R-:W-:Y:S05]  /*9580*/  BSYNC B0 ;  /* 0x0000000000007941 */ /* 0x000fea0003800000 */
.L_x_2950:
[----:B------:R-:W-:Y:S01]  /*9590*/  LOP3.LUT R3, R5, 0x80000000, RZ, 0xc0, !PT ;  /* 0x8000000005037812 */ /* 0x000fe200078ec0ff */
[----:B------:R-:W-:-:S03]  /*95a0*/  IMAD.MOV.U32 R27, RZ, RZ, R26 ;  /* 0x000000ffff1b7224 */ /* 0x000fc600078e001a */
[----:B------:R-:W-:-:S04]  /*95b0*/  SHF.R.U32.HI R3, RZ, 0x18, R3 ;  /* 0x00000018ff037819 */ /* 0x000fc80000011603 */
[----:B------:R-:W-:-:S05]  /*95c0*/  LOP3.LUT R3, R0, R3, RZ, 0xfc, !PT ;  /* 0x0000000300037212 */ /* 0x000fca00078efcff */
[----:B------:R4:W-:Y:S01]  /*95d0*/  STG.E.U8 desc[UR36][R8.64], R3 ;  /* 0x0000000308007986 */ /* 0x0009e2000c101124 */
[----:B------:R-:W-:Y:S05]  /*95e0*/  BRA `(.L_x_2931) ;  /* 0x0000000400d87947 */ /* 0x000fea0003800000 */
.L_x_2946:
[----:B------:R-:W-:Y:S02]  /*95f0*/  HADD2.F32 R0, -RZ, R3.H0_H0 ;  /* 0x20000003ff007230 */ /* 0x000fe40000004100 */
[----:B------:R-:W-:-:S03]  /*9600*/  IMAD.MOV.U32 R27, RZ, RZ, R26 ;  /* 0x000000ffff1b7224 */ /* 0x000fc600078e001a */
[----:B------:R-:W-:-:S05]  /*9610*/  F2FP.BF16.F32.PACK_AB R0, RZ, R0 ;  /* 0x00000000ff00723e */ /* 0x000fca00000010ff */
[----:B------:R2:W-:Y:S01]  /*9620*/  STG.E.U16 desc[UR36][R8.64], R0 ;  /* 0x0000000008007986 */ /* 0x0005e2000c101524 */
[----:B------:R-:W-:Y:S05]  /*9630*/  BRA `(.L_x_2931) ;  /* 0x0000000400c47947 */ /* 0x000fea0003800000 */
.L_x_2943:
        /* <DEDUP_REMOVED lines=13> */
.L_x_2955:
        /* <DEDUP_REMOVED lines=17> */
.L_x_2958:
[----:B------:R-:W-:-:S04]  /*9820*/  LOP3.LUT R3, R5, 0x80000000, RZ, 0xc0, !PT ;  /* 0x8000000005037812 */ /* 0x000fc800078ec0ff */
[----:B------:R-:W-:-:S04]  /*9830*/  SHF.R.U32.HI R3, RZ, 0x18, R3 ;  /* 0x00000018ff037819 */ /* 0x000fc80000011603 */
[----:B------:R-:W-:-:S04]  /*9840*/  LOP3.LUT R0, R0, R3, RZ, 0xfc, !PT ;  /* 0x0000000300007212 */ /* 0x000fc800078efcff */
[----:B------:R-:W-:-:S07]  /*9850*/  PRMT R4, R0, 0x7610, R4 ;  /* 0x0000761000047816 */ /* 0x000fce0000000004 */
.L_x_2957:
[----:B------:R-:W-:Y:S05]  /*9860*/  BSYNC B0 ;  /* 0x0000000000007941 */ /* 0x000fea0003800000 */
.L_x_2956:
[----:B------:R0:W-:Y:S01]  /*9870*/  STG.E.U8 desc[UR36][R8.64], R4 ;  /* 0x0000000408007986 */ /* 0x0001e2000c101124 */
[----:B------:R-:W-:Y:S01]  /*9880*/  IMAD.MOV.U32 R27, RZ, RZ, R26 ;  /* 0x000000ffff1b7224 */ /* 0x000fe200078e001a */
[----:B------:R-:W-:Y:S06]  /*9890*/  BRA `(.L_x_2931) ;  /* 0x00000004002c7947 */ /* 0x000fec0003800000 */
.L_x_2954:
        /* <DEDUP_REMOVED lines=17> */
.L_x_2961:
[----:B------:R-:W-:-:S04]  /*99b0*/  LOP3.LUT R3, R5, 0x80000000, RZ, 0xc0, !PT ;  /* 0x8000000005037812 */ /* 0x000fc800078ec0ff */
[----:B------:R-:W-:-:S04]  /*99c0*/  SHF.R.U32.HI R3, RZ, 0x18, R3 ;  /* 0x00000018ff037819 */ /* 0x000fc80000011603 */
[----:B------:R-:W-:-:S04]  /*99d0*/  LOP3.LUT R0, R0, R3, RZ, 0xfc, !PT ;  /* 0x0000000300007212 */ /* 0x000fc800078efcff */
[----:B------:R-:W-:-:S07]  /*99e0*/  PRMT R4, R0, 0x7610, R4 ;  /* 0x0000761000047816 */ /* 0x000fce0000000004 */
.L_x_2960:
[----:B------:R-:W-:Y:S05]  /*99f0*/  BSYNC B0 ;  /* 0x0000000000007941 */ /* 0x000fea0003800000 */
.L_x_2959:
[----:B------:R0:W-:Y:S01]  /*9a00*/  STG.E.U8 desc[UR36][R8.64], R4 ;  /* 0x0000000408007986 */ /* 0x0001e2000c101124 */
[----:B------:R-:W-:Y:S01]  /*9a10*/  IMAD.MOV.U32 R27, RZ, RZ, R26 ;  /* 0x000000ffff1b7224 */ /* 0x000fe200078e001a */
[----:B------:R-:W-:Y:S06]  /*9a20*/  BRA `(.L_x_2931) ;  /* 0x0000000000c87947 */ /* 0x000fec0003800000 */
.L_x_2953:
        /* <DEDUP_REMOVED lines=23> */
.L_x_2936:
        /* <DEDUP_REMOVED lines=16> */
.L_x_2964:
[----:B------:R-:W-:Y:S01]  /*9ca0*/  IMAD.MOV.U32 R27, RZ, RZ, R26 ;  /* 0x000000ffff1b7224 */ /* 0x000fe200078e001a */
[----:B------:R-:W-:Y:S06]  /*9cb0*/  BRA `(.L_x_2931) ;  /* 0x0000000000247947 */ /* 0x000fec0003800000 */
.L_x_2963:
[----:B------:R-:W-:Y:S02]  /*9cc0*/  HADD2.F32 R4, -RZ, R3.H0_H0 ;  /* 0x20000003ff047230 */ /* 0x000fe40000004100 */
[----:B------:R-:W-:-:S04]  /*9cd0*/  IMAD.MOV.U32 R27, RZ, RZ, R26 ;  /* 0x000000ffff1b7224 */ /* 0x000fc800078e001a */
[----:B------:R-:W0:Y:S02]  /*9ce0*/  F2I.U64.TRUNC R4, R4 ;  /* 0x0000000400047311 */ /* 0x000e24000020d800 */
[----:B0-----:R0:W-:Y:S01]  /*9cf0*/  STG.E.64 desc[UR36][R8.64], R4 ;  /* 0x0000000408007986 */ /* 0x0011e2000c101b24 */
[----:B------:R-:W-:Y:S05]  /*9d00*/  BRA `(.L_x_2931) ;  /* 0x0000000000107947 */ /* 0x000fea0003800000 */
.L_x_2962:
[----:B------:R-:W-:Y:S02]  /*9d10*/  HADD2.F32 R3, -RZ, R3.H0_H0 ;  /* 0x20000003ff037230 */ /* 0x000fe40000004100 */
[----:B------:R-:W-:-:S04]  /*9d20*/  IMAD.MOV.U32 R27, RZ, RZ, R26 ;  /* 0x000000ffff1b7224 */ /* 0x000fc800078e001a */
[----:B------:R-:W0:Y:S02]  /*9d30*/  F2I.FTZ.U32.TRUNC.NTZ R3, R3 ;  /* 0x0000000300037305 */ /* 0x000e24000021f000 */
[----:B0-----:R0:W-:Y:S02]  /*9d40*/  STG.E desc[UR36][R8.64], R3 ;  /* 0x0000000308007986 */ /* 0x0011e4000c101924 */
.L_x_2931:
[----:B------:R-:W-:Y:S05]  /*9d50*/  BSYNC B6 ;  /* 0x0000000000067941 */ /* 0x000fea0003800000 */
.L_x_2930:
[----:B------:R-:W-:Y:S01]  /*9d60*/  ISETP.GE.AND P0, PT, R27, R28, PT ;  /* 0x0000001c1b00720c */ /* 0x000fe20003f06270 */
[----:B------:R-:W-:-:S12]  /*9d70*/  BSSY B6, `(.L_x_2965) ;  /* 0x00001fc000067945 */ /* 0x000fd80003800000 */
[----:B------:R-:W-:Y:S05]  /*9d80*/  @P0 BRA `(.L_x_2966) ;  /* 0x0000001c00e80947 */ /* 0x000fea0003800000 */
[----:B01234-:R-:W0:Y:S01]  /*9d90*/  LDC.64 R8, c[0x0][0x218] ;  /* 0x00008600ff087b82 */ /* 0x01fe220000000a00 */
[----:B-----5:R-:W-:Y:S01]  /*9da0*/  IMAD R0, R2, 0x200, R27 ;  /* 0x0000020002007824 */ /* 0x020fe200078e021b */
        /* <DEDUP_REMOVED lines=20> */
.L_x_2970:
[----:B------:R-:W-:-:S06]  /*9ef0*/  HADD2.F32 R5, -RZ, R18.H0_H0 ;  /* 0x20000012ff057230 */ /* 0x000fcc0000004100 */
[----:B------:R-:W0:Y:S02]  /*9f00*/  F2I.S64.TRUNC R4, R5 ;  /* 0x0000000500047311 */ /* 0x000e24000020d900 */
[----:B0-----:R0:W-:Y:S01]  /*9f10*/  STG.E.U8 desc[UR36][R8.64], R4 ;  /* 0x0000000408007986 */ /* 0x0011e2000c101124 */
[----:B------:R-:W-:Y:S05]  /*9f20*/  BRA `(.L_x_2972) ;  /* 0x0000000c00847947 */ /* 0x000fea0003800000 */
.L_x_2969:
        /* <DEDUP_REMOVED lines=10> */
.L_x_2974:
[----:B------:R-:W-:-:S04]  /*9fd0*/  HADD2.F32 R18, -RZ, R18.H0_H0 ;  /* 0x20000012ff127230 */ /* 0x000fc80000004100 */
[----:B------:R-:W0:Y:S02]  /*9fe0*/  F2I.FTZ.TRUNC.NTZ R3, R18 ;  /* 0x0000001200037305 */ /* 0x000e24000021f100 */
[----:B0-----:R0:W-:Y:S01]  /*9ff0*/  STG.E desc[UR36][R8.64], R3 ;  /* 0x0000000308007986 */ /* 0x0011e2000c101924 */
[----:B------:R-:W-:Y:S05]  /*a000*/  BRA `(.L_x_2972) ;  /* 0x0000000c004c7947 */ /* 0x000fea0003800000 */
.L_x_2973:
[----:B------:R-:W-:-:S04]  /*a010*/  HADD2.F32 R18, -RZ, R18.H0_H0 ;  /* 0x20000012ff127230 */ /* 0x000fc80000004100 */
[----:B------:R-:W0:Y:S02]  /*a020*/  F2I.FTZ.TRUNC.NTZ R3, R18 ;  /* 0x0000001200037305 */ /* 0x000e24000021f100 */
[----:B0-----:R0:W-:Y:S01]  /*a030*/  STG.E.U16 desc[UR36][R8.64], R3 ;  /* 0x0000000308007986 */ /* 0x0011e2000c101524 */
[----:B------:R-:W-:Y:S05]  /*a040*/  BRA `(.L_x_2972) ;  /* 0x0000000c003c7947 */ /* 0x000fea0003800000 */
.L_x_2968:
        /* <DEDUP_REMOVED lines=9> */
.L_x_2976:
[----:B------:R0:W-:Y:S01]  /*a0e0*/  STG.E.U16 desc[UR36][R8.64], R18 ;  /* 0x0000001208007986 */ /* 0x0001e2000c101524 */
[----:B------:R-:W-:Y:S05]  /*a0f0*/  BRA `(.L_x_2972) ;  /* 0x0000000c00107947 */ /* 0x000fea0003800000 */
.L_x_2975:
        /* <DEDUP_REMOVED lines=10> */
.L_x_2978:
[----:B------:R-:W-:-:S05]  /*a1a0*/  HADD2.F32 R0, -RZ, R18.H0_H0 ;  /* 0x20000012ff007230 */ /* 0x000fca0000004100 */
[----:B------:R-:W-:-:S04]  /*a1b0*/  F2FP.F16.F32.PACK_AB R0, RZ, R0 ;  /* 0x00000000ff00723e */ /* 0x000fc800000000ff */
[----:B------:R-:W-:-:S05]  /*a1c0*/  PRMT R0, R0, 0x5410, RZ ;  /* 0x0000541000007816 */ /* 0x000fca00000000ff */
[----:B------:R0:W-:Y:S01]  /*a1d0*/  STG.E desc[UR36][R8.64], R0 ;  /* 0x0000000008007986 */ /* 0x0001e2000c101924 */
[----:B------:R-:W-:Y:S05]  /*a1e0*/  BRA `(.L_x_2972) ;  /* 0x0000000800d47947 */ /* 0x000fea0003800000 */
.L_x_2977:
[----:B------:R-:W-:-:S05]  /*a1f0*/  HADD2.F32 R4, -RZ, R18.H0_H0 ;  /* 0x20000012ff047230 */ /* 0x000fca0000004100 */
[----:B------:R-:W-:-:S06]  /*a200*/  FMUL.FTZ R4, R4, 1 ;  /* 0x3f80000004047820 */ /* 0x000fcc0000410000 */
[----:B------:R-:W0:Y:S02]  /*a210*/  F2F.F64.F32 R4, R4 ;  /* 0x0000000400047310 */ /* 0x000e240000201800 */
[----:B0-----:R0:W-:Y:S01]  /*a220*/  STG.E.64 desc[UR36][R8.64], R4 ;  /* 0x0000000408007986 */ /* 0x0011e2000c101b24 */
[----:B------:R-:W-:Y:S05]  /*a230*/  BRA `(.L_x_2972) ;  /* 0x0000000800c07947 */ /* 0x000fea0003800000 */
.L_x_2967:
        /* <DEDUP_REMOVED lines=13> */
.L_x_2981:
[----:B------:R-:W-:Y:S01]  /*a310*/  HADD2.F32 R18, -RZ, R18.H0_H0 ;  /* 0x20000012ff127230 */ /* 0x000fe20000004100 */
[----:B------:R-:W-:-:S04]  /*a320*/  CS2R R6, SRZ ;  /* 0x0000000000067805 */ /* 0x000fc8000001ff00 */
[----:B------:R-:W-:-:S06]  /*a330*/  FMUL.FTZ R4, R18, 1 ;  /* 0x3f80000012047820 */ /* 0x000fcc0000410000 */
[----:B------:R-:W0:Y:S02]  /*a340*/  F2F.F64.F32 R4, R4 ;  /* 0x0000000400047310 */ /* 0x000e240000201800 */
[----:B0-----:R0:W-:Y:S01]  /*a350*/  STG.E.128 desc[UR36][R8.64], R4 ;  /* 0x0000000408007986 */ /* 0x0011e2000c101d24 */
[----:B------:R-:W-:Y:S05]  /*a360*/  BRA `(.L_x_2972) ;  /* 0x0000000800747947 */ /* 0x000fea0003800000 */
.L_x_2980:
        /* <DEDUP_REMOVED lines=21> */
.L_x_2985:
[----:B------:R-:W-:Y:S05]  /*a4c0*/  BSYNC B0 ;  /* 0x0000000000007941 */ /* 0x000fea0003800000 */
.L_x_2984:
[----:B------:R-:W-:-:S05]  /*a4d0*/  LOP3.LUT R5, R0, R5, RZ, 0xfc, !PT ;  /* 0x0000000500057212 */ /* 0x000fca00078efcff */
[----:B------:R3:W-:Y:S01]  /*a4e0*/  STG.E.U8 desc[UR36][R8.64], R5 ;  /* 0x0000000508007986 */ /* 0x0007e2000c101124 */
[----:B------:R-:W-:Y:S05]  /*a4f0*/  BRA `(.L_x_2972) ;  /* 0x0000000800107947 */ /* 0x000fea0003800000 */
.L_x_2983:
        /* <DEDUP_REMOVED lines=13> */
.L_x_2987:
[----:B------:R-:W-:Y:S01]  /*a5d0*/  IMAD.MOV.U32 R0, RZ, RZ, 0x7f ;  /* 0x0000007fff007424 */ /* 0x000fe200078e00ff */
[----:B------:R-:W-:-:S04]  /*a5e0*/  ISETP.GT.U32.AND P0, PT, R3, 0x7f800000, PT ;  /* 0x7f8000000300780c */ /* 0x000fc80003f04070 */
[----:B------:R-:W-:-:S09]  /*a5f0*/  SEL R0, R0, 0x7c, P0 ;  /* 0x0000007c00007807 */ /* 0x000fd20000000000 */
.L_x_2988:
[----:B------:R-:W-:Y:S05]  /*a600*/  BSYNC B0 ;  /* 0x0000000000007941 */ /* 0x000fea0003800000 */
.L_x_2986:
[----:B------:R-:W-:-:S04]  /*a610*/  LOP3.LUT R3, R5, 0x80000000, RZ, 0xc0, !PT ;  /* 0x8000000005037812 */ /* 0x000fc800078ec0ff */
[----:B------:R-:W-:-:S04]  /*a620*/  SHF.R.U32.HI R3, RZ, 0x18, R3 ;  /* 0x00000018ff037819 */ /* 0x000fc80000011603 */
[----:B------:R-:W-:-:S05]  /*a630*/  LOP3.LUT R3, R0, R3, RZ, 0xfc, !PT ;  /* 0x0000000300037212 */ /* 0x000fca00078efcff */
[----:B------:R4:W-:Y:S01]  /*a640*/  STG.E.U8 desc[UR36][R8.64], R3 ;  /* 0x0000000308007986 */ /* 0x0009e2000c101124 */
[----:B------:R-:W-:Y:S05]  /*a650*/  BRA `(.L_x_2972) ;  /* 0x0000000400b87947 */ /* 0x000fea0003800000 */
.L_x_2982:
[----:B------:R-:W-:-:S05]  /*a660*/  HADD2.F32 R0, -RZ, R18.H0_H0 ;  /* 0x20000012ff007230 */ /* 0x000fca0000004100 */
[----:B------:R-:W-:-:S05]  /*a670*/  F2FP.BF16.F32.PACK_AB R0, RZ, R0 ;  /* 0x00000000ff00723e */ /* 0x000fca00000010ff */
[----:B------:R2:W-:Y:S01]  /*a680*/  STG.E.U16 desc[UR36][R8.64], R0 ;  /* 0x0000000008007986 */ /* 0x0005e2000c101524 */
[----:B------:R-:W-:Y:S05]  /*a690*/  BRA `(.L_x_2972) ;  /* 0x0000000400a87947 */ /* 0x000fea0003800000 */
.L_x_2979:
        /* <DEDUP_REMOVED lines=12> */
.L_x_2991:
        /* <DEDUP_REMOVED lines=17> */
.L_x_2994:
[----:B------:R-:W-:-:S04]  /*a870*/  LOP3.LUT R3, R5, 0x80000000, RZ, 0xc0, !PT ;  /* 0x8000000005037812 */ /* 0x000fc800078ec0ff */
[----:B------:R-:W-:-:S04]  /*a880*/  SHF.R.U32.HI R3, RZ, 0x18, R3 ;  /* 0x00000018ff037819 */ /* 0x000fc80000011603 */
[----:B------:R-:W-:-:S04]  /*a890*/  LOP3.LUT R0, R0, R3, RZ, 0xfc, !PT ;  /* 0x0000000300007212 */ /* 0x000fc800078efcff */
[----:B------:R-:W-:-:S07]  /*a8a0*/  PRMT R4, R0, 0x7610, R4 ;  /* 0x0000761000047816 */ /* 0x000fce0000000004 */
.L_x_2993:
[----:B------:R-:W-:Y:S05]  /*a8b0*/  BSYNC B0 ;  /* 0x0000000000007941 */ /* 0x000fea0003800000 */
.L_x_2992:
[----:B------:R0:W-:Y:S01]  /*a8c0*/  STG.E.U8 desc[UR36][R8.64], R4 ;  /* 0x0000000408007986 */ /* 0x0001e2000c101124 */
[----:B------:R-:W-:Y:S05]  /*a8d0*/  BRA `(.L_x_2972) ;  /* 0x0000000400187947 */ /* 0x000fea0003800000 */
.L_x_2990:
        /* <DEDUP_REMOVED lines=17> */
.L_x_2997:
[----:B------:R-:W-:-:S04]  /*a9f0*/  LOP3.LUT R3, R5, 0x80000000, RZ, 0xc0, !PT ;  /* 0x8000000005037812 */ /* 0x000fc800078ec0ff */
[----:B------:R-:W-:-:S04]  /*aa00*/  SHF.R.U32.HI R3, RZ, 0x18, R3 ;  /* 0x00000018ff037819 */ /* 0x000fc80000011603 */
[----:B------:R-:W-:-:S04]  /*aa10*/  LOP3.LUT R0, R0, R3, RZ, 0xfc, !PT ;  /* 0x0000000300007212 */ /* 0x000fc800078efcff */
[----:B------:R-:W-:-:S07]  /*aa20*/  PRMT R4, R0, 0x7610, R4 ;  /* 0x0000761000047816 */ /* 0x000fce0000000004 */
.L_x_2996:
[----:B------:R-:W-:Y:S05]  /*aa30*/  BSYNC B0 ;  /* 0x0000000000007941 */ /* 0x000fea0003800000 */
.L_x_2995:
[----:B------:R0:W-:Y:S01]  /*aa40*/  STG.E.U8 desc[UR36][R8.64], R4 ;  /* 0x0000000408007986 */ /* 0x0001e2000c101124 */
[----:B------:R-:W-:Y:S05]  /*aa50*/  BRA `(.L_x_2972) ;  /* 0x0000000000b87947 */ /* 0x000fea0003800000 */
.L_x_2989:
        /* <DEDUP_REMOVED lines=22> */
.L_x_2971:
        /* <DEDUP_REMOVED lines=16> */
.L_x_3000:
[----:B------:R-:W-:Y:S05]  /*acc0*/  BRA `(.L_x_2972) ;  /* 0x00000000001c7947 */ /* 0x000fea0003800000 */
.L_x_2999:
[----:B------:R-:W-:-:S06]  /*acd0*/  HADD2.F32 R4, -RZ, R18.H0_H0 ;  /* 0x20000012ff047230 */ /* 0x000fcc0000004100 */
[----:B------:R-:W0:Y:S02]  /*ace0*/  F2I.U64.TRUNC R4, R4 ;  /* 0x0000000400047311 */ /* 0x000e24000020d800 */
[----:B0-----:R0:W-:Y:S01]  /*acf0*/  STG.E.64 desc[UR36][R8.64], R4 ;  /* 0x0000000408007986 */ /* 0x0011e2000c101b24 */
[----:B------:R-:W-:Y:S05]  /*ad00*/  BRA `(.L_x_2972) ;  /* 0x00000000000c7947 */ /* 0x000fea0003800000 */
.L_x_2998:
[----:B------:R-:W-:-:S04]  /*ad10*/  HADD2.F32 R18, -RZ, R18.H0_H0 ;  /* 0x20000012ff127230 */ /* 0x000fc80000004100 */
[----:B------:R-:W0:Y:S02]  /*ad20*/  F2I.FTZ.U32.TRUNC.NTZ R3, R18 ;  /* 0x0000001200037305 */ /* 0x000e24000021f000 */
[----:B0-----:R0:W-:Y:S02]  /*ad30*/  STG.E desc[UR36][R8.64], R3 ;  /* 0x0000000308007986 */ /* 0x0011e4000c101924 */
.L_x_2972:
        /* <DEDUP_REMOVED lines=25> */
.L_x_3004:
[----:B------:R-:W-:-:S06]  /*aed0*/  HADD2.F32 R5, -RZ, R16.H0_H0 ;  /* 0x20000010ff057230 */ /* 0x000fcc0000004100 */
[----:B------:R-:W0:Y:S02]  /*aee0*/  F2I.S64.TRUNC R4, R5 ;  /* 0x0000000500047311 */ /* 0x000e24000020d900 */
[----:B0-----:R0:W-:Y:S01]  /*aef0*/  STG.E.U8 desc[UR36][R8.64], R4 ;  /* 0x0000000408007986 */ /* 0x0011e2000c101124 */
[----:B------:R-:W-:Y:S05]  /*af00*/  BRA `(.L_x_3006) ;  /* 0x0000000c00847947 */ /* 0x000fea0003800000 */
.L_x_3003:
        /* <DEDUP_REMOVED lines=10> */
.L_x_3008:
[----:B------:R-:W-:-:S04]  /*afb0*/  HADD2.F32 R16, -RZ, R16.H0_H0 ;  /* 0x20000010ff107230 */ /* 0x000fc80000004100 */
[----:B------:R-:W0:Y:S02]  /*afc0*/  F2I.FTZ.TRUNC.NTZ R3, R16 ;  /* 0x0000001000037305 */ /* 0x000e24000021f100 */
[----:B0-----:R0:W-:Y:S01]  /*afd0*/  STG.E desc[UR36][R8.64], R3 ;  /* 0x0000000308007986 */ /* 0x0011e2000c101924 */
[----:B------:R-:W-:Y:S05]  /*afe0*/  BRA `(.L_x_3006) ;  /* 0x0000000c004c7947 */ /* 0x000fea0003800000 */
.L_x_3007:
[----:B------:R-:W-:-:S04]  /*aff0*/  HADD2.F32 R16, -RZ, R16.H0_H0 ;  /* 0x20000010ff107230 */ /* 0x000fc80000004100 */
[----:B------:R-:W0:Y:S02]  /*b000*/  F2I.FTZ.TRUNC.NTZ R3, R16 ;  /* 0x0000001000037305 */ /* 0x000e24000021f100 */
[----:B0-----:R0:W-:Y:S01]  /*b010*/  STG.E.U16 desc[UR36][R8.64], R3 ;  /* 0x0000000308007986 */ /* 0x0011e2000c101524 */
[----:B------:R-:W-:Y:S05]  /*b020*/  BRA `(.L_x_3006) ;  /* 0x0000000c003c7947 */ /* 0x000fea0003800000 */
.L_x_3002:
        /* <DEDUP_REMOVED lines=9> */
.L_x_3010:
[----:B------:R0:W-:Y:S01]  /*b0c0*/  STG.E.U16 desc[UR36][R8.64], R16 ;  /* 0x0000001008007986 */ /* 0x0001e2000c101524 */
[----:B------:R-:W-:Y:S05]  /*b0d0*/  BRA `(.L_x_3006) ;  /* 0x0000000c00107947 */ /* 0x000fea0003800000 */
.L_x_3009:
        /* <DEDUP_REMOVED lines=10> */
.L_x_3012:
[----:B------:R-:W-:-:S05]  /*b180*/  HADD2.F32 R0, -RZ, R16.H0_H0 ;  /* 0x20000010ff007230 */ /* 0x000fca0000004100 */
[----:B------:R-:W-:-:S04]  /*b190*/  F2FP.F16.F32.PACK_AB R0, RZ, R0 ;  /* 0x00000000ff00723e */ /* 0x000fc800000000ff */
[----:B------:R-:W-:-:S05]  /*b1a0*/  PRMT R0, R0, 0x5410, RZ ;  /* 0x0000541000007816 */ /* 0x000fca00000000ff */
[----:B------:R2:W-:Y:S01]  /*b1b0*/  STG.E desc[UR36][R8.64], R0 ;  /* 0x0000000008007986 */ /* 0x0005e2000c101924 */
[----:B------:R-:W-:Y:S05]  /*b1c0*/  BRA `(.L_x_3006) ;  /* 0x0000000800d47947 */ /* 0x000fea0003800000 */
.L_x_3011:
[----:B------:R-:W-:-:S05]  /*b1d0*/  HADD2.F32 R4, -RZ, R16.H0_H0 ;  /* 0x20000010ff047230 */ /* 0x000fca0000004100 */
[----:B------:R-:W-:-:S06]  /*b1e0*/  FMUL.FTZ R4, R4, 1 ;  /* 0x3f80000004047820 */ /* 0x000fcc0000410000 */
[----:B------:R-:W0:Y:S02]  /*b1f0*/  F2F.F64.F32 R4, R4 ;  /* 0x0000000400047310 */ /* 0x000e240000201800 */
[----:B0-----:R4:W-:Y:S01]  /*b200*/  STG.E.64 desc[UR36][R8.64], R4 ;  /* 0x0000000408007986 */ /* 0x0019e2000c101b24 */
[----:B------:R-:W-:Y:S05]  /*b210*/  BRA `(.L_x_3006) ;  /* 0x0000000800c07947 */ /* 0x000fea0003800000 */
.L_x_3001:
        /* <DEDUP_REMOVED lines=13> */
.L_x_3015:
[----:B------:R-:W-:Y:S01]  /*b2f0*/  HADD2.F32 R16, -RZ, R16.H0_H0 ;  /* 0x20000010ff107230 */ /* 0x000fe20000004100 */
[----:B------:R-:W-:-:S04]  /*b300*/  CS2R R6, SRZ ;  /* 0x0000000000067805 */ /* 0x000fc8000001ff00 */
[----:B------:R-:W-:-:S06]  /*b310*/  FMUL.FTZ R4, R16, 1 ;  /* 0x3f80000010047820 */ /* 0x000fcc0000410000 */
[----:B------:R-:W0:Y:S02]  /*b320*/  F2F.F64.F32 R4, R4 ;  /* 0x0000000400047310 */ /* 0x000e240000201800 */
[----:B0-----:R0:W-:Y:S01]  /*b330*/  STG.E.128 desc[UR36][R8.64], R4 ;  /* 0x0000000408007986 */ /* 0x0011e2000c101d24 */
[----:B------:R-:W-:Y:S05]  /*b340*/  BRA `(.L_x_3006) ;  /* 0x0000000800747947 */ /* 0x000fea0003800000 */
.L_x_3014:
        /* <DEDUP_REMOVED lines=21> */
.L_x_3019:
[----:B------:R-:W-:Y:S05]  /*b4a0*/  BSYNC B0 ;  /* 0x0000000000007941 */ /* 0x000fea0003800000 */
.L_x_3018:
[----:B------:R-:W-:-:S05]  /*b4b0*/  LOP3.LUT R5, R0, R5, RZ, 0xfc, !PT ;  /* 0x0000000500057212 */ /* 0x000fca00078efcff */
[----:B------:R0:W-:Y:S01]  /*b4c0*/  STG.E.U8 desc[UR36][R8.64], R5 ;  /* 0x0000000508007986 */ /* 0x0001e2000c101124 */
[----:B------:R-:W-:Y:S05]  /*b4d0*/  BRA `(.L_x_3006) ;  /* 0x0000000800107947 */ /* 0x000fea0003800000 */
.L_x_3017:
        /* <DEDUP_REMOVED lines=13> */
.L_x_3021:
[----:B------:R-:W-:Y:S01]  /*b5b0*/  IMAD.MOV.U32 R0, RZ, RZ, 0x7f ;  /* 0x0000007fff007424 */ /* 0x000fe200078e00ff */
[----:B------:R-:W-:-:S04]  /*b5c0*/  ISETP.GT.U32.AND P0, PT, R3, 0x7f800000, PT ;  /* 0x7f8000000300780c */ /* 0x000fc80003f04070 */
[----:B------:R-:W-:-:S09]  /*b5d0*/  SEL R0, R0, 0x7c, P0 ;  /* 0x0000007c00007807 */ /* 0x000fd20000000000 */
.L_x_3022:
[----:B------:R-:W-:Y:S05]  /*b5e0*/  BSYNC B0 ;  /* 0x0000000000007941 */ /* 0x000fea0003800000 */
.L_x_3020:
[----:B------:R-:W-:-:S04]  /*b5f0*/  LOP3.LUT R3, R5, 0x80000000, RZ, 0xc0, !PT ;  /* 0x8000000005037812 */ /* 0x000fc800078ec0ff */
[----:B------:R-:W-:-:S04]  /*b600*/  SHF.R.U32.HI R3, RZ, 0x18, R3 ;  /* 0x00000018ff037819 */ /* 0x000fc80000011603 */
[----:B------:R-:W-:-:S05]  /*b610*/  LOP3.LUT R3, R0, R3, RZ, 0xfc, !PT ;  /* 0x0000000300037212 */ /* 0x000fca00078efcff */
[----:B------:R0:W-:Y:S01]  /*b620*/  STG.E.U8 desc[UR36][R8.64], R3 ;  /* 0x0000000308007986 */ /* 0x0001e2000c101124 */
[----:B------:R-:W-:Y:S05]  /*b630*/  BRA `(.L_x_3006) ;  /* 0x0000000400b87947 */ /* 0x000fea0003800000 */
.L_x_3016:
[----:B------:R-:W-:-:S05]  /*b640*/  HADD2.F32 R0, -RZ, R16.H0_H0 ;  /* 0x20000010ff007230 */ /* 0x000fca0000004100 */
[----:B------:R-:W-:-:S05]  /*b650*/  F2FP.BF16.F32.PACK_AB R0, RZ, R0 ;  /* 0x00000000ff00723e */ /* 0x000fca00000010ff */
[----:B------:R0:W-:Y:S01]  /*b660*/  STG.E.U16 desc[UR36][R8.64], R0 ;  /* 0x0000000008007986 */ /* 0x0001e2000c101524 */
[----:B------:R-:W-:Y:S05]  /*b670*/  BRA `(.L_x_3006) ;  /* 0x0000000400a87947 */ /* 0x000fea0003800000 */
.L_x_3013:
        /* <DEDUP_REMOVED lines=12> */
.L_x_3025:
        /* <DEDUP_REMOVED lines=17> */
.L_x_3028:
[----:B------:R-:W-:-:S04]  /*b850*/  LOP3.LUT R3, R5, 0x80000000, RZ, 0xc0, !PT ;  /* 0x8000000005037812 */ /* 0x000fc800078ec0ff */
[----:B------:R-:W-:-:S04]  /*b860*/  SHF.R.U32.HI R3, RZ, 0x18, R3 ;  /* 0x00000018ff037819 */ /* 0x000fc80000011603 */
[----:B------:R-:W-:-:S04]  /*b870*/  LOP3.LUT R0, R0, R3, RZ, 0xfc, !PT ;  /* 0x0000000300007212 */ /* 0x000fc800078efcff */
[----:B------:R-:W-:-:S07]  /*b880*/  PRMT R4, R0, 0x7610, R4 ;  /* 0x0000761000047816 */ /* 0x000fce0000000004 */
.L_x_3027:
[----:B------:R-:W-:Y:S05]  /*b890*/  BSYNC B0 ;  /* 0x0000000000007941 */ /* 0x000fea0003800000 */
.L_x_3026:
[----:B------:R0:W-:Y:S01]  /*b8a0*/  STG.E.U8 desc[UR36][R8.64], R4 ;  /* 0x0000000408007986 */ /* 0x0001e2000c101124 */
[----:B------:R-:W-:Y:S05]  /*b8b0*/  BRA `(.L_x_3006) ;  /* 0x0000000400187947 */ /* 0x000fea0003800000 */
.L_x_3024:
        /* <DEDUP_REMOVED lines=17> */
.L_x_3031:
[----:B------:R-:W-:-:S04]  /*b9d0*/  LOP3.LUT R3, R5, 0x80000000, RZ, 0xc0, !PT ;  /* 0x8000000005037812 */ /* 0x000fc800078ec0ff */
[----:B------:R-:W-:-:S04]  /*b9e0*/  SHF.R.U32.HI R3, RZ, 0x18, R3 ;  /* 0x00000018ff037819 */ /* 0x000fc80000011603 */
[----:B------:R-:W-:-:S04]  /*b9f0*/  LOP3.LUT R0, R0, R3, RZ, 0xfc, !PT ;  /* 0x0000000300007212 */ /* 0x000fc800078efcff */
[----:B------:R-:W-:-:S07]  /*ba00*/  PRMT R4, R0, 0x7610, R4 ;  /* 0x0000761000047816 */ /* 0x000fce0000000004 */
.L_x_3030:
[----:B------:R-:W-:Y:S05]  /*ba10*/  BSYNC B0 ;  /* 0x0000000000007941 */ /* 0x000fea0003800000 */
.L_x_3029:
[----:B------:R0:W-:Y:S01]  /*ba20*/  STG.E.U8 desc[UR36][R8.64], R4 ;  /* 0x0000000408007986 */ /* 0x0001e2000c101124 */
[----:B------:R-:W-:Y:S05]  /*ba30*/  BRA `(.L_x_3006) ;  /* 0x0000000000b87947 */ /* 0x000fea0003800000 */
.L_x_3023:
        /* <DEDUP_REMOVED lines=22> */
.L_x_3005:
        /* <DEDUP_REMOVED lines=16> */
.L_x_3034:
[----:B------:R-:W-:Y:S05]  /*bca0*/  BRA `(.L_x_3006) ;  /* 0x00000000001c7947 */ /* 0x000fea0003800000 */
.L_x_3033:
[----:B------:R-:W-:-:S06]  /*bcb0*/  HADD2.F32 R4, -RZ, R16.H0_H0 ;  /* 0x20000010ff047230 */ /* 0x000fcc0000004100 */
[----:B------:R-:W0:Y:S02]  /*bcc0*/  F2I.U64.TRUNC R4, R4 ;  /* 0x0000000400047311 */ /* 0x000e24000020d800 */
[----:B0-----:R0:W-:Y:S01]  /*bcd0*/  STG.E.64 desc[UR36][R8.64], R4 ;  /* 0x0000000408007986 */ /* 0x0011e2000c101b24 */
[----:B------:R-:W-:Y:S05]  /*bce0*/  BRA `(.L_x_3006) ;  /* 0x00000000000c7947 */ /* 0x000fea0003800000 */
.L_x_3032:
[----:B------:R-:W-:-:S04]  /*bcf0*/  HADD2.F32 R16, -RZ, R16.H0_H0 ;  /* 0x20000010ff107230 */ /* 0x000fc80000004100 */
[----:B------:R-:W0:Y:S02]  /*bd00*/  F2I.FTZ.U32.TRUNC.NTZ R3, R16 ;  /* 0x0000001000037305 */ /* 0x000e24000021f000 */
[----:B0-----:R0:W-:Y:S02]  /*bd10*/  STG.E desc[UR36][R8.64], R3 ;  /* 0x0000000308007986 */ /* 0x0011e4000c101924 */
.L_x_3006:
[----:B------:R-:W-:-:S07]  /*bd20*/  VIADD R27, R27, 0x80 ;  /* 0x000000801b1b7836 */ /* 0x000fce0000000000 */
.L_x_2966:
[----:B------:R-:W-:Y:S05]  /*bd30*/  BSYNC B6 ;  /* 0x0000000000067941 */ /* 0x000fea0003800000 */
.L_x_2965:
[----:B------:R-:W-:-:S13]  /*bd40*/  ISETP.GE.AND P0, PT, R27, R28, PT ;  /* 0x0000001c1b00720c */ /* 0x000fda0003f06270 */
[----:B------:R-:W-:Y:S05]  /*bd50*/  @P0 EXIT ;  /* 0x000000000000094d */ /* 0x000fea0003800000 */
[----:B0--34-:R-:W0:Y:S01]  /*bd60*/  LDC.64 R4, c[0x0][0x218] ;  /* 0x00008600ff047b82 */ /* 0x019e220000000a00 */
[----:B--2--5:R-:W-:Y:S01]  /*bd70*/  PRMT R0, R25, 0x9910, RZ ;  /* 0x0000991019007816 */ /* 0x024fe200000000ff */
[----:B------:R-:W-:Y:S01]  /*bd80*/  IMAD R2, R2, 0x200, R27 ;  /* 0x0000020002027824 */ /* 0x000fe200078e021b */
[----:B------:R-:W-:Y:S02]  /*bd90*/  ULDC UR4, c[0x0][0x244] ;  /* 0x0000910000047ab9 */ /* 0x000fe40000000800 */
[----:B------:R-:W-:Y:S01]  /*bda0*/  ISETP.GT.AND P1, PT, R0, 0x9, PT ;  /* 0x000000090000780c */ /* 0x000fe20003f24270 */
[----:B-1----:R-:W-:-:S05]  /*bdb0*/  IMAD R3, R2, UR4, RZ ;  /* 0x0000000402037c24 */ /* 0x002fca000f8e02ff */
        /* <DEDUP_REMOVED lines=13> */
[----:B0-----:R-:W-:Y:S01]  /*be90*/  STG.E.U8 desc[UR36][R2.64], R17 ;  /* 0x0000001102007986 */ /* 0x001fe2000c101124 */
[----:B------:R-:W-:Y:S05]  /*bea0*/  EXIT ;  /* 0x000000000000794d */ /* 0x000fea0003800000 */
.L_x_3038:
[----:B------:R-:W-:-:S06]  /*beb0*/  HADD2.F32 R5, -RZ, R17.H0_H0 ;  /* 0x20000011ff057230 */ /* 0x000fcc0000004100 */
[----:B------:R-:W0:Y:S02]  /*bec0*/  F2I.S64.TRUNC R4, R5 ;  /* 0x0000000500047311 */ /* 0x000e24000020d900 */
[----:B0-----:R-:W-:Y:S01]  /*bed0*/  STG.E.U8 desc[UR36][R2.64], R4 ;  /* 0x0000000402007986 */ /* 0x001fe2000c101124 */
[----:B------:R-:W-:Y:S05]  /*bee0*/  EXIT ;  /* 0x000000000000794d */ /* 0x000fea0003800000 */
.L_x_3037:
        /* <DEDUP_REMOVED lines=10> */
.L_x_3041:
[----:B------:R-:W-:-:S06]  /*bf90*/  HADD2.F32 R17, -RZ, R17.H0_H0 ;  /* 0x20000011ff117230 */ /* 0x000fcc0000004100 */
[----:B------:R-:W0:Y:S02]  /*bfa0*/  F2I.FTZ.TRUNC.NTZ R17, R17 ;  /* 0x0000001100117305 */ /* 0x000e24000021f100 */
[----:B0-----:R-:W-:Y:S01]  /*bfb0*/  STG.E desc[UR36][R2.64], R17 ;  /* 0x0000001102007986 */ /* 0x001fe2000c101924 */
[----:B------:R-:W-:Y:S05]  /*bfc0*/  EXIT ;  /* 0x000000000000794d */ /* 0x000fea0003800000 */
.L_x_3040:
[----:B------:R-:W-:-:S06]  /*bfd0*/  HADD2.F32 R17, -RZ, R17.H0_H0 ;  /* 0x20000011ff117230 */ /* 0x000fcc0000004100 */
[----:B------:R-:W0:Y:S02]  /*bfe0*/  F2I.FTZ.TRUNC.NTZ R17, R17 ;  /* 0x0000001100117305 */ /* 0x000e24000021f100 */
[----:B0-----:R-:W-:Y:S01]  /*bff0*/  STG.E.U16 desc[UR36][R2.64], R17 ;  /* 0x0000001102007986 */ /* 0x001fe2000c101524 */
[----:B------:R-:W-:Y:S05]  /*c000*/  EXIT ;  /* 0x000000000000794d */ /* 0x000fea0003800000 */
.L_x_3036:
        /* <DEDUP_REMOVED lines=9> */
.L_x_3043:
[----:B------:R-:W-:Y:S01]  /*c0a0*/  STG.E.U16 desc[UR36][R2.64], R17 ;  /* 0x0000001102007986 */ /* 0x000fe2000c101524 */
[----:B------:R-:W-:Y:S05]  /*c0b0*/  EXIT ;  /* 0x000000000000794d */ /* 0x000fea0003800000 */
.L_x_3042:
        /* <DEDUP_REMOVED lines=10> */
.L_x_3045:
[----:B------:R-:W-:-:S05]  /*c160*/  HADD2.F32 R0, -RZ, R17.H0_H0 ;  /* 0x20000011ff007230 */ /* 0x000fca0000004100 */
[----:B------:R-:W-:-:S04]  /*c170*/  F2FP.F16.F32.PACK_AB R0, RZ, R0 ;  /* 0x00000000ff00723e */ /* 0x000fc800000000ff */
[----:B------:R-:W-:-:S05]  /*c180*/  PRMT R0, R0, 0x5410, RZ ;  /* 0x0000541000007816 */ /* 0x000fca00000000ff */
[----:B------:R-:W-:Y:S01]  /*c190*/  STG.E desc[UR36][R2.64], R0 ;  /* 0x0000000002007986 */ /* 0x000fe2000c101924 */
[----:B------:R-:W-:Y:S05]  /*c1a0*/  EXIT ;  /* 0x000000000000794d */ /* 0x000fea0003800000 */
.L_x_3044:
[----:B------:R-:W-:-:S05]  /*c1b0*/  HADD2.F32 R4, -RZ, R17.H0_H0 ;  /* 0x20000011ff047230 */ /* 0x000fca0000004100 */
[----:B------:R-:W-:-:S06]  /*c1c0*/  FMUL.FTZ R4, R4, 1 ;  /* 0x3f80000004047820 */ /* 0x000fcc0000410000 */
[----:B------:R-:W0:Y:S02]  /*c1d0*/  F2F.F64.F32 R4, R4 ;  /* 0x0000000400047310 */ /* 0x000e240000201800 */
[----:B0-----:R-:W-:Y:S01]  /*c1e0*/  STG.E.64 desc[UR36][R2.64], R4 ;  /* 0x0000000402007986 */ /* 0x001fe2000c101b24 */
[----:B------:R-:W-:Y:S05]  /*c1f0*/  EXIT ;  /* 0x000000000000794d */ /* 0x000fea0003800000 */
.L_x_3035:
        /* <DEDUP_REMOVED lines=13> */
.L_x_3048:
[----:B------:R-:W-:Y:S01]  /*c2d0*/  HADD2.F32 R17, -RZ, R17.H0_H0 ;  /* 0x20000011ff117230 */ /* 0x000fe20000004100 */
[----:B------:R-:W-:-:S04]  /*c2e0*/  CS2R R6, SRZ ;  /* 0x0000000000067805 */ /* 0x000fc8000001ff00 */
[----:B------:R-:W-:-:S06]  /*c2f0*/  FMUL.FTZ R4, R17, 1 ;  /* 0x3f80000011047820 */ /* 0x000fcc0000410000 */
[----:B------:R-:W0:Y:S02]  /*c300*/  F2F.F64.F32 R4, R4 ;  /* 0x0000000400047310 */ /* 0x000e240000201800 */
[----:B0-----:R-:W-:Y:S01]  /*c310*/  STG.E.128 desc[UR36][R2.64], R4 ;  /* 0x0000000402007986 */ /* 0x001fe2000c101d24 */
[----:B------:R-:W-:Y:S05]  /*c320*/  EXIT ;  /* 0x000000000000794d */ /* 0x000fea0003800000 */
.L_x_3047:
        /* <DEDUP_REMOVED lines=21> */
.L_x_3052:
[----:B------:R-:W-:Y:S05]  /*c480*/  BSYNC B0 ;  /* 0x0000000000007941 */ /* 0x000fea0003800000 */
.L_x_3051:
[----:B------:R-:W-:-:S05]  /*c490*/  LOP3.LUT R5, R0, R5, RZ, 0xfc, !PT ;  /* 0x0000000500057212 */ /* 0x000fca00078efcff */
[----:B------:R-:W-:Y:S01]  /*c4a0*/  STG.E.U8 desc[UR36][R2.64], R5 ;  /* 0x0000000502007986 */ /* 0x000fe2000c101124 */
[----:B------:R-:W-:Y:S05]  /*c4b0*/  EXIT ;  /* 0x000000000000794d */ /* 0x000fea0003800000 */
.L_x_3050:
        /* <DEDUP_REMOVED lines=13> */
.L_x_3054:
[----:B------:R-:W-:Y:S01]  /*c590*/  IMAD.MOV.U32 R0, RZ, RZ, 0x7f ;  /* 0x0000007fff007424 */ /* 0x000fe200078e00ff */
[----:B------:R-:W-:-:S04]  /*c5a0*/  ISETP.GT.U32.AND P0, PT, R4, 0x7f800000, PT ;  /* 0x7f8000000400780c */ /* 0x000fc80003f04070 */
[----:B------:R-:W-:-:S09]  /*c5b0*/  SEL R0, R0, 0x7c, P0 ;  /* 0x0000007c00007807 */ /* 0x000fd20000000000 */
.L_x_3055:
[----:B------:R-:W-:Y:S05]  /*c5c0*/  BSYNC B0 ;  /* 0x0000000000007941 */ /* 0x000fea0003800000 */
.L_x_3053:
[----:B------:R-:W-:-:S04]  /*c5d0*/  LOP3.LUT R4, R17, 0x80000000, RZ, 0xc0, !PT ;  /* 0x8000000011047812 */ /* 0x000fc800078ec0ff */
[----:B------:R-:W-:-:S04]  /*c5e0*/  SHF.R.U32.HI R5, RZ, 0x18, R4 ;  /* 0x00000018ff057819 */ /* 0x000fc80000011604 */
[----:B------:R-:W-:-:S05]  /*c5f0*/  LOP3.LUT R5, R0, R5, RZ, 0xfc, !PT ;  /* 0x0000000500057212 */ /* 0x000fca00078efcff */
[----:B------:R-:W-:Y:S01]  /*c600*/  STG.E.U8 desc[UR36][R2.64], R5 ;  /* 0x0000000502007986 */ /* 0x000fe2000c101124 */
[----:B------:R-:W-:Y:S05]  /*c610*/  EXIT ;  /* 0x000000000000794d */ /* 0x000fea0003800000 */
.L_x_3049:
[----:B------:R-:W-:-:S05]  /*c620*/  HADD2.F32 R0, -RZ, R17.H0_H0 ;  /* 0x20000011ff007230 */ /* 0x000fca0000004100 */
[----:B------:R-:W-:-:S05]  /*c630*/  F2FP.BF16.F32.PACK_AB R0, RZ, R0 ;  /* 0x00000000ff00723e */ /* 0x000fca00000010ff */
[----:B------:R-:W-:Y:S01]  /*c640*/  STG.E.U16 desc[UR36][R2.64], R0 ;  /* 0x0000000002007986 */ /* 0x000fe2000c101524 */
[----:B------:R-:W-:Y:S05]  /*c650*/  EXIT ;  /* 0x000000000000794d */ /* 0x000fea0003800000 */
.L_x_3046:
        /* <DEDUP_REMOVED lines=12> */
.L_x_3058:
        /* <DEDUP_REMOVED lines=17> */
.L_x_3061:
[----:B------:R-:W-:-:S04]  /*c830*/  LOP3.LUT R0, R17, 0x80000000, RZ, 0xc0, !PT ;  /* 0x8000000011007812 */ /* 0x000fc800078ec0ff */
[----:B------:R-:W-:-:S04]  /*c840*/  SHF.R.U32.HI R5, RZ, 0x18, R0 ;  /* 0x00000018ff057819 */ /* 0x000fc80000011600 */
[----:B------:R-:W-:-:S04]  /*c850*/  LOP3.LUT R4, R4, R5, RZ, 0xfc, !PT ;  /* 0x0000000504047212 */ /* 0x000fc800078efcff */
[----:B------:R-:W-:-:S07]  /*c860*/  PRMT R0, R4, 0x7610, R0 ;  /* 0x0000761004007816 */ /* 0x000fce0000000000 */
.L_x_3060:
[----:B------:R-:W-:Y:S05]  /*c870*/  BSYNC B0 ;  /* 0x0000000000007941 */ /* 0x000fea0003800000 */
.L_x_3059:
[----:B------:R-:W-:Y:S01]  /*c880*/  STG.E.U8 desc[UR36][R2.64], R0 ;  /* 0x0000000002007986 */ /* 0x000fe2000c101124 */
[----:B------:R-:W-:Y:S05]  /*c890*/  EXIT ;  /* 0x000000000000794d */ /* 0x000fea0003800000 */
.L_x_3057:
        /* <DEDUP_REMOVED lines=17> */
.L_x_3064:
[----:B------:R-:W-:-:S04]  /*c9b0*/  LOP3.LUT R0, R17, 0x80000000, RZ, 0xc0, !PT ;  /* 0x8000000011007812 */ /* 0x000fc800078ec0ff */
[----:B------:R-:W-:-:S04]  /*c9c0*/  SHF.R.U32.HI R5, RZ, 0x18, R0 ;  /* 0x00000018ff057819 */ /* 0x000fc80000011600 */
[----:B------:R-:W-:-:S04]  /*c9d0*/  LOP3.LUT R4, R4, R5, RZ, 0xfc, !PT ;  /* 0x0000000504047212 */ /* 0x000fc800078efcff */
[----:B------:R-:W-:-:S07]  /*c9e0*/  PRMT R0, R4, 0x7610, R0 ;  /* 0x0000761004007816 */ /* 0x000fce0000000000 */
.L_x_3063:
[----:B------:R-:W-:Y:S05]  /*c9f0*/  BSYNC B0 ;  /* 0x0000000000007941 */ /* 0x000fea0003800000 */
.L_x_3062:
[----:B------:R-:W-:Y:S01]  /*ca00*/  STG.E.U8 desc[UR36][R2.64], R0 ;  /* 0x0000000002007986 */ /* 0x000fe2000c101124 */
[----:B------:R-:W-:Y:S05]  /*ca10*/  EXIT ;  /* 0x000000000000794d */ /* 0x000fea0003800000 */
.L_x_3056:
        /* <DEDUP_REMOVED lines=22> */
.L_x_3039:
        /* <DEDUP_REMOVED lines=16> */
.L_x_3067:
[----:B------:R-:W-:Y:S05]  /*cc80*/  EXIT ;  /* 0x000000000000794d */ /* 0x000fea0003800000 */
.L_x_3066:
[----:B------:R-:W-:-:S06]  /*cc90*/  HADD2.F32 R4, -RZ, R17.H0_H0 ;  /* 0x20000011ff047230 */ /* 0x000fcc0000004100 */
[----:B------:R-:W0:Y:S02]  /*cca0*/  F2I.U64.TRUNC R4, R4 ;  /* 0x0000000400047311 */ /* 0x000e24000020d800 */
[----:B0-----:R-:W-:Y:S01]  /*ccb0*/  STG.E.64 desc[UR36][R2.64], R4 ;  /* 0x0000000402007986 */ /* 0x001fe2000c101b24 */
[----:B------:R-:W-:Y:S05]  /*ccc0*/  EXIT ;  /* 0x000000000000794d */ /* 0x000fea0003800000 */
.L_x_3065:
[----:B------:R-:W-:-:S06]  /*ccd0*/  HADD2.F32 R17, -RZ, R17.H0_H0 ;  /* 0x20000011ff117230 */ /* 0x000fcc0000004100 */
[----:B------:R-:W0:Y:S02]  /*cce0*/  F2I.FTZ.U32.TRUNC.NTZ R17, R17 ;  /* 0x0000001100117305 */ /* 0x000e24000021f000 */
[----:B0-----:R-:W-:Y:S01]  /*ccf0*/  STG.E desc[UR36][R2.64], R17 ;  /* 0x0000001102007986 */ /* 0x001fe2000c101924 */
[----:B------:R-:W-:Y:S05]  /*cd00*/  EXIT ;  /* 0x000000000000794d */ /* 0x000fea0003800000 */
.L_x_3068:
        /* <DEDUP_REMOVED lines=15> */
.L_x_19782:


//--------------------- .text._ZN2at6native18elementwise_kernelILi128ELi4EZNS0_22gpu_kernel_impl_nocastINS0_13BinaryFunctorIN3c104HalfES5_S5_ZZZNS0_17hypot_kernel_cudaERNS_18TensorIteratorBaseEENKUlvE_clEvENKUlvE1_clEvEUlS5_S5_E_EEEEvS7_RKT_EUliE_EEviT1_ --------------------------
	.section	.text._ZN2at6native18elementwise_kernelILi128ELi4EZNS0_22gpu_kernel_impl_nocastINS0_13BinaryFunctorIN3c104HalfES5_S5_ZZZNS0_17hypot_kernel_cudaERNS_18TensorIteratorBaseEENKUlvE_clEvENKUlvE1_clEvEUlS5_S5_E_EEEEvS7_RKT_EUliE_EEviT1_,"ax",@progbits
	.align	128
        .global         _ZN2at6native18elementwise_kernelILi128ELi4EZNS0_22gpu_kernel_impl_nocastINS0_13BinaryFunctorIN3c104HalfES5_S5_ZZZNS0_17hypot_kernel_cudaERNS_18TensorIteratorBaseEENKUlvE_clEvENKUlvE1_clEvEUlS5_S5_E_EEEEvS7_RKT_EUliE_EEviT1_
        .type           _ZN2at6native18elementwise_kernelILi128ELi4EZNS0_22gpu_kernel_impl_nocastINS0_13BinaryFunctorIN3c104HalfES5_S5_ZZZNS0_17hypot_kernel_cudaERNS_18TensorIteratorBaseEENKUlvE_clEvENKUlvE1_clEvEUlS5_S5_E_EEEEvS7_RKT_EUliE_EEviT1_,@function
        .size           _ZN2at6native18elementwise_kernelILi128ELi4EZNS0_22gpu_kernel_impl_nocastINS0_13BinaryFunctorIN3c104HalfES5_S5_ZZZNS0_17hypot_kernel_cudaERNS_18TensorIteratorBaseEENKUlvE_clEvENKUlvE1_clEvEUlS5_S5_E_EEEEvS7_RKT_EUliE_EEviT1_,(.L_x_19783 - _ZN2at6native18elementwise_kernelILi128ELi4EZNS0_22gpu_kernel_impl_nocastINS0_13BinaryFunctorIN3c104HalfES5_S5_ZZZNS0_17hypot_kernel_cudaERNS_18TensorIteratorBaseEENKUlvE_clEvENKUlvE1_clEvEUlS5_S5_E_EEEEvS7_RKT_EUliE_EEviT1_)
        .other          _ZN2at6native18elementwise_kernelILi128ELi4EZNS0_22gpu_kernel_impl_nocastINS0_13BinaryFunctorIN3c104HalfES5_S5_ZZZNS0_17hypot_kernel_cudaERNS_18TensorIteratorBaseEENKUlvE_clEvENKUlvE1_clEvEUlS5_S5_E_EEEEvS7_RKT_EUliE_EEviT1_,@"STO_CUDA_ENTRY STV_DEFAULT"
_ZN2at6native18elementwise_kernelILi128ELi4EZNS0_22gpu_kernel_impl_nocastINS0_13BinaryFunctorIN3c104HalfES5_S5_ZZZNS0_17hypot_kernel_cudaERNS_18TensorIteratorBaseEENKUlvE_clEvENKUlvE1_clEvEUlS5_S5_E_EEEEvS7_RKT_EUliE_EEviT1_:
.text._ZN2at6native18elementwise_kernelILi128ELi4EZNS0_22gpu_kernel_impl_nocastINS0_13BinaryFunctorIN3c104HalfES5_S5_ZZZNS0_17hypot_kernel_cudaERNS_18TensorIteratorBaseEENKUlvE_clEvENKUlvE1_clEvEUlS5_S5_E_EEEEvS7_RKT_EUliE_EEviT1_:
        /* <DEDUP_REMOVED lines=363> */
.L_x_3071:
        /* <DEDUP_REMOVED lines=9> */
[----:B------:R-:W-:Y:S01]  /*1740*/  IADD3 R3, R3, 0x80, RZ ;  /* 0x0000008003037810 */ /* 0x000fe20007ffe0ff */
[----:B--2---:R-:W-:Y:S02]  /*1750*/  HADD2.F32 R0, -RZ, R6.H0_H0 ;  /* 0x20000006ff007230 */ /* 0x004fe40000004100 */
[----:B---3--:R-:W-:-:S03]  /*1760*/  HADD2.F32 R2, -RZ, R8.H0_H0 ;  /* 0x20000008ff027230 */ /* 0x008fc60000004100 */
        /* <DEDUP_REMOVED lines=20> */
.L_x_3070:
[----:B------:R-:W-:Y:S05]  /*18b0*/  BSYNC B0 ;  /* 0x0000000000007941 */ /* 0x000fea0003800000 */
.L_x_3069:
        /* <DEDUP_REMOVED lines=356> */
.L_x_3074:
        /* <DEDUP_REMOVED lines=387> */
.L_x_3075:
        /* <DEDUP_REMOVED lines=32> */
.L_x_3073:
[----:B------:R-:W-:Y:S05]  /*4930*/  BSYNC B0 ;  /* 0x0000000000007941 */ /* 0x000fea0003800000 */
.L_x_3072:
        /* <DEDUP_REMOVED lines=355> */
.L_x_3076:
        /* <DEDUP_REMOVED lines=32> */
.L_x_3077:
        /* <DEDUP_REMOVED lines=9> */
.L_x_19783:


//--------------------- .text._ZN2at6native27unrolled_elementwise_kernelINS0_13BinaryFunctorIN3c104HalfES4_S4_ZZZNS0_17hypot_kernel_cudaERNS_18TensorIteratorBaseEENKUlvE_clEvENKUlvE1_clEvEUlS4_S4_E_EESt5arrayIPcLm3EELi4E23TrivialOffsetCalculatorILi2EjESE_ILi1EjENS0_6memory15LoadWithoutCastENSH_16StoreWithoutCastEEEviT_T0_T2_T3_T4_T5_ --------------------------
	.section	.text._ZN2at6native27unrolled_elementwise_kernelINS0_13BinaryFunctorIN3c104HalfES4_S4_ZZZNS0_17hypot_kernel_cudaERNS_18TensorIteratorBaseEENKUlvE_clEvENKUlvE1_clEvEUlS4_S4_E_EESt5arrayIPcLm3EELi4E23TrivialOffsetCalculatorILi2EjESE_ILi1EjENS0_6memory15LoadWithoutCastENSH_16StoreWithoutCastEEEviT_T0_T2_T3_T4_T5_,"ax",@progbits
	.align	128
        .global         _ZN2at6native27unrolled_elementwise_kernelINS0_13BinaryFunctorIN3c104HalfES4_S4_ZZZNS0_17hypot_kernel_cudaERNS_18TensorIteratorBaseEENKUlvE_clEvENKUlvE1_clEvEUlS4_S4_E_EESt5arrayIPcLm3EELi4E23TrivialOffsetCalculatorILi2EjESE_ILi1EjENS0_6memory15LoadWithoutCastENSH_16StoreWithoutCastEEEviT_T0_T2_T3_T4_T5_
        .type           _ZN2at6native27unrolled_elementwise_kernelINS0_13BinaryFunctorIN3c104HalfES4_S4_ZZZNS0_17hypot_kernel_cudaERNS_18TensorIteratorBaseEENKUlvE_clEvENKUlvE1_clEvEUlS4_S4_E_EESt5arrayIPcLm3EELi4E23TrivialOffsetCalculatorILi2EjESE_ILi1EjENS0_6memory15LoadWithoutCastENSH_16StoreWithoutCastEEEviT_T0_T2_T3_T4_T5_,@function
        .size           _ZN2at6native27unrolled_elementwise_kernelINS0_13BinaryFunctorIN3c104HalfES4_S4_ZZZNS0_17hypot_kernel_cudaERNS_18TensorIteratorBaseEENKUlvE_clEvENKUlvE1_clEvEUlS4_S4_E_EESt5arrayIPcLm3EELi4E23TrivialOffsetCalculatorILi2EjESE_ILi1EjENS0_6memory15LoadWithoutCastENSH_16StoreWithoutCastEEEviT_T0_T2_T3_T4_T5_,(.L_x_19784 - _ZN2at6native27unrolled_elementwise_kernelINS0_13BinaryFunctorIN3c104HalfES4_S4_ZZZNS0_17hypot_kernel_cudaERNS_18TensorIteratorBaseEENKUlvE_clEvENKUlvE1_clEvEUlS4_S4_E_EESt5arrayIPcLm3EELi4E23TrivialOffsetCalculatorILi2EjESE_ILi1EjENS0_6memory15LoadWithoutCastENSH_16StoreWithoutCastEEEviT_T0_T2_T3_T4_T5_)
        .other          _ZN2at6native27unrolled_elementwise_kernelINS0_13BinaryFunctorIN3c104HalfES4_S4_ZZZNS0_17hypot_kernel_cudaERNS_18TensorIteratorBaseEENKUlvE_clEvENKUlvE1_clEvEUlS4_S4_E_EESt5arrayIPcLm3EELi4E23TrivialOffsetCalculatorILi2EjESE_ILi1EjENS0_6memory15LoadWithoutCastENSH_16StoreWithoutCastEEEviT_T0_T2_T3_T4_T5_,@"STO_CUDA_ENTRY STV_DEFAULT"
_ZN2at6native27unrolled_elementwise_kernelINS0_13BinaryFunctorIN3c104HalfES4_S4_ZZZNS0_17hypot_kernel_cudaERNS_18TensorIteratorBaseEENKUlvE_clEvENKUlvE1_clEvEUlS4_S4_E_EESt5arrayIPcLm3EELi4E23TrivialOffsetCalculatorILi2EjESE_ILi1EjENS0_6memory15LoadWithoutCastENSH_16StoreWithoutCastEEEviT_T0_T2_T3_T4_T5_:
.text._ZN2at6native27unrolled_elementwise_kernelINS0_13BinaryFunctorIN3c104HalfES4_S4_ZZZNS0_17hypot_kernel_cudaERNS_18TensorIteratorBaseEENKUlvE_clEvENKUlvE1_clEvEUlS4_S4_E_EESt5arrayIPcLm3EELi4E23TrivialOffsetCalculatorILi2EjESE_ILi1EjENS0_6memory15LoadWithoutCastENSH_16StoreWithoutCastEEEviT_T0_T2_T3_T4_T5_:
        /* <DEDUP_REMOVED lines=10> */
[----:B------:R-:W-:Y:S01]  /*00a0*/  @!P0 IADD3 R17, R17, 0x80, RZ ;  /* 0x0000008011118810 */ /* 0x000fe20007ffe0ff */
[----:B------:R-:W0:Y:S03]  /*00b0*/  @!P0 LDC.64 R24, c[0x0][0x228] ;  /* 0x00008a00ff188b82 */ /* 0x000e260000000a00 */
[----:B------:R-:W-:-:S13]  /*00c0*/  ISETP.GE.AND P1, PT, R17, R12, PT ;  /* 0x0000000c1100720c */ /* 0x000fda0003f26270 */
[----:B------:R-:W1:Y:S01]  /*00d0*/  @!P1 LDC.64 R22, c[0x0][0x220] ;  /* 0x00008800ff169b82 */ /* 0x000e620000000a00 */
[----:B------:R-:W-:Y:S02]  /*00e0*/  @!P1 IMAD R19, R0, 0x200, R17 ;  /* 0x0000020000139824 */ /* 0x000fe400078e0211 */
[----:B------:R-:W-:-:S05]  /*00f0*/  @!P1 VIADD R17, R17, 0x80 ;  /* 0x0000008011119836 */ /* 0x000fca0000000000 */
[C---:B------:R-:W-:Y:S01]  /*0100*/  ISETP.GE.AND P3, PT, R17.reuse, R12, PT ;  /* 0x0000000c1100720c */ /* 0x040fe20003f66270 */
[----:B0-----:R-:W-:Y:S01]  /*0110*/  @!P0 IMAD.WIDE.U32 R24, R14, 0x2, R24 ;  /* 0x000000020e188825 */ /* 0x001fe200078e0018 */
[----:B------:R-:W0:Y:S11]  /*0120*/  @!P1 LDC.64 R2, c[0x0][0x228] ;  /* 0x00008a00ff029b82 */ /* 0x000e360000000a00 */
[----:B------:R-:W2:Y:S01]  /*0130*/  @!P3 LDC.64 R4, c[0x0][0x220] ;  /* 0x00008800ff04bb82 */ /* 0x000ea20000000a00 */
[----:B------:R-:W-:Y:S01]  /*0140*/  @!P3 LEA R21, R0, R17, 0x9 ;  /* 0x000000110015b211 */ /* 0x000fe200078e48ff */
[----:B------:R-:W-:-:S02]  /*0150*/  @!P3 VIADD R17, R17, 0x80 ;  /* 0x000000801111b836 */ /* 0x000fc40000000000 */
[----:B-1----:R-:W-:-:S03]  /*0160*/  @!P1 IMAD.WIDE.U32 R22, R19, 0x2, R22 ;  /* 0x0000000213169825 */ /* 0x002fc600078e0016 */
[----:B------:R-:W-:Y:S01]  /*0170*/  ISETP.GE.AND P2, PT, R17, R12, PT ;  /* 0x0000000c1100720c */ /* 0x000fe20003f46270 */
[----:B------:R-:W1:Y:S01]  /*0180*/  @!P3 LDC.64 R6, c[0x0][0x228] ;  /* 0x00008a00ff06bb82 */ /* 0x000e620000000a00 */
[----:B------:R3:W5:Y:S07]  /*0190*/  @!P1 LDG.E.U16 R13, desc[UR4][R22.64] ;  /* 0x00000004160d9981 */ /* 0x00076e000c1e1500 */
[----:B---3--:R-:W3:Y:S01]  /*01a0*/  @!P0 LDC.64 R22, c[0x0][0x220] ;  /* 0x00008800ff168b82 */ /* 0x008ee20000000a00 */
[----:B------:R-:W-:Y:S01]  /*01b0*/  PRMT R18, RZ, 0x7610, R18 ;  /* 0x00007610ff127816 */ /* 0x000fe20000000012 */
[----:B0-----:R-:W-:-:S04]  /*01c0*/  @!P1 IMAD.WIDE.U32 R2, R19, 0x2, R2 ;  /* 0x0000000213029825 */ /* 0x001fc800078e0002 */
[C---:B--2---:R-:W-:Y:S01]  /*01d0*/  @!P3 IMAD.WIDE.U32 R4, R21.reuse, 0x2, R4 ;  /* 0x000000021504b825 */ /* 0x044fe200078e0004 */
[----:B------:R0:W5:Y:S01]  /*01e0*/  @!P1 LDG.E.U16 R18, desc[UR4][R2.64] ;  /* 0x0000000402129981 */ /* 0x000162000c1e1500 */
[----:B------:R-:W2:Y:S02]  /*01f0*/  @!P2 LDC.64 R10, c[0x0][0x228] ;  /* 0x00008a00ff0aab82 */ /* 0x000ea40000000a00 */
[----:B------:R-:W-:Y:S02]  /*0200*/  @!P2 IMAD R17, R0, 0x200, R17 ;  /* 0x000002000011a824 */ /* 0x000fe400078e0211 */
[----:B-1----:R-:W-:Y:S01]  /*0210*/  @!P3 IMAD.WIDE.U32 R6, R21, 0x2, R6 ;  /* 0x000000021506b825 */ /* 0x002fe200078e0006 */
[----:B------:R-:W-:-:S03]  /*0220*/  PRMT R21, RZ, 0x7610, R21 ;  /* 0x00007610ff157816 */ /* 0x000fc60000000015 */
[----:B------:R-:W1:Y:S03]  /*0230*/  @!P2 LDC.64 R8, c[0x0][0x220] ;  /* 0x00008800ff08ab82 */ /* 0x000e660000000a00 */
[----:B------:R-:W5:Y:S01]  /*0240*/  @!P0 LDG.E.U16 R21, desc[UR4][R24.64] ;  /* 0x0000000418158981 */ /* 0x000f62000c1e1500 */
[----:B---3--:R-:W-:Y:S01]  /*0250*/  @!P0 IMAD.WIDE.U32 R22, R14, 0x2, R22 ;  /* 0x000000020e168825 */ /* 0x008fe200078e0016 */
[----:B------:R-:W-:-:S03]  /*0260*/  PRMT R14, RZ, 0x7610, R14 ;  /* 0x00007610ff0e7816 */ /* 0x000fc6000000000e */
[----:B0-----:R-:W0:Y:S03]  /*0270*/  @!P0 LDC.64 R2, c[0x0][0x218] ;  /* 0x00008600ff028b82 */ /* 0x001e260000000a00 */
[----:B------:R-:W5:Y:S01]  /*0280*/  @!P0 LDG.E.U16 R14, desc[UR4][R22.64] ;  /* 0x00000004160e8981 */ /* 0x000f62000c1e1500 */
[----:B------:R-:W-:Y:S01]  /*0290*/  PRMT R19, RZ, 0x7610, R19 ;  /* 0x00007610ff137816 */ /* 0x000fe20000000013 */
[C---:B--2---:R-:W-:Y:S01]  /*02a0*/  @!P2 IMAD.WIDE.U32 R10, R17.reuse, 0x2, R10 ;  /* 0x00000002110aa825 */ /* 0x044fe200078e000a */
[----:B------:R-:W-:Y:S02]  /*02b0*/  PRMT R20, RZ, 0x7610, R20 ;  /* 0x00007610ff147816 */ /* 0x000fe40000000014 */
[----:B------:R-:W-:Y:S02]  /*02c0*/  PRMT R16, RZ, 0x7610, R16 ;  /* 0x00007610ff107816 */ /* 0x000fe40000000010 */
[----:B------:R2:W5:Y:S01]  /*02d0*/  @!P3 LDG.E.U16 R19, desc[UR4][R4.64] ;  /* 0x000000040413b981 */ /* 0x000562000c1e1500 */
[----:B-1----:R-:W-:Y:S01]  /*02e0*/  @!P2 IMAD.WIDE.U32 R8, R17, 0x2, R8 ;  /* 0x000000021108a825 */ /* 0x002fe200078e0008 */
[----:B------:R-:W-:-:S02]  /*02f0*/  PRMT R17, RZ, 0x7610, R17 ;  /* 0x00007610ff117816 */ /* 0x000fc40000000011 */
[----:B------:R1:W5:Y:S04]  /*0300*/  @!P3 LDG.E.U16 R20, desc[UR4][R6.64] ;  /* 0x000000040614b981 */ /* 0x000368000c1e1500 */
[----:B------:R3:W5:Y:S01]  /*0310*/  @!P2 LDG.E.U16 R16, desc[UR4][R10.64] ;  /* 0x000000040a10a981 */ /* 0x000762000c1e1500 */
[----:B--2---:R-:W-:-:S03]  /*0320*/  MOV R5, R15 ;  /* 0x0000000f00057202 */ /* 0x004fc60000000f00 */
[----:B------:R2:W5:Y:S01]  /*0330*/  @!P2 LDG.E.U16 R17, desc[UR4][R8.64] ;  /* 0x000000040811a981 */ /* 0x000562000c1e1500 */
[C---:B-1----:R-:W-:Y:S01]  /*0340*/  IADD3 R7, R5.reuse, 0x100, RZ ;  /* 0x0000010005077810 */ /* 0x042fe20007ffe0ff */
[----:B---3--:R-:W-:-:S03]  /*0350*/  VIADD R11, R5, 0x80 ;  /* 0x00000080050b7836 */ /* 0x008fc60000000000 */
[-C--:B------:R-:W-:Y:S01]  /*0360*/  ISETP.GE.AND P2, PT, R7, R12.reuse, PT ;  /* 0x0000000c0700720c */ /* 0x080fe20003f46270 */
[----:B------:R-:W-:Y:S02]  /*0370*/  @!P0 IMAD R7, R0, 0x200, R15 ;  /* 0x0000020000078824 */ /* 0x000fe400078e020f */
[----:B--2---:R-:W-:Y:S01]  /*0380*/  VIADD R9, R5, 0x180 ;  /* 0x0000018005097836 */ /* 0x004fe20000000000 */
[----:B------:R-:W-:Y:S01]  /*0390*/  @!P0 MOV R5, R11 ;  /* 0x0000000b00058202 */ /* 0x000fe20000000f00 */
[----:B------:R-:W-:Y:S01]  /*03a0*/  BSSY B0, `(.L_x_3078) ;  /* 0x0000019000007945 */ /* 0x000fe20003800000 */
[-C--:B------:R-:W-:Y:S01]  /*03b0*/  ISETP.GE.AND P1, PT, R11, R12.reuse, PT ;  /* 0x0000000c0b00720c */ /* 0x080fe20003f26270 */
[----:B0-----:R-:W-:Y:S01]  /*03c0*/  @!P0 IMAD.WIDE.U32 R2, R7, 0x2, R2 ;  /* 0x0000000207028825 */ /* 0x001fe200078e0002 */
[-C--:B------:R-:W-:Y:S02]  /*03d0*/  ISETP.GE.AND P3, PT, R9, R12.reuse, PT ;  /* 0x0000000c0900720c */ /* 0x080fe40003f66270 */
[----:B------:R-:W-:Y:S01]  /*03e0*/  ISETP.GE.AND P4, PT, R5, R12, PT ;  /* 0x0000000c0500720c */ /* 0x000fe20003f86270 */
[----:B------:R-:W-:-:S12]  /*03f0*/  @P0 BRA `(.L_x_3079) ;  /* 0x00000000004c0947 */ /* 0x000fd80003800000 */
        /* <DEDUP_REMOVED lines=19> */
.L_x_3079:
[----:B------:R-:W-:Y:S05]  /*0530*/  BSYNC B0 ;  /* 0x0000000000007941 */ /* 0x000fea0003800000 */
.L_x_3078:
        /* <DEDUP_REMOVED lines=21> */
.L_x_3081:
[----:B------:R-:W-:Y:S05]  /*0690*/  BSYNC B0 ;  /* 0x0000000000007941 */ /* 0x000fea0003800000 */
.L_x_3080:
        /* <DEDUP_REMOVED lines=21> */
.L_x_3083:
[----:B------:R-:W-:Y:S05]  /*07f0*/  BSYNC B0 ;  /* 0x0000000000007941 */ /* 0x000fea0003800000 */
.L_x_3082:
        /* <DEDUP_REMOVED lines=21> */
.L_x_3085:
[----:B------:R-:W-:Y:S05]  /*0950*/  BSYNC B0 ;  /* 0x0000000000007941 */ /* 0x000fea0003800000 */
.L_x_3084:
[----:B------:R0:W-:Y:S01]  /*0960*/  @!P0 STG.E.U16 desc[UR4][R2.64], R4 ;  /* 0x0000000402008986 */ /* 0x0001e2000c101504 */
[----:B------:R-:W-:Y:S04]  /*0970*/  BSSY B0, `(.L_x_3086) ;  /* 0x000000c000007945 */ /* 0x000fe80003800000 */
[----:B------:R-:W-:Y:S05]  /*0980*/  @P4 BRA `(.L_x_3087) ;  /* 0x0000000000284947 */ /* 0x000fea0003800000 */
[----:B------:R-:W1:Y:S01]  /*0990*/  LDC.64 R8, c[0x0][0x218] ;  /* 0x00008600ff087b82 */ /* 0x000e620000000a00 */
[----:B0-----:R-:W-:Y:S01]  /*09a0*/  LEA R3, R0, R5, 0x9 ;  /* 0x0000000500037211 */ /* 0x001fe200078e48ff */
[----:B------:R-:W-:-:S05]  /*09b0*/  VIADD R5, R5, 0x80 ;  /* 0x0000008005057836 */ /* 0x000fca0000000000 */
[----:B------:R-:W-:-:S13]  /*09c0*/  ISETP.GE.AND P0, PT, R5, R12, PT ;  /* 0x0000000c0500720c */ /* 0x000fda0003f06270 */
[----:B-----5:R-:W-:Y:S01]  /*09d0*/  @!P0 LEA R13, R0, R5, 0x9 ;  /* 0x00000005000d8211 */ /* 0x020fe200078e48ff */
[----:B------:R-:W-:Y:S02]  /*09e0*/  @!P0 VIADD R5, R5, 0x80 ;  /* 0x0000008005058836 */ /* 0x000fe40000000000 */
[----:B-1----:R-:W-:-:S04]  /*09f0*/  IMAD.WIDE.U32 R2, R3, 0x2, R8 ;  /* 0x0000000203027825 */ /* 0x002fc800078e0008 */
[----:B------:R-:W-:Y:S01]  /*0a00*/  @!P0 IMAD.WIDE.U32 R8, R13, 0x2, R8 ;  /* 0x000000020d088825 */ /* 0x000fe200078e0008 */
[----:B------:R1:W-:Y:S04]  /*0a10*/  STG.E.U16 desc[UR4][R2.64], R6 ;  /* 0x0000000602007986 */ /* 0x0003e8000c101504 */
[----:B------:R1:W-:Y:S02]  /*0a20*/  @!P0 STG.E.U16 desc[UR4][R8.64], R7 ;  /* 0x0000000708008986 */ /* 0x0003e4000c101504 */
.L_x_3087:
[----:B------:R-:W-:Y:S05]  /*0a30*/  BSYNC B0 ;  /* 0x0000000000007941 */ /* 0x000fea0003800000 */
.L_x_3086:
[----:B------:R-:W-:-:S13]  /*0a40*/  ISETP.GE.AND P0, PT, R5, R12, PT ;  /* 0x0000000c0500720c */ /* 0x000fda0003f06270 */
[----:B------:R-:W-:Y:S05]  /*0a50*/  @P0 EXIT ;  /* 0x000000000000094d */ /* 0x000fea0003800000 */
[----:B01----:R-:W0:Y:S01]  /*0a60*/  LDC.64 R2, c[0x0][0x218] ;  /* 0x00008600ff027b82 */ /* 0x003e220000000a00 */
[----:B------:R-:W-:-:S05]  /*0a70*/  LEA R5, R0, R5, 0x9 ;  /* 0x0000000500057211 */ /* 0x000fca00078e48ff */
[----:B0-----:R-:W-:-:S05]  /*0a80*/  IMAD.WIDE.U32 R2, R5, 0x2, R2 ;  /* 0x0000000205027825 */ /* 0x001fca00078e0002 */
[----:B------:R-:W-:Y:S01]  /*0a90*/  STG.E.U16 desc[UR4][R2.64], R11 ;  /* 0x0000000b02007986 */ /* 0x000fe2000c101504 */
[----:B------:R-:W-:Y:S05]  /*0aa0*/  EXIT ;  /* 0x000000000000794d */ /* 0x000fea0003800000 */
.L_x_3088:
        /* <DEDUP_REMOVED lines=13> */
.L_x_19784:


//--------------------- .text._ZN2at6native29vectorized_elementwise_kernelILi2ENS0_13BinaryFunctorIN3c104HalfES4_S4_ZZZNS0_17hypot_kernel_cudaERNS_18TensorIteratorBaseEENKUlvE_clEvENKUlvE1_clEvEUlS4_S4_E_EESt5arrayIPcLm3EEEEviT0_T1_ --------------------------
	.section	.text._ZN2at6native29vectorized_elementwise_kernelILi2ENS0_13BinaryFunctorIN3c104HalfES4_S4_ZZZNS0_17hypot_kernel_cudaERNS_18TensorIteratorBaseEENKUlvE_clEvENKUlvE1_clEvEUlS4_S4_E_EESt5arrayIPcLm3EEEEviT0_T1_,"ax",@progbits
	.align	128
        .global         _ZN2at6native29vectorized_elementwise_kernelILi2ENS0_13BinaryFunctorIN3c104HalfES4_S4_ZZZNS0_17hypot_kernel_cudaERNS_18TensorIteratorBaseEENKUlvE_clEvENKUlvE1_clEvEUlS4_S4_E_EESt5arrayIPcLm3EEEEviT0_T1_
        .type           _ZN2at6native29vectorized_elementwise_kernelILi2ENS0_13BinaryFunctorIN3c104HalfES4_S4_ZZZNS0_17hypot_kernel_cudaERNS_18TensorIteratorBaseEENKUlvE_clEvENKUlvE1_clEvEUlS4_S4_E_EESt5arrayIPcLm3EEEEviT0_T1_,@function
        .size           _ZN2at6native29vectorized_elementwise_kernelILi2ENS0_13BinaryFunctorIN3c104HalfES4_S4_ZZZNS0_17hypot_kernel_cudaERNS_18TensorIteratorBaseEENKUlvE_clEvENKUlvE1_clEvEUlS4_S4_E_EESt5arrayIPcLm3EEEEviT0_T1_,(.L_x_19785 - _ZN2at6native29vectorized_elementwise_kernelILi2ENS0_13BinaryFunctorIN3c104HalfES4_S4_ZZZNS0_17hypot_kernel_cudaERNS_18TensorIteratorBaseEENKUlvE_clEvENKUlvE1_clEvEUlS4_S4_E_EESt5arrayIPcLm3EEEEviT0_T1_)
        .other          _ZN2at6native29vectorized_elementwise_kernelILi2ENS0_13BinaryFunctorIN3c104HalfES4_S4_ZZZNS0_17hypot_kernel_cudaERNS_18TensorIteratorBaseEENKUlvE_clEvENKUlvE1_clEvEUlS4_S4_E_EESt5arrayIPcLm3EEEEviT0_T1_,@"STO_CUDA_ENTRY STV_DEFAULT"
_ZN2at6native29vectorized_elementwise_kernelILi2ENS0_13BinaryFunctorIN3c104HalfES4_S4_ZZZNS0_17hypot_kernel_cudaERNS_18TensorIteratorBaseEENKUlvE_clEvENKUlvE1_clEvEUlS4_S4_E_EESt5arrayIPcLm3EEEEviT0_T1_:
.text._ZN2at6native29vectorized_elementwise_kernelILi2ENS0_13BinaryFunctorIN3c104HalfES4_S4_ZZZNS0_17hypot_kernel_cudaERNS_18TensorIteratorBaseEENKUlvE_clEvENKUlvE1_clEvEUlS4_S4_E_EESt5arrayIPcLm3EEEEviT0_T1_:
        /* <DEDUP_REMOVED lines=21> */
[----:B------:R0:W4:Y:S04]  /*0150*/  LDG.E R3, desc[UR4][R12.64+0x600] ;  /* 0x000600040c037981 */ /* 0x000128000c1e1900 */
[----:B------:R1:W4:Y:S01]  /*0160*/  LDG.E R2, desc[UR4][R14.64+0x600] ;  /* 0x000600040e027981 */ /* 0x000322000c1e1900 */
[----:B--2---:R-:W-:-:S02]  /*0170*/  HADD2.F32 R7, -RZ, R9.H0_H0 ;  /* 0x20000009ff077230 */ /* 0x004fc40000004100 */
[----:B------:R-:W-:-:S03]  /*0180*/  HADD2.F32 R9, -RZ, R9.H1_H1 ;  /* 0x30000009ff097230 */ /* 0x000fc60000004100 */
[----:B------:R-:W-:Y:S01]  /*0190*/  FADD.FTZ R7, |R7|, -RZ ;  /* 0x800000ff07077221 */ /* 0x000fe20000010200 */
[--C-:B-----5:R-:W-:Y:S02]  /*01a0*/  HADD2.F32 R8, -RZ, R16.reuse.H0_H0 ;  /* 0x20000010ff087230 */ /* 0x120fe40000004100 */
[----:B------:R-:W-:-:S03]  /*01b0*/  HADD2.F32 R16, -RZ, R16.H1_H1 ;  /* 0x30000010ff107230 */ /* 0x000fc60000004100 */
[----:B------:R-:W-:Y:S01]  /*01c0*/  FADD.FTZ R8, |R8|, -RZ ;  /* 0x800000ff08087221 */ /* 0x000fe20000010200 */
[----:B------:R-:W-:Y:S01]  /*01d0*/  FADD.FTZ R17, |R9|, -RZ ;  /* 0x800000ff09117221 */ /* 0x000fe20000010200 */
[----:B------:R-:W-:-:S03]  /*01e0*/  FADD.FTZ R16, |R16|, -RZ ;  /* 0x800000ff10107221 */ /* 0x000fc60000010200 */
[CC--:B------:R-:W-:Y:S02]  /*01f0*/  VIMNMX R9, R7.reuse, R8.reuse, !PT ;  /* 0x0000000807097248 */ /* 0x0c0fe40007fe0100 */
[----:B0-----:R-:W-:Y:S02]  /*0200*/  VIMNMX R13, R7, R8, PT ;  /* 0x00000008070d7248 */ /* 0x001fe40003fe0100 */
[----:B------:R-:W-:Y:S01]  /*0210*/  LOP3.LUT R12, R9, 0xfe000000, RZ, 0xc0, !PT ;  /* 0xfe000000090c7812 */ /* 0x000fe200078ec0ff */
[----:B---3--:R-:W-:Y:S01]  /*0220*/  HADD2.F32 R8, -RZ, R4.H0_H0 ;  /* 0x20000004ff087230 */ /* 0x008fe20000004100 */
[CC--:B-1----:R-:W-:Y:S02]  /*0230*/  VIMNMX R15, R17.reuse, R16.reuse, PT ;  /* 0x00000010110f7248 */ /* 0x0c2fe40003fe0100 */
[----:B------:R-:W-:Y:S01]  /*0240*/  VIMNMX R14, R17, R16, !PT ;  /* 0x00000010110e7248 */ /* 0x000fe20007fe0100 */
[--C-:B----4-:R-:W-:Y:S01]  /*0250*/  HADD2.F32 R16, -RZ, R6.reuse.H1_H1 ;  /* 0x30000006ff107230 */ /* 0x110fe20000004100 */
[----:B------:R-:W-:Y:S01]  /*0260*/  IADD3 R18, -R12, 0x7e800000, RZ ;  /* 0x7e8000000c127810 */ /* 0x000fe20007ffe1ff */
[----:B------:R-:W-:-:S02]  /*0270*/  HADD2.F32 R7, -RZ, R6.H0_H0 ;  /* 0x20000006ff077230 */ /* 0x000fc40000004100 */
[----:B------:R-:W-:Y:S01]  /*0280*/  FADD.FTZ R21, |R8|, -RZ ;  /* 0x800000ff08157221 */ /* 0x000fe20000010200 */
[----:B------:R-:W-:Y:S02]  /*0290*/  HADD2.F32 R19, -RZ, R4.H1_H1 ;  /* 0x30000004ff137230 */ /* 0x000fe40000004100 */
[----:B------:R-:W-:Y:S01]  /*02a0*/  FADD.FTZ R8, |R16|, -RZ ;  /* 0x800000ff10087221 */ /* 0x000fe20000010200 */
[-C--:B------:R-:W-:Y:S01]  /*02b0*/  FMUL.FTZ R4, R13, R18.reuse ;  /* 0x000000120d047220 */ /* 0x080fe20000410000 */
[----:B------:R-:W-:Y:S01]  /*02c0*/  FADD.FTZ R6, |R7|, -RZ ;  /* 0x800000ff07067221 */ /* 0x000fe20000010200 */
[----:B------:R-:W-:Y:S01]  /*02d0*/  LOP3.LUT R16, R14, 0xfe000000, RZ, 0xc0, !PT ;  /* 0xfe0000000e107812 */ /* 0x000fe200078ec0ff */
[----:B------:R-:W-:Y:S01]  /*02e0*/  FMUL.FTZ R18, R9, R18 ;  /* 0x0000001209127220 */ /* 0x000fe20000410000 */
[----:B------:R-:W-:Y:S02]  /*02f0*/  FMUL.FTZ R7, R4, R4 ;  /* 0x0000000404077220 */ /* 0x000fe40000410000 */
[----:B------:R-:W-:Y:S01]  /*0300*/  IADD3 R22, -R16, 0x7e800000, RZ ;  /* 0x7e80000010167810 */ /* 0x000fe20007ffe1ff */
[----:B------:R-:W-:Y:S01]  /*0310*/  FADD.FTZ R19, |R19|, -RZ ;  /* 0x800000ff13137221 */ /* 0x000fe20000010200 */
[-C--:B------:R-:W-:Y:S01]  /*0320*/  VIMNMX R4, R6, R21.reuse, !PT ;  /* 0x0000001506047248 */ /* 0x080fe20007fe0100 */
[----:B------:R-:W-:Y:S01]  /*0330*/  FFMA.FTZ R20, R18, R18, R7 ;  /* 0x0000001212147223 */ /* 0x000fe20000010007 */
[----:B------:R-:W-:Y:S01]  /*0340*/  VIMNMX R7, R6, R21, PT ;  /* 0x0000001506077248 */ /* 0x000fe20003fe0100 */
[----:B------:R-:W-:Y:S01]  /*0350*/  FMUL.FTZ R18, R15, R22 ;  /* 0x000000160f127220 */ /* 0x000fe20000410000 */
[----:B------:R-:W-:-:S02]  /*0360*/  LOP3.LUT R17, R4, 0xfe000000, RZ, 0xc0, !PT ;  /* 0xfe00000004117812 */ /* 0x000fc400078ec0ff */
[----:B------:R-:W-:Y:S01]  /*0370*/  VIMNMX R6, R8, R19, !PT ;  /* 0x0000001308067248 */ /* 0x000fe20007fe0100 */
[----:B------:R-:W-:Y:S01]  /*0380*/  FMUL.FTZ R22, R14, R22 ;  /* 0x000000160e167220 */ /* 0x000fe20000410000 */
[----:B------:R-:W-:Y:S01]  /*0390*/  IADD3 R21, -R17, 0x7e800000, RZ ;  /* 0x7e80000011157810 */ /* 0x000fe20007ffe1ff */
[----:B------:R-:W-:Y:S01]  /*03a0*/  FMUL.FTZ R23, R18, R18 ;  /* 0x0000001212177220 */ /* 0x000fe20000410000 */
[----:B------:R-:W-:-:S03]  /*03b0*/  LOP3.LUT R18, R6, 0xfe000000, RZ, 0xc0, !PT ;  /* 0xfe00000006127812 */ /* 0x000fc600078ec0ff */
[----:B------:R-:W-:Y:S01]  /*03c0*/  FFMA.FTZ R22, R22, R22, R23 ;  /* 0x0000001616167223 */ /* 0x000fe20000010017 */
[----:B------:R-:W-:Y:S01]  /*03d0*/  FMUL.FTZ R23, R7, R21 ;  /* 0x0000001507177220 */ /* 0x000fe20000410000 */
[----:B------:R-:W-:Y:S02]  /*03e0*/  VIMNMX R8, R8, R19, PT ;  /* 0x0000001308087248 */ /* 0x000fe40003fe0100 */
[----:B------:R-:W-:Y:S01]  /*03f0*/  IADD3 R25, -R18, 0x7e800000, RZ ;  /* 0x7e80000012197810 */ /* 0x000fe20007ffe1ff */
[----:B------:R-:W-:Y:S01]  /*0400*/  FMUL.FTZ R21, R4, R21 ;  /* 0x0000001504157220 */ /* 0x000fe20000410000 */
[----:B------:R-:W-:Y:S01]  /*0410*/  FMUL.FTZ R24, R23, R23 ;  /* 0x0000001717187220 */ /* 0x000fe20000410000 */
[----:B------:R-:W0:Y:S02]  /*0420*/  MUFU.SQRT R20, R20 ;  /* 0x0000001400147308 */ /* 0x000e240000002000 */
[----:B------:R-:W-:Y:S01]  /*0430*/  FMUL.FTZ R23, R8, R25 ;  /* 0x0000001908177220 */ /* 0x000fe20000410000 */
[----:B------:R-:W-:Y:S01]  /*0440*/  FFMA.FTZ R21, R21, R21, R24 ;  /* 0x0000001515157223 */ /* 0x000fe20000010018 */
[----:B------:R-:W-:-:S04]  /*0450*/  FSETP.NEU.FTZ.AND P0, PT, R13, RZ, PT ;  /* 0x000000ff0d00720b */ /* 0x000fc80003f1d000 */
[----:B------:R-:W1:Y:S01]  /*0460*/  MUFU.SQRT R19, R22 ;  /* 0x0000001600137308 */ /* 0x000e620000002000 */
[----:B------:R-:W-:Y:S01]  /*0470*/  FSETP.NEU.FTZ.AND P2, PT, R15, RZ, PT ;  /* 0x000000ff0f00720b */ /* 0x000fe20003f5d000 */
[----:B------:R-:W-:Y:S01]  /*0480*/  FMUL.FTZ R25, R6, R25 ;  /* 0x0000001906197220 */ /* 0x000fe20000410000 */
[----:B------:R-:W-:Y:S01]  /*0490*/  FMUL.FTZ R24, R23, R23 ;  /* 0x0000001717187220 */ /* 0x000fe20000410000 */
[----:B------:R-:W-:-:S03]  /*04a0*/  LOP3.LUT R23, R12, 0x800000, RZ, 0xfc, !PT ;  /* 0x008000000c177812 */ /* 0x000fc600078efcff */
[----:B------:R-:W-:Y:S01]  /*04b0*/  FFMA.FTZ R24, R25, R25, R24 ;  /* 0x0000001919187223 */ /* 0x000fe20000010018 */
        /* <DEDUP_REMOVED lines=9> */
[----:B------:R-:W-:Y:S02]  /*0550*/  LOP3.LUT R12, R17, 0x800000, RZ, 0xfc, !PT ;  /* 0x00800000110c7812 */ /* 0x000fe400078efcff */
[----:B------:R-:W-:Y:S02]  /*0560*/  FSEL R9, R9, +INF , P1 ;  /* 0x7f80000009097808 */ /* 0x000fe40000800000 */
[----:B------:R-:W-:Y:S01]  /*0570*/  FSEL R14, R14, +INF , P0 ;  /* 0x7f8000000e0e7808 */ /* 0x000fe20000000000 */
[----:B--2---:R-:W-:Y:S01]  /*0580*/  @P3 FMUL.FTZ R4, R21, R12 ;  /* 0x0000000c15043220 */ /* 0x004fe20000410000 */
[----:B------:R-:W-:Y:S01]  /*0590*/  LOP3.LUT R13, R18, 0x800000, RZ, 0xfc, !PT ;  /* 0x00800000120d7812 */ /* 0x000fe200078efcff */
[--C-:B------:R-:W-:Y:S01]  /*05a0*/  HADD2.F32 R12, -RZ, R10.reuse.H0_H0 ;  /* 0x2000000aff0c7230 */ /* 0x100fe20000004100 */
[----:B------:R-:W-:Y:S01]  /*05b0*/  F2FP.F16.F32.PACK_AB R9, R14, R9 ;  /* 0x000000090e09723e */ /* 0x000fe200000000ff */
[----:B------:R-:W-:-:S02]  /*05c0*/  HADD2.F32 R14, -RZ, R10.H1_H1 ;  /* 0x3000000aff0e7230 */ /* 0x000fc40000004100 */
[--C-:B------:R-:W-:Y:S02]  /*05d0*/  HADD2.F32 R10, -RZ, R11.reuse.H0_H0 ;  /* 0x2000000bff0a7230 */ /* 0x100fe40000004100 */
[----:B0-----:R-:W-:Y:S01]  /*05e0*/  @P4 FMUL.FTZ R6, R24, R13 ;  /* 0x0000000d18064220 */ /* 0x001fe20000410000 */
[----:B------:R-:W-:Y:S02]  /*05f0*/  HADD2.F32 R11, -RZ, R11.H1_H1 ;  /* 0x3000000bff0b7230 */ /* 0x000fe40000004100 */
[----:B------:R-:W-:Y:S01]  /*0600*/  FADD.FTZ R12, |R12|, -RZ ;  /* 0x800000ff0c0c7221 */ /* 0x000fe20000010200 */
[----:B------:R-:W-:Y:S01]  /*0610*/  FADD.FTZ R13, |R10|, -RZ ;  /* 0x800000ff0a0d7221 */ /* 0x000fe20000010200 */
[----:B------:R-:W-:Y:S02]  /*0620*/  HADD2.F32 R17, -RZ, R3.H0_H0 ;  /* 0x20000003ff117230 */ /* 0x000fe40000004100 */
[----:B------:R-:W-:Y:S02]  /*0630*/  HADD2.F32 R18, -RZ, R2.H0_H0 ;  /* 0x20000002ff127230 */ /* 0x000fe40000004100 */
[----:B------:R-:W-:Y:S01]  /*0640*/  FADD.FTZ R15, |R14|, -RZ ;  /* 0x800000ff0e0f7221 */ /* 0x000fe20000010200 */
[----:B------:R-:W-:Y:S01]  /*0650*/  FADD.FTZ R16, |R11|, -RZ ;  /* 0x800000ff0b107221 */ /* 0x000fe20000010200 */
[-C--:B------:R-:W-:Y:S01]  /*0660*/  VIMNMX R10, R12, R13.reuse, !PT ;  /* 0x0000000d0c0a7248 */ /* 0x080fe20007fe0100 */
[----:B------:R-:W-:Y:S01]  /*0670*/  FADD.FTZ R17, |R17|, -RZ ;  /* 0x800000ff11117221 */ /* 0x000fe20000010200 */
[----:B------:R-:W-:Y:S01]  /*0680*/  FADD.FTZ R20, |R18|, -RZ ;  /* 0x800000ff12147221 */ /* 0x000fe20000010200 */
[----:B------:R-:W-:-:S02]  /*0690*/  VIMNMX R11, R12, R13, PT ;  /* 0x0000000d0c0b7248 */ /* 0x000fc40003fe0100 */
[CC--:B------:R-:W-:Y:S02]  /*06a0*/  VIMNMX R13, R15.reuse, R16.reuse, !PT ;  /* 0x000000100f0d7248 */ /* 0x0c0fe40007fe0100 */
[----:B------:R-:W-:Y:S02]  /*06b0*/  LOP3.LUT R18, R10, 0xfe000000, RZ, 0xc0, !PT ;  /* 0xfe0000000a127812 */ /* 0x000fe400078ec0ff */
[----:B------:R-:W-:Y:S02]  /*06c0*/  VIMNMX R14, R15, R16, PT ;  /* 0x000000100f0e7248 */ /* 0x000fe40003fe0100 */
[CC--:B------:R-:W-:Y:S02]  /*06d0*/  VIMNMX R15, R17.reuse, R20.reuse, PT ;  /* 0x00000014110f7248 */ /* 0x0c0fe40003fe0100 */
[----:B------:R-:W-:Y:S02]  /*06e0*/  VIMNMX R12, R17, R20, !PT ;  /* 0x00000014110c7248 */ /* 0x000fe40007fe0100 */
[----:B------:R-:W-:-:S02]  /*06f0*/  LOP3.LUT R16, R13, 0xfe000000, RZ, 0xc0, !PT ;  /* 0xfe0000000d107812 */ /* 0x000fc400078ec0ff */
[----:B------:R-:W-:Y:S01]  /*0700*/  IADD3 R17, -R18, 0x7e800000, RZ ;  /* 0x7e80000012117810 */ /* 0x000fe20007ffe1ff */
[----:B------:R-:W-:Y:S01]  /*0710*/  HADD2.F32 R3, -RZ, R3.H1_H1 ;  /* 0x30000003ff037230 */ /* 0x000fe20000004100 */
[----:B------:R-:W-:Y:S01]  /*0720*/  IADD3 R21, -R16, 0x7e800000, RZ ;  /* 0x7e80000010157810 */ /* 0x000fe20007ffe1ff */
[----:B------:R-:W-:Y:S01]  /*0730*/  HADD2.F32 R23, -RZ, R2.H1_H1 ;  /* 0x30000002ff177230 */ /* 0x000fe20000004100 */
[----:B------:R-:W-:Y:S01]  /*0740*/  LOP3.LUT R19, R12, 0xfe000000, RZ, 0xc0, !PT ;  /* 0xfe0000000c137812 */ /* 0x000fe200078ec0ff */
[-C--:B------:R-:W-:Y:S01]  /*0750*/  FMUL.FTZ R20, R11, R17.reuse ;  /* 0x000000110b147220 */ /* 0x080fe20000410000 */
[----:B------:R-:W-:Y:S01]  /*0760*/  FADD.FTZ R2, |R3|, -RZ ;  /* 0x800000ff03027221 */ /* 0x000fe20000010200 */
[----:B------:R-:W-:Y:S01]  /*0770*/  FMUL.FTZ R17, R10, R17 ;  /* 0x000000110a117220 */ /* 0x000fe20000410000 */
[----:B------:R-:W-:Y:S01]  /*0780*/  IADD3 R3, -R19, 0x7e800000, RZ ;  /* 0x7e80000013037810 */ /* 0x000fe20007ffe1ff */
[-C--:B------:R-:W-:Y:S01]  /*0790*/  FMUL.FTZ R22, R14, R21.reuse ;  /* 0x000000150e167220 */ /* 0x080fe20000410000 */
[----:B------:R-:W-:Y:S01]  /*07a0*/  FMUL.FTZ R20, R20, R20 ;  /* 0x0000001414147220 */ /* 0x000fe20000410000 */
[----:B------:R-:W-:Y:S01]  /*07b0*/  FADD.FTZ R23, |R23|, -RZ ;  /* 0x800000ff17177221 */ /* 0x000fe20000010200 */
[----:B------:R-:W-:Y:S01]  /*07c0*/  FMUL.FTZ R24, R13, R21 ;  /* 0x000000150d187220 */ /* 0x000fe20000410000 */
[----:B------:R-:W-:Y:S01]  /*07d0*/  FMUL.FTZ R25, R22, R22 ;  /* 0x0000001616197220 */ /* 0x000fe20000410000 */
[----:B------:R-:W-:Y:S01]  /*07e0*/  FFMA.FTZ R21, R17, R17, R20 ;  /* 0x0000001111157223 */ /* 0x000fe20000010014 */
[----:B------:R-:W-:Y:S01]  /*07f0*/  FMUL.FTZ R20, R15, R3 ;  /* 0x000000030f147220 */ /* 0x000fe20000410000 */
[----:B------:R-:W-:Y:S01]  /*0800*/  VIMNMX R17, R2, R23, !PT ;  /* 0x0000001702117248 */ /* 0x000fe20007fe0100 */
[----:B------:R-:W-:-:S02]  /*0810*/  FFMA.FTZ R22, R24, R24, R25 ;  /* 0x0000001818167223 */ /* 0x000fc40000010019 */
[----:B------:R-:W-:Y:S01]  /*0820*/  FMUL.FTZ R24, R20, R20 ;  /* 0x0000001414187220 */ /* 0x000fe20000410000 */
[----:B------:R-:W-:Y:S02]  /*0830*/  LOP3.LUT R20, R17, 0xfe000000, RZ, 0xc0, !PT ;  /* 0xfe00000011147812 */ /* 0x000fe400078ec0ff */
[----:B------:R-:W-:Y:S02]  /*0840*/  VIMNMX R23, R2, R23, PT ;  /* 0x0000001702177248 */ /* 0x000fe40003fe0100 */
[----:B------:R-:W-:Y:S01]  /*0850*/  IADD3 R26, -R20, 0x7e800000, RZ ;  /* 0x7e800000141a7810 */ /* 0x000fe20007ffe1ff */
[----:B------:R-:W-:-:S04]  /*0860*/  FMUL.FTZ R3, R12, R3 ;  /* 0x000000030c037220 */ /* 0x000fc80000410000 */
[-C--:B------:R-:W-:Y:S01]  /*0870*/  FMUL.FTZ R25, R23, R26.reuse ;  /* 0x0000001a17197220 */ /* 0x080fe20000410000 */
[----:B------:R-:W-:Y:S01]  /*0880*/  FMUL.FTZ R26, R17, R26 ;  /* 0x0000001a111a7220 */ /* 0x000fe20000410000 */
[----:B------:R-:W-:Y:S02]  /*0890*/  FFMA.FTZ R24, R3, R3, R24 ;  /* 0x0000000303187223 */ /* 0x000fe40000010018 */
[----:B------:R-:W-:Y:S01]  /*08a0*/  FMUL.FTZ R25, R25, R25 ;  /* 0x0000001919197220 */ /* 0x000fe20000410000 */
[----:B------:R-:W0:Y:S03]  /*08b0*/  LDC.64 R2, c[0x0][0x218] ;  /* 0x00008600ff027b82 */ /* 0x000e260000000a00 */
[----:B------:R-:W-:Y:S01]  /*08c0*/  FFMA.FTZ R25, R26, R26, R25 ;  /* 0x0000001a1a197223 */ /* 0x000fe20000010019 */
[----:B------:R-:W-:Y:S01]  /*08d0*/  FSETP.NEU.FTZ.AND P4, PT, R7, +INF , PT ;  /* 0x7f8000000700780b */ /* 0x000fe20003f9d000 */
[----:B------:R-:W1:Y:S01]  /*08e0*/  MUFU.SQRT R21, R21 ;  /* 0x0000001500157308 */ /* 0x000e620000002000 */
[----:B------:R-:W-:-:S02]  /*08f0*/  FSETP.NEU.FTZ.AND P1, PT, R11, RZ, PT ;  /* 0x000000ff0b00720b */ /* 0x000fc40003f3d000 */
[----:B------:R-:W-:-:S05]  /*0900*/  FSETP.NEU.FTZ.AND P6, PT, R14, RZ, PT ;  /* 0x000000ff0e00720b */ /* 0x000fca0003fdd000 */
[----:B------:R-:W2:Y:S01]  /*0910*/  MUFU.SQRT R22, R22 ;  /* 0x0000001600167308 */ /* 0x000ea20000002000 */
[----:B------:R-:W-:Y:S02]  /*0920*/  FSETP.NEU.FTZ.AND P5, PT, R15, RZ, PT ;  /* 0x000000ff0f00720b */ /* 0x000fe40003fbd000 */
[----:B------:R-:W-:-:S05]  /*0930*/  FSETP.NEU.FTZ.AND P0, PT, R23, RZ, PT ;  /* 0x000000ff1700720b */ /* 0x000fca0003f1d000 */
[----:B------:R-:W3:Y:S08]  /*0940*/  MUFU.SQRT R24, R24 ;  /* 0x0000001800187308 */ /* 0x000ef00000002000 */
[----:B------:R-:W4:Y:S01]  /*0950*/  MUFU.SQRT R7, R25 ;  /* 0x0000001900077308 */ /* 0x000f220000002000 */
[----:B------:R-:W-:Y:S02]  /*0960*/  FSETP.NEU.FTZ.AND P2, PT, R11, +INF , PT ;  /* 0x7f8000000b00780b */ /* 0x000fe40003f5d000 */
[----:B------:R-:W-:-:S02]  /*0970*/  LOP3.LUT R18, R18, 0x800000, RZ, 0xfc, !PT ;  /* 0x0080000012127812 */ /* 0x000fc400078efcff */
[----:B------:R-:W-:Y:S02]  /*0980*/  LOP3.LUT R11, R16, 0x800000, RZ, 0xfc, !PT ;  /* 0x00800000100b7812 */ /* 0x000fe400078efcff */
[----:B------:R-:W-:Y:S02]  /*0990*/  LOP3.LUT R19, R19, 0x800000, RZ, 0xfc, !PT ;  /* 0x0080000013137812 */ /* 0x000fe400078efcff */
[----:B------:R-:W-:Y:S01]  /*09a0*/  LOP3.LUT R20, R20, 0x800000, RZ, 0xfc, !PT ;  /* 0x0080000014147812 */ /* 0x000fe200078efcff */
[----:B-1----:R-:W-:Y:S01]  /*09b0*/  @P1 FMUL.FTZ R10, R21, R18 ;  /* 0x00000012150a1220 */ /* 0x002fe20000410000 */
[----:B--2---:R-:W-:Y:S01]  /*09c0*/  @P6 FMUL.FTZ R13, R22, R11 ;  /* 0x0000000b160d6220 */ /* 0x004fe20000410000 */
[----:B---3--:R-:W-:Y:S01]  /*09d0*/  @P5 FMUL.FTZ R12, R24, R19 ;  /* 0x00000013180c5220 */ /* 0x008fe20000410000 */
[----:B------:R-:W-:Y:S02]  /*09e0*/  FSETP.NEU.FTZ.AND P3, PT, R8, +INF , PT ;  /* 0x7f8000000800780b */ /* 0x000fe40003f7d000 */
[----:B------:R-:W-:Y:S01]  /*09f0*/  FSETP.NEU.FTZ.AND P1, PT, R14, +INF , PT ;  /* 0x7f8000000e00780b */ /* 0x000fe20003f3d000 */
[----:B----4-:R-:W-:Y:S01]  /*0a00*/  @P0 FMUL.FTZ R17, R7, R20 ;  /* 0x0000001407110220 */ /* 0x010fe20000410000 */
[----:B------:R-:W-:-:S02]  /*0a10*/  FSETP.NEU.FTZ.AND P6, PT, R15, +INF , PT ;  /* 0x7f8000000f00780b */ /* 0x000fc40003fdd000 */
[----:B------:R-:W-:Y:S01]  /*0a20*/  FSETP.NEU.FTZ.AND P5, PT, R23, +INF , PT ;  /* 0x7f8000001700780b */ /* 0x000fe20003fbd000 */
[----:B0-----:R-:W-:Y:S01]  /*0a30*/  IMAD.WIDE.U32 R2, R0, 0x2, R2 ;  /* 0x0000000200027825 */ /* 0x001fe200078e0002 */
[----:B------:R-:W-:Y:S02]  /*0a40*/  FSEL R4, R4, +INF , P4 ;  /* 0x7f80000004047808 */ /* 0x000fe40002000000 */
[----:B------:R-:W-:Y:S02]  /*0a50*/  FSEL R7, R6, +INF , P3 ;  /* 0x7f80000006077808 */ /* 0x000fe40001800000 */
[----:B------:R-:W-:Y:S02]  /*0a60*/  FSEL R10, R10, +INF , P2 ;  /* 0x7f8000000a0a7808 */ /* 0x000fe40001000000 */
[----:B------:R-:W-:Y:S02]  /*0a70*/  FSEL R13, R13, +INF , P1 ;  /* 0x7f8000000d0d7808 */ /* 0x000fe40000800000 */
[----:B------:R-:W-:-:S02]  /*0a80*/  FSEL R12, R12, +INF , P6 ;  /* 0x7f8000000c0c7808 */ /* 0x000fc40003000000 */
[----:B------:R-:W-:Y:S01]  /*0a90*/  FSEL R17, R17, +INF , P5 ;  /* 0x7f80000011117808 */ /* 0x000fe20002800000 */
[----:B------:R-:W-:Y:S01]  /*0aa0*/  IMAD.WIDE R2, R5, 0x4, R2 ;  /* 0x0000000405027825 */ /* 0x000fe200078e0202 */
[----:B------:R-:W-:Y:S02]  /*0ab0*/  F2FP.F16.F32.PACK_AB R7, R7, R4 ;  /* 0x000000040707723e */ /* 0x000fe400000000ff */
[----:B------:R-:W-:Y:S02]  /*0ac0*/  F2FP.F16.F32.PACK_AB R13, R13, R10 ;  /* 0x0000000a0d0d723e */ /* 0x000fe400000000ff */
[----:B------:R-:W-:Y:S01]  /*0ad0*/  F2FP.F16.F32.PACK_AB R17, R17, R12 ;  /* 0x0000000c1111723e */ /* 0x000fe200000000ff */
[----:B------:R-:W-:Y:S04]  /*0ae0*/  STG.E desc[UR4][R2.64], R9 ;  /* 0x0000000902007986 */ /* 0x000fe8000c101904 */
[----:B------:R-:W-:Y:S04]  /*0af0*/  STG.E desc[UR4][R2.64+0x200], R7 ;  /* 0x0002000702007986 */ /* 0x000fe8000c101904 */
[----:B------:R-:W-:Y:S04]  /*0b00*/  STG.E desc[UR4][R2.64+0x400], R13 ;  /* 0x0004000d02007986 */ /* 0x000fe8000c101904 */
[----:B------:R-:W-:Y:S01]  /*0b10*/  STG.E desc[UR4][R2.64+0x600], R17 ;  /* 0x0006001102007986 */ /* 0x000fe2000c101904 */
[----:B------:R-:W-:Y:S05]  /*0b20*/  EXIT ;  /* 0x000000000000794d */ /* 0x000fea0003800000 */
.L_x_3089:
[----:B------:R-:W0:Y:S02]  /*0b30*/  S2R R3, SR_TID.X ;  /* 0x0000000000037919 */ /* 0x000e240000002100 */
[----:B0-----:R-:W-:Y:S01]  /*0b40*/  ISETP.GE.AND P0, PT, R3, R2, PT ;  /* 0x000000020300720c */ /* 0x001fe20003f06270 */
[----:B------:R-:W-:-:S12]  /*0b50*/  IMAD.MOV.U32 R23, RZ, RZ, R3 ;  /* 0x000000ffff177224 */ /* 0x000fd800078e0003 */
[----:B------:R-:W-:Y:S01]  /*0b60*/  @!P0 IADD3 R22, R0, R23, RZ ;  /* 0x0000001700168210 */ /* 0x000fe20007ffe0ff */
[----:B------:R-:W-:-:S05]  /*0b70*/  @!P0 VIADD R23, R23, 0x80 ;  /* 0x0000008017178836 */ /* 0x000fca0000000000 */
[----:B------:R-:W-:-:S13]  /*0b80*/  ISETP.GE.AND P1, PT, R23, R2, PT ;  /* 0x000000021700720c */ /* 0x000fda0003f26270 */
[----:B------:R-:W-:Y:S01]  /*0b90*/  @!P1 IMAD.IADD R25, R0, 0x1, R23 ;  /* 0x0000000100199824 */ /* 0x000fe200078e0217 */
[----:B------:R-:W-:Y:S01]  /*0ba0*/  @!P1 IADD3 R23, R23, 0x80, RZ ;  /* 0x0000008017179810 */ /* 0x000fe20007ffe0ff */
[----:B------:R-:W0:Y:S03]  /*0bb0*/  @!P1 LDC.64 R20, c[0x0][0x220] ;  /* 0x00008800ff149b82 */ /* 0x000e260000000a00 */
[----:B------:R-:W-:-:S05]  /*0bc0*/  ISETP.GE.AND P2, PT, R23, R2, PT ;  /* 0x000000021700720c */ /* 0x000fca0003f46270 */
[----:B------:R-:W1:Y:S08]  /*0bd0*/  @!P1 LDC.64 R4, c[0x0][0x228] ;  /* 0x00008a00ff049b82 */ /* 0x000e700000000a00 */
        /* <DEDUP_REMOVED lines=9> */
[----:B------:R-:W1:Y:S01]  /*0c70*/  @!P3 LDC.64 R26, c[0x0][0x220] ;  /* 0x00008800ff1abb82 */ /* 0x000e620000000a00 */
[C---:B------:R-:W-:Y:S01]  /*0c80*/  @!P3 IADD3 R9, R0.reuse, R23, RZ ;  /* 0x000000170009b210 */ /* 0x040fe20007ffe0ff */
[----:B------:R-:W-:Y:S01]  /*0c90*/  @!P3 VIADD R23, R23, 0x80 ;  /* 0x000000801717b836 */ /* 0x000fe20000000000 */
[----:B------:R-:W5:Y:S04]  /*0ca0*/  @!P1 LDG.E.U16 R4, desc[UR4][R20.64] ;  /* 0x0000000414049981 */ /* 0x000f68000c1e1500 */
[-C--:B------:R-:W-:Y:S01]  /*0cb0*/  ISETP.GE.AND P4, PT, R23, R2.reuse, PT ;  /* 0x000000021700720c */ /* 0x080fe20003f86270 */
[----:B------:R3:W5:Y:S01]  /*0cc0*/  @!P1 LDG.E.U16 R5, desc[UR4][R24.64] ;  /* 0x0000000418059981 */ /* 0x000762000c1e1500 */
[----:B------:R-:W-:Y:S01]  /*0cd0*/  PRMT R6, RZ, 0x7610, R6 ;  /* 0x00007610ff067816 */ /* 0x000fe20000000006 */
[C---:B--2---:R-:W-:Y:S01]  /*0ce0*/  @!P2 IMAD.WIDE.U32 R18, R7.reuse, 0x2, R18 ;  /* 0x000000020712a825 */ /* 0x044fe200078e0012 */
[----:B------:R-:W2:Y:S03]  /*0cf0*/  @!P3 LDC.64 R14, c[0x0][0x228] ;  /* 0x00008a00ff0ebb82 */ /* 0x000ea60000000a00 */
[----:B0-----:R-:W-:Y:S01]  /*0d00*/  @!P2 IMAD.WIDE.U32 R16, R7, 0x2, R16 ;  /* 0x000000020710a825 */ /* 0x001fe200078e0010 */
[----:B------:R0:W5:Y:S05]  /*0d10*/  @!P2 LDG.E.U16 R6, desc[UR4][R18.64] ;  /* 0x000000041206a981 */ /* 0x00016a000c1e1500 */
[----:B------:R-:W-:Y:S01]  /*0d20*/  @!P4 IADD3 R11, R0, R23, RZ ;  /* 0x00000017000bc210 */ /* 0x000fe20007ffe0ff */
[----:B------:R-:W-:Y:S01]  /*0d30*/  @!P4 VIADD R23, R23, 0x80 ;  /* 0x000000801717c836 */ /* 0x000fe20000000000 */
[----:B------:R-:W4:Y:S04]  /*0d40*/  @!P4 LDC.64 R12, c[0x0][0x220] ;  /* 0x00008800ff0ccb82 */ /* 0x000f280000000a00 */
[----:B------:R-:W-:-:S02]  /*0d50*/  ISETP.GE.AND P1, PT, R23, R2, PT ;  /* 0x000000021700720c */ /* 0x000fc40003f26270 */
[----:B------:R-:W-:Y:S02]  /*0d60*/  PRMT R7, RZ, 0x7610, R7 ;  /* 0x00007610ff077816 */ /* 0x000fe40000000007 */
[----:B---3--:R-:W3:Y:S04]  /*0d70*/  @!P4 LDC.64 R24, c[0x0][0x228] ;  /* 0x00008a00ff18cb82 */ /* 0x008ee80000000a00 */
[----:B------:R1:W5:Y:S05]  /*0d80*/  @!P2 LDG.E.U16 R7, desc[UR4][R16.64] ;  /* 0x000000041007a981 */ /* 0x00036a000c1e1500 */
[----:B0-----:R-:W-:Y:S01]  /*0d90*/  @!P1 IADD3 R19, R0, R23, RZ ;  /* 0x0000001700139210 */ /* 0x001fe20007ffe0ff */
[----:B------:R-:W-:Y:S01]  /*0da0*/  @!P1 VIADD R23, R23, 0x80 ;  /* 0x0000008017179836 */ /* 0x000fe20000000000 */
[----:B------:R-:W-:Y:S01]  /*0db0*/  PRMT R10, RZ, 0x7610, R10 ;  /* 0x00007610ff0a7816 */ /* 0x000fe2000000000a */
[----:B------:R-:W0:Y:S03]  /*0dc0*/  @!P1 LDC.64 R20, c[0x0][0x220] ;  /* 0x00008800ff149b82 */ /* 0x000e260000000a00 */
[----:B------:R-:W-:Y:S01]  /*0dd0*/  ISETP.GE.AND P2, PT, R23, R2, PT ;  /* 0x000000021700720c */ /* 0x000fe20003f46270 */
[----:B----4-:R-:W-:Y:S01]  /*0de0*/  @!P4 IMAD.WIDE.U32 R12, R11, 0x2, R12 ;  /* 0x000000020b0cc825 */ /* 0x010fe200078e000c */
[----:B------:R-:W-:-:S03]  /*0df0*/  PRMT R8, RZ, 0x7610, R8 ;  /* 0x00007610ff087816 */ /* 0x000fc60000000008 */
[----:B-1----:R-:W1:Y:S01]  /*0e00*/  @!P1 LDC.64 R16, c[0x0][0x228] ;  /* 0x00008a00ff109b82 */ /* 0x002e620000000a00 */
[----:B------:R4:W5:Y:S07]  /*0e10*/  @!P4 LDG.E.U16 R10, desc[UR4][R12.64] ;  /* 0x000000040c0ac981 */ /* 0x00096e000c1e1500 */
[----:B----4-:R-:W4:Y:S01]  /*0e20*/  @!P2 LDC.64 R12, c[0x0][0x220] ;  /* 0x00008800ff0cab82 */ /* 0x010f220000000a00 */
[----:B------:R-:W-:-:S04]  /*0e30*/  @!P3 IMAD.WIDE.U32 R26, R9, 0x2, R26 ;  /* 0x00000002091ab825 */ /* 0x000fc800078e001a */
[----:B---3--:R-:W-:Y:S01]  /*0e40*/  @!P4 IMAD.WIDE.U32 R24, R11, 0x2, R24 ;  /* 0x000000020b18c825 */ /* 0x008fe200078e0018 */
[----:B------:R-:W-:Y:S01]  /*0e50*/  PRMT R11, RZ, 0x7610, R11 ;  /* 0x00007610ff0b7816 */ /* 0x000fe2000000000b */
[----:B------:R3:W5:Y:S02]  /*0e60*/  @!P3 LDG.E.U16 R8, desc[UR4][R26.64] ;  /* 0x000000041a08b981 */ /* 0x000764000c1e1500 */
[----:B--2---:R-:W-:Y:S01]  /*0e70*/  @!P3 IMAD.WIDE.U32 R14, R9, 0x2, R14 ;  /* 0x00000002090eb825 */ /* 0x004fe200078e000e */
[----:B------:R-:W-:Y:S02]  /*0e80*/  PRMT R9, RZ, 0x7610, R9 ;  /* 0x00007610ff097816 */ /* 0x000fe40000000009 */
[----:B------:R2:W5:Y:S04]  /*0e90*/  @!P4 LDG.E.U16 R11, desc[UR4][R24.64] ;  /* 0x00000004180bc981 */ /* 0x000568000c1e1500 */
[----:B------:R0:W5:Y:S01]  /*0ea0*/  @!P3 LDG.E.U16 R9, desc[UR4][R14.64] ;  /* 0x000000040e09b981 */ /* 0x000162000c1e1500 */
[----:B---3--:R-:W-:-:S02]  /*0eb0*/  @!P2 IADD3 R27, R0, R23, RZ ;  /* 0x00000017001ba210 */ /* 0x008fc40007ffe0ff */
[----:B--2---:R-:W-:-:S03]  /*0ec0*/  PRMT R24, RZ, 0x7610, R24 ;  /* 0x00007610ff187816 */ /* 0x004fc60000000018 */
[----:B----4-:R-:W-:Y:S01]  /*0ed0*/  @!P2 IMAD.WIDE.U32 R12, R27, 0x2, R12 ;  /* 0x000000021b0ca825 */ /* 0x010fe200078e000c */
[----:B0-----:R-:W0:Y:S04]  /*0ee0*/  @!P2 LDC.64 R14, c[0x0][0x228] ;  /* 0x00008a00ff0eab82 */ /* 0x001e280000000a00 */
        /* <DEDUP_REMOVED lines=17> */
[----:B------:R-:W-:Y:S02]  /*1000*/  @!P1 IADD3 R23, R0, R23, RZ ;  /* 0x0000001700179210 */ /* 0x000fe40007ffe0ff */
        /* <DEDUP_REMOVED lines=13> */
[----:B-----5:R-:W-:Y:S02]  /*10e0*/  HADD2.F32 R27, -RZ, R27.H0_H0 ;  /* 0x2000001bff1b7230 */ /* 0x020fe40000004100 */
[----:B------:R-:W-:-:S03]  /*10f0*/  HADD2.F32 R22, -RZ, R22.H0_H0 ;  /* 0x20000016ff167230 */ /* 0x000fc60000004100 */
        /* <DEDUP_REMOVED lines=17> */
.L_x_3091:
[----:B------:R-:W-:Y:S05]  /*1210*/  BSYNC B0 ;  /* 0x0000000000007941 */ /* 0x000fea0003800000 */
.L_x_3090:
[----:B0-----:R-:W-:Y:S01]  /*1220*/  VIADD R13, R3, 0x80 ;  /* 0x00000080030d7836 */ /* 0x001fe20000000000 */
[----:B------:R-:W-:Y:S04]  /*1230*/  BSSY B0, `(.L_x_3092) ;  /* 0x0000016000007945 */ /* 0x000fe80003800000 */
[----:B------:R-:W-:-:S13]  /*1240*/  ISETP.GE.AND P1, PT, R13, R2, PT ;  /* 0x000000020d00720c */ /* 0x000fda0003f26270 */
        /* <DEDUP_REMOVED lines=20> */
.L_x_3093:
[----:B------:R-:W-:Y:S05]  /*1390*/  BSYNC B0 ;  /* 0x0000000000007941 */ /* 0x000fea0003800000 */
.L_x_3092:
[----:B-----5:R-:W0:Y:S01]  /*13a0*/  @!P0 LDC.64 R4, c[0x0][0x218] ;  /* 0x00008600ff048b82 */ /* 0x020e220000000a00 */
[C---:B------:R-:W-:Y:S01]  /*13b0*/  IADD3 R15, R3.reuse, 0x100, RZ ;  /* 0x00000100030f7810 */ /* 0x040fe20007ffe0ff */
[----:B------:R-:W-:Y:S01]  /*13c0*/  VIADD R17, R3, 0x180 ;  /* 0x0000018003117836 */ /* 0x000fe20000000000 */
[----:B------:R-:W-:Y:S02]  /*13d0*/  BSSY B0, `(.L_x_3094) ;  /* 0x0000021000007945 */ /* 0x000fe40003800000 */
[-C--:B------:R-:W-:Y:S02]  /*13e0*/  ISETP.GE.AND P6, PT, R15, R2.reuse, PT ;  /* 0x000000020f00720c */ /* 0x080fe40003fc6270 */
[----:B------:R-:W-:Y:S02]  /*13f0*/  IADD3 R15, R3, 0x200, RZ ;  /* 0x00000200030f7810 */ /* 0x000fe40007ffe0ff */
[-C--:B------:R-:W-:Y:S01]  /*1400*/  ISETP.GE.AND P1, PT, R17, R2.reuse, PT ;  /* 0x000000021100720c */ /* 0x080fe20003f26270 */
[----:B------:R-:W-:Y:S01]  /*1410*/  VIADD R17, R3, 0x280 ;  /* 0x0000028003117836 */ /* 0x000fe20000000000 */
[----:B------:R-:W-:-:S02]  /*1420*/  ISETP.GE.AND P2, PT, R15, R2, PT ;  /* 0x000000020f00720c */ /* 0x000fc40003f46270 */
[----:B------:R-:W-:Y:S02]  /*1430*/  IADD3 R15, R3, 0x300, RZ ;  /* 0x00000300030f7810 */ /* 0x000fe40007ffe0ff */
[-C--:B------:R-:W-:Y:S01]  /*1440*/  ISETP.GE.AND P3, PT, R17, R2.reuse, PT ;  /* 0x000000021100720c */ /* 0x080fe20003f66270 */
[----:B------:R-:W-:Y:S01]  /*1450*/  VIADD R17, R3, 0x380 ;  /* 0x0000038003117836 */ /* 0x000fe20000000000 */
[-C--:B------:R-:W-:Y:S02]  /*1460*/  ISETP.GE.AND P4, PT, R15, R2.reuse, PT ;  /* 0x000000020f00720c */ /* 0x080fe40003f86270 */
[----:B------:R-:W-:Y:S02]  /*1470*/  @!P0 IADD3 R15, R0, R3, RZ ;  /* 0x00000003000f8210 */ /* 0x000fe40007ffe0ff */
[----:B------:R-:W-:-:S03]  /*1480*/  ISETP.GE.AND P5, PT, R17, R2, PT ;  /* 0x000000021100720c */ /* 0x000fc60003fa6270 */
[----:B0-----:R-:W-:Y:S01]  /*1490*/  @!P0 IMAD.WIDE.U32 R4, R15, 0x2, R4 ;  /* 0x000000020f048825 */ /* 0x001fe200078e0004 */
[----:B------:R-:W-:Y:S09]  /*14a0*/  @P6 BRA `(.L_x_3095) ;  /* 0x00000000004c6947 */ /* 0x000ff20003800000 */
[----:B------:R-:W-:Y:S02]  /*14b0*/  HADD2.F32 R6, -RZ, R6.H0_H0 ;  /* 0x20000006ff067230 */ /* 0x000fe40000004100 */
        /* <DEDUP_REMOVED lines=18> */
.L_x_3095:
[----:B------:R-:W-:Y:S05]  /*15e0*/  BSYNC B0 ;  /* 0x0000000000007941 */ /* 0x000fea0003800000 */
.L_x_3094:
[----:B------:R-:W-:Y:S04]  /*15f0*/  BSSY B0, `(.L_x_3096) ;  /* 0x0000015000007945 */ /* 0x000fe80003800000 */
[----:B------:R-:W-:Y:S05]  /*1600*/  @P1 BRA `(.L_x_3097) ;  /* 0x00000000004c1947 */ /* 0x000fea0003800000 */
        /* <DEDUP_REMOVED lines=19> */
.L_x_3097:
[----:B------:R-:W-:Y:S05]  /*1740*/  BSYNC B0 ;  /* 0x0000000000007941 */ /* 0x000fea0003800000 */
.L_x_3096:
        /* <DEDUP_REMOVED lines=21> */
.L_x_3099:
[----:B------:R-:W-:Y:S05]  /*18a0*/  BSYNC B0 ;  /* 0x0000000000007941 */ /* 0x000fea0003800000 */
.L_x_3098:
        /* <DEDUP_REMOVED lines=21> */
.L_x_3101:
[----:B------:R-:W-:Y:S05]  /*1a00*/  BSYNC B0 ;  /* 0x0000000000007941 */ /* 0x000fea0003800000 */
.L_x_3100:
        /* <DEDUP_REMOVED lines=21> */
.L_x_3103:
[----:B------:R-:W-:Y:S05]  /*1b60*/  BSYNC B0 ;  /* 0x0000000000007941 */ /* 0x000fea0003800000 */
.L_x_3102:
        /* <DEDUP_REMOVED lines=21> */
.L_x_3105:
[----:B------:R-:W-:Y:S05]  /*1cc0*/  BSYNC B0 ;  /* 0x0000000000007941 */ /* 0x000fea0003800000 */
.L_x_3104:
[----:B------:R-:W-:Y:S01]  /*1cd0*/  @!P0 IMAD.MOV.U32 R3, RZ, RZ, R13 ;  /* 0x000000ffff038224 */ /* 0x000fe200078e000d */
[----:B------:R0:W-:Y:S01]  /*1ce0*/  @!P0 STG.E.U16 desc[UR4][R4.64], R12 ;  /* 0x0000000c04008986 */ /* 0x0001e2000c101504 */
[----:B------:R-:W-:Y:S04]  /*1cf0*/  BSSY B0, `(.L_x_3106) ;  /* 0x000002d000007945 */ /* 0x000fe80003800000 */
[----:B------:R-:W-:Y:S01]  /*1d00*/  BSSY B1, `(.L_x_3107) ;  /* 0x0000025000017945 */ /* 0x000fe20003800000 */
[----:B------:R-:W-:-:S13]  /*1d10*/  ISETP.GE.AND P0, PT, R3, R2, PT ;  /* 0x000000020300720c */ /* 0x000fda0003f06270 */
[----:B0-----:R-:W-:Y:S05]  /*1d20*/  @P0 BRA `(.L_x_3108) ;  /* 0x0000000000300947 */ /* 0x001fea0003800000 */
[----:B------:R-:W0:Y:S01]  /*1d30*/  LDC.64 R4, c[0x0][0x218] ;  /* 0x00008600ff047b82 */ /* 0x000e220000000a00 */
[----:B------:R-:W-:Y:S01]  /*1d40*/  IADD3 R13, R0, R3, RZ ;  /* 0x00000003000d7210 */ /* 0x000fe20007ffe0ff */
        /* <DEDUP_REMOVED lines=10> */
.L_x_3108:
[----:B------:R-:W-:-:S13]  /*1df0*/  ISETP.GE.AND P0, PT, R3, R2, PT ;  /* 0x000000020300720c */ /* 0x000fda0003f06270 */
[----:B------:R-:W-:Y:S05]  /*1e00*/  @P0 BRA `(.L_x_3110) ;  /* 0x0000000000300947 */ /* 0x000fea0003800000 */
[----:B0-----:R-:W0:Y:S01]  /*1e10*/  LDC.64 R4, c[0x0][0x218] ;  /* 0x00008600ff047b82 */ /* 0x001e220000000a00 */
[----:B------:R-:W-:Y:S01]  /*1e20*/  IADD3 R13, R0, R3, RZ ;  /* 0x00000003000d7210 */ /* 0x000fe20007ffe0ff */
[----:B------:R-:W-:-:S04]  /*1e30*/  VIADD R3, R3, 0x80 ;  /* 0x0000008003037836 */ /* 0x000fc80000000000 */
[----:B0-----:R-:W-:-:S05]  /*1e40*/  IMAD.WIDE.U32 R4, R13, 0x2, R4 ;  /* 0x000000020d047825 */ /* 0x001fca00078e0004 */
[----:B------:R1:W-:Y:S02]  /*1e50*/  STG.E.U16 desc[UR4][R4.64], R7 ;  /* 0x0000000704007986 */ /* 0x0003e4000c101504 */
.L_x_3109:
[----:B------:R-:W-:-:S13]  /*1e60*/  ISETP.GE.AND P0, PT, R3, R2, PT ;  /* 0x000000020300720c */ /* 0x000fda0003f06270 */
[----:B------:R-:W-:Y:S05]  /*1e70*/  @P0 BRA `(.L_x_3111) ;  /* 0x0000000000340947 */ /* 0x000fea0003800000 */
[----:B01----:R-:W0:Y:S01]  /*1e80*/  LDC.64 R4, c[0x0][0x218] ;  /* 0x00008600ff047b82 */ /* 0x003e220000000a00 */
[----:B------:R-:W-:Y:S01]  /*1e90*/  IADD3 R7, R0, R3, RZ ;  /* 0x0000000300077210 */ /* 0x000fe20007ffe0ff */
[----:B------:R-:W-:-:S04]  /*1ea0*/  VIADD R3, R3, 0x80 ;  /* 0x0000008003037836 */ /* 0x000fc80000000000 */
[----:B0-----:R-:W-:-:S05]  /*1eb0*/  IMAD.WIDE.U32 R4, R7, 0x2, R4 ;  /* 0x0000000207047825 */ /* 0x001fca00078e0004 */
[----:B------:R1:W-:Y:S02]  /*1ec0*/  STG.E.U16 desc[UR4][R4.64], R8 ;  /* 0x0000000804007986 */ /* 0x0003e4000c101504 */
.L_x_3110:
        /* <DEDUP_REMOVED lines=8> */
.L_x_3111:
[----:B------:R-:W-:Y:S05]  /*1f50*/  BSYNC B1 ;  /* 0x0000000000017941 */ /* 0x000fea0003800000 */
.L_x_3107:
[----:B------:R-:W-:-:S13]  /*1f60*/  ISETP.GE.AND P0, PT, R3, R2, PT ;  /* 0x000000020300720c */ /* 0x000fda0003f06270 */
[----:B012---:R-:W0:Y:S01]  /*1f70*/  @!P0 LDC.64 R4, c[0x0][0x218] ;  /* 0x00008600ff048b82 */ /* 0x007e220000000a00 */
[----:B------:R-:W-:Y:S01]  /*1f80*/  @!P0 IADD3 R7, R0, R3, RZ ;  /* 0x0000000300078210 */ /* 0x000fe20007ffe0ff */
[----:B------:R-:W-:-:S04]  /*1f90*/  @!P0 VIADD R3, R3, 0x80 ;  /* 0x0000008003038836 */ /* 0x000fc80000000000 */
[----:B0-----:R-:W-:-:S05]  /*1fa0*/  @!P0 IMAD.WIDE.U32 R4, R7, 0x2, R4 ;  /* 0x0000000207048825 */ /* 0x001fca00078e0004 */
[----:B------:R2:W-:Y:S02]  /*1fb0*/  @!P0 STG.E.U16 desc[UR4][R4.64], R10 ;  /* 0x0000000a04008986 */ /* 0x0005e4000c101504 */
.L_x_3112:
[----:B------:R-:W-:Y:S05]  /*1fc0*/  BSYNC B0 ;  /* 0x0000000000007941 */ /* 0x000fea0003800000 */
.L_x_3106:
[----:B------:R-:W-:Y:S05]  /*1fd0*/  WARPSYNC.ALL ;  /* 0x0000000000007948 */ /* 0x000fea0003800000 */
[----:B------:R-:W-:-:S13]  /*1fe0*/  ISETP.GE.AND P0, PT, R3, R2, PT ;  /* 0x000000020300720c */ /* 0x000fda0003f06270 */
[----:B------:R-:W-:Y:S05]  /*1ff0*/  @P0 EXIT ;  /* 0x000000000000094d */ /* 0x000fea0003800000 */
[----:B012---:R-:W0:Y:S01]  /*2000*/  LDC.64 R4, c[0x0][0x218] ;  /* 0x00008600ff047b82 */ /* 0x007e220000000a00 */
[----:B------:R-:W-:-:S05]  /*2010*/  IADD3 R3, R0, R3, RZ ;  /* 0x0000000300037210 */ /* 0x000fca0007ffe0ff */
[----:B0-----:R-:W-:-:S05]  /*2020*/  IMAD.WIDE.U32 R2, R3, 0x2, R4 ;  /* 0x0000000203027825 */ /* 0x001fca00078e0004 */
[----:B------:R-:W-:Y:S01]  /*2030*/  STG.E.U16 desc[UR4][R2.64], R11 ;  /* 0x0000000b02007986 */ /* 0x000fe2000c101504 */
[----:B------:R-:W-:Y:S05]  /*2040*/  EXIT ;  /* 0x000000000000794d */ /* 0x000fea0003800000 */
.L_x_3113:
        /* <DEDUP_REMOVED lines=11> */
.L_x_19785:


//--------------------- .text._ZN2at6native29vectorized_elementwise_kernelILi4ENS0_13BinaryFunctorIN3c104HalfES4_S4_ZZZNS0_17hypot_kernel_cudaERNS_18TensorIteratorBaseEENKUlvE_clEvENKUlvE1_clEvEUlS4_S4_E_EESt5arrayIPcLm3EEEEviT0_T1_ --------------------------
	.section	.text._ZN2at6native29vectorized_elementwise_kernelILi4ENS0_13BinaryFunctorIN3c104HalfES4_S4_ZZZNS0_17hypot_kernel_cudaERNS_18TensorIteratorBaseEENKUlvE_clEvENKUlvE1_clEvEUlS4_S4_E_EESt5arrayIPcLm3EEEEviT0_T1_,"ax",@progbits
	.align	128
        .global         _ZN2at6native29vectorized_elementwise_kernelILi4ENS0_13BinaryFunctorIN3c104HalfES4_S4_ZZZNS0_17hypot_kernel_cudaERNS_18TensorIteratorBaseEENKUlvE_clEvENKUlvE1_clEvEUlS4_S4_E_EESt5arrayIPcLm3EEEEviT0_T1_
        .type           _ZN2at6native29vectorized_elementwise_kernelILi4ENS0_13BinaryFunctorIN3c104HalfES4_S4_ZZZNS0_17hypot_kernel_cudaERNS_18TensorIteratorBaseEENKUlvE_clEvENKUlvE1_clEvEUlS4_S4_E_EESt5arrayIPcLm3EEEEviT0_T1_,@function
        .size           _ZN2at6native29vectorized_elementwise_kernelILi4ENS0_13BinaryFunctorIN3c104HalfES4_S4_ZZZNS0_17hypot_kernel_cudaERNS_18TensorIteratorBaseEENKUlvE_clEvENKUlvE1_clEvEUlS4_S4_E_EESt5arrayIPcLm3EEEEviT0_T1_,(.L_x_19786 - _ZN2at6native29vectorized_elementwise_kernelILi4ENS0_13BinaryFunctorIN3c104HalfES4_S4_ZZZNS0_17hypot_kernel_cudaERNS_18TensorIteratorBaseEENKUlvE_clEvENKUlvE1_clEvEUlS4_S4_E_EESt5arrayIPcLm3EEEEviT0_T1_)
        .other          _ZN2at6native29vectorized_elementwise_kernelILi4ENS0_13BinaryFunctorIN3c104HalfES4_S4_ZZZNS0_17hypot_kernel_cudaERNS_18TensorIteratorBaseEENKUlvE_clEvENKUlvE1_clEvEUlS4_S4_E_EESt5arrayIPcLm3EEEEviT0_T1_,@"STO_CUDA_ENTRY STV_DEFAULT"
_ZN2at6native29vectorized_elementwise_kernelILi4ENS0_13BinaryFunctorIN3c104HalfES4_S4_ZZZNS0_17hypot_kernel_cudaERNS_18TensorIteratorBaseEENKUlvE_clEvENKUlvE1_clEvEUlS4_S4_E_EESt5arrayIPcLm3EEEEviT0_T1_:
.text._ZN2at6native29vectorized_elementwise_kernelILi4ENS0_13BinaryFunctorIN3c104HalfES4_S4_ZZZNS0_17hypot_kernel_cudaERNS_18TensorIteratorBaseEENKUlvE_clEvENKUlvE1_clEvEUlS4_S4_E_EESt5arrayIPcLm3EEEEviT0_T1_:
        /* <DEDUP_REMOVED lines=14> */
[----:B------:R-:W2:Y:S03]  /*00e0*/  LDG.E.64 R12, desc[UR4][R8.64] ;  /* 0x00000004080c7981 */ /* 0x000ea6000c1e1b00 */
[----:B------:R-:W-:Y:S02]  /*00f0*/  IMAD.WIDE.U32 R14, R4, 0x8, R6 ;  /* 0x00000008040e7825 */ /* 0x000fe400078e0006 */
[----:B------:R0:W3:Y:S04]  /*0100*/  LDG.E.64 R6, desc[UR4][R8.64+0x400] ;  /* 0x0004000408067981 */ /* 0x0000e8000c1e1b00 */
[----:B------:R-:W4:Y:S04]  /*0110*/  LDG.E.64 R10, desc[UR4][R14.64] ;  /* 0x000000040e0a7981 */ /* 0x000f28000c1e1b00 */
[----:B------:R1:W5:Y:S01]  /*0120*/  LDG.E.64 R2, desc[UR4][R14.64+0x400] ;  /* 0x000400040e027981 */ /* 0x000362000c1e1b00 */
[----:B--2---:R-:W-:-:S02]  /*0130*/  HADD2.F32 R5, -RZ, R12.H0_H0 ;  /* 0x2000000cff057230 */ /* 0x004fc40000004100 */
[----:B------:R-:W-:-:S03]  /*0140*/  HADD2.F32 R12, -RZ, R12.H1_H1 ;  /* 0x3000000cff0c7230 */ /* 0x000fc60000004100 */
[----:B------:R-:W-:Y:S01]  /*0150*/  FADD.FTZ R5, |R5|, -RZ ;  /* 0x800000ff05057221 */ /* 0x000fe20000010200 */
[--C-:B----4-:R-:W-:Y:S02]  /*0160*/  HADD2.F32 R16, -RZ, R10.reuse.H0_H0 ;  /* 0x2000000aff107230 */ /* 0x110fe40000004100 */
[----:B------:R-:W-:-:S03]  /*0170*/  HADD2.F32 R10, -RZ, R10.H1_H1 ;  /* 0x3000000aff0a7230 */ /* 0x000fc60000004100 */
[----:B------:R-:W-:Y:S01]  /*0180*/  FADD.FTZ R16, |R16|, -RZ ;  /* 0x800000ff10107221 */ /* 0x000fe20000010200 */
[----:B------:R-:W-:Y:S01]  /*0190*/  FADD.FTZ R17, |R12|, -RZ ;  /* 0x800000ff0c117221 */ /* 0x000fe20000010200 */
[----:B------:R-:W-:-:S03]  /*01a0*/  FADD.FTZ R10, |R10|, -RZ ;  /* 0x800000ff0a0a7221 */ /* 0x000fc60000010200 */
[CC--:B0-----:R-:W-:Y:S02]  /*01b0*/  VIMNMX R9, R5.reuse, R16.reuse, !PT ;  /* 0x0000001005097248 */ /* 0x0c1fe40007fe0100 */
[----:B------:R-:W-:Y:S02]  /*01c0*/  VIMNMX R12, R5, R16, PT ;  /* 0x00000010050c7248 */ /* 0x000fe40003fe0100 */
[----:B-1----:R-:W-:Y:S01]  /*01d0*/  LOP3.LUT R14, R9, 0xfe000000, RZ, 0xc0, !PT ;  /* 0xfe000000090e7812 */ /* 0x002fe200078ec0ff */
[----:B------:R-:W-:Y:S01]  /*01e0*/  HADD2.F32 R16, -RZ, R11.H0_H0 ;  /* 0x2000000bff107230 */ /* 0x000fe20000004100 */
[CC--:B------:R-:W-:Y:S02]  /*01f0*/  VIMNMX R15, R17.reuse, R10.reuse, PT ;  /* 0x0000000a110f7248 */ /* 0x0c0fe40003fe0100 */
[----:B------:R-:W-:Y:S02]  /*0200*/  VIMNMX R8, R17, R10, !PT ;  /* 0x0000000a11087248 */ /* 0x000fe40007fe0100 */
[----:B------:R-:W-:Y:S01]  /*0210*/  IADD3 R10, -R14, 0x7e800000, RZ ;  /* 0x7e8000000e0a7810 */ /* 0x000fe20007ffe1ff */
[----:B------:R-:W-:-:S02]  /*0220*/  HADD2.F32 R5, -RZ, R13.H0_H0 ;  /* 0x2000000dff057230 */ /* 0x000fc40000004100 */
[----:B------:R-:W-:Y:S02]  /*0230*/  HADD2.F32 R18, -RZ, R13.H1_H1 ;  /* 0x3000000dff127230 */ /* 0x000fe40000004100 */
[----:B------:R-:W-:Y:S01]  /*0240*/  FADD.FTZ R22, |R16|, -RZ ;  /* 0x800000ff10167221 */ /* 0x000fe20000010200 */
[----:B------:R-:W-:Y:S01]  /*0250*/  HADD2.F32 R20, -RZ, R11.H1_H1 ;  /* 0x3000000bff147230 */ /* 0x000fe20000004100 */
[----:B------:R-:W-:Y:S01]  /*0260*/  LOP3.LUT R13, R8, 0xfe000000, RZ, 0xc0, !PT ;  /* 0xfe000000080d7812 */ /* 0x000fe200078ec0ff */
[-C--:B------:R-:W-:Y:S01]  /*0270*/  FMUL.FTZ R16, R12, R10.reuse ;  /* 0x0000000a0c107220 */ /* 0x080fe20000410000 */
[----:B------:R-:W-:Y:S01]  /*0280*/  FADD.FTZ R17, |R5|, -RZ ;  /* 0x800000ff05117221 */ /* 0x000fe20000010200 */
[----:B------:R-:W-:Y:S01]  /*0290*/  FADD.FTZ R11, |R18|, -RZ ;  /* 0x800000ff120b7221 */ /* 0x000fe20000010200 */
[----:B------:R-:W-:Y:S01]  /*02a0*/  IADD3 R18, -R13, 0x7e800000, RZ ;  /* 0x7e8000000d127810 */ /* 0x000fe20007ffe1ff */
[----:B------:R-:W-:Y:S01]  /*02b0*/  FMUL.FTZ R10, R9, R10 ;  /* 0x0000000a090a7220 */ /* 0x000fe20000410000 */
[----:B------:R-:W-:Y:S01]  /*02c0*/  FMUL.FTZ R19, R16, R16 ;  /* 0x0000001010137220 */ /* 0x000fe20000410000 */
[----:B------:R-:W-:Y:S01]  /*02d0*/  FADD.FTZ R20, |R20|, -RZ ;  /* 0x800000ff14147221 */ /* 0x000fe20000010200 */
[----:B------:R-:W-:Y:S01]  /*02e0*/  VIMNMX R5, R17, R22, !PT ;  /* 0x0000001611057248 */ /* 0x000fe20007fe0100 */
[----:B------:R-:W-:Y:S01]  /*02f0*/  FMUL.FTZ R21, R15, R18 ;  /* 0x000000120f157220 */ /* 0x000fe20000410000 */
[----:B------:R-:W-:-:S02]  /*0300*/  FFMA.FTZ R19, R10, R10, R19 ;  /* 0x0000000a0a137223 */ /* 0x000fc40000010013 */
[----:B------:R-:W-:Y:S01]  /*0310*/  VIMNMX R10, R11, R20, !PT ;  /* 0x000000140b0a7248 */ /* 0x000fe20007fe0100 */
[----:B------:R-:W-:Y:S01]  /*0320*/  FMUL.FTZ R23, R8, R18 ;  /* 0x0000001208177220 */ /* 0x000fe20000410000 */
[----:B------:R-:W-:Y:S01]  /*0330*/  LOP3.LUT R16, R5, 0xfe000000, RZ, 0xc0, !PT ;  /* 0xfe00000005107812 */ /* 0x000fe200078ec0ff */
[----:B------:R-:W-:Y:S01]  /*0340*/  FMUL.FTZ R24, R21, R21 ;  /* 0x0000001515187220 */ /* 0x000fe20000410000 */
[----:B------:R-:W-:Y:S02]  /*0350*/  LOP3.LUT R18, R10, 0xfe000000, RZ, 0xc0, !PT ;  /* 0xfe0000000a127812 */ /* 0x000fe400078ec0ff */
[----:B------:R-:W-:Y:S02]  /*0360*/  VIMNMX R17, R17, R22, PT ;  /* 0x0000001611117248 */ /* 0x000fe40003fe0100 */
[----:B------:R-:W-:Y:S02]  /*0370*/  IADD3 R22, -R16, 0x7e800000, RZ ;  /* 0x7e80000010167810 */ /* 0x000fe40007ffe1ff */
[----:B------:R-:W-:Y:S01]  /*0380*/  VIMNMX R11, R11, R20, PT ;  /* 0x000000140b0b7248 */ /* 0x000fe20003fe0100 */
[----:B------:R-:W-:Y:S01]  /*0390*/  FFMA.FTZ R20, R23, R23, R24 ;  /* 0x0000001717147223 */ /* 0x000fe20000010018 */
[----:B------:R-:W-:Y:S01]  /*03a0*/  IADD3 R23, -R18, 0x7e800000, RZ ;  /* 0x7e80000012177810 */ /* 0x000fe20007ffe1ff */
[-C--:B------:R-:W-:Y:S01]  /*03b0*/  FMUL.FTZ R21, R17, R22.reuse ;  /* 0x0000001611157220 */ /* 0x080fe20000410000 */
[----:B------:R-:W-:-:S03]  /*03c0*/  FMUL.FTZ R22, R5, R22 ;  /* 0x0000001605167220 */ /* 0x000fc60000410000 */
[----:B------:R-:W-:Y:S01]  /*03d0*/  FMUL.FTZ R24, R11, R23 ;  /* 0x000000170b187220 */ /* 0x000fe20000410000 */
[----:B------:R-:W-:Y:S01]  /*03e0*/  FMUL.FTZ R21, R21, R21 ;  /* 0x0000001515157220 */ /* 0x000fe20000410000 */
[----:B------:R-:W-:Y:S02]  /*03f0*/  FMUL.FTZ R23, R10, R23 ;  /* 0x000000170a177220 */ /* 0x000fe40000410000 */
[----:B------:R-:W-:Y:S01]  /*0400*/  FMUL.FTZ R24, R24, R24 ;  /* 0x0000001818187220 */ /* 0x000fe20000410000 */
[----:B------:R-:W0:Y:S01]  /*0410*/  MUFU.SQRT R20, R20 ;  /* 0x0000001400147308 */ /* 0x000e220000002000 */
[----:B------:R-:W-:Y:S02]  /*0420*/  FFMA.FTZ R21, R22, R22, R21 ;  /* 0x0000001616157223 */ /* 0x000fe40000010015 */
[----:B------:R-:W-:Y:S01]  /*0430*/  FFMA.FTZ R24, R23, R23, R24 ;  /* 0x0000001717187223 */ /* 0x000fe20000010018 */
[----:B------:R-:W-:-:S04]  /*0440*/  FSETP.NEU.FTZ.AND P3, PT, R15, RZ, PT ;  /* 0x000000ff0f00720b */ /* 0x000fc80003f7d000 */
[----:B------:R-:W1:Y:S01]  /*0450*/  MUFU.SQRT R19, R19 ;  /* 0x0000001300137308 */ /* 0x000e620000002000 */
[C---:B------:R-:W-:Y:S02]  /*0460*/  FSETP.NEU.FTZ.AND P2, PT, R12.reuse, RZ, PT ;  /* 0x000000ff0c00720b */ /* 0x040fe40003f5d000 */
[----:B------:R-:W-:Y:S01]  /*0470*/  FSETP.NEU.FTZ.AND P1, PT, R12, +INF , PT ;  /* 0x7f8000000c00780b */ /* 0x000fe20003f3d000 */
[----:B---3--:R-:W-:Y:S01]  /*0480*/  HADD2.F32 R12, -RZ, R6.H0_H0 ;  /* 0x20000006ff0c7230 */ /* 0x008fe20000004100 */
[C---:B------:R-:W-:Y:S02]  /*0490*/  FSETP.NEU.FTZ.AND P5, PT, R17.reuse, RZ, PT ;  /* 0x000000ff1100720b */ /* 0x040fe40003fbd000 */
[----:B------:R-:W-:Y:S01]  /*04a0*/  FSETP.NEU.FTZ.AND P4, PT, R17, +INF , PT ;  /* 0x7f8000001100780b */ /* 0x000fe20003f9d000 */
[----:B------:R-:W2:Y:S01]  /*04b0*/  MUFU.SQRT R21, R21 ;  /* 0x0000001500157308 */ /* 0x000ea20000002000 */
[----:B-----5:R-:W-:Y:S01]  /*04c0*/  HADD2.F32 R17, -RZ, R2.H0_H0 ;  /* 0x20000002ff117230 */ /* 0x020fe20000004100 */
[----:B------:R-:W-:Y:S01]  /*04d0*/  FSETP.NEU.FTZ.AND P6, PT, R11, RZ, PT ;  /* 0x000000ff0b00720b */ /* 0x000fe20003fdd000 */
[----:B------:R-:W-:Y:S01]  /*04e0*/  FADD.FTZ R12, |R12|, -RZ ;  /* 0x800000ff0c0c7221 */ /* 0x000fe20000010200 */
[----:B------:R-:W-:-:S04]  /*04f0*/  LOP3.LUT R13, R13, 0x800000, RZ, 0xfc, !PT ;  /* 0x008000000d0d7812 */ /* 0x000fc800078efcff */
[----:B------:R-:W3:Y:S01]  /*0500*/  MUFU.SQRT R24, R24 ;  /* 0x0000001800187308 */ /* 0x000ee20000002000 */
[----:B------:R-:W-:Y:S01]  /*0510*/  FADD.FTZ R17, |R17|, -RZ ;  /* 0x800000ff11117221 */ /* 0x000fe20000010200 */
[----:B------:R-:W-:Y:S01]  /*0520*/  LOP3.LUT R14, R14, 0x800000, RZ, 0xfc, !PT ;  /* 0x008000000e0e7812 */ /* 0x000fe200078efcff */
[----:B0-----:R-:W-:Y:S01]  /*0530*/  @P3 FMUL.FTZ R8, R20, R13 ;  /* 0x0000000d14083220 */ /* 0x001fe20000410000 */
[----:B------:R-:W-:Y:S02]  /*0540*/  LOP3.LUT R16, R16, 0x800000, RZ, 0xfc, !PT ;  /* 0x0080000010107812 */ /* 0x000fe400078efcff */
[CC--:B------:R-:W-:Y:S01]  /*0550*/  VIMNMX R13, R12.reuse, R17.reuse, PT ;  /* 0x000000110c0d7248 */ /* 0x0c0fe20003fe0100 */
[----:B-1----:R-:W-:Y:S01]  /*0560*/  @P2 FMUL.FTZ R9, R19, R14 ;  /* 0x0000000e13092220 */ /* 0x002fe20000410000 */
[----:B------:R-:W-:Y:S01]  /*0570*/  FSETP.NEU.FTZ.AND P0, PT, R15, +INF , PT ;  /* 0x7f8000000f00780b */ /* 0x000fe20003f1d000 */
[----:B------:R-:W-:Y:S01]  /*0580*/  HADD2.F32 R6, -RZ, R6.H1_H1 ;  /* 0x30000006ff067230 */ /* 0x000fe20000004100 */
[----:B------:R-:W-:Y:S01]  /*0590*/  VIMNMX R12, R12, R17, !PT ;  /* 0x000000110c0c7248 */ /* 0x000fe20007fe0100 */
[--C-:B------:R-:W-:Y:S01]  /*05a0*/  HADD2.F32 R14, -RZ, R7.reuse.H0_H0 ;  /* 0x20000007ff0e7230 */ /* 0x100fe20000004100 */
[----:B------:R-:W-:Y:S01]  /*05b0*/  LOP3.LUT R15, R18, 0x800000, RZ, 0xfc, !PT ;  /* 0x00800000120f7812 */ /* 0x000fe200078efcff */
[----:B------:R-:W-:-:S02]  /*05c0*/  HADD2.F32 R17, -RZ, R7.H1_H1 ;  /* 0x30000007ff117230 */ /* 0x000fc40000004100 */
[----:B------:R-:W-:Y:S02]  /*05d0*/  HADD2.F32 R2, -RZ, R2.H1_H1 ;  /* 0x30000002ff027230 */ /* 0x000fe40000004100 */
[--C-:B------:R-:W-:Y:S02]  /*05e0*/  HADD2.F32 R7, -RZ, R3.reuse.H0_H0 ;  /* 0x20000003ff077230 */ /* 0x100fe40000004100 */
[----:B--2---:R-:W-:Y:S01]  /*05f0*/  @P5 FMUL.FTZ R5, R21, R16 ;  /* 0x0000001015055220 */ /* 0x004fe20000410000 */
[----:B------:R-:W-:Y:S02]  /*0600*/  HADD2.F32 R16, -RZ, R3.H1_H1 ;  /* 0x30000003ff107230 */ /* 0x000fe40000004100 */
[----:B---3--:R-:W-:Y:S01]  /*0610*/  @P6 FMUL.FTZ R10, R24, R15 ;  /* 0x0000000f180a6220 */ /* 0x008fe20000410000 */
[----:B------:R-:W-:Y:S01]  /*0620*/  FADD.FTZ R6, |R6|, -RZ ;  /* 0x800000ff06067221 */ /* 0x000fe20000010200 */
[----:B------:R-:W-:Y:S01]  /*0630*/  FADD.FTZ R3, |R2|, -RZ ;  /* 0x800000ff02037221 */ /* 0x000fe20000010200 */
[----:B------:R-:W-:Y:S01]  /*0640*/  FADD.FTZ R14, |R14|, -RZ ;  /* 0x800000ff0e0e7221 */ /* 0x000fe20000010200 */
[----:B------:R-:W-:Y:S01]  /*0650*/  LOP3.LUT R22, R12, 0xfe000000, RZ, 0xc0, !PT ;  /* 0xfe0000000c167812 */ /* 0x000fe200078ec0ff */
[----:B------:R-:W-:-:S02]  /*0660*/  FADD.FTZ R15, |R7|, -RZ ;  /* 0x800000ff070f7221 */ /* 0x000fc40000010200 */
[-C--:B------:R-:W-:Y:S02]  /*0670*/  VIMNMX R19, R6, R3.reuse, PT ;  /* 0x0000000306137248 */ /* 0x080fe40003fe0100 */
[----:B------:R-:W-:Y:S02]  /*0680*/  IADD3 R2, -R22, 0x7e800000, RZ ;  /* 0x7e80000016027810 */ /* 0x000fe40007ffe1ff */
[----:B------:R-:W-:Y:S02]  /*0690*/  VIMNMX R6, R6, R3, !PT ;  /* 0x0000000306067248 */ /* 0x000fe40007fe0100 */
[CC--:B------:R-:W-:Y:S02]  /*06a0*/  VIMNMX R7, R14.reuse, R15.reuse, PT ;  /* 0x0000000f0e077248 */ /* 0x0c0fe40003fe0100 */
[----:B------:R-:W-:Y:S01]  /*06b0*/  VIMNMX R14, R14, R15, !PT ;  /* 0x0000000f0e0e7248 */ /* 0x000fe20007fe0100 */
[-C--:B------:R-:W-:Y:S01]  /*06c0*/  FMUL.FTZ R3, R13, R2.reuse ;  /* 0x000000020d037220 */ /* 0x080fe20000410000 */
[----:B------:R-:W-:Y:S01]  /*06d0*/  LOP3.LUT R20, R6, 0xfe000000, RZ, 0xc0, !PT ;  /* 0xfe00000006147812 */ /* 0x000fe200078ec0ff */
[----:B------:R-:W-:Y:S01]  /*06e0*/  FADD.FTZ R17, |R17|, -RZ ;  /* 0x800000ff11117221 */ /* 0x000fe20000010200 */
[----:B------:R-:W-:Y:S01]  /*06f0*/  FADD.FTZ R16, |R16|, -RZ ;  /* 0x800000ff10107221 */ /* 0x000fe20000010200 */
[----:B------:R-:W-:Y:S01]  /*0700*/  LOP3.LUT R21, R14, 0xfe000000, RZ, 0xc0, !PT ;  /* 0xfe0000000e157812 */ /* 0x000fe200078ec0ff */
[----:B------:R-:W-:Y:S01]  /*0710*/  FMUL.FTZ R2, R12, R2 ;  /* 0x000000020c027220 */ /* 0x000fe20000410000 */
[----:B------:R-:W-:Y:S01]  /*0720*/  FMUL.FTZ R3, R3, R3 ;  /* 0x0000000303037220 */ /* 0x000fe20000410000 */
[----:B------:R-:W-:-:S02]  /*0730*/  IADD3 R18, -R20, 0x7e800000, RZ ;  /* 0x7e80000014127810 */ /* 0x000fc40007ffe1ff */
[----:B------:R-:W-:Y:S02]  /*0740*/  IADD3 R23, -R21, 0x7e800000, RZ ;  /* 0x7e80000015177810 */ /* 0x000fe40007ffe1ff */
[C---:B------:R-:W-:Y:S01]  /*0750*/  VIMNMX R15, R17.reuse, R16, !PT ;  /* 0x00000010110f7248 */ /* 0x040fe20007fe0100 */
[----:B------:R-:W-:Y:S01]  /*0760*/  FFMA.FTZ R24, R2, R2, R3 ;  /* 0x0000000202187223 */ /* 0x000fe20000010003 */
[----:B------:R-:W-:Y:S01]  /*0770*/  VIMNMX R17, R17, R16, PT ;  /* 0x0000001011117248 */ /* 0x000fe20003fe0100 */
[----:B------:R-:W-:Y:S01]  /*0780*/  FMUL.FTZ R2, R19, R18 ;  /* 0x0000001213027220 */ /* 0x000fe20000410000 */
[----:B------:R-:W-:Y:S01]  /*0790*/  LOP3.LUT R16, R15, 0xfe000000, RZ, 0xc0, !PT ;  /* 0xfe0000000f107812 */ /* 0x000fe200078ec0ff */
[-C--:B------:R-:W-:Y:S01]  /*07a0*/  FMUL.FTZ R25, R7, R23.reuse ;  /* 0x0000001707197220 */ /* 0x080fe20000410000 */
[----:B------:R-:W-:Y:S01]  /*07b0*/  FMUL.FTZ R23, R14, R23 ;  /* 0x000000170e177220 */ /* 0x000fe20000410000 */
[----:B------:R-:W-:Y:S01]  /*07c0*/  FMUL.FTZ R3, R2, R2 ;  /* 0x0000000202037220 */ /* 0x000fe20000410000 */
[----:B------:R-:W-:Y:S01]  /*07d0*/  IADD3 R26, -R16, 0x7e800000, RZ ;  /* 0x7e800000101a7810 */ /* 0x000fe20007ffe1ff */
[----:B------:R-:W-:Y:S01]  /*07e0*/  FMUL.FTZ R2, R25, R25 ;  /* 0x0000001919027220 */ /* 0x000fe20000410000 */
[----:B------:R-:W-:-:S03]  /*07f0*/  FMUL.FTZ R18, R6, R18 ;  /* 0x0000001206127220 */ /* 0x000fc60000410000 */
[----:B------:R-:W-:Y:S01]  /*0800*/  FFMA.FTZ R23, R23, R23, R2 ;  /* 0x0000001717177223 */ /* 0x000fe20000010002 */
[-C--:B------:R-:W-:Y:S01]  /*0810*/  FMUL.FTZ R2, R17, R26.reuse ;  /* 0x0000001a11027220 */ /* 0x080fe20000410000 */
[----:B------:R-:W-:Y:S01]  /*0820*/  FMUL.FTZ R26, R15, R26 ;  /* 0x0000001a0f1a7220 */ /* 0x000fe20000410000 */
[----:B------:R-:W-:Y:S02]  /*0830*/  FFMA.FTZ R18, R18, R18, R3 ;  /* 0x0000001212127223 */ /* 0x000fe40000010003 */
[----:B------:R-:W-:Y:S02]  /*0840*/  FMUL.FTZ R25, R2, R2 ;  /* 0x0000000202197220 */ /* 0x000fe40000410000 */
[----:B------:R-:W0:Y:S02]  /*0850*/  LDC.64 R2, c[0x0][0x218] ;  /* 0x00008600ff027b82 */ /* 0x000e240000000a00 */
[----:B------:R-:W-:Y:S01]  /*0860*/  FFMA.FTZ R26, R26, R26, R25 ;  /* 0x0000001a1a1a7223 */ /* 0x000fe20000010019 */
[----:B------:R-:W-:Y:S01]  /*0870*/  FSETP.NEU.FTZ.AND P3, PT, R11, +INF , PT ;  /* 0x7f8000000b00780b */ /* 0x000fe20003f7d000 */
[----:B------:R-:W1:Y:S01]  /*0880*/  MUFU.SQRT R24, R24 ;  /* 0x0000001800187308 */ /* 0x000e620000002000 */
[----:B------:R-:W-:-:S02]  /*0890*/  FSEL R9, R9, +INF , P1 ;  /* 0x7f80000009097808 */ /* 0x000fc40000800000 */
[----:B------:R-:W-:-:S05]  /*08a0*/  FSEL R8, R8, +INF , P0 ;  /* 0x7f80000008087808 */ /* 0x000fca0000000000 */
[----:B------:R-:W2:Y:S01]  /*08b0*/  MUFU.SQRT R18, R18 ;  /* 0x0000001200127308 */ /* 0x000ea20000002000 */
[----:B------:R-:W-:Y:S02]  /*08c0*/  FSETP.NEU.FTZ.AND P6, PT, R13, RZ, PT ;  /* 0x000000ff0d00720b */ /* 0x000fe40003fdd000 */
[----:B------:R-:W-:-:S05]  /*08d0*/  FSETP.NEU.FTZ.AND P5, PT, R19, RZ, PT ;  /* 0x000000ff1300720b */ /* 0x000fca0003fbd000 */
[----:B------:R-:W3:Y:S01]  /*08e0*/  MUFU.SQRT R23, R23 ;  /* 0x0000001700177308 */ /* 0x000ee20000002000 */
[----:B------:R-:W-:Y:S02]  /*08f0*/  FSETP.NEU.FTZ.AND P1, PT, R7, RZ, PT ;  /* 0x000000ff0700720b */ /* 0x000fe40003f3d000 */
[----:B------:R-:W-:-:S05]  /*0900*/  FSETP.NEU.FTZ.AND P0, PT, R17, RZ, PT ;  /* 0x000000ff1100720b */ /* 0x000fca0003f1d000 */
[----:B------:R-:W4:Y:S01]  /*0910*/  MUFU.SQRT R11, R26 ;  /* 0x0000001a000b7308 */ /* 0x000f220000002000 */
[----:B------:R-:W-:Y:S02]  /*0920*/  FSETP.NEU.FTZ.AND P2, PT, R13, +INF , PT ;  /* 0x7f8000000d00780b */ /* 0x000fe40003f5d000 */
[----:B------:R-:W-:Y:S02]  /*0930*/  LOP3.LUT R13, R20, 0x800000, RZ, 0xfc, !PT ;  /* 0x00800000140d7812 */ /* 0x000fe400078efcff */
[----:B------:R-:W-:Y:S02]  /*0940*/  LOP3.LUT R25, R22, 0x800000, RZ, 0xfc, !PT ;  /* 0x0080000016197812 */ /* 0x000fe400078efcff */
[----:B------:R-:W-:Y:S02]  /*0950*/  LOP3.LUT R20, R21, 0x800000, RZ, 0xfc, !PT ;  /* 0x0080000015147812 */ /* 0x000fe400078efcff */
[----:B------:R-:W-:Y:S01]  /*0960*/  LOP3.LUT R16, R16, 0x800000, RZ, 0xfc, !PT ;  /* 0x0080000010107812 */ /* 0x000fe200078efcff */
[----:B-1----:R-:W-:Y:S01]  /*0970*/  @P6 FMUL.FTZ R12, R24, R25 ;  /* 0x00000019180c6220 */ /* 0x002fe20000410000 */
[----:B--2---:R-:W-:Y:S01]  /*0980*/  @P5 FMUL.FTZ R6, R18, R13 ;  /* 0x0000000d12065220 */ /* 0x004fe20000410000 */
[----:B---3--:R-:W-:Y:S01]  /*0990*/  @P1 FMUL.FTZ R14, R23, R20 ;  /* 0x00000014170e1220 */ /* 0x008fe20000410000 */
[----:B------:R-:W-:Y:S01]  /*09a0*/  FSETP.NEU.FTZ.AND P6, PT, R19, +INF , PT ;  /* 0x7f8000001300780b */ /* 0x000fe20003fdd000 */
[----:B0-----:R-:W-:Y:S01]  /*09b0*/  IMAD.WIDE.U32 R2, R0, 0x2, R2 ;  /* 0x0000000200027825 */ /* 0x001fe200078e0002 */
[----:B------:R-:W-:-:S03]  /*09c0*/  FSETP.NEU.FTZ.AND P5, PT, R7, +INF , PT ;  /* 0x7f8000000700780b */ /* 0x000fc60003fbd000 */
[----:B----4-:R-:W-:Y:S01]  /*09d0*/  @P0 FMUL.FTZ R15, R11, R16 ;  /* 0x000000100b0f0220 */ /* 0x010fe20000410000 */
[----:B------:R-:W-:Y:S02]  /*09e0*/  FSETP.NEU.FTZ.AND P1, PT, R17, +INF , PT ;  /* 0x7f8000001100780b */ /* 0x000fe40003f3d000 */
        /* <DEDUP_REMOVED lines=9> */
[----:B------:R-:W-:Y:S02]  /*0a80*/  F2FP.F16.F32.PACK_AB R12, R7, R12 ;  /* 0x0000000c070c723e */ /* 0x000fe400000000ff */
[----:B------:R-:W-:Y:S01]  /*0a90*/  F2FP.F16.F32.PACK_AB R13, R15, R14 ;  /* 0x0000000e0f0d723e */ /* 0x000fe200000000ff */
[----:B------:R-:W-:Y:S04]  /*0aa0*/  STG.E.64 desc[UR4][R2.64], R4 ;  /* 0x0000000402007986 */ /* 0x000fe8000c101b04 */
[----:B------:R-:W-:Y:S01]  /*0ab0*/  STG.E.64 desc[UR4][R2.64+0x400], R12 ;  /* 0x0004000c02007986 */ /* 0x000fe2000c101b04 */
[----:B------:R-:W-:Y:S05]  /*0ac0*/  EXIT ;  /* 0x000000000000794d */ /* 0x000fea0003800000 */
.L_x_3114:
        /* <DEDUP_REMOVED lines=110> */
.L_x_3116:
[----:B------:R-:W-:Y:S05]  /*11b0*/  BSYNC B0 ;  /* 0x0000000000007941 */ /* 0x000fea0003800000 */
.L_x_3115:
        /* <DEDUP_REMOVED lines=23> */
.L_x_3118:
[----:B------:R-:W-:Y:S05]  /*1330*/  BSYNC B0 ;  /* 0x0000000000007941 */ /* 0x000fea0003800000 */
.L_x_3117:
        /* <DEDUP_REMOVED lines=36> */
.L_x_3120:
[----:B------:R-:W-:Y:S05]  /*1580*/  BSYNC B0 ;  /* 0x0000000000007941 */ /* 0x000fea0003800000 */
.L_x_3119:
        /* <DEDUP_REMOVED lines=21> */
.L_x_3122:
[----:B------:R-:W-:Y:S05]  /*16e0*/  BSYNC B0 ;  /* 0x0000000000007941 */ /* 0x000fea0003800000 */
.L_x_3121:
        /* <DEDUP_REMOVED lines=21> */
.L_x_3124:
[----:B------:R-:W-:Y:S05]  /*1840*/  BSYNC B0 ;  /* 0x0000000000007941 */ /* 0x000fea0003800000 */
.L_x_3123:
        /* <DEDUP_REMOVED lines=21> */
.L_x_3126:
[----:B------:R-:W-:Y:S05]  /*19a0*/  BSYNC B0 ;  /* 0x0000000000007941 */ /* 0x000fea0003800000 */
.L_x_3125:
        /* <DEDUP_REMOVED lines=21> */
.L_x_3128:
[----:B------:R-:W-:Y:S05]  /*1b00*/  BSYNC B0 ;  /* 0x0000000000007941 */ /* 0x000fea0003800000 */
.L_x_3127:
        /* <DEDUP_REMOVED lines=21> */
.L_x_3130:
[----:B------:R-:W-:Y:S05]  /*1c60*/  BSYNC B0 ;  /* 0x0000000000007941 */ /* 0x000fea0003800000 */
.L_x_3129:
        /* <DEDUP_REMOVED lines=18> */
.L_x_3133:
[----:B------:R-:W-:-:S13]  /*1d90*/  ISETP.GE.AND P0, PT, R3, R2, PT ;  /* 0x000000020300720c */ /* 0x000fda0003f06270 */
[----:B------:R-:W-:Y:S05]  /*1da0*/  @P0 BRA `(.L_x_3135) ;  /* 0x0000000000300947 */ /* 0x000fea0003800000 */
[----:B0-----:R-:W0:Y:S01]  /*1db0*/  LDC.64 R4, c[0x0][0x218] ;  /* 0x00008600ff047b82 */ /* 0x001e220000000a00 */
[----:B------:R-:W-:Y:S01]  /*1dc0*/  IADD3 R13, R0, R3, RZ ;  /* 0x00000003000d7210 */ /* 0x000fe20007ffe0ff */
[----:B------:R-:W-:-:S04]  /*1dd0*/  VIADD R3, R3, 0x80 ;  /* 0x0000008003037836 */ /* 0x000fc80000000000 */
[----:B0-----:R-:W-:-:S05]  /*1de0*/  IMAD.WIDE.U32 R4, R13, 0x2, R4 ;  /* 0x000000020d047825 */ /* 0x001fca00078e0004 */
[----:B------:R1:W-:Y:S02]  /*1df0*/  STG.E.U16 desc[UR4][R4.64], R7 ;  /* 0x0000000704007986 */ /* 0x0003e4000c101504 */
.L_x_3134:
[----:B------:R-:W-:-:S13]  /*1e00*/  ISETP.GE.AND P0, PT, R3, R2, PT ;  /* 0x000000020300720c */ /* 0x000fda0003f06270 */
[----:B------:R-:W-:Y:S05]  /*1e10*/  @P0 BRA `(.L_x_3136) ;  /* 0x0000000000340947 */ /* 0x000fea0003800000 */
[----:B01----:R-:W0:Y:S01]  /*1e20*/  LDC.64 R4, c[0x0][0x218] ;  /* 0x00008600ff047b82 */ /* 0x003e220000000a00 */
[----:B------:R-:W-:Y:S01]  /*1e30*/  IADD3 R7, R0, R3, RZ ;  /* 0x0000000300077210 */ /* 0x000fe20007ffe0ff */
[----:B------:R-:W-:-:S04]  /*1e40*/  VIADD R3, R3, 0x80 ;  /* 0x0000008003037836 */ /* 0x000fc80000000000 */
[----:B0-----:R-:W-:-:S05]  /*1e50*/  IMAD.WIDE.U32 R4, R7, 0x2, R4 ;  /* 0x0000000207047825 */ /* 0x001fca00078e0004 */
[----:B------:R1:W-:Y:S02]  /*1e60*/  STG.E.U16 desc[UR4][R4.64], R8 ;  /* 0x0000000804007986 */ /* 0x0003e4000c101504 */
.L_x_3135:
        /* <DEDUP_REMOVED lines=8> */
.L_x_3136:
[----:B------:R-:W-:Y:S05]  /*1ef0*/  BSYNC B1 ;  /* 0x0000000000017941 */ /* 0x000fea0003800000 */
.L_x_3132:
[----:B------:R-:W-:-:S13]  /*1f00*/  ISETP.GE.AND P0, PT, R3, R2, PT ;  /* 0x000000020300720c */ /* 0x000fda0003f06270 */
[----:B012---:R-:W0:Y:S01]  /*1f10*/  @!P0 LDC.64 R4, c[0x0][0x218] ;  /* 0x00008600ff048b82 */ /* 0x007e220000000a00 */
[----:B------:R-:W-:Y:S01]  /*1f20*/  @!P0 IADD3 R7, R0, R3, RZ ;  /* 0x0000000300078210 */ /* 0x000fe20007ffe0ff */
[----:B------:R-:W-:-:S04]  /*1f30*/  @!P0 VIADD R3, R3, 0x80 ;  /* 0x0000008003038836 */ /* 0x000fc80000000000 */
[----:B0-----:R-:W-:-:S05]  /*1f40*/  @!P0 IMAD.WIDE.U32 R4, R7, 0x2, R4 ;  /* 0x0000000207048825 */ /* 0x001fca00078e0004 */
[----:B------:R2:W-:Y:S02]  /*1f50*/  @!P0 STG.E.U16 desc[UR4][R4.64], R10 ;  /* 0x0000000a04008986 */ /* 0x0005e4000c101504 */
.L_x_3137:
[----:B------:R-:W-:Y:S05]  /*1f60*/  BSYNC B0 ;  /* 0x0000000000007941 */ /* 0x000fea0003800000 */
.L_x_3131:
        /* <DEDUP_REMOVED lines=8> */
.L_x_3138:
        /* <DEDUP_REMOVED lines=9> */
.L_x_19786:


//--------------------- .text._ZN2at6native29vectorized_elementwise_kernelILi8ENS0_13BinaryFunctorIN3c104HalfES4_S4_ZZZNS0_17hypot_kernel_cudaERNS_18TensorIteratorBaseEENKUlvE_clEvENKUlvE1_clEvEUlS4_S4_E_EESt5arrayIPcLm3EEEEviT0_T1_ --------------------------
	.section	.text._ZN2at6native29vectorized_elementwise_kernelILi8ENS0_13BinaryFunctorIN3c104HalfES4_S4_ZZZNS0_17hypot_kernel_cudaERNS_18TensorIteratorBaseEENKUlvE_clEvENKUlvE1_clEvEUlS4_S4_E_EESt5arrayIPcLm3EEEEviT0_T1_,"ax",@progbits
	.align	128
        .global         _ZN2at6native29vectorized_elementwise_kernelILi8ENS0_13BinaryFunctorIN3c104HalfES4_S4_ZZZNS0_17hypot_kernel_cudaERNS_18TensorIteratorBaseEENKUlvE_clEvENKUlvE1_clEvEUlS4_S4_E_EESt5arrayIPcLm3EEEEviT0_T1_
        .type           _ZN2at6native29vectorized_elementwise_kernelILi8ENS0_13BinaryFunctorIN3c104HalfES4_S4_ZZZNS0_17hypot_kernel_cudaERNS_18TensorIteratorBaseEENKUlvE_clEvENKUlvE1_clEvEUlS4_S4_E_EESt5arrayIPcLm3EEEEviT0_T1_,@function
        .size           _ZN2at6native29vectorized_elementwise_kernelILi8ENS0_13BinaryFunctorIN3c104HalfES4_S4_ZZZNS0_17hypot_kernel_cudaERNS_18TensorIteratorBaseEENKUlvE_clEvENKUlvE1_clEvEUlS4_S4_E_EESt5arrayIPcLm3EEEEviT0_T1_,(.L_x_19787 - _ZN2at6native29vectorized_elementwise_kernelILi8ENS0_13BinaryFunctorIN3c104HalfES4_S4_ZZZNS0_17hypot_kernel_cudaERNS_18TensorIteratorBaseEENKUlvE_clEvENKUlvE1_clEvEUlS4_S4_E_EESt5arrayIPcLm3EEEEviT0_T1_)
        .other          _ZN2at6native29vectorized_elementwise_kernelILi8ENS0_13BinaryFunctorIN3c104HalfES4_S4_ZZZNS0_17hypot_kernel_cudaERNS_18TensorIteratorBaseEENKUlvE_clEvENKUlvE1_clEvEUlS4_S4_E_EESt5arrayIPcLm3EEEEviT0_T1_,@"STO_CUDA_ENTRY STV_DEFAULT"
_ZN2at6native29vectorized_elementwise_kernelILi8ENS0_13BinaryFunctorIN3c104HalfES4_S4_ZZZNS0_17hypot_kernel_cudaERNS_18TensorIteratorBaseEENKUlvE_clEvENKUlvE1_clEvEUlS4_S4_E_EESt5arrayIPcLm3EEEEviT0_T1_:
.text._ZN2at6native29vectorized_elementwise_kernelILi8ENS0_13BinaryFunctorIN3c104HalfES4_S4_ZZZNS0_17hypot_kernel_cudaERNS_18TensorIteratorBaseEENKUlvE_clEvENKUlvE1_clEvEUlS4_S4_E_EESt5arrayIPcLm3EEEEviT0_T1_:
        /* <DEDUP_REMOVED lines=12> */
[----:B--2---:R-:W-:-:S04]  /*00c0*/  IMAD.WIDE R2, R0, 0x2, R2 ;  /* 0x0000000200027825 */ /* 0x004fc800078e0202 */
[----:B0-----:R-:W-:-:S04]  /*00d0*/  IMAD.WIDE.U32 R8, R4, 0x10, R6 ;  /* 0x0000001004087825 */ /* 0x001fc800078e0006 */
[----:B------:R-:W-:Y:S02]  /*00e0*/  IMAD.WIDE.U32 R2, R4, 0x10, R2 ;  /* 0x0000001004027825 */ /* 0x000fe400078e0002 */
[----:B------:R-:W2:Y:S04]  /*00f0*/  LDG.E.128 R8, desc[UR4][R8.64] ;  /* 0x0000000408087981 */ /* 0x000ea8000c1e1d00 */
[----:B------:R2:W3:Y:S02]  /*0100*/  LDG.E.128 R12, desc[UR4][R2.64] ;  /* 0x00000004020c7981 */ /* 0x0004e4000c1e1d00 */
[--C-:B--2---:R-:W-:Y:S02]  /*0110*/  HADD2.F32 R2, -RZ, R8.reuse.H0_H0 ;  /* 0x20000008ff027230 */ /* 0x104fe40000004100 */
[----:B------:R-:W-:-:S02]  /*0120*/  HADD2.F32 R3, -RZ, R8.H1_H1 ;  /* 0x30000008ff037230 */ /* 0x000fc40000004100 */
[--C-:B---3--:R-:W-:Y:S02]  /*0130*/  HADD2.F32 R16, -RZ, R12.reuse.H0_H0 ;  /* 0x2000000cff107230 */ /* 0x108fe40000004100 */
[----:B------:R-:W-:Y:S02]  /*0140*/  HADD2.F32 R19, -RZ, R12.H1_H1 ;  /* 0x3000000cff137230 */ /* 0x000fe40000004100 */
[----:B------:R-:W-:Y:S01]  /*0150*/  FADD.FTZ R8, |R2|, -RZ ;  /* 0x800000ff02087221 */ /* 0x000fe20000010200 */
[--C-:B------:R-:W-:Y:S02]  /*0160*/  HADD2.F32 R17, -RZ, R9.reuse.H0_H0 ;  /* 0x20000009ff117230 */ /* 0x100fe40000004100 */
[----:B------:R-:W-:Y:S02]  /*0170*/  HADD2.F32 R18, -RZ, R9.H1_H1 ;  /* 0x30000009ff127230 */ /* 0x000fe40000004100 */
[----:B------:R-:W-:Y:S01]  /*0180*/  FADD.FTZ R9, |R16|, -RZ ;  /* 0x800000ff10097221 */ /* 0x000fe20000010200 */
[----:B------:R-:W-:-:S02]  /*0190*/  HADD2.F32 R5, -RZ, R13.H0_H0 ;  /* 0x2000000dff057230 */ /* 0x000fc40000004100 */
[----:B------:R-:W-:Y:S02]  /*01a0*/  HADD2.F32 R6, -RZ, R13.H1_H1 ;  /* 0x3000000dff067230 */ /* 0x000fe40000004100 */
[----:B------:R-:W-:Y:S01]  /*01b0*/  FADD.FTZ R21, |R3|, -RZ ;  /* 0x800000ff03157221 */ /* 0x000fe20000010200 */
[--C-:B------:R-:W-:Y:S02]  /*01c0*/  HADD2.F32 R20, -RZ, R10.reuse.H0_H0 ;  /* 0x2000000aff147230 */ /* 0x100fe40000004100 */
[----:B------:R-:W-:Y:S02]  /*01d0*/  HADD2.F32 R13, -RZ, R10.H1_H1 ;  /* 0x3000000aff0d7230 */ /* 0x000fe40000004100 */
[----:B------:R-:W-:Y:S01]  /*01e0*/  FADD.FTZ R10, |R19|, -RZ ;  /* 0x800000ff130a7221 */ /* 0x000fe20000010200 */
[----:B------:R-:W-:Y:S01]  /*01f0*/  HADD2.F32 R7, -RZ, R14.H0_H0 ;  /* 0x2000000eff077230 */ /* 0x000fe20000004100 */
[CC--:B------:R-:W-:Y:S02]  /*0200*/  VIMNMX R2, R9.reuse, R8.reuse, PT ;  /* 0x0000000809027248 */ /* 0x0c0fe40003fe0100 */
[----:B------:R-:W-:Y:S01]  /*0210*/  VIMNMX R9, R9, R8, !PT ;  /* 0x0000000809097248 */ /* 0x000fe20007fe0100 */
[----:B------:R-:W-:Y:S01]  /*0220*/  FADD.FTZ R5, |R5|, -RZ ;  /* 0x800000ff05057221 */ /* 0x000fe20000010200 */
[----:B------:R-:W-:-:S02]  /*0230*/  VIMNMX R3, R10, R21, PT ;  /* 0x000000150a037248 */ /* 0x000fc40003fe0100 */
[----:B------:R-:W-:Y:S01]  /*0240*/  VIMNMX R8, R10, R21, !PT ;  /* 0x000000150a087248 */ /* 0x000fe20007fe0100 */
[----:B------:R-:W-:Y:S01]  /*0250*/  FADD.FTZ R10, |R17|, -RZ ;  /* 0x800000ff110a7221 */ /* 0x000fe20000010200 */
[--C-:B------:R-:W-:Y:S02]  /*0260*/  HADD2.F32 R12, -RZ, R15.reuse.H0_H0 ;  /* 0x2000000fff0c7230 */ /* 0x100fe40000004100 */
[----:B------:R-:W-:Y:S01]  /*0270*/  FADD.FTZ R7, |R7|, -RZ ;  /* 0x800000ff07077221 */ /* 0x000fe20000010200 */
[----:B------:R-:W-:Y:S02]  /*0280*/  HADD2.F32 R14, -RZ, R14.H1_H1 ;  /* 0x3000000eff0e7230 */ /* 0x000fe40000004100 */
[----:B------:R-:W-:Y:S01]  /*0290*/  FADD.FTZ R20, |R20|, -RZ ;  /* 0x800000ff14147221 */ /* 0x000fe20000010200 */
[----:B------:R-:W-:Y:S02]  /*02a0*/  HADD2.F32 R15, -RZ, R15.H1_H1 ;  /* 0x3000000fff0f7230 */ /* 0x000fe40000004100 */
[----:B------:R-:W-:Y:S01]  /*02b0*/  FADD.FTZ R17, |R18|, -RZ ;  /* 0x800000ff12117221 */ /* 0x000fe20000010200 */
[----:B------:R-:W-:-:S02]  /*02c0*/  HADD2.F32 R16, -RZ, R11.H0_H0 ;  /* 0x2000000bff107230 */ /* 0x000fc40000004100 */
[----:B------:R-:W-:Y:S01]  /*02d0*/  FADD.FTZ R6, |R6|, -RZ ;  /* 0x800000ff06067221 */ /* 0x000fe20000010200 */
[----:B------:R-:W-:Y:S01]  /*02e0*/  HADD2.F32 R19, -RZ, R11.H1_H1 ;  /* 0x3000000bff137230 */ /* 0x000fe20000004100 */
[-C--:B------:R-:W-:Y:S02]  /*02f0*/  VIMNMX R18, R5, R10.reuse, PT ;  /* 0x0000000a05127248 */ /* 0x080fe40003fe0100 */
[----:B------:R-:W-:Y:S01]  /*0300*/  LOP3.LUT R21, R9, 0xfe000000, RZ, 0xc0, !PT ;  /* 0xfe00000009157812 */ /* 0x000fe200078ec0ff */
[----:B------:R-:W-:Y:S01]  /*0310*/  FADD.FTZ R14, |R14|, -RZ ;  /* 0x800000ff0e0e7221 */ /* 0x000fe20000010200 */
[----:B------:R-:W-:Y:S01]  /*0320*/  VIMNMX R5, R5, R10, !PT ;  /* 0x0000000a05057248 */ /* 0x000fe20007fe0100 */
[----:B------:R-:W-:Y:S01]  /*0330*/  FADD.FTZ R13, |R13|, -RZ ;  /* 0x800000ff0d0d7221 */ /* 0x000fe20000010200 */
[-C--:B------:R-:W-:Y:S01]  /*0340*/  VIMNMX R10, R7, R20.reuse, PT ;  /* 0x00000014070a7248 */ /* 0x080fe20003fe0100 */
[----:B------:R-:W-:Y:S01]  /*0350*/  FADD.FTZ R23, |R15|, -RZ ;  /* 0x800000ff0f177221 */ /* 0x000fe20000010200 */
[----:B------:R-:W-:Y:S01]  /*0360*/  VIMNMX R7, R7, R20, !PT ;  /* 0x0000001407077248 */ /* 0x000fe20007fe0100 */
[----:B------:R-:W-:Y:S01]  /*0370*/  FADD.FTZ R22, |R12|, -RZ ;  /* 0x800000ff0c167221 */ /* 0x000fe20000010200 */
[----:B------:R-:W-:Y:S01]  /*0380*/  FADD.FTZ R15, |R16|, -RZ ;  /* 0x800000ff100f7221 */ /* 0x000fe20000010200 */
[----:B------:R-:W-:Y:S01]  /*0390*/  FADD.FTZ R16, |R19|, -RZ ;  /* 0x800000ff13107221 */ /* 0x000fe20000010200 */
[----:B------:R-:W-:-:S02]  /*03a0*/  IADD3 R20, -R21, 0x7e800000, RZ ;  /* 0x7e80000015147810 */ /* 0x000fc40007ffe1ff */
[-C--:B------:R-:W-:Y:S02]  /*03b0*/  VIMNMX R11, R6, R17.reuse, PT ;  /* 0x00000011060b7248 */ /* 0x080fe40003fe0100 */
[----:B------:R-:W-:Y:S02]  /*03c0*/  LOP3.LUT R19, R8, 0xfe000000, RZ, 0xc0, !PT ;  /* 0xfe00000008137812 */ /* 0x000fe400078ec0ff */
[----:B------:R-:W-:Y:S02]  /*03d0*/  VIMNMX R6, R6, R17, !PT ;  /* 0x0000001106067248 */ /* 0x000fe40007fe0100 */
[CC--:B------:R-:W-:Y:S02]  /*03e0*/  VIMNMX R17, R14.reuse, R13.reuse, PT ;  /* 0x0000000d0e117248 */ /* 0x0c0fe40003fe0100 */
[----:B------:R-:W-:Y:S02]  /*03f0*/  VIMNMX R12, R14, R13, !PT ;  /* 0x0000000d0e0c7248 */ /* 0x000fe40007fe0100 */
[----:B------:R-:W-:-:S02]  /*0400*/  VIMNMX R13, R22, R15, PT ;  /* 0x0000000f160d7248 */ /* 0x000fc40003fe0100 */
[----:B------:R-:W-:Y:S01]  /*0410*/  VIMNMX R14, R22, R15, !PT ;  /* 0x0000000f160e7248 */ /* 0x000fe20007fe0100 */
[----:B------:R-:W-:Y:S01]  /*0420*/  FMUL.FTZ R22, R2, R20 ;  /* 0x0000001402167220 */ /* 0x000fe20000410000 */
[----:B------:R-:W-:Y:S02]  /*0430*/  IADD3 R25, -R19, 0x7e800000, RZ ;  /* 0x7e80000013197810 */ /* 0x000fe40007ffe1ff */
[C---:B------:R-:W-:Y:S01]  /*0440*/  VIMNMX R15, R23.reuse, R16, PT ;  /* 0x00000010170f7248 */ /* 0x040fe20003fe0100 */
[----:B------:R-:W-:Y:S01]  /*0450*/  FMUL.FTZ R22, R22, R22 ;  /* 0x0000001616167220 */ /* 0x000fe20000410000 */
[----:B------:R-:W-:Y:S01]  /*0460*/  VIMNMX R16, R23, R16, !PT ;  /* 0x0000001017107248 */ /* 0x000fe20007fe0100 */
[----:B------:R-:W-:Y:S01]  /*0470*/  FMUL.FTZ R23, R9, R20 ;  /* 0x0000001409177220 */ /* 0x000fe20000410000 */
[C---:B------:R-:W-:Y:S02]  /*0480*/  FSETP.NEU.FTZ.AND P2, PT, R2.reuse, RZ, PT ;  /* 0x000000ff0200720b */ /* 0x040fe40003f5d000 */
[----:B------:R-:W-:Y:S01]  /*0490*/  FSETP.NEU.FTZ.AND P1, PT, R2, +INF , PT ;  /* 0x7f8000000200780b */ /* 0x000fe20003f3d000 */
[----:B------:R-:W-:Y:S01]  /*04a0*/  FMUL.FTZ R2, R3, R25 ;  /* 0x0000001903027220 */ /* 0x000fe20000410000 */
[----:B------:R-:W-:Y:S01]  /*04b0*/  LOP3.LUT R20, R5, 0xfe000000, RZ, 0xc0, !PT ;  /* 0xfe00000005147812 */ /* 0x000fe200078ec0ff */
[----:B------:R-:W-:Y:S01]  /*04c0*/  FFMA.FTZ R24, R23, R23, R22 ;  /* 0x0000001717187223 */ /* 0x000fe20000010016 */
[----:B------:R-:W-:Y:S01]  /*04d0*/  FMUL.FTZ R25, R8, R25 ;  /* 0x0000001908197220 */ /* 0x000fe20000410000 */
[----:B------:R-:W-:Y:S01]  /*04e0*/  FMUL.FTZ R2, R2, R2 ;  /* 0x0000000202027220 */ /* 0x000fe20000410000 */
[----:B------:R-:W-:-:S03]  /*04f0*/  IADD3 R22, -R20, 0x7e800000, RZ ;  /* 0x7e80000014167810 */ /* 0x000fc60007ffe1ff */
[----:B------:R-:W-:Y:S01]  /*0500*/  FFMA.FTZ R25, R25, R25, R2 ;  /* 0x0000001919197223 */ /* 0x000fe20000010002 */
[----:B------:R-:W-:Y:S01]  /*0510*/  LOP3.LUT R2, R6, 0xfe000000, RZ, 0xc0, !PT ;  /* 0xfe00000006027812 */ /* 0x000fe200078ec0ff */
[-C--:B------:R-:W-:Y:S01]  /*0520*/  FMUL.FTZ R23, R18, R22.reuse ;  /* 0x0000001612177220 */ /* 0x080fe20000410000 */
[----:B------:R-:W-:Y:S02]  /*0530*/  FMUL.FTZ R26, R5, R22 ;  /* 0x00000016051a7220 */ /* 0x000fe40000410000 */
[----:B------:R-:W-:Y:S01]  /*0540*/  IADD3 R27, -R2, 0x7e800000, RZ ;  /* 0x7e800000021b7810 */ /* 0x000fe20007ffe1ff */
[----:B------:R-:W-:Y:S01]  /*0550*/  FMUL.FTZ R23, R23, R23 ;  /* 0x0000001717177220 */ /* 0x000fe20000410000 */
[C---:B------:R-:W-:Y:S02]  /*0560*/  FSETP.NEU.FTZ.AND P3, PT, R3.reuse, RZ, PT ;  /* 0x000000ff0300720b */ /* 0x040fe40003f7d000 */
[----:B------:R-:W-:Y:S01]  /*0570*/  FSETP.NEU.FTZ.AND P0, PT, R3, +INF , PT ;  /* 0x7f8000000300780b */ /* 0x000fe20003f1d000 */
[----:B------:R-:W-:Y:S01]  /*0580*/  FFMA.FTZ R23, R26, R26, R23 ;  /* 0x0000001a1a177223 */ /* 0x000fe20000010017 */
[----:B------:R0:W1:Y:S01]  /*0590*/  MUFU.SQRT R3, R24 ;  /* 0x0000001800037308 */ /* 0x0000620000002000 */
[-C--:B------:R-:W-:Y:S01]  /*05a0*/  FMUL.FTZ R26, R11, R27.reuse ;  /* 0x0000001b0b1a7220 */ /* 0x080fe20000410000 */
[----:B------:R-:W-:-:S03]  /*05b0*/  FMUL.FTZ R27, R6, R27 ;  /* 0x0000001b061b7220 */ /* 0x000fc60000410000 */
[----:B------:R-:W-:-:S03]  /*05c0*/  FMUL.FTZ R26, R26, R26 ;  /* 0x0000001a1a1a7220 */ /* 0x000fc60000410000 */
[----:B------:R-:W2:Y:S01]  /*05d0*/  MUFU.SQRT R22, R25 ;  /* 0x0000001900167308 */ /* 0x000ea20000002000 */
[----:B------:R-:W-:Y:S01]  /*05e0*/  FFMA.FTZ R26, R27, R27, R26 ;  /* 0x0000001b1b1a7223 */ /* 0x000fe2000001001a */
[----:B0-----:R-:W-:Y:S02]  /*05f0*/  LOP3.LUT R24, R21, 0x800000, RZ, 0xfc, !PT ;  /* 0x0080000015187812 */ /* 0x001fe400078efcff */
[----:B------:R-:W-:-:S04]  /*0600*/  FSETP.NEU.FTZ.AND P5, PT, R18, RZ, PT ;  /* 0x000000ff1200720b */ /* 0x000fc80003fbd000 */
[----:B------:R-:W0:Y:S01]  /*0610*/  MUFU.SQRT R23, R23 ;  /* 0x0000001700177308 */ /* 0x000e220000002000 */
[----:B------:R-:W-:Y:S01]  /*0620*/  LOP3.LUT R19, R19, 0x800000, RZ, 0xfc, !PT ;  /* 0x0080000013137812 */ /* 0x000fe200078efcff */
[----:B-1----:R-:W-:Y:S01]  /*0630*/  @P2 FMUL.FTZ R9, R3, R24 ;  /* 0x0000001803092220 */ /* 0x002fe20000410000 */
[----:B------:R-:W-:-:S05]  /*0640*/  FSETP.NEU.FTZ.AND P4, PT, R18, +INF , PT ;  /* 0x7f8000001200780b */ /* 0x000fca0003f9d000 */
[----:B------:R-:W1:Y:S01]  /*0650*/  MUFU.SQRT R21, R26 ;  /* 0x0000001a00157308 */ /* 0x000e620000002000 */
[----:B------:R-:W-:Y:S02]  /*0660*/  LOP3.LUT R18, R7, 0xfe000000, RZ, 0xc0, !PT ;  /* 0xfe00000007127812 */ /* 0x000fe400078ec0ff */
[----:B------:R-:W-:Y:S01]  /*0670*/  FSETP.NEU.FTZ.AND P2, PT, R11, RZ, PT ;  /* 0x000000ff0b00720b */ /* 0x000fe20003f5d000 */
[----:B--2---:R-:W-:Y:S01]  /*0680*/  @P3 FMUL.FTZ R8, R22, R19 ;  /* 0x0000001316083220 */ /* 0x004fe20000410000 */
[----:B------:R-:W-:Y:S02]  /*0690*/  LOP3.LUT R22, R20, 0x800000, RZ, 0xfc, !PT ;  /* 0x0080000014167812 */ /* 0x000fe400078efcff */
[----:B------:R-:W-:Y:S02]  /*06a0*/  IADD3 R3, -R18, 0x7e800000, RZ ;  /* 0x7e80000012037810 */ /* 0x000fe40007ffe1ff */
[----:B------:R-:W-:Y:S02]  /*06b0*/  LOP3.LUT R19, R12, 0xfe000000, RZ, 0xc0, !PT ;  /* 0xfe0000000c137812 */ /* 0x000fe400078ec0ff */
[----:B------:R-:W-:Y:S01]  /*06c0*/  LOP3.LUT R20, R14, 0xfe000000, RZ, 0xc0, !PT ;  /* 0xfe0000000e147812 */ /* 0x000fe200078ec0ff */
[----:B0-----:R-:W-:Y:S01]  /*06d0*/  @P5 FMUL.FTZ R5, R23, R22 ;  /* 0x0000001617055220 */ /* 0x001fe20000410000 */
[----:B------:R-:W-:Y:S01]  /*06e0*/  LOP3.LUT R2, R2, 0x800000, RZ, 0xfc, !PT ;  /* 0x0080000002027812 */ /* 0x000fe200078efcff */
[----:B------:R-:W-:Y:S01]  /*06f0*/  FMUL.FTZ R24, R10, R3 ;  /* 0x000000030a187220 */ /* 0x000fe20000410000 */
[----:B------:R-:W-:-:S02]  /*0700*/  IADD3 R22, -R19, 0x7e800000, RZ ;  /* 0x7e80000013167810 */ /* 0x000fc40007ffe1ff */
[----:B------:R-:W-:Y:S01]  /*0710*/  IADD3 R23, -R20, 0x7e800000, RZ ;  /* 0x7e80000014177810 */ /* 0x000fe20007ffe1ff */
[----:B------:R-:W-:Y:S01]  /*0720*/  FMUL.FTZ R3, R7, R3 ;  /* 0x0000000307037220 */ /* 0x000fe20000410000 */
[----:B------:R-:W-:Y:S01]  /*0730*/  FMUL.FTZ R24, R24, R24 ;  /* 0x0000001818187220 */ /* 0x000fe20000410000 */
[----:B-1----:R-:W-:Y:S01]  /*0740*/  @P2 FMUL.FTZ R6, R21, R2 ;  /* 0x0000000215062220 */ /* 0x002fe20000410000 */
[----:B------:R-:W-:Y:S01]  /*0750*/  FMUL.FTZ R2, R17, R22 ;  /* 0x0000001611027220 */ /* 0x000fe20000410000 */
[----:B------:R-:W-:Y:S01]  /*0760*/  FMUL.FTZ R25, R13, R23 ;  /* 0x000000170d197220 */ /* 0x000fe20000410000 */
[----:B------:R-:W-:Y:S01]  /*0770*/  LOP3.LUT R21, R16, 0xfe000000, RZ, 0xc0, !PT ;  /* 0xfe00000010157812 */ /* 0x000fe200078ec0ff */
[----:B------:R-:W-:Y:S01]  /*0780*/  FFMA.FTZ R24, R3, R3, R24 ;  /* 0x0000000303187223 */ /* 0x000fe20000010018 */
[----:B------:R-:W-:Y:S01]  /*0790*/  FMUL.FTZ R3, R2, R2 ;  /* 0x0000000202037220 */ /* 0x000fe20000410000 */
[----:B------:R-:W-:Y:S01]  /*07a0*/  FMUL.FTZ R2, R25, R25 ;  /* 0x0000001919027220 */ /* 0x000fe20000410000 */
[----:B------:R-:W-:Y:S01]  /*07b0*/  FMUL.FTZ R23, R14, R23 ;  /* 0x000000170e177220 */ /* 0x000fe20000410000 */
[----:B------:R-:W-:Y:S01]  /*07c0*/  IADD3 R25, -R21, 0x7e800000, RZ ;  /* 0x7e80000015197810 */ /* 0x000fe20007ffe1ff */
[----:B------:R-:W-:-:S02]  /*07d0*/  FMUL.FTZ R22, R12, R22 ;  /* 0x000000160c167220 */ /* 0x000fc40000410000 */
[----:B------:R-:W-:Y:S02]  /*07e0*/  FFMA.FTZ R23, R23, R23, R2 ;  /* 0x0000001717177223 */ /* 0x000fe40000010002 */
[----:B------:R-:W-:Y:S01]  /*07f0*/  FMUL.FTZ R2, R15, R25 ;  /* 0x000000190f027220 */ /* 0x000fe20000410000 */
[----:B------:R-:W-:-:S03]  /*0800*/  FFMA.FTZ R22, R22, R22, R3 ;  /* 0x0000001616167223 */ /* 0x000fc60000010003 */
[----:B------:R-:W-:Y:S02]  /*0810*/  FMUL.FTZ R26, R2, R2 ;  /* 0x00000002021a7220 */ /* 0x000fe40000410000 */
[----:B------:R-:W0:Y:S01]  /*0820*/  LDC.64 R2, c[0x0][0x218] ;  /* 0x00008600ff027b82 */ /* 0x000e220000000a00 */
[----:B------:R-:W-:Y:S01]  /*0830*/  FMUL.FTZ R25, R16, R25 ;  /* 0x0000001910197220 */ /* 0x000fe20000410000 */
[----:B------:R-:W1:Y:S03]  /*0840*/  MUFU.SQRT R24, R24 ;  /* 0x0000001800187308 */ /* 0x000e660000002000 */
[----:B------:R-:W-:Y:S01]  /*0850*/  FFMA.FTZ R26, R25, R25, R26 ;  /* 0x00000019191a7223 */ /* 0x000fe2000001001a */
[----:B------:R-:W-:-:S04]  /*0860*/  FSETP.NEU.FTZ.AND P3, PT, R11, +INF , PT ;  /* 0x7f8000000b00780b */ /* 0x000fc80003f7d000 */
[----:B------:R-:W2:Y:S01]  /*0870*/  MUFU.SQRT R22, R22 ;  /* 0x0000001600167308 */ /* 0x000ea20000002000 */
[----:B------:R-:W-:Y:S02]  /*0880*/  FSETP.NEU.FTZ.AND P6, PT, R10, RZ, PT ;  /* 0x000000ff0a00720b */ /* 0x000fe40003fdd000 */
[----:B------:R-:W-:Y:S02]  /*0890*/  FSEL R9, R9, +INF , P1 ;  /* 0x7f80000009097808 */ /* 0x000fe40000800000 */
[----:B------:R-:W-:-:S03]  /*08a0*/  FSEL R8, R8, +INF , P0 ;  /* 0x7f80000008087808 */ /* 0x000fc60000000000 */
[----:B------:R-:W3:Y:S01]  /*08b0*/  MUFU.SQRT R23, R23 ;  /* 0x0000001700177308 */ /* 0x000ee20000002000 */
[----:B------:R-:W-:Y:S02]  /*08c0*/  FSETP.NEU.FTZ.AND P5, PT, R17, RZ, PT ;  /* 0x000000ff1100720b */ /* 0x000fe40003fbd000 */
[----:B------:R-:W-:-:S05]  /*08d0*/  FSETP.NEU.FTZ.AND P1, PT, R13, RZ, PT ;  /* 0x000000ff0d00720b */ /* 0x000fca0003f3d000 */
[----:B------:R-:W4:Y:S01]  /*08e0*/  MUFU.SQRT R11, R26 ;  /* 0x0000001a000b7308 */ /* 0x000f220000002000 */
[----:B------:R-:W-:Y:S01]  /*08f0*/  FSETP.NEU.FTZ.AND P0, PT, R15, RZ, PT ;  /* 0x000000ff0f00720b */ /* 0x000fe20003f1d000 */
[----:B0-----:R-:W-:Y:S01]  /*0900*/  IMAD.WIDE.U32 R2, R0, 0x2, R2 ;  /* 0x0000000200027825 */ /* 0x001fe200078e0002 */
[----:B------:R-:W-:Y:S02]  /*0910*/  LOP3.LUT R25, R18, 0x800000, RZ, 0xfc, !PT ;  /* 0x0080000012197812 */ /* 0x000fe400078efcff */
[----:B------:R-:W-:Y:S02]  /*0920*/  LOP3.LUT R19, R19, 0x800000, RZ, 0xfc, !PT ;  /* 0x0080000013137812 */ /* 0x000fe400078efcff */
[----:B------:R-:W-:Y:S02]  /*0930*/  LOP3.LUT R20, R20, 0x800000, RZ, 0xfc, !PT ;  /* 0x0080000014147812 */ /* 0x000fe400078efcff */
[----:B------:R-:W-:Y:S01]  /*0940*/  LOP3.LUT R0, R21, 0x800000, RZ, 0xfc, !PT ;  /* 0x0080000015007812 */ /* 0x000fe200078efcff */
[----:B-1----:R-:W-:Y:S01]  /*0950*/  @P6 FMUL.FTZ R7, R24, R25 ;  /* 0x0000001918076220 */ /* 0x002fe20000410000 */
[----:B------:R-:W-:Y:S01]  /*0960*/  FSETP.NEU.FTZ.AND P2, PT, R10, +INF , PT ;  /* 0x7f8000000a00780b */ /* 0x000fe20003f5d000 */
[----:B--2---:R-:W-:Y:S01]  /*0970*/  @P5 FMUL.FTZ R12, R22, R19 ;  /* 0x00000013160c5220 */ /* 0x004fe20000410000 */
[----:B---3--:R-:W-:Y:S01]  /*0980*/  @P1 FMUL.FTZ R14, R23, R20 ;  /* 0x00000014170e1220 */ /* 0x008fe20000410000 */
[----:B------:R-:W-:-:S02]  /*0990*/  FSETP.NEU.FTZ.AND P6, PT, R17, +INF , PT ;  /* 0x7f8000001100780b */ /* 0x000fc40003fdd000 */
[----:B------:R-:W-:Y:S01]  /*09a0*/  FSETP.NEU.FTZ.AND P5, PT, R13, +INF , PT ;  /* 0x7f8000000d00780b */ /* 0x000fe20003fbd000 */
[----:B----4-:R-:W-:Y:S01]  /*09b0*/  @P0 FMUL.FTZ R16, R11, R0 ;  /* 0x000000000b100220 */ /* 0x010fe20000410000 */
        /* <DEDUP_REMOVED lines=8> */
[----:B------:R-:W-:Y:S02]  /*0a40*/  F2FP.F16.F32.PACK_AB R8, R8, R9 ;  /* 0x000000090808723e */ /* 0x000fe400000000ff */
[----:B------:R-:W-:Y:S02]  /*0a50*/  F2FP.F16.F32.PACK_AB R9, R6, R5 ;  /* 0x000000050609723e */ /* 0x000fe400000000ff */
[----:B------:R-:W-:Y:S02]  /*0a60*/  F2FP.F16.F32.PACK_AB R10, R7, R10 ;  /* 0x0000000a070a723e */ /* 0x000fe400000000ff */
[----:B------:R-:W-:-:S05]  /*0a70*/  F2FP.F16.F32.PACK_AB R11, R16, R11 ;  /* 0x0000000b100b723e */ /* 0x000fca00000000ff */
[----:B------:R-:W-:Y:S01]  /*0a80*/  STG.E.128 desc[UR4][R2.64], R8 ;  /* 0x0000000802007986 */ /* 0x000fe2000c101d04 */
[----:B------:R-:W-:Y:S05]  /*0a90*/  EXIT ;  /* 0x000000000000794d */ /* 0x000fea0003800000 */
.L_x_3139:
        /* <DEDUP_REMOVED lines=110> */
.L_x_3141:
[----:B------:R-:W-:Y:S05]  /*1180*/  BSYNC B0 ;  /* 0x0000000000007941 */ /* 0x000fea0003800000 */
.L_x_3140:
        /* <DEDUP_REMOVED lines=23> */
.L_x_3143:
[----:B------:R-:W-:Y:S05]  /*1300*/  BSYNC B0 ;  /* 0x0000000000007941 */ /* 0x000fea0003800000 */
.L_x_3142:
        /* <DEDUP_REMOVED lines=36> */
.L_x_3145:
[----:B------:R-:W-:Y:S05]  /*1550*/  BSYNC B0 ;  /* 0x0000000000007941 */ /* 0x000fea0003800000 */
.L_x_3144:
        /* <DEDUP_REMOVED lines=21> */
.L_x_3147:
[----:B------:R-:W-:Y:S05]  /*16b0*/  BSYNC B0 ;  /* 0x0000000000007941 */ /* 0x000fea0003800000 */
.L_x_3146:
        /* <DEDUP_REMOVED lines=21> */
.L_x_3149:
[----:B------:R-:W-:Y:S05]  /*1810*/  BSYNC B0 ;  /* 0x0000000000007941 */ /* 0x000fea0003800000 */
.L_x_3148:
        /* <DEDUP_REMOVED lines=21> */
.L_x_3151:
[----:B------:R-:W-:Y:S05]  /*1970*/  BSYNC B0 ;  /* 0x0000000000007941 */ /* 0x000fea0003800000 */
.L_x_3150:
        /* <DEDUP_REMOVED lines=21> */
.L_x_3153:
[----:B------:R-:W-:Y:S05]  /*1ad0*/  BSYNC B0 ;  /* 0x0000000000007941 */ /* 0x000fea0003800000 */
.L_x_3152:
        /* <DEDUP_REMOVED lines=21> */
.L_x_3155:
[----:B------:R-:W-:Y:S05]  /*1c30*/  BSYNC B0 ;  /* 0x0000000000007941 */ /* 0x000fea0003800000 */
.L_x_3154:
        /* <DEDUP_REMOVED lines=18> */
.L_x_3158:
[----:B------:R-:W-:-:S13]  /*1d60*/  ISETP.GE.AND P0, PT, R3, R2, PT ;  /* 0x000000020300720c */ /* 0x000fda0003f06270 */
[----:B------:R-:W-:Y:S05]  /*1d70*/  @P0 BRA `(.L_x_3160) ;  /* 0x0000000000300947 */ /* 0x000fea0003800000 */
[----:B0-----:R-:W0:Y:S01]  /*1d80*/  LDC.64 R4, c[0x0][0x218] ;  /* 0x00008600ff047b82 */ /* 0x001e220000000a00 */
[----:B------:R-:W-:Y:S01]  /*1d90*/  IADD3 R13, R0, R3, RZ ;  /* 0x00000003000d7210 */ /* 0x000fe20007ffe0ff */
[----:B------:R-:W-:-:S04]  /*1da0*/  VIADD R3, R3, 0x80 ;  /* 0x0000008003037836 */ /* 0x000fc80000000000 */
[----:B0-----:R-:W-:-:S05]  /*1db0*/  IMAD.WIDE.U32 R4, R13, 0x2, R4 ;  /* 0x000000020d047825 */ /* 0x001fca00078e0004 */
[----:B------:R1:W-:Y:S02]  /*1dc0*/  STG.E.U16 desc[UR4][R4.64], R7 ;  /* 0x0000000704007986 */ /* 0x0003e4000c101504 */
.L_x_3159:
[----:B------:R-:W-:-:S13]  /*1dd0*/  ISETP.GE.AND P0, PT, R3, R2, PT ;  /* 0x000000020300720c */ /* 0x000fda0003f06270 */
[----:B------:R-:W-:Y:S05]  /*1de0*/  @P0 BRA `(.L_x_3161) ;  /* 0x0000000000340947 */ /* 0x000fea0003800000 */
[----:B01----:R-:W0:Y:S01]  /*1df0*/  LDC.64 R4, c[0x0][0x218] ;  /* 0x00008600ff047b82 */ /* 0x003e220000000a00 */
[----:B------:R-:W-:Y:S01]  /*1e00*/  IADD3 R7, R0, R3, RZ ;  /* 0x0000000300077210 */ /* 0x000fe20007ffe0ff */
[----:B------:R-:W-:-:S04]  /*1e10*/  VIADD R3, R3, 0x80 ;  /* 0x0000008003037836 */ /* 0x000fc80000000000 */
[----:B0-----:R-:W-:-:S05]  /*1e20*/  IMAD.WIDE.U32 R4, R7, 0x2, R4 ;  /* 0x0000000207047825 */ /* 0x001fca00078e0004 */
[----:B------:R1:W-:Y:S02]  /*1e30*/  STG.E.U16 desc[UR4][R4.64], R8 ;  /* 0x0000000804007986 */ /* 0x0003e4000c101504 */
.L_x_3160:
        /* <DEDUP_REMOVED lines=8> */
.L_x_3161:
[----:B------:R-:W-:Y:S05]  /*1ec0*/  BSYNC B1 ;  /* 0x0000000000017941 */ /* 0x000fea0003800000 */
.L_x_3157:
[----:B------:R-:W-:-:S13]  /*1ed0*/  ISETP.GE.AND P0, PT, R3, R2, PT ;  /* 0x000000020300720c */ /* 0x000fda0003f06270 */
[----:B012---:R-:W0:Y:S01]  /*1ee0*/  @!P0 LDC.64 R4, c[0x0][0x218] ;  /* 0x00008600ff048b82 */ /* 0x007e220000000a00 */
[----:B------:R-:W-:Y:S01]  /*1ef0*/  @!P0 IADD3 R7, R0, R3, RZ ;  /* 0x0000000300078210 */ /* 0x000fe20007ffe0ff */
[----:B------:R-:W-:-:S04]  /*1f00*/  @!P0 VIADD R3, R3, 0x80 ;  /* 0x0000008003038836 */ /* 0x000fc80000000000 */
[----:B0-----:R-:W-:-:S05]  /*1f10*/  @!P0 IMAD.WIDE.U32 R4, R7, 0x2, R4 ;  /* 0x0000000207048825 */ /* 0x001fca00078e0004 */
[----:B------:R2:W-:Y:S02]  /*1f20*/  @!P0 STG.E.U16 desc[UR4][R4.64], R10 ;  /* 0x0000000a04008986 */ /* 0x0005e4000c101504 */
.L_x_3162:
[----:B------:R-:W-:Y:S05]  /*1f30*/  BSYNC B0 ;  /* 0x0000000000007941 */ /* 0x000fea0003800000 */
.L_x_3156:
        /* <DEDUP_REMOVED lines=8> */
.L_x_3163:
        /* <DEDUP_REMOVED lines=12> */
.L_x_19787:


//--------------------- .text._ZN2at6native18elementwise_kernelILi128ELi4EZNS0_15gpu_kernel_implINS0_13AUnaryFunctorIfffZZZNS0_17hypot_kernel_cudaERNS_18TensorIteratorBaseEENKUlvE_clEvENKUlvE0_clEvEUlffE_EEEEvS5_RKT_EUliE_EEviT1_ --------------------------
	.section	.text._ZN2at6native18elementwise_kernelILi128ELi4EZNS0_15gpu_kernel_implINS0_13AUnaryFunctorIfffZZZNS0_17hypot_kernel_cudaERNS_18TensorIteratorBaseEENKUlvE_clEvENKUlvE0_clEvEUlffE_EEEEvS5_RKT_EUliE_EEviT1_,"ax",@progbits
	.align	128
        .global         _ZN2at6native18elementwise_kernelILi128ELi4EZNS0_15gpu_kernel_implINS0_13AUnaryFunctorIfffZZZNS0_17hypot_kernel_cudaERNS_18TensorIteratorBaseEENKUlvE_clEvENKUlvE0_clEvEUlffE_EEEEvS5_RKT_EUliE_EEviT1_
        .type           _ZN2at6native18elementwise_kernelILi128ELi4EZNS0_15gpu_kernel_implINS0_13AUnaryFunctorIfffZZZNS0_17hypot_kernel_cudaERNS_18TensorIteratorBaseEENKUlvE_clEvENKUlvE0_clEvEUlffE_EEEEvS5_RKT_EUliE_EEviT1_,@function
        .size           _ZN2at6native18elementwise_kernelILi128ELi4EZNS0_15gpu_kernel_implINS0_13AUnaryFunctorIfffZZZNS0_17hypot_kernel_cudaERNS_18TensorIteratorBaseEENKUlvE_clEvENKUlvE0_clEvEUlffE_EEEEvS5_RKT_EUliE_EEviT1_,(.L_x_19788 - _ZN2at6native18elementwise_kernelILi128ELi4EZNS0_15gpu_kernel_implINS0_13AUnaryFunctorIfffZZZNS0_17hypot_kernel_cudaERNS_18TensorIteratorBaseEENKUlvE_clEvENKUlvE0_clEvEUlffE_EEEEvS5_RKT_EUliE_EEviT1_)
        .other          _ZN2at6native18elementwise_kernelILi128ELi4EZNS0_15gpu_kernel_implINS0_13AUnaryFunctorIfffZZZNS0_17hypot_kernel_cudaERNS_18TensorIteratorBaseEENKUlvE_clEvENKUlvE0_clEvEUlffE_EEEEvS5_RKT_EUliE_EEviT1_,@"STO_CUDA_ENTRY STV_DEFAULT"
_ZN2at6native18elementwise_kernelILi128ELi4EZNS0_15gpu_kernel_implINS0_13AUnaryFunctorIfffZZZNS0_17hypot_kernel_cudaERNS_18TensorIteratorBaseEENKUlvE_clEvENKUlvE0_clEvEUlffE_EEEEvS5_RKT_EUliE_EEviT1_:
.text._ZN2at6native18elementwise_kernelILi128ELi4EZNS0_15gpu_kernel_implINS0_13AUnaryFunctorIfffZZZNS0_17hypot_kernel_cudaERNS_18TensorIteratorBaseEENKUlvE_clEvENKUlvE0_clEvEUlffE_EEEEvS5_RKT_EUliE_EEviT1_:
        /* <DEDUP_REMOVED lines=314> */
.L_x_3166:
[----:B------:R-:W0:Y:S01]  /*13a0*/  LDC.U8 R5, c[0x0][0x429] ;  /* 0x00010a40ff057b82 */ /* 0x000e220000000000 */
[----:B------:R-:W-:Y:S01]  /*13b0*/  ULDC.64 UR4, c[0x0][0x410] ;  /* 0x0001040000047ab9 */ /* 0x000fe20000000a00 */
[----:B------:R-:W-:Y:S01]  /*13c0*/  ULDC.64 UR6, c[0x0][0x418] ;  /* 0x0001060000067ab9 */ /* 0x000fe20000000a00 */
[----:B------:R-:W-:Y:S01]  /*13d0*/  IADD3 R16, P1, R16, UR4, RZ ;  /* 0x0000000410107c10 */ /* 0x000fe2000ff3e0ff */
[----:B------:R-:W-:Y:S01]  /*13e0*/  BSSY B6, `(.L_x_3167) ;  /* 0x00000e0000067945 */ /* 0x000fe20003800000 */
        /* <DEDUP_REMOVED lines=15> */
[----:B--2---:R-:W0:Y:S01]  /*14e0*/  I2F.S16 R0, R0 ;  /* 0x0000000000007306 */ /* 0x004e220000101400 */
[----:B------:R-:W-:Y:S05]  /*14f0*/  BRA `(.L_x_3173) ;  /* 0x0000000c00387947 */ /* 0x000fea0003800000 */
.L_x_3171:
[----:B------:R-:W2:Y:S02]  /*1500*/  LDG.E.U8 R0, desc[UR36][R2.64] ;  /* 0x0000002402007981 */ /* 0x000ea4000c1e1100 */
[----:B--2---:R-:W-:Y:S01]  /*1510*/  I2FP.F32.U32 R0, R0 ;  /* 0x0000000000007245 */ /* 0x004fe20000201000 */
[----:B------:R-:W-:Y:S06]  /*1520*/  BRA `(.L_x_3173) ;  /* 0x0000000c002c7947 */ /* 0x000fec0003800000 */
.L_x_3170:
[----:B------:R-:W-:-:S13]  /*1530*/  ISETP.NE.AND P0, PT, R4, 0x2, PT ;  /* 0x000000020400780c */ /* 0x000fda0003f05270 */
[----:B------:R-:W-:Y:S05]  /*1540*/  @!P0 BRA `(.L_x_3174) ;  /* 0x0000000000288947 */ /* 0x000fea0003800000 */
[----:B------:R-:W-:-:S13]  /*1550*/  ISETP.NE.AND P0, PT, R4, 0x3, PT ;  /* 0x000000030400780c */ /* 0x000fda0003f05270 */
[----:B------:R-:W-:Y:S05]  /*1560*/  @!P0 BRA `(.L_x_3175) ;  /* 0x0000000000148947 */ /* 0x000fea0003800000 */
[----:B------:R-:W-:-:S13]  /*1570*/  ISETP.NE.AND P0, PT, R4, 0x4, PT ;  /* 0x000000040400780c */ /* 0x000fda0003f05270 */
[----:B------:R-:W-:Y:S05]  /*1580*/  @P0 BRA `(.L_x_3172) ;  /* 0x0000000800b80947 */ /* 0x000fea0003800000 */
[----:B------:R-:W2:Y:S02]  /*1590*/  LDG.E.64 R2, desc[UR36][R2.64] ;  /* 0x0000002402027981 */ /* 0x000ea4000c1e1b00 */
[----:B--2---:R4:W0:Y:S01]  /*15a0*/  I2F.S64 R0, R2 ;  /* 0x0000000200007312 */ /* 0x0048220000301400 */
[----:B------:R-:W-:Y:S05]  /*15b0*/  BRA `(.L_x_3173) ;  /* 0x0000000c00087947 */ /* 0x000fea0003800000 */
.L_x_3175:
[----:B------:R-:W2:Y:S02]  /*15c0*/  LDG.E R0, desc[UR36][R2.64] ;  /* 0x0000002402007981 */ /* 0x000ea4000c1e1900 */
[----:B--2---:R-:W-:Y:S01]  /*15d0*/  I2FP.F32.S32 R0, R0 ;  /* 0x0000000000007245 */ /* 0x004fe20000201400 */
[----:B------:R-:W-:Y:S06]  /*15e0*/  BRA `(.L_x_3173) ;  /* 0x0000000800fc7947 */ /* 0x000fec0003800000 */
.L_x_3174:
[----:B------:R-:W2:Y:S02]  /*15f0*/  LDG.E.U16 R0, desc[UR36][R2.64] ;  /* 0x0000002402007981 */ /* 0x000ea4000c1e1500 */
[----:B--2---:R-:W0:Y:S01]  /*1600*/  I2F.S16 R0, R0 ;  /* 0x0000000000007306 */ /* 0x004e220000101400 */
[----:B------:R-:W-:Y:S05]  /*1610*/  BRA `(.L_x_3173) ;  /* 0x0000000800f07947 */ /* 0x000fea0003800000 */
.L_x_3169:
[----:B------:R-:W-:-:S13]  /*1620*/  ISETP.GT.AND P0, PT, R4, 0x6, PT ;  /* 0x000000060400780c */ /* 0x000fda0003f04270 */
[----:B------:R-:W-:Y:S05]  /*1630*/  @P0 BRA `(.L_x_3176) ;  /* 0x0000000000240947 */ /* 0x000fea0003800000 */
[----:B------:R-:W-:-:S13]  /*1640*/  ISETP.NE.AND P0, PT, R4, 0x5, PT ;  /* 0x000000050400780c */ /* 0x000fda0003f05270 */
[----:B------:R-:W-:Y:S05]  /*1650*/  @!P0 BRA `(.L_x_3177) ;  /* 0x0000000000108947 */ /* 0x000fea0003800000 */
[----:B------:R-:W-:-:S13]  /*1660*/  ISETP.NE.AND P0, PT, R4, 0x6, PT ;  /* 0x000000060400780c */ /* 0x000fda0003f05270 */
[----:B------:R-:W-:Y:S05]  /*1670*/  @P0 BRA `(.L_x_3172) ;  /* 0x00000008007c0947 */ /* 0x000fea0003800000 */
[----:B------:R2:W5:Y:S01]  /*1680*/  LDG.E R0, desc[UR36][R2.64] ;  /* 0x0000002402007981 */ /* 0x000562000c1e1900 */
[----:B------:R-:W-:Y:S05]  /*1690*/  BRA `(.L_x_3173) ;  /* 0x0000000800d07947 */ /* 0x000fea0003800000 */
.L_x_3177:
[----:B------:R-:W2:Y:S02]  /*16a0*/  LDG.E.U16 R0, desc[UR36][R2.64] ;  /* 0x0000002402007981 */ /* 0x000ea4000c1e1500 */
[----:B--2---:R-:W-:Y:S01]  /*16b0*/  HADD2.F32 R0, -RZ, R0.H0_H0 ;  /* 0x20000000ff007230 */ /* 0x004fe20000004100 */
[----:B------:R-:W-:Y:S06]  /*16c0*/  BRA `(.L_x_3173) ;  /* 0x0000000800c47947 */ /* 0x000fec0003800000 */
.L_x_3176:
[----:B------:R-:W-:-:S13]  /*16d0*/  ISETP.NE.AND P0, PT, R4, 0x7, PT ;  /* 0x000000070400780c */ /* 0x000fda0003f05270 */
[----:B------:R-:W-:Y:S05]  /*16e0*/  @!P0 BRA `(.L_x_3178) ;  /* 0x0000000000248947 */ /* 0x000fea0003800000 */
[----:B------:R-:W-:-:S13]  /*16f0*/  ISETP.NE.AND P0, PT, R4, 0x8, PT ;  /* 0x000000080400780c */ /* 0x000fda0003f05270 */
[----:B------:R-:W-:Y:S05]  /*1700*/  @!P0 BRA `(.L_x_3179) ;  /* 0x0000000000108947 */ /* 0x000fea0003800000 */
[----:B------:R-:W-:-:S13]  /*1710*/  ISETP.NE.AND P0, PT, R4, 0x9, PT ;  /* 0x000000090400780c */ /* 0x000fda0003f05270 */
[----:B------:R-:W-:Y:S05]  /*1720*/  @P0 BRA `(.L_x_3172) ;  /* 0x0000000800500947 */ /* 0x000fea0003800000 */
[----:B------:R3:W5:Y:S01]  /*1730*/  LDG.E R0, desc[UR36][R2.64] ;  /* 0x0000002402007981 */ /* 0x000762000c1e1900 */
[----:B------:R-:W-:Y:S05]  /*1740*/  BRA `(.L_x_3173) ;  /* 0x0000000800a47947 */ /* 0x000fea0003800000 */
.L_x_3179:
[----:B------:R-:W2:Y:S02]  /*1750*/  LDG.E.U16 R0, desc[UR36][R2.64] ;  /* 0x0000002402007981 */ /* 0x000ea4000c1e1500 */
[----:B--2---:R-:W-:Y:S01]  /*1760*/  HADD2.F32 R0, -RZ, R0.H0_H0 ;  /* 0x20000000ff007230 */ /* 0x004fe20000004100 */
[----:B------:R-:W-:Y:S06]  /*1770*/  BRA `(.L_x_3173) ;  /* 0x0000000800987947 */ /* 0x000fec0003800000 */
.L_x_3178:
[----:B------:R-:W2:Y:S01]  /*1780*/  LDG.E.64 R2, desc[UR36][R2.64] ;  /* 0x0000002402027981 */ /* 0x000ea2000c1e1b00 */
[----:B------:R-:W-:Y:S01]  /*1790*/  UMOV UR4, 0xf0000000 ;  /* 0xf000000000047882 */ /* 0x000fe20000000000 */
[----:B------:R-:W-:Y:S01]  /*17a0*/  UMOV UR5, 0x380fffff ;  /* 0x380fffff00057882 */ /* 0x000fe20000000000 */
[----:B--2---:R-:W0:Y:S01]  /*17b0*/  F2F.F32.F64 R0, R2 ;  /* 0x0000000200007310 */ /* 0x004e220000301000 */
[----:B------:R-:W-:-:S14]  /*17c0*/  DSETP.GEU.AND P0, PT, |R2|, UR4, PT ;  /* 0x0000000402007e2a */ /* 0x000fdc000bf0e200 */
[----:B0-----:R-:W-:Y:S01]  /*17d0*/  @!P0 FMUL R0, R0, 1.175494350822287508e-38 ;  /* 0x0080000000008820 */ /* 0x001fe20000400000 */
[----:B------:R-:W-:Y:S06]  /*17e0*/  BRA `(.L_x_3173) ;  /* 0x00000008007c7947 */ /* 0x000fec0003800000 */
.L_x_3168:
        /* <DEDUP_REMOVED lines=10> */
[----:B------:R-:W-:Y:S01]  /*1890*/  FSEL R0, RZ, 1, !P0 ;  /* 0x3f800000ff007808 */ /* 0x000fe20004000000 */
[----:B------:R-:W-:Y:S08]  /*18a0*/  BRA `(.L_x_3173) ;  /* 0x00000008004c7947 */ /* 0x000ff00003800000 */
.L_x_3182:
[----:B------:R-:W2:Y:S01]  /*18b0*/  LDG.E.64 R2, desc[UR36][R2.64] ;  /* 0x0000002402027981 */ /* 0x000ea2000c1e1b00 */
[----:B------:R-:W-:Y:S01]  /*18c0*/  UMOV UR4, 0xf0000000 ;  /* 0xf000000000047882 */ /* 0x000fe20000000000 */
[----:B------:R-:W-:Y:S01]  /*18d0*/  UMOV UR5, 0x380fffff ;  /* 0x380fffff00057882 */ /* 0x000fe20000000000 */
[----:B--2---:R-:W0:Y:S01]  /*18e0*/  F2F.F32.F64 R0, R2 ;  /* 0x0000000200007310 */ /* 0x004e220000301000 */
[----:B------:R-:W-:-:S14]  /*18f0*/  DSETP.GEU.AND P0, PT, |R2|, UR4, PT ;  /* 0x0000000402007e2a */ /* 0x000fdc000bf0e200 */
[----:B0-----:R-:W-:Y:S01]  /*1900*/  @!P0 FMUL R0, R0, 1.175494350822287508e-38 ;  /* 0x0080000000008820 */ /* 0x001fe20000400000 */
[----:B------:R-:W-:Y:S06]  /*1910*/  BRA `(.L_x_3173) ;  /* 0x0000000800307947 */ /* 0x000fec0003800000 */
.L_x_3181:
        /* <DEDUP_REMOVED lines=24> */
[----:B------:R-:W-:Y:S01]  /*1aa0*/  LOP3.LUT R0, R5, 0x80000000, R0, 0xf8, !PT ;  /* 0x8000000005007812 */ /* 0x000fe200078ef800 */
[----:B------:R-:W-:Y:S06]  /*1ab0*/  BRA `(.L_x_3173) ;  /* 0x0000000400c87947 */ /* 0x000fec0003800000 */
.L_x_3184:
        /* <DEDUP_REMOVED lines=11> */
[----:B------:R-:W-:Y:S01]  /*1b70*/  LOP3.LUT R0, R4, 0x80000000, R5, 0xf8, !PT ;  /* 0x8000000004007812 */ /* 0x000fe200078ef805 */
[----:B------:R-:W-:Y:S06]  /*1b80*/  BRA `(.L_x_3173) ;  /* 0x0000000400947947 */ /* 0x000fec0003800000 */
.L_x_3183:
[----:B------:R-:W2:Y:S02]  /*1b90*/  LDG.E.U16 R0, desc[UR36][R2.64] ;  /* 0x0000002402007981 */ /* 0x000ea4000c1e1500 */
[----:B--2---:R-:W-:Y:S01]  /*1ba0*/  IMAD.U32 R0, R0, 0x10000, RZ ;  /* 0x0001000000007824 */ /* 0x004fe200078e00ff */
[----:B------:R-:W-:Y:S06]  /*1bb0*/  BRA `(.L_x_3173) ;  /* 0x0000000400887947 */ /* 0x000fec0003800000 */
.L_x_3180:
        /* <DEDUP_REMOVED lines=9> */
[----:B--2---:R-:W-:Y:S01]  /*1c50*/  I2FP.F32.U32 R0, R0 ;  /* 0x0000000000007245 */ /* 0x004fe20000201000 */
[----:B------:R-:W-:Y:S06]  /*1c60*/  BRA `(.L_x_3173) ;  /* 0x00000004005c7947 */ /* 0x000fec0003800000 */
.L_x_3187:
[----:B------:R-:W2:Y:S01]  /*1c70*/  LDG.E.U8 R2, desc[UR36][R2.64] ;  /* 0x0000002402027981 */ /* 0x000ea2000c1e1100 */
        /* <DEDUP_REMOVED lines=19> */
.L_x_3189:
[----:B------:R-:W-:Y:S05]  /*1db0*/  BSYNC B0 ;  /* 0x0000000000007941 */ /* 0x000fea0003800000 */
.L_x_3188:
[----:B------:R-:W-:Y:S01]  /*1dc0*/  LEA R3, R0, 0x3b800000, 0x17 ;  /* 0x3b80000000037811 */ /* 0x000fe200078eb8ff */
[----:B------:R-:W-:-:S05]  /*1dd0*/  IMAD.SHL.U32 R0, R2, 0x100000, RZ ;  /* 0x0010000002007824 */ /* 0x000fca00078e00ff */
[----:B------:R-:W-:Y:S01]  /*1de0*/  LOP3.LUT R0, R3, R0, R4, 0xfe, !PT ;  /* 0x0000000003007212 */ /* 0x000fe200078efe04 */
[----:B------:R-:W-:Y:S06]  /*1df0*/  BRA `(.L_x_3173) ;  /* 0x0000000000f87947 */ /* 0x000fec0003800000 */
.L_x_3186:
        /* <DEDUP_REMOVED lines=20> */
.L_x_3191:
[----:B------:R-:W-:Y:S05]  /*1f40*/  BSYNC B0 ;  /* 0x0000000000007941 */ /* 0x000fea0003800000 */
.L_x_3190:
[----:B------:R-:W-:Y:S01]  /*1f50*/  LEA R3, R0, 0x37800000, 0x17 ;  /* 0x3780000000037811 */ /* 0x000fe200078eb8ff */
[----:B------:R-:W-:-:S05]  /*1f60*/  IMAD.SHL.U32 R0, R2, 0x200000, RZ ;  /* 0x0020000002007824 */ /* 0x000fca00078e00ff */
[----:B------:R-:W-:Y:S01]  /*1f70*/  LOP3.LUT R0, R3, R0, R4, 0xfe, !PT ;  /* 0x0000000003007212 */ /* 0x000fe200078efe04 */
[----:B------:R-:W-:Y:S06]  /*1f80*/  BRA `(.L_x_3173) ;  /* 0x0000000000947947 */ /* 0x000fec0003800000 */
.L_x_3185:
[----:B------:R-:W-:-:S13]  /*1f90*/  ISETP.NE.AND P0, PT, R4, 0x1c, PT ;  /* 0x0000001c0400780c */ /* 0x000fda0003f05270 */
[----:B------:R-:W-:Y:S05]  /*1fa0*/  @!P0 BRA `(.L_x_3192) ;  /* 0x0000000000848947 */ /* 0x000fea0003800000 */
[----:B------:R-:W-:-:S13]  /*1fb0*/  ISETP.NE.AND P0, PT, R4, 0x1d, PT ;  /* 0x0000001d0400780c */ /* 0x000fda0003f05270 */
[----:B------:R-:W-:Y:S05]  /*1fc0*/  @!P0 BRA `(.L_x_3193) ;  /* 0x0000000000708947 */ /* 0x000fea0003800000 */
[----:B------:R-:W-:-:S13]  /*1fd0*/  ISETP.NE.AND P0, PT, R4, 0x2c, PT ;  /* 0x0000002c0400780c */ /* 0x000fda0003f05270 */
[----:B------:R-:W-:Y:S05]  /*1fe0*/  @P0 BRA `(.L_x_3172) ;  /* 0x0000000000200947 */ /* 0x000fea0003800000 */
[----:B------:R-:W2:Y:S01]  /*1ff0*/  LDG.E.U8 R2, desc[UR36][R2.64] ;  /* 0x0000002402027981 */ /* 0x000ea2000c1e1100 */
[----:B------:R-:W-:Y:S01]  /*2000*/  IMAD.MOV.U32 R0, RZ, RZ, 0x400000 ;  /* 0x00400000ff007424 */ /* 0x000fe200078e00ff */
[----:B--2---:R-:W-:-:S13]  /*2010*/  ISETP.NE.AND P0, PT, R2, RZ, PT ;  /* 0x000000ff0200720c */ /* 0x004fda0003f05270 */
[----:B------:R-:W-:Y:S05]  /*2020*/  @!P0 BRA `(.L_x_3173) ;  /* 0x00000000006c8947 */ /* 0x000fea0003800000 */
[----:B------:R-:W-:-:S13]  /*2030*/  ISETP.NE.AND P0, PT, R2, 0xff, PT ;  /* 0x000000ff0200780c */ /* 0x000fda0003f05270 */
[----:B------:R-:W-:Y:S02]  /*2040*/  @!P0 IMAD.MOV.U32 R0, RZ, RZ, 0x7f800001 ;  /* 0x7f800001ff008424 */ /* 0x000fe400078e00ff */
[----:B------:R-:W-:Y:S01]  /*2050*/  @P0 IMAD.SHL.U32 R0, R2, 0x800000, RZ ;  /* 0x0080000002000824 */ /* 0x000fe200078e00ff */
[----:B------:R-:W-:Y:S06]  /*2060*/  BRA `(.L_x_3173) ;  /* 0x00000000005c7947 */ /* 0x000fec0003800000 */
.L_x_3172:
        /* <DEDUP_REMOVED lines=16> */
.L_x_3194:
[----:B------:R-:W-:Y:S01]  /*2170*/  IMAD.MOV.U32 R0, RZ, RZ, RZ ;  /* 0x000000ffff007224 */ /* 0x000fe200078e00ff */
[----:B------:R-:W-:Y:S06]  /*2180*/  BRA `(.L_x_3173) ;  /* 0x0000000000147947 */ /* 0x000fec0003800000 */
.L_x_3193:
[----:B------:R-:W2:Y:S02]  /*2190*/  LDG.E.64 R2, desc[UR36][R2.64] ;  /* 0x0000002402027981 */ /* 0x000ea4000c1e1b00 */
[----:B--2---:R0:W1:Y:S01]  /*21a0*/  I2F.U64 R0, R2 ;  /* 0x0000000200007312 */ /* 0x0040620000301000 */
[----:B------:R-:W-:Y:S05]  /*21b0*/  BRA `(.L_x_3173) ;  /* 0x0000000000087947 */ /* 0x000fea0003800000 */
.L_x_3192:
[----:B------:R-:W2:Y:S02]  /*21c0*/  LDG.E R0, desc[UR36][R2.64] ;  /* 0x0000002402007981 */ /* 0x000ea4000c1e1900 */
[----:B--2---:R-:W-:-:S07]  /*21d0*/  I2FP.F32.U32 R0, R0 ;  /* 0x0000000000007245 */ /* 0x004fce0000201000 */
.L_x_3173:
[----:B------:R-:W-:Y:S05]  /*21e0*/  BSYNC B6 ;  /* 0x0000000000067941 */ /* 0x000fea0003800000 */
.L_x_3167:
[----:B------:R-:W-:Y:S01]  /*21f0*/  ULDC UR4, c[0x0][0x424] ;  /* 0x0001090000047ab9 */ /* 0x000fe20000000800 */
[----:B012345:R-:W-:Y:S01]  /*2200*/  FADD.FTZ R3, |R0|, -RZ ;  /* 0x800000ff00037221 */ /* 0x03ffe20000010200 */
[----:B------:R-:W-:Y:S01]  /*2210*/  FADD.FTZ R0, -RZ, |UR4| ;  /* 0x40000004ff007e21 */ /* 0x000fe20008010100 */
[----:B------:R-:W0:Y:S04]  /*2220*/  LDC.U8 R7, c[0x0][0x428] ;  /* 0x00010a00ff077b82 */ /* 0x000e280000000000 */
[CC--:B------:R-:W-:Y:S02]  /*2230*/  VIMNMX R2, R0.reuse, R3.reuse, !PT ;  /* 0x0000000300027248 */ /* 0x0c0fe40007fe0100 */
[----:B------:R-:W-:Y:S02]  /*2240*/  VIMNMX R0, R0, R3, PT ;  /* 0x0000000300007248 */ /* 0x000fe40003fe0100 */
[----:B------:R-:W-:-:S02]  /*2250*/  LOP3.LUT R4, R2, 0xfe000000, RZ, 0xc0, !PT ;  /* 0xfe00000002047812 */ /* 0x000fc400078ec0ff */
[----:B------:R-:W-:Y:S02]  /*2260*/  FSETP.NEU.FTZ.AND P0, PT, R0, RZ, PT ;  /* 0x000000ff0000720b */ /* 0x000fe40003f1d000 */
[----:B------:R-:W-:Y:S02]  /*2270*/  IADD3 R3, -R4, 0x7e800000, RZ ;  /* 0x7e80000004037810 */ /* 0x000fe40007ffe1ff */
[----:B------:R-:W-:-:S03]  /*2280*/  FSETP.NEU.FTZ.AND P1, PT, R0, +INF , PT ;  /* 0x7f8000000000780b */ /* 0x000fc60003f3d000 */
[-C--:B------:R-:W-:Y:S01]  /*2290*/  FMUL.FTZ R5, R0, R3.reuse ;  /* 0x0000000300057220 */ /* 0x080fe20000410000 */
[----:B------:R-:W-:-:S03]  /*22a0*/  FMUL.FTZ R3, R2, R3 ;  /* 0x0000000302037220 */ /* 0x000fc60000410000 */
[----:B------:R-:W-:Y:S01]  /*22b0*/  FMUL.FTZ R6, R5, R5 ;  /* 0x0000000505067220 */ /* 0x000fe20000410000 */
[----:B0-----:R-:W-:-:S03]  /*22c0*/  PRMT R5, R7, 0x9910, RZ ;  /* 0x0000991007057816 */ /* 0x001fc600000000ff */
[----:B------:R-:W-:Y:S01]  /*22d0*/  FFMA.FTZ R6, R3, R3, R6 ;  /* 0x0000000303067223 */ /* 0x000fe20000010006 */
[----:B------:R-:W-:Y:S02]  /*22e0*/  LOP3.LUT R3, R4, 0x800000, RZ, 0xfc, !PT ;  /* 0x0080000004037812 */ /* 0x000fe400078efcff */
[----:B------:R-:W-:-:S03]  /*22f0*/  ISETP.GT.AND P2, PT, R5, 0x9, PT ;  /* 0x000000090500780c */ /* 0x000fc60003f44270 */
[----:B------:R-:W0:Y:S02]  /*2300*/  MUFU.SQRT R6, R6 ;  /* 0x0000000600067308 */ /* 0x000e240000002000 */
[----:B0-----:R-:W-:-:S05]  /*2310*/  @P0 FMUL.FTZ R2, R6, R3 ;  /* 0x0000000306020220 */ /* 0x001fca0000410000 */
[----:B------:R-:W-:-:S03]  /*2320*/  FSEL R2, R2, +INF , P1 ;  /* 0x7f80000002027808 */ /* 0x000fc60000800000 */
        /* <DEDUP_REMOVED lines=9> */
[----:B------:R-:W0:Y:S02]  /*23c0*/  F2I.FTZ.TRUNC.NTZ R3, R2 ;  /* 0x0000000200037305 */ /* 0x000e24000021f100 */
[----:B0-----:R0:W-:Y:S01]  /*23d0*/  STG.E.U8 desc[UR36][R16.64], R3 ;  /* 0x0000000310007986 */ /* 0x0011e2000c101124 */
[----:B------:R-:W-:Y:S05]  /*23e0*/  BRA `(.L_x_3200) ;  /* 0x0000000c00507947 */ /* 0x000fea0003800000 */
.L_x_3198:
[----:B------:R-:W0:Y:S02]  /*23f0*/  F2I.S64.TRUNC R2, R2 ;  /* 0x0000000200027311 */ /* 0x000e24000020d900 */
[----:B0-----:R-:W-:-:S05]  /*2400*/  IMAD.MOV.U32 R5, RZ, RZ, R2 ;  /* 0x000000ffff057224 */ /* 0x001fca00078e0002 */
[----:B------:R0:W-:Y:S01]  /*2410*/  STG.E.U8 desc[UR36][R16.64], R5 ;  /* 0x0000000510007986 */ /* 0x0001e2000c101124 */
[----:B------:R-:W-:Y:S05]  /*2420*/  BRA `(.L_x_3200) ;  /* 0x0000000c00407947 */ /* 0x000fea0003800000 */
.L_x_3197:
[----:B------:R-:W-:-:S13]  /*2430*/  ISETP.NE.AND P0, PT, R5, 0x2, PT ;  /* 0x000000020500780c */ /* 0x000fda0003f05270 */
[----:B------:R-:W-:Y:S05]  /*2440*/  @!P0 BRA `(.L_x_3201) ;  /* 0x0000000000288947 */ /* 0x000fea0003800000 */
[----:B------:R-:W-:-:S13]  /*2450*/  ISETP.NE.AND P0, PT, R5, 0x3, PT ;  /* 0x000000030500780c */ /* 0x000fda0003f05270 */
[----:B------:R-:W-:Y:S05]  /*2460*/  @!P0 BRA `(.L_x_3202) ;  /* 0x0000000000148947 */ /* 0x000fea0003800000 */
[----:B------:R-:W-:-:S13]  /*2470*/  ISETP.NE.AND P0, PT, R5, 0x4, PT ;  /* 0x000000040500780c */ /* 0x000fda0003f05270 */
[----:B------:R-:W-:Y:S05]  /*2480*/  @P0 BRA `(.L_x_3199) ;  /* 0x0000000800d00947 */ /* 0x000fea0003800000 */
[----:B------:R-:W0:Y:S02]  /*2490*/  F2I.S64.TRUNC R2, R2 ;  /* 0x0000000200027311 */ /* 0x000e24000020d900 */
[----:B0-----:R0:W-:Y:S01]  /*24a0*/  STG.E.64 desc[UR36][R16.64], R2 ;  /* 0x0000000210007986 */ /* 0x0011e2000c101b24 */
[----:B------:R-:W-:Y:S05]  /*24b0*/  BRA `(.L_x_3200) ;  /* 0x0000000c001c7947 */ /* 0x000fea0003800000 */
.L_x_3202:
[----:B------:R-:W0:Y:S02]  /*24c0*/  F2I.FTZ.TRUNC.NTZ R3, R2 ;  /* 0x0000000200037305 */ /* 0x000e24000021f100 */
[----:B0-----:R0:W-:Y:S01]  /*24d0*/  STG.E desc[UR36][R16.64], R3 ;  /* 0x0000000310007986 */ /* 0x0011e2000c101924 */
[----:B------:R-:W-:Y:S05]  /*24e0*/  BRA `(.L_x_3200) ;  /* 0x0000000c00107947 */ /* 0x000fea0003800000 */
.L_x_3201:
[----:B------:R-:W0:Y:S02]  /*24f0*/  F2I.FTZ.TRUNC.NTZ R3, R2 ;  /* 0x0000000200037305 */ /* 0x000e24000021f100 */
[----:B0-----:R0:W-:Y:S01]  /*2500*/  STG.E.U16 desc[UR36][R16.64], R3 ;  /* 0x0000000310007986 */ /* 0x0011e2000c101524 */
[----:B------:R-:W-:Y:S05]  /*2510*/  BRA `(.L_x_3200) ;  /* 0x0000000c00047947 */ /* 0x000fea0003800000 */
.L_x_3196:
[----:B------:R-:W-:-:S13]  /*2520*/  ISETP.GT.AND P0, PT, R5, 0x6, PT ;  /* 0x000000060500780c */ /* 0x000fda0003f04270 */
[----:B------:R-:W-:Y:S05]  /*2530*/  @P0 BRA `(.L_x_3203) ;  /* 0x0000000000240947 */ /* 0x000fea0003800000 */
[----:B------:R-:W-:-:S13]  /*2540*/  ISETP.NE.AND P0, PT, R5, 0x5, PT ;  /* 0x000000050500780c */ /* 0x000fda0003f05270 */
[----:B------:R-:W-:Y:S05]  /*2550*/  @!P0 BRA `(.L_x_3204) ;  /* 0x0000000000108947 */ /* 0x000fea0003800000 */
[----:B------:R-:W-:-:S13]  /*2560*/  ISETP.NE.AND P0, PT, R5, 0x6, PT ;  /* 0x000000060500780c */ /* 0x000fda0003f05270 */
[----:B------:R-:W-:Y:S05]  /*2570*/  @P0 BRA `(.L_x_3199) ;  /* 0x0000000800940947 */ /* 0x000fea0003800000 */
[----:B------:R0:W-:Y:S01]  /*2580*/  STG.E desc[UR36][R16.64], R2 ;  /* 0x0000000210007986 */ /* 0x0001e2000c101924 */
[----:B------:R-:W-:Y:S05]  /*2590*/  BRA `(.L_x_3200) ;  /* 0x0000000800e47947 */ /* 0x000fea0003800000 */
.L_x_3204:
[----:B------:R-:W-:-:S05]  /*25a0*/  F2FP.F16.F32.PACK_AB R2, RZ, R2 ;  /* 0x00000002ff02723e */ /* 0x000fca00000000ff */
[----:B------:R0:W-:Y:S01]  /*25b0*/  STG.E.U16 desc[UR36][R16.64], R2 ;  /* 0x0000000210007986 */ /* 0x0001e2000c101524 */
[----:B------:R-:W-:Y:S05]  /*25c0*/  BRA `(.L_x_3200) ;  /* 0x0000000800d87947 */ /* 0x000fea0003800000 */
.L_x_3203:
[----:B------:R-:W-:-:S13]  /*25d0*/  ISETP.NE.AND P0, PT, R5, 0x7, PT ;  /* 0x000000070500780c */ /* 0x000fda0003f05270 */
[----:B------:R-:W-:Y:S05]  /*25e0*/  @!P0 BRA `(.L_x_3205) ;  /* 0x00000000002c8947 */ /* 0x000fea0003800000 */
[----:B------:R-:W-:-:S13]  /*25f0*/  ISETP.NE.AND P0, PT, R5, 0x8, PT ;  /* 0x000000080500780c */ /* 0x000fda0003f05270 */
[----:B------:R-:W-:Y:S05]  /*2600*/  @!P0 BRA `(.L_x_3206) ;  /* 0x0000000000148947 */ /* 0x000fea0003800000 */
[----:B------:R-:W-:-:S13]  /*2610*/  ISETP.NE.AND P0, PT, R5, 0x9, PT ;  /* 0x000000090500780c */ /* 0x000fda0003f05270 */
[----:B------:R-:W-:Y:S05]  /*2620*/  @P0 BRA `(.L_x_3199) ;  /* 0x0000000800680947 */ /* 0x000fea0003800000 */
[----:B------:R-:W-:-:S05]  /*2630*/  IMAD.MOV.U32 R3, RZ, RZ, RZ ;  /* 0x000000ffff037224 */ /* 0x000fca00078e00ff */
[----:B------:R0:W-:Y:S01]  /*2640*/  STG.E.64 desc[UR36][R16.64], R2 ;  /* 0x0000000210007986 */ /* 0x0001e2000c101b24 */
[----:B------:R-:W-:Y:S05]  /*2650*/  BRA `(.L_x_3200) ;  /* 0x0000000800b47947 */ /* 0x000fea0003800000 */
.L_x_3206:
[----:B------:R-:W-:-:S04]  /*2660*/  F2FP.F16.F32.PACK_AB R3, RZ, R2 ;  /* 0x00000002ff03723e */ /* 0x000fc800000000ff */
[----:B------:R-:W-:-:S05]  /*2670*/  PRMT R3, R3, 0x5410, RZ ;  /* 0x0000541003037816 */ /* 0x000fca00000000ff */
[----:B------:R0:W-:Y:S01]  /*2680*/  STG.E desc[UR36][R16.64], R3 ;  /* 0x0000000310007986 */ /* 0x0001e2000c101924 */
[----:B------:R-:W-:Y:S05]  /*2690*/  BRA `(.L_x_3200) ;  /* 0x0000000800a47947 */ /* 0x000fea0003800000 */
.L_x_3205:
[----:B------:R-:W-:-:S06]  /*26a0*/  FMUL.FTZ R2, R2, 1 ;  /* 0x3f80000002027820 */ /* 0x000fcc0000410000 */
[----:B------:R-:W0:Y:S02]  /*26b0*/  F2F.F64.F32 R2, R2 ;  /* 0x0000000200027310 */ /* 0x000e240000201800 */
[----:B0-----:R0:W-:Y:S01]  /*26c0*/  STG.E.64 desc[UR36][R16.64], R2 ;  /* 0x0000000210007986 */ /* 0x0011e2000c101b24 */
[----:B------:R-:W-:Y:S05]  /*26d0*/  BRA `(.L_x_3200) ;  /* 0x0000000800947947 */ /* 0x000fea0003800000 */
.L_x_3195:
        /* <DEDUP_REMOVED lines=8> */
[----:B------:R-:W-:-:S04]  /*2760*/  FSETP.NEU.FTZ.AND P0, PT, R2, RZ, PT ;  /* 0x000000ff0200720b */ /* 0x000fc80003f1d000 */
[----:B------:R-:W-:-:S05]  /*2770*/  SEL R3, RZ, 0x1, !P0 ;  /* 0x00000001ff037807 */ /* 0x000fca0004000000 */
[----:B------:R0:W-:Y:S01]  /*2780*/  STG.E.U8 desc[UR36][R16.64], R3 ;  /* 0x0000000310007986 */ /* 0x0001e2000c101124 */
[----:B------:R-:W-:Y:S05]  /*2790*/  BRA `(.L_x_3200) ;  /* 0x0000000800647947 */ /* 0x000fea0003800000 */
.L_x_3209:
[----:B------:R-:W-:Y:S01]  /*27a0*/  FMUL.FTZ R4, R2, 1 ;  /* 0x3f80000002047820 */ /* 0x000fe20000410000 */
[----:B------:R-:W-:-:S05]  /*27b0*/  CS2R R6, SRZ ;  /* 0x0000000000067805 */ /* 0x000fca000001ff00 */
[----:B------:R-:W0:Y:S02]  /*27c0*/  F2F.F64.F32 R4, R4 ;  /* 0x0000000400047310 */ /* 0x000e240000201800 */
[----:B0-----:R0:W-:Y:S01]  /*27d0*/  STG.E.128 desc[UR36][R16.64], R4 ;  /* 0x0000000410007986 */ /* 0x0011e2000c101d24 */
[----:B------:R-:W-:Y:S05]  /*27e0*/  BRA `(.L_x_3200) ;  /* 0x0000000800507947 */ /* 0x000fea0003800000 */
.L_x_3208:
[----:B------:R-:W-:-:S13]  /*27f0*/  ISETP.NE.AND P0, PT, R5, 0xf, PT ;  /* 0x0000000f0500780c */ /* 0x000fda0003f05270 */
[----:B------:R-:W-:Y:S05]  /*2800*/  @!P0 BRA `(.L_x_3210) ;  /* 0x0000000000ac8947 */ /* 0x000fea0003800000 */
[----:B------:R-:W-:-:S13]  /*2810*/  ISETP.NE.AND P0, PT, R5, 0x17, PT ;  /* 0x000000170500780c */ /* 0x000fda0003f05270 */
[----:B------:R-:W-:Y:S05]  /*2820*/  @!P0 BRA `(.L_x_3211) ;  /* 0x0000000000508947 */ /* 0x000fea0003800000 */
[----:B------:R-:W-:-:S13]  /*2830*/  ISETP.NE.AND P0, PT, R5, 0x18, PT ;  /* 0x000000180500780c */ /* 0x000fda0003f05270 */
[----:B------:R-:W-:Y:S05]  /*2840*/  @P0 BRA `(.L_x_3199) ;  /* 0x0000000400e00947 */ /* 0x000fea0003800000 */
[C---:B------:R-:W-:Y:S01]  /*2850*/  LOP3.LUT R4, R2.reuse, 0x7fffffff, RZ, 0xc0, !PT ;  /* 0x7fffffff02047812 */ /* 0x040fe200078ec0ff */
[----:B------:R-:W-:Y:S01]  /*2860*/  BSSY B0, `(.L_x_3212) ;  /* 0x000000d000007945 */ /* 0x000fe20003800000 */
[----:B------:R-:W-:Y:S02]  /*2870*/  LOP3.LUT R0, R2, 0x80000000, RZ, 0xc0, !PT ;  /* 0x8000000002007812 */ /* 0x000fe400078ec0ff */
[----:B------:R-:W-:Y:S02]  /*2880*/  ISETP.GT.U32.AND P0, PT, R4, 0x43efffff, PT ;  /* 0x43efffff0400780c */ /* 0x000fe40003f04070 */
[----:B------:R-:W-:Y:S01]  /*2890*/  SHF.R.U32.HI R5, RZ, 0x18, R0 ;  /* 0x00000018ff057819 */ /* 0x000fe20000011600 */
[----:B------:R-:W-:-:S10]  /*28a0*/  IMAD.MOV.U32 R0, RZ, RZ, 0x7f ;  /* 0x0000007fff007424 */ /* 0x000fd400078e00ff */
[----:B------:R-:W-:Y:S05]  /*28b0*/  @P0 BRA `(.L_x_3213) ;  /* 0x00000000001c0947 */ /* 0x000fea0003800000 */
[----:B------:R-:W-:-:S13]  /*28c0*/  ISETP.GE.U32.AND P0, PT, R4, 0x3c800000, PT ;  /* 0x3c8000000400780c */ /* 0x000fda0003f06070 */
[----:B------:R-:W-:-:S04]  /*28d0*/  @P0 SHF.R.U32.HI R0, RZ, 0x14, R2 ;  /* 0x00000014ff000819 */ /* 0x000fc80000011602 */
[----:B------:R-:W-:-:S04]  /*28e0*/  @P0 LOP3.LUT R3, R0, 0x1, RZ, 0xc0, !PT ;  /* 0x0000000100030812 */ /* 0x000fc800078ec0ff */
[----:B------:R-:W-:Y:S01]  /*28f0*/  @P0 IADD3 R3, R2, 0x407ffff, R3 ;  /* 0x0407ffff02030810 */ /* 0x000fe20007ffe003 */
[----:B------:R-:W-:-:S03]  /*2900*/  @!P0 FADD.FTZ R2, R4, 16384 ;  /* 0x4680000004028421 */ /* 0x000fc60000010000 */
[----:B------:R-:W-:Y:S01]  /*2910*/  @P0 SHF.R.U32.HI R0, RZ, 0x14, R3 ;  /* 0x00000014ff000819 */ /* 0x000fe20000011603 */
[----:B------:R-:W-:-:S07]  /*2920*/  @!P0 VIADD R0, R2, 0xb9800000 ;  /* 0xb980000002008836 */ /* 0x000fce0000000000 */
.L_x_3213:
[----:B------:R-:W-:Y:S05]  /*2930*/  BSYNC B0 ;  /* 0x0000000000007941 */ /* 0x000fea0003800000 */
.L_x_3212:
[----:B------:R-:W-:-:S05]  /*2940*/  LOP3.LUT R5, R0, R5, RZ, 0xfc, !PT ;  /* 0x0000000500057212 */ /* 0x000fca00078efcff */
[----:B------:R0:W-:Y:S01]  /*2950*/  STG.E.U8 desc[UR36][R16.64], R5 ;  /* 0x0000000510007986 */ /* 0x0001e2000c101124 */
[----:B------:R-:W-:Y:S05]  /*2960*/  BRA `(.L_x_3200) ;  /* 0x0000000400f07947 */ /* 0x000fea0003800000 */
.L_x_3211:
[----:B------:R-:W-:Y:S01]  /*2970*/  LOP3.LUT R4, R2, 0x7fffffff, RZ, 0xc0, !PT ;  /* 0x7fffffff02047812 */ /* 0x000fe200078ec0ff */
[----:B------:R-:W-:Y:S03]  /*2980*/  BSSY B0, `(.L_x_3214) ;  /* 0x000000e000007945 */ /* 0x000fe60003800000 */
[----:B------:R-:W-:-:S13]  /*2990*/  ISETP.GT.U32.AND P0, PT, R4, 0x477fffff, PT ;  /* 0x477fffff0400780c */ /* 0x000fda0003f04070 */
[----:B------:R-:W-:Y:S05]  /*29a0*/  @P0 BRA `(.L_x_3215) ;  /* 0x0000000000200947 */ /* 0x000fea0003800000 */
[----:B------:R-:W-:-:S13]  /*29b0*/  ISETP.GE.U32.AND P0, PT, R4, 0x38800000, PT ;  /* 0x388000000400780c */ /* 0x000fda0003f06070 */
[----:B------:R-:W-:-:S04]  /*29c0*/  @P0 SHF.R.U32.HI R0, RZ, 0x15, R2 ;  /* 0x00000015ff000819 */ /* 0x000fc80000011602 */
[----:B------:R-:W-:-:S04]  /*29d0*/  @P0 LOP3.LUT R3, R0, 0x1, RZ, 0xc0, !PT ;  /* 0x0000000100030812 */ /* 0x000fc800078ec0ff */
[----:B------:R-:W-:Y:S01]  /*29e0*/  @P0 IADD3 R0, R2, 0x80fffff, R3 ;  /* 0x080fffff02000810 */ /* 0x000fe20007ffe003 */
[----:B------:R-:W-:-:S03]  /*29f0*/  @!P0 FADD.FTZ R3, R4, 128 ;  /* 0x4300000004038421 */ /* 0x000fc60000010000 */
[----:B------:R-:W-:Y:S01]  /*2a00*/  @P0 SHF.R.U32.HI R0, RZ, 0x15, R0 ;  /* 0x00000015ff000819 */ /* 0x000fe20000011600 */
[----:B------:R-:W-:Y:S01]  /*2a10*/  @!P0 VIADD R0, R3, 0xbd000000 ;  /* 0xbd00000003008836 */ /* 0x000fe20000000000 */
[----:B------:R-:W-:Y:S06]  /*2a20*/  BRA `(.L_x_3216) ;  /* 0x00000000000c7947 */ /* 0x000fec0003800000 */
.L_x_3215:
[----:B------:R-:W-:Y:S01]  /*2a30*/  IMAD.MOV.U32 R0, RZ, RZ, 0x7f ;  /* 0x0000007fff007424 */ /* 0x000fe200078e00ff */
[----:B------:R-:W-:-:S04]  /*2a40*/  ISETP.GT.U32.AND P0, PT, R4, 0x7f800000, PT ;  /* 0x7f8000000400780c */ /* 0x000fc80003f04070 */
[----:B------:R-:W-:-:S09]  /*2a50*/  SEL R0, R0, 0x7c, P0 ;  /* 0x0000007c00007807 */ /* 0x000fd20000000000 */
.L_x_3216:
[----:B------:R-:W-:Y:S05]  /*2a60*/  BSYNC B0 ;  /* 0x0000000000007941 */ /* 0x000fea0003800000 */
.L_x_3214:
[----:B------:R-:W-:-:S04]  /*2a70*/  LOP3.LUT R2, R2, 0x80000000, RZ, 0xc0, !PT ;  /* 0x8000000002027812 */ /* 0x000fc800078ec0ff */
[----:B------:R-:W-:-:S04]  /*2a80*/  SHF.R.U32.HI R3, RZ, 0x18, R2 ;  /* 0x00000018ff037819 */ /* 0x000fc80000011602 */
[----:B------:R-:W-:-:S05]  /*2a90*/  LOP3.LUT R3, R0, R3, RZ, 0xfc, !PT ;  /* 0x0000000300037212 */ /* 0x000fca00078efcff */
[----:B------:R0:W-:Y:S01]  /*2aa0*/  STG.E.U8 desc[UR36][R16.64], R3 ;  /* 0x0000000310007986 */ /* 0x0001e2000c101124 */
[----:B------:R-:W-:Y:S05]  /*2ab0*/  BRA `(.L_x_3200) ;  /* 0x00000004009c7947 */ /* 0x000fea0003800000 */
.L_x_3210:
[----:B------:R-:W-:-:S05]  /*2ac0*/  F2FP.BF16.F32.PACK_AB R2, RZ, R2 ;  /* 0x00000002ff02723e */ /* 0x000fca00000010ff */
[----:B------:R0:W-:Y:S01]  /*2ad0*/  STG.E.U16 desc[UR36][R16.64], R2 ;  /* 0x0000000210007986 */ /* 0x0001e2000c101524 */
[----:B------:R-:W-:Y:S05]  /*2ae0*/  BRA `(.L_x_3200) ;  /* 0x0000000400907947 */ /* 0x000fea0003800000 */
.L_x_3207:
        /* <DEDUP_REMOVED lines=8> */
[----:B------:R-:W0:Y:S02]  /*2b70*/  F2I.FTZ.U32.TRUNC.NTZ R3, R2 ;  /* 0x0000000200037305 */ /* 0x000e24000021f000 */
[----:B0-----:R4:W-:Y:S01]  /*2b80*/  STG.E.U16 desc[UR36][R16.64], R3 ;  /* 0x0000000310007986 */ /* 0x0019e2000c101524 */
[----:B------:R-:W-:Y:S05]  /*2b90*/  BRA `(.L_x_3200) ;  /* 0x0000000400647947 */ /* 0x000fea0003800000 */
.L_x_3219:
[----:B------:R-:W-:Y:S01]  /*2ba0*/  LOP3.LUT R3, R2, 0x7fffffff, RZ, 0xc0, !PT ;  /* 0x7fffffff02037812 */ /* 0x000fe200078ec0ff */
[----:B------:R-:W-:Y:S01]  /*2bb0*/  BSSY B0, `(.L_x_3220) ;  /* 0x0000013000007945 */ /* 0x000fe20003800000 */
[----:B------:R-:W-:Y:S02]  /*2bc0*/  IMAD.MOV.U32 R8, RZ, RZ, 0x80 ;  /* 0x00000080ff087424 */ /* 0x000fe400078e00ff */
        /* <DEDUP_REMOVED lines=13> */
.L_x_3222:
[----:B------:R-:W-:-:S04]  /*2ca0*/  LOP3.LUT R2, R2, 0x80000000, RZ, 0xc0, !PT ;  /* 0x8000000002027812 */ /* 0x000fc800078ec0ff */
[----:B------:R-:W-:-:S04]  /*2cb0*/  SHF.R.U32.HI R3, RZ, 0x18, R2 ;  /* 0x00000018ff037819 */ /* 0x000fc80000011602 */
[----:B------:R-:W-:-:S04]  /*2cc0*/  LOP3.LUT R0, R0, R3, RZ, 0xfc, !PT ;  /* 0x0000000300007212 */ /* 0x000fc800078efcff */
[----:B------:R-:W-:-:S07]  /*2cd0*/  PRMT R8, R0, 0x7610, R8 ;  /* 0x0000761000087816 */ /* 0x000fce0000000008 */
.L_x_3221:
[----:B------:R-:W-:Y:S05]  /*2ce0*/  BSYNC B0 ;  /* 0x0000000000007941 */ /* 0x000fea0003800000 */
.L_x_3220:
[----:B------:R0:W-:Y:S01]  /*2cf0*/  STG.E.U8 desc[UR36][R16.64], R8 ;  /* 0x0000000810007986 */ /* 0x0001e2000c101124 */
[----:B------:R-:W-:Y:S05]  /*2d00*/  BRA `(.L_x_3200) ;  /* 0x0000000400087947 */ /* 0x000fea0003800000 */
.L_x_3218:
        /* <DEDUP_REMOVED lines=16> */
.L_x_3225:
[----:B------:R-:W-:-:S04]  /*2e10*/  LOP3.LUT R2, R2, 0x80000000, RZ, 0xc0, !PT ;  /* 0x8000000002027812 */ /* 0x000fc800078ec0ff */
[----:B------:R-:W-:-:S04]  /*2e20*/  SHF.R.U32.HI R3, RZ, 0x18, R2 ;  /* 0x00000018ff037819 */ /* 0x000fc80000011602 */
[----:B------:R-:W-:-:S04]  /*2e30*/  LOP3.LUT R0, R0, R3, RZ, 0xfc, !PT ;  /* 0x0000000300007212 */ /* 0x000fc800078efcff */
[----:B------:R-:W-:-:S07]  /*2e40*/  PRMT R8, R0, 0x7610, R8 ;  /* 0x0000761000087816 */ /* 0x000fce0000000008 */
.L_x_3224:
[----:B------:R-:W-:Y:S05]  /*2e50*/  BSYNC B0 ;  /* 0x0000000000007941 */ /* 0x000fea0003800000 */
.L_x_3223:
[----:B------:R3:W-:Y:S01]  /*2e60*/  STG.E.U8 desc[UR36][R16.64], R8 ;  /* 0x0000000810007986 */ /* 0x0007e2000c101124 */
[----:B------:R-:W-:Y:S05]  /*2e70*/  BRA `(.L_x_3200) ;  /* 0x0000000000ac7947 */ /* 0x000fea0003800000 */
.L_x_3217:
[----:B------:R-:W-:-:S13]  /*2e80*/  ISETP.NE.AND P0, PT, R5, 0x1c, PT ;  /* 0x0000001c0500780c */ /* 0x000fda0003f05270 */
[----:B------:R-:W-:Y:S05]  /*2e90*/  @!P0 BRA `(.L_x_3226) ;  /* 0x00000000009c8947 */ /* 0x000fea0003800000 */
[----:B------:R-:W-:-:S13]  /*2ea0*/  ISETP.NE.AND P0, PT, R5, 0x1d, PT ;  /* 0x0000001d0500780c */ /* 0x000fda0003f05270 */
[----:B------:R-:W-:Y:S05]  /*2eb0*/  @!P0 BRA `(.L_x_3227) ;  /* 0x0000000000888947 */ /* 0x000fea0003800000 */
[----:B------:R-:W-:-:S13]  /*2ec0*/  ISETP.NE.AND P0, PT, R5, 0x2c, PT ;  /* 0x0000002c0500780c */ /* 0x000fda0003f05270 */
[----:B------:R-:W-:Y:S05]  /*2ed0*/  @P0 BRA `(.L_x_3199) ;  /* 0x00000000003c0947 */ /* 0x000fea0003800000 */
        /* <DEDUP_REMOVED lines=15> */
.L_x_3199:
        /* <DEDUP_REMOVED lines=16> */
.L_x_3228:
[----:B------:R-:W-:Y:S05]  /*30d0*/  BRA `(.L_x_3200) ;  /* 0x0000000000147947 */ /* 0x000fea0003800000 */
.L_x_3227:
[----:B------:R-:W0:Y:S02]  /*30e0*/  F2I.U64.TRUNC R2, R2 ;  /* 0x0000000200027311 */ /* 0x000e24000020d800 */
[----:B0-----:R2:W-:Y:S01]  /*30f0*/  STG.E.64 desc[UR36][R16.64], R2 ;  /* 0x0000000210007986 */ /* 0x0015e2000c101b24 */
[----:B------:R-:W-:Y:S05]  /*3100*/  BRA `(.L_x_3200) ;  /* 0x0000000000087947 */ /* 0x000fea0003800000 */
.L_x_3226:
[----:B------:R-:W0:Y:S02]  /*3110*/  F2I.FTZ.U32.TRUNC.NTZ R3, R2 ;  /* 0x0000000200037305 */ /* 0x000e24000021f000 */
[----:B0-----:R0:W-:Y:S02]  /*3120*/  STG.E desc[UR36][R16.64], R3 ;  /* 0x0000000310007986 */ /* 0x0011e4000c101924 */
.L_x_3200:
[----:B------:R-:W-:-:S04]  /*3130*/  IMAD R18, R23, 0x200, R18 ;  /* 0x0000020017127824 */ /* 0x000fc800078e0212 */
[----:B------:R-:W-:-:S07]  /*3140*/  VIADD R19, R18, 0x80 ;  /* 0x0000008012137836 */ /* 0x000fce0000000000 */
.L_x_3165:
[----:B------:R-:W-:Y:S05]  /*3150*/  BSYNC B7 ;  /* 0x0000000000077941 */ /* 0x000fea0003800000 */
.L_x_3164:
        /* <DEDUP_REMOVED lines=307> */
.L_x_3231:
        /* <DEDUP_REMOVED lines=22> */
.L_x_3236:
[----:B------:R-:W2:Y:S02]  /*45f0*/  LDG.E.U8 R0, desc[UR36][R2.64] ;  /* 0x0000002402007981 */ /* 0x000ea4000c1e1100 */
[----:B--2---:R-:W-:Y:S01]  /*4600*/  I2FP.F32.U32 R0, R0 ;  /* 0x0000000000007245 */ /* 0x004fe20000201000 */
[----:B------:R-:W-:Y:S06]  /*4610*/  BRA `(.L_x_3238) ;  /* 0x0000000c002c7947 */ /* 0x000fec0003800000 */
.L_x_3235:
[----:B------:R-:W-:-:S13]  /*4620*/  ISETP.NE.AND P0, PT, R4, 0x2, PT ;  /* 0x000000020400780c */ /* 0x000fda0003f05270 */
[----:B------:R-:W-:Y:S05]  /*4630*/  @!P0 BRA `(.L_x_3239) ;  /* 0x0000000000288947 */ /* 0x000fea0003800000 */
[----:B------:R-:W-:-:S13]  /*4640*/  ISETP.NE.AND P0, PT, R4, 0x3, PT ;  /* 0x000000030400780c */ /* 0x000fda0003f05270 */
[----:B------:R-:W-:Y:S05]  /*4650*/  @!P0 BRA `(.L_x_3240) ;  /* 0x0000000000148947 */ /* 0x000fea0003800000 */
[----:B------:R-:W-:-:S13]  /*4660*/  ISETP.NE.AND P0, PT, R4, 0x4, PT ;  /* 0x000000040400780c */ /* 0x000fda0003f05270 */
[----:B------:R-:W-:Y:S05]  /*4670*/  @P0 BRA `(.L_x_3237) ;  /* 0x0000000800b80947 */ /* 0x000fea0003800000 */
[----:B------:R-:W2:Y:S02]  /*4680*/  LDG.E.64 R2, desc[UR36][R2.64] ;  /* 0x0000002402027981 */ /* 0x000ea4000c1e1b00 */
[----:B--2---:R2:W3:Y:S01]  /*4690*/  I2F.S64 R0, R2 ;  /* 0x0000000200007312 */ /* 0x0044e20000301400 */
[----:B------:R-:W-:Y:S05]  /*46a0*/  BRA `(.L_x_3238) ;  /* 0x0000000c00087947 */ /* 0x000fea0003800000 */
.L_x_3240:
[----:B------:R-:W2:Y:S02]  /*46b0*/  LDG.E R0, desc[UR36][R2.64] ;  /* 0x0000002402007981 */ /* 0x000ea4000c1e1900 */
[----:B--2---:R-:W-:Y:S01]  /*46c0*/  I2FP.F32.S32 R0, R0 ;  /* 0x0000000000007245 */ /* 0x004fe20000201400 */
[----:B------:R-:W-:Y:S06]  /*46d0*/  BRA `(.L_x_3238) ;  /* 0x0000000800fc7947 */ /* 0x000fec0003800000 */
.L_x_3239:
[----:B------:R-:W2:Y:S02]  /*46e0*/  LDG.E.U16 R0, desc[UR36][R2.64] ;  /* 0x0000002402007981 */ /* 0x000ea4000c1e1500 */
[----:B--2---:R-:W1:Y:S01]  /*46f0*/  I2F.S16 R0, R0 ;  /* 0x0000000000007306 */ /* 0x004e620000101400 */
[----:B------:R-:W-:Y:S05]  /*4700*/  BRA `(.L_x_3238) ;  /* 0x0000000800f07947 */ /* 0x000fea0003800000 */
.L_x_3234:
        /* <DEDUP_REMOVED lines=8> */
.L_x_3242:
[----:B------:R-:W2:Y:S02]  /*4790*/  LDG.E.U16 R0, desc[UR36][R2.64] ;  /* 0x0000002402007981 */ /* 0x000ea4000c1e1500 */
[----:B--2---:R-:W-:Y:S01]  /*47a0*/  HADD2.F32 R0, -RZ, R0.H0_H0 ;  /* 0x20000000ff007230 */ /* 0x004fe20000004100 */
[----:B------:R-:W-:Y:S06]  /*47b0*/  BRA `(.L_x_3238) ;  /* 0x0000000800c47947 */ /* 0x000fec0003800000 */
.L_x_3241:
        /* <DEDUP_REMOVED lines=8> */
.L_x_3244:
[----:B------:R-:W2:Y:S02]  /*4840*/  LDG.E.U16 R0, desc[UR36][R2.64] ;  /* 0x0000002402007981 */ /* 0x000ea4000c1e1500 */
[----:B--2---:R-:W-:Y:S01]  /*4850*/  HADD2.F32 R0, -RZ, R0.H0_H0 ;  /* 0x20000000ff007230 */ /* 0x004fe20000004100 */
[----:B------:R-:W-:Y:S06]  /*4860*/  BRA `(.L_x_3238) ;  /* 0x0000000800987947 */ /* 0x000fec0003800000 */
.L_x_3243:
[----:B------:R-:W2:Y:S01]  /*4870*/  LDG.E.64 R2, desc[UR36][R2.64] ;  /* 0x0000002402027981 */ /* 0x000ea2000c1e1b00 */
[----:B------:R-:W-:Y:S01]  /*4880*/  UMOV UR4, 0xf0000000 ;  /* 0xf000000000047882 */ /* 0x000fe20000000000 */
[----:B------:R-:W-:Y:S01]  /*4890*/  UMOV UR5, 0x380fffff ;  /* 0x380fffff00057882 */ /* 0x000fe20000000000 */
[----:B--2---:R-:W0:Y:S01]  /*48a0*/  F2F.F32.F64 R0, R2 ;  /* 0x0000000200007310 */ /* 0x004e220000301000 */
[----:B------:R-:W-:-:S14]  /*48b0*/  DSETP.GEU.AND P0, PT, |R2|, UR4, PT ;  /* 0x0000000402007e2a */ /* 0x000fdc000bf0e200 */
[----:B0-----:R-:W-:Y:S01]  /*48c0*/  @!P0 FMUL R0, R0, 1.175494350822287508e-38 ;  /* 0x0080000000008820 */ /* 0x001fe20000400000 */
[----:B------:R-:W-:Y:S06]  /*48d0*/  BRA `(.L_x_3238) ;  /* 0x00000008007c7947 */ /* 0x000fec0003800000 */
.L_x_3233:
        /* <DEDUP_REMOVED lines=12> */
.L_x_3247:
[----:B------:R-:W2:Y:S01]  /*49a0*/  LDG.E.64 R2, desc[UR36][R2.64] ;  /* 0x0000002402027981 */ /* 0x000ea2000c1e1b00 */
[----:B------:R-:W-:Y:S01]  /*49b0*/  UMOV UR4, 0xf0000000 ;  /* 0xf000000000047882 */ /* 0x000fe20000000000 */
[----:B------:R-:W-:Y:S01]  /*49c0*/  UMOV UR5, 0x380fffff ;  /* 0x380fffff00057882 */ /* 0x000fe20000000000 */
[----:B--2---:R-:W0:Y:S01]  /*49d0*/  F2F.F32.F64 R0, R2 ;  /* 0x0000000200007310 */ /* 0x004e220000301000 */
[----:B------:R-:W-:-:S14]  /*49e0*/  DSETP.GEU.AND P0, PT, |R2|, UR4, PT ;  /* 0x0000000402007e2a */ /* 0x000fdc000bf0e200 */
[----:B0-----:R-:W-:Y:S01]  /*49f0*/  @!P0 FMUL R0, R0, 1.175494350822287508e-38 ;  /* 0x0080000000008820 */ /* 0x001fe20000400000 */
[----:B------:R-:W-:Y:S06]  /*4a00*/  BRA `(.L_x_3238) ;  /* 0x0000000800307947 */ /* 0x000fec0003800000 */
.L_x_3246:
        /* <DEDUP_REMOVED lines=26> */
.L_x_3249:
        /* <DEDUP_REMOVED lines=13> */
.L_x_3248:
[----:B------:R-:W2:Y:S02]  /*4c80*/  LDG.E.U16 R0, desc[UR36][R2.64] ;  /* 0x0000002402007981 */ /* 0x000ea4000c1e1500 */
[----:B--2---:R-:W-:Y:S01]  /*4c90*/  IMAD.U32 R0, R0, 0x10000, RZ ;  /* 0x0001000000007824 */ /* 0x004fe200078e00ff */
[----:B------:R-:W-:Y:S06]  /*4ca0*/  BRA `(.L_x_3238) ;  /* 0x0000000400887947 */ /* 0x000fec0003800000 */
.L_x_3245:
        /* <DEDUP_REMOVED lines=11> */
.L_x_3252:
        /* <DEDUP_REMOVED lines=20> */
.L_x_3254:
[----:B------:R-:W-:Y:S05]  /*4ea0*/  BSYNC B0 ;  /* 0x0000000000007941 */ /* 0x000fea0003800000 */
.L_x_3253:
[----:B------:R-:W-:Y:S01]  /*4eb0*/  LEA R3, R0, 0x3b800000, 0x17 ;  /* 0x3b80000000037811 */ /* 0x000fe200078eb8ff */
[----:B------:R-:W-:-:S05]  /*4ec0*/  IMAD.SHL.U32 R0, R2, 0x100000, RZ ;  /* 0x0010000002007824 */ /* 0x000fca00078e00ff */
[----:B------:R-:W-:Y:S01]  /*4ed0*/  LOP3.LUT R0, R3, R0, R4, 0xfe, !PT ;  /* 0x0000000003007212 */ /* 0x000fe200078efe04 */
[----:B------:R-:W-:Y:S06]  /*4ee0*/  BRA `(.L_x_3238) ;  /* 0x0000000000f87947 */ /* 0x000fec0003800000 */
.L_x_3251:
        /* <DEDUP_REMOVED lines=20> */
.L_x_3256:
[----:B------:R-:W-:Y:S05]  /*5030*/  BSYNC B0 ;  /* 0x0000000000007941 */ /* 0x000fea0003800000 */
.L_x_3255:
[----:B------:R-:W-:Y:S01]  /*5040*/  LEA R3, R0, 0x37800000, 0x17 ;  /* 0x3780000000037811 */ /* 0x000fe200078eb8ff */
[----:B------:R-:W-:-:S05]  /*5050*/  IMAD.SHL.U32 R0, R2, 0x200000, RZ ;  /* 0x0020000002007824 */ /* 0x000fca00078e00ff */
[----:B------:R-:W-:Y:S01]  /*5060*/  LOP3.LUT R0, R3, R0, R4, 0xfe, !PT ;  /* 0x0000000003007212 */ /* 0x000fe200078efe04 */
[----:B------:R-:W-:Y:S06]  /*5070*/  BRA `(.L_x_3238) ;  /* 0x0000000000947947 */ /* 0x000fec0003800000 */
.L_x_3250:
        /* <DEDUP_REMOVED lines=14> */
.L_x_3237:
        /* <DEDUP_REMOVED lines=16> */
.L_x_3259:
[----:B------:R-:W-:Y:S01]  /*5260*/  IMAD.MOV.U32 R0, RZ, RZ, RZ ;  /* 0x000000ffff007224 */ /* 0x000fe200078e00ff */
[----:B------:R-:W-:Y:S06]  /*5270*/  BRA `(.L_x_3238) ;  /* 0x0000000000147947 */ /* 0x000fec0003800000 */
.L_x_3258:
[----:B------:R-:W2:Y:S02]  /*5280*/  LDG.E.64 R2, desc[UR36][R2.64] ;  /* 0x0000002402027981 */ /* 0x000ea4000c1e1b00 */
[----:B--2---:R0:W1:Y:S01]  /*5290*/  I2F.U64 R0, R2 ;  /* 0x0000000200007312 */ /* 0x0040620000301000 */
[----:B------:R-:W-:Y:S05]  /*52a0*/  BRA `(.L_x_3238) ;  /* 0x0000000000087947 */ /* 0x000fea0003800000 */
.L_x_3257:
[----:B------:R-:W2:Y:S02]  /*52b0*/  LDG.E R0, desc[UR36][R2.64] ;  /* 0x0000002402007981 */ /* 0x000ea4000c1e1900 */
[----:B--2---:R-:W-:-:S07]  /*52c0*/  I2FP.F32.U32 R0, R0 ;  /* 0x0000000000007245 */ /* 0x004fce0000201000 */
.L_x_3238:
[----:B------:R-:W-:Y:S05]  /*52d0*/  BSYNC B6 ;  /* 0x0000000000067941 */ /* 0x000fea0003800000 */
.L_x_3232:
[----:B------:R-:W-:Y:S01]  /*52e0*/  ULDC UR4, c[0x0][0x424] ;  /* 0x0001090000047ab9 */ /* 0x000fe20000000800 */
[----:B01-3-5:R-:W-:Y:S01]  /*52f0*/  FADD.FTZ R0, |R0|, -RZ ;  /* 0x800000ff00007221 */ /* 0x02bfe20000010200 */
[----:B------:R-:W-:Y:S01]  /*5300*/  FADD.FTZ R5, -RZ, |UR4| ;  /* 0x40000004ff057e21 */ /* 0x000fe20008010100 */
[----:B------:R-:W0:Y:S04]  /*5310*/  LDC.U8 R6, c[0x0][0x428] ;  /* 0x00010a00ff067b82 */ /* 0x000e280000000000 */
[CC--:B--2-4-:R-:W-:Y:S02]  /*5320*/  VIMNMX R2, R5.reuse, R0.reuse, !PT ;  /* 0x0000000005027248 */ /* 0x0d4fe40007fe0100 */
[----:B------:R-:W-:Y:S02]  /*5330*/  VIMNMX R0, R5, R0, PT ;  /* 0x0000000005007248 */ /* 0x000fe40003fe0100 */
[----:B------:R-:W-:-:S02]  /*5340*/  LOP3.LUT R3, R2, 0xfe000000, RZ, 0xc0, !PT ;  /* 0xfe00000002037812 */ /* 0x000fc400078ec0ff */
[C---:B------:R-:W-:Y:S02]  /*5350*/  FSETP.NEU.FTZ.AND P0, PT, R0.reuse, RZ, PT ;  /* 0x000000ff0000720b */ /* 0x040fe40003f1d000 */
[C---:B------:R-:W-:Y:S02]  /*5360*/  IADD3 R5, -R3.reuse, 0x7e800000, RZ ;  /* 0x7e80000003057810 */ /* 0x040fe40007ffe1ff */
[----:B------:R-:W-:Y:S02]  /*5370*/  LOP3.LUT R3, R3, 0x800000, RZ, 0xfc, !PT ;  /* 0x0080000003037812 */ /* 0x000fe400078efcff */
[C---:B------:R-:W-:Y:S01]  /*5380*/  FSETP.NEU.FTZ.AND P1, PT, R0.reuse, +INF , PT ;  /* 0x7f8000000000780b */ /* 0x040fe20003f3d000 */
[-C--:B------:R-:W-:Y:S01]  /*5390*/  FMUL.FTZ R4, R0, R5.reuse ;  /* 0x0000000500047220 */ /* 0x080fe20000410000 */
[----:B------:R-:W-:-:S03]  /*53a0*/  FMUL.FTZ R5, R2, R5 ;  /* 0x0000000502057220 */ /* 0x000fc60000410000 */
[----:B------:R-:W-:-:S04]  /*53b0*/  FMUL.FTZ R4, R4, R4 ;  /* 0x0000000404047220 */ /* 0x000fc80000410000 */
[----:B------:R-:W-:Y:S01]  /*53c0*/  FFMA.FTZ R4, R5, R5, R4 ;  /* 0x0000000505047223 */ /* 0x000fe20000010004 */
[----:B0-----:R-:W-:-:S04]  /*53d0*/  PRMT R5, R6, 0x9910, RZ ;  /* 0x0000991006057816 */ /* 0x001fc800000000ff */
[----:B------:R-:W-:Y:S01]  /*53e0*/  ISETP.GT.AND P2, PT, R5, 0x9, PT ;  /* 0x000000090500780c */ /* 0x000fe20003f44270 */
[----:B------:R-:W0:Y:S02]  /*53f0*/  MUFU.SQRT R4, R4 ;  /* 0x0000000400047308 */ /* 0x000e240000002000 */
[----:B0-----:R-:W-:-:S05]  /*5400*/  @P0 FMUL.FTZ R2, R4, R3 ;  /* 0x0000000304020220 */ /* 0x001fca0000410000 */
[----:B------:R-:W-:-:S05]  /*5410*/  FSEL R2, R2, +INF , P1 ;  /* 0x7f80000002027808 */ /* 0x000fca0000800000 */
        /* <DEDUP_REMOVED lines=12> */
.L_x_3263:
[----:B------:R-:W0:Y:S02]  /*54e0*/  F2I.S64.TRUNC R2, R2 ;  /* 0x0000000200027311 */ /* 0x000e24000020d900 */
[----:B0-----:R-:W-:-:S05]  /*54f0*/  IMAD.MOV.U32 R5, RZ, RZ, R2 ;  /* 0x000000ffff057224 */ /* 0x001fca00078e0002 */
[----:B------:R4:W-:Y:S01]  /*5500*/  STG.E.U8 desc[UR36][R16.64], R5 ;  /* 0x0000000510007986 */ /* 0x0009e2000c101124 */
[----:B------:R-:W-:Y:S05]  /*5510*/  BRA `(.L_x_3265) ;  /* 0x0000000c00407947 */ /* 0x000fea0003800000 */
.L_x_3262:
        /* <DEDUP_REMOVED lines=9> */
.L_x_3267:
[----:B------:R-:W0:Y:S02]  /*55b0*/  F2I.FTZ.TRUNC.NTZ R3, R2 ;  /* 0x0000000200037305 */ /* 0x000e24000021f100 */
[----:B0-----:R2:W-:Y:S01]  /*55c0*/  STG.E desc[UR36][R16.64], R3 ;  /* 0x0000000310007986 */ /* 0x0015e2000c101924 */
[----:B------:R-:W-:Y:S05]  /*55d0*/  BRA `(.L_x_3265) ;  /* 0x0000000c00107947 */ /* 0x000fea0003800000 */
.L_x_3266:
[----:B------:R-:W0:Y:S02]  /*55e0*/  F2I.FTZ.TRUNC.NTZ R3, R2 ;  /* 0x0000000200037305 */ /* 0x000e24000021f100 */
[----:B0-----:R0:W-:Y:S01]  /*55f0*/  STG.E.U16 desc[UR36][R16.64], R3 ;  /* 0x0000000310007986 */ /* 0x0011e2000c101524 */
[----:B------:R-:W-:Y:S05]  /*5600*/  BRA `(.L_x_3265) ;  /* 0x0000000c00047947 */ /* 0x000fea0003800000 */
.L_x_3261:
        /* <DEDUP_REMOVED lines=8> */
.L_x_3269:
[----:B------:R-:W-:-:S05]  /*5690*/  F2FP.F16.F32.PACK_AB R2, RZ, R2 ;  /* 0x00000002ff02723e */ /* 0x000fca00000000ff */
[----:B------:R0:W-:Y:S01]  /*56a0*/  STG.E.U16 desc[UR36][R16.64], R2 ;  /* 0x0000000210007986 */ /* 0x0001e2000c101524 */
[----:B------:R-:W-:Y:S05]  /*56b0*/  BRA `(.L_x_3265) ;  /* 0x0000000800d87947 */ /* 0x000fea0003800000 */
.L_x_3268:
        /* <DEDUP_REMOVED lines=9> */
.L_x_3271:
[----:B------:R-:W-:-:S04]  /*5750*/  F2FP.F16.F32.PACK_AB R3, RZ, R2 ;  /* 0x00000002ff03723e */ /* 0x000fc800000000ff */
[----:B------:R-:W-:-:S05]  /*5760*/  PRMT R3, R3, 0x5410, RZ ;  /* 0x0000541003037816 */ /* 0x000fca00000000ff */
[----:B------:R0:W-:Y:S01]  /*5770*/  STG.E desc[UR36][R16.64], R3 ;  /* 0x0000000310007986 */ /* 0x0001e2000c101924 */
[----:B------:R-:W-:Y:S05]  /*5780*/  BRA `(.L_x_3265) ;  /* 0x0000000800a47947 */ /* 0x000fea0003800000 */
.L_x_3270:
[----:B------:R-:W-:-:S06]  /*5790*/  FMUL.FTZ R2, R2, 1 ;  /* 0x3f80000002027820 */ /* 0x000fcc0000410000 */
[----:B------:R-:W0:Y:S02]  /*57a0*/  F2F.F64.F32 R2, R2 ;  /* 0x0000000200027310 */ /* 0x000e240000201800 */
[----:B0-----:R0:W-:Y:S01]  /*57b0*/  STG.E.64 desc[UR36][R16.64], R2 ;  /* 0x0000000210007986 */ /* 0x0011e2000c101b24 */
[----:B------:R-:W-:Y:S05]  /*57c0*/  BRA `(.L_x_3265) ;  /* 0x0000000800947947 */ /* 0x000fea0003800000 */
.L_x_3260:
        /* <DEDUP_REMOVED lines=12> */
.L_x_3274:
[----:B------:R-:W-:Y:S01]  /*5890*/  FMUL.FTZ R4, R2, 1 ;  /* 0x3f80000002047820 */ /* 0x000fe20000410000 */
[----:B------:R-:W-:-:S05]  /*58a0*/  CS2R R6, SRZ ;  /* 0x0000000000067805 */ /* 0x000fca000001ff00 */
[----:B------:R-:W0:Y:S02]  /*58b0*/  F2F.F64.F32 R4, R4 ;  /* 0x0000000400047310 */ /* 0x000e240000201800 */
[----:B0-----:R0:W-:Y:S01]  /*58c0*/  STG.E.128 desc[UR36][R16.64], R4 ;  /* 0x0000000410007986 */ /* 0x0011e2000c101d24 */
[----:B------:R-:W-:Y:S05]  /*58d0*/  BRA `(.L_x_3265) ;  /* 0x0000000800507947 */ /* 0x000fea0003800000 */
.L_x_3273:
        /* <DEDUP_REMOVED lines=20> */
.L_x_3278:
[----:B------:R-:W-:Y:S05]  /*5a20*/  BSYNC B0 ;  /* 0x0000000000007941 */ /* 0x000fea0003800000 */
.L_x_3277:
[----:B------:R-:W-:-:S05]  /*5a30*/  LOP3.LUT R5, R0, R5, RZ, 0xfc, !PT ;  /* 0x0000000500057212 */ /* 0x000fca00078efcff */
[----:B------:R0:W-:Y:S01]  /*5a40*/  STG.E.U8 desc[UR36][R16.64], R5 ;  /* 0x0000000510007986 */ /* 0x0001e2000c101124 */
[----:B------:R-:W-:Y:S05]  /*5a50*/  BRA `(.L_x_3265) ;  /* 0x0000000400f07947 */ /* 0x000fea0003800000 */
.L_x_3276:
        /* <DEDUP_REMOVED lines=12> */
.L_x_3280:
[----:B------:R-:W-:Y:S01]  /*5b20*/  IMAD.MOV.U32 R0, RZ, RZ, 0x7f ;  /* 0x0000007fff007424 */ /* 0x000fe200078e00ff */
[----:B------:R-:W-:-:S04]  /*5b30*/  ISETP.GT.U32.AND P0, PT, R4, 0x7f800000, PT ;  /* 0x7f8000000400780c */ /* 0x000fc80003f04070 */
[----:B------:R-:W-:-:S09]  /*5b40*/  SEL R0, R0, 0x7c, P0 ;  /* 0x0000007c00007807 */ /* 0x000fd20000000000 */
.L_x_3281:
[----:B------:R-:W-:Y:S05]  /*5b50*/  BSYNC B0 ;  /* 0x0000000000007941 */ /* 0x000fea0003800000 */
.L_x_3279:
[----:B------:R-:W-:-:S04]  /*5b60*/  LOP3.LUT R2, R2, 0x80000000, RZ, 0xc0, !PT ;  /* 0x8000000002027812 */ /* 0x000fc800078ec0ff */
[----:B------:R-:W-:-:S04]  /*5b70*/  SHF.R.U32.HI R3, RZ, 0x18, R2 ;  /* 0x00000018ff037819 */ /* 0x000fc80000011602 */
[----:B------:R-:W-:-:S05]  /*5b80*/  LOP3.LUT R3, R0, R3, RZ, 0xfc, !PT ;  /* 0x0000000300037212 */ /* 0x000fca00078efcff */
[----:B------:R0:W-:Y:S01]  /*5b90*/  STG.E.U8 desc[UR36][R16.64], R3 ;  /* 0x0000000310007986 */ /* 0x0001e2000c101124 */
[----:B------:R-:W-:Y:S05]  /*5ba0*/  BRA `(.L_x_3265) ;  /* 0x00000004009c7947 */ /* 0x000fea0003800000 */
.L_x_3275:
[----:B------:R-:W-:-:S05]  /*5bb0*/  F2FP.BF16.F32.PACK_AB R2, RZ, R2 ;  /* 0x00000002ff02723e */ /* 0x000fca00000010ff */
[----:B------:R0:W-:Y:S01]  /*5bc0*/  STG.E.U16 desc[UR36][R16.64], R2 ;  /* 0x0000000210007986 */ /* 0x0001e2000c101524 */
[----:B------:R-:W-:Y:S05]  /*5bd0*/  BRA `(.L_x_3265) ;  /* 0x0000000400907947 */ /* 0x000fea0003800000 */
.L_x_3272:
        /* <DEDUP_REMOVED lines=11> */
.L_x_3284:
        /* <DEDUP_REMOVED lines=16> */
.L_x_3287:
[----:B------:R-:W-:-:S04]  /*5d90*/  LOP3.LUT R2, R2, 0x80000000, RZ, 0xc0, !PT ;  /* 0x8000000002027812 */ /* 0x000fc800078ec0ff */
[----:B------:R-:W-:-:S04]  /*5da0*/  SHF.R.U32.HI R3, RZ, 0x18, R2 ;  /* 0x00000018ff037819 */ /* 0x000fc80000011602 */
[----:B------:R-:W-:-:S04]  /*5db0*/  LOP3.LUT R0, R0, R3, RZ, 0xfc, !PT ;  /* 0x0000000300007212 */ /* 0x000fc800078efcff */
[----:B------:R-:W-:-:S07]  /*5dc0*/  PRMT R8, R0, 0x7610, R8 ;  /* 0x0000761000087816 */ /* 0x000fce0000000008 */
.L_x_3286:
[----:B------:R-:W-:Y:S05]  /*5dd0*/  BSYNC B0 ;  /* 0x0000000000007941 */ /* 0x000fea0003800000 */
.L_x_3285:
[----:B------:R0:W-:Y:S01]  /*5de0*/  STG.E.U8 desc[UR36][R16.64], R8 ;  /* 0x0000000810007986 */ /* 0x0001e2000c101124 */
[----:B------:R-:W-:Y:S05]  /*5df0*/  BRA `(.L_x_3265) ;  /* 0x0000000400087947 */ /* 0x000fea0003800000 */
.L_x_3283:
        /* <DEDUP_REMOVED lines=16> */
.L_x_3290:
[----:B------:R-:W-:-:S04]  /*5f00*/  LOP3.LUT R2, R2, 0x80000000, RZ, 0xc0, !PT ;  /* 0x8000000002027812 */ /* 0x000fc800078ec0ff */
[----:B------:R-:W-:-:S04]  /*5f10*/  SHF.R.U32.HI R3, RZ, 0x18, R2 ;  /* 0x00000018ff037819 */ /* 0x000fc80000011602 */
[----:B------:R-:W-:-:S04]  /*5f20*/  LOP3.LUT R0, R0, R3, RZ, 0xfc, !PT ;  /* 0x0000000300007212 */ /* 0x000fc800078efcff */
[----:B------:R-:W-:-:S07]  /*5f30*/  PRMT R8, R0, 0x7610, R8 ;  /* 0x0000761000087816 */ /* 0x000fce0000000008 */
.L_x_3289:
[----:B------:R-:W-:Y:S05]  /*5f40*/  BSYNC B0 ;  /* 0x0000000000007941 */ /* 0x000fea0003800000 */
.L_x_3288:
[----:B------:R0:W-:Y:S01]  /*5f50*/  STG.E.U8 desc[UR36][R16.64], R8 ;  /* 0x0000000810007986 */ /* 0x0001e2000c101124 */
[----:B------:R-:W-:Y:S05]  /*5f60*/  BRA `(.L_x_3265) ;  /* 0x0000000000ac7947 */ /* 0x000fea0003800000 */
.L_x_3282:
        /* <DEDUP_REMOVED lines=21> */
.L_x_3264:
        /* <DEDUP_REMOVED lines=16> */
.L_x_3293:
[----:B------:R-:W-:Y:S05]  /*61c0*/  BRA `(.L_x_3265) ;  /* 0x0000000000147947 */ /* 0x000fea0003800000 */
.L_x_3292:
[----:B------:R-:W0:Y:S02]  /*61d0*/  F2I.U64.TRUNC R2, R2 ;  /* 0x0000000200027311 */ /* 0x000e24000020d800 */
[----:B0-----:R0:W-:Y:S01]  /*61e0*/  STG.E.64 desc[UR36][R16.64], R2 ;  /* 0x0000000210007986 */ /* 0x0011e2000c101b24 */
[----:B------:R-:W-:Y:S05]  /*61f0*/  BRA `(.L_x_3265) ;  /* 0x0000000000087947 */ /* 0x000fea0003800000 */
.L_x_3291:
[----:B------:R-:W0:Y:S02]  /*6200*/  F2I.FTZ.U32.TRUNC.NTZ R3, R2 ;  /* 0x0000000200037305 */ /* 0x000e24000021f000 */
[----:B0-----:R0:W-:Y:S02]  /*6210*/  STG.E desc[UR36][R16.64], R3 ;  /* 0x0000000310007986 */ /* 0x0011e4000c101924 */
.L_x_3265:
[----:B------:R-:W-:-:S07]  /*6220*/  VIADD R19, R19, 0x80 ;  /* 0x0000008013137836 */ /* 0x000fce0000000000 */
.L_x_3230:
[----:B------:R-:W-:Y:S05]  /*6230*/  BSYNC B7 ;  /* 0x0000000000077941 */ /* 0x000fea0003800000 */
.L_x_3229:
        /* <DEDUP_REMOVED lines=307> */
.L_x_3296:
        /* <DEDUP_REMOVED lines=20> */
[----:B--2---:R-:W3:Y:S01]  /*76b0*/  I2F.S16 R0, R0 ;  /* 0x0000000000007306 */ /* 0x004ee20000101400 */
[----:B------:R-:W-:Y:S05]  /*76c0*/  BRA `(.L_x_3303) ;  /* 0x0000000c00387947 */ /* 0x000fea0003800000 */
.L_x_3301:
[----:B------:R-:W2:Y:S02]  /*76d0*/  LDG.E.U8 R0, desc[UR36][R2.64] ;  /* 0x0000002402007981 */ /* 0x000ea4000c1e1100 */
[----:B--2---:R-:W-:Y:S01]  /*76e0*/  I2FP.F32.U32 R0, R0 ;  /* 0x0000000000007245 */ /* 0x004fe20000201000 */
[----:B------:R-:W-:Y:S06]  /*76f0*/  BRA `(.L_x_3303) ;  /* 0x0000000c002c7947 */ /* 0x000fec0003800000 */
.L_x_3300:
[----:B------:R-:W-:-:S13]  /*7700*/  ISETP.NE.AND P0, PT, R4, 0x2, PT ;  /* 0x000000020400780c */ /* 0x000fda0003f05270 */
[----:B------:R-:W-:Y:S05]  /*7710*/  @!P0 BRA `(.L_x_3304) ;  /* 0x0000000000288947 */ /* 0x000fea0003800000 */
[----:B------:R-:W-:-:S13]  /*7720*/  ISETP.NE.AND P0, PT, R4, 0x3, PT ;  /* 0x000000030400780c */ /* 0x000fda0003f05270 */
[----:B------:R-:W-:Y:S05]  /*7730*/  @!P0 BRA `(.L_x_3305) ;  /* 0x0000000000148947 */ /* 0x000fea0003800000 */
[----:B------:R-:W-:-:S13]  /*7740*/  ISETP.NE.AND P0, PT, R4, 0x4, PT ;  /* 0x000000040400780c */ /* 0x000fda0003f05270 */
[----:B------:R-:W-:Y:S05]  /*7750*/  @P0 BRA `(.L_x_3302) ;  /* 0x0000000800b80947 */ /* 0x000fea0003800000 */
[----:B------:R-:W2:Y:S02]  /*7760*/  LDG.E.64 R2, desc[UR36][R2.64] ;  /* 0x0000002402027981 */ /* 0x000ea4000c1e1b00 */
[----:B--2---:R1:W2:Y:S01]  /*7770*/  I2F.S64 R0, R2 ;  /* 0x0000000200007312 */ /* 0x0042a20000301400 */
[----:B------:R-:W-:Y:S05]  /*7780*/  BRA `(.L_x_3303) ;  /* 0x0000000c00087947 */ /* 0x000fea0003800000 */
.L_x_3305:
[----:B------:R-:W2:Y:S02]  /*7790*/  LDG.E R0, desc[UR36][R2.64] ;  /* 0x0000002402007981 */ /* 0x000ea4000c1e1900 */
[----:B--2---:R-:W-:Y:S01]  /*77a0*/  I2FP.F32.S32 R0, R0 ;  /* 0x0000000000007245 */ /* 0x004fe20000201400 */
[----:B------:R-:W-:Y:S06]  /*77b0*/  BRA `(.L_x_3303) ;  /* 0x0000000800fc7947 */ /* 0x000fec0003800000 */
.L_x_3304:
[----:B------:R-:W2:Y:S02]  /*77c0*/  LDG.E.U16 R0, desc[UR36][R2.64] ;  /* 0x0000002402007981 */ /* 0x000ea4000c1e1500 */
[----:B--2---:R-:W0:Y:S01]  /*77d0*/  I2F.S16 R0, R0 ;  /* 0x0000000000007306 */ /* 0x004e220000101400 */
[----:B------:R-:W-:Y:S05]  /*77e0*/  BRA `(.L_x_3303) ;  /* 0x0000000800f07947 */ /* 0x000fea0003800000 */
.L_x_3299:
        /* <DEDUP_REMOVED lines=8> */
.L_x_3307:
[----:B------:R-:W2:Y:S02]  /*7870*/  LDG.E.U16 R0, desc[UR36][R2.64] ;  /* 0x0000002402007981 */ /* 0x000ea4000c1e1500 */
[----:B--2---:R-:W-:Y:S01]  /*7880*/  HADD2.F32 R0, -RZ, R0.H0_H0 ;  /* 0x20000000ff007230 */ /* 0x004fe20000004100 */
[----:B------:R-:W-:Y:S06]  /*7890*/  BRA `(.L_x_3303) ;  /* 0x0000000800c47947 */ /* 0x000fec0003800000 */
.L_x_3306:
        /* <DEDUP_REMOVED lines=8> */
.L_x_3309:
[----:B------:R-:W2:Y:S02]  /*7920*/  LDG.E.U16 R0, desc[UR36][R2.64] ;  /* 0x0000002402007981 */ /* 0x000ea4000c1e1500 */
[----:B--2---:R-:W-:Y:S01]  /*7930*/  HADD2.F32 R0, -RZ, R0.H0_H0 ;  /* 0x20000000ff007230 */ /* 0x004fe20000004100 */
[----:B------:R-:W-:Y:S06]  /*7940*/  BRA `(.L_x_3303) ;  /* 0x0000000800987947 */ /* 0x000fec0003800000 */
.L_x_3308:
[----:B------:R-:W2:Y:S01]  /*7950*/  LDG.E.64 R2, desc[UR36][R2.64] ;  /* 0x0000002402027981 */ /* 0x000ea2000c1e1b00 */
[----:B------:R-:W-:Y:S01]  /*7960*/  UMOV UR4, 0xf0000000 ;  /* 0xf000000000047882 */ /* 0x000fe20000000000 */
[----:B------:R-:W-:Y:S01]  /*7970*/  UMOV UR5, 0x380fffff ;  /* 0x380fffff00057882 */ /* 0x000fe20000000000 */
[----:B--2---:R-:W0:Y:S01]  /*7980*/  F2F.F32.F64 R0, R2 ;  /* 0x0000000200007310 */ /* 0x004e220000301000 */
[----:B------:R-:W-:-:S14]  /*7990*/  DSETP.GEU.AND P0, PT, |R2|, UR4, PT ;  /* 0x0000000402007e2a */ /* 0x000fdc000bf0e200 */
[----:B0-----:R-:W-:Y:S01]  /*79a0*/  @!P0 FMUL R0, R0, 1.175494350822287508e-38 ;  /* 0x0080000000008820 */ /* 0x001fe20000400000 */
[----:B------:R-:W-:Y:S06]  /*79b0*/  BRA `(.L_x_3303) ;  /* 0x00000008007c7947 */ /* 0x000fec0003800000 */
.L_x_3298:
        /* <DEDUP_REMOVED lines=12> */
.L_x_3312:
[----:B------:R-:W2:Y:S01]  /*7a80*/  LDG.E.64 R2, desc[UR36][R2.64] ;  /* 0x0000002402027981 */ /* 0x000ea2000c1e1b00 */
[----:B------:R-:W-:Y:S01]  /*7a90*/  UMOV UR4, 0xf0000000 ;  /* 0xf000000000047882 */ /* 0x000fe20000000000 */
[----:B------:R-:W-:Y:S01]  /*7aa0*/  UMOV UR5, 0x380fffff ;  /* 0x380fffff00057882 */ /* 0x000fe20000000000 */
[----:B--2---:R-:W0:Y:S01]  /*7ab0*/  F2F.F32.F64 R0, R2 ;  /* 0x0000000200007310 */ /* 0x004e220000301000 */
[----:B------:R-:W-:-:S14]  /*7ac0*/  DSETP.GEU.AND P0, PT, |R2|, UR4, PT ;  /* 0x0000000402007e2a */ /* 0x000fdc000bf0e200 */
[----:B0-----:R-:W-:Y:S01]  /*7ad0*/  @!P0 FMUL R0, R0, 1.175494350822287508e-38 ;  /* 0x0080000000008820 */ /* 0x001fe20000400000 */
[----:B------:R-:W-:Y:S06]  /*7ae0*/  BRA `(.L_x_3303) ;  /* 0x0000000800307947 */ /* 0x000fec0003800000 */
.L_x_3311:
        /* <DEDUP_REMOVED lines=26> */
.L_x_3314:
        /* <DEDUP_REMOVED lines=13> */
.L_x_3313:
[----:B------:R-:W2:Y:S02]  /*7d60*/  LDG.E.U16 R0, desc[UR36][R2.64] ;  /* 0x0000002402007981 */ /* 0x000ea4000c1e1500 */
[----:B--2---:R-:W-:Y:S01]  /*7d70*/  IMAD.U32 R0, R0, 0x10000, RZ ;  /* 0x0001000000007824 */ /* 0x004fe200078e00ff */
[----:B------:R-:W-:Y:S06]  /*7d80*/  BRA `(.L_x_3303) ;  /* 0x0000000400887947 */ /* 0x000fec0003800000 */
.L_x_3310:
        /* <DEDUP_REMOVED lines=11> */
.L_x_3317:
        /* <DEDUP_REMOVED lines=20> */
.L_x_3319:
[----:B------:R-:W-:Y:S05]  /*7f80*/  BSYNC B0 ;  /* 0x0000000000007941 */ /* 0x000fea0003800000 */
.L_x_3318:
[----:B------:R-:W-:Y:S01]  /*7f90*/  LEA R3, R0, 0x3b800000, 0x17 ;  /* 0x3b80000000037811 */ /* 0x000fe200078eb8ff */
[----:B------:R-:W-:-:S05]  /*7fa0*/  IMAD.SHL.U32 R0, R2, 0x100000, RZ ;  /* 0x0010000002007824 */ /* 0x000fca00078e00ff */
[----:B------:R-:W-:Y:S01]  /*7fb0*/  LOP3.LUT R0, R3, R0, R4, 0xfe, !PT ;  /* 0x0000000003007212 */ /* 0x000fe200078efe04 */
[----:B------:R-:W-:Y:S06]  /*7fc0*/  BRA `(.L_x_3303) ;  /* 0x0000000000f87947 */ /* 0x000fec0003800000 */
.L_x_3316:
        /* <DEDUP_REMOVED lines=20> */
.L_x_3321:
[----:B------:R-:W-:Y:S05]  /*8110*/  BSYNC B0 ;  /* 0x0000000000007941 */ /* 0x000fea0003800000 */
.L_x_3320:
[----:B------:R-:W-:Y:S01]  /*8120*/  LEA R3, R0, 0x37800000, 0x17 ;  /* 0x3780000000037811 */ /* 0x000fe200078eb8ff */
[----:B------:R-:W-:-:S05]  /*8130*/  IMAD.SHL.U32 R0, R2, 0x200000, RZ ;  /* 0x0020000002007824 */ /* 0x000fca00078e00ff */
[----:B------:R-:W-:Y:S01]  /*8140*/  LOP3.LUT R0, R3, R0, R4, 0xfe, !PT ;  /* 0x0000000003007212 */ /* 0x000fe200078efe04 */
[----:B------:R-:W-:Y:S06]  /*8150*/  BRA `(.L_x_3303) ;  /* 0x0000000000947947 */ /* 0x000fec0003800000 */
.L_x_3315:
        /* <DEDUP_REMOVED lines=14> */
.L_x_3302:
        /* <DEDUP_REMOVED lines=16> */
.L_x_3324:
[----:B------:R-:W-:Y:S01]  /*8340*/  IMAD.MOV.U32 R0, RZ, RZ, RZ ;  /* 0x000000ffff007224 */ /* 0x000fe200078e00ff */
[----:B------:R-:W-:Y:S06]  /*8350*/  BRA `(.L_x_3303) ;  /* 0x0000000000147947 */ /* 0x000fec0003800000 */
.L_x_3323:
[----:B------:R-:W2:Y:S02]  /*8360*/  LDG.E.64 R2, desc[UR36][R2.64] ;  /* 0x0000002402027981 */ /* 0x000ea4000c1e1b00 */
[----:B--2---:R0:W1:Y:S01]  /*8370*/  I2F.U64 R0, R2 ;  /* 0x0000000200007312 */ /* 0x0040620000301000 */
[----:B------:R-:W-:Y:S05]  /*8380*/  BRA `(.L_x_3303) ;  /* 0x0000000000087947 */ /* 0x000fea0003800000 */
.L_x_3322:
[----:B------:R-:W2:Y:S02]  /*8390*/  LDG.E R0, desc[UR36][R2.64] ;  /* 0x0000002402007981 */ /* 0x000ea4000c1e1900 */
[----:B--2---:R-:W-:-:S07]  /*83a0*/  I2FP.F32.U32 R0, R0 ;  /* 0x0000000000007245 */ /* 0x004fce0000201000 */
.L_x_3303:
[----:B------:R-:W-:Y:S05]  /*83b0*/  BSYNC B6 ;  /* 0x0000000000067941 */ /* 0x000fea0003800000 */
.L_x_3297:
[----:B------:R-:W-:Y:S01]  /*83c0*/  ULDC UR4, c[0x0][0x424] ;  /* 0x0001090000047ab9 */ /* 0x000fe20000000800 */
[----:B0123-5:R-:W-:Y:S01]  /*83d0*/  FADD.FTZ R0, |R0|, -RZ ;  /* 0x800000ff00007221 */ /* 0x02ffe20000010200 */
[----:B------:R-:W-:Y:S01]  /*83e0*/  FADD.FTZ R5, -RZ, |UR4| ;  /* 0x40000004ff057e21 */ /* 0x000fe20008010100 */
[----:B------:R-:W0:Y:S04]  /*83f0*/  LDC.U8 R6, c[0x0][0x428] ;  /* 0x00010a00ff067b82 */ /* 0x000e280000000000 */
[CC--:B----4-:R-:W-:Y:S02]  /*8400*/  VIMNMX R2, R5.reuse, R0.reuse, !PT ;  /* 0x0000000005027248 */ /* 0x0d0fe40007fe0100 */
        /* <DEDUP_REMOVED lines=27> */
.L_x_3328:
[----:B------:R-:W0:Y:S02]  /*85c0*/  F2I.S64.TRUNC R2, R2 ;  /* 0x0000000200027311 */ /* 0x000e24000020d900 */
[----:B0-----:R-:W-:-:S05]  /*85d0*/  IMAD.MOV.U32 R5, RZ, RZ, R2 ;  /* 0x000000ffff057224 */ /* 0x001fca00078e0002 */
[----:B------:R0:W-:Y:S01]  /*85e0*/  STG.E.U8 desc[UR36][R16.64], R5 ;  /* 0x0000000510007986 */ /* 0x0001e2000c101124 */
[----:B------:R-:W-:Y:S05]  /*85f0*/  BRA `(.L_x_3330) ;  /* 0x0000000c00407947 */ /* 0x000fea0003800000 */
.L_x_3327:
        /* <DEDUP_REMOVED lines=9> */
.L_x_3332:
[----:B------:R-:W0:Y:S02]  /*8690*/  F2I.FTZ.TRUNC.NTZ R3, R2 ;  /* 0x0000000200037305 */ /* 0x000e24000021f100 */
[----:B0-----:R0:W-:Y:S01]  /*86a0*/  STG.E desc[UR36][R16.64], R3 ;  /* 0x0000000310007986 */ /* 0x0011e2000c101924 */
[----:B------:R-:W-:Y:S05]  /*86b0*/  BRA `(.L_x_3330) ;  /* 0x0000000c00107947 */ /* 0x000fea0003800000 */
.L_x_3331:
[----:B------:R-:W0:Y:S02]  /*86c0*/  F2I.FTZ.TRUNC.NTZ R3, R2 ;  /* 0x0000000200037305 */ /* 0x000e24000021f100 */
[----:B0-----:R0:W-:Y:S01]  /*86d0*/  STG.E.U16 desc[UR36][R16.64], R3 ;  /* 0x0000000310007986 */ /* 0x0011e2000c101524 */
[----:B------:R-:W-:Y:S05]  /*86e0*/  BRA `(.L_x_3330) ;  /* 0x0000000c00047947 */ /* 0x000fea0003800000 */
.L_x_3326:
        /* <DEDUP_REMOVED lines=8> */
.L_x_3334:
[----:B------:R-:W-:-:S05]  /*8770*/  F2FP.F16.F32.PACK_AB R2, RZ, R2 ;  /* 0x00000002ff02723e */ /* 0x000fca00000000ff */
[----:B------:R0:W-:Y:S01]  /*8780*/  STG.E.U16 desc[UR36][R16.64], R2 ;  /* 0x0000000210007986 */ /* 0x0001e2000c101524 */
[----:B------:R-:W-:Y:S05]  /*8790*/  BRA `(.L_x_3330) ;  /* 0x0000000800d87947 */ /* 0x000fea0003800000 */
.L_x_3333:
        /* <DEDUP_REMOVED lines=9> */
.L_x_3336:
[----:B------:R-:W-:-:S04]  /*8830*/  F2FP.F16.F32.PACK_AB R3, RZ, R2 ;  /* 0x00000002ff03723e */ /* 0x000fc800000000ff */
[----:B------:R-:W-:-:S05]  /*8840*/  PRMT R3, R3, 0x5410, RZ ;  /* 0x0000541003037816 */ /* 0x000fca00000000ff */
[----:B------:R0:W-:Y:S01]  /*8850*/  STG.E desc[UR36][R16.64], R3 ;  /* 0x0000000310007986 */ /* 0x0001e2000c101924 */
[----:B------:R-:W-:Y:S05]  /*8860*/  BRA `(.L_x_3330) ;  /* 0x0000000800a47947 */ /* 0x000fea0003800000 */
.L_x_3335:
[----:B------:R-:W-:-:S06]  /*8870*/  FMUL.FTZ R2, R2, 1 ;  /* 0x3f80000002027820 */ /* 0x000fcc0000410000 */
[----:B------:R-:W0:Y:S02]  /*8880*/  F2F.F64.F32 R2, R2 ;  /* 0x0000000200027310 */ /* 0x000e240000201800 */
[----:B0-----:R0:W-:Y:S01]  /*8890*/  STG.E.64 desc[UR36][R16.64], R2 ;  /* 0x0000000210007986 */ /* 0x0011e2000c101b24 */
[----:B------:R-:W-:Y:S05]  /*88a0*/  BRA `(.L_x_3330) ;  /* 0x0000000800947947 */ /* 0x000fea0003800000 */
.L_x_3325:
        /* <DEDUP_REMOVED lines=12> */
.L_x_3339:
[----:B------:R-:W-:Y:S01]  /*8970*/  FMUL.FTZ R4, R2, 1 ;  /* 0x3f80000002047820 */ /* 0x000fe20000410000 */
[----:B------:R-:W-:-:S05]  /*8980*/  CS2R R6, SRZ ;  /* 0x0000000000067805 */ /* 0x000fca000001ff00 */
[----:B------:R-:W0:Y:S02]  /*8990*/  F2F.F64.F32 R4, R4 ;  /* 0x0000000400047310 */ /* 0x000e240000201800 */
[----:B0-----:R0:W-:Y:S01]  /*89a0*/  STG.E.128 desc[UR36][R16.64], R4 ;  /* 0x0000000410007986 */ /* 0x0011e2000c101d24 */
[----:B------:R-:W-:Y:S05]  /*89b0*/  BRA `(.L_x_3330) ;  /* 0x0000000800507947 */ /* 0x000fea0003800000 */
.L_x_3338:
        /* <DEDUP_REMOVED lines=20> */
.L_x_3343:
[----:B------:R-:W-:Y:S05]  /*8b00*/  BSYNC B0 ;  /* 0x0000000000007941 */ /* 0x000fea0003800000 */
.L_x_3342:
[----:B------:R-:W-:-:S05]  /*8b10*/  LOP3.LUT R5, R0, R5, RZ, 0xfc, !PT ;  /* 0x0000000500057212 */ /* 0x000fca00078efcff */
[----:B------:R0:W-:Y:S01]  /*8b20*/  STG.E.U8 desc[UR36][R16.64], R5 ;  /* 0x0000000510007986 */ /* 0x0001e2000c101124 */
[----:B------:R-:W-:Y:S05]  /*8b30*/  BRA `(.L_x_3330) ;  /* 0x0000000400f07947 */ /* 0x000fea0003800000 */
.L_x_3341:
        /* <DEDUP_REMOVED lines=12> */
.L_x_3345:
[----:B------:R-:W-:Y:S01]  /*8c00*/  IMAD.MOV.U32 R0, RZ, RZ, 0x7f ;  /* 0x0000007fff007424 */ /* 0x000fe200078e00ff */
[----:B------:R-:W-:-:S04]  /*8c10*/  ISETP.GT.U32.AND P0, PT, R4, 0x7f800000, PT ;  /* 0x7f8000000400780c */ /* 0x000fc80003f04070 */
[----:B------:R-:W-:-:S09]  /*8c20*/  SEL R0, R0, 0x7c, P0 ;  /* 0x0000007c00007807 */ /* 0x000fd20000000000 */
.L_x_3346:
[----:B------:R-:W-:Y:S05]  /*8c30*/  BSYNC B0 ;  /* 0x0000000000007941 */ /* 0x000fea0003800000 */
.L_x_3344:
[----:B------:R-:W-:-:S04]  /*8c40*/  LOP3.LUT R2, R2, 0x80000000, RZ, 0xc0, !PT ;  /* 0x8000000002027812 */ /* 0x000fc800078ec0ff */
[----:B------:R-:W-:-:S04]  /*8c50*/  SHF.R.U32.HI R3, RZ, 0x18, R2 ;  /* 0x00000018ff037819 */ /* 0x000fc80000011602 */
[----:B------:R-:W-:-:S05]  /*8c60*/  LOP3.LUT R3, R0, R3, RZ, 0xfc, !PT ;  /* 0x0000000300037212 */ /* 0x000fca00078efcff */
[----:B------:R0:W-:Y:S01]  /*8c70*/  STG.E.U8 desc[UR36][R16.64], R3 ;  /* 0x0000000310007986 */ /* 0x0001e2000c101124 */
[----:B------:R-:W-:Y:S05]  /*8c80*/  BRA `(.L_x_3330) ;  /* 0x00000004009c7947 */ /* 0x000fea0003800000 */
.L_x_3340:
[----:B------:R-:W-:-:S05]  /*8c90*/  F2FP.BF16.F32.PACK_AB R2, RZ, R2 ;  /* 0x00000002ff02723e */ /* 0x000fca00000010ff */
[----:B------:R0:W-:Y:S01]  /*8ca0*/  STG.E.U16 desc[UR36][R16.64], R2 ;  /* 0x0000000210007986 */ /* 0x0001e2000c101524 */
[----:B------:R-:W-:Y:S05]  /*8cb0*/  BRA `(.L_x_3330) ;  /* 0x0000000400907947 */ /* 0x000fea0003800000 */
.L_x_3337:
        /* <DEDUP_REMOVED lines=11> */
.L_x_3349:
        /* <DEDUP_REMOVED lines=16> */
.L_x_3352:
[----:B------:R-:W-:-:S04]  /*8e70*/  LOP3.LUT R2, R2, 0x80000000, RZ, 0xc0, !PT ;  /* 0x8000000002027812 */ /* 0x000fc800078ec0ff */
[----:B------:R-:W-:-:S04]  /*8e80*/  SHF.R.U32.HI R3, RZ, 0x18, R2 ;  /* 0x00000018ff037819 */ /* 0x000fc80000011602 */
[----:B------:R-:W-:-:S04]  /*8e90*/  LOP3.LUT R0, R0, R3, RZ, 0xfc, !PT ;  /* 0x0000000300007212 */ /* 0x000fc800078efcff */
[----:B------:R-:W-:-:S07]  /*8ea0*/  PRMT R8, R0, 0x7610, R8 ;  /* 0x0000761000087816 */ /* 0x000fce0000000008 */
.L_x_3351:
[----:B------:R-:W-:Y:S05]  /*8eb0*/  BSYNC B0 ;  /* 0x0000000000007941 */ /* 0x000fea0003800000 */
.L_x_3350:
[----:B------:R3:W-:Y:S01]  /*8ec0*/  STG.E.U8 desc[UR36][R16.64], R8 ;  /* 0x0000000810007986 */ /* 0x0007e2000c101124 */
[----:B------:R-:W-:Y:S05]  /*8ed0*/  BRA `(.L_x_3330) ;  /* 0x0000000400087947 */ /* 0x000fea0003800000 */
.L_x_3348:
        /* <DEDUP_REMOVED lines=16> */
.L_x_3355:
[----:B------:R-:W-:-:S04]  /*8fe0*/  LOP3.LUT R2, R2, 0x80000000, RZ, 0xc0, !PT ;  /* 0x8000000002027812 */ /* 0x000fc800078ec0ff */
[----:B------:R-:W-:-:S04]  /*8ff0*/  SHF.R.U32.HI R3, RZ, 0x18, R2 ;  /* 0x00000018ff037819 */ /* 0x000fc80000011602 */
[----:B------:R-:W-:-:S04]  /*9000*/  LOP3.LUT R0, R0, R3, RZ, 0xfc, !PT ;  /* 0x0000000300007212 */ /* 0x000fc800078efcff */
[----:B------:R-:W-:-:S07]  /*9010*/  PRMT R8, R0, 0x7610, R8 ;  /* 0x0000761000087816 */ /* 0x000fce0000000008 */
.L_x_3354:
[----:B------:R-:W-:Y:S05]  /*9020*/  BSYNC B0 ;  /* 0x0000000000007941 */ /* 0x000fea0003800000 */
.L_x_3353:
[----:B------:R0:W-:Y:S01]  /*9030*/  STG.E.U8 desc[UR36][R16.64], R8 ;  /* 0x0000000810007986 */ /* 0x0001e2000c101124 */
[----:B------:R-:W-:Y:S05]  /*9040*/  BRA `(.L_x_3330) ;  /* 0x0000000000ac7947 */ /* 0x000fea0003800000 */
.L_x_3347:
        /* <DEDUP_REMOVED lines=21> */
.L_x_3329:
        /* <DEDUP_REMOVED lines=16> */
.L_x_3358:
[----:B------:R-:W-:Y:S05]  /*92a0*/  BRA `(.L_x_3330) ;  /* 0x0000000000147947 */ /* 0x000fea0003800000 */
.L_x_3357:
[----:B------:R-:W0:Y:S02]  /*92b0*/  F2I.U64.TRUNC R2, R2 ;  /* 0x0000000200027311 */ /* 0x000e24000020d800 */
[----:B0-----:R2:W-:Y:S01]  /*92c0*/  STG.E.64 desc[UR36][R16.64], R2 ;  /* 0x0000000210007986 */ /* 0x0015e2000c101b24 */
[----:B------:R-:W-:Y:S05]  /*92d0*/  BRA `(.L_x_3330) ;  /* 0x0000000000087947 */ /* 0x000fea0003800000 */
.L_x_3356:
[----:B------:R-:W0:Y:S02]  /*92e0*/  F2I.FTZ.U32.TRUNC.NTZ R3, R2 ;  /* 0x0000000200037305 */ /* 0x000e24000021f000 */
[----:B0-----:R0:W-:Y:S02]  /*92f0*/  STG.E desc[UR36][R16.64], R3 ;  /* 0x0000000310007986 */ /* 0x0011e4000c101924 */
.L_x_3330:
[----:B------:R-:W-:-:S07]  /*9300*/  VIADD R19, R19, 0x80 ;  /* 0x0000008013137836 */ /* 0x000fce0000000000 */
.L_x_3295:
[----:B------:R-:W-:Y:S05]  /*9310*/  BSYNC B7 ;  /* 0x0000000000077941 */ /* 0x000fea0003800000 */
.L_x_3294:
        /* <DEDUP_REMOVED lines=306> */
.L_x_3359:
        /* <DEDUP_REMOVED lines=20> */
[----:B--2---:R-:W2:Y:S01]  /*a780*/  I2F.S16 R0, R0 ;  /* 0x0000000000007306 */ /* 0x004ea20000101400 */
[----:B------:R-:W-:Y:S05]  /*a790*/  BRA `(.L_x_3366) ;  /* 0x0000000c00387947 */ /* 0x000fea0003800000 */
.L_x_3364:
[----:B------:R-:W2:Y:S02]  /*a7a0*/  LDG.E.U8 R0, desc[UR36][R2.64] ;  /* 0x0000002402007981 */ /* 0x000ea4000c1e1100 */
[----:B--2---:R-:W-:Y:S01]  /*a7b0*/  I2FP.F32.U32 R0, R0 ;  /* 0x0000000000007245 */ /* 0x004fe20000201000 */
[----:B------:R-:W-:Y:S06]  /*a7c0*/  BRA `(.L_x_3366) ;  /* 0x0000000c002c7947 */ /* 0x000fec0003800000 */
.L_x_3363:
[----:B------:R-:W-:-:S13]  /*a7d0*/  ISETP.NE.AND P0, PT, R4, 0x2, PT ;  /* 0x000000020400780c */ /* 0x000fda0003f05270 */
[----:B------:R-:W-:Y:S05]  /*a7e0*/  @!P0 BRA `(.L_x_3367) ;  /* 0x0000000000288947 */ /* 0x000fea0003800000 */
[----:B------:R-:W-:-:S13]  /*a7f0*/  ISETP.NE.AND P0, PT, R4, 0x3, PT ;  /* 0x000000030400780c */ /* 0x000fda0003f05270 */
[----:B------:R-:W-:Y:S05]  /*a800*/  @!P0 BRA `(.L_x_3368) ;  /* 0x0000000000148947 */ /* 0x000fea0003800000 */
[----:B------:R-:W-:-:S13]  /*a810*/  ISETP.NE.AND P0, PT, R4, 0x4, PT ;  /* 0x000000040400780c */ /* 0x000fda0003f05270 */
[----:B------:R-:W-:Y:S05]  /*a820*/  @P0 BRA `(.L_x_3365) ;  /* 0x0000000800b80947 */ /* 0x000fea0003800000 */
[----:B------:R-:W2:Y:S02]  /*a830*/  LDG.E.64 R2, desc[UR36][R2.64] ;  /* 0x0000002402027981 */ /* 0x000ea4000c1e1b00 */
[----:B--2---:R3:W4:Y:S01]  /*a840*/  I2F.S64 R0, R2 ;  /* 0x0000000200007312 */ /* 0x0047220000301400 */
[----:B------:R-:W-:Y:S05]  /*a850*/  BRA `(.L_x_3366) ;  /* 0x0000000c00087947 */ /* 0x000fea0003800000 */
.L_x_3368:
[----:B------:R-:W2:Y:S02]  /*a860*/  LDG.E R0, desc[UR36][R2.64] ;  /* 0x0000002402007981 */ /* 0x000ea4000c1e1900 */
[----:B--2---:R-:W-:Y:S01]  /*a870*/  I2FP.F32.S32 R0, R0 ;  /* 0x0000000000007245 */ /* 0x004fe20000201400 */
[----:B------:R-:W-:Y:S06]  /*a880*/  BRA `(.L_x_3366) ;  /* 0x0000000800fc7947 */ /* 0x000fec0003800000 */
.L_x_3367:
[----:B------:R-:W2:Y:S02]  /*a890*/  LDG.E.U16 R0, desc[UR36][R2.64] ;  /* 0x0000002402007981 */ /* 0x000ea4000c1e1500 */
[----:B--2---:R-:W0:Y:S01]  /*a8a0*/  I2F.S16 R0, R0 ;  /* 0x0000000000007306 */ /* 0x004e220000101400 */
[----:B------:R-:W-:Y:S05]  /*a8b0*/  BRA `(.L_x_3366) ;  /* 0x0000000800f07947 */ /* 0x000fea0003800000 */
.L_x_3362:
        /* <DEDUP_REMOVED lines=8> */
.L_x_3370:
[----:B------:R-:W2:Y:S02]  /*a940*/  LDG.E.U16 R0, desc[UR36][R2.64] ;  /* 0x0000002402007981 */ /* 0x000ea4000c1e1500 */
[----:B--2---:R-:W-:Y:S01]  /*a950*/  HADD2.F32 R0, -RZ, R0.H0_H0 ;  /* 0x20000000ff007230 */ /* 0x004fe20000004100 */
[----:B------:R-:W-:Y:S06]  /*a960*/  BRA `(.L_x_3366) ;  /* 0x0000000800c47947 */ /* 0x000fec0003800000 */
.L_x_3369:
        /* <DEDUP_REMOVED lines=8> */
.L_x_3372:
[----:B------:R-:W2:Y:S02]  /*a9f0*/  LDG.E.U16 R0, desc[UR36][R2.64] ;  /* 0x0000002402007981 */ /* 0x000ea4000c1e1500 */
[----:B--2---:R-:W-:Y:S01]  /*aa00*/  HADD2.F32 R0, -RZ, R0.H0_H0 ;  /* 0x20000000ff007230 */ /* 0x004fe20000004100 */
[----:B------:R-:W-:Y:S06]  /*aa10*/  BRA `(.L_x_3366) ;  /* 0x0000000800987947 */ /* 0x000fec0003800000 */
.L_x_3371:
[----:B------:R-:W2:Y:S01]  /*aa20*/  LDG.E.64 R2, desc[UR36][R2.64] ;  /* 0x0000002402027981 */ /* 0x000ea2000c1e1b00 */
[----:B------:R-:W-:Y:S01]  /*aa30*/  UMOV UR4, 0xf0000000 ;  /* 0xf000000000047882 */ /* 0x000fe20000000000 */
[----:B------:R-:W-:Y:S01]  /*aa40*/  UMOV UR5, 0x380fffff ;  /* 0x380fffff00057882 */ /* 0x000fe20000000000 */
[----:B--2---:R-:W0:Y:S01]  /*aa50*/  F2F.F32.F64 R0, R2 ;  /* 0x0000000200007310 */ /* 0x004e220000301000 */
[----:B------:R-:W-:-:S14]  /*aa60*/  DSETP.GEU.AND P0, PT, |R2|, UR4, PT ;  /* 0x0000000402007e2a */ /* 0x000fdc000bf0e200 */
[----:B0-----:R-:W-:Y:S01]  /*aa70*/  @!P0 FMUL R0, R0, 1.175494350822287508e-38 ;  /* 0x0080000000008820 */ /* 0x001fe20000400000 */
[----:B------:R-:W-:Y:S06]  /*aa80*/  BRA `(.L_x_3366) ;  /* 0x00000008007c7947 */ /* 0x000fec0003800000 */
.L_x_3361:
        /* <DEDUP_REMOVED lines=12> */
.L_x_3375:
[----:B------:R-:W2:Y:S01]  /*ab50*/  LDG.E.64 R2, desc[UR36][R2.64] ;  /* 0x0000002402027981 */ /* 0x000ea2000c1e1b00 */
[----:B------:R-:W-:Y:S01]  /*ab60*/  UMOV UR4, 0xf0000000 ;  /* 0xf000000000047882 */ /* 0x000fe20000000000 */
[----:B------:R-:W-:Y:S01]  /*ab70*/  UMOV UR5, 0x380fffff ;  /* 0x380fffff00057882 */ /* 0x000fe20000000000 */
[----:B--2---:R-:W0:Y:S01]  /*ab80*/  F2F.F32.F64 R0, R2 ;  /* 0x0000000200007310 */ /* 0x004e220000301000 */
[----:B------:R-:W-:-:S14]  /*ab90*/  DSETP.GEU.AND P0, PT, |R2|, UR4, PT ;  /* 0x0000000402007e2a */ /* 0x000fdc000bf0e200 */
[----:B0-----:R-:W-:Y:S01]  /*aba0*/  @!P0 FMUL R0, R0, 1.175494350822287508e-38 ;  /* 0x0080000000008820 */ /* 0x001fe20000400000 */
[----:B------:R-:W-:Y:S06]  /*abb0*/  BRA `(.L_x_3366) ;  /* 0x0000000800307947 */ /* 0x000fec0003800000 */
.L_x_3374:
        /* <DEDUP_REMOVED lines=26> */
.L_x_3377:
        /* <DEDUP_REMOVED lines=13> */
.L_x_3376:
[----:B------:R-:W2:Y:S02]  /*ae30*/  LDG.E.U16 R0, desc[UR36][R2.64] ;  /* 0x0000002402007981 */ /* 0x000ea4000c1e1500 */
[----:B--2---:R-:W-:Y:S01]  /*ae40*/  IMAD.U32 R0, R0, 0x10000, RZ ;  /* 0x0001000000007824 */ /* 0x004fe200078e00ff */
[----:B------:R-:W-:Y:S06]  /*ae50*/  BRA `(.L_x_3366) ;  /* 0x0000000400887947 */ /* 0x000fec0003800000 */
.L_x_3373:
        /* <DEDUP_REMOVED lines=11> */
.L_x_3380:
        /* <DEDUP_REMOVED lines=20> */
.L_x_3382:
[----:B------:R-:W-:Y:S05]  /*b050*/  BSYNC B0 ;  /* 0x0000000000007941 */ /* 0x000fea0003800000 */
.L_x_3381:
[----:B------:R-:W-:Y:S01]  /*b060*/  LEA R3, R0, 0x3b800000, 0x17 ;  /* 0x3b80000000037811 */ /* 0x000fe200078eb8ff */
[----:B------:R-:W-:-:S05]  /*b070*/  IMAD.SHL.U32 R0, R2, 0x100000, RZ ;  /* 0x0010000002007824 */ /* 0x000fca00078e00ff */
[----:B------:R-:W-:Y:S01]  /*b080*/  LOP3.LUT R0, R3, R0, R4, 0xfe, !PT ;  /* 0x0000000003007212 */ /* 0x000fe200078efe04 */
[----:B------:R-:W-:Y:S06]  /*b090*/  BRA `(.L_x_3366) ;  /* 0x0000000000f87947 */ /* 0x000fec0003800000 */
.L_x_3379:
        /* <DEDUP_REMOVED lines=20> */
.L_x_3384:
[----:B------:R-:W-:Y:S05]  /*b1e0*/  BSYNC B0 ;  /* 0x0000000000007941 */ /* 0x000fea0003800000 */
.L_x_3383:
[----:B------:R-:W-:Y:S01]  /*b1f0*/  LEA R3, R0, 0x37800000, 0x17 ;  /* 0x3780000000037811 */ /* 0x000fe200078eb8ff */
[----:B------:R-:W-:-:S05]  /*b200*/  IMAD.SHL.U32 R0, R2, 0x200000, RZ ;  /* 0x0020000002007824 */ /* 0x000fca00078e00ff */
[----:B------:R-:W-:Y:S01]  /*b210*/  LOP3.LUT R0, R3, R0, R4, 0xfe, !PT ;  /* 0x0000000003007212 */ /* 0x000fe200078efe04 */
[----:B------:R-:W-:Y:S06]  /*b220*/  BRA `(.L_x_3366) ;  /* 0x0000000000947947 */ /* 0x000fec0003800000 */
.L_x_3378:
        /* <DEDUP_REMOVED lines=14> */
.L_x_3365:
        /* <DEDUP_REMOVED lines=16> */
.L_x_3387:
[----:B------:R-:W-:Y:S01]  /*b410*/  IMAD.MOV.U32 R0, RZ, RZ, RZ ;  /* 0x000000ffff007224 */ /* 0x000fe200078e00ff */
[----:B------:R-:W-:Y:S06]  /*b420*/  BRA `(.L_x_3366) ;  /* 0x0000000000147947 */ /* 0x000fec0003800000 */
.L_x_3386:
[----:B------:R-:W2:Y:S02]  /*b430*/  LDG.E.64 R2, desc[UR36][R2.64] ;  /* 0x0000002402027981 */ /* 0x000ea4000c1e1b00 */
[----:B--2---:R0:W1:Y:S01]  /*b440*/  I2F.U64 R0, R2 ;  /* 0x0000000200007312 */ /* 0x0040620000301000 */
[----:B------:R-:W-:Y:S05]  /*b450*/  BRA `(.L_x_3366) ;  /* 0x0000000000087947 */ /* 0x000fea0003800000 */
.L_x_3385:
[----:B------:R-:W2:Y:S02]  /*b460*/  LDG.E R0, desc[UR36][R2.64] ;  /* 0x0000002402007981 */ /* 0x000ea4000c1e1900 */
[----:B--2---:R-:W-:-:S07]  /*b470*/  I2FP.F32.U32 R0, R0 ;  /* 0x0000000000007245 */ /* 0x004fce0000201000 */
.L_x_3366:
[----:B------:R-:W-:Y:S05]  /*b480*/  BSYNC B6 ;  /* 0x0000000000067941 */ /* 0x000fea0003800000 */
.L_x_3360:
[----:B------:R-:W-:Y:S01]  /*b490*/  ULDC UR4, c[0x0][0x424] ;  /* 0x0001090000047ab9 */ /* 0x000fe20000000800 */
[----:B012-45:R-:W-:Y:S01]  /*b4a0*/  FADD.FTZ R0, |R0|, -RZ ;  /* 0x800000ff00007221 */ /* 0x037fe20000010200 */
[----:B------:R-:W-:Y:S01]  /*b4b0*/  FADD.FTZ R5, -RZ, |UR4| ;  /* 0x40000004ff057e21 */ /* 0x000fe20008010100 */
[----:B------:R-:W0:Y:S04]  /*b4c0*/  LDC.U8 R6, c[0x0][0x428] ;  /* 0x00010a00ff067b82 */ /* 0x000e280000000000 */
[CC--:B---3--:R-:W-:Y:S02]  /*b4d0*/  VIMNMX R2, R5.reuse, R0.reuse, !PT ;  /* 0x0000000005027248 */ /* 0x0c8fe40007fe0100 */
        /* <DEDUP_REMOVED lines=25> */
[----:B0-----:R-:W-:Y:S01]  /*b670*/  STG.E.U8 desc[UR36][R16.64], R3 ;  /* 0x0000000310007986 */ /* 0x001fe2000c101124 */
[----:B------:R-:W-:Y:S05]  /*b680*/  EXIT ;  /* 0x000000000000794d */ /* 0x000fea0003800000 */
.L_x_3391:
[----:B------:R-:W0:Y:S02]  /*b690*/  F2I.S64.TRUNC R2, R2 ;  /* 0x0000000200027311 */ /* 0x000e24000020d900 */
[----:B0-----:R-:W-:-:S05]  /*b6a0*/  IMAD.MOV.U32 R5, RZ, RZ, R2 ;  /* 0x000000ffff057224 */ /* 0x001fca00078e0002 */
[----:B------:R-:W-:Y:S01]  /*b6b0*/  STG.E.U8 desc[UR36][R16.64], R5 ;  /* 0x0000000510007986 */ /* 0x000fe2000c101124 */
[----:B------:R-:W-:Y:S05]  /*b6c0*/  EXIT ;  /* 0x000000000000794d */ /* 0x000fea0003800000 */
.L_x_3390:
[----:B------:R-:W-:-:S13]  /*b6d0*/  ISETP.NE.AND P0, PT, R5, 0x2, PT ;  /* 0x000000020500780c */ /* 0x000fda0003f05270 */
[----:B------:R-:W-:Y:S05]  /*b6e0*/  @!P0 BRA `(.L_x_3393) ;  /* 0x0000000000288947 */ /* 0x000fea0003800000 */
[----:B------:R-:W-:-:S13]  /*b6f0*/  ISETP.NE.AND P0, PT, R5, 0x3, PT ;  /* 0x000000030500780c */ /* 0x000fda0003f05270 */
[----:B------:R-:W-:Y:S05]  /*b700*/  @!P0 BRA `(.L_x_3394) ;  /* 0x0000000000148947 */ /* 0x000fea0003800000 */
[----:B------:R-:W-:-:S13]  /*b710*/  ISETP.NE.AND P0, PT, R5, 0x4, PT ;  /* 0x000000040500780c */ /* 0x000fda0003f05270 */
[----:B------:R-:W-:Y:S05]  /*b720*/  @P0 BRA `(.L_x_3392) ;  /* 0x0000000800d00947 */ /* 0x000fea0003800000 */
[----:B------:R-:W0:Y:S02]  /*b730*/  F2I.S64.TRUNC R2, R2 ;  /* 0x0000000200027311 */ /* 0x000e24000020d900 */
[----:B0-----:R-:W-:Y:S01]  /*b740*/  STG.E.64 desc[UR36][R16.64], R2 ;  /* 0x0000000210007986 */ /* 0x001fe2000c101b24 */
[----:B------:R-:W-:Y:S05]  /*b750*/  EXIT ;  /* 0x000000000000794d */ /* 0x000fea0003800000 */
.L_x_3394:
[----:B------:R-:W0:Y:S02]  /*b760*/  F2I.FTZ.TRUNC.NTZ R3, R2 ;  /* 0x0000000200037305 */ /* 0x000e24000021f100 */
[----:B0-----:R-:W-:Y:S01]  /*b770*/  STG.E desc[UR36][R16.64], R3 ;  /* 0x0000000310007986 */ /* 0x001fe2000c101924 */
[----:B------:R-:W-:Y:S05]  /*b780*/  EXIT ;  /* 0x000000000000794d */ /* 0x000fea0003800000 */
.L_x_3393:
[----:B------:R-:W0:Y:S02]  /*b790*/  F2I.FTZ.TRUNC.NTZ R3, R2 ;  /* 0x0000000200037305 */ /* 0x000e24000021f100 */
[----:B0-----:R-:W-:Y:S01]  /*b7a0*/  STG.E.U16 desc[UR36][R16.64], R3 ;  /* 0x0000000310007986 */ /* 0x001fe2000c101524 */
[----:B------:R-:W-:Y:S05]  /*b7b0*/  EXIT ;  /* 0x000000000000794d */ /* 0x000fea0003800000 */
.L_x_3389:
[----:B------:R-:W-:-:S13]  /*b7c0*/  ISETP.GT.AND P0, PT, R5, 0x6, PT ;  /* 0x000000060500780c */ /* 0x000fda0003f04270 */
[----:B------:R-:W-:Y:S05]  /*b7d0*/  @P0 BRA `(.L_x_3395) ;  /* 0x0000000000240947 */ /* 0x000fea0003800000 */
[----:B------:R-:W-:-:S13]  /*b7e0*/  ISETP.NE.AND P0, PT, R5, 0x5, PT ;  /* 0x000000050500780c */ /* 0x000fda0003f05270 */
[----:B------:R-:W-:Y:S05]  /*b7f0*/  @!P0 BRA `(.L_x_3396) ;  /* 0x0000000000108947 */ /* 0x000fea0003800000 */
[----:B------:R-:W-:-:S13]  /*b800*/  ISETP.NE.AND P0, PT, R5, 0x6, PT ;  /* 0x000000060500780c */ /* 0x000fda0003f05270 */
[----:B------:R-:W-:Y:S05]  /*b810*/  @P0 BRA `(.L_x_3392) ;  /* 0x0000000800940947 */ /* 0x000fea0003800000 */
[----:B------:R-:W-:Y:S01]  /*b820*/  STG.E desc[UR36][R16.64], R2 ;  /* 0x0000000210007986 */ /* 0x000fe2000c101924 */
[----:B------:R-:W-:Y:S05]  /*b830*/  EXIT ;  /* 0x000000000000794d */ /* 0x000fea0003800000 */
.L_x_3396:
[----:B------:R-:W-:-:S05]  /*b840*/  F2FP.F16.F32.PACK_AB R2, RZ, R2 ;  /* 0x00000002ff02723e */ /* 0x000fca00000000ff */
[----:B------:R-:W-:Y:S01]  /*b850*/  STG.E.U16 desc[UR36][R16.64], R2 ;  /* 0x0000000210007986 */ /* 0x000fe2000c101524 */
[----:B------:R-:W-:Y:S05]  /*b860*/  EXIT ;  /* 0x000000000000794d */ /* 0x000fea0003800000 */
.L_x_3395:
[----:B------:R-:W-:-:S13]  /*b870*/  ISETP.NE.AND P0, PT, R5, 0x7, PT ;  /* 0x000000070500780c */ /* 0x000fda0003f05270 */
[----:B------:R-:W-:Y:S05]  /*b880*/  @!P0 BRA `(.L_x_3397) ;  /* 0x00000000002c8947 */ /* 0x000fea0003800000 */
[----:B------:R-:W-:-:S13]  /*b890*/  ISETP.NE.AND P0, PT, R5, 0x8, PT ;  /* 0x000000080500780c */ /* 0x000fda0003f05270 */
[----:B------:R-:W-:Y:S05]  /*b8a0*/  @!P0 BRA `(.L_x_3398) ;  /* 0x0000000000148947 */ /* 0x000fea0003800000 */
[----:B------:R-:W-:-:S13]  /*b8b0*/  ISETP.NE.AND P0, PT, R5, 0x9, PT ;  /* 0x000000090500780c */ /* 0x000fda0003f05270 */
[----:B------:R-:W-:Y:S05]  /*b8c0*/  @P0 BRA `(.L_x_3392) ;  /* 0x0000000800680947 */ /* 0x000fea0003800000 */
[----:B------:R-:W-:-:S05]  /*b8d0*/  IMAD.MOV.U32 R3, RZ, RZ, RZ ;  /* 0x000000ffff037224 */ /* 0x000fca00078e00ff */
[----:B------:R-:W-:Y:S01]  /*b8e0*/  STG.E.64 desc[UR36][R16.64], R2 ;  /* 0x0000000210007986 */ /* 0x000fe2000c101b24 */
[----:B------:R-:W-:Y:S05]  /*b8f0*/  EXIT ;  /* 0x000000000000794d */ /* 0x000fea0003800000 */
.L_x_3398:
[----:B------:R-:W-:-:S04]  /*b900*/  F2FP.F16.F32.PACK_AB R3, RZ, R2 ;  /* 0x00000002ff03723e */ /* 0x000fc800000000ff */
[----:B------:R-:W-:-:S05]  /*b910*/  PRMT R3, R3, 0x5410, RZ ;  /* 0x0000541003037816 */ /* 0x000fca00000000ff */
[----:B------:R-:W-:Y:S01]  /*b920*/  STG.E desc[UR36][R16.64], R3 ;  /* 0x0000000310007986 */ /* 0x000fe2000c101924 */
[----:B------:R-:W-:Y:S05]  /*b930*/  EXIT ;  /* 0x000000000000794d */ /* 0x000fea0003800000 */
.L_x_3397:
[----:B------:R-:W-:-:S06]  /*b940*/  FMUL.FTZ R2, R2, 1 ;  /* 0x3f80000002027820 */ /* 0x000fcc0000410000 */
[----:B------:R-:W0:Y:S02]  /*b950*/  F2F.F64.F32 R2, R2 ;  /* 0x0000000200027310 */ /* 0x000e240000201800 */
[----:B0-----:R-:W-:Y:S01]  /*b960*/  STG.E.64 desc[UR36][R16.64], R2 ;  /* 0x0000000210007986 */ /* 0x001fe2000c101b24 */
[----:B------:R-:W-:Y:S05]  /*b970*/  EXIT ;  /* 0x000000000000794d */ /* 0x000fea0003800000 */
.L_x_3388:
        /* <DEDUP_REMOVED lines=10> */
[----:B------:R-:W-:Y:S01]  /*ba20*/  STG.E.U8 desc[UR36][R16.64], R3 ;  /* 0x0000000310007986 */ /* 0x000fe2000c101124 */
[----:B------:R-:W-:Y:S05]  /*ba30*/  EXIT ;  /* 0x000000000000794d */ /* 0x000fea0003800000 */
.L_x_3401:
[----:B------:R-:W-:Y:S01]  /*ba40*/  FMUL.FTZ R4, R2, 1 ;  /* 0x3f80000002047820 */ /* 0x000fe20000410000 */
[----:B------:R-:W-:-:S05]  /*ba50*/  CS2R R6, SRZ ;  /* 0x0000000000067805 */ /* 0x000fca000001ff00 */
[----:B------:R-:W0:Y:S02]  /*ba60*/  F2F.F64.F32 R4, R4 ;  /* 0x0000000400047310 */ /* 0x000e240000201800 */
[----:B0-----:R-:W-:Y:S01]  /*ba70*/  STG.E.128 desc[UR36][R16.64], R4 ;  /* 0x0000000410007986 */ /* 0x001fe2000c101d24 */
[----:B------:R-:W-:Y:S05]  /*ba80*/  EXIT ;  /* 0x000000000000794d */ /* 0x000fea0003800000 */
.L_x_3400:
        /* <DEDUP_REMOVED lines=20> */
.L_x_3405:
[----:B------:R-:W-:Y:S05]  /*bbd0*/  BSYNC B0 ;  /* 0x0000000000007941 */ /* 0x000fea0003800000 */
.L_x_3404:
[----:B------:R-:W-:-:S05]  /*bbe0*/  LOP3.LUT R5, R0, R5, RZ, 0xfc, !PT ;  /* 0x0000000500057212 */ /* 0x000fca00078efcff */
[----:B------:R-:W-:Y:S01]  /*bbf0*/  STG.E.U8 desc[UR36][R16.64], R5 ;  /* 0x0000000510007986 */ /* 0x000fe2000c101124 */
[----:B------:R-:W-:Y:S05]  /*bc00*/  EXIT ;  /* 0x000000000000794d */ /* 0x000fea0003800000 */
.L_x_3403:
        /* <DEDUP_REMOVED lines=12> */
.L_x_3407:
[----:B------:R-:W-:Y:S01]  /*bcd0*/  IMAD.MOV.U32 R0, RZ, RZ, 0x7f ;  /* 0x0000007fff007424 */ /* 0x000fe200078e00ff */
[----:B------:R-:W-:-:S04]  /*bce0*/  ISETP.GT.U32.AND P0, PT, R4, 0x7f800000, PT ;  /* 0x7f8000000400780c */ /* 0x000fc80003f04070 */
[----:B------:R-:W-:-:S09]  /*bcf0*/  SEL R0, R0, 0x7c, P0 ;  /* 0x0000007c00007807 */ /* 0x000fd20000000000 */
.L_x_3408:
[----:B------:R-:W-:Y:S05]  /*bd00*/  BSYNC B0 ;  /* 0x0000000000007941 */ /* 0x000fea0003800000 */
.L_x_3406:
[----:B------:R-:W-:-:S04]  /*bd10*/  LOP3.LUT R2, R2, 0x80000000, RZ, 0xc0, !PT ;  /* 0x8000000002027812 */ /* 0x000fc800078ec0ff */
[----:B------:R-:W-:-:S04]  /*bd20*/  SHF.R.U32.HI R3, RZ, 0x18, R2 ;  /* 0x00000018ff037819 */ /* 0x000fc80000011602 */
[----:B------:R-:W-:-:S05]  /*bd30*/  LOP3.LUT R3, R0, R3, RZ, 0xfc, !PT ;  /* 0x0000000300037212 */ /* 0x000fca00078efcff */
[----:B------:R-:W-:Y:S01]  /*bd40*/  STG.E.U8 desc[UR36][R16.64], R3 ;  /* 0x0000000310007986 */ /* 0x000fe2000c101124 */
[----:B------:R-:W-:Y:S05]  /*bd50*/  EXIT ;  /* 0x000000000000794d */ /* 0x000fea0003800000 */
.L_x_3402:
[----:B------:R-:W-:-:S05]  /*bd60*/  F2FP.BF16.F32.PACK_AB R2, RZ, R2 ;  /* 0x00000002ff02723e */ /* 0x000fca00000010ff */
[----:B------:R-:W-:Y:S01]  /*bd70*/  STG.E.U16 desc[UR36][R16.64], R2 ;  /* 0x0000000210007986 */ /* 0x000fe2000c101524 */
[----:B------:R-:W-:Y:S05]  /*bd80*/  EXIT ;  /* 0x000000000000794d */ /* 0x000fea0003800000 */
.L_x_3399:
        /* <DEDUP_REMOVED lines=9> */
[----:B0-----:R-:W-:Y:S01]  /*be20*/  STG.E.U16 desc[UR36][R16.64], R3 ;  /* 0x0000000310007986 */ /* 0x001fe2000c101524 */
[----:B------:R-:W-:Y:S05]  /*be30*/  EXIT ;  /* 0x000000000000794d */ /* 0x000fea0003800000 */
.L_x_3411:
        /* <DEDUP_REMOVED lines=16> */
.L_x_3414:
[----:B------:R-:W-:-:S04]  /*bf40*/  LOP3.LUT R2, R2, 0x80000000, RZ, 0xc0, !PT ;  /* 0x8000000002027812 */ /* 0x000fc800078ec0ff */
[----:B------:R-:W-:-:S04]  /*bf50*/  SHF.R.U32.HI R3, RZ, 0x18, R2 ;  /* 0x00000018ff037819 */ /* 0x000fc80000011602 */
[----:B------:R-:W-:-:S04]  /*bf60*/  LOP3.LUT R0, R0, R3, RZ, 0xfc, !PT ;  /* 0x0000000300007212 */ /* 0x000fc800078efcff */
[----:B------:R-:W-:-:S07]  /*bf70*/  PRMT R8, R0, 0x7610, R8 ;  /* 0x0000761000087816 */ /* 0x000fce0000000008 */
.L_x_3413:
[----:B------:R-:W-:Y:S05]  /*bf80*/  BSYNC B0 ;  /* 0x0000000000007941 */ /* 0x000fea0003800000 */
.L_x_3412:
[----:B------:R-:W-:Y:S01]  /*bf90*/  STG.E.U8 desc[UR36][R16.64], R8 ;  /* 0x0000000810007986 */ /* 0x000fe2000c101124 */
[----:B------:R-:W-:Y:S05]  /*bfa0*/  EXIT ;  /* 0x000000000000794d */ /* 0x000fea0003800000 */
.L_x_3410:
        /* <DEDUP_REMOVED lines=16> */
.L_x_3417:
[----:B------:R-:W-:-:S04]  /*c0b0*/  LOP3.LUT R2, R2, 0x80000000, RZ, 0xc0, !PT ;  /* 0x8000000002027812 */ /* 0x000fc800078ec0ff */
[----:B------:R-:W-:-:S04]  /*c0c0*/  SHF.R.U32.HI R3, RZ, 0x18, R2 ;  /* 0x00000018ff037819 */ /* 0x000fc80000011602 */
[----:B------:R-:W-:-:S04]  /*c0d0*/  LOP3.LUT R0, R0, R3, RZ, 0xfc, !PT ;  /* 0x0000000300007212 */ /* 0x000fc800078efcff */
[----:B------:R-:W-:-:S07]  /*c0e0*/  PRMT R8, R0, 0x7610, R8 ;  /* 0x0000761000087816 */ /* 0x000fce0000000008 */
.L_x_3416:
[----:B------:R-:W-:Y:S05]  /*c0f0*/  BSYNC B0 ;  /* 0x0000000000007941 */ /* 0x000fea0003800000 */
.L_x_3415:
[----:B------:R-:W-:Y:S01]  /*c100*/  STG.E.U8 desc[UR36][R16.64], R8 ;  /* 0x0000000810007986 */ /* 0x000fe2000c101124 */
[----:B------:R-:W-:Y:S05]  /*c110*/  EXIT ;  /* 0x000000000000794d */ /* 0x000fea0003800000 */
.L_x_3409:
        /* <DEDUP_REMOVED lines=21> */
.L_x_3392:
        /* <DEDUP_REMOVED lines=16> */
.L_x_3420:
[----:B------:R-:W-:Y:S05]  /*c370*/  EXIT ;  /* 0x000000000000794d */ /* 0x000fea0003800000 */
.L_x_3419:
[----:B------:R-:W0:Y:S02]  /*c380*/  F2I.U64.TRUNC R2, R2 ;  /* 0x0000000200027311 */ /* 0x000e24000020d800 */
[----:B0-----:R-:W-:Y:S01]  /*c390*/  STG.E.64 desc[UR36][R16.64], R2 ;  /* 0x0000000210007986 */ /* 0x001fe2000c101b24 */
[----:B------:R-:W-:Y:S05]  /*c3a0*/  EXIT ;  /* 0x000000000000794d */ /* 0x000fea0003800000 */
.L_x_3418:
[----:B------:R-:W0:Y:S02]  /*c3b0*/  F2I.FTZ.U32.TRUNC.NTZ R3, R2 ;  /* 0x0000000200037305 */ /* 0x000e24000021f000 */
[----:B0-----:R-:W-:Y:S01]  /*c3c0*/  STG.E desc[UR36][R16.64], R3 ;  /* 0x0000000310007986 */ /* 0x001fe2000c101924 */
[----:B------:R-:W-:Y:S05]  /*c3d0*/  EXIT ;  /* 0x000000000000794d */ /* 0x000fea0003800000 */
.L_x_3421:
        /* <DEDUP_REMOVED lines=10> */
.L_x_19788:


//--------------------- .text._ZN2at6native27unrolled_elementwise_kernelINS0_13AUnaryFunctorIfffZZZNS0_17hypot_kernel_cudaERNS_18TensorIteratorBaseEENKUlvE_clEvENKUlvE0_clEvEUlffE_EESt5arrayIPcLm2EELi4E23TrivialOffsetCalculatorILi1EjESD_NS0_6memory12LoadWithCastILi1EEENSE_13StoreWithCastILi1EEEEEviT_T0_T2_T3_T4_T5_ --------------------------
	.section	.text._ZN2at6native27unrolled_elementwise_kernelINS0_13AUnaryFunctorIfffZZZNS0_17hypot_kernel_cudaERNS_18TensorIteratorBaseEENKUlvE_clEvENKUlvE0_clEvEUlffE_EESt5arrayIPcLm2EELi4E23TrivialOffsetCalculatorILi1EjESD_NS0_6memory12LoadWithCastILi1EEENSE_13StoreWithCastILi1EEEEEviT_T0_T2_T3_T4_T5_,"ax",@progbits
	.align	128
        .global         _ZN2at6native27unrolled_elementwise_kernelINS0_13AUnaryFunctorIfffZZZNS0_17hypot_kernel_cudaERNS_18TensorIteratorBaseEENKUlvE_clEvENKUlvE0_clEvEUlffE_EESt5arrayIPcLm2EELi4E23TrivialOffsetCalculatorILi1EjESD_NS0_6memory12LoadWithCastILi1EEENSE_13StoreWithCastILi1EEEEEviT_T0_T2_T3_T4_T5_
        .type           _ZN2at6native27unrolled_elementwise_kernelINS0_13AUnaryFunctorIfffZZZNS0_17hypot_kernel_cudaERNS_18TensorIteratorBaseEENKUlvE_clEvENKUlvE0_clEvEUlffE_EESt5arrayIPcLm2EELi4E23TrivialOffsetCalculatorILi1EjESD_NS0_6memory12LoadWithCastILi1EEENSE_13StoreWithCastILi1EEEEEviT_T0_T2_T3_T4_T5_,@function
        .size           _ZN2at6native27unrolled_elementwise_kernelINS0_13AUnaryFunctorIfffZZZNS0_17hypot_kernel_cudaERNS_18TensorIteratorBaseEENKUlvE_clEvENKUlvE0_clEvEUlffE_EESt5arrayIPcLm2EELi4E23TrivialOffsetCalculatorILi1EjESD_NS0_6memory12LoadWithCastILi1EEENSE_13StoreWithCastILi1EEEEEviT_T0_T2_T3_T4_T5_,(.L_x_19789 - _ZN2at6native27unrolled_elementwise_kernelINS0_13AUnaryFunctorIfffZZZNS0_17hypot_kernel_cudaERNS_18TensorIteratorBaseEENKUlvE_clEvENKUlvE0_clEvEUlffE_EESt5arrayIPcLm2EELi4E23TrivialOffsetCalculatorILi1EjESD_NS0_6memory12LoadWithCastILi1EEENSE_13StoreWithCastILi1EEEEEviT_T0_T2_T3_T4_T5_)
        .other          _ZN2at6native27unrolled_elementwise_kernelINS0_13AUnaryFunctorIfffZZZNS0_17hypot_kernel_cudaERNS_18TensorIteratorBaseEENKUlvE_clEvENKUlvE0_clEvEUlffE_EESt5arrayIPcLm2EELi4E23TrivialOffsetCalculatorILi1EjESD_NS0_6memory12LoadWithCastILi1EEENSE_13StoreWithCastILi1EEEEEviT_T0_T2_T3_T4_T5_,@"STO_CUDA_ENTRY STV_DEFAULT"
_ZN2at6native27unrolled_elementwise_kernelINS0_13AUnaryFunctorIfffZZZNS0_17hypot_kernel_cudaERNS_18TensorIteratorBaseEENKUlvE_clEvENKUlvE0_clEvEUlffE_EESt5arrayIPcLm2EELi4E23TrivialOffsetCalculatorILi1EjESD_NS0_6memory12LoadWithCastILi1EEENSE_13StoreWithCastILi1EEEEEviT_T0_T2_T3_T4_T5_:
.text._ZN2at6native27unrolled_elementwise_kernelINS0_13AUnaryFunctorIfffZZZNS0_17hypot_kernel_cudaERNS_18TensorIteratorBaseEENKUlvE_clEvENKUlvE0_clEvEUlffE_EESt5arrayIPcLm2EELi4E23TrivialOffsetCalculatorILi1EjESD_NS0_6memory12LoadWithCastILi1EEENSE_13StoreWithCastILi1EEEEEviT_T0_T2_T3_T4_T5_:
[----:B------:R-:W0:Y:S01]  /*0000*/  LDC R1, c[0x0][0x28] ;  /* 0x00000a00ff017b82 */ /* 0x000e220000000800 */
[----:B------:R-:W1:Y:S07]  /*0010*/  S2R R2, SR_CTAID.X ;  /* 0x0000000000027919 */ /* 0x000e6e0000002500 */
[----:B------:R-:W1:Y:S01]  /*0020*/  LDC R17, c[0x0][0x210] ;  /* 0x00008400ff117b82 */ /* 0x000e620000000800 */
[----:B------:R-:W-:Y:S01]  /*0030*/  ULDC.64 UR36, c[0x0][0x208] ;  /* 0x0000820000247ab9 */ /* 0x000fe20000000a00 */
[----:B------:R-:W-:Y:S01]  /*0040*/  BSSY B7, `(.L_x_3422) ;  /* 0x00000ef000077945 */ /* 0x000fe20003800000 */
[----:B------:R-:W2:Y:S01]  /*0050*/  S2R R16, SR_TID.X ;  /* 0x0000000000107919 */ /* 0x000ea20000002100 */
[----:B------:R-:W-:-:S02]  /*0060*/  IMAD.MOV.U32 R24, RZ, RZ, RZ ;  /* 0x000000ffff187224 */ /* 0x000fc400078e00ff */
[----:B------:R-:W-:Y:S02]  /*0070*/  IMAD.MOV.U32 R22, RZ, RZ, RZ ;  /* 0x000000ffff167224 */ /* 0x000fe400078e00ff */
[----:B------:R-:W3:Y:S01]  /*0080*/  LDC.U8 R19, c[0x0][0x234] ;  /* 0x00008d00ff137b82 */ /* 0x000ee20000000000 */
[----:B-1----:R-:W-:-:S05]  /*0090*/  IMAD R17, R2, -0x200, R17 ;  /* 0xfffffe0002117824 */ /* 0x002fca00078e0211 */
[----:B--2---:R-:W-:-:S13]  /*00a0*/  ISETP.GE.AND P0, PT, R16, R17, PT ;  /* 0x000000111000720c */ /* 0x004fda0003f06270 */
[----:B0--3--:R-:W-:Y:S05]  /*00b0*/  @P0 BRA `(.L_x_3423) ;  /* 0x0000000c009c0947 */ /* 0x009fea0003800000 */
[----:B------:R-:W0:Y:S01]  /*00c0*/  LDC.64 R4, c[0x0][0x228] ;  /* 0x00008a00ff047b82 */ /* 0x000e220000000a00 */
[----:B------:R-:W-:Y:S01]  /*00d0*/  PRMT R0, R19, 0x9910, RZ ;  /* 0x0000991013007816 */ /* 0x000fe200000000ff */
[----:B------:R-:W-:Y:S01]  /*00e0*/  IMAD R16, R2, 0x200, R16 ;  /* 0x0000020002107824 */ /* 0x000fe200078e0210 */
[----:B------:R-:W-:Y:S01]  /*00f0*/  ULDC UR4, c[0x0][0x238] ;  /* 0x00008e0000047ab9 */ /* 0x000fe20000000800 */
[----:B------:R-:W-:Y:S01]  /*0100*/  BSSY B6, `(.L_x_3424) ;  /* 0x00000e0000067945 */ /* 0x000fe20003800000 */
        /* <DEDUP_REMOVED lines=14> */
[----:B--2---:R4:W0:Y:S01]  /*01f0*/  I2F.S16 R22, R4 ;  /* 0x0000000400167306 */ /* 0x0048220000101400 */
[----:B------:R-:W-:Y:S05]  /*0200*/  BRA `(.L_x_3430) ;  /* 0x0000000c003c7947 */ /* 0x000fea0003800000 */
.L_x_3428:
[----:B------:R-:W2:Y:S02]  /*0210*/  LDG.E.U8 R4, desc[UR36][R4.64] ;  /* 0x0000002404047981 */ /* 0x000ea4000c1e1100 */
[----:B--2---:R-:W-:Y:S01]  /*0220*/  I2FP.F32.U32 R22, R4 ;  /* 0x0000000400167245 */ /* 0x004fe20000201000 */
[----:B------:R-:W-:Y:S06]  /*0230*/  BRA `(.L_x_3430) ;  /* 0x0000000c00307947 */ /* 0x000fec0003800000 */
.L_x_3427:
[----:B------:R-:W-:-:S13]  /*0240*/  ISETP.NE.AND P0, PT, R0, 0x2, PT ;  /* 0x000000020000780c */ /* 0x000fda0003f05270 */
[----:B------:R-:W-:Y:S05]  /*0250*/  @!P0 BRA `(.L_x_3431) ;  /* 0x0000000000288947 */ /* 0x000fea0003800000 */
[----:B------:R-:W-:-:S13]  /*0260*/  ISETP.NE.AND P0, PT, R0, 0x3, PT ;  /* 0x000000030000780c */ /* 0x000fda0003f05270 */
[----:B------:R-:W-:Y:S05]  /*0270*/  @!P0 BRA `(.L_x_3432) ;  /* 0x0000000000148947 */ /* 0x000fea0003800000 */
[----:B------:R-:W-:-:S13]  /*0280*/  ISETP.NE.AND P0, PT, R0, 0x4, PT ;  /* 0x000000040000780c */ /* 0x000fda0003f05270 */
[----:B------:R-:W-:Y:S05]  /*0290*/  @P0 BRA `(.L_x_3429) ;  /* 0x0000000800bc0947 */ /* 0x000fea0003800000 */
[----:B------:R-:W2:Y:S02]  /*02a0*/  LDG.E.64 R22, desc[UR36][R4.64] ;  /* 0x0000002404167981 */ /* 0x000ea4000c1e1b00 */
[----:B--2---:R0:W1:Y:S01]  /*02b0*/  I2F.S64 R22, R22 ;  /* 0x0000001600167312 */ /* 0x0040620000301400 */
[----:B------:R-:W-:Y:S05]  /*02c0*/  BRA `(.L_x_3430) ;  /* 0x0000000c000c7947 */ /* 0x000fea0003800000 */
.L_x_3432:
[----:B------:R-:W2:Y:S02]  /*02d0*/  LDG.E R4, desc[UR36][R4.64] ;  /* 0x0000002404047981 */ /* 0x000ea4000c1e1900 */
[----:B--2---:R-:W-:Y:S01]  /*02e0*/  I2FP.F32.S32 R22, R4 ;  /* 0x0000000400167245 */ /* 0x004fe20000201400 */
[----:B------:R-:W-:Y:S06]  /*02f0*/  BRA `(.L_x_3430) ;  /* 0x0000000c00007947 */ /* 0x000fec0003800000 */
.L_x_3431:
[----:B------:R-:W2:Y:S02]  /*0300*/  LDG.E.U16 R4, desc[UR36][R4.64] ;  /* 0x0000002404047981 */ /* 0x000ea4000c1e1500 */
[----:B--2---:R2:W3:Y:S01]  /*0310*/  I2F.S16 R22, R4 ;  /* 0x0000000400167306 */ /* 0x0044e20000101400 */
[----:B------:R-:W-:Y:S05]  /*0320*/  BRA `(.L_x_3430) ;  /* 0x0000000800f47947 */ /* 0x000fea0003800000 */
.L_x_3426:
        /* <DEDUP_REMOVED lines=8> */
.L_x_3434:
[----:B------:R-:W2:Y:S02]  /*03b0*/  LDG.E.U16 R4, desc[UR36][R4.64] ;  /* 0x0000002404047981 */ /* 0x000ea4000c1e1500 */
[----:B--2---:R-:W-:Y:S01]  /*03c0*/  HADD2.F32 R22, -RZ, R4.H0_H0 ;  /* 0x20000004ff167230 */ /* 0x004fe20000004100 */
[----:B------:R-:W-:Y:S06]  /*03d0*/  BRA `(.L_x_3430) ;  /* 0x0000000800c87947 */ /* 0x000fec0003800000 */
.L_x_3433:
        /* <DEDUP_REMOVED lines=8> */
.L_x_3436:
[----:B------:R-:W2:Y:S02]  /*0460*/  LDG.E.U16 R4, desc[UR36][R4.64] ;  /* 0x0000002404047981 */ /* 0x000ea4000c1e1500 */
[----:B--2---:R-:W-:Y:S01]  /*0470*/  HADD2.F32 R22, -RZ, R4.H0_H0 ;  /* 0x20000004ff167230 */ /* 0x004fe20000004100 */
[----:B------:R-:W-:Y:S06]  /*0480*/  BRA `(.L_x_3430) ;  /* 0x00000008009c7947 */ /* 0x000fec0003800000 */
.L_x_3435:
[----:B------:R-:W2:Y:S01]  /*0490*/  LDG.E.64 R4, desc[UR36][R4.64] ;  /* 0x0000002404047981 */ /* 0x000ea2000c1e1b00 */
[----:B------:R-:W-:Y:S01]  /*04a0*/  UMOV UR4, 0xf0000000 ;  /* 0xf000000000047882 */ /* 0x000fe20000000000 */
[----:B------:R-:W-:Y:S01]  /*04b0*/  UMOV UR5, 0x380fffff ;  /* 0x380fffff00057882 */ /* 0x000fe20000000000 */
[----:B--2---:R-:W0:Y:S01]  /*04c0*/  F2F.F32.F64 R22, R4 ;  /* 0x0000000400167310 */ /* 0x004e220000301000 */
[----:B------:R-:W-:-:S14]  /*04d0*/  DSETP.GEU.AND P0, PT, |R4|, UR4, PT ;  /* 0x0000000404007e2a */ /* 0x000fdc000bf0e200 */
[----:B0-----:R-:W-:Y:S01]  /*04e0*/  @!P0 FMUL R22, R22, 1.175494350822287508e-38 ;  /* 0x0080000016168820 */ /* 0x001fe20000400000 */
[----:B------:R-:W-:Y:S06]  /*04f0*/  BRA `(.L_x_3430) ;  /* 0x0000000800807947 */ /* 0x000fec0003800000 */
.L_x_3425:
        /* <DEDUP_REMOVED lines=12> */
.L_x_3439:
[----:B------:R-:W2:Y:S01]  /*05c0*/  LDG.E.64 R4, desc[UR36][R4.64] ;  /* 0x0000002404047981 */ /* 0x000ea2000c1e1b00 */
[----:B------:R-:W-:Y:S01]  /*05d0*/  UMOV UR4, 0xf0000000 ;  /* 0xf000000000047882 */ /* 0x000fe20000000000 */
[----:B------:R-:W-:Y:S01]  /*05e0*/  UMOV UR5, 0x380fffff ;  /* 0x380fffff00057882 */ /* 0x000fe20000000000 */
[----:B--2---:R-:W0:Y:S01]  /*05f0*/  F2F.F32.F64 R22, R4 ;  /* 0x0000000400167310 */ /* 0x004e220000301000 */
[----:B------:R-:W-:-:S14]  /*0600*/  DSETP.GEU.AND P0, PT, |R4|, UR4, PT ;  /* 0x0000000404007e2a */ /* 0x000fdc000bf0e200 */
[----:B0-----:R-:W-:Y:S01]  /*0610*/  @!P0 FMUL R22, R22, 1.175494350822287508e-38 ;  /* 0x0080000016168820 */ /* 0x001fe20000400000 */
[----:B------:R-:W-:Y:S06]  /*0620*/  BRA `(.L_x_3430) ;  /* 0x0000000800347947 */ /* 0x000fec0003800000 */
.L_x_3438:
        /* <DEDUP_REMOVED lines=24> */
[----:B------:R-:W-:Y:S01]  /*07b0*/  LOP3.LUT R22, R3, 0x80000000, R22, 0xf8, !PT ;  /* 0x8000000003167812 */ /* 0x000fe200078ef816 */
[----:B------:R-:W-:Y:S06]  /*07c0*/  BRA `(.L_x_3430) ;  /* 0x0000000400cc7947 */ /* 0x000fec0003800000 */
.L_x_3441:
        /* <DEDUP_REMOVED lines=9> */
[----:B------:R-:W-:Y:S01]  /*0860*/  @P0 FMUL.FTZ R22, R3, 1.9259299443872358531e-34 ;  /* 0x0780000003160820 */ /* 0x000fe20000410000 */
[----:B------:R-:W-:Y:S02]  /*0870*/  IMAD.SHL.U32 R3, R4, 0x1000000, RZ ;  /* 0x0100000004037824 */ /* 0x000fe400078e00ff */
[----:B------:R-:W-:-:S05]  /*0880*/  @!P0 FADD.FTZ R22, R0, -0.5 ;  /* 0xbf00000000168421 */ /* 0x000fca0000010000 */
[----:B------:R-:W-:Y:S01]  /*0890*/  LOP3.LUT R22, R22, 0x80000000, R3, 0xf8, !PT ;  /* 0x8000000016167812 */ /* 0x000fe200078ef803 */
[----:B------:R-:W-:Y:S06]  /*08a0*/  BRA `(.L_x_3430) ;  /* 0x0000000400947947 */ /* 0x000fec0003800000 */
.L_x_3440:
[----:B------:R-:W2:Y:S02]  /*08b0*/  LDG.E.U16 R4, desc[UR36][R4.64] ;  /* 0x0000002404047981 */ /* 0x000ea4000c1e1500 */
[----:B--2---:R-:W-:Y:S01]  /*08c0*/  IMAD.U32 R22, R4, 0x10000, RZ ;  /* 0x0001000004167824 */ /* 0x004fe200078e00ff */
[----:B------:R-:W-:Y:S06]  /*08d0*/  BRA `(.L_x_3430) ;  /* 0x0000000400887947 */ /* 0x000fec0003800000 */
.L_x_3437:
        /* <DEDUP_REMOVED lines=11> */
.L_x_3444:
        /* <DEDUP_REMOVED lines=20> */
.L_x_3446:
[----:B------:R-:W-:Y:S05]  /*0ad0*/  BSYNC B0 ;  /* 0x0000000000007941 */ /* 0x000fea0003800000 */
.L_x_3445:
[----:B------:R-:W-:Y:S01]  /*0ae0*/  IMAD.SHL.U32 R3, R3, 0x100000, RZ ;  /* 0x0010000003037824 */ /* 0x000fe200078e00ff */
[----:B------:R-:W-:-:S04]  /*0af0*/  LEA R5, R0, 0x3b800000, 0x17 ;  /* 0x3b80000000057811 */ /* 0x000fc800078eb8ff */
[----:B------:R-:W-:Y:S01]  /*0b00*/  LOP3.LUT R22, R5, R3, R22, 0xfe, !PT ;  /* 0x0000000305167212 */ /* 0x000fe200078efe16 */
[----:B------:R-:W-:Y:S06]  /*0b10*/  BRA `(.L_x_3430) ;  /* 0x0000000000f87947 */ /* 0x000fec0003800000 */
.L_x_3443:
        /* <DEDUP_REMOVED lines=20> */
.L_x_3448:
[----:B------:R-:W-:Y:S05]  /*0c60*/  BSYNC B0 ;  /* 0x0000000000007941 */ /* 0x000fea0003800000 */
.L_x_3447:
[----:B------:R-:W-:Y:S01]  /*0c70*/  IMAD.SHL.U32 R3, R3, 0x200000, RZ ;  /* 0x0020000003037824 */ /* 0x000fe200078e00ff */
[----:B------:R-:W-:-:S04]  /*0c80*/  LEA R5, R0, 0x37800000, 0x17 ;  /* 0x3780000000057811 */ /* 0x000fc800078eb8ff */
[----:B------:R-:W-:Y:S01]  /*0c90*/  LOP3.LUT R22, R5, R3, R22, 0xfe, !PT ;  /* 0x0000000305167212 */ /* 0x000fe200078efe16 */
[----:B------:R-:W-:Y:S06]  /*0ca0*/  BRA `(.L_x_3430) ;  /* 0x0000000000947947 */ /* 0x000fec0003800000 */
.L_x_3442:
        /* <DEDUP_REMOVED lines=14> */
.L_x_3429:
        /* <DEDUP_REMOVED lines=16> */
.L_x_3451:
[----:B------:R-:W-:Y:S01]  /*0e90*/  IMAD.MOV.U32 R22, RZ, RZ, RZ ;  /* 0x000000ffff167224 */ /* 0x000fe200078e00ff */
[----:B------:R-:W-:Y:S06]  /*0ea0*/  BRA `(.L_x_3430) ;  /* 0x0000000000147947 */ /* 0x000fec0003800000 */
.L_x_3450:
[----:B------:R-:W2:Y:S02]  /*0eb0*/  LDG.E.64 R22, desc[UR36][R4.64] ;  /* 0x0000002404167981 */ /* 0x000ea4000c1e1b00 */
[----:B--2---:R0:W1:Y:S01]  /*0ec0*/  I2F.U64 R22, R22 ;  /* 0x0000001600167312 */ /* 0x0040620000301000 */
[----:B------:R-:W-:Y:S05]  /*0ed0*/  BRA `(.L_x_3430) ;  /* 0x0000000000087947 */ /* 0x000fea0003800000 */
.L_x_3449:
[----:B------:R-:W2:Y:S02]  /*0ee0*/  LDG.E R4, desc[UR36][R4.64] ;  /* 0x0000002404047981 */ /* 0x000ea4000c1e1900 */
[----:B--2---:R-:W-:-:S07]  /*0ef0*/  I2FP.F32.U32 R22, R4 ;  /* 0x0000000400167245 */ /* 0x004fce0000201000 */
.L_x_3430:
[----:B------:R-:W-:Y:S05]  /*0f00*/  BSYNC B6 ;  /* 0x0000000000067941 */ /* 0x000fea0003800000 */
.L_x_3424:
[----:B------:R-:W2:Y:S02]  /*0f10*/  S2R R16, SR_TID.X ;  /* 0x0000000000107919 */ /* 0x000ea40000002100 */
[----:B--2---:R-:W-:-:S07]  /*0f20*/  VIADD R16, R16, 0x80 ;  /* 0x0000008010107836 */ /* 0x004fce0000000000 */
.L_x_3423:
[----:B------:R-:W-:Y:S05]  /*0f30*/  BSYNC B7 ;  /* 0x0000000000077941 */ /* 0x000fea0003800000 */
.L_x_3422:
[----:B------:R-:W-:Y:S01]  /*0f40*/  ISETP.GE.AND P0, PT, R16, R17, PT ;  /* 0x000000111000720c */ /* 0x000fe20003f06270 */
[----:B------:R-:W-:-:S12]  /*0f50*/  BSSY B7, `(.L_x_3452) ;  /* 0x00000e8000077945 */ /* 0x000fd80003800000 */
[----:B------:R-:W-:Y:S05]  /*0f60*/  @P0 BRA `(.L_x_3453) ;  /* 0x0000000c00980947 */ /* 0x000fea0003800000 */
[----:B0---4-:R-:W0:Y:S01]  /*0f70*/  LDC.64 R4, c[0x0][0x228] ;  /* 0x00008a00ff047b82 */ /* 0x011e220000000a00 */
[----:B------:R-:W-:Y:S01]  /*0f80*/  IMAD R0, R2, 0x200, R16 ;  /* 0x0000020002007824 */ /* 0x000fe200078e0210 */
[----:B------:R-:W-:Y:S01]  /*0f90*/  PRMT R6, R19, 0x9910, RZ ;  /* 0x0000991013067816 */ /* 0x000fe200000000ff */
[----:B------:R-:W-:Y:S01]  /*0fa0*/  ULDC UR4, c[0x0][0x238] ;  /* 0x00008e0000047ab9 */ /* 0x000fe20000000800 */
[----:B------:R-:W-:Y:S01]  /*0fb0*/  BSSY B6, `(.L_x_3454) ;  /* 0x00000e0000067945 */ /* 0x000fe20003800000 */
        /* <DEDUP_REMOVED lines=17> */
.L_x_3458:
[----:B------:R-:W2:Y:S02]  /*10d0*/  LDG.E.U8 R4, desc[UR36][R4.64] ;  /* 0x0000002404047981 */ /* 0x000ea4000c1e1100 */
[----:B--2---:R-:W-:Y:S01]  /*10e0*/  I2FP.F32.U32 R24, R4 ;  /* 0x0000000400187245 */ /* 0x004fe20000201000 */
[----:B------:R-:W-:Y:S06]  /*10f0*/  BRA `(.L_x_3460) ;  /* 0x0000000c002c7947 */ /* 0x000fec0003800000 */
.L_x_3457:
        /* <DEDUP_REMOVED lines=9> */
.L_x_3462:
[----:B------:R-:W2:Y:S02]  /*1190*/  LDG.E R4, desc[UR36][R4.64] ;  /* 0x0000002404047981 */ /* 0x000ea4000c1e1900 */
[----:B--2---:R-:W-:Y:S01]  /*11a0*/  I2FP.F32.S32 R24, R4 ;  /* 0x0000000400187245 */ /* 0x004fe20000201400 */
[----:B------:R-:W-:Y:S06]  /*11b0*/  BRA `(.L_x_3460) ;  /* 0x0000000800fc7947 */ /* 0x000fec0003800000 */
.L_x_3461:
[----:B------:R-:W2:Y:S02]  /*11c0*/  LDG.E.U16 R4, desc[UR36][R4.64] ;  /* 0x0000002404047981 */ /* 0x000ea4000c1e1500 */
[----:B--2---:R0:W2:Y:S01]  /*11d0*/  I2F.S16 R24, R4 ;  /* 0x0000000400187306 */ /* 0x0040a20000101400 */
[----:B------:R-:W-:Y:S05]  /*11e0*/  BRA `(.L_x_3460) ;  /* 0x0000000800f07947 */ /* 0x000fea0003800000 */
.L_x_3456:
        /* <DEDUP_REMOVED lines=8> */
.L_x_3464:
[----:B------:R-:W2:Y:S02]  /*1270*/  LDG.E.U16 R4, desc[UR36][R4.64] ;  /* 0x0000002404047981 */ /* 0x000ea4000c1e1500 */
[----:B--2---:R-:W-:Y:S01]  /*1280*/  HADD2.F32 R24, -RZ, R4.H0_H0 ;  /* 0x20000004ff187230 */ /* 0x004fe20000004100 */
[----:B------:R-:W-:Y:S06]  /*1290*/  BRA `(.L_x_3460) ;  /* 0x0000000800c47947 */ /* 0x000fec0003800000 */
.L_x_3463:
        /* <DEDUP_REMOVED lines=8> */
.L_x_3466:
[----:B------:R-:W2:Y:S02]  /*1320*/  LDG.E.U16 R4, desc[UR36][R4.64] ;  /* 0x0000002404047981 */ /* 0x000ea4000c1e1500 */
[----:B--2---:R-:W-:Y:S01]  /*1330*/  HADD2.F32 R24, -RZ, R4.H0_H0 ;  /* 0x20000004ff187230 */ /* 0x004fe20000004100 */
[----:B------:R-:W-:Y:S06]  /*1340*/  BRA `(.L_x_3460) ;  /* 0x0000000800987947 */ /* 0x000fec0003800000 */
.L_x_3465:
[----:B------:R-:W2:Y:S01]  /*1350*/  LDG.E.64 R4, desc[UR36][R4.64] ;  /* 0x0000002404047981 */ /* 0x000ea2000c1e1b00 */
[----:B------:R-:W-:Y:S01]  /*1360*/  UMOV UR4, 0xf0000000 ;  /* 0xf000000000047882 */ /* 0x000fe20000000000 */
[----:B------:R-:W-:Y:S01]  /*1370*/  UMOV UR5, 0x380fffff ;  /* 0x380fffff00057882 */ /* 0x000fe20000000000 */
[----:B--2---:R-:W0:Y:S01]  /*1380*/  F2F.F32.F64 R24, R4 ;  /* 0x0000000400187310 */ /* 0x004e220000301000 */
[----:B------:R-:W-:-:S14]  /*1390*/  DSETP.GEU.AND P0, PT, |R4|, UR4, PT ;  /* 0x0000000404007e2a */ /* 0x000fdc000bf0e200 */
[----:B0-----:R-:W-:Y:S01]  /*13a0*/  @!P0 FMUL R24, R24, 1.175494350822287508e-38 ;  /* 0x0080000018188820 */ /* 0x001fe20000400000 */
[----:B------:R-:W-:Y:S06]  /*13b0*/  BRA `(.L_x_3460) ;  /* 0x00000008007c7947 */ /* 0x000fec0003800000 */
.L_x_3455:
        /* <DEDUP_REMOVED lines=12> */
.L_x_3469:
[----:B------:R-:W2:Y:S01]  /*1480*/  LDG.E.64 R4, desc[UR36][R4.64] ;  /* 0x0000002404047981 */ /* 0x000ea2000c1e1b00 */
[----:B------:R-:W-:Y:S01]  /*1490*/  UMOV UR4, 0xf0000000 ;  /* 0xf000000000047882 */ /* 0x000fe20000000000 */
[----:B------:R-:W-:Y:S01]  /*14a0*/  UMOV UR5, 0x380fffff ;  /* 0x380fffff00057882 */ /* 0x000fe20000000000 */
[----:B--2---:R-:W0:Y:S01]  /*14b0*/  F2F.F32.F64 R24, R4 ;  /* 0x0000000400187310 */ /* 0x004e220000301000 */
[----:B------:R-:W-:-:S14]  /*14c0*/  DSETP.GEU.AND P0, PT, |R4|, UR4, PT ;  /* 0x0000000404007e2a */ /* 0x000fdc000bf0e200 */
[----:B0-----:R-:W-:Y:S01]  /*14d0*/  @!P0 FMUL R24, R24, 1.175494350822287508e-38 ;  /* 0x0080000018188820 */ /* 0x001fe20000400000 */
[----:B------:R-:W-:Y:S06]  /*14e0*/  BRA `(.L_x_3460) ;  /* 0x0000000800307947 */ /* 0x000fec0003800000 */
.L_x_3468:
        /* <DEDUP_REMOVED lines=26> */
.L_x_3471:
        /* <DEDUP_REMOVED lines=13> */
.L_x_3470:
[----:B------:R-:W2:Y:S02]  /*1760*/  LDG.E.U16 R4, desc[UR36][R4.64] ;  /* 0x0000002404047981 */ /* 0x000ea4000c1e1500 */
[----:B--2---:R-:W-:Y:S01]  /*1770*/  IMAD.U32 R24, R4, 0x10000, RZ ;  /* 0x0001000004187824 */ /* 0x004fe200078e00ff */
[----:B------:R-:W-:Y:S06]  /*1780*/  BRA `(.L_x_3460) ;  /* 0x0000000400887947 */ /* 0x000fec0003800000 */
.L_x_3467:
        /* <DEDUP_REMOVED lines=11> */
.L_x_3474:
        /* <DEDUP_REMOVED lines=20> */
.L_x_3476:
[----:B------:R-:W-:Y:S05]  /*1980*/  BSYNC B0 ;  /* 0x0000000000007941 */ /* 0x000fea0003800000 */
.L_x_3475:
[----:B------:R-:W-:Y:S01]  /*1990*/  IMAD.SHL.U32 R3, R3, 0x100000, RZ ;  /* 0x0010000003037824 */ /* 0x000fe200078e00ff */
[----:B------:R-:W-:-:S04]  /*19a0*/  LEA R5, R0, 0x3b800000, 0x17 ;  /* 0x3b80000000057811 */ /* 0x000fc800078eb8ff */
[----:B------:R-:W-:Y:S01]  /*19b0*/  LOP3.LUT R24, R5, R3, R24, 0xfe, !PT ;  /* 0x0000000305187212 */ /* 0x000fe200078efe18 */
[----:B------:R-:W-:Y:S06]  /*19c0*/  BRA `(.L_x_3460) ;  /* 0x0000000000f87947 */ /* 0x000fec0003800000 */
.L_x_3473:
        /* <DEDUP_REMOVED lines=20> */
.L_x_3478:
[----:B------:R-:W-:Y:S05]  /*1b10*/  BSYNC B0 ;  /* 0x0000000000007941 */ /* 0x000fea0003800000 */
.L_x_3477:
[----:B------:R-:W-:Y:S01]  /*1b20*/  IMAD.SHL.U32 R3, R3, 0x200000, RZ ;  /* 0x0020000003037824 */ /* 0x000fe200078e00ff */
[----:B------:R-:W-:-:S04]  /*1b30*/  LEA R5, R0, 0x37800000, 0x17 ;  /* 0x3780000000057811 */ /* 0x000fc800078eb8ff */
[----:B------:R-:W-:Y:S01]  /*1b40*/  LOP3.LUT R24, R5, R3, R24, 0xfe, !PT ;  /* 0x0000000305187212 */ /* 0x000fe200078efe18 */
[----:B------:R-:W-:Y:S06]  /*1b50*/  BRA `(.L_x_3460) ;  /* 0x0000000000947947 */ /* 0x000fec0003800000 */
.L_x_3472:
        /* <DEDUP_REMOVED lines=14> */
.L_x_3459:
        /* <DEDUP_REMOVED lines=15> */
[----:B01-3-5:R-:W-:Y:S05]  /*1d30*/  CALL.ABS.NOINC R14 ;  /* 0x000000000e007343 */ /* 0x02bfea0003c00000 */
.L_x_3481:
[----:B------:R-:W-:Y:S01]  /*1d40*/  IMAD.MOV.U32 R24, RZ, RZ, RZ ;  /* 0x000000ffff187224 */ /* 0x000fe200078e00ff */
[----:B------:R-:W-:Y:S06]  /*1d50*/  BRA `(.L_x_3460) ;  /* 0x0000000000147947 */ /* 0x000fec0003800000 */
.L_x_3480:
[----:B------:R-:W2:Y:S02]  /*1d60*/  LDG.E.64 R24, desc[UR36][R4.64] ;  /* 0x0000002404187981 */ /* 0x000ea4000c1e1b00 */
[----:B--2---:R0:W2:Y:S01]  /*1d70*/  I2F.U64 R24, R24 ;  /* 0x0000001800187312 */ /* 0x0040a20000301000 */
[----:B------:R-:W-:Y:S05]  /*1d80*/  BRA `(.L_x_3460) ;  /* 0x0000000000087947 */ /* 0x000fea0003800000 */
.L_x_3479:
[----:B------:R-:W2:Y:S02]  /*1d90*/  LDG.E R4, desc[UR36][R4.64] ;  /* 0x0000002404047981 */ /* 0x000ea4000c1e1900 */
[----:B--2---:R-:W-:-:S07]  /*1da0*/  I2FP.F32.U32 R24, R4 ;  /* 0x0000000400187245 */ /* 0x004fce0000201000 */
.L_x_3460:
[----:B------:R-:W-:Y:S05]  /*1db0*/  BSYNC B6 ;  /* 0x0000000000067941 */ /* 0x000fea0003800000 */
.L_x_3454:
[----:B------:R-:W-:-:S07]  /*1dc0*/  VIADD R16, R16, 0x80 ;  /* 0x0000008010107836 */ /* 0x000fce0000000000 */
.L_x_3453:
[----:B------:R-:W-:Y:S05]  /*1dd0*/  BSYNC B7 ;  /* 0x0000000000077941 */ /* 0x000fea0003800000 */
.L_x_3452:
[----:B------:R-:W-:Y:S01]  /*1de0*/  ISETP.GE.AND P0, PT, R16, R17, PT ;  /* 0x000000111000720c */ /* 0x000fe20003f06270 */
[----:B------:R-:W-:Y:S01]  /*1df0*/  BSSY B7, `(.L_x_3482) ;  /* 0x00000ea000077945 */ /* 0x000fe20003800000 */
[----:B------:R-:W-:Y:S02]  /*1e00*/  IMAD.MOV.U32 R18, RZ, RZ, RZ ;  /* 0x000000ffff127224 */ /* 0x000fe400078e00ff */
[----:B0-----:R-:W-:-:S09]  /*1e10*/  IMAD.MOV.U32 R23, RZ, RZ, RZ ;  /* 0x000000ffff177224 */ /* 0x001fd200078e00ff */
[----:B------:R-:W-:Y:S05]  /*1e20*/  @P0 BRA `(.L_x_3483) ;  /* 0x0000000c00980947 */ /* 0x000fea0003800000 */
[----:B--2-4-:R-:W0:Y:S01]  /*1e30*/  LDC.64 R4, c[0x0][0x228] ;  /* 0x00008a00ff047b82 */ /* 0x014e220000000a00 */
        /* <DEDUP_REMOVED lines=19> */
[----:B--2---:R0:W2:Y:S01]  /*1f70*/  I2F.S16 R23, R4 ;  /* 0x0000000400177306 */ /* 0x0040a20000101400 */
[----:B------:R-:W-:Y:S05]  /*1f80*/  BRA `(.L_x_3490) ;  /* 0x0000000c00387947 */ /* 0x000fea0003800000 */
.L_x_3488:
[----:B------:R-:W2:Y:S02]  /*1f90*/  LDG.E.U8 R4, desc[UR36][R4.64] ;  /* 0x0000002404047981 */ /* 0x000ea4000c1e1100 */
[----:B--2---:R-:W-:Y:S01]  /*1fa0*/  I2FP.F32.U32 R23, R4 ;  /* 0x0000000400177245 */ /* 0x004fe20000201000 */
[----:B------:R-:W-:Y:S06]  /*1fb0*/  BRA `(.L_x_3490) ;  /* 0x0000000c002c7947 */ /* 0x000fec0003800000 */
.L_x_3487:
        /* <DEDUP_REMOVED lines=9> */
.L_x_3492:
[----:B------:R-:W2:Y:S02]  /*2050*/  LDG.E R4, desc[UR36][R4.64] ;  /* 0x0000002404047981 */ /* 0x000ea4000c1e1900 */
[----:B--2---:R-:W-:Y:S01]  /*2060*/  I2FP.F32.S32 R23, R4 ;  /* 0x0000000400177245 */ /* 0x004fe20000201400 */
[----:B------:R-:W-:Y:S06]  /*2070*/  BRA `(.L_x_3490) ;  /* 0x0000000800fc7947 */ /* 0x000fec0003800000 */
.L_x_3491:
[----:B------:R-:W2:Y:S02]  /*2080*/  LDG.E.U16 R4, desc[UR36][R4.64] ;  /* 0x0000002404047981 */ /* 0x000ea4000c1e1500 */
[----:B--2---:R4:W0:Y:S01]  /*2090*/  I2F.S16 R23, R4 ;  /* 0x0000000400177306 */ /* 0x0048220000101400 */
[----:B------:R-:W-:Y:S05]  /*20a0*/  BRA `(.L_x_3490) ;  /* 0x0000000800f07947 */ /* 0x000fea0003800000 */
.L_x_3486:
        /* <DEDUP_REMOVED lines=8> */
.L_x_3494:
[----:B------:R-:W2:Y:S02]  /*2130*/  LDG.E.U16 R4, desc[UR36][R4.64] ;  /* 0x0000002404047981 */ /* 0x000ea4000c1e1500 */
[----:B--2---:R-:W-:Y:S01]  /*2140*/  HADD2.F32 R23, -RZ, R4.H0_H0 ;  /* 0x20000004ff177230 */ /* 0x004fe20000004100 */
[----:B------:R-:W-:Y:S06]  /*2150*/  BRA `(.L_x_3490) ;  /* 0x0000000800c47947 */ /* 0x000fec0003800000 */
.L_x_3493:
        /* <DEDUP_REMOVED lines=8> */
.L_x_3496:
[----:B------:R-:W2:Y:S02]  /*21e0*/  LDG.E.U16 R4, desc[UR36][R4.64] ;  /* 0x0000002404047981 */ /* 0x000ea4000c1e1500 */
[----:B--2---:R-:W-:Y:S01]  /*21f0*/  HADD2.F32 R23, -RZ, R4.H0_H0 ;  /* 0x20000004ff177230 */ /* 0x004fe20000004100 */
[----:B------:R-:W-:Y:S06]  /*2200*/  BRA `(.L_x_3490) ;  /* 0x0000000800987947 */ /* 0x000fec0003800000 */
.L_x_3495:
[----:B------:R-:W2:Y:S01]  /*2210*/  LDG.E.64 R4, desc[UR36][R4.64] ;  /* 0x0000002404047981 */ /* 0x000ea2000c1e1b00 */
[----:B------:R-:W-:Y:S01]  /*2220*/  UMOV UR4, 0xf0000000 ;  /* 0xf000000000047882 */ /* 0x000fe20000000000 */
[----:B------:R-:W-:Y:S01]  /*2230*/  UMOV UR5, 0x380fffff ;  /* 0x380fffff00057882 */ /* 0x000fe20000000000 */
[----:B--2---:R-:W0:Y:S01]  /*2240*/  F2F.F32.F64 R23, R4 ;  /* 0x0000000400177310 */ /* 0x004e220000301000 */
[----:B------:R-:W-:-:S14]  /*2250*/  DSETP.GEU.AND P0, PT, |R4|, UR4, PT ;  /* 0x0000000404007e2a */ /* 0x000fdc000bf0e200 */
[----:B0-----:R-:W-:Y:S01]  /*2260*/  @!P0 FMUL R23, R23, 1.175494350822287508e-38 ;  /* 0x0080000017178820 */ /* 0x001fe20000400000 */
[----:B------:R-:W-:Y:S06]  /*2270*/  BRA `(.L_x_3490) ;  /* 0x00000008007c7947 */ /* 0x000fec0003800000 */
.L_x_3485:
        /* <DEDUP_REMOVED lines=12> */
.L_x_3499:
[----:B------:R-:W2:Y:S01]  /*2340*/  LDG.E.64 R4, desc[UR36][R4.64] ;  /* 0x0000002404047981 */ /* 0x000ea2000c1e1b00 */
[----:B------:R-:W-:Y:S01]  /*2350*/  UMOV UR4, 0xf0000000 ;  /* 0xf000000000047882 */ /* 0x000fe20000000000 */
[----:B------:R-:W-:Y:S01]  /*2360*/  UMOV UR5, 0x380fffff ;  /* 0x380fffff00057882 */ /* 0x000fe20000000000 */
[----:B--2---:R-:W0:Y:S01]  /*2370*/  F2F.F32.F64 R23, R4 ;  /* 0x0000000400177310 */ /* 0x004e220000301000 */
[----:B------:R-:W-:-:S14]  /*2380*/  DSETP.GEU.AND P0, PT, |R4|, UR4, PT ;  /* 0x0000000404007e2a */ /* 0x000fdc000bf0e200 */
[----:B0-----:R-:W-:Y:S01]  /*2390*/  @!P0 FMUL R23, R23, 1.175494350822287508e-38 ;  /* 0x0080000017178820 */ /* 0x001fe20000400000 */
[----:B------:R-:W-:Y:S06]  /*23a0*/  BRA `(.L_x_3490) ;  /* 0x0000000800307947 */ /* 0x000fec0003800000 */
.L_x_3498:
        /* <DEDUP_REMOVED lines=26> */
.L_x_3501:
        /* <DEDUP_REMOVED lines=11> */
[----:B------:R-:W-:Y:S01]  /*2600*/  LOP3.LUT R23, R23, 0x80000000, R0, 0xf8, !PT ;  /* 0x8000000017177812 */ /* 0x000fe200078ef800 */
[----:B------:R-:W-:Y:S06]  /*2610*/  BRA `(.L_x_3490) ;  /* 0x0000000400947947 */ /* 0x000fec0003800000 */
.L_x_3500:
[----:B------:R-:W2:Y:S02]  /*2620*/  LDG.E.U16 R4, desc[UR36][R4.64] ;  /* 0x0000002404047981 */ /* 0x000ea4000c1e1500 */
[----:B--2---:R-:W-:Y:S01]  /*2630*/  IMAD.U32 R23, R4, 0x10000, RZ ;  /* 0x0001000004177824 */ /* 0x004fe200078e00ff */
[----:B------:R-:W-:Y:S06]  /*2640*/  BRA `(.L_x_3490) ;  /* 0x0000000400887947 */ /* 0x000fec0003800000 */
.L_x_3497:
        /* <DEDUP_REMOVED lines=11> */
.L_x_3504:
        /* <DEDUP_REMOVED lines=20> */
.L_x_3506:
[----:B------:R-:W-:Y:S05]  /*2840*/  BSYNC B0 ;  /* 0x0000000000007941 */ /* 0x000fea0003800000 */
.L_x_3505:
[----:B------:R-:W-:Y:S01]  /*2850*/  IMAD.SHL.U32 R3, R3, 0x100000, RZ ;  /* 0x0010000003037824 */ /* 0x000fe200078e00ff */
[----:B------:R-:W-:-:S04]  /*2860*/  LEA R0, R0, 0x3b800000, 0x17 ;  /* 0x3b80000000007811 */ /* 0x000fc800078eb8ff */
[----:B------:R-:W-:Y:S01]  /*2870*/  LOP3.LUT R23, R0, R3, R23, 0xfe, !PT ;  /* 0x0000000300177212 */ /* 0x000fe200078efe17 */
[----:B------:R-:W-:Y:S06]  /*2880*/  BRA `(.L_x_3490) ;  /* 0x0000000000f87947 */ /* 0x000fec0003800000 */
.L_x_3503:
        /* <DEDUP_REMOVED lines=20> */
.L_x_3508:
[----:B------:R-:W-:Y:S05]  /*29d0*/  BSYNC B0 ;  /* 0x0000000000007941 */ /* 0x000fea0003800000 */
.L_x_3507:
[----:B------:R-:W-:Y:S01]  /*29e0*/  IMAD.SHL.U32 R3, R3, 0x200000, RZ ;  /* 0x0020000003037824 */ /* 0x000fe200078e00ff */
[----:B------:R-:W-:-:S04]  /*29f0*/  LEA R0, R0, 0x37800000, 0x17 ;  /* 0x3780000000007811 */ /* 0x000fc800078eb8ff */
[----:B------:R-:W-:Y:S01]  /*2a00*/  LOP3.LUT R23, R0, R3, R23, 0xfe, !PT ;  /* 0x0000000300177212 */ /* 0x000fe200078efe17 */
[----:B------:R-:W-:Y:S06]  /*2a10*/  BRA `(.L_x_3490) ;  /* 0x0000000000947947 */ /* 0x000fec0003800000 */
.L_x_3502:
        /* <DEDUP_REMOVED lines=14> */
.L_x_3489:
        /* <DEDUP_REMOVED lines=16> */
.L_x_3511:
[----:B------:R-:W-:Y:S01]  /*2c00*/  IMAD.MOV.U32 R23, RZ, RZ, RZ ;  /* 0x000000ffff177224 */ /* 0x000fe200078e00ff */
[----:B------:R-:W-:Y:S06]  /*2c10*/  BRA `(.L_x_3490) ;  /* 0x0000000000147947 */ /* 0x000fec0003800000 */
.L_x_3510:
[----:B------:R-:W2:Y:S02]  /*2c20*/  LDG.E.64 R4, desc[UR36][R4.64] ;  /* 0x0000002404047981 */ /* 0x000ea4000c1e1b00 */
[----:B--2---:R0:W2:Y:S01]  /*2c30*/  I2F.U64 R23, R4 ;  /* 0x0000000400177312 */ /* 0x0040a20000301000 */
[----:B------:R-:W-:Y:S05]  /*2c40*/  BRA `(.L_x_3490) ;  /* 0x0000000000087947 */ /* 0x000fea0003800000 */
.L_x_3509:
[----:B------:R-:W2:Y:S02]  /*2c50*/  LDG.E R4, desc[UR36][R4.64] ;  /* 0x0000002404047981 */ /* 0x000ea4000c1e1900 */
[----:B--2---:R-:W-:-:S07]  /*2c60*/  I2FP.F32.U32 R23, R4 ;  /* 0x0000000400177245 */ /* 0x004fce0000201000 */
.L_x_3490:
[----:B------:R-:W-:Y:S05]  /*2c70*/  BSYNC B6 ;  /* 0x0000000000067941 */ /* 0x000fea0003800000 */
.L_x_3484:
[----:B------:R-:W-:-:S07]  /*2c80*/  VIADD R16, R16, 0x80 ;  /* 0x0000008010107836 */ /* 0x000fce0000000000 */
.L_x_3483:
[----:B------:R-:W-:Y:S05]  /*2c90*/  BSYNC B7 ;  /* 0x0000000000077941 */ /* 0x000fea0003800000 */
.L_x_3482:
[----:B------:R-:W-:Y:S01]  /*2ca0*/  ISETP.GE.AND P0, PT, R16, R17, PT ;  /* 0x000000111000720c */ /* 0x000fe20003f06270 */
[----:B------:R-:W-:-:S12]  /*2cb0*/  BSSY B6, `(.L_x_3512) ;  /* 0x00000e1000067945 */ /* 0x000fd80003800000 */
[----:B------:R-:W-:Y:S05]  /*2cc0*/  @P0 BRA `(.L_x_3513) ;  /* 0x0000000c007c0947 */ /* 0x000fea0003800000 */
[----:B0-2-4-:R-:W0:Y:S01]  /*2cd0*/  LDC.64 R4, c[0x0][0x228] ;  /* 0x00008a00ff047b82 */ /* 0x015e220000000a00 */
        /* <DEDUP_REMOVED lines=19> */
.L_x_3517:
[----:B------:R-:W2:Y:S02]  /*2e10*/  LDG.E.U8 R4, desc[UR36][R4.64] ;  /* 0x0000002404047981 */ /* 0x000ea4000c1e1100 */
[----:B--2---:R-:W-:Y:S01]  /*2e20*/  I2FP.F32.U32 R18, R4 ;  /* 0x0000000400127245 */ /* 0x004fe20000201000 */
[----:B------:R-:W-:Y:S06]  /*2e30*/  BRA `(.L_x_3513) ;  /* 0x0000000c00207947 */ /* 0x000fec0003800000 */
.L_x_3516:
        /* <DEDUP_REMOVED lines=9> */
.L_x_3520:
[----:B------:R-:W2:Y:S02]  /*2ed0*/  LDG.E R4, desc[UR36][R4.64] ;  /* 0x0000002404047981 */ /* 0x000ea4000c1e1900 */
[----:B--2---:R-:W-:Y:S01]  /*2ee0*/  I2FP.F32.S32 R18, R4 ;  /* 0x0000000400127245 */ /* 0x004fe20000201400 */
[----:B------:R-:W-:Y:S06]  /*2ef0*/  BRA `(.L_x_3513) ;  /* 0x0000000800f07947 */ /* 0x000fec0003800000 */
.L_x_3519:
[----:B------:R-:W2:Y:S02]  /*2f00*/  LDG.E.U16 R4, desc[UR36][R4.64] ;  /* 0x0000002404047981 */ /* 0x000ea4000c1e1500 */
[----:B--2---:R0:W2:Y:S01]  /*2f10*/  I2F.S16 R18, R4 ;  /* 0x0000000400127306 */ /* 0x0040a20000101400 */
[----:B------:R-:W-:Y:S05]  /*2f20*/  BRA `(.L_x_3513) ;  /* 0x0000000800e47947 */ /* 0x000fea0003800000 */
.L_x_3515:
        /* <DEDUP_REMOVED lines=8> */
.L_x_3522:
[----:B------:R-:W2:Y:S02]  /*2fb0*/  LDG.E.U16 R4, desc[UR36][R4.64] ;  /* 0x0000002404047981 */ /* 0x000ea4000c1e1500 */
[----:B--2---:R-:W-:Y:S01]  /*2fc0*/  HADD2.F32 R18, -RZ, R4.H0_H0 ;  /* 0x20000004ff127230 */ /* 0x004fe20000004100 */
[----:B------:R-:W-:Y:S06]  /*2fd0*/  BRA `(.L_x_3513) ;  /* 0x0000000800b87947 */ /* 0x000fec0003800000 */
.L_x_3521:
        /* <DEDUP_REMOVED lines=8> */
.L_x_3524:
[----:B------:R-:W2:Y:S02]  /*3060*/  LDG.E.U16 R4, desc[UR36][R4.64] ;  /* 0x0000002404047981 */ /* 0x000ea4000c1e1500 */
[----:B--2---:R-:W-:Y:S01]  /*3070*/  HADD2.F32 R18, -RZ, R4.H0_H0 ;  /* 0x20000004ff127230 */ /* 0x004fe20000004100 */
[----:B------:R-:W-:Y:S06]  /*3080*/  BRA `(.L_x_3513) ;  /* 0x00000008008c7947 */ /* 0x000fec0003800000 */
.L_x_3523:
[----:B------:R-:W2:Y:S01]  /*3090*/  LDG.E.64 R4, desc[UR36][R4.64] ;  /* 0x0000002404047981 */ /* 0x000ea2000c1e1b00 */
[----:B------:R-:W-:Y:S01]  /*30a0*/  UMOV UR4, 0xf0000000 ;  /* 0xf000000000047882 */ /* 0x000fe20000000000 */
[----:B------:R-:W-:Y:S01]  /*30b0*/  UMOV UR5, 0x380fffff ;  /* 0x380fffff00057882 */ /* 0x000fe20000000000 */
[----:B--2---:R-:W0:Y:S01]  /*30c0*/  F2F.F32.F64 R18, R4 ;  /* 0x0000000400127310 */ /* 0x004e220000301000 */
[----:B------:R-:W-:-:S14]  /*30d0*/  DSETP.GEU.AND P0, PT, |R4|, UR4, PT ;  /* 0x0000000404007e2a */ /* 0x000fdc000bf0e200 */
[----:B0-----:R-:W-:Y:S01]  /*30e0*/  @!P0 FMUL R18, R18, 1.175494350822287508e-38 ;  /* 0x0080000012128820 */ /* 0x001fe20000400000 */
[----:B------:R-:W-:Y:S06]  /*30f0*/  BRA `(.L_x_3513) ;  /* 0x0000000800707947 */ /* 0x000fec0003800000 */
.L_x_3514:
        /* <DEDUP_REMOVED lines=12> */
.L_x_3527:
[----:B------:R-:W2:Y:S01]  /*31c0*/  LDG.E.64 R4, desc[UR36][R4.64] ;  /* 0x0000002404047981 */ /* 0x000ea2000c1e1b00 */
[----:B------:R-:W-:Y:S01]  /*31d0*/  UMOV UR4, 0xf0000000 ;  /* 0xf000000000047882 */ /* 0x000fe20000000000 */
[----:B------:R-:W-:Y:S01]  /*31e0*/  UMOV UR5, 0x380fffff ;  /* 0x380fffff00057882 */ /* 0x000fe20000000000 */
[----:B--2---:R-:W0:Y:S01]  /*31f0*/  F2F.F32.F64 R18, R4 ;  /* 0x0000000400127310 */ /* 0x004e220000301000 */
[----:B------:R-:W-:-:S14]  /*3200*/  DSETP.GEU.AND P0, PT, |R4|, UR4, PT ;  /* 0x0000000404007e2a */ /* 0x000fdc000bf0e200 */
[----:B0-----:R-:W-:Y:S01]  /*3210*/  @!P0 FMUL R18, R18, 1.175494350822287508e-38 ;  /* 0x0080000012128820 */ /* 0x001fe20000400000 */
[----:B------:R-:W-:Y:S06]  /*3220*/  BRA `(.L_x_3513) ;  /* 0x0000000800247947 */ /* 0x000fec0003800000 */
.L_x_3526:
        /* <DEDUP_REMOVED lines=26> */
.L_x_3529:
        /* <DEDUP_REMOVED lines=13> */
.L_x_3528:
[----:B------:R-:W2:Y:S02]  /*34a0*/  LDG.E.U16 R4, desc[UR36][R4.64] ;  /* 0x0000002404047981 */ /* 0x000ea4000c1e1500 */
[----:B--2---:R-:W-:Y:S01]  /*34b0*/  IMAD.U32 R18, R4, 0x10000, RZ ;  /* 0x0001000004127824 */ /* 0x004fe200078e00ff */
[----:B------:R-:W-:Y:S06]  /*34c0*/  BRA `(.L_x_3513) ;  /* 0x00000004007c7947 */ /* 0x000fec0003800000 */
.L_x_3525:
        /* <DEDUP_REMOVED lines=11> */
.L_x_3532:
[----:B------:R-:W2:Y:S02]  /*3580*/  LDG.E.U8 R3, desc[UR36][R4.64] ;  /* 0x0000002404037981 */ /* 0x000ea4000c1e1100 */
        /* <DEDUP_REMOVED lines=18> */
.L_x_3534:
[----:B------:R-:W-:Y:S05]  /*36b0*/  BSYNC B0 ;  /* 0x0000000000007941 */ /* 0x000fea0003800000 */
.L_x_3533:
[----:B------:R-:W-:Y:S01]  /*36c0*/  IMAD.SHL.U32 R3, R3, 0x100000, RZ ;  /* 0x0010000003037824 */ /* 0x000fe200078e00ff */
[----:B------:R-:W-:-:S04]  /*36d0*/  LEA R5, R0, 0x3b800000, 0x17 ;  /* 0x3b80000000057811 */ /* 0x000fc800078eb8ff */
[----:B------:R-:W-:Y:S01]  /*36e0*/  LOP3.LUT R18, R5, R3, R18, 0xfe, !PT ;  /* 0x0000000305127212 */ /* 0x000fe200078efe12 */
[----:B------:R-:W-:Y:S06]  /*36f0*/  BRA `(.L_x_3513) ;  /* 0x0000000000f07947 */ /* 0x000fec0003800000 */
.L_x_3531:
        /* <DEDUP_REMOVED lines=19> */
.L_x_3536:
[----:B------:R-:W-:Y:S05]  /*3830*/  BSYNC B0 ;  /* 0x0000000000007941 */ /* 0x000fea0003800000 */
.L_x_3535:
[----:B------:R-:W-:Y:S01]  /*3840*/  IMAD.SHL.U32 R3, R3, 0x200000, RZ ;  /* 0x0020000003037824 */ /* 0x000fe200078e00ff */
[----:B------:R-:W-:-:S04]  /*3850*/  LEA R5, R0, 0x37800000, 0x17 ;  /* 0x3780000000057811 */ /* 0x000fc800078eb8ff */
[----:B------:R-:W-:Y:S01]  /*3860*/  LOP3.LUT R18, R5, R3, R18, 0xfe, !PT ;  /* 0x0000000305127212 */ /* 0x000fe200078efe12 */
[----:B------:R-:W-:Y:S06]  /*3870*/  BRA `(.L_x_3513) ;  /* 0x0000000000907947 */ /* 0x000fec0003800000 */
.L_x_3530:
        /* <DEDUP_REMOVED lines=14> */
.L_x_3518:
        /* <DEDUP_REMOVED lines=16> */
.L_x_3539:
[----:B------:R-:W-:Y:S05]  /*3a60*/  BRA `(.L_x_3513) ;  /* 0x0000000000147947 */ /* 0x000fea0003800000 */
.L_x_3538:
[----:B------:R-:W2:Y:S02]  /*3a70*/  LDG.E.64 R18, desc[UR36][R4.64] ;  /* 0x0000002404127981 */ /* 0x000ea4000c1e1b00 */
[----:B--2---:R0:W2:Y:S01]  /*3a80*/  I2F.U64 R18, R18 ;  /* 0x0000001200127312 */ /* 0x0040a20000301000 */
[----:B------:R-:W-:Y:S05]  /*3a90*/  BRA `(.L_x_3513) ;  /* 0x0000000000087947 */ /* 0x000fea0003800000 */
.L_x_3537:
[----:B------:R-:W2:Y:S02]  /*3aa0*/  LDG.E R4, desc[UR36][R4.64] ;  /* 0x0000002404047981 */ /* 0x000ea4000c1e1900 */
[----:B--2---:R-:W-:-:S07]  /*3ab0*/  I2FP.F32.U32 R18, R4 ;  /* 0x0000000400127245 */ /* 0x004fce0000201000 */
.L_x_3513:
[----:B------:R-:W-:Y:S05]  /*3ac0*/  BSYNC B6 ;  /* 0x0000000000067941 */ /* 0x000fea0003800000 */
.L_x_3512:
[----:B0-----:R-:W0:Y:S01]  /*3ad0*/  S2R R19, SR_TID.X ;  /* 0x0000000000137919 */ /* 0x001e220000002100 */
[----:B------:R-:W1:Y:S01]  /*3ae0*/  LDC.U8 R16, c[0x0][0x23c] ;  /* 0x00008f00ff107b82 */ /* 0x000e620000000000 */
[----:B------:R-:W-:Y:S01]  /*3af0*/  BSSY B0, `(.L_x_3540) ;  /* 0x000001a000007945 */ /* 0x000fe20003800000 */
[CC--:B0-----:R-:W-:Y:S01]  /*3b00*/  ISETP.GE.AND P2, PT, R19.reuse, R17.reuse, PT ;  /* 0x000000111300720c */ /* 0x0c1fe20003f46270 */
[C---:B------:R-:W-:Y:S02]  /*3b10*/  VIADD R0, R19.reuse, 0x100 ;  /* 0x0000010013007836 */ /* 0x040fe40000000000 */
[C---:B--2-4-:R-:W-:Y:S02]  /*3b20*/  VIADD R4, R19.reuse, 0x180 ;  /* 0x0000018013047836 */ /* 0x054fe40000000000 */
[----:B------:R-:W-:Y:S01]  /*3b30*/  VIADD R26, R19, 0x80 ;  /* 0x00000080131a7836 */ /* 0x000fe20000000000 */
[-C--:B------:R-:W-:Y:S02]  /*3b40*/  ISETP.GE.AND P0, PT, R0, R17.reuse, PT ;  /* 0x000000110000720c */ /* 0x080fe40003f06270 */
[----:B------:R-:W-:-:S02]  /*3b50*/  ISETP.GE.AND P1, PT, R4, R17, PT ;  /* 0x000000110400720c */ /* 0x000fc40003f26270 */
[----:B------:R-:W-:-:S03]  /*3b60*/  ISETP.GE.AND P5, PT, R26, R17, PT ;  /* 0x000000111a00720c */ /* 0x000fc60003fa6270 */
[----:B------:R-:W-:Y:S10]  /*3b70*/  @P2 BRA `(.L_x_3541) ;  /* 0x0000000000442947 */ /* 0x000ff40003800000 */
[----:B------:R-:W-:Y:S01]  /*3b80*/  ULDC UR4, c[0x0][0x218] ;  /* 0x0000860000047ab9 */ /* 0x000fe20000000800 */
[----:B-1-3-5:R-:W-:Y:S01]  /*3b90*/  FADD.FTZ R3, |R22|, -RZ ;  /* 0x800000ff16037221 */ /* 0x02afe20000010200 */
[----:B------:R-:W-:-:S05]  /*3ba0*/  FADD.FTZ R0, -RZ, |UR4| ;  /* 0x40000004ff007e21 */ /* 0x000fca0008010100 */
[CC--:B------:R-:W-:Y:S02]  /*3bb0*/  VIMNMX R4, R0.reuse, R3.reuse, !PT ;  /* 0x0000000300047248 */ /* 0x0c0fe40007fe0100 */
[----:B------:R-:W-:Y:S02]  /*3bc0*/  VIMNMX R0, R0, R3, PT ;  /* 0x0000000300007248 */ /* 0x000fe40003fe0100 */
[----:B------:R-:W-:Y:S02]  /*3bd0*/  LOP3.LUT R5, R4, 0xfe000000, RZ, 0xc0, !PT ;  /* 0xfe00000004057812 */ /* 0x000fe400078ec0ff */
[----:B------:R-:W-:Y:S02]  /*3be0*/  FSETP.NEU.FTZ.AND P3, PT, R0, RZ, PT ;  /* 0x000000ff0000720b */ /* 0x000fe40003f7d000 */
[C---:B------:R-:W-:Y:S02]  /*3bf0*/  IADD3 R3, -R5.reuse, 0x7e800000, RZ ;  /* 0x7e80000005037810 */ /* 0x040fe40007ffe1ff */
[----:B------:R-:W-:-:S02]  /*3c00*/  LOP3.LUT R5, R5, 0x800000, RZ, 0xfc, !PT ;  /* 0x0080000005057812 */ /* 0x000fc400078efcff */
[C---:B------:R-:W-:Y:S01]  /*3c10*/  FSETP.NEU.FTZ.AND P4, PT, R0.reuse, +INF , PT ;  /* 0x7f8000000000780b */ /* 0x040fe20003f9d000 */
[-C--:B------:R-:W-:Y:S01]  /*3c20*/  FMUL.FTZ R6, R0, R3.reuse ;  /* 0x0000000300067220 */ /* 0x080fe20000410000 */
[----:B------:R-:W-:-:S03]  /*3c30*/  FMUL.FTZ R3, R4, R3 ;  /* 0x0000000304037220 */ /* 0x000fc60000410000 */
[----:B------:R-:W-:-:S04]  /*3c40*/  FMUL.FTZ R6, R6, R6 ;  /* 0x0000000606067220 */ /* 0x000fc80000410000 */
[----:B------:R-:W-:-:S06]  /*3c50*/  FFMA.FTZ R6, R3, R3, R6 ;  /* 0x0000000303067223 */ /* 0x000fcc0000010006 */
[----:B------:R-:W0:Y:S02]  /*3c60*/  MUFU.SQRT R6, R6 ;  /* 0x0000000600067308 */ /* 0x000e240000002000 */
[----:B0-----:R-:W-:-:S05]  /*3c70*/  @P3 FMUL.FTZ R4, R6, R5 ;  /* 0x0000000506043220 */ /* 0x001fca0000410000 */
[----:B------:R-:W-:-:S07]  /*3c80*/  FSEL R4, R4, +INF , P4 ;  /* 0x7f80000004047808 */ /* 0x000fce0002000000 */
.L_x_3541:
[----:B------:R-:W-:Y:S05]  /*3c90*/  BSYNC B0 ;  /* 0x0000000000007941 */ /* 0x000fea0003800000 */
.L_x_3540:
[----:B------:R-:W-:Y:S04]  /*3ca0*/  BSSY B0, `(.L_x_3542) ;  /* 0x0000013000007945 */ /* 0x000fe80003800000 */
[----:B------:R-:W-:Y:S05]  /*3cb0*/  @P5 BRA `(.L_x_3543) ;  /* 0x0000000000445947 */ /* 0x000fea0003800000 */
[----:B------:R-:W-:Y:S01]  /*3cc0*/  ULDC UR4, c[0x0][0x218] ;  /* 0x0000860000047ab9 */ /* 0x000fe20000000800 */
[----:B-----5:R-:W-:Y:S01]  /*3cd0*/  FADD.FTZ R24, |R24|, -RZ ;  /* 0x800000ff18187221 */ /* 0x020fe20000010200 */
[----:B------:R-:W-:-:S05]  /*3ce0*/  FADD.FTZ R3, -RZ, |UR4| ;  /* 0x40000004ff037e21 */ /* 0x000fca0008010100 */
[CC--:B-1-3--:R-:W-:Y:S02]  /*3cf0*/  VIMNMX R22, R3.reuse, R24.reuse, !PT ;  /* 0x0000001803167248 */ /* 0x0cafe40007fe0100 */
[----:B------:R-:W-:Y:S02]  /*3d00*/  VIMNMX R24, R3, R24, PT ;  /* 0x0000001803187248 */ /* 0x000fe40003fe0100 */
[----:B------:R-:W-:Y:S02]  /*3d10*/  LOP3.LUT R0, R22, 0xfe000000, RZ, 0xc0, !PT ;  /* 0xfe00000016007812 */ /* 0x000fe400078ec0ff */
[----:B------:R-:W-:Y:S02]  /*3d20*/  FSETP.NEU.FTZ.AND P3, PT, R24, RZ, PT ;  /* 0x000000ff1800720b */ /* 0x000fe40003f7d000 */
[----:B------:R-:W-:Y:S02]  /*3d30*/  IADD3 R3, -R0, 0x7e800000, RZ ;  /* 0x7e80000000037810 */ /* 0x000fe40007ffe1ff */
[----:B------:R-:W-:-:S03]  /*3d40*/  FSETP.NEU.FTZ.AND P4, PT, R24, +INF , PT ;  /* 0x7f8000001800780b */ /* 0x000fc60003f9d000 */
[-C--:B------:R-:W-:Y:S01]  /*3d50*/  FMUL.FTZ R5, R24, R3.reuse ;  /* 0x0000000318057220 */ /* 0x080fe20000410000 */
[----:B------:R-:W-:-:S03]  /*3d60*/  FMUL.FTZ R3, R22, R3 ;  /* 0x0000000316037220 */ /* 0x000fc60000410000 */
[----:B------:R-:W-:-:S04]  /*3d70*/  FMUL.FTZ R6, R5, R5 ;  /* 0x0000000505067220 */ /* 0x000fc80000410000 */
[----:B------:R-:W-:Y:S01]  /*3d80*/  FFMA.FTZ R6, R3, R3, R6 ;  /* 0x0000000303067223 */ /* 0x000fe20000010006 */
[----:B------:R-:W-:-:S05]  /*3d90*/  LOP3.LUT R3, R0, 0x800000, RZ, 0xfc, !PT ;  /* 0x0080000000037812 */ /* 0x000fca00078efcff */
[----:B------:R-:W0:Y:S02]  /*3da0*/  MUFU.SQRT R6, R6 ;  /* 0x0000000600067308 */ /* 0x000e240000002000 */
[----:B0-----:R-:W-:-:S05]  /*3db0*/  @P3 FMUL.FTZ R22, R6, R3 ;  /* 0x0000000306163220 */ /* 0x001fca0000410000 */
[----:B------:R-:W-:-:S07]  /*3dc0*/  FSEL R22, R22, +INF , P4 ;  /* 0x7f80000016167808 */ /* 0x000fce0002000000 */
.L_x_3543:
[----:B------:R-:W-:Y:S05]  /*3dd0*/  BSYNC B0 ;  /* 0x0000000000007941 */ /* 0x000fea0003800000 */
.L_x_3542:
[----:B------:R-:W-:Y:S04]  /*3de0*/  BSSY B0, `(.L_x_3544) ;  /* 0x0000013000007945 */ /* 0x000fe80003800000 */
[----:B------:R-:W-:Y:S05]  /*3df0*/  @P0 BRA `(.L_x_3545) ;  /* 0x0000000000440947 */ /* 0x000fea0003800000 */
[----:B------:R-:W-:Y:S01]  /*3e00*/  ULDC UR4, c[0x0][0x218] ;  /* 0x0000860000047ab9 */ /* 0x000fe20000000800 */
[----:B-----5:R-:W-:Y:S01]  /*3e10*/  FADD.FTZ R23, |R23|, -RZ ;  /* 0x800000ff17177221 */ /* 0x020fe20000010200 */
[----:B------:R-:W-:-:S05]  /*3e20*/  FADD.FTZ R6, -RZ, |UR4| ;  /* 0x40000004ff067e21 */ /* 0x000fca0008010100 */
[CC--:B------:R-:W-:Y:S02]  /*3e30*/  VIMNMX R24, R6.reuse, R23.reuse, !PT ;  /* 0x0000001706187248 */ /* 0x0c0fe40007fe0100 */
[----:B------:R-:W-:Y:S02]  /*3e40*/  VIMNMX R23, R6, R23, PT ;  /* 0x0000001706177248 */ /* 0x000fe40003fe0100 */
[----:B------:R-:W-:Y:S02]  /*3e50*/  LOP3.LUT R0, R24, 0xfe000000, RZ, 0xc0, !PT ;  /* 0xfe00000018007812 */ /* 0x000fe400078ec0ff */
[C---:B------:R-:W-:Y:S02]  /*3e60*/  FSETP.NEU.FTZ.AND P0, PT, R23.reuse, RZ, PT ;  /* 0x000000ff1700720b */ /* 0x040fe40003f1d000 */
        /* <DEDUP_REMOVED lines=10> */
.L_x_3545:
[----:B------:R-:W-:Y:S05]  /*3f10*/  BSYNC B0 ;  /* 0x0000000000007941 */ /* 0x000fea0003800000 */
.L_x_3544:
        /* <DEDUP_REMOVED lines=19> */
.L_x_3547:
[----:B------:R-:W-:Y:S05]  /*4050*/  BSYNC B0 ;  /* 0x0000000000007941 */ /* 0x000fea0003800000 */
.L_x_3546:
[----:B------:R-:W-:Y:S04]  /*4060*/  BSSY B6, `(.L_x_3548) ;  /* 0x0000100000067945 */ /* 0x000fe80003800000 */
[----:B------:R-:W-:Y:S05]  /*4070*/  @P2 BRA `(.L_x_3549) ;  /* 0x0000000c00f82947 */ /* 0x000fea0003800000 */
[----:B------:R-:W0:Y:S01]  /*4080*/  LDC.64 R8, c[0x0][0x220] ;  /* 0x00008800ff087b82 */ /* 0x000e220000000a00 */
[----:B-1----:R-:W-:Y:S01]  /*4090*/  PRMT R0, R16, 0x9910, RZ ;  /* 0x0000991010007816 */ /* 0x002fe200000000ff */
        /* <DEDUP_REMOVED lines=15> */
[----:B------:R-:W0:Y:S01]  /*4190*/  F2I.FTZ.TRUNC.NTZ R3, R4 ;  /* 0x0000000400037305 */ /* 0x000e22000021f100 */
[----:B------:R-:W-:Y:S01]  /*41a0*/  IMAD.MOV.U32 R19, RZ, RZ, R26 ;  /* 0x000000ffff137224 */ /* 0x000fe200078e001a */
[----:B0-----:R0:W-:Y:S01]  /*41b0*/  STG.E.U8 desc[UR36][R8.64], R3 ;  /* 0x0000000308007986 */ /* 0x0011e2000c101124 */
[----:B------:R-:W-:Y:S05]  /*41c0*/  BRA `(.L_x_3549) ;  /* 0x0000000c00a47947 */ /* 0x000fea0003800000 */
.L_x_3553:
[----:B------:R-:W0:Y:S01]  /*41d0*/  F2I.S64.TRUNC R4, R4 ;  /* 0x0000000400047311 */ /* 0x000e22000020d900 */
[----:B------:R-:W-:Y:S02]  /*41e0*/  IMAD.MOV.U32 R19, RZ, RZ, R26 ;  /* 0x000000ffff137224 */ /* 0x000fe400078e001a */
[----:B0-----:R-:W-:-:S05]  /*41f0*/  IMAD.MOV.U32 R3, RZ, RZ, R4 ;  /* 0x000000ffff037224 */ /* 0x001fca00078e0004 */
[----:B------:R0:W-:Y:S01]  /*4200*/  STG.E.U8 desc[UR36][R8.64], R3 ;  /* 0x0000000308007986 */ /* 0x0001e2000c101124 */
[----:B------:R-:W-:Y:S05]  /*4210*/  BRA `(.L_x_3549) ;  /* 0x0000000c00907947 */ /* 0x000fea0003800000 */
.L_x_3552:
[----:B------:R-:W-:-:S13]  /*4220*/  ISETP.NE.AND P0, PT, R0, 0x2, PT ;  /* 0x000000020000780c */ /* 0x000fda0003f05270 */
[----:B------:R-:W-:Y:S05]  /*4230*/  @!P0 BRA `(.L_x_3555) ;  /* 0x0000000000308947 */ /* 0x000fea0003800000 */
[----:B------:R-:W-:-:S13]  /*4240*/  ISETP.NE.AND P0, PT, R0, 0x3, PT ;  /* 0x000000030000780c */ /* 0x000fda0003f05270 */
[----:B------:R-:W-:Y:S05]  /*4250*/  @!P0 BRA `(.L_x_3556) ;  /* 0x0000000000188947 */ /* 0x000fea0003800000 */
[----:B------:R-:W-:-:S13]  /*4260*/  ISETP.NE.AND P0, PT, R0, 0x4, PT ;  /* 0x000000040000780c */ /* 0x000fda0003f05270 */
[----:B------:R-:W-:Y:S05]  /*4270*/  @P0 BRA `(.L_x_3554) ;  /* 0x0000000c00140947 */ /* 0x000fea0003800000 */
[----:B------:R-:W0:Y:S01]  /*4280*/  F2I.S64.TRUNC R4, R4 ;  /* 0x0000000400047311 */ /* 0x000e22000020d900 */
[----:B------:R-:W-:Y:S01]  /*4290*/  IMAD.MOV.U32 R19, RZ, RZ, R26 ;  /* 0x000000ffff137224 */ /* 0x000fe200078e001a */
[----:B0-----:R2:W-:Y:S01]  /*42a0*/  STG.E.64 desc[UR36][R8.64], R4 ;  /* 0x0000000408007986 */ /* 0x0015e2000c101b24 */
[----:B------:R-:W-:Y:S05]  /*42b0*/  BRA `(.L_x_3549) ;  /* 0x0000000c00687947 */ /* 0x000fea0003800000 */
.L_x_3556:
[----:B------:R-:W0:Y:S01]  /*42c0*/  F2I.FTZ.TRUNC.NTZ R3, R4 ;  /* 0x0000000400037305 */ /* 0x000e22000021f100 */
[----:B------:R-:W-:Y:S01]  /*42d0*/  IMAD.MOV.U32 R19, RZ, RZ, R26 ;  /* 0x000000ffff137224 */ /* 0x000fe200078e001a */
[----:B0-----:R4:W-:Y:S01]  /*42e0*/  STG.E desc[UR36][R8.64], R3 ;  /* 0x0000000308007986 */ /* 0x0019e2000c101924 */
[----:B------:R-:W-:Y:S05]  /*42f0*/  BRA `(.L_x_3549) ;  /* 0x0000000c00587947 */ /* 0x000fea0003800000 */
.L_x_3555:
[----:B------:R-:W0:Y:S01]  /*4300*/  F2I.FTZ.TRUNC.NTZ R3, R4 ;  /* 0x0000000400037305 */ /* 0x000e22000021f100 */
[----:B------:R-:W-:Y:S01]  /*4310*/  IMAD.MOV.U32 R19, RZ, RZ, R26 ;  /* 0x000000ffff137224 */ /* 0x000fe200078e001a */
[----:B0-----:R0:W-:Y:S01]  /*4320*/  STG.E.U16 desc[UR36][R8.64], R3 ;  /* 0x0000000308007986 */ /* 0x0011e2000c101524 */
[----:B------:R-:W-:Y:S05]  /*4330*/  BRA `(.L_x_3549) ;  /* 0x0000000c00487947 */ /* 0x000fea0003800000 */
.L_x_3551:
[----:B------:R-:W-:-:S13]  /*4340*/  ISETP.GT.AND P0, PT, R0, 0x6, PT ;  /* 0x000000060000780c */ /* 0x000fda0003f04270 */
[----:B------:R-:W-:Y:S05]  /*4350*/  @P0 BRA `(.L_x_3557) ;  /* 0x00000000002c0947 */ /* 0x000fea0003800000 */
[----:B------:R-:W-:-:S13]  /*4360*/  ISETP.NE.AND P0, PT, R0, 0x5, PT ;  /* 0x000000050000780c */ /* 0x000fda0003f05270 */
[----:B------:R-:W-:Y:S05]  /*4370*/  @!P0 BRA `(.L_x_3558) ;  /* 0x0000000000148947 */ /* 0x000fea0003800000 */
[----:B------:R-:W-:-:S13]  /*4380*/  ISETP.NE.AND P0, PT, R0, 0x6, PT ;  /* 0x000000060000780c */ /* 0x000fda0003f05270 */
[----:B------:R-:W-:Y:S05]  /*4390*/  @P0 BRA `(.L_x_3554) ;  /* 0x0000000800cc0947 */ /* 0x000fea0003800000 */
[----:B------:R0:W-:Y:S01]  /*43a0*/  STG.E desc[UR36][R8.64], R4 ;  /* 0x0000000408007986 */ /* 0x0001e2000c101924 */
[----:B------:R-:W-:Y:S01]  /*43b0*/  IMAD.MOV.U32 R19, RZ, RZ, R26 ;  /* 0x000000ffff137224 */ /* 0x000fe200078e001a */
[----:B------:R-:W-:Y:S06]  /*43c0*/  BRA `(.L_x_3549) ;  /* 0x0000000c00247947 */ /* 0x000fec0003800000 */
.L_x_3558:
[----:B------:R-:W-:Y:S01]  /*43d0*/  F2FP.F16.F32.PACK_AB R4, RZ, R4 ;  /* 0x00000004ff04723e */ /* 0x000fe200000000ff */
[----:B------:R-:W-:-:S04]  /*43e0*/  IMAD.MOV.U32 R19, RZ, RZ, R26 ;  /* 0x000000ffff137224 */ /* 0x000fc800078e001a */
[----:B------:R0:W-:Y:S01]  /*43f0*/  STG.E.U16 desc[UR36][R8.64], R4 ;  /* 0x0000000408007986 */ /* 0x0001e2000c101524 */
[----:B------:R-:W-:Y:S05]  /*4400*/  BRA `(.L_x_3549) ;  /* 0x0000000c00147947 */ /* 0x000fea0003800000 */
.L_x_3557:
[----:B------:R-:W-:-:S13]  /*4410*/  ISETP.NE.AND P0, PT, R0, 0x7, PT ;  /* 0x000000070000780c */ /* 0x000fda0003f05270 */
[----:B------:R-:W-:Y:S05]  /*4420*/  @!P0 BRA `(.L_x_3559) ;  /* 0x0000000000348947 */ /* 0x000fea0003800000 */
[----:B------:R-:W-:-:S13]  /*4430*/  ISETP.NE.AND P0, PT, R0, 0x8, PT ;  /* 0x000000080000780c */ /* 0x000fda0003f05270 */
[----:B------:R-:W-:Y:S05]  /*4440*/  @!P0 BRA `(.L_x_3560) ;  /* 0x0000000000188947 */ /* 0x000fea0003800000 */
[----:B------:R-:W-:-:S13]  /*4450*/  ISETP.NE.AND P0, PT, R0, 0x9, PT ;  /* 0x000000090000780c */ /* 0x000fda0003f05270 */
[----:B------:R-:W-:Y:S05]  /*4460*/  @P0 BRA `(.L_x_3554) ;  /* 0x0000000800980947 */ /* 0x000fea0003800000 */
[----:B------:R-:W-:Y:S02]  /*4470*/  IMAD.MOV.U32 R5, RZ, RZ, RZ ;  /* 0x000000ffff057224 */ /* 0x000fe400078e00ff */
[----:B------:R-:W-:-:S03]  /*4480*/  IMAD.MOV.U32 R19, RZ, RZ, R26 ;  /* 0x000000ffff137224 */ /* 0x000fc600078e001a */
[----:B------:R0:W-:Y:S01]  /*4490*/  STG.E.64 desc[UR36][R8.64], R4 ;  /* 0x0000000408007986 */ /* 0x0001e2000c101b24 */
[----:B------:R-:W-:Y:S05]  /*44a0*/  BRA `(.L_x_3549) ;  /* 0x0000000800ec7947 */ /* 0x000fea0003800000 */
.L_x_3560:
[----:B------:R-:W-:Y:S01]  /*44b0*/  F2FP.F16.F32.PACK_AB R3, RZ, R4 ;  /* 0x00000004ff03723e */ /* 0x000fe200000000ff */
[----:B------:R-:W-:-:S03]  /*44c0*/  IMAD.MOV.U32 R19, RZ, RZ, R26 ;  /* 0x000000ffff137224 */ /* 0x000fc600078e001a */
[----:B------:R-:W-:-:S05]  /*44d0*/  PRMT R3, R3, 0x5410, RZ ;  /* 0x0000541003037816 */ /* 0x000fca00000000ff */
[----:B------:R0:W-:Y:S01]  /*44e0*/  STG.E desc[UR36][R8.64], R3 ;  /* 0x0000000308007986 */ /* 0x0001e2000c101924 */
[----:B------:R-:W-:Y:S05]  /*44f0*/  BRA `(.L_x_3549) ;  /* 0x0000000800d87947 */ /* 0x000fea0003800000 */
.L_x_3559:
[----:B------:R-:W-:Y:S01]  /*4500*/  FMUL.FTZ R4, R4, 1 ;  /* 0x3f80000004047820 */ /* 0x000fe20000410000 */
[----:B------:R-:W-:-:S05]  /*4510*/  IMAD.MOV.U32 R19, RZ, RZ, R26 ;  /* 0x000000ffff137224 */ /* 0x000fca00078e001a */
[----:B------:R-:W0:Y:S02]  /*4520*/  F2F.F64.F32 R4, R4 ;  /* 0x0000000400047310 */ /* 0x000e240000201800 */
[----:B0-----:R0:W-:Y:S01]  /*4530*/  STG.E.64 desc[UR36][R8.64], R4 ;  /* 0x0000000408007986 */ /* 0x0011e2000c101b24 */
[----:B------:R-:W-:Y:S05]  /*4540*/  BRA `(.L_x_3549) ;  /* 0x0000000800c47947 */ /* 0x000fea0003800000 */
.L_x_3550:
        /* <DEDUP_REMOVED lines=8> */
[----:B------:R-:W-:Y:S01]  /*45d0*/  FSETP.NEU.FTZ.AND P0, PT, R4, RZ, PT ;  /* 0x000000ff0400720b */ /* 0x000fe20003f1d000 */
[----:B------:R-:W-:-:S03]  /*45e0*/  IMAD.MOV.U32 R19, RZ, RZ, R26 ;  /* 0x000000ffff137224 */ /* 0x000fc600078e001a */
[----:B------:R-:W-:-:S05]  /*45f0*/  SEL R3, RZ, 0x1, !P0 ;  /* 0x00000001ff037807 */ /* 0x000fca0004000000 */
[----:B------:R0:W-:Y:S01]  /*4600*/  STG.E.U8 desc[UR36][R8.64], R3 ;  /* 0x0000000308007986 */ /* 0x0001e2000c101124 */
[----:B------:R-:W-:Y:S05]  /*4610*/  BRA `(.L_x_3549) ;  /* 0x0000000800907947 */ /* 0x000fea0003800000 */
.L_x_3563:
[----:B------:R-:W-:Y:S01]  /*4620*/  FMUL.FTZ R4, R4, 1 ;  /* 0x3f80000004047820 */ /* 0x000fe20000410000 */
[----:B------:R-:W-:Y:S01]  /*4630*/  CS2R R6, SRZ ;  /* 0x0000000000067805 */ /* 0x000fe2000001ff00 */
[----:B------:R-:W-:-:S04]  /*4640*/  IMAD.MOV.U32 R19, RZ, RZ, R26 ;  /* 0x000000ffff137224 */ /* 0x000fc800078e001a */
[----:B------:R-:W0:Y:S02]  /*4650*/  F2F.F64.F32 R4, R4 ;  /* 0x0000000400047310 */ /* 0x000e240000201800 */
[----:B0-----:R0:W-:Y:S01]  /*4660*/  STG.E.128 desc[UR36][R8.64], R4 ;  /* 0x0000000408007986 */ /* 0x0011e2000c101d24 */
[----:B------:R-:W-:Y:S05]  /*4670*/  BRA `(.L_x_3549) ;  /* 0x0000000800787947 */ /* 0x000fea0003800000 */
.L_x_3562:
        /* <DEDUP_REMOVED lines=20> */
.L_x_3567:
[----:B------:R-:W-:Y:S05]  /*47c0*/  BSYNC B0 ;  /* 0x0000000000007941 */ /* 0x000fea0003800000 */
.L_x_3566:
[----:B------:R-:W-:Y:S01]  /*47d0*/  LOP3.LUT R5, R0, R5, RZ, 0xfc, !PT ;  /* 0x0000000500057212 */ /* 0x000fe200078efcff */
[----:B------:R-:W-:-:S04]  /*47e0*/  IMAD.MOV.U32 R19, RZ, RZ, R26 ;  /* 0x000000ffff137224 */ /* 0x000fc800078e001a */
[----:B------:R0:W-:Y:S01]  /*47f0*/  STG.E.U8 desc[UR36][R8.64], R5 ;  /* 0x0000000508007986 */ /* 0x0001e2000c101124 */
[----:B------:R-:W-:Y:S05]  /*4800*/  BRA `(.L_x_3549) ;  /* 0x0000000800147947 */ /* 0x000fea0003800000 */
.L_x_3565:
        /* <DEDUP_REMOVED lines=12> */
.L_x_3569:
[----:B------:R-:W-:Y:S01]  /*48d0*/  IMAD.MOV.U32 R0, RZ, RZ, 0x7f ;  /* 0x0000007fff007424 */ /* 0x000fe200078e00ff */
[----:B------:R-:W-:-:S04]  /*48e0*/  ISETP.GT.U32.AND P0, PT, R5, 0x7f800000, PT ;  /* 0x7f8000000500780c */ /* 0x000fc80003f04070 */
[----:B------:R-:W-:-:S09]  /*48f0*/  SEL R0, R0, 0x7c, P0 ;  /* 0x0000007c00007807 */ /* 0x000fd20000000000 */
.L_x_3570:
[----:B------:R-:W-:Y:S05]  /*4900*/  BSYNC B0 ;  /* 0x0000000000007941 */ /* 0x000fea0003800000 */
.L_x_3568:
[----:B------:R-:W-:Y:S01]  /*4910*/  LOP3.LUT R4, R4, 0x80000000, RZ, 0xc0, !PT ;  /* 0x8000000004047812 */ /* 0x000fe200078ec0ff */
[----:B------:R-:W-:-:S03]  /*4920*/  IMAD.MOV.U32 R19, RZ, RZ, R26 ;  /* 0x000000ffff137224 */ /* 0x000fc600078e001a */
[----:B------:R-:W-:-:S04]  /*4930*/  SHF.R.U32.HI R3, RZ, 0x18, R4 ;  /* 0x00000018ff037819 */ /* 0x000fc80000011604 */
[----:B------:R-:W-:-:S05]  /*4940*/  LOP3.LUT R3, R0, R3, RZ, 0xfc, !PT ;  /* 0x0000000300037212 */ /* 0x000fca00078efcff */
[----:B------:R0:W-:Y:S01]  /*4950*/  STG.E.U8 desc[UR36][R8.64], R3 ;  /* 0x0000000308007986 */ /* 0x0001e2000c101124 */
[----:B------:R-:W-:Y:S05]  /*4960*/  BRA `(.L_x_3549) ;  /* 0x0000000400bc7947 */ /* 0x000fea0003800000 */
.L_x_3564:
[----:B------:R-:W-:Y:S01]  /*4970*/  F2FP.BF16.F32.PACK_AB R4, RZ, R4 ;  /* 0x00000004ff04723e */ /* 0x000fe200000010ff */
[----:B------:R-:W-:-:S04]  /*4980*/  IMAD.MOV.U32 R19, RZ, RZ, R26 ;  /* 0x000000ffff137224 */ /* 0x000fc800078e001a */
[----:B------:R0:W-:Y:S01]  /*4990*/  STG.E.U16 desc[UR36][R8.64], R4 ;  /* 0x0000000408007986 */ /* 0x0001e2000c101524 */
[----:B------:R-:W-:Y:S05]  /*49a0*/  BRA `(.L_x_3549) ;  /* 0x0000000400ac7947 */ /* 0x000fea0003800000 */
.L_x_3561:
        /* <DEDUP_REMOVED lines=8> */
[----:B------:R-:W0:Y:S01]  /*4a30*/  F2I.FTZ.U32.TRUNC.NTZ R3, R4 ;  /* 0x0000000400037305 */ /* 0x000e22000021f000 */
[----:B------:R-:W-:Y:S01]  /*4a40*/  IMAD.MOV.U32 R19, RZ, RZ, R26 ;  /* 0x000000ffff137224 */ /* 0x000fe200078e001a */
[----:B0-----:R0:W-:Y:S01]  /*4a50*/  STG.E.U16 desc[UR36][R8.64], R3 ;  /* 0x0000000308007986 */ /* 0x0011e2000c101524 */
[----:B------:R-:W-:Y:S05]  /*4a60*/  BRA `(.L_x_3549) ;  /* 0x00000004007c7947 */ /* 0x000fea0003800000 */
.L_x_3573:
        /* <DEDUP_REMOVED lines=16> */
.L_x_3576:
[----:B------:R-:W-:-:S04]  /*4b70*/  LOP3.LUT R4, R4, 0x80000000, RZ, 0xc0, !PT ;  /* 0x8000000004047812 */ /* 0x000fc800078ec0ff */
[----:B------:R-:W-:-:S04]  /*4b80*/  SHF.R.U32.HI R4, RZ, 0x18, R4 ;  /* 0x00000018ff047819 */ /* 0x000fc80000011604 */
[----:B------:R-:W-:-:S04]  /*4b90*/  LOP3.LUT R3, R3, R4, RZ, 0xfc, !PT ;  /* 0x0000000403037212 */ /* 0x000fc800078efcff */
[----:B------:R-:W-:-:S07]  /*4ba0*/  PRMT R0, R3, 0x7610, R0 ;  /* 0x0000761003007816 */ /* 0x000fce0000000000 */
.L_x_3575:
[----:B------:R-:W-:Y:S05]  /*4bb0*/  BSYNC B0 ;  /* 0x0000000000007941 */ /* 0x000fea0003800000 */
.L_x_3574:
[----:B------:R0:W-:Y:S01]  /*4bc0*/  STG.E.U8 desc[UR36][R8.64], R0 ;  /* 0x0000000008007986 */ /* 0x0001e2000c101124 */
[----:B------:R-:W-:Y:S01]  /*4bd0*/  IMAD.MOV.U32 R19, RZ, RZ, R26 ;  /* 0x000000ffff137224 */ /* 0x000fe200078e001a */
[----:B------:R-:W-:Y:S06]  /*4be0*/  BRA `(.L_x_3549) ;  /* 0x00000004001c7947 */ /* 0x000fec0003800000 */
.L_x_3572:
        /* <DEDUP_REMOVED lines=16> */
.L_x_3579:
[----:B------:R-:W-:-:S04]  /*4cf0*/  LOP3.LUT R4, R4, 0x80000000, RZ, 0xc0, !PT ;  /* 0x8000000004047812 */ /* 0x000fc800078ec0ff */
[----:B------:R-:W-:-:S04]  /*4d00*/  SHF.R.U32.HI R4, RZ, 0x18, R4 ;  /* 0x00000018ff047819 */ /* 0x000fc80000011604 */
[----:B------:R-:W-:-:S04]  /*4d10*/  LOP3.LUT R3, R3, R4, RZ, 0xfc, !PT ;  /* 0x0000000403037212 */ /* 0x000fc800078efcff */
[----:B------:R-:W-:-:S07]  /*4d20*/  PRMT R0, R3, 0x7610, R0 ;  /* 0x0000761003007816 */ /* 0x000fce0000000000 */
.L_x_3578:
[----:B------:R-:W-:Y:S05]  /*4d30*/  BSYNC B0 ;  /* 0x0000000000007941 */ /* 0x000fea0003800000 */
.L_x_3577:
[----:B------:R0:W-:Y:S01]  /*4d40*/  STG.E.U8 desc[UR36][R8.64], R0 ;  /* 0x0000000008007986 */ /* 0x0001e2000c101124 */
[----:B------:R-:W-:Y:S01]  /*4d50*/  IMAD.MOV.U32 R19, RZ, RZ, R26 ;  /* 0x000000ffff137224 */ /* 0x000fe200078e001a */
[----:B------:R-:W-:Y:S06]  /*4d60*/  BRA `(.L_x_3549) ;  /* 0x0000000000bc7947 */ /* 0x000fec0003800000 */
.L_x_3571:
[----:B------:R-:W-:-:S13]  /*4d70*/  ISETP.NE.AND P0, PT, R0, 0x1c, PT ;  /* 0x0000001c0000780c */ /* 0x000fda0003f05270 */
[----:B------:R-:W-:Y:S05]  /*4d80*/  @!P0 BRA `(.L_x_3580) ;  /* 0x0000000000a88947 */ /* 0x000fea0003800000 */
[----:B------:R-:W-:-:S13]  /*4d90*/  ISETP.NE.AND P0, PT, R0, 0x1d, PT ;  /* 0x0000001d0000780c */ /* 0x000fda0003f05270 */
[----:B------:R-:W-:Y:S05]  /*4da0*/  @!P0 BRA `(.L_x_3581) ;  /* 0x0000000000908947 */ /* 0x000fea0003800000 */
[----:B------:R-:W-:-:S13]  /*4db0*/  ISETP.NE.AND P0, PT, R0, 0x2c, PT ;  /* 0x0000002c0000780c */ /* 0x000fda0003f05270 */
[----:B------:R-:W-:Y:S05]  /*4dc0*/  @P0 BRA `(.L_x_3554) ;  /* 0x0000000000400947 */ /* 0x000fea0003800000 */
[----:B------:R-:W-:Y:S01]  /*4dd0*/  SHF.R.U32.HI R5, RZ, 0x17, R4 ;  /* 0x00000017ff057819 */ /* 0x000fe20000011604 */
[----:B------:R-:W-:-:S03]  /*4de0*/  IMAD.MOV.U32 R19, RZ, RZ, R26 ;  /* 0x000000ffff137224 */ /* 0x000fc600078e001a */
        /* <DEDUP_REMOVED lines=14> */
.L_x_3554:
        /* <DEDUP_REMOVED lines=15> */
[----:B0--3-5:R-:W-:Y:S05]  /*4fc0*/  CALL.ABS.NOINC R14 ;  /* 0x000000000e007343 */ /* 0x029fea0003c00000 */
.L_x_3582:
[----:B------:R-:W-:Y:S01]  /*4fd0*/  IMAD.MOV.U32 R19, RZ, RZ, R26 ;  /* 0x000000ffff137224 */ /* 0x000fe200078e001a */
[----:B------:R-:W-:Y:S06]  /*4fe0*/  BRA `(.L_x_3549) ;  /* 0x00000000001c7947 */ /* 0x000fec0003800000 */
.L_x_3581:
[----:B------:R-:W0:Y:S01]  /*4ff0*/  F2I.U64.TRUNC R4, R4 ;  /* 0x0000000400047311 */ /* 0x000e22000020d800 */
[----:B------:R-:W-:Y:S01]  /*5000*/  IMAD.MOV.U32 R19, RZ, RZ, R26 ;  /* 0x000000ffff137224 */ /* 0x000fe200078e001a */
[----:B0-----:R0:W-:Y:S01]  /*5010*/  STG.E.64 desc[UR36][R8.64], R4 ;  /* 0x0000000408007986 */ /* 0x0011e2000c101b24 */
[----:B------:R-:W-:Y:S05]  /*5020*/  BRA `(.L_x_3549) ;  /* 0x00000000000c7947 */ /* 0x000fea0003800000 */
.L_x_3580:
[----:B------:R-:W0:Y:S01]  /*5030*/  F2I.FTZ.U32.TRUNC.NTZ R3, R4 ;  /* 0x0000000400037305 */ /* 0x000e22000021f000 */
[----:B------:R-:W-:Y:S01]  /*5040*/  IMAD.MOV.U32 R19, RZ, RZ, R26 ;  /* 0x000000ffff137224 */ /* 0x000fe200078e001a */
[----:B0-----:R0:W-:Y:S06]  /*5050*/  STG.E desc[UR36][R8.64], R3 ;  /* 0x0000000308007986 */ /* 0x0011ec000c101924 */
.L_x_3549:
[----:B------:R-:W-:Y:S05]  /*5060*/  BSYNC B6 ;  /* 0x0000000000067941 */ /* 0x000fea0003800000 */
.L_x_3548:
[----:B------:R-:W-:Y:S01]  /*5070*/  ISETP.GE.AND P0, PT, R19, R17, PT ;  /* 0x000000111300720c */ /* 0x000fe20003f06270 */
[----:B------:R-:W-:-:S12]  /*5080*/  BSSY B6, `(.L_x_3583) ;  /* 0x00001d8000067945 */ /* 0x000fd80003800000 */
[----:B------:R-:W-:Y:S05]  /*5090*/  @P0 BRA `(.L_x_3584) ;  /* 0x0000001c00580947 */ /* 0x000fea0003800000 */
[----:B0-2-4-:R-:W0:Y:S01]  /*50a0*/  LDC.64 R8, c[0x0][0x220] ;  /* 0x00008800ff087b82 */ /* 0x015e220000000a00 */
[----:B------:R-:W-:Y:S01]  /*50b0*/  IMAD R0, R2, 0x200, R19 ;  /* 0x0000020002007824 */ /* 0x000fe200078e0213 */
[----:B-1----:R-:W-:Y:S01]  /*50c0*/  PRMT R4, R16, 0x9910, RZ ;  /* 0x0000991010047816 */ /* 0x002fe200000000ff */
        /* <DEDUP_REMOVED lines=15> */
[----:B---3-5:R-:W0:Y:S02]  /*51c0*/  F2I.FTZ.TRUNC.NTZ R3, R22 ;  /* 0x0000001600037305 */ /* 0x028e24000021f100 */
[----:B0-----:R4:W-:Y:S01]  /*51d0*/  STG.E.U8 desc[UR36][R8.64], R3 ;  /* 0x0000000308007986 */ /* 0x0019e2000c101124 */
[----:B------:R-:W-:Y:S05]  /*51e0*/  BRA `(.L_x_3590) ;  /* 0x0000000c00507947 */ /* 0x000fea0003800000 */
.L_x_3588:
[----:B---3-5:R-:W0:Y:S02]  /*51f0*/  F2I.S64.TRUNC R22, R22 ;  /* 0x0000001600167311 */ /* 0x028e24000020d900 */
[----:B0-----:R-:W-:-:S05]  /*5200*/  IMAD.MOV.U32 R3, RZ, RZ, R22 ;  /* 0x000000ffff037224 */ /* 0x001fca00078e0016 */
[----:B------:R3:W-:Y:S01]  /*5210*/  STG.E.U8 desc[UR36][R8.64], R3 ;  /* 0x0000000308007986 */ /* 0x0007e2000c101124 */
[----:B------:R-:W-:Y:S05]  /*5220*/  BRA `(.L_x_3590) ;  /* 0x0000000c00407947 */ /* 0x000fea0003800000 */
.L_x_3587:
[----:B------:R-:W-:-:S13]  /*5230*/  ISETP.NE.AND P0, PT, R0, 0x2, PT ;  /* 0x000000020000780c */ /* 0x000fda0003f05270 */
[----:B------:R-:W-:Y:S05]  /*5240*/  @!P0 BRA `(.L_x_3591) ;  /* 0x0000000000288947 */ /* 0x000fea0003800000 */
[----:B------:R-:W-:-:S13]  /*5250*/  ISETP.NE.AND P0, PT, R0, 0x3, PT ;  /* 0x000000030000780c */ /* 0x000fda0003f05270 */
[----:B------:R-:W-:Y:S05]  /*5260*/  @!P0 BRA `(.L_x_3592) ;  /* 0x0000000000148947 */ /* 0x000fea0003800000 */
[----:B------:R-:W-:-:S13]  /*5270*/  ISETP.NE.AND P0, PT, R0, 0x4, PT ;  /* 0x000000040000780c */ /* 0x000fda0003f05270 */
[----:B------:R-:W-:Y:S05]  /*5280*/  @P0 BRA `(.L_x_3589) ;  /* 0x0000000800d00947 */ /* 0x000fea0003800000 */
[----:B---3-5:R-:W0:Y:S02]  /*5290*/  F2I.S64.TRUNC R22, R22 ;  /* 0x0000001600167311 */ /* 0x028e24000020d900 */
[----:B0-----:R1:W-:Y:S01]  /*52a0*/  STG.E.64 desc[UR36][R8.64], R22 ;  /* 0x0000001608007986 */ /* 0x0013e2000c101b24 */
[----:B------:R-:W-:Y:S05]  /*52b0*/  BRA `(.L_x_3590) ;  /* 0x0000000c001c7947 */ /* 0x000fea0003800000 */
.L_x_3592:
[----:B---3-5:R-:W0:Y:S02]  /*52c0*/  F2I.FTZ.TRUNC.NTZ R3, R22 ;  /* 0x0000001600037305 */ /* 0x028e24000021f100 */
[----:B0-----:R2:W-:Y:S01]  /*52d0*/  STG.E desc[UR36][R8.64], R3 ;  /* 0x0000000308007986 */ /* 0x0015e2000c101924 */
[----:B------:R-:W-:Y:S05]  /*52e0*/  BRA `(.L_x_3590) ;  /* 0x0000000c00107947 */ /* 0x000fea0003800000 */
.L_x_3591:
[----:B---3-5:R-:W0:Y:S02]  /*52f0*/  F2I.FTZ.TRUNC.NTZ R3, R22 ;  /* 0x0000001600037305 */ /* 0x028e24000021f100 */
[----:B0-----:R0:W-:Y:S01]  /*5300*/  STG.E.U16 desc[UR36][R8.64], R3 ;  /* 0x0000000308007986 */ /* 0x0011e2000c101524 */
[----:B------:R-:W-:Y:S05]  /*5310*/  BRA `(.L_x_3590) ;  /* 0x0000000c00047947 */ /* 0x000fea0003800000 */
.L_x_3586:
[----:B------:R-:W-:-:S13]  /*5320*/  ISETP.GT.AND P0, PT, R0, 0x6, PT ;  /* 0x000000060000780c */ /* 0x000fda0003f04270 */
[----:B------:R-:W-:Y:S05]  /*5330*/  @P0 BRA `(.L_x_3593) ;  /* 0x0000000000240947 */ /* 0x000fea0003800000 */
[----:B------:R-:W-:-:S13]  /*5340*/  ISETP.NE.AND P0, PT, R0, 0x5, PT ;  /* 0x000000050000780c */ /* 0x000fda0003f05270 */
[----:B------:R-:W-:Y:S05]  /*5350*/  @!P0 BRA `(.L_x_3594) ;  /* 0x0000000000108947 */ /* 0x000fea0003800000 */
[----:B------:R-:W-:-:S13]  /*5360*/  ISETP.NE.AND P0, PT, R0, 0x6, PT ;  /* 0x000000060000780c */ /* 0x000fda0003f05270 */
[----:B------:R-:W-:Y:S05]  /*5370*/  @P0 BRA `(.L_x_3589) ;  /* 0x0000000800940947 */ /* 0x000fea0003800000 */
[----:B---3-5:R0:W-:Y:S01]  /*5380*/  STG.E desc[UR36][R8.64], R22 ;  /* 0x0000001608007986 */ /* 0x0281e2000c101924 */
[----:B------:R-:W-:Y:S05]  /*5390*/  BRA `(.L_x_3590) ;  /* 0x0000000800e47947 */ /* 0x000fea0003800000 */
.L_x_3594:
[----:B---3-5:R-:W-:-:S05]  /*53a0*/  F2FP.F16.F32.PACK_AB R22, RZ, R22 ;  /* 0x00000016ff16723e */ /* 0x028fca00000000ff */
[----:B------:R0:W-:Y:S01]  /*53b0*/  STG.E.U16 desc[UR36][R8.64], R22 ;  /* 0x0000001608007986 */ /* 0x0001e2000c101524 */
[----:B------:R-:W-:Y:S05]  /*53c0*/  BRA `(.L_x_3590) ;  /* 0x0000000800d87947 */ /* 0x000fea0003800000 */
.L_x_3593:
[----:B------:R-:W-:-:S13]  /*53d0*/  ISETP.NE.AND P0, PT, R0, 0x7, PT ;  /* 0x000000070000780c */ /* 0x000fda0003f05270 */
[----:B------:R-:W-:Y:S05]  /*53e0*/  @!P0 BRA `(.L_x_3595) ;  /* 0x00000000002c8947 */ /* 0x000fea0003800000 */
[----:B------:R-:W-:-:S13]  /*53f0*/  ISETP.NE.AND P0, PT, R0, 0x8, PT ;  /* 0x000000080000780c */ /* 0x000fda0003f05270 */
[----:B------:R-:W-:Y:S05]  /*5400*/  @!P0 BRA `(.L_x_3596) ;  /* 0x0000000000148947 */ /* 0x000fea0003800000 */
[----:B------:R-:W-:-:S13]  /*5410*/  ISETP.NE.AND P0, PT, R0, 0x9, PT ;  /* 0x000000090000780c */ /* 0x000fda0003f05270 */
[----:B------:R-:W-:Y:S05]  /*5420*/  @P0 BRA `(.L_x_3589) ;  /* 0x0000000800680947 */ /* 0x000fea0003800000 */
[----:B-----5:R-:W-:-:S05]  /*5430*/  IMAD.MOV.U32 R23, RZ, RZ, RZ ;  /* 0x000000ffff177224 */ /* 0x020fca00078e00ff */
[----:B---3--:R0:W-:Y:S01]  /*5440*/  STG.E.64 desc[UR36][R8.64], R22 ;  /* 0x0000001608007986 */ /* 0x0081e2000c101b24 */
[----:B------:R-:W-:Y:S05]  /*5450*/  BRA `(.L_x_3590) ;  /* 0x0000000800b47947 */ /* 0x000fea0003800000 */
.L_x_3596:
[----:B---3-5:R-:W-:-:S04]  /*5460*/  F2FP.F16.F32.PACK_AB R3, RZ, R22 ;  /* 0x00000016ff03723e */ /* 0x028fc800000000ff */
[----:B------:R-:W-:-:S05]  /*5470*/  PRMT R3, R3, 0x5410, RZ ;  /* 0x0000541003037816 */ /* 0x000fca00000000ff */
[----:B------:R0:W-:Y:S01]  /*5480*/  STG.E desc[UR36][R8.64], R3 ;  /* 0x0000000308007986 */ /* 0x0001e2000c101924 */
[----:B------:R-:W-:Y:S05]  /*5490*/  BRA `(.L_x_3590) ;  /* 0x0000000800a47947 */ /* 0x000fea0003800000 */
.L_x_3595:
[----:B---3-5:R-:W-:-:S06]  /*54a0*/  FMUL.FTZ R4, R22, 1 ;  /* 0x3f80000016047820 */ /* 0x028fcc0000410000 */
[----:B------:R-:W0:Y:S02]  /*54b0*/  F2F.F64.F32 R4, R4 ;  /* 0x0000000400047310 */ /* 0x000e240000201800 */
[----:B0-----:R0:W-:Y:S01]  /*54c0*/  STG.E.64 desc[UR36][R8.64], R4 ;  /* 0x0000000408007986 */ /* 0x0011e2000c101b24 */
[----:B------:R-:W-:Y:S05]  /*54d0*/  BRA `(.L_x_3590) ;  /* 0x0000000800947947 */ /* 0x000fea0003800000 */
.L_x_3585:
        /* <DEDUP_REMOVED lines=8> */
[----:B---3-5:R-:W-:-:S04]  /*5560*/  FSETP.NEU.FTZ.AND P0, PT, R22, RZ, PT ;  /* 0x000000ff1600720b */ /* 0x028fc80003f1d000 */
[----:B------:R-:W-:-:S05]  /*5570*/  SEL R3, RZ, 0x1, !P0 ;  /* 0x00000001ff037807 */ /* 0x000fca0004000000 */
[----:B------:R0:W-:Y:S01]  /*5580*/  STG.E.U8 desc[UR36][R8.64], R3 ;  /* 0x0000000308007986 */ /* 0x0001e2000c101124 */
[----:B------:R-:W-:Y:S05]  /*5590*/  BRA `(.L_x_3590) ;  /* 0x0000000800647947 */ /* 0x000fea0003800000 */
.L_x_3599:
[----:B---3-5:R-:W-:Y:S01]  /*55a0*/  FMUL.FTZ R4, R22, 1 ;  /* 0x3f80000016047820 */ /* 0x028fe20000410000 */
[----:B------:R-:W-:-:S05]  /*55b0*/  CS2R R6, SRZ ;  /* 0x0000000000067805 */ /* 0x000fca000001ff00 */
[----:B------:R-:W0:Y:S02]  /*55c0*/  F2F.F64.F32 R4, R4 ;  /* 0x0000000400047310 */ /* 0x000e240000201800 */
[----:B0-----:R0:W-:Y:S01]  /*55d0*/  STG.E.128 desc[UR36][R8.64], R4 ;  /* 0x0000000408007986 */ /* 0x0011e2000c101d24 */
[----:B------:R-:W-:Y:S05]  /*55e0*/  BRA `(.L_x_3590) ;  /* 0x0000000800507947 */ /* 0x000fea0003800000 */
.L_x_3598:
[----:B------:R-:W-:-:S13]  /*55f0*/  ISETP.NE.AND P0, PT, R0, 0xf, PT ;  /* 0x0000000f0000780c */ /* 0x000fda0003f05270 */
[----:B------:R-:W-:Y:S05]  /*5600*/  @!P0 BRA `(.L_x_3600) ;  /* 0x0000000000ac8947 */ /* 0x000fea0003800000 */
[----:B------:R-:W-:-:S13]  /*5610*/  ISETP.NE.AND P0, PT, R0, 0x17, PT ;  /* 0x000000170000780c */ /* 0x000fda0003f05270 */
[----:B------:R-:W-:Y:S05]  /*5620*/  @!P0 BRA `(.L_x_3601) ;  /* 0x0000000000508947 */ /* 0x000fea0003800000 */
[----:B------:R-:W-:-:S13]  /*5630*/  ISETP.NE.AND P0, PT, R0, 0x18, PT ;  /* 0x000000180000780c */ /* 0x000fda0003f05270 */
[----:B------:R-:W-:Y:S05]  /*5640*/  @P0 BRA `(.L_x_3589) ;  /* 0x0000000400e00947 */ /* 0x000fea0003800000 */
[C---:B---3-5:R-:W-:Y:S01]  /*5650*/  LOP3.LUT R4, R22.reuse, 0x7fffffff, RZ, 0xc0, !PT ;  /* 0x7fffffff16047812 */ /* 0x068fe200078ec0ff */
        /* <DEDUP_REMOVED lines=13> */
.L_x_3603:
[----:B------:R-:W-:Y:S05]  /*5730*/  BSYNC B0 ;  /* 0x0000000000007941 */ /* 0x000fea0003800000 */
.L_x_3602:
[----:B------:R-:W-:-:S05]  /*5740*/  LOP3.LUT R5, R0, R5, RZ, 0xfc, !PT ;  /* 0x0000000500057212 */ /* 0x000fca00078efcff */
[----:B------:R0:W-:Y:S01]  /*5750*/  STG.E.U8 desc[UR36][R8.64], R5 ;  /* 0x0000000508007986 */ /* 0x0001e2000c101124 */
[----:B------:R-:W-:Y:S05]  /*5760*/  BRA `(.L_x_3590) ;  /* 0x0000000400f07947 */ /* 0x000fea0003800000 */
.L_x_3601:
[----:B---3-5:R-:W-:Y:S01]  /*5770*/  LOP3.LUT R4, R22, 0x7fffffff, RZ, 0xc0, !PT ;  /* 0x7fffffff16047812 */ /* 0x028fe200078ec0ff */
        /* <DEDUP_REMOVED lines=11> */
.L_x_3605:
[----:B------:R-:W-:Y:S01]  /*5830*/  IMAD.MOV.U32 R0, RZ, RZ, 0x7f ;  /* 0x0000007fff007424 */ /* 0x000fe200078e00ff */
[----:B------:R-:W-:-:S04]  /*5840*/  ISETP.GT.U32.AND P0, PT, R4, 0x7f800000, PT ;  /* 0x7f8000000400780c */ /* 0x000fc80003f04070 */
[----:B------:R-:W-:-:S09]  /*5850*/  SEL R0, R0, 0x7c, P0 ;  /* 0x0000007c00007807 */ /* 0x000fd20000000000 */
.L_x_3606:
[----:B------:R-:W-:Y:S05]  /*5860*/  BSYNC B0 ;  /* 0x0000000000007941 */ /* 0x000fea0003800000 */
.L_x_3604:
[----:B------:R-:W-:-:S04]  /*5870*/  LOP3.LUT R22, R22, 0x80000000, RZ, 0xc0, !PT ;  /* 0x8000000016167812 */ /* 0x000fc800078ec0ff */
[----:B------:R-:W-:-:S04]  /*5880*/  SHF.R.U32.HI R3, RZ, 0x18, R22 ;  /* 0x00000018ff037819 */ /* 0x000fc80000011616 */
[----:B------:R-:W-:-:S05]  /*5890*/  LOP3.LUT R3, R0, R3, RZ, 0xfc, !PT ;  /* 0x0000000300037212 */ /* 0x000fca00078efcff */
[----:B------:R0:W-:Y:S01]  /*58a0*/  STG.E.U8 desc[UR36][R8.64], R3 ;  /* 0x0000000308007986 */ /* 0x0001e2000c101124 */
[----:B------:R-:W-:Y:S05]  /*58b0*/  BRA `(.L_x_3590) ;  /* 0x00000004009c7947 */ /* 0x000fea0003800000 */
.L_x_3600:
[----:B---3-5:R-:W-:-:S05]  /*58c0*/  F2FP.BF16.F32.PACK_AB R22, RZ, R22 ;  /* 0x00000016ff16723e */ /* 0x028fca00000010ff */
[----:B------:R0:W-:Y:S01]  /*58d0*/  STG.E.U16 desc[UR36][R8.64], R22 ;  /* 0x0000001608007986 */ /* 0x0001e2000c101524 */
[----:B------:R-:W-:Y:S05]  /*58e0*/  BRA `(.L_x_3590) ;  /* 0x0000000400907947 */ /* 0x000fea0003800000 */
.L_x_3597:
        /* <DEDUP_REMOVED lines=8> */
[----:B---3-5:R-:W0:Y:S02]  /*5970*/  F2I.FTZ.U32.TRUNC.NTZ R3, R22 ;  /* 0x0000001600037305 */ /* 0x028e24000021f000 */
[----:B0-----:R0:W-:Y:S01]  /*5980*/  STG.E.U16 desc[UR36][R8.64], R3 ;  /* 0x0000000308007986 */ /* 0x0011e2000c101524 */
[----:B------:R-:W-:Y:S05]  /*5990*/  BRA `(.L_x_3590) ;  /* 0x0000000400647947 */ /* 0x000fea0003800000 */
.L_x_3609:
[----:B---3-5:R-:W-:Y:S01]  /*59a0*/  LOP3.LUT R3, R22, 0x7fffffff, RZ, 0xc0, !PT ;  /* 0x7fffffff16037812 */ /* 0x028fe200078ec0ff */
        /* <DEDUP_REMOVED lines=15> */
.L_x_3612:
[----:B------:R-:W-:-:S04]  /*5aa0*/  LOP3.LUT R22, R22, 0x80000000, RZ, 0xc0, !PT ;  /* 0x8000000016167812 */ /* 0x000fc800078ec0ff */
[----:B------:R-:W-:-:S04]  /*5ab0*/  SHF.R.U32.HI R3, RZ, 0x18, R22 ;  /* 0x00000018ff037819 */ /* 0x000fc80000011616 */
[----:B------:R-:W-:-:S04]  /*5ac0*/  LOP3.LUT R0, R0, R3, RZ, 0xfc, !PT ;  /* 0x0000000300007212 */ /* 0x000fc800078efcff */
[----:B------:R-:W-:-:S07]  /*5ad0*/  PRMT R4, R0, 0x7610, R4 ;  /* 0x0000761000047816 */ /* 0x000fce0000000004 */
.L_x_3611:
[----:B------:R-:W-:Y:S05]  /*5ae0*/  BSYNC B0 ;  /* 0x0000000000007941 */ /* 0x000fea0003800000 */
.L_x_3610:
[----:B------:R0:W-:Y:S01]  /*5af0*/  STG.E.U8 desc[UR36][R8.64], R4 ;  /* 0x0000000408007986 */ /* 0x0001e2000c101124 */
[----:B------:R-:W-:Y:S05]  /*5b00*/  BRA `(.L_x_3590) ;  /* 0x0000000400087947 */ /* 0x000fea0003800000 */
.L_x_3608:
        /* <DEDUP_REMOVED lines=16> */
.L_x_3615:
[----:B------:R-:W-:-:S04]  /*5c10*/  LOP3.LUT R22, R22, 0x80000000, RZ, 0xc0, !PT ;  /* 0x8000000016167812 */ /* 0x000fc800078ec0ff */
[----:B------:R-:W-:-:S04]  /*5c20*/  SHF.R.U32.HI R3, RZ, 0x18, R22 ;  /* 0x00000018ff037819 */ /* 0x000fc80000011616 */
[----:B------:R-:W-:-:S04]  /*5c30*/  LOP3.LUT R0, R0, R3, RZ, 0xfc, !PT ;  /* 0x0000000300007212 */ /* 0x000fc800078efcff */
[----:B------:R-:W-:-:S07]  /*5c40*/  PRMT R4, R0, 0x7610, R4 ;  /* 0x0000761000047816 */ /* 0x000fce0000000004 */
.L_x_3614:
[----:B------:R-:W-:Y:S05]  /*5c50*/  BSYNC B0 ;  /* 0x0000000000007941 */ /* 0x000fea0003800000 */
.L_x_3613:
[----:B------:R0:W-:Y:S01]  /*5c60*/  STG.E.U8 desc[UR36][R8.64], R4 ;  /* 0x0000000408007986 */ /* 0x0001e2000c101124 */
[----:B------:R-:W-:Y:S05]  /*5c70*/  BRA `(.L_x_3590) ;  /* 0x0000000000ac7947 */ /* 0x000fea0003800000 */
.L_x_3607:
[----:B------:R-:W-:-:S13]  /*5c80*/  ISETP.NE.AND P0, PT, R0, 0x1c, PT ;  /* 0x0000001c0000780c */ /* 0x000fda0003f05270 */
[----:B------:R-:W-:Y:S05]  /*5c90*/  @!P0 BRA `(.L_x_3616) ;  /* 0x00000000009c8947 */ /* 0x000fea0003800000 */
[----:B------:R-:W-:-:S13]  /*5ca0*/  ISETP.NE.AND P0, PT, R0, 0x1d, PT ;  /* 0x0000001d0000780c */ /* 0x000fda0003f05270 */
[----:B------:R-:W-:Y:S05]  /*5cb0*/  @!P0 BRA `(.L_x_3617) ;  /* 0x0000000000888947 */ /* 0x000fea0003800000 */
[----:B------:R-:W-:-:S13]  /*5cc0*/  ISETP.NE.AND P0, PT, R0, 0x2c, PT ;  /* 0x0000002c0000780c */ /* 0x000fda0003f05270 */
[----:B------:R-:W-:Y:S05]  /*5cd0*/  @P0 BRA `(.L_x_3589) ;  /* 0x00000000003c0947 */ /* 0x000fea0003800000 */
[----:B---3-5:R-:W-:-:S04]  /*5ce0*/  SHF.R.U32.HI R4, RZ, 0x17, R22 ;  /* 0x00000017ff047819 */ /* 0x028fc80000011616 */
        /* <DEDUP_REMOVED lines=14> */
.L_x_3589:
        /* <DEDUP_REMOVED lines=16> */
.L_x_3618:
[----:B------:R-:W-:Y:S05]  /*5ed0*/  BRA `(.L_x_3590) ;  /* 0x0000000000147947 */ /* 0x000fea0003800000 */
.L_x_3617:
[----:B---3-5:R-:W0:Y:S02]  /*5ee0*/  F2I.U64.TRUNC R22, R22 ;  /* 0x0000001600167311 */ /* 0x028e24000020d800 */
[----:B0-----:R0:W-:Y:S01]  /*5ef0*/  STG.E.64 desc[UR36][R8.64], R22 ;  /* 0x0000001608007986 */ /* 0x0011e2000c101b24 */
[----:B------:R-:W-:Y:S05]  /*5f00*/  BRA `(.L_x_3590) ;  /* 0x0000000000087947 */ /* 0x000fea0003800000 */
.L_x_3616:
[----:B---3-5:R-:W0:Y:S02]  /*5f10*/  F2I.FTZ.U32.TRUNC.NTZ R3, R22 ;  /* 0x0000001600037305 */ /* 0x028e24000021f000 */
[----:B0-----:R0:W-:Y:S02]  /*5f20*/  STG.E desc[UR36][R8.64], R3 ;  /* 0x0000000308007986 */ /* 0x0011e4000c101924 */
.L_x_3590:
        /* <DEDUP_REMOVED lines=24> */
.L_x_3622:
[----:B------:R-:W0:Y:S02]  /*60b0*/  F2I.S64.TRUNC R24, R24 ;  /* 0x0000001800187311 */ /* 0x000e24000020d900 */
[----:B0-----:R-:W-:-:S05]  /*60c0*/  IMAD.MOV.U32 R3, RZ, RZ, R24 ;  /* 0x000000ffff037224 */ /* 0x001fca00078e0018 */
[----:B------:R0:W-:Y:S01]  /*60d0*/  STG.E.U8 desc[UR36][R8.64], R3 ;  /* 0x0000000308007986 */ /* 0x0001e2000c101124 */
[----:B------:R-:W-:Y:S05]  /*60e0*/  BRA `(.L_x_3624) ;  /* 0x0000000c00407947 */ /* 0x000fea0003800000 */
.L_x_3621:
        /* <DEDUP_REMOVED lines=9> */
.L_x_3626:
[----:B------:R-:W0:Y:S02]  /*6180*/  F2I.FTZ.TRUNC.NTZ R3, R24 ;  /* 0x0000001800037305 */ /* 0x000e24000021f100 */
[----:B0-----:R0:W-:Y:S01]  /*6190*/  STG.E desc[UR36][R8.64], R3 ;  /* 0x0000000308007986 */ /* 0x0011e2000c101924 */
[----:B------:R-:W-:Y:S05]  /*61a0*/  BRA `(.L_x_3624) ;  /* 0x0000000c00107947 */ /* 0x000fea0003800000 */
.L_x_3625:
[----:B------:R-:W0:Y:S02]  /*61b0*/  F2I.FTZ.TRUNC.NTZ R3, R24 ;  /* 0x0000001800037305 */ /* 0x000e24000021f100 */
[----:B0-----:R0:W-:Y:S01]  /*61c0*/  STG.E.U16 desc[UR36][R8.64], R3 ;  /* 0x0000000308007986 */ /* 0x0011e2000c101524 */
[----:B------:R-:W-:Y:S05]  /*61d0*/  BRA `(.L_x_3624) ;  /* 0x0000000c00047947 */ /* 0x000fea0003800000 */
.L_x_3620:
        /* <DEDUP_REMOVED lines=8> */
.L_x_3628:
[----:B------:R-:W-:-:S05]  /*6260*/  F2FP.F16.F32.PACK_AB R24, RZ, R24 ;  /* 0x00000018ff18723e */ /* 0x000fca00000000ff */
[----:B------:R0:W-:Y:S01]  /*6270*/  STG.E.U16 desc[UR36][R8.64], R24 ;  /* 0x0000001808007986 */ /* 0x0001e2000c101524 */
[----:B------:R-:W-:Y:S05]  /*6280*/  BRA `(.L_x_3624) ;  /* 0x0000000800d87947 */ /* 0x000fea0003800000 */
.L_x_3627:
        /* <DEDUP_REMOVED lines=9> */
.L_x_3630:
[----:B------:R-:W-:-:S04]  /*6320*/  F2FP.F16.F32.PACK_AB R3, RZ, R24 ;  /* 0x00000018ff03723e */ /* 0x000fc800000000ff */
[----:B------:R-:W-:-:S05]  /*6330*/  PRMT R3, R3, 0x5410, RZ ;  /* 0x0000541003037816 */ /* 0x000fca00000000ff */
[----:B------:R0:W-:Y:S01]  /*6340*/  STG.E desc[UR36][R8.64], R3 ;  /* 0x0000000308007986 */ /* 0x0001e2000c101924 */
[----:B------:R-:W-:Y:S05]  /*6350*/  BRA `(.L_x_3624) ;  /* 0x0000000800a47947 */ /* 0x000fea0003800000 */
.L_x_3629:
[----:B------:R-:W-:-:S06]  /*6360*/  FMUL.FTZ R4, R24, 1 ;  /* 0x3f80000018047820 */ /* 0x000fcc0000410000 */
[----:B------:R-:W0:Y:S02]  /*6370*/  F2F.F64.F32 R4, R4 ;  /* 0x0000000400047310 */ /* 0x000e240000201800 */
[----:B0-----:R0:W-:Y:S01]  /*6380*/  STG.E.64 desc[UR36][R8.64], R4 ;  /* 0x0000000408007986 */ /* 0x0011e2000c101b24 */
[----:B------:R-:W-:Y:S05]  /*6390*/  BRA `(.L_x_3624) ;  /* 0x0000000800947947 */ /* 0x000fea0003800000 */
.L_x_3619:
        /* <DEDUP_REMOVED lines=12> */
.L_x_3633:
[----:B------:R-:W-:Y:S01]  /*6460*/  FMUL.FTZ R4, R24, 1 ;  /* 0x3f80000018047820 */ /* 0x000fe20000410000 */
[----:B------:R-:W-:-:S05]  /*6470*/  CS2R R6, SRZ ;  /* 0x0000000000067805 */ /* 0x000fca000001ff00 */
[----:B------:R-:W0:Y:S02]  /*6480*/  F2F.F64.F32 R4, R4 ;  /* 0x0000000400047310 */ /* 0x000e240000201800 */
[----:B0-----:R0:W-:Y:S01]  /*6490*/  STG.E.128 desc[UR36][R8.64], R4 ;  /* 0x0000000408007986 */ /* 0x0011e2000c101d24 */
[----:B------:R-:W-:Y:S05]  /*64a0*/  BRA `(.L_x_3624) ;  /* 0x0000000800507947 */ /* 0x000fea0003800000 */
.L_x_3632:
        /* <DEDUP_REMOVED lines=20> */
.L_x_3637:
[----:B------:R-:W-:Y:S05]  /*65f0*/  BSYNC B0 ;  /* 0x0000000000007941 */ /* 0x000fea0003800000 */
.L_x_3636:
[----:B------:R-:W-:-:S05]  /*6600*/  LOP3.LUT R5, R0, R5, RZ, 0xfc, !PT ;  /* 0x0000000500057212 */ /* 0x000fca00078efcff */
[----:B------:R0:W-:Y:S01]  /*6610*/  STG.E.U8 desc[UR36][R8.64], R5 ;  /* 0x0000000508007986 */ /* 0x0001e2000c101124 */
[----:B------:R-:W-:Y:S05]  /*6620*/  BRA `(.L_x_3624) ;  /* 0x0000000400f07947 */ /* 0x000fea0003800000 */
.L_x_3635:
        /* <DEDUP_REMOVED lines=12> */
.L_x_3639:
[----:B------:R-:W-:Y:S01]  /*66f0*/  IMAD.MOV.U32 R0, RZ, RZ, 0x7f ;  /* 0x0000007fff007424 */ /* 0x000fe200078e00ff */
[----:B------:R-:W-:-:S04]  /*6700*/  ISETP.GT.U32.AND P0, PT, R4, 0x7f800000, PT ;  /* 0x7f8000000400780c */ /* 0x000fc80003f04070 */
[----:B------:R-:W-:-:S09]  /*6710*/  SEL R0, R0, 0x7c, P0 ;  /* 0x0000007c00007807 */ /* 0x000fd20000000000 */
.L_x_3640:
[----:B------:R-:W-:Y:S05]  /*6720*/  BSYNC B0 ;  /* 0x0000000000007941 */ /* 0x000fea0003800000 */
.L_x_3638:
[----:B------:R-:W-:-:S04]  /*6730*/  LOP3.LUT R24, R24, 0x80000000, RZ, 0xc0, !PT ;  /* 0x8000000018187812 */ /* 0x000fc800078ec0ff */
[----:B------:R-:W-:-:S04]  /*6740*/  SHF.R.U32.HI R3, RZ, 0x18, R24 ;  /* 0x00000018ff037819 */ /* 0x000fc80000011618 */
[----:B------:R-:W-:-:S05]  /*6750*/  LOP3.LUT R3, R0, R3, RZ, 0xfc, !PT ;  /* 0x0000000300037212 */ /* 0x000fca00078efcff */
[----:B------:R0:W-:Y:S01]  /*6760*/  STG.E.U8 desc[UR36][R8.64], R3 ;  /* 0x0000000308007986 */ /* 0x0001e2000c101124 */
[----:B------:R-:W-:Y:S05]  /*6770*/  BRA `(.L_x_3624) ;  /* 0x00000004009c7947 */ /* 0x000fea0003800000 */
.L_x_3634:
[----:B------:R-:W-:-:S05]  /*6780*/  F2FP.BF16.F32.PACK_AB R24, RZ, R24 ;  /* 0x00000018ff18723e */ /* 0x000fca00000010ff */
[----:B------:R0:W-:Y:S01]  /*6790*/  STG.E.U16 desc[UR36][R8.64], R24 ;  /* 0x0000001808007986 */ /* 0x0001e2000c101524 */
[----:B------:R-:W-:Y:S05]  /*67a0*/  BRA `(.L_x_3624) ;  /* 0x0000000400907947 */ /* 0x000fea0003800000 */
.L_x_3631:
        /* <DEDUP_REMOVED lines=11> */
.L_x_3643:
        /* <DEDUP_REMOVED lines=16> */
.L_x_3646:
[----:B------:R-:W-:-:S04]  /*6960*/  LOP3.LUT R24, R24, 0x80000000, RZ, 0xc0, !PT ;  /* 0x8000000018187812 */ /* 0x000fc800078ec0ff */
[----:B------:R-:W-:-:S04]  /*6970*/  SHF.R.U32.HI R3, RZ, 0x18, R24 ;  /* 0x00000018ff037819 */ /* 0x000fc80000011618 */
[----:B------:R-:W-:-:S04]  /*6980*/  LOP3.LUT R0, R0, R3, RZ, 0xfc, !PT ;  /* 0x0000000300007212 */ /* 0x000fc800078efcff */
[----:B------:R-:W-:-:S07]  /*6990*/  PRMT R4, R0, 0x7610, R4 ;  /* 0x0000761000047816 */ /* 0x000fce0000000004 */
.L_x_3645:
[----:B------:R-:W-:Y:S05]  /*69a0*/  BSYNC B0 ;  /* 0x0000000000007941 */ /* 0x000fea0003800000 */
.L_x_3644:
[----:B------:R3:W-:Y:S01]  /*69b0*/  STG.E.U8 desc[UR36][R8.64], R4 ;  /* 0x0000000408007986 */ /* 0x0007e2000c101124 */
[----:B------:R-:W-:Y:S05]  /*69c0*/  BRA `(.L_x_3624) ;  /* 0x0000000400087947 */ /* 0x000fea0003800000 */
.L_x_3642:
        /* <DEDUP_REMOVED lines=16> */
.L_x_3649:
[----:B------:R-:W-:-:S04]  /*6ad0*/  LOP3.LUT R24, R24, 0x80000000, RZ, 0xc0, !PT ;  /* 0x8000000018187812 */ /* 0x000fc800078ec0ff */
[----:B------:R-:W-:-:S04]  /*6ae0*/  SHF.R.U32.HI R3, RZ, 0x18, R24 ;  /* 0x00000018ff037819 */ /* 0x000fc80000011618 */
[----:B------:R-:W-:-:S04]  /*6af0*/  LOP3.LUT R0, R0, R3, RZ, 0xfc, !PT ;  /* 0x0000000300007212 */ /* 0x000fc800078efcff */
[----:B------:R-:W-:-:S07]  /*6b00*/  PRMT R4, R0, 0x7610, R4 ;  /* 0x0000761000047816 */ /* 0x000fce0000000004 */
.L_x_3648:
[----:B------:R-:W-:Y:S05]  /*6b10*/  BSYNC B0 ;  /* 0x0000000000007941 */ /* 0x000fea0003800000 */
.L_x_3647:
[----:B------:R0:W-:Y:S01]  /*6b20*/  STG.E.U8 desc[UR36][R8.64], R4 ;  /* 0x0000000408007986 */ /* 0x0001e2000c101124 */
[----:B------:R-:W-:Y:S05]  /*6b30*/  BRA `(.L_x_3624) ;  /* 0x0000000000ac7947 */ /* 0x000fea0003800000 */
.L_x_3641:
        /* <DEDUP_REMOVED lines=21> */
.L_x_3623:
        /* <DEDUP_REMOVED lines=16> */
.L_x_3652:
[----:B------:R-:W-:Y:S05]  /*6d90*/  BRA `(.L_x_3624) ;  /* 0x0000000000147947 */ /* 0x000fea0003800000 */
.L_x_3651:
[----:B------:R-:W0:Y:S02]  /*6da0*/  F2I.U64.TRUNC R24, R24 ;  /* 0x0000001800187311 */ /* 0x000e24000020d800 */
[----:B0-----:R2:W-:Y:S01]  /*6db0*/  STG.E.64 desc[UR36][R8.64], R24 ;  /* 0x0000001808007986 */ /* 0x0015e2000c101b24 */
[----:B------:R-:W-:Y:S05]  /*6dc0*/  BRA `(.L_x_3624) ;  /* 0x0000000000087947 */ /* 0x000fea0003800000 */
.L_x_3650:
[----:B------:R-:W0:Y:S02]  /*6dd0*/  F2I.FTZ.U32.TRUNC.NTZ R3, R24 ;  /* 0x0000001800037305 */ /* 0x000e24000021f000 */
[----:B0-----:R0:W-:Y:S02]  /*6de0*/  STG.E desc[UR36][R8.64], R3 ;  /* 0x0000000308007986 */ /* 0x0011e4000c101924 */
.L_x_3624:
[----:B------:R-:W-:-:S07]  /*6df0*/  VIADD R19, R19, 0x80 ;  /* 0x0000008013137836 */ /* 0x000fce0000000000 */
.L_x_3584:
[----:B------:R-:W-:Y:S05]  /*6e00*/  BSYNC B6 ;  /* 0x0000000000067941 */ /* 0x000fea0003800000 */
.L_x_3583:
[----:B------:R-:W-:-:S13]  /*6e10*/  ISETP.GE.AND P0, PT, R19, R17, PT ;  /* 0x000000111300720c */ /* 0x000fda0003f06270 */
[----:B------:R-:W-:Y:S05]  /*6e20*/  @P0 EXIT ;  /* 0x000000000000094d */ /* 0x000fea0003800000 */
[----:B0-23--:R-:W0:Y:S01]  /*6e30*/  LDC.64 R4, c[0x0][0x220] ;  /* 0x00008800ff047b82 */ /* 0x00de220000000a00 */
[----:B-1----:R-:W-:Y:S01]  /*6e40*/  PRMT R0, R16, 0x9910, RZ ;  /* 0x0000991010007816 */ /* 0x002fe200000000ff */
[----:B------:R-:W-:Y:S01]  /*6e50*/  IMAD R2, R2, 0x200, R19 ;  /* 0x0000020002027824 */ /* 0x000fe200078e0213 */
[----:B------:R-:W-:Y:S02]  /*6e60*/  ULDC UR4, c[0x0][0x240] ;  /* 0x0000900000047ab9 */ /* 0x000fe40000000800 */
[----:B------:R-:W-:Y:S01]  /*6e70*/  ISETP.GT.AND P1, PT, R0, 0x9, PT ;  /* 0x000000090000780c */ /* 0x000fe20003f24270 */
[----:B----4-:R-:W-:-:S05]  /*6e80*/  IMAD R3, R2, UR4, RZ ;  /* 0x0000000402037c24 */ /* 0x010fca000f8e02ff */
        /* <DEDUP_REMOVED lines=11> */
[----:B-----5:R-:W0:Y:S02]  /*6f40*/  F2I.FTZ.TRUNC.NTZ R5, R18 ;  /* 0x0000001200057305 */ /* 0x020e24000021f100 */
[----:B0-----:R-:W-:Y:S01]  /*6f50*/  STG.E.U8 desc[UR36][R2.64], R5 ;  /* 0x0000000502007986 */ /* 0x001fe2000c101124 */
[----:B------:R-:W-:Y:S05]  /*6f60*/  EXIT ;  /* 0x000000000000794d */ /* 0x000fea0003800000 */
.L_x_3656:
[----:B-----5:R-:W0:Y:S02]  /*6f70*/  F2I.S64.TRUNC R18, R18 ;  /* 0x0000001200127311 */ /* 0x020e24000020d900 */
[----:B0-----:R-:W-:-:S05]  /*6f80*/  IMAD.MOV.U32 R5, RZ, RZ, R18 ;  /* 0x000000ffff057224 */ /* 0x001fca00078e0012 */
[----:B------:R-:W-:Y:S01]  /*6f90*/  STG.E.U8 desc[UR36][R2.64], R5 ;  /* 0x0000000502007986 */ /* 0x000fe2000c101124 */
[----:B------:R-:W-:Y:S05]  /*6fa0*/  EXIT ;  /* 0x000000000000794d */ /* 0x000fea0003800000 */
.L_x_3655:
[----:B------:R-:W-:-:S13]  /*6fb0*/  ISETP.NE.AND P0, PT, R0, 0x2, PT ;  /* 0x000000020000780c */ /* 0x000fda0003f05270 */
[----:B------:R-:W-:Y:S05]  /*6fc0*/  @!P0 BRA `(.L_x_3658) ;  /* 0x0000000000288947 */ /* 0x000fea0003800000 */
[----:B------:R-:W-:-:S13]  /*6fd0*/  ISETP.NE.AND P0, PT, R0, 0x3, PT ;  /* 0x000000030000780c */ /* 0x000fda0003f05270 */
[----:B------:R-:W-:Y:S05]  /*6fe0*/  @!P0 BRA `(.L_x_3659) ;  /* 0x0000000000148947 */ /* 0x000fea0003800000 */
[----:B------:R-:W-:-:S13]  /*6ff0*/  ISETP.NE.AND P0, PT, R0, 0x4, PT ;  /* 0x000000040000780c */ /* 0x000fda0003f05270 */
[----:B------:R-:W-:Y:S05]  /*7000*/  @P0 BRA `(.L_x_3657) ;  /* 0x0000000800d00947 */ /* 0x000fea0003800000 */
[----:B-----5:R-:W0:Y:S02]  /*7010*/  F2I.S64.TRUNC R18, R18 ;  /* 0x0000001200127311 */ /* 0x020e24000020d900 */
[----:B0-----:R-:W-:Y:S01]  /*7020*/  STG.E.64 desc[UR36][R2.64], R18 ;  /* 0x0000001202007986 */ /* 0x001fe2000c101b24 */
[----:B------:R-:W-:Y:S05]  /*7030*/  EXIT ;  /* 0x000000000000794d */ /* 0x000fea0003800000 */
.L_x_3659:
[----:B-----5:R-:W0:Y:S02]  /*7040*/  F2I.FTZ.TRUNC.NTZ R5, R18 ;  /* 0x0000001200057305 */ /* 0x020e24000021f100 */
[----:B0-----:R-:W-:Y:S01]  /*7050*/  STG.E desc[UR36][R2.64], R5 ;  /* 0x0000000502007986 */ /* 0x001fe2000c101924 */
[----:B------:R-:W-:Y:S05]  /*7060*/  EXIT ;  /* 0x000000000000794d */ /* 0x000fea0003800000 */
.L_x_3658:
[----:B-----5:R-:W0:Y:S02]  /*7070*/  F2I.FTZ.TRUNC.NTZ R5, R18 ;  /* 0x0000001200057305 */ /* 0x020e24000021f100 */
[----:B0-----:R-:W-:Y:S01]  /*7080*/  STG.E.U16 desc[UR36][R2.64], R5 ;  /* 0x0000000502007986 */ /* 0x001fe2000c101524 */
[----:B------:R-:W-:Y:S05]  /*7090*/  EXIT ;  /* 0x000000000000794d */ /* 0x000fea0003800000 */
.L_x_3654:
[----:B------:R-:W-:-:S13]  /*70a0*/  ISETP.GT.AND P0, PT, R0, 0x6, PT ;  /* 0x000000060000780c */ /* 0x000fda0003f04270 */
[----:B------:R-:W-:Y:S05]  /*70b0*/  @P0 BRA `(.L_x_3660) ;  /* 0x0000000000240947 */ /* 0x000fea0003800000 */
[----:B------:R-:W-:-:S13]  /*70c0*/  ISETP.NE.AND P0, PT, R0, 0x5, PT ;  /* 0x000000050000780c */ /* 0x000fda0003f05270 */
[----:B------:R-:W-:Y:S05]  /*70d0*/  @!P0 BRA `(.L_x_3661) ;  /* 0x0000000000108947 */ /* 0x000fea0003800000 */
[----:B------:R-:W-:-:S13]  /*70e0*/  ISETP.NE.AND P0, PT, R0, 0x6, PT ;  /* 0x000000060000780c */ /* 0x000fda0003f05270 */
[----:B------:R-:W-:Y:S05]  /*70f0*/  @P0 BRA `(.L_x_3657) ;  /* 0x0000000800940947 */ /* 0x000fea0003800000 */
[----:B-----5:R-:W-:Y:S01]  /*7100*/  STG.E desc[UR36][R2.64], R18 ;  /* 0x0000001202007986 */ /* 0x020fe2000c101924 */
[----:B------:R-:W-:Y:S05]  /*7110*/  EXIT ;  /* 0x000000000000794d */ /* 0x000fea0003800000 */
.L_x_3661:
[----:B-----5:R-:W-:-:S05]  /*7120*/  F2FP.F16.F32.PACK_AB R18, RZ, R18 ;  /* 0x00000012ff12723e */ /* 0x020fca00000000ff */
[----:B------:R-:W-:Y:S01]  /*7130*/  STG.E.U16 desc[UR36][R2.64], R18 ;  /* 0x0000001202007986 */ /* 0x000fe2000c101524 */
[----:B------:R-:W-:Y:S05]  /*7140*/  EXIT ;  /* 0x000000000000794d */ /* 0x000fea0003800000 */
.L_x_3660:
[----:B------:R-:W-:-:S13]  /*7150*/  ISETP.NE.AND P0, PT, R0, 0x7, PT ;  /* 0x000000070000780c */ /* 0x000fda0003f05270 */
[----:B------:R-:W-:Y:S05]  /*7160*/  @!P0 BRA `(.L_x_3662) ;  /* 0x00000000002c8947 */ /* 0x000fea0003800000 */
[----:B------:R-:W-:-:S13]  /*7170*/  ISETP.NE.AND P0, PT, R0, 0x8, PT ;  /* 0x000000080000780c */ /* 0x000fda0003f05270 */
[----:B------:R-:W-:Y:S05]  /*7180*/  @!P0 BRA `(.L_x_3663) ;  /* 0x0000000000148947 */ /* 0x000fea0003800000 */
[----:B------:R-:W-:-:S13]  /*7190*/  ISETP.NE.AND P0, PT, R0, 0x9, PT ;  /* 0x000000090000780c */ /* 0x000fda0003f05270 */
[----:B------:R-:W-:Y:S05]  /*71a0*/  @P0 BRA `(.L_x_3657) ;  /* 0x0000000800680947 */ /* 0x000fea0003800000 */
[----:B------:R-:W-:-:S05]  /*71b0*/  IMAD.MOV.U32 R19, RZ, RZ, RZ ;  /* 0x000000ffff137224 */ /* 0x000fca00078e00ff */
[----:B-----5:R-:W-:Y:S01]  /*71c0*/  STG.E.64 desc[UR36][R2.64], R18 ;  /* 0x0000001202007986 */ /* 0x020fe2000c101b24 */
[----:B------:R-:W-:Y:S05]  /*71d0*/  EXIT ;  /* 0x000000000000794d */ /* 0x000fea0003800000 */
.L_x_3663:
[----:B-----5:R-:W-:-:S04]  /*71e0*/  F2FP.F16.F32.PACK_AB R5, RZ, R18 ;  /* 0x00000012ff05723e */ /* 0x020fc800000000ff */
[----:B------:R-:W-:-:S05]  /*71f0*/  PRMT R5, R5, 0x5410, RZ ;  /* 0x0000541005057816 */ /* 0x000fca00000000ff */
[----:B------:R-:W-:Y:S01]  /*7200*/  STG.E desc[UR36][R2.64], R5 ;  /* 0x0000000502007986 */ /* 0x000fe2000c101924 */
[----:B------:R-:W-:Y:S05]  /*7210*/  EXIT ;  /* 0x000000000000794d */ /* 0x000fea0003800000 */
.L_x_3662:
[----:B-----5:R-:W-:-:S06]  /*7220*/  FMUL.FTZ R4, R18, 1 ;  /* 0x3f80000012047820 */ /* 0x020fcc0000410000 */
[----:B------:R-:W0:Y:S02]  /*7230*/  F2F.F64.F32 R4, R4 ;  /* 0x0000000400047310 */ /* 0x000e240000201800 */
[----:B0-----:R-:W-:Y:S01]  /*7240*/  STG.E.64 desc[UR36][R2.64], R4 ;  /* 0x0000000402007986 */ /* 0x001fe2000c101b24 */
[----:B------:R-:W-:Y:S05]  /*7250*/  EXIT ;  /* 0x000000000000794d */ /* 0x000fea0003800000 */
.L_x_3653:
        /* <DEDUP_REMOVED lines=8> */
[----:B-----5:R-:W-:-:S04]  /*72e0*/  FSETP.NEU.FTZ.AND P0, PT, R18, RZ, PT ;  /* 0x000000ff1200720b */ /* 0x020fc80003f1d000 */
[----:B------:R-:W-:-:S05]  /*72f0*/  SEL R5, RZ, 0x1, !P0 ;  /* 0x00000001ff057807 */ /* 0x000fca0004000000 */
[----:B------:R-:W-:Y:S01]  /*7300*/  STG.E.U8 desc[UR36][R2.64], R5 ;  /* 0x0000000502007986 */ /* 0x000fe2000c101124 */
[----:B------:R-:W-:Y:S05]  /*7310*/  EXIT ;  /* 0x000000000000794d */ /* 0x000fea0003800000 */
.L_x_3666:
[----:B-----5:R-:W-:Y:S01]  /*7320*/  FMUL.FTZ R4, R18, 1 ;  /* 0x3f80000012047820 */ /* 0x020fe20000410000 */
[----:B------:R-:W-:-:S05]  /*7330*/  CS2R R6, SRZ ;  /* 0x0000000000067805 */ /* 0x000fca000001ff00 */
[----:B------:R-:W0:Y:S02]  /*7340*/  F2F.F64.F32 R4, R4 ;  /* 0x0000000400047310 */ /* 0x000e240000201800 */
[----:B0-----:R-:W-:Y:S01]  /*7350*/  STG.E.128 desc[UR36][R2.64], R4 ;  /* 0x0000000402007986 */ /* 0x001fe2000c101d24 */
[----:B------:R-:W-:Y:S05]  /*7360*/  EXIT ;  /* 0x000000000000794d */ /* 0x000fea0003800000 */
.L_x_3665:
[----:B------:R-:W-:-:S13]  /*7370*/  ISETP.NE.AND P0, PT, R0, 0xf, PT ;  /* 0x0000000f0000780c */ /* 0x000fda0003f05270 */
[----:B------:R-:W-:Y:S05]  /*7380*/  @!P0 BRA `(.L_x_3667) ;  /* 0x0000000000ac8947 */ /* 0x000fea0003800000 */
[----:B------:R-:W-:-:S13]  /*7390*/  ISETP.NE.AND P0, PT, R0, 0x17, PT ;  /* 0x000000170000780c */ /* 0x000fda0003f05270 */
[----:B------:R-:W-:Y:S05]  /*73a0*/  @!P0 BRA `(.L_x_3668) ;  /* 0x0000000000508947 */ /* 0x000fea0003800000 */
[----:B------:R-:W-:-:S13]  /*73b0*/  ISETP.NE.AND P0, PT, R0, 0x18, PT ;  /* 0x000000180000780c */ /* 0x000fda0003f05270 */
[----:B------:R-:W-:Y:S05]  /*73c0*/  @P0 BRA `(.L_x_3657) ;  /* 0x0000000400e00947 */ /* 0x000fea0003800000 */
[C---:B-----5:R-:W-:Y:S01]  /*73d0*/  LOP3.LUT R4, R18.reuse, 0x7fffffff, RZ, 0xc0, !PT ;  /* 0x7fffffff12047812 */ /* 0x060fe200078ec0ff */
[----:B------:R-:W-:Y:S01]  /*73e0*/  BSSY B0, `(.L_x_3669) ;  /* 0x000000d000007945 */ /* 0x000fe20003800000 */
        /* <DEDUP_REMOVED lines=12> */
.L_x_3670:
[----:B------:R-:W-:Y:S05]  /*74b0*/  BSYNC B0 ;  /* 0x0000000000007941 */ /* 0x000fea0003800000 */
.L_x_3669:
[----:B------:R-:W-:-:S05]  /*74c0*/  LOP3.LUT R7, R0, R7, RZ, 0xfc, !PT ;  /* 0x0000000700077212 */ /* 0x000fca00078efcff */
[----:B------:R-:W-:Y:S01]  /*74d0*/  STG.E.U8 desc[UR36][R2.64], R7 ;  /* 0x0000000702007986 */ /* 0x000fe2000c101124 */
[----:B------:R-:W-:Y:S05]  /*74e0*/  EXIT ;  /* 0x000000000000794d */ /* 0x000fea0003800000 */
.L_x_3668:
[----:B-----5:R-:W-:Y:S01]  /*74f0*/  LOP3.LUT R4, R18, 0x7fffffff, RZ, 0xc0, !PT ;  /* 0x7fffffff12047812 */ /* 0x020fe200078ec0ff */
[----:B------:R-:W-:Y:S03]  /*7500*/  BSSY B0, `(.L_x_3671) ;  /* 0x000000e000007945 */ /* 0x000fe60003800000 */
        /* <DEDUP_REMOVED lines=10> */
.L_x_3672:
[----:B------:R-:W-:Y:S01]  /*75b0*/  IMAD.MOV.U32 R0, RZ, RZ, 0x7f ;  /* 0x0000007fff007424 */ /* 0x000fe200078e00ff */
[----:B------:R-:W-:-:S04]  /*75c0*/  ISETP.GT.U32.AND P0, PT, R4, 0x7f800000, PT ;  /* 0x7f8000000400780c */ /* 0x000fc80003f04070 */
[----:B------:R-:W-:-:S09]  /*75d0*/  SEL R0, R0, 0x7c, P0 ;  /* 0x0000007c00007807 */ /* 0x000fd20000000000 */
.L_x_3673:
[----:B------:R-:W-:Y:S05]  /*75e0*/  BSYNC B0 ;  /* 0x0000000000007941 */ /* 0x000fea0003800000 */
.L_x_3671:
[----:B------:R-:W-:-:S04]  /*75f0*/  LOP3.LUT R18, R18, 0x80000000, RZ, 0xc0, !PT ;  /* 0x8000000012127812 */ /* 0x000fc800078ec0ff */
[----:B------:R-:W-:-:S04]  /*7600*/  SHF.R.U32.HI R5, RZ, 0x18, R18 ;  /* 0x00000018ff057819 */ /* 0x000fc80000011612 */
[----:B------:R-:W-:-:S05]  /*7610*/  LOP3.LUT R5, R0, R5, RZ, 0xfc, !PT ;  /* 0x0000000500057212 */ /* 0x000fca00078efcff */
[----:B------:R-:W-:Y:S01]  /*7620*/  STG.E.U8 desc[UR36][R2.64], R5 ;  /* 0x0000000502007986 */ /* 0x000fe2000c101124 */
[----:B------:R-:W-:Y:S05]  /*7630*/  EXIT ;  /* 0x000000000000794d */ /* 0x000fea0003800000 */
.L_x_3667:
[----:B-----5:R-:W-:-:S05]  /*7640*/  F2FP.BF16.F32.PACK_AB R18, RZ, R18 ;  /* 0x00000012ff12723e */ /* 0x020fca00000010ff */
[----:B------:R-:W-:Y:S01]  /*7650*/  STG.E.U16 desc[UR36][R2.64], R18 ;  /* 0x0000001202007986 */ /* 0x000fe2000c101524 */
[----:B------:R-:W-:Y:S05]  /*7660*/  EXIT ;  /* 0x000000000000794d */ /* 0x000fea0003800000 */
.L_x_3664:
        /* <DEDUP_REMOVED lines=8> */
[----:B-----5:R-:W0:Y:S02]  /*76f0*/  F2I.FTZ.U32.TRUNC.NTZ R5, R18 ;  /* 0x0000001200057305 */ /* 0x020e24000021f000 */
[----:B0-----:R-:W-:Y:S01]  /*7700*/  STG.E.U16 desc[UR36][R2.64], R5 ;  /* 0x0000000502007986 */ /* 0x001fe2000c101524 */
[----:B------:R-:W-:Y:S05]  /*7710*/  EXIT ;  /* 0x000000000000794d */ /* 0x000fea0003800000 */
.L_x_3676:
[----:B-----5:R-:W-:Y:S01]  /*7720*/  LOP3.LUT R5, R18, 0x7fffffff, RZ, 0xc0, !PT ;  /* 0x7fffffff12057812 */ /* 0x020fe200078ec0ff */
        /* <DEDUP_REMOVED lines=15> */
.L_x_3679:
[----:B------:R-:W-:-:S04]  /*7820*/  LOP3.LUT R18, R18, 0x80000000, RZ, 0xc0, !PT ;  /* 0x8000000012127812 */ /* 0x000fc800078ec0ff */
[----:B------:R-:W-:-:S04]  /*7830*/  SHF.R.U32.HI R5, RZ, 0x18, R18 ;  /* 0x00000018ff057819 */ /* 0x000fc80000011612 */
[----:B------:R-:W-:-:S04]  /*7840*/  LOP3.LUT R4, R4, R5, RZ, 0xfc, !PT ;  /* 0x0000000504047212 */ /* 0x000fc800078efcff */
[----:B------:R-:W-:-:S07]  /*7850*/  PRMT R0, R4, 0x7610, R0 ;  /* 0x0000761004007816 */ /* 0x000fce0000000000 */
.L_x_3678:
[----:B------:R-:W-:Y:S05]  /*7860*/  BSYNC B0 ;  /* 0x0000000000007941 */ /* 0x000fea0003800000 */
.L_x_3677:
[----:B------:R-:W-:Y:S01]  /*7870*/  STG.E.U8 desc[UR36][R2.64], R0 ;  /* 0x0000000002007986 */ /* 0x000fe2000c101124 */
[----:B------:R-:W-:Y:S05]  /*7880*/  EXIT ;  /* 0x000000000000794d */ /* 0x000fea0003800000 */
.L_x_3675:
        /* <DEDUP_REMOVED lines=16> */
.L_x_3682:
[----:B------:R-:W-:-:S04]  /*7990*/  LOP3.LUT R18, R18, 0x80000000, RZ, 0xc0, !PT ;  /* 0x8000000012127812 */ /* 0x000fc800078ec0ff */
[----:B------:R-:W-:-:S04]  /*79a0*/  SHF.R.U32.HI R5, RZ, 0x18, R18 ;  /* 0x00000018ff057819 */ /* 0x000fc80000011612 */
[----:B------:R-:W-:-:S04]  /*79b0*/  LOP3.LUT R4, R4, R5, RZ, 0xfc, !PT ;  /* 0x0000000504047212 */ /* 0x000fc800078efcff */
[----:B------:R-:W-:-:S07]  /*79c0*/  PRMT R0, R4, 0x7610, R0 ;  /* 0x0000761004007816 */ /* 0x000fce0000000000 */
.L_x_3681:
[----:B------:R-:W-:Y:S05]  /*79d0*/  BSYNC B0 ;  /* 0x0000000000007941 */ /* 0x000fea0003800000 */
.L_x_3680:
[----:B------:R-:W-:Y:S01]  /*79e0*/  STG.E.U8 desc[UR36][R2.64], R0 ;  /* 0x0000000002007986 */ /* 0x000fe2000c101124 */
[----:B------:R-:W-:Y:S05]  /*79f0*/  EXIT ;  /* 0x000000000000794d */ /* 0x000fea0003800000 */
.L_x_3674:
[----:B------:R-:W-:-:S13]  /*7a00*/  ISETP.NE.AND P0, PT, R0, 0x1c, PT ;  /* 0x0000001c0000780c */ /* 0x000fda0003f05270 */
[----:B------:R-:W-:Y:S05]  /*7a10*/  @!P0 BRA `(.L_x_3683) ;  /* 0x00000000009c8947 */ /* 0x000fea0003800000 */
[----:B------:R-:W-:-:S13]  /*7a20*/  ISETP.NE.AND P0, PT, R0, 0x1d, PT ;  /* 0x0000001d0000780c */ /* 0x000fda0003f05270 */
[----:B------:R-:W-:Y:S05]  /*7a30*/  @!P0 BRA `(.L_x_3684) ;  /* 0x0000000000888947 */ /* 0x000fea0003800000 */
[----:B------:R-:W-:-:S13]  /*7a40*/  ISETP.NE.AND P0, PT, R0, 0x2c, PT ;  /* 0x0000002c0000780c */ /* 0x000fda0003f05270 */
[----:B------:R-:W-:Y:S05]  /*7a50*/  @P0 BRA `(.L_x_3657) ;  /* 0x00000000003c0947 */ /* 0x000fea0003800000 */
[----:B-----5:R-:W-:-:S04]  /*7a60*/  SHF.R.U32.HI R4, RZ, 0x17, R18 ;  /* 0x00000017ff047819 */ /* 0x020fc80000011612 */
        /* <DEDUP_REMOVED lines=14> */
.L_x_3657:
        /* <DEDUP_REMOVED lines=16> */
.L_x_3685:
[----:B------:R-:W-:Y:S05]  /*7c50*/  EXIT ;  /* 0x000000000000794d */ /* 0x000fea0003800000 */
.L_x_3684:
[----:B-----5:R-:W0:Y:S02]  /*7c60*/  F2I.U64.TRUNC R18, R18 ;  /* 0x0000001200127311 */ /* 0x020e24000020d800 */
[----:B0-----:R-:W-:Y:S01]  /*7c70*/  STG.E.64 desc[UR36][R2.64], R18 ;  /* 0x0000001202007986 */ /* 0x001fe2000c101b24 */
[----:B------:R-:W-:Y:S05]  /*7c80*/  EXIT ;  /* 0x000000000000794d */ /* 0x000fea0003800000 */
.L_x_3683:
[----:B-----5:R-:W0:Y:S02]  /*7c90*/  F2I.FTZ.U32.TRUNC.NTZ R5, R18 ;  /* 0x0000001200057305 */ /* 0x020e24000021f000 */
[----:B0-----:R-:W-:Y:S01]  /*7ca0*/  STG.E desc[UR36][R2.64], R5 ;  /* 0x0000000502007986 */ /* 0x001fe2000c101924 */
[----:B------:R-:W-:Y:S05]  /*7cb0*/  EXIT ;  /* 0x000000000000794d */ /* 0x000fea0003800000 */
.L_x_3686:
        /* <DEDUP_REMOVED lines=12> */
.L_x_19789:


//--------------------- .text._ZN2at6native18elementwise_kernelILi128ELi2EZNS0_22gpu_kernel_impl_nocastINS0_13AUnaryFunctorIfffZZZNS0_17hypot_kernel_cudaERNS_18TensorIteratorBaseEENKUlvE_clEvENKUlvE0_clEvEUlffE_EEEEvS5_RKT_EUliE_EEviT1_ --------------------------
	.section	.text._ZN2at6native18elementwise_kernelILi128ELi2EZNS0_22gpu_kernel_impl_nocastINS0_13AUnaryFunctorIfffZZZNS0_17hypot_kernel_cudaERNS_18TensorIteratorBaseEENKUlvE_clEvENKUlvE0_clEvEUlffE_EEEEvS5_RKT_EUliE_EEviT1_,"ax",@progbits
	.align	128
        .global         _ZN2at6native18elementwise_kernelILi128ELi2EZNS0_22gpu_kernel_impl_nocastINS0_13AUnaryFunctorIfffZZZNS0_17hypot_kernel_cudaERNS_18TensorIteratorBaseEENKUlvE_clEvENKUlvE0_clEvEUlffE_EEEEvS5_RKT_EUliE_EEviT1_
        .type           _ZN2at6native18elementwise_kernelILi128ELi2EZNS0_22gpu_kernel_impl_nocastINS0_13AUnaryFunctorIfffZZZNS0_17hypot_kernel_cudaERNS_18TensorIteratorBaseEENKUlvE_clEvENKUlvE0_clEvEUlffE_EEEEvS5_RKT_EUliE_EEviT1_,@function
        .size           _ZN2at6native18elementwise_kernelILi128ELi2EZNS0_22gpu_kernel_impl_nocastINS0_13AUnaryFunctorIfffZZZNS0_17hypot_kernel_cudaERNS_18TensorIteratorBaseEENKUlvE_clEvENKUlvE0_clEvEUlffE_EEEEvS5_RKT_EUliE_EEviT1_,(.L_x_19790 - _ZN2at6native18elementwise_kernelILi128ELi2EZNS0_22gpu_kernel_impl_nocastINS0_13AUnaryFunctorIfffZZZNS0_17hypot_kernel_cudaERNS_18TensorIteratorBaseEENKUlvE_clEvENKUlvE0_clEvEUlffE_EEEEvS5_RKT_EUliE_EEviT1_)
        .other          _ZN2at6native18elementwise_kernelILi128ELi2EZNS0_22gpu_kernel_impl_nocastINS0_13AUnaryFunctorIfffZZZNS0_17hypot_kernel_cudaERNS_18TensorIteratorBaseEENKUlvE_clEvENKUlvE0_clEvEUlffE_EEEEvS5_RKT_EUliE_EEviT1_,@"STO_CUDA_ENTRY STV_DEFAULT"
_ZN2at6native18elementwise_kernelILi128ELi2EZNS0_22gpu_kernel_impl_nocastINS0_13AUnaryFunctorIfffZZZNS0_17hypot_kernel_cudaERNS_18TensorIteratorBaseEENKUlvE_clEvENKUlvE0_clEvEUlffE_EEEEvS5_RKT_EUliE_EEviT1_:
.text._ZN2at6native18elementwise_kernelILi128ELi2EZNS0_22gpu_kernel_impl_nocastINS0_13AUnaryFunctorIfffZZZNS0_17hypot_kernel_cudaERNS_18TensorIteratorBaseEENKUlvE_clEvENKUlvE0_clEvEUlffE_EEEEvS5_RKT_EUliE_EEviT1_:
[----:B------:R-:W-:Y:S01]  /*0000*/  LDC R1, c[0x0][0x28] ;  /* 0x00000a00ff017b82 */ /* 0x000fe20000000800 */
[----:B------:R-:W0:Y:S01]  /*0010*/  S2R R0, SR_CTAID.X ;  /* 0x0000000000007919 */ /* 0x000e220000002500 */
[----:B------:R-:W-:Y:S01]  /*0020*/  ULDC UR6, c[0x0][0x210] ;  /* 0x0000840000067ab9 */ /* 0x000fe20000000800 */
[----:B------:R-:W-:Y:S01]  /*0030*/  ULDC.64 UR4, c[0x0][0x208] ;  /* 0x0000820000047ab9 */ /* 0x000fe20000000a00 */
[----:B------:R-:W-:Y:S01]  /*0040*/  BSSY B0, `(.L_x_3687) ;  /* 0x000014e000007945 */ /* 0x000fe20003800000 */
[----:B------:R-:W0:Y:S02]  /*0050*/  S2R R3, SR_TID.X ;  /* 0x0000000000037919 */ /* 0x000e240000002100 */
[----:B0-----:R-:W-:-:S04]  /*0060*/  LEA R0, R0, R3, 0x8 ;  /* 0x0000000300007211 */ /* 0x001fc800078e40ff */
[----:B------:R-:W-:Y:S02]  /*0070*/  ISETP.GE.AND P0, PT, R0, UR6, PT ;  /* 0x0000000600007c0c */ /* 0x000fe4000bf06270 */
[----:B------:R-:W-:-:S11]  /*0080*/  MOV R7, R0 ;  /* 0x0000000000077202 */ /* 0x000fd60000000f00 */
        /* <DEDUP_REMOVED lines=289> */
[----:B------:R-:W-:-:S03]  /*12a0*/  @P0 IMAD.MOV.U32 R8, RZ, RZ, RZ ;  /* 0x000000ffff080224 */ /* 0x000fc600078e00ff */
        /* <DEDUP_REMOVED lines=13> */
.L_x_3689:
[----:B------:R-:W-:Y:S01]  /*1380*/  ULDC.64 UR8, c[0x0][0x418] ;  /* 0x0001060000087ab9 */ /* 0x000fe20000000a00 */
[----:B------:R-:W-:Y:S01]  /*1390*/  ULDC UR7, c[0x0][0x424] ;  /* 0x0001090000077ab9 */ /* 0x000fe20000000800 */
[----:B------:R-:W-:-:S04]  /*13a0*/  IADD3 R4, P0, R2, UR8, RZ ;  /* 0x0000000802047c10 */ /* 0x000fc8000ff1e0ff */
[----:B------:R-:W-:Y:S01]  /*13b0*/  IADD3.X R5, RZ, UR9, RZ, P0, !PT ;  /* 0x00000009ff057c10 */ /* 0x000fe200087fe4ff */
[----:B------:R-:W-:Y:S01]  /*13c0*/  FADD.FTZ R7, -RZ, |UR7| ;  /* 0x40000007ff077e21 */ /* 0x000fe20008010100 */
[----:B------:R-:W-:-:S03]  /*13d0*/  ULDC.64 UR8, c[0x0][0x410] ;  /* 0x0001040000087ab9 */ /* 0x000fc60000000a00 */
[----:B------:R-:W2:Y:S02]  /*13e0*/  LDG.E R4, desc[UR4][R4.64] ;  /* 0x0000000404047981 */ /* 0x000ea4000c1e1900 */
[----:B--2---:R-:W-:-:S05]  /*13f0*/  FADD.FTZ R2, |R4|, -RZ ;  /* 0x800000ff04027221 */ /* 0x004fca0000010200 */
        /* <DEDUP_REMOVED lines=10> */
[----:B------:R-:W-:-:S04]  /*14a0*/  IADD3 R2, P0, R3, UR8, RZ ;  /* 0x0000000803027c10 */ /* 0x000fc8000ff1e0ff */
[----:B------:R-:W-:Y:S01]  /*14b0*/  IADD3.X R3, RZ, UR9, RZ, P0, !PT ;  /* 0x00000009ff037c10 */ /* 0x000fe200087fe4ff */
[----:B------:R-:W0:Y:S02]  /*14c0*/  MUFU.SQRT R9, R9 ;  /* 0x0000000900097308 */ /* 0x000e240000002000 */
[----:B0-----:R-:W-:Y:S01]  /*14d0*/  @P1 FMUL.FTZ R6, R9, R8 ;  /* 0x0000000809061220 */ /* 0x001fe20000410000 */
[----:B------:R-:W-:Y:S02]  /*14e0*/  FSETP.NEU.FTZ.AND P1, PT, R7, +INF , PT ;  /* 0x7f8000000700780b */ /* 0x000fe40003f3d000 */
[----:B------:R-:W-:Y:S02]  /*14f0*/  IADD3 R7, R0, 0x80, RZ ;  /* 0x0000008000077810 */ /* 0x000fe40007ffe0ff */
[----:B------:R-:W-:-:S05]  /*1500*/  FSEL R5, R6, +INF , P1 ;  /* 0x7f80000006057808 */ /* 0x000fca0000800000 */
[----:B------:R0:W-:Y:S04]  /*1510*/  STG.E desc[UR4][R2.64], R5 ;  /* 0x0000000502007986 */ /* 0x0001e8000c101904 */
.L_x_3688:
[----:B------:R-:W-:Y:S05]  /*1520*/  BSYNC B0 ;  /* 0x0000000000007941 */ /* 0x000fea0003800000 */
.L_x_3687:
[----:B------:R-:W-:-:S13]  /*1530*/  ISETP.GE.AND P0, PT, R7, UR6, PT ;  /* 0x0000000607007c0c */ /* 0x000fda000bf06270 */
[----:B------:R-:W-:Y:S05]  /*1540*/  @P0 EXIT ;  /* 0x000000000000094d */ /* 0x000fea0003800000 */
[----:B------:R-:W1:Y:S01]  /*1550*/  LDC R8, c[0x0][0x218] ;  /* 0x00008600ff087b82 */ /* 0x000e620000000800 */
[----:B0-----:R-:W-:Y:S01]  /*1560*/  HFMA2.MMA R3, -RZ, RZ, 0, 0 ;  /* 0x00000000ff037435 */ /* 0x001fe200000001ff */
[----:B------:R-:W-:Y:S02]  /*1570*/  MOV R0, RZ ;  /* 0x000000ff00007202 */ /* 0x000fe40000000f00 */
        /* <DEDUP_REMOVED lines=288> */
[----:B------:R-:W-:Y:S01]  /*2780*/  IADD3 R4, -R7, RZ, RZ ;  /* 0x000000ff07047210 */ /* 0x000fe20007ffe1ff */
[----:B------:R-:W1:Y:S04]  /*2790*/  @P0 LDC R11, c[0x0][0x33c] ;  /* 0x0000cf00ff0b0b82 */ /* 0x000e680000000800 */
[----:B------:R-:W-:-:S04]  /*27a0*/  IMAD R4, R4, UR8, R5 ;  /* 0x0000000804047c24 */ /* 0x000fc8000f8e0205 */
        /* <DEDUP_REMOVED lines=9> */
.L_x_3690:
[----:B------:R-:W-:Y:S02]  /*2840*/  ULDC.64 UR6, c[0x0][0x418] ;  /* 0x0001060000067ab9 */ /* 0x000fe40000000a00 */
[----:B------:R-:W-:Y:S01]  /*2850*/  IADD3 R4, P0, R0, UR6, RZ ;  /* 0x0000000600047c10 */ /* 0x000fe2000ff1e0ff */
[----:B------:R-:W-:-:S03]  /*2860*/  ULDC UR6, c[0x0][0x424] ;  /* 0x0001090000067ab9 */ /* 0x000fc60000000800 */
[----:B------:R-:W-:-:S05]  /*2870*/  IADD3.X R5, RZ, UR7, RZ, P0, !PT ;  /* 0x00000007ff057c10 */ /* 0x000fca00087fe4ff */
[----:B------:R-:W2:Y:S01]  /*2880*/  LDG.E R4, desc[UR4][R4.64] ;  /* 0x0000000404047981 */ /* 0x000ea2000c1e1900 */
[----:B------:R-:W-:Y:S01]  /*2890*/  FADD.FTZ R7, -RZ, |UR6| ;  /* 0x40000006ff077e21 */ /* 0x000fe20008010100 */
[----:B------:R-:W-:Y:S01]  /*28a0*/  ULDC.64 UR6, c[0x0][0x410] ;  /* 0x0001040000067ab9 */ /* 0x000fe20000000a00 */
[----:B--2---:R-:W-:-:S05]  /*28b0*/  FADD.FTZ R0, |R4|, -RZ ;  /* 0x800000ff04007221 */ /* 0x004fca0000010200 */
[CC--:B------:R-:W-:Y:S02]  /*28c0*/  VIMNMX R6, R7.reuse, R0.reuse, !PT ;  /* 0x0000000007067248 */ /* 0x0c0fe40007fe0100 */
[----:B------:R-:W-:Y:S02]  /*28d0*/  VIMNMX R0, R7, R0, PT ;  /* 0x0000000007007248 */ /* 0x000fe40003fe0100 */
[----:B------:R-:W-:Y:S02]  /*28e0*/  LOP3.LUT R2, R6, 0xfe000000, RZ, 0xc0, !PT ;  /* 0xfe00000006027812 */ /* 0x000fe400078ec0ff */
[----:B------:R-:W-:Y:S02]  /*28f0*/  FSETP.NEU.FTZ.AND P1, PT, R0, RZ, PT ;  /* 0x000000ff0000720b */ /* 0x000fe40003f3d000 */
[C---:B------:R-:W-:Y:S02]  /*2900*/  IADD3 R7, -R2.reuse, 0x7e800000, RZ ;  /* 0x7e80000002077810 */ /* 0x040fe40007ffe1ff */
[----:B------:R-:W-:-:S02]  /*2910*/  LOP3.LUT R5, R2, 0x800000, RZ, 0xfc, !PT ;  /* 0x0080000002057812 */ /* 0x000fc400078efcff */
[----:B------:R-:W-:Y:S01]  /*2920*/  IADD3 R2, P0, R3, UR6, RZ ;  /* 0x0000000603027c10 */ /* 0x000fe2000ff1e0ff */
[-C--:B------:R-:W-:Y:S01]  /*2930*/  FMUL.FTZ R8, R0, R7.reuse ;  /* 0x0000000700087220 */ /* 0x080fe20000410000 */
[----:B------:R-:W-:Y:S02]  /*2940*/  FMUL.FTZ R7, R6, R7 ;  /* 0x0000000706077220 */ /* 0x000fe40000410000 */
[----:B------:R-:W-:Y:S01]  /*2950*/  IADD3.X R3, RZ, UR7, RZ, P0, !PT ;  /* 0x00000007ff037c10 */ /* 0x000fe200087fe4ff */
[----:B------:R-:W-:-:S04]  /*2960*/  FMUL.FTZ R8, R8, R8 ;  /* 0x0000000808087220 */ /* 0x000fc80000410000 */
[----:B------:R-:W-:-:S06]  /*2970*/  FFMA.FTZ R8, R7, R7, R8 ;  /* 0x0000000707087223 */ /* 0x000fcc0000010008 */
[----:B------:R-:W0:Y:S02]  /*2980*/  MUFU.SQRT R8, R8 ;  /* 0x0000000800087308 */ /* 0x000e240000002000 */
[----:B0-----:R-:W-:Y:S01]  /*2990*/  @P1 FMUL.FTZ R6, R8, R5 ;  /* 0x0000000508061220 */ /* 0x001fe20000410000 */
[----:B------:R-:W-:-:S04]  /*29a0*/  FSETP.NEU.FTZ.AND P1, PT, R0, +INF , PT ;  /* 0x7f8000000000780b */ /* 0x000fc80003f3d000 */
[----:B------:R-:W-:-:S05]  /*29b0*/  FSEL R5, R6, +INF , P1 ;  /* 0x7f80000006057808 */ /* 0x000fca0000800000 */
[----:B------:R-:W-:Y:S01]  /*29c0*/  STG.E desc[UR4][R2.64], R5 ;  /* 0x0000000502007986 */ /* 0x000fe2000c101904 */
[----:B------:R-:W-:Y:S05]  /*29d0*/  EXIT ;  /* 0x000000000000794d */ /* 0x000fea0003800000 */
.L_x_3691:
        /* <DEDUP_REMOVED lines=10> */
.L_x_19790:


//--------------------- .text._ZN2at6native27unrolled_elementwise_kernelINS0_13AUnaryFunctorIfffZZZNS0_17hypot_kernel_cudaERNS_18TensorIteratorBaseEENKUlvE_clEvENKUlvE0_clEvEUlffE_EESt5arrayIPcLm2EELi4E23TrivialOffsetCalculatorILi1EjESD_NS0_6memory15LoadWithoutCastENSE_16StoreWithoutCastEEEviT_T0_T2_T3_T4_T5_ --------------------------
	.section	.text._ZN2at6native27unrolled_elementwise_kernelINS0_13AUnaryFunctorIfffZZZNS0_17hypot_kernel_cudaERNS_18TensorIteratorBaseEENKUlvE_clEvENKUlvE0_clEvEUlffE_EESt5arrayIPcLm2EELi4E23TrivialOffsetCalculatorILi1EjESD_NS0_6memory15LoadWithoutCastENSE_16StoreWithoutCastEEEviT_T0_T2_T3_T4_T5_,"ax",@progbits
	.align	128
        .global         _ZN2at6native27unrolled_elementwise_kernelINS0_13AUnaryFunctorIfffZZZNS0_17hypot_kernel_cudaERNS_18TensorIteratorBaseEENKUlvE_clEvENKUlvE0_clEvEUlffE_EESt5arrayIPcLm2EELi4E23TrivialOffsetCalculatorILi1EjESD_NS0_6memory15LoadWithoutCastENSE_16StoreWithoutCastEEEviT_T0_T2_T3_T4_T5_
        .type           _ZN2at6native27unrolled_elementwise_kernelINS0_13AUnaryFunctorIfffZZZNS0_17hypot_kernel_cudaERNS_18TensorIteratorBaseEENKUlvE_clEvENKUlvE0_clEvEUlffE_EESt5arrayIPcLm2EELi4E23TrivialOffsetCalculatorILi1EjESD_NS0_6memory15LoadWithoutCastENSE_16StoreWithoutCastEEEviT_T0_T2_T3_T4_T5_,@function
        .size           _ZN2at6native27unrolled_elementwise_kernelINS0_13AUnaryFunctorIfffZZZNS0_17hypot_kernel_cudaERNS_18TensorIteratorBaseEENKUlvE_clEvENKUlvE0_clEvEUlffE_EESt5arrayIPcLm2EELi4E23TrivialOffsetCalculatorILi1EjESD_NS0_6memory15LoadWithoutCastENSE_16StoreWithoutCastEEEviT_T0_T2_T3_T4_T5_,(.L_x_19791 - _ZN2at6native27unrolled_elementwise_kernelINS0_13AUnaryFunctorIfffZZZNS0_17hypot_kernel_cudaERNS_18TensorIteratorBaseEENKUlvE_clEvENKUlvE0_clEvEUlffE_EESt5arrayIPcLm2EELi4E23TrivialOffsetCalculatorILi1EjESD_NS0_6memory15LoadWithoutCastENSE_16StoreWithoutCastEEEviT_T0_T2_T3_T4_T5_)
        .other          _ZN2at6native27unrolled_elementwise_kernelINS0_13AUnaryFunctorIfffZZZNS0_17hypot_kernel_cudaERNS_18TensorIteratorBaseEENKUlvE_clEvENKUlvE0_clEvEUlffE_EESt5arrayIPcLm2EELi4E23TrivialOffsetCalculatorILi1EjESD_NS0_6memory15LoadWithoutCastENSE_16StoreWithoutCastEEEviT_T0_T2_T3_T4_T5_,@"STO_CUDA_ENTRY STV_DEFAULT"
_ZN2at6native27unrolled_elementwise_kernelINS0_13AUnaryFunctorIfffZZZNS0_17hypot_kernel_cudaERNS_18TensorIteratorBaseEENKUlvE_clEvENKUlvE0_clEvEUlffE_EESt5arrayIPcLm2EELi4E23TrivialOffsetCalculatorILi1EjESD_NS0_6memory15LoadWithoutCastENSE_16StoreWithoutCastEEEviT_T0_T2_T3_T4_T5_:
.text._ZN2at6native27unrolled_elementwise_kernelINS0_13AUnaryFunctorIfffZZZNS0_17hypot_kernel_cudaERNS_18TensorIteratorBaseEENKUlvE_clEvENKUlvE0_clEvEUlffE_EESt5arrayIPcLm2EELi4E23TrivialOffsetCalculatorILi1EjESD_NS0_6memory15LoadWithoutCastENSE_16StoreWithoutCastEEEviT_T0_T2_T3_T4_T5_:
[----:B------:R-:W-:Y:S01]  /*0000*/  LDC R1, c[0x0][0x28] ;  /* 0x00000a00ff017b82 */ /* 0x000fe20000000800 */
[----:B------:R-:W0:Y:S07]  /*0010*/  S2R R0, SR_CTAID.X ;  /* 0x0000000000007919 */ /* 0x000e2e0000002500 */
[----:B------:R-:W0:Y:S01]  /*0020*/  LDC R3, c[0x0][0x210] ;  /* 0x00008400ff037b82 */ /* 0x000e220000000800 */
[----:B------:R-:W-:Y:S01]  /*0030*/  HFMA2.MMA R4, -RZ, RZ, 0, 0 ;  /* 0x00000000ff047435 */ /* 0x000fe200000001ff */
[----:B------:R-:W-:Y:S01]  /*0040*/  ULDC.64 UR4, c[0x0][0x208] ;  /* 0x0000820000047ab9 */ /* 0x000fe20000000a00 */
[----:B------:R-:W1:Y:S01]  /*0050*/  S2R R5, SR_TID.X ;  /* 0x0000000000057919 */ /* 0x000e620000002100 */
        /* <DEDUP_REMOVED lines=17> */
[C---:B------:R-:W-:Y:S02]  /*0170*/  @!P0 IMAD R15, R0.reuse, 0x200, R3 ;  /* 0x00000200000f8824 */ /* 0x040fe400078e0203 */
[----:B------:R-:W-:-:S05]  /*0180*/  @!P2 IMAD R9, R0, 0x200, R9 ;  /* 0x000002000009a824 */ /* 0x000fca00078e0209 */
[----:B------:R-:W1:Y:S01]  /*0190*/  @!P0 LDC.64 R6, c[0x0][0x228] ;  /* 0x00008a00ff068b82 */ /* 0x000e620000000a00 */
[----:B------:R-:W-:Y:S01]  /*01a0*/  MOV R18, RZ ;  /* 0x000000ff00127202 */ /* 0x000fe20000000f00 */
[C---:B------:R-:W-:Y:S01]  /*01b0*/  VIADD R21, R3.reuse, 0x80 ;  /* 0x0000008003157836 */ /* 0x040fe20000000000 */
[----:B------:R-:W-:Y:S01]  /*01c0*/  IADD3 R19, R3, 0x100, RZ ;  /* 0x0000010003137810 */ /* 0x000fe20007ffe0ff */
[----:B------:R-:W-:Y:S01]  /*01d0*/  BSSY B0, `(.L_x_3692) ;  /* 0x0000023000007945 */ /* 0x000fe20003800000 */
[----:B0-----:R-:W-:Y:S01]  /*01e0*/  @!P2 IMAD.WIDE.U32 R12, R9, 0x4, R12 ;  /* 0x00000004090ca825 */ /* 0x001fe200078e000c */
[----:B------:R-:W-:-:S03]  /*01f0*/  CS2R R8, SRZ ;  /* 0x0000000000087805 */ /* 0x000fc6000001ff00 */
[----:B-1----:R-:W-:-:S03]  /*0200*/  @!P0 IMAD.WIDE.U32 R6, R15, 0x4, R6 ;  /* 0x000000040f068825 */ /* 0x002fc600078e0006 */
[----:B------:R0:W5:Y:S01]  /*0210*/  @!P1 LDG.E R9, desc[UR4][R10.64] ;  /* 0x000000040a099981 */ /* 0x000162000c1e1900 */
[----:B------:R-:W1:Y:S01]  /*0220*/  @!P0 LDC.64 R14, c[0x0][0x220] ;  /* 0x00008800ff0e8b82 */ /* 0x000e620000000a00 */
[-C--:B------:R-:W-:Y:S02]  /*0230*/  ISETP.GE.AND P6, PT, R21, R2.reuse, PT ;  /* 0x000000021500720c */ /* 0x080fe40003fc6270 */
[----:B------:R-:W5:Y:S04]  /*0240*/  @!P3 LDG.E R8, desc[UR4][R16.64] ;  /* 0x000000041008b981 */ /* 0x000f68000c1e1900 */
[----:B------:R-:W5:Y:S01]  /*0250*/  @!P2 LDG.E R4, desc[UR4][R12.64] ;  /* 0x000000040c04a981 */ /* 0x000f62000c1e1900 */
[----:B0-----:R-:W-:Y:S01]  /*0260*/  VIADD R11, R3, 0x180 ;  /* 0x00000180030b7836 */ /* 0x001fe20000000000 */
[----:B------:R-:W-:Y:S01]  /*0270*/  @!P0 IADD3 R3, R5, 0x80, RZ ;  /* 0x0000008005038810 */ /* 0x000fe20007ffe0ff */
[----:B------:R-:W-:Y:S01]  /*0280*/  @!P0 IMAD R5, R0, 0x200, R5 ;  /* 0x0000020000058824 */ /* 0x000fe200078e0205 */
[----:B------:R1:W5:Y:S01]  /*0290*/  @!P0 LDG.E R18, desc[UR4][R6.64] ;  /* 0x0000000406128981 */ /* 0x000362000c1e1900 */
[----:B------:R-:W-:-:S02]  /*02a0*/  ISETP.GE.AND P1, PT, R19, R2, PT ;  /* 0x000000021300720c */ /* 0x000fc40003f26270 */
[-C--:B------:R-:W-:Y:S02]  /*02b0*/  ISETP.GE.AND P2, PT, R11, R2.reuse, PT ;  /* 0x000000020b00720c */ /* 0x080fe40003f46270 */
[----:B------:R-:W-:Y:S01]  /*02c0*/  ISETP.GE.AND P3, PT, R3, R2, PT ;  /* 0x000000020300720c */ /* 0x000fe20003f66270 */
[----:B-1----:R-:W-:Y:S01]  /*02d0*/  @!P0 IMAD.WIDE.U32 R6, R5, 0x4, R14 ;  /* 0x0000000405068825 */ /* 0x002fe200078e000e */
[----:B------:R-:W-:Y:S11]  /*02e0*/  @P0 BRA `(.L_x_3693) ;  /* 0x0000000000440947 */ /* 0x000ff60003800000 */
[----:B------:R-:W-:Y:S01]  /*02f0*/  ULDC UR6, c[0x0][0x218] ;  /* 0x0000860000067ab9 */ /* 0x000fe20000000800 */
[----:B-----5:R-:W-:Y:S01]  /*0300*/  FADD.FTZ R18, |R18|, -RZ ;  /* 0x800000ff12127221 */ /* 0x020fe20000010200 */
[----:B------:R-:W-:-:S05]  /*0310*/  FADD.FTZ R5, -RZ, |UR6| ;  /* 0x40000006ff057e21 */ /* 0x000fca0008010100 */
[CC--:B------:R-:W-:Y:S02]  /*0320*/  VIMNMX R10, R5.reuse, R18.reuse, !PT ;  /* 0x00000012050a7248 */ /* 0x0c0fe40007fe0100 */
        /* <DEDUP_REMOVED lines=13> */
.L_x_3693:
[----:B------:R-:W-:Y:S05]  /*0400*/  BSYNC B0 ;  /* 0x0000000000007941 */ /* 0x000fea0003800000 */
.L_x_3692:
        /* <DEDUP_REMOVED lines=19> */
.L_x_3695:
[----:B------:R-:W-:Y:S05]  /*0540*/  BSYNC B0 ;  /* 0x0000000000007941 */ /* 0x000fea0003800000 */
.L_x_3694:
        /* <DEDUP_REMOVED lines=19> */
.L_x_3697:
[----:B------:R-:W-:Y:S05]  /*0680*/  BSYNC B0 ;  /* 0x0000000000007941 */ /* 0x000fea0003800000 */
.L_x_3696:
        /* <DEDUP_REMOVED lines=19> */
.L_x_3699:
[----:B------:R-:W-:Y:S05]  /*07c0*/  BSYNC B0 ;  /* 0x0000000000007941 */ /* 0x000fea0003800000 */
.L_x_3698:
[----:B------:R0:W-:Y:S01]  /*07d0*/  @!P0 STG.E desc[UR4][R6.64], R5 ;  /* 0x0000000506008986 */ /* 0x0001e2000c101904 */
        /* <DEDUP_REMOVED lines=10> */
[----:B------:R1:W-:Y:S04]  /*0880*/  STG.E desc[UR4][R4.64], R9 ;  /* 0x0000000904007986 */ /* 0x0003e8000c101904 */
[----:B------:R1:W-:Y:S02]  /*0890*/  @!P0 STG.E desc[UR4][R6.64], R8 ;  /* 0x0000000806008986 */ /* 0x0003e4000c101904 */
.L_x_3701:
[----:B------:R-:W-:Y:S05]  /*08a0*/  BSYNC B0 ;  /* 0x0000000000007941 */ /* 0x000fea0003800000 */
.L_x_3700:
[----:B------:R-:W-:-:S13]  /*08b0*/  ISETP.GE.AND P0, PT, R3, R2, PT ;  /* 0x000000020300720c */ /* 0x000fda0003f06270 */
[----:B------:R-:W-:Y:S05]  /*08c0*/  @P0 EXIT ;  /* 0x000000000000094d */ /* 0x000fea0003800000 */
[----:B01---5:R-:W0:Y:S01]  /*08d0*/  LDC.64 R4, c[0x0][0x220] ;  /* 0x00008800ff047b82 */ /* 0x023e220000000a00 */
[----:B------:R-:W-:-:S05]  /*08e0*/  LEA R3, R0, R3, 0x9 ;  /* 0x0000000300037211 */ /* 0x000fca00078e48ff */
[----:B0-----:R-:W-:-:S05]  /*08f0*/  IMAD.WIDE.U32 R2, R3, 0x4, R4 ;  /* 0x0000000403027825 */ /* 0x001fca00078e0004 */
[----:B------:R-:W-:Y:S01]  /*0900*/  STG.E desc[UR4][R2.64], R11 ;  /* 0x0000000b02007986 */ /* 0x000fe2000c101904 */
[----:B------:R-:W-:Y:S05]  /*0910*/  EXIT ;  /* 0x000000000000794d */ /* 0x000fea0003800000 */
.L_x_3702:
        /* <DEDUP_REMOVED lines=14> */
.L_x_19791:


//--------------------- .text._ZN2at6native29vectorized_elementwise_kernelILi2ENS0_13AUnaryFunctorIfffZZZNS0_17hypot_kernel_cudaERNS_18TensorIteratorBaseEENKUlvE_clEvENKUlvE0_clEvEUlffE_EESt5arrayIPcLm2EEEEviT0_T1_ --------------------------
	.section	.text._ZN2at6native29vectorized_elementwise_kernelILi2ENS0_13AUnaryFunctorIfffZZZNS0_17hypot_kernel_cudaERNS_18TensorIteratorBaseEENKUlvE_clEvENKUlvE0_clEvEUlffE_EESt5arrayIPcLm2EEEEviT0_T1_,"ax",@progbits
	.align	128
        .global         _ZN2at6native29vectorized_elementwise_kernelILi2ENS0_13AUnaryFunctorIfffZZZNS0_17hypot_kernel_cudaERNS_18TensorIteratorBaseEENKUlvE_clEvENKUlvE0_clEvEUlffE_EESt5arrayIPcLm2EEEEviT0_T1_
        .type           _ZN2at6native29vectorized_elementwise_kernelILi2ENS0_13AUnaryFunctorIfffZZZNS0_17hypot_kernel_cudaERNS_18TensorIteratorBaseEENKUlvE_clEvENKUlvE0_clEvEUlffE_EESt5arrayIPcLm2EEEEviT0_T1_,@function
        .size           _ZN2at6native29vectorized_elementwise_kernelILi2ENS0_13AUnaryFunctorIfffZZZNS0_17hypot_kernel_cudaERNS_18TensorIteratorBaseEENKUlvE_clEvENKUlvE0_clEvEUlffE_EESt5arrayIPcLm2EEEEviT0_T1_,(.L_x_19792 - _ZN2at6native29vectorized_elementwise_kernelILi2ENS0_13AUnaryFunctorIfffZZZNS0_17hypot_kernel_cudaERNS_18TensorIteratorBaseEENKUlvE_clEvENKUlvE0_clEvEUlffE_EESt5arrayIPcLm2EEEEviT0_T1_)
        .other          _ZN2at6native29vectorized_elementwise_kernelILi2ENS0_13AUnaryFunctorIfffZZZNS0_17hypot_kernel_cudaERNS_18TensorIteratorBaseEENKUlvE_clEvENKUlvE0_clEvEUlffE_EESt5arrayIPcLm2EEEEviT0_T1_,@"STO_CUDA_ENTRY STV_DEFAULT"
_ZN2at6native29vectorized_elementwise_kernelILi2ENS0_13AUnaryFunctorIfffZZZNS0_17hypot_kernel_cudaERNS_18TensorIteratorBaseEENKUlvE_clEvENKUlvE0_clEvEUlffE_EESt5arrayIPcLm2EEEEviT0_T1_:
.text._ZN2at6native29vectorized_elementwise_kernelILi2ENS0_13AUnaryFunctorIfffZZZNS0_17hypot_kernel_cudaERNS_18TensorIteratorBaseEENKUlvE_clEvENKUlvE0_clEvEUlffE_EESt5arrayIPcLm2EEEEviT0_T1_:
        /* <DEDUP_REMOVED lines=9> */
[----:B------:R-:W1:Y:S01]  /*0090*/  LDC.64 R2, c[0x0][0x228] ;  /* 0x00008a00ff027b82 */ /* 0x000e620000000a00 */
[----:B------:R-:W-:Y:S01]  /*00a0*/  ULDC UR6, c[0x0][0x218] ;  /* 0x0000860000067ab9 */ /* 0x000fe20000000800 */
[----:B-1----:R-:W-:-:S04]  /*00b0*/  IMAD.WIDE R2, R23, 0x4, R2 ;  /* 0x0000000417027825 */ /* 0x002fc800078e0202 */
[----:B0-----:R-:W-:-:S05]  /*00c0*/  IMAD.WIDE.U32 R10, R13, 0x8, R2 ;  /* 0x000000080d0a7825 */ /* 0x001fca00078e0002 */
[----:B------:R-:W2:Y:S04]  /*00d0*/  LDG.E.64 R8, desc[UR4][R10.64] ;  /* 0x000000040a087981 */ /* 0x000ea8000c1e1b00 */
[----:B------:R-:W3:Y:S04]  /*00e0*/  LDG.E.64 R6, desc[UR4][R10.64+0x400] ;  /* 0x000400040a067981 */ /* 0x000ee8000c1e1b00 */
[----:B------:R0:W4:Y:S04]  /*00f0*/  LDG.E.64 R4, desc[UR4][R10.64+0x800] ;  /* 0x000800040a047981 */ /* 0x000128000c1e1b00 */
[----:B------:R-:W5:Y:S01]  /*0100*/  LDG.E.64 R2, desc[UR4][R10.64+0xc00] ;  /* 0x000c00040a027981 */ /* 0x000f62000c1e1b00 */
[----:B------:R-:W-:Y:S01]  /*0110*/  FADD.FTZ R18, -RZ, |UR6| ;  /* 0x40000006ff127e21 */ /* 0x000fe20008010100 */
[----:B--2---:R-:W-:Y:S01]  /*0120*/  FADD.FTZ R15, |R8|, -RZ ;  /* 0x800000ff080f7221 */ /* 0x004fe20000010200 */
[----:B------:R-:W-:Y:S01]  /*0130*/  FADD.FTZ R17, |R9|, -RZ ;  /* 0x800000ff09117221 */ /* 0x000fe20000010200 */
[----:B---3--:R-:W-:-:S03]  /*0140*/  FADD.FTZ R21, |R6|, -RZ ;  /* 0x800000ff06157221 */ /* 0x008fc60000010200 */
[CC--:B------:R-:W-:Y:S02]  /*0150*/  VIMNMX R25, R18.reuse, R15.reuse, !PT ;  /* 0x0000000f12197248 */ /* 0x0c0fe40007fe0100 */
[C---:B------:R-:W-:Y:S02]  /*0160*/  VIMNMX R9, R18.reuse, R15, PT ;  /* 0x0000000f12097248 */ /* 0x040fe40003fe0100 */
[----:B------:R-:W-:Y:S02]  /*0170*/  LOP3.LUT R8, R25, 0xfe000000, RZ, 0xc0, !PT ;  /* 0xfe00000019087812 */ /* 0x000fe400078ec0ff */
[----:B------:R-:W-:Y:S01]  /*0180*/  VIMNMX R24, R18, R17, !PT ;  /* 0x0000001112187248 */ /* 0x000fe20007fe0100 */
[----:B-----5:R-:W-:Y:S01]  /*0190*/  FADD.FTZ R3, |R3|, -RZ ;  /* 0x800000ff03037221 */ /* 0x020fe20000010200 */
[----:B------:R-:W-:Y:S02]  /*01a0*/  IADD3 R0, -R8, 0x7e800000, RZ ;  /* 0x7e80000008007810 */ /* 0x000fe40007ffe1ff */
[----:B0-----:R-:W-:-:S02]  /*01b0*/  LOP3.LUT R10, R24, 0xfe000000, RZ, 0xc0, !PT ;  /* 0xfe000000180a7812 */ /* 0x001fc400078ec0ff */
[C---:B------:R-:W-:Y:S01]  /*01c0*/  VIMNMX R12, R18.reuse, R17, PT ;  /* 0x00000011120c7248 */ /* 0x040fe20003fe0100 */
[-C--:B------:R-:W-:Y:S01]  /*01d0*/  FMUL.FTZ R6, R9, R0.reuse ;  /* 0x0000000009067220 */ /* 0x080fe20000410000 */
[----:B------:R-:W-:Y:S01]  /*01e0*/  FMUL.FTZ R11, R25, R0 ;  /* 0x00000000190b7220 */ /* 0x000fe20000410000 */
[----:B------:R-:W-:Y:S01]  /*01f0*/  VIMNMX R0, R18, R21, !PT ;  /* 0x0000001512007248 */ /* 0x000fe20007fe0100 */
[----:B------:R-:W-:Y:S01]  /*0200*/  FADD.FTZ R17, |R7|, -RZ ;  /* 0x800000ff07117221 */ /* 0x000fe20000010200 */
[----:B------:R-:W-:Y:S01]  /*0210*/  FMUL.FTZ R6, R6, R6 ;  /* 0x0000000606067220 */ /* 0x000fe20000410000 */
[----:B------:R-:W-:Y:S02]  /*0220*/  IADD3 R19, -R10, 0x7e800000, RZ ;  /* 0x7e8000000a137810 */ /* 0x000fe40007ffe1ff */
[----:B------:R-:W-:Y:S01]  /*0230*/  LOP3.LUT R15, R0, 0xfe000000, RZ, 0xc0, !PT ;  /* 0xfe000000000f7812 */ /* 0x000fe200078ec0ff */
[----:B------:R-:W-:Y:S01]  /*0240*/  FFMA.FTZ R16, R11, R11, R6 ;  /* 0x0000000b0b107223 */ /* 0x000fe20000010006 */
[----:B------:R-:W-:Y:S01]  /*0250*/  VIMNMX R7, R18, R21, PT ;  /* 0x0000001512077248 */ /* 0x000fe20003fe0100 */
[-C--:B------:R-:W-:Y:S01]  /*0260*/  FMUL.FTZ R6, R12, R19.reuse ;  /* 0x000000130c067220 */ /* 0x080fe20000410000 */
[----:B------:R-:W-:Y:S01]  /*0270*/  IADD3 R20, -R15, 0x7e800000, RZ ;  /* 0x7e8000000f147810 */ /* 0x000fe20007ffe1ff */
[----:B------:R-:W-:Y:S01]  /*0280*/  FMUL.FTZ R19, R24, R19 ;  /* 0x0000001318137220 */ /* 0x000fe20000410000 */
[----:B------:R-:W-:Y:S01]  /*0290*/  FSETP.NEU.FTZ.AND P3, PT, R12, RZ, PT ;  /* 0x000000ff0c00720b */ /* 0x000fe20003f7d000 */
[----:B------:R-:W-:Y:S01]  /*02a0*/  FMUL.FTZ R14, R6, R6 ;  /* 0x00000006060e7220 */ /* 0x000fe20000410000 */
[----:B------:R-:W-:Y:S01]  /*02b0*/  VIMNMX R6, R18, R17, !PT ;  /* 0x0000001112067248 */ /* 0x000fe20007fe0100 */
[-C--:B------:R-:W-:Y:S01]  /*02c0*/  FMUL.FTZ R21, R7, R20.reuse ;  /* 0x0000001407157220 */ /* 0x080fe20000410000 */
[----:B------:R-:W-:Y:S01]  /*02d0*/  FMUL.FTZ R20, R0, R20 ;  /* 0x0000001400147220 */ /* 0x000fe20000410000 */
[----:B------:R-:W-:Y:S01]  /*02e0*/  FFMA.FTZ R19, R19, R19, R14 ;  /* 0x0000001313137223 */ /* 0x000fe2000001000e */
[----:B------:R-:W-:Y:S01]  /*02f0*/  LOP3.LUT R11, R6, 0xfe000000, RZ, 0xc0, !PT ;  /* 0xfe000000060b7812 */ /* 0x000fe200078ec0ff */
[----:B------:R-:W-:Y:S01]  /*0300*/  FMUL.FTZ R21, R21, R21 ;  /* 0x0000001515157220 */ /* 0x000fe20000410000 */
[----:B------:R-:W-:Y:S01]  /*0310*/  VIMNMX R14, R18, R17, PT ;  /* 0x00000011120e7248 */ /* 0x000fe20003fe0100 */
[----:B------:R-:W0:Y:S01]  /*0320*/  MUFU.SQRT R16, R16 ;  /* 0x0000001000107308 */ /* 0x000e220000002000 */
[----:B------:R-:W-:Y:S01]  /*0330*/  IADD3 R27, -R11, 0x7e800000, RZ ;  /* 0x7e8000000b1b7810 */ /* 0x000fe20007ffe1ff */
[----:B------:R-:W-:Y:S01]  /*0340*/  FFMA.FTZ R17, R20, R20, R21 ;  /* 0x0000001414117223 */ /* 0x000fe20000010015 */
[----:B------:R-:W-:-:S02]  /*0350*/  FSETP.NEU.FTZ.AND P1, PT, R9, RZ, PT ;  /* 0x000000ff0900720b */ /* 0x000fc40003f3d000 */
[----:B------:R-:W-:Y:S01]  /*0360*/  FSETP.NEU.FTZ.AND P5, PT, R7, RZ, PT ;  /* 0x000000ff0700720b */ /* 0x000fe20003fbd000 */
[-C--:B------:R-:W-:Y:S01]  /*0370*/  FMUL.FTZ R20, R14, R27.reuse ;  /* 0x0000001b0e147220 */ /* 0x080fe20000410000 */
[----:B------:R-:W-:Y:S01]  /*0380*/  FMUL.FTZ R27, R6, R27 ;  /* 0x0000001b061b7220 */ /* 0x000fe20000410000 */
[----:B------:R-:W1:Y:S01]  /*0390*/  MUFU.SQRT R19, R19 ;  /* 0x0000001300137308 */ /* 0x000e620000002000 */
[----:B------:R-:W-:Y:S01]  /*03a0*/  LOP3.LUT R10, R10, 0x800000, RZ, 0xfc, !PT ;  /* 0x008000000a0a7812 */ /* 0x000fe200078efcff */
[----:B------:R-:W-:Y:S01]  /*03b0*/  FMUL.FTZ R20, R20, R20 ;  /* 0x0000001414147220 */ /* 0x000fe20000410000 */
[----:B------:R-:W-:Y:S02]  /*03c0*/  LOP3.LUT R21, R8, 0x800000, RZ, 0xfc, !PT ;  /* 0x0080000008157812 */ /* 0x000fe400078efcff */
[----:B------:R-:W-:Y:S01]  /*03d0*/  FSETP.NEU.FTZ.AND P0, PT, R9, +INF , PT ;  /* 0x7f8000000900780b */ /* 0x000fe20003f1d000 */
[----:B------:R-:W-:Y:S01]  /*03e0*/  FFMA.FTZ R20, R27, R27, R20 ;  /* 0x0000001b1b147223 */ /* 0x000fe20000010014 */
[----:B------:R-:W-:Y:S01]  /*03f0*/  LOP3.LUT R8, R15, 0x800000, RZ, 0xfc, !PT ;  /* 0x008000000f087812 */ /* 0x000fe200078efcff */
[----:B------:R-:W2:Y:S01]  /*0400*/  MUFU.SQRT R17, R17 ;  /* 0x0000001100117308 */ /* 0x000ea20000002000 */
[----:B----4-:R-:W-:Y:S01]  /*0410*/  FADD.FTZ R9, |R4|, -RZ ;  /* 0x800000ff04097221 */ /* 0x010fe20000010200 */
[----:B0-----:R-:W-:Y:S01]  /*0420*/  @P1 FMUL.FTZ R25, R16, R21 ;  /* 0x0000001510191220 */ /* 0x001fe20000410000 */
[----:B------:R-:W-:-:S02]  /*0430*/  FSETP.NEU.FTZ.AND P4, PT, R7, +INF , PT ;  /* 0x7f8000000700780b */ /* 0x000fc40003f9d000 */
[----:B------:R-:W-:Y:S02]  /*0440*/  FSETP.NEU.FTZ.AND P1, PT, R14, RZ, PT ;  /* 0x000000ff0e00720b */ /* 0x000fe40003f3d000 */
[-C--:B------:R-:W-:Y:S01]  /*0450*/  VIMNMX R7, R18, R9.reuse, !PT ;  /* 0x0000000912077248 */ /* 0x080fe20007fe0100 */
[----:B------:R-:W0:Y:S01]  /*0460*/  MUFU.SQRT R15, R20 ;  /* 0x00000014000f7308 */ /* 0x000e220000002000 */
[----:B-1----:R-:W-:Y:S01]  /*0470*/  @P3 FMUL.FTZ R24, R19, R10 ;  /* 0x0000000a13183220 */ /* 0x002fe20000410000 */
[----:B------:R-:W-:Y:S01]  /*0480*/  FADD.FTZ R19, |R5|, -RZ ;  /* 0x800000ff05137221 */ /* 0x000fe20000010200 */
[----:B------:R-:W-:Y:S01]  /*0490*/  LOP3.LUT R26, R7, 0xfe000000, RZ, 0xc0, !PT ;  /* 0xfe000000071a7812 */ /* 0x000fe200078ec0ff */
[----:B------:R-:W-:Y:S01]  /*04a0*/  FADD.FTZ R5, |R2|, -RZ ;  /* 0x800000ff02057221 */ /* 0x000fe20000010200 */
[----:B------:R-:W-:Y:S02]  /*04b0*/  LOP3.LUT R2, R11, 0x800000, RZ, 0xfc, !PT ;  /* 0x008000000b027812 */ /* 0x000fe400078efcff */
[C---:B------:R-:W-:Y:S01]  /*04c0*/  VIMNMX R9, R18.reuse, R9, PT ;  /* 0x0000000912097248 */ /* 0x040fe20003fe0100 */
[----:B--2---:R-:W-:Y:S01]  /*04d0*/  @P5 FMUL.FTZ R0, R17, R8 ;  /* 0x0000000811005220 */ /* 0x004fe20000410000 */
[----:B------:R-:W-:-:S02]  /*04e0*/  VIMNMX R8, R18, R19, !PT ;  /* 0x0000001312087248 */ /* 0x000fc40007fe0100 */
[----:B------:R-:W-:Y:S02]  /*04f0*/  IADD3 R4, -R26, 0x7e800000, RZ ;  /* 0x7e8000001a047810 */ /* 0x000fe40007ffe1ff */
[----:B------:R-:W-:Y:S02]  /*0500*/  LOP3.LUT R10, R8, 0xfe000000, RZ, 0xc0, !PT ;  /* 0xfe000000080a7812 */ /* 0x000fe400078ec0ff */
[----:B------:R-:W-:Y:S01]  /*0510*/  VIMNMX R11, R18, R19, PT ;  /* 0x00000013120b7248 */ /* 0x000fe20003fe0100 */
[----:B0-----:R-:W-:Y:S01]  /*0520*/  @P1 FMUL.FTZ R6, R15, R2 ;  /* 0x000000020f061220 */ /* 0x001fe20000410000 */
[----:B------:R-:W-:Y:S01]  /*0530*/  IADD3 R16, -R10, 0x7e800000, RZ ;  /* 0x7e8000000a107810 */ /* 0x000fe20007ffe1ff */
[-C--:B------:R-:W-:Y:S01]  /*0540*/  FMUL.FTZ R2, R9, R4.reuse ;  /* 0x0000000409027220 */ /* 0x080fe20000410000 */
[----:B------:R-:W-:Y:S01]  /*0550*/  FSETP.NEU.FTZ.AND P2, PT, R12, +INF , PT ;  /* 0x7f8000000c00780b */ /* 0x000fe20003f5d000 */
[----:B------:R-:W-:Y:S01]  /*0560*/  FMUL.FTZ R4, R7, R4 ;  /* 0x0000000407047220 */ /* 0x000fe20000410000 */
[----:B------:R-:W-:Y:S01]  /*0570*/  VIMNMX R12, R18, R5, !PT ;  /* 0x00000005120c7248 */ /* 0x000fe20007fe0100 */
[----:B------:R-:W-:Y:S01]  /*0580*/  FMUL.FTZ R19, R11, R16 ;  /* 0x000000100b137220 */ /* 0x000fe20000410000 */
[----:B------:R-:W-:Y:S01]  /*0590*/  FMUL.FTZ R17, R2, R2 ;  /* 0x0000000202117220 */ /* 0x000fe20000410000 */
[----:B------:R-:W-:Y:S01]  /*05a0*/  FMUL.FTZ R21, R8, R16 ;  /* 0x0000001008157220 */ /* 0x000fe20000410000 */
[----:B------:R-:W-:Y:S01]  /*05b0*/  LOP3.LUT R15, R12, 0xfe000000, RZ, 0xc0, !PT ;  /* 0xfe0000000c0f7812 */ /* 0x000fe200078ec0ff */
[----:B------:R-:W-:Y:S01]  /*05c0*/  FMUL.FTZ R20, R19, R19 ;  /* 0x0000001313147220 */ /* 0x000fe20000410000 */
[----:B------:R-:W-:Y:S01]  /*05d0*/  VIMNMX R16, R18, R5, PT ;  /* 0x0000000512107248 */ /* 0x000fe20003fe0100 */
[----:B------:R-:W-:Y:S01]  /*05e0*/  FFMA.FTZ R2, R4, R4, R17 ;  /* 0x0000000404027223 */ /* 0x000fe20000010011 */
[----:B------:R-:W-:Y:S01]  /*05f0*/  IADD3 R19, -R15, 0x7e800000, RZ ;  /* 0x7e8000000f137810 */ /* 0x000fe20007ffe1ff */
[----:B------:R-:W0:Y:S01]  /*0600*/  LDC.64 R4, c[0x0][0x220] ;  /* 0x00008800ff047b82 */ /* 0x000e220000000a00 */
[C---:B------:R-:W-:Y:S01]  /*0610*/  VIMNMX R17, R18.reuse, R3, PT ;  /* 0x0000000312117248 */ /* 0x040fe20003fe0100 */
[----:B------:R-:W-:Y:S01]  /*0620*/  FFMA.FTZ R21, R21, R21, R20 ;  /* 0x0000001515157223 */ /* 0x000fe20000010014 */
[----:B------:R-:W-:Y:S01]  /*0630*/  VIMNMX R18, R18, R3, !PT ;  /* 0x0000000312127248 */ /* 0x000fe20007fe0100 */
[-C--:B------:R-:W-:Y:S01]  /*0640*/  FMUL.FTZ R3, R16, R19.reuse ;  /* 0x0000001310037220 */ /* 0x080fe20000410000 */
[----:B------:R-:W-:Y:S01]  /*0650*/  FMUL.FTZ R22, R12, R19 ;  /* 0x000000130c167220 */ /* 0x000fe20000410000 */
[----:B------:R-:W-:Y:S01]  /*0660*/  FSETP.NEU.FTZ.AND P6, PT, R9, RZ, PT ;  /* 0x000000ff0900720b */ /* 0x000fe20003fdd000 */
[----:B------:R1:W2:Y:S01]  /*0670*/  MUFU.SQRT R19, R2 ;  /* 0x0000000200137308 */ /* 0x0002a20000002000 */
[----:B------:R-:W-:Y:S01]  /*0680*/  FMUL.FTZ R3, R3, R3 ;  /* 0x0000000303037220 */ /* 0x000fe20000410000 */
[----:B------:R-:W-:-:S02]  /*0690*/  LOP3.LUT R20, R18, 0xfe000000, RZ, 0xc0, !PT ;  /* 0xfe00000012147812 */ /* 0x000fc400078ec0ff */
[----:B------:R-:W-:Y:S01]  /*06a0*/  FSETP.NEU.FTZ.AND P5, PT, R11, RZ, PT ;  /* 0x000000ff0b00720b */ /* 0x000fe20003fbd000 */
[----:B------:R-:W-:Y:S01]  /*06b0*/  FFMA.FTZ R22, R22, R22, R3 ;  /* 0x0000001616167223 */ /* 0x000fe20000010003 */
[----:B------:R-:W-:Y:S02]  /*06c0*/  IADD3 R3, -R20, 0x7e800000, RZ ;  /* 0x7e80000014037810 */ /* 0x000fe40007ffe1ff */
[----:B------:R-:W3:Y:S01]  /*06d0*/  MUFU.SQRT R21, R21 ;  /* 0x0000001500157308 */ /* 0x000ee20000002000 */
[----:B-1----:R-:W-:Y:S02]  /*06e0*/  FSEL R2, R25, +INF , P0 ;  /* 0x7f80000019027808 */ /* 0x002fe40000000000 */
[-C--:B------:R-:W-:Y:S01]  /*06f0*/  FMUL.FTZ R27, R17, R3.reuse ;  /* 0x00000003111b7220 */ /* 0x080fe20000410000 */
[----:B------:R-:W-:Y:S01]  /*0700*/  FMUL.FTZ R3, R18, R3 ;  /* 0x0000000312037220 */ /* 0x000fe20000410000 */
[----:B------:R-:W-:Y:S02]  /*0710*/  FSETP.NEU.FTZ.AND P1, PT, R16, RZ, PT ;  /* 0x000000ff1000720b */ /* 0x000fe40003f3d000 */
[----:B------:R-:W-:Y:S01]  /*0720*/  FMUL.FTZ R28, R27, R27 ;  /* 0x0000001b1b1c7220 */ /* 0x000fe20000410000 */
[----:B------:R-:W1:Y:S01]  /*0730*/  MUFU.SQRT R22, R22 ;  /* 0x0000001600167308 */ /* 0x000e620000002000 */
[----:B0-----:R-:W-:Y:S01]  /*0740*/  IMAD.WIDE.U32 R4, R23, 0x4, R4 ;  /* 0x0000000417047825 */ /* 0x001fe200078e0004 */
[----:B------:R-:W-:-:S03]  /*0750*/  FSETP.NEU.FTZ.AND P0, PT, R17, RZ, PT ;  /* 0x000000ff1100720b */ /* 0x000fc60003f1d000 */
[----:B------:R-:W-:Y:S01]  /*0760*/  FFMA.FTZ R28, R3, R3, R28 ;  /* 0x00000003031c7223 */ /* 0x000fe2000001001c */
[----:B------:R-:W-:Y:S02]  /*0770*/  LOP3.LUT R26, R26, 0x800000, RZ, 0xfc, !PT ;  /* 0x008000001a1a7812 */ /* 0x000fe400078efcff */
[----:B------:R-:W-:Y:S01]  /*0780*/  LOP3.LUT R10, R10, 0x800000, RZ, 0xfc, !PT ;  /* 0x008000000a0a7812 */ /* 0x000fe200078efcff */
[----:B------:R-:W-:Y:S01]  /*0790*/  IMAD.WIDE R4, R13, 0x8, R4 ;  /* 0x000000080d047825 */ /* 0x000fe200078e0204 */
[----:B------:R-:W0:Y:S01]  /*07a0*/  MUFU.SQRT R23, R28 ;  /* 0x0000001c00177308 */ /* 0x000e220000002000 */
[----:B------:R-:W-:Y:S02]  /*07b0*/  LOP3.LUT R15, R15, 0x800000, RZ, 0xfc, !PT ;  /* 0x008000000f0f7812 */ /* 0x000fe400078efcff */
[----:B--2---:R-:W-:Y:S01]  /*07c0*/  @P6 FMUL.FTZ R7, R19, R26 ;  /* 0x0000001a13076220 */ /* 0x004fe20000410000 */
[----:B------:R-:W-:Y:S01]  /*07d0*/  LOP3.LUT R20, R20, 0x800000, RZ, 0xfc, !PT ;  /* 0x0080000014147812 */ /* 0x000fe200078efcff */
[----:B---3--:R-:W-:Y:S01]  /*07e0*/  @P5 FMUL.FTZ R8, R21, R10 ;  /* 0x0000000a15085220 */ /* 0x008fe20000410000 */
[----:B------:R-:W-:-:S02]  /*07f0*/  FSEL R3, R24, +INF , P2 ;  /* 0x7f80000018037808 */ /* 0x000fc40001000000 */
[----:B------:R-:W-:Y:S02]  /*0800*/  FSETP.NEU.FTZ.AND P3, PT, R14, +INF , PT ;  /* 0x7f8000000e00780b */ /* 0x000fe40003f7d000 */
[----:B------:R-:W-:Y:S01]  /*0810*/  FSETP.NEU.FTZ.AND P2, PT, R9, +INF , PT ;  /* 0x7f8000000900780b */ /* 0x000fe20003f5d000 */
[----:B-1----:R-:W-:Y:S01]  /*0820*/  @P1 FMUL.FTZ R12, R22, R15 ;  /* 0x0000000f160c1220 */ /* 0x002fe20000410000 */
[----:B------:R-:W-:Y:S01]  /*0830*/  FSETP.NEU.FTZ.AND P6, PT, R11, +INF , PT ;  /* 0x7f8000000b00780b */ /* 0x000fe20003fdd000 */
[----:B------:R-:W-:Y:S01]  /*0840*/  STG.E.64 desc[UR4][R4.64], R2 ;  /* 0x0000000204007986 */ /* 0x000fe2000c101b04 */
[----:B------:R-:W-:Y:S02]  /*0850*/  FSETP.NEU.FTZ.AND P5, PT, R16, +INF , PT ;  /* 0x7f8000001000780b */ /* 0x000fe40003fbd000 */
[----:B------:R-:W-:Y:S01]  /*0860*/  FSETP.NEU.FTZ.AND P1, PT, R17, +INF , PT ;  /* 0x7f8000001100780b */ /* 0x000fe20003f3d000 */
[----:B0-----:R-:W-:Y:S01]  /*0870*/  @P0 FMUL.FTZ R18, R23, R20 ;  /* 0x0000001417120220 */ /* 0x001fe20000410000 */
[----:B------:R-:W-:-:S02]  /*0880*/  FSEL R11, R6, +INF , P3 ;  /* 0x7f800000060b7808 */ /* 0x000fc40001800000 */
[----:B------:R-:W-:Y:S02]  /*0890*/  FSEL R6, R7, +INF , P2 ;  /* 0x7f80000007067808 */ /* 0x000fe40001000000 */
[----:B------:R-:W-:Y:S02]  /*08a0*/  FSEL R10, R0, +INF , P4 ;  /* 0x7f800000000a7808 */ /* 0x000fe40002000000 */
[----:B------:R-:W-:Y:S02]  /*08b0*/  FSEL R7, R8, +INF , P6 ;  /* 0x7f80000008077808 */ /* 0x000fe40003000000 */
[----:B------:R-:W-:Y:S01]  /*08c0*/  FSEL R12, R12, +INF , P5 ;  /* 0x7f8000000c0c7808 */ /* 0x000fe20002800000 */
[----:B------:R-:W-:Y:S01]  /*08d0*/  STG.E.64 desc[UR4][R4.64+0x400], R10 ;  /* 0x0004000a04007986 */ /* 0x000fe2000c101b04 */
[----:B------:R-:W-:-:S03]  /*08e0*/  FSEL R13, R18, +INF , P1 ;  /* 0x7f800000120d7808 */ /* 0x000fc60000800000 */
[----:B------:R-:W-:Y:S04]  /*08f0*/  STG.E.64 desc[UR4][R4.64+0x800], R6 ;  /* 0x0008000604007986 */ /* 0x000fe8000c101b04 */
[----:B------:R-:W-:Y:S01]  /*0900*/  STG.E.64 desc[UR4][R4.64+0xc00], R12 ;  /* 0x000c000c04007986 */ /* 0x000fe2000c101b04 */
[----:B------:R-:W-:Y:S05]  /*0910*/  EXIT ;  /* 0x000000000000794d */ /* 0x000fea0003800000 */
.L_x_3703:
[----:B------:R-:W0:Y:S01]  /*0920*/  S2R R4, SR_TID.X ;  /* 0x0000000000047919 */ /* 0x000e220000002100 */
[----:B------:R-:W-:Y:S01]  /*0930*/  IMAD.MOV.U32 R10, RZ, RZ, RZ ;  /* 0x000000ffff0a7224 */ /* 0x000fe200078e00ff */
[----:B0-----:R-:W-:Y:S01]  /*0940*/  ISETP.GE.AND P0, PT, R4, R0, PT ;  /* 0x000000000400720c */ /* 0x001fe20003f06270 */
[----:B------:R-:W-:-:S12]  /*0950*/  IMAD.MOV.U32 R16, RZ, RZ, R4 ;  /* 0x000000ffff107224 */ /* 0x000fd800078e0004 */
[----:B------:R-:W-:Y:S02]  /*0960*/  @!P0 IMAD.IADD R11, R23, 0x1, R16 ;  /* 0x00000001170b8824 */ /* 0x000fe400078e0210 */
[----:B------:R-:W-:-:S05]  /*0970*/  @!P0 VIADD R16, R16, 0x80 ;  /* 0x0000008010108836 */ /* 0x000fca0000000000 */
[----:B------:R-:W-:-:S13]  /*0980*/  ISETP.GE.AND P6, PT, R16, R0, PT ;  /* 0x000000001000720c */ /* 0x000fda0003fc6270 */
[----:B------:R-:W-:Y:S01]  /*0990*/  @!P6 IMAD.IADD R5, R23, 0x1, R16 ;  /* 0x000000011705e824 */ /* 0x000fe200078e0210 */
[----:B------:R-:W-:Y:S01]  /*09a0*/  @!P6 IADD3 R16, R16, 0x80, RZ ;  /* 0x000000801010e810 */ /* 0x000fe20007ffe0ff */
[----:B------:R-:W0:Y:S03]  /*09b0*/  @!P6 LDC.64 R6, c[0x0][0x228] ;  /* 0x00008a00ff06eb82 */ /* 0x000e260000000a00 */
[----:B------:R-:W-:-:S13]  /*09c0*/  ISETP.GE.AND P5, PT, R16, R0, PT ;  /* 0x000000001000720c */ /* 0x000fda0003fa6270 */
[----:B------:R-:W-:Y:S01]  /*09d0*/  @!P5 IMAD.IADD R9, R23, 0x1, R16 ;  /* 0x000000011709d824 */ /* 0x000fe200078e0210 */
[----:B------:R-:W1:Y:S01]  /*09e0*/  @!P5 LDC.64 R14, c[0x0][0x228] ;  /* 0x00008a00ff0edb82 */ /* 0x000e620000000a00 */
[----:B------:R-:W-:-:S05]  /*09f0*/  @!P5 VIADD R16, R16, 0x80 ;  /* 0x000000801010d836 */ /* 0x000fca0000000000 */
[----:B------:R-:W-:Y:S01]  /*0a00*/  ISETP.GE.AND P4, PT, R16, R0, PT ;  /* 0x000000001000720c */ /* 0x000fe20003f86270 */
[----:B0-----:R-:W-:-:S05]  /*0a10*/  @!P6 IMAD.WIDE.U32 R6, R5, 0x4, R6 ;  /* 0x000000040506e825 */ /* 0x001fca00078e0006 */
[----:B------:R-:W5:Y:S07]  /*0a20*/  @!P6 LDG.E R10, desc[UR4][R6.64] ;  /* 0x00000004060ae981 */ /* 0x000f6e000c1e1900 */
[----:B------:R-:W0:Y:S01]  /*0a30*/  @!P4 LDC.64 R18, c[0x0][0x228] ;  /* 0x00008a00ff12cb82 */ /* 0x000e220000000a00 */
[----:B------:R-:W-:Y:S02]  /*0a40*/  @!P4 IMAD.IADD R13, R23, 0x1, R16 ;  /* 0x00000001170dc824 */ /* 0x000fe400078e0210 */
[----:B------:R-:W-:-:S02]  /*0a50*/  @!P4 VIADD R16, R16, 0x80 ;  /* 0x000000801010c836 */ /* 0x000fc40000000000 */
[----:B-1----:R-:W-:Y:S01]  /*0a60*/  @!P5 IMAD.WIDE.U32 R14, R9, 0x4, R14 ;  /* 0x00000004090ed825 */ /* 0x002fe200078e000e */
[----:B------:R-:W-:Y:S02]  /*0a70*/  CS2R R8, SRZ ;  /* 0x0000000000087805 */ /* 0x000fe4000001ff00 */
[----:B------:R-:W-:-:S04]  /*0a80*/  ISETP.GE.AND P3, PT, R16, R0, PT ;  /* 0x000000001000720c */ /* 0x000fc80003f66270 */
[----:B------:R1:W5:Y:S09]  /*0a90*/  @!P5 LDG.E R9, desc[UR4][R14.64] ;  /* 0x000000040e09d981 */ /* 0x000372000c1e1900 */
[----:B------:R-:W-:Y:S01]  /*0aa0*/  @!P3 IADD3 R25, R23, R16, RZ ;  /* 0x000000101719b210 */ /* 0x000fe20007ffe0ff */
[----:B------:R-:W-:Y:S01]  /*0ab0*/  @!P3 VIADD R16, R16, 0x80 ;  /* 0x000000801010b836 */ /* 0x000fe20000000000 */
[----:B------:R-:W2:Y:S01]  /*0ac0*/  @!P3 LDC.64 R2, c[0x0][0x228] ;  /* 0x00008a00ff02bb82 */ /* 0x000ea20000000a00 */
[----:B0-----:R-:W-:-:S03]  /*0ad0*/  @!P4 IMAD.WIDE.U32 R18, R13, 0x4, R18 ;  /* 0x000000040d12c825 */ /* 0x001fc600078e0012 */
[----:B------:R-:W-:Y:S02]  /*0ae0*/  ISETP.GE.AND P2, PT, R16, R0, PT ;  /* 0x000000001000720c */ /* 0x000fe40003f46270 */
[----:B------:R0:W5:Y:S02]  /*0af0*/  @!P4 LDG.E R8, desc[UR4][R18.64] ;  /* 0x000000041208c981 */ /* 0x000164000c1e1900 */
[----:B-1----:R-:W1:Y:S08]  /*0b00*/  @!P0 LDC.64 R14, c[0x0][0x220] ;  /* 0x00008800ff0e8b82 */ /* 0x002e700000000a00 */
[----:B0-----:R-:W0:Y:S01]  /*0b10*/  @!P0 LDC.64 R18, c[0x0][0x228] ;  /* 0x00008a00ff128b82 */ /* 0x001e220000000a00 */
[----:B------:R-:W-:-:S02]  /*0b20*/  @!P2 IMAD.IADD R17, R23, 0x1, R16 ;  /* 0x000000011711a824 */ /* 0x000fc400078e0210 */
[----:B------:R-:W-:-:S05]  /*0b30*/  @!P2 VIADD R16, R16, 0x80 ;  /* 0x000000801010a836 */ /* 0x000fca0000000000 */
[----:B------:R-:W-:Y:S01]  /*0b40*/  ISETP.GE.AND P1, PT, R16, R0, PT ;  /* 0x000000001000720c */ /* 0x000fe20003f26270 */
[----:B0-----:R-:W-:Y:S01]  /*0b50*/  @!P0 IMAD.WIDE.U32 R18, R11, 0x4, R18 ;  /* 0x000000040b128825 */ /* 0x001fe200078e0012 */
[----:B------:R-:W-:-:S11]  /*0b60*/  HFMA2.MMA R11, -RZ, RZ, 0, 0 ;  /* 0x00000000ff0b7435 */ /* 0x000fd600000001ff */
[----:B------:R-:W0:Y:S01]  /*0b70*/  @!P1 LDC.64 R12, c[0x0][0x228] ;  /* 0x00008a00ff0c9b82 */ /* 0x000e220000000a00 */
[----:B------:R-:W5:Y:S01]  /*0b80*/  @!P0 LDG.E R11, desc[UR4][R18.64] ;  /* 0x00000004120b8981 */ /* 0x000f62000c1e1900 */
[----:B------:R-:W-:Y:S01]  /*0b90*/  @!P1 IADD3 R21, R23, R16, RZ ;  /* 0x0000001017159210 */ /* 0x000fe20007ffe0ff */
[----:B------:R-:W-:-:S05]  /*0ba0*/  @!P1 VIADD R16, R16, 0x80 ;  /* 0x0000008010109836 */ /* 0x000fca0000000000 */
[----:B------:R-:W-:Y:S01]  /*0bb0*/  ISETP.GE.AND P6, PT, R16, R0, PT ;  /* 0x000000001000720c */ /* 0x000fe20003fc6270 */
[----:B--2---:R-:W-:Y:S02]  /*0bc0*/  @!P3 IMAD.WIDE.U32 R24, R25, 0x4, R2 ;  /* 0x000000041918b825 */ /* 0x004fe400078e0002 */
[----:B------:R-:W2:Y:S10]  /*0bd0*/  @!P2 LDC.64 R2, c[0x0][0x228] ;  /* 0x00008a00ff02ab82 */ /* 0x000eb40000000a00 */
[----:B------:R-:W3:Y:S01]  /*0be0*/  @!P6 LDC.64 R6, c[0x0][0x228] ;  /* 0x00008a00ff06eb82 */ /* 0x000ee20000000a00 */
[----:B------:R-:W-:-:S02]  /*0bf0*/  @!P6 IMAD.IADD R27, R23, 0x1, R16 ;  /* 0x00000001171be824 */ /* 0x000fc400078e0210 */
[----:B0-----:R-:W-:-:S04]  /*0c00*/  @!P1 IMAD.WIDE.U32 R12, R21, 0x4, R12 ;  /* 0x00000004150c9825 */ /* 0x001fc800078e000c */
[----:B------:R-:W-:Y:S02]  /*0c10*/  IMAD.MOV.U32 R5, RZ, RZ, RZ ;  /* 0x000000ffff057224 */ /* 0x000fe400078e00ff */
[----:B------:R-:W-:Y:S01]  /*0c20*/  IMAD.MOV.U32 R16, RZ, RZ, RZ ;  /* 0x000000ffff107224 */ /* 0x000fe200078e00ff */
[----:B------:R-:W-:Y:S03]  /*0c30*/  BSSY B0, `(.L_x_3704) ;  /* 0x0000025000007945 */ /* 0x000fe60003800000 */
[----:B------:R0:W5:Y:S01]  /*0c40*/  @!P3 LDG.E R5, desc[UR4][R24.64] ;  /* 0x000000041805b981 */ /* 0x000162000c1e1900 */
[----:B--2---:R-:W-:-:S04]  /*0c50*/  @!P2 IMAD.WIDE.U32 R2, R17, 0x4, R2 ;  /* 0x000000041102a825 */ /* 0x004fc800078e0002 */
[----:B------:R-:W-:Y:S01]  /*0c60*/  VIADD R17, R4, 0x80 ;  /* 0x0000008004117836 */ /* 0x000fe20000000000 */
[----:B------:R2:W5:Y:S01]  /*0c70*/  @!P2 LDG.E R16, desc[UR4][R2.64] ;  /* 0x000000040210a981 */ /* 0x000562000c1e1900 */
[----:B---3--:R-:W-:Y:S01]  /*0c80*/  @!P6 IMAD.WIDE.U32 R20, R27, 0x4, R6 ;  /* 0x000000041b14e825 */ /* 0x008fe200078e0006 */
[----:B------:R-:W-:-:S03]  /*0c90*/  CS2R R6, SRZ ;  /* 0x0000000000067805 */ /* 0x000fc6000001ff00 */
[----:B0-----:R-:W-:-:S03]  /*0ca0*/  VIADD R25, R4, 0x100 ;  /* 0x0000010004197836 */ /* 0x001fc60000000000 */
[----:B------:R-:W5:Y:S01]  /*0cb0*/  @!P6 LDG.E R7, desc[UR4][R20.64] ;  /* 0x000000041407e981 */ /* 0x000f62000c1e1900 */
[-C--:B------:R-:W-:Y:S01]  /*0cc0*/  ISETP.GE.AND P6, PT, R17, R0.reuse, PT ;  /* 0x000000001100720c */ /* 0x080fe20003fc6270 */
[C---:B--2---:R-:W-:Y:S01]  /*0cd0*/  VIADD R3, R4.reuse, 0x180 ;  /* 0x0000018004037836 */ /* 0x044fe20000000000 */
[C---:B------:R-:W-:Y:S01]  /*0ce0*/  IADD3 R17, R4.reuse, 0x280, RZ ;  /* 0x0000028004117810 */ /* 0x040fe20007ffe0ff */
[----:B------:R0:W5:Y:S01]  /*0cf0*/  @!P1 LDG.E R6, desc[UR4][R12.64] ;  /* 0x000000040c069981 */ /* 0x000162000c1e1900 */
[-C--:B------:R-:W-:Y:S02]  /*0d00*/  ISETP.GE.AND P5, PT, R25, R0.reuse, PT ;  /* 0x000000001900720c */ /* 0x080fe40003fa6270 */
[-C--:B------:R-:W-:Y:S01]  /*0d10*/  ISETP.GE.AND P2, PT, R17, R0.reuse, PT ;  /* 0x000000001100720c */ /* 0x080fe20003f46270 */
[C---:B------:R-:W-:Y:S01]  /*0d20*/  VIADD R17, R4.reuse, 0x300 ;  /* 0x0000030004117836 */ /* 0x040fe20000000000 */
[----:B------:R-:W-:Y:S01]  /*0d30*/  ISETP.GE.AND P4, PT, R3, R0, PT ;  /* 0x000000000300720c */ /* 0x000fe20003f86270 */
[----:B0-----:R-:W-:-:S05]  /*0d40*/  VIADD R13, R4, 0x200 ;  /* 0x00000200040d7836 */ /* 0x001fca0000000000 */
[----:B------:R-:W-:Y:S01]  /*0d50*/  ISETP.GE.AND P3, PT, R13, R0, PT ;  /* 0x000000000d00720c */ /* 0x000fe20003f66270 */
[----:B-1----:R-:W-:-:S12]  /*0d60*/  @P0 BRA `(.L_x_3705) ;  /* 0x0000000000440947 */ /* 0x002fd80003800000 */
[----:B------:R-:W-:Y:S01]  /*0d70*/  ULDC UR6, c[0x0][0x218] ;  /* 0x0000860000067ab9 */ /* 0x000fe20000000800 */
[----:B-----5:R-:W-:Y:S01]  /*0d80*/  FADD.FTZ R11, |R11|, -RZ ;  /* 0x800000ff0b0b7221 */ /* 0x020fe20000010200 */
        /* <DEDUP_REMOVED lines=14> */
[----:B------:R-:W-:-:S09]  /*0e70*/  FSEL R11, R2, +INF , P1 ;  /* 0x7f800000020b7808 */ /* 0x000fd20000800000 */
.L_x_3705:
[----:B------:R-:W-:Y:S05]  /*0e80*/  BSYNC B0 ;  /* 0x0000000000007941 */ /* 0x000fea0003800000 */
.L_x_3704:
[----:B------:R-:W-:Y:S01]  /*0e90*/  BSSY B0, `(.L_x_3706) ;  /* 0x0000015000007945 */ /* 0x000fe20003800000 */
[----:B------:R-:W-:Y:S01]  /*0ea0*/  ISETP.GE.AND P1, PT, R17, R0, PT ;  /* 0x000000001100720c */ /* 0x000fe20003f26270 */
[----:B------:R-:W-:Y:S02]  /*0eb0*/  VIADD R17, R4, 0x380 ;  /* 0x0000038004117836 */ /* 0x000fe40000000000 */
[----:B------:R-:W-:Y:S10]  /*0ec0*/  @P6 BRA `(.L_x_3707) ;  /* 0x0000000000446947 */ /* 0x000ff40003800000 */
        /* <DEDUP_REMOVED lines=17> */
.L_x_3707:
[----:B------:R-:W-:Y:S05]  /*0fe0*/  BSYNC B0 ;  /* 0x0000000000007941 */ /* 0x000fea0003800000 */
.L_x_3706:
[----:B------:R-:W-:Y:S01]  /*0ff0*/  @!P0 IMAD.IADD R3, R23, 0x1, R4 ;  /* 0x0000000117038824 */ /* 0x000fe200078e0204 */
[----:B------:R-:W-:Y:S01]  /*1000*/  BSSY B0, `(.L_x_3708) ;  /* 0x0000015000007945 */ /* 0x000fe20003800000 */
[----:B------:R-:W-:Y:S02]  /*1010*/  ISETP.GE.AND P6, PT, R17, R0, PT ;  /* 0x000000001100720c */ /* 0x000fe40003fc6270 */
[----:B------:R-:W-:Y:S01]  /*1020*/  @!P0 IMAD.WIDE.U32 R2, R3, 0x4, R14 ;  /* 0x0000000403028825 */ /* 0x000fe200078e000e */
        /* <DEDUP_REMOVED lines=17> */
[----:B------:R-:W-:-:S09]  /*1140*/  FSEL R13, R13, +INF , P5 ;  /* 0x7f8000000d0d7808 */ /* 0x000fd20002800000 */
.L_x_3709:
[----:B------:R-:W-:Y:S05]  /*1150*/  BSYNC B0 ;  /* 0x0000000000007941 */ /* 0x000fea0003800000 */
.L_x_3708:
        /* <DEDUP_REMOVED lines=19> */
.L_x_3711:
[----:B------:R-:W-:Y:S05]  /*1290*/  BSYNC B0 ;  /* 0x0000000000007941 */ /* 0x000fea0003800000 */
.L_x_3710:
        /* <DEDUP_REMOVED lines=19> */
.L_x_3713:
[----:B------:R-:W-:Y:S05]  /*13d0*/  BSYNC B0 ;  /* 0x0000000000007941 */ /* 0x000fea0003800000 */
.L_x_3712:
        /* <DEDUP_REMOVED lines=19> */
.L_x_3715:
[----:B------:R-:W-:Y:S05]  /*1510*/  BSYNC B0 ;  /* 0x0000000000007941 */ /* 0x000fea0003800000 */
.L_x_3714:
        /* <DEDUP_REMOVED lines=19> */
.L_x_3717:
[----:B------:R-:W-:Y:S05]  /*1650*/  BSYNC B0 ;  /* 0x0000000000007941 */ /* 0x000fea0003800000 */
.L_x_3716:
        /* <DEDUP_REMOVED lines=19> */
.L_x_3719:
[----:B------:R-:W-:Y:S05]  /*1790*/  BSYNC B0 ;  /* 0x0000000000007941 */ /* 0x000fea0003800000 */
.L_x_3718:
[----:B------:R-:W-:Y:S01]  /*17a0*/  @!P0 VIADD R4, R4, 0x80 ;  /* 0x0000008004048836 */ /* 0x000fe20000000000 */
[----:B-----5:R0:W-:Y:S01]  /*17b0*/  @!P0 STG.E desc[UR4][R2.64], R11 ;  /* 0x0000000b02008986 */ /* 0x0201e2000c101904 */
        /* <DEDUP_REMOVED lines=9> */
[----:B------:R0:W-:Y:S07]  /*1850*/  STG.E desc[UR4][R2.64], R12 ;  /* 0x0000000c02007986 */ /* 0x0001ee000c101904 */
[----:B------:R-:W-:Y:S05]  /*1860*/  @P0 BRA `(.L_x_3723) ;  /* 0x0000000000300947 */ /* 0x000fea0003800000 */
[----:B0-----:R-:W0:Y:S01]  /*1870*/  LDC.64 R2, c[0x0][0x220] ;  /* 0x00008800ff027b82 */ /* 0x001e220000000a00 */
[----:B------:R-:W-:Y:S02]  /*1880*/  IMAD.IADD R7, R23, 0x1, R4 ;  /* 0x0000000117077824 */ /* 0x000fe400078e0204 */
[----:B------:R-:W-:Y:S02]  /*1890*/  VIADD R4, R4, 0x80 ;  /* 0x0000008004047836 */ /* 0x000fe40000000000 */
[----:B0-----:R-:W-:-:S05]  /*18a0*/  IMAD.WIDE.U32 R2, R7, 0x4, R2 ;  /* 0x0000000407027825 */ /* 0x001fca00078e0002 */
[----:B------:R0:W-:Y:S02]  /*18b0*/  STG.E desc[UR4][R2.64], R13 ;  /* 0x0000000d02007986 */ /* 0x0001e4000c101904 */
.L_x_3722:
[----:B------:R-:W-:-:S13]  /*18c0*/  ISETP.GE.AND P0, PT, R4, R0, PT ;  /* 0x000000000400720c */ /* 0x000fda0003f06270 */
[----:B------:R-:W-:Y:S05]  /*18d0*/  @P0 BRA `(.L_x_3724) ;  /* 0x0000000000300947 */ /* 0x000fea0003800000 */
[----:B0-----:R-:W0:Y:S01]  /*18e0*/  LDC.64 R2, c[0x0][0x220] ;  /* 0x00008800ff027b82 */ /* 0x001e220000000a00 */
[----:B------:R-:W-:Y:S01]  /*18f0*/  IMAD.IADD R7, R23, 0x1, R4 ;  /* 0x0000000117077824 */ /* 0x000fe200078e0204 */
[----:B------:R-:W-:-:S03]  /*1900*/  IADD3 R4, R4, 0x80, RZ ;  /* 0x0000008004047810 */ /* 0x000fc60007ffe0ff */
[----:B0-----:R-:W-:-:S05]  /*1910*/  IMAD.WIDE.U32 R2, R7, 0x4, R2 ;  /* 0x0000000407027825 */ /* 0x001fca00078e0002 */
[----:B------:R1:W-:Y:S02]  /*1920*/  STG.E desc[UR4][R2.64], R8 ;  /* 0x0000000802007986 */ /* 0x0003e4000c101904 */
.L_x_3723:
[----:B------:R-:W-:-:S13]  /*1930*/  ISETP.GE.AND P0, PT, R4, R0, PT ;  /* 0x000000000400720c */ /* 0x000fda0003f06270 */
[----:B------:R-:W-:Y:S05]  /*1940*/  @P0 BRA `(.L_x_3725) ;  /* 0x0000000000340947 */ /* 0x000fea0003800000 */
[----:B01----:R-:W0:Y:S01]  /*1950*/  LDC.64 R2, c[0x0][0x220] ;  /* 0x00008800ff027b82 */ /* 0x003e220000000a00 */
[----:B------:R-:W-:Y:S02]  /*1960*/  IMAD.IADD R7, R23, 0x1, R4 ;  /* 0x0000000117077824 */ /* 0x000fe400078e0204 */
[----:B------:R-:W-:Y:S02]  /*1970*/  VIADD R4, R4, 0x80 ;  /* 0x0000008004047836 */ /* 0x000fe40000000000 */
[----:B0-----:R-:W-:-:S05]  /*1980*/  IMAD.WIDE.U32 R2, R7, 0x4, R2 ;  /* 0x0000000407027825 */ /* 0x001fca00078e0002 */
[----:B------:R1:W-:Y:S02]  /*1990*/  STG.E desc[UR4][R2.64], R10 ;  /* 0x0000000a02007986 */ /* 0x0003e4000c101904 */
.L_x_3724:
[----:B------:R-:W-:-:S13]  /*19a0*/  ISETP.GE.AND P0, PT, R4, R0, PT ;  /* 0x000000000400720c */ /* 0x000fda0003f06270 */
[----:B------:R-:W-:Y:S05]  /*19b0*/  @P0 BREAK B1 ;  /* 0x0000000000010942 */ /* 0x000fea0003800000 */
[----:B------:R-:W-:Y:S05]  /*19c0*/  @P0 BRA `(.L_x_3726) ;  /* 0x0000000000300947 */ /* 0x000fea0003800000 */
[----:B01----:R-:W0:Y:S01]  /*19d0*/  LDC.64 R2, c[0x0][0x220] ;  /* 0x00008800ff027b82 */ /* 0x003e220000000a00 */
[----:B------:R-:W-:Y:S02]  /*19e0*/  IMAD.IADD R7, R23, 0x1, R4 ;  /* 0x0000000117077824 */ /* 0x000fe400078e0204 */
[----:B------:R-:W-:Y:S02]  /*19f0*/  VIADD R4, R4, 0x80 ;  /* 0x0000008004047836 */ /* 0x000fe40000000000 */
[----:B0-----:R-:W-:-:S05]  /*1a00*/  IMAD.WIDE.U32 R2, R7, 0x4, R2 ;  /* 0x0000000407027825 */ /* 0x001fca00078e0002 */
[----:B------:R2:W-:Y:S02]  /*1a10*/  STG.E desc[UR4][R2.64], R9 ;  /* 0x0000000902007986 */ /* 0x0005e4000c101904 */
.L_x_3725:
[----:B------:R-:W-:Y:S05]  /*1a20*/  BSYNC B1 ;  /* 0x0000000000017941 */ /* 0x000fea0003800000 */
.L_x_3721:
[----:B------:R-:W-:-:S13]  /*1a30*/  ISETP.GE.AND P0, PT, R4, R0, PT ;  /* 0x000000000400720c */ /* 0x000fda0003f06270 */
[----:B012---:R-:W0:Y:S01]  /*1a40*/  @!P0 LDC.64 R2, c[0x0][0x220] ;  /* 0x00008800ff028b82 */ /* 0x007e220000000a00 */
[----:B------:R-:W-:Y:S01]  /*1a50*/  @!P0 IADD3 R7, R23, R4, RZ ;  /* 0x0000000417078210 */ /* 0x000fe20007ffe0ff */
[----:B------:R-:W-:-:S04]  /*1a60*/  @!P0 VIADD R4, R4, 0x80 ;  /* 0x0000008004048836 */ /* 0x000fc80000000000 */
[----:B0-----:R-:W-:-:S05]  /*1a70*/  @!P0 IMAD.WIDE.U32 R2, R7, 0x4, R2 ;  /* 0x0000000407028825 */ /* 0x001fca00078e0002 */
[----:B------:R2:W-:Y:S02]  /*1a80*/  @!P0 STG.E desc[UR4][R2.64], R6 ;  /* 0x0000000602008986 */ /* 0x0005e4000c101904 */
.L_x_3726:
[----:B------:R-:W-:Y:S05]  /*1a90*/  BSYNC B0 ;  /* 0x0000000000007941 */ /* 0x000fea0003800000 */
.L_x_3720:
[----:B------:R-:W-:Y:S05]  /*1aa0*/  WARPSYNC.ALL ;  /* 0x0000000000007948 */ /* 0x000fea0003800000 */
[----:B------:R-:W-:-:S13]  /*1ab0*/  ISETP.GE.AND P0, PT, R4, R0, PT ;  /* 0x000000000400720c */ /* 0x000fda0003f06270 */
[----:B------:R-:W-:Y:S05]  /*1ac0*/  @P0 EXIT ;  /* 0x000000000000094d */ /* 0x000fea0003800000 */
[----:B012---:R-:W0:Y:S01]  /*1ad0*/  LDC.64 R2, c[0x0][0x220] ;  /* 0x00008800ff027b82 */ /* 0x007e220000000a00 */
[----:B------:R-:W-:-:S04]  /*1ae0*/  IMAD.IADD R23, R23, 0x1, R4 ;  /* 0x0000000117177824 */ /* 0x000fc800078e0204 */
[----:B0-----:R-:W-:-:S05]  /*1af0*/  IMAD.WIDE.U32 R2, R23, 0x4, R2 ;  /* 0x0000000417027825 */ /* 0x001fca00078e0002 */
[----:B------:R-:W-:Y:S01]  /*1b00*/  STG.E desc[UR4][R2.64], R5 ;  /* 0x0000000502007986 */ /* 0x000fe2000c101904 */
[----:B------:R-:W-:Y:S05]  /*1b10*/  EXIT ;  /* 0x000000000000794d */ /* 0x000fea0003800000 */
.L_x_3727:
        /* <DEDUP_REMOVED lines=14> */
.L_x_19792:


//--------------------- .text._ZN2at6native29vectorized_elementwise_kernelILi4ENS0_13AUnaryFunctorIfffZZZNS0_17hypot_kernel_cudaERNS_18TensorIteratorBaseEENKUlvE_clEvENKUlvE0_clEvEUlffE_EESt5arrayIPcLm2EEEEviT0_T1_ --------------------------
	.section	.text._ZN2at6native29vectorized_elementwise_kernelILi4ENS0_13AUnaryFunctorIfffZZZNS0_17hypot_kernel_cudaERNS_18TensorIteratorBaseEENKUlvE_clEvENKUlvE0_clEvEUlffE_EESt5arrayIPcLm2EEEEviT0_T1_,"ax",@progbits
	.align	128
        .global         _ZN2at6native29vectorized_elementwise_kernelILi4ENS0_13AUnaryFunctorIfffZZZNS0_17hypot_kernel_cudaERNS_18TensorIteratorBaseEENKUlvE_clEvENKUlvE0_clEvEUlffE_EESt5arrayIPcLm2EEEEviT0_T1_
        .type           _ZN2at6native29vectorized_elementwise_kernelILi4ENS0_13AUnaryFunctorIfffZZZNS0_17hypot_kernel_cudaERNS_18TensorIteratorBaseEENKUlvE_clEvENKUlvE0_clEvEUlffE_EESt5arrayIPcLm2EEEEviT0_T1_,@function
        .size           _ZN2at6native29vectorized_elementwise_kernelILi4ENS0_13AUnaryFunctorIfffZZZNS0_17hypot_kernel_cudaERNS_18TensorIteratorBaseEENKUlvE_clEvENKUlvE0_clEvEUlffE_EESt5arrayIPcLm2EEEEviT0_T1_,(.L_x_19793 - _ZN2at6native29vectorized_elementwise_kernelILi4ENS0_13AUnaryFunctorIfffZZZNS0_17hypot_kernel_cudaERNS_18TensorIteratorBaseEENKUlvE_clEvENKUlvE0_clEvEUlffE_EESt5arrayIPcLm2EEEEviT0_T1_)
        .other          _ZN2at6native29vectorized_elementwise_kernelILi4ENS0_13AUnaryFunctorIfffZZZNS0_17hypot_kernel_cudaERNS_18TensorIteratorBaseEENKUlvE_clEvENKUlvE0_clEvEUlffE_EESt5arrayIPcLm2EEEEviT0_T1_,@"STO_CUDA_ENTRY STV_DEFAULT"
_ZN2at6native29vectorized_elementwise_kernelILi4ENS0_13AUnaryFunctorIfffZZZNS0_17hypot_kernel_cudaERNS_18TensorIteratorBaseEENKUlvE_clEvENKUlvE0_clEvEUlffE_EESt5arrayIPcLm2EEEEviT0_T1_:
.text._ZN2at6native29vectorized_elementwise_kernelILi4ENS0_13AUnaryFunctorIfffZZZNS0_17hypot_kernel_cudaERNS_18TensorIteratorBaseEENKUlvE_clEvENKUlvE0_clEvEUlffE_EESt5arrayIPcLm2EEEEviT0_T1_:
        /* <DEDUP_REMOVED lines=13> */
[----:B------:R-:W2:Y:S04]  /*00d0*/  LDG.E.128 R20, desc[UR4][R10.64] ;  /* 0x000000040a147981 */ /* 0x000ea8000c1e1d00 */
[----:B------:R-:W3:Y:S01]  /*00e0*/  LDG.E.128 R4, desc[UR4][R10.64+0x800] ;  /* 0x000800040a047981 */ /* 0x000ee2000c1e1d00 */
[----:B------:R-:W-:Y:S01]  /*00f0*/  FADD.FTZ R15, -RZ, |UR6| ;  /* 0x40000006ff0f7e21 */ /* 0x000fe20008010100 */
[----:B--2---:R-:W-:Y:S01]  /*0100*/  FADD.FTZ R20, |R20|, -RZ ;  /* 0x800000ff14147221 */ /* 0x004fe20000010200 */
[----:B------:R-:W-:Y:S01]  /*0110*/  FADD.FTZ R12, |R21|, -RZ ;  /* 0x800000ff150c7221 */ /* 0x000fe20000010200 */
[----:B------:R-:W-:Y:S01]  /*0120*/  FADD.FTZ R22, |R22|, -RZ ;  /* 0x800000ff16167221 */ /* 0x000fe20000010200 */
[----:B------:R-:W-:Y:S01]  /*0130*/  FADD.FTZ R16, |R23|, -RZ ;  /* 0x800000ff17107221 */ /* 0x000fe20000010200 */
[----:B---3--:R-:W-:Y:S01]  /*0140*/  FADD.FTZ R4, |R4|, -RZ ;  /* 0x800000ff04047221 */ /* 0x008fe20000010200 */
[-C--:B------:R-:W-:Y:S01]  /*0150*/  VIMNMX R13, R15, R20.reuse, !PT ;  /* 0x000000140f0d7248 */ /* 0x080fe20007fe0100 */
[----:B------:R-:W-:Y:S01]  /*0160*/  FADD.FTZ R26, |R7|, -RZ ;  /* 0x800000ff071a7221 */ /* 0x000fe20000010200 */
[----:B------:R-:W-:-:S02]  /*0170*/  VIMNMX R3, R15, R20, PT ;  /* 0x000000140f037248 */ /* 0x000fc40003fe0100 */
[----:B------:R-:W-:Y:S02]  /*0180*/  LOP3.LUT R2, R13, 0xfe000000, RZ, 0xc0, !PT ;  /* 0xfe0000000d027812 */ /* 0x000fe400078ec0ff */
[CC--:B------:R-:W-:Y:S02]  /*0190*/  VIMNMX R14, R15.reuse, R12.reuse, !PT ;  /* 0x0000000c0f0e7248 */ /* 0x0c0fe40007fe0100 */
[----:B------:R-:W-:Y:S02]  /*01a0*/  IADD3 R0, -R2, 0x7e800000, RZ ;  /* 0x7e80000002007810 */ /* 0x000fe40007ffe1ff */
[----:B------:R-:W-:Y:S02]  /*01b0*/  LOP3.LUT R11, R14, 0xfe000000, RZ, 0xc0, !PT ;  /* 0xfe0000000e0b7812 */ /* 0x000fe400078ec0ff */
[----:B------:R-:W-:Y:S01]  /*01c0*/  VIMNMX R10, R15, R12, PT ;  /* 0x0000000c0f0a7248 */ /* 0x000fe20003fe0100 */
[-C--:B------:R-:W-:Y:S01]  /*01d0*/  FMUL.FTZ R8, R3, R0.reuse ;  /* 0x0000000003087220 */ /* 0x080fe20000410000 */
[----:B------:R-:W-:Y:S01]  /*01e0*/  FMUL.FTZ R0, R13, R0 ;  /* 0x000000000d007220 */ /* 0x000fe20000410000 */
[----:B------:R-:W-:-:S02]  /*01f0*/  IADD3 R21, -R11, 0x7e800000, RZ ;  /* 0x7e8000000b157810 */ /* 0x000fc40007ffe1ff */
[----:B------:R-:W-:Y:S01]  /*0200*/  FMUL.FTZ R19, R8, R8 ;  /* 0x0000000808137220 */ /* 0x000fe20000410000 */
[CC--:B------:R-:W-:Y:S02]  /*0210*/  VIMNMX R8, R15.reuse, R22.reuse, !PT ;  /* 0x000000160f087248 */ /* 0x0c0fe40007fe0100 */
[C---:B------:R-:W-:Y:S01]  /*0220*/  VIMNMX R18, R15.reuse, R22, PT ;  /* 0x000000160f127248 */ /* 0x040fe20003fe0100 */
[----:B------:R-:W-:Y:S01]  /*0230*/  FFMA.FTZ R20, R0, R0, R19 ;  /* 0x0000000000147223 */ /* 0x000fe20000010013 */
[-C--:B------:R-:W-:Y:S01]  /*0240*/  FMUL.FTZ R19, R10, R21.reuse ;  /* 0x000000150a137220 */ /* 0x080fe20000410000 */
[----:B------:R-:W-:Y:S01]  /*0250*/  LOP3.LUT R12, R8, 0xfe000000, RZ, 0xc0, !PT ;  /* 0xfe000000080c7812 */ /* 0x000fe200078ec0ff */
[----:B------:R-:W-:Y:S01]  /*0260*/  FMUL.FTZ R21, R14, R21 ;  /* 0x000000150e157220 */ /* 0x000fe20000410000 */
[-C--:B------:R-:W-:Y:S01]  /*0270*/  VIMNMX R0, R15, R16.reuse, !PT ;  /* 0x000000100f007248 */ /* 0x080fe20007fe0100 */
[----:B------:R-:W-:Y:S01]  /*0280*/  FMUL.FTZ R22, R19, R19 ;  /* 0x0000001313167220 */ /* 0x000fe20000410000 */
[----:B------:R-:W-:Y:S01]  /*0290*/  IADD3 R23, -R12, 0x7e800000, RZ ;  /* 0x7e8000000c177810 */ /* 0x000fe20007ffe1ff */
[----:B------:R-:W0:Y:S01]  /*02a0*/  MUFU.SQRT R20, R20 ;  /* 0x0000001400147308 */ /* 0x000e220000002000 */
        /* <DEDUP_REMOVED lines=8> */
[----:B------:R-:W1:Y:S01]  /*0330*/  MUFU.SQRT R21, R21 ;  /* 0x0000001500157308 */ /* 0x000e620000002000 */
[-C--:B------:R-:W-:Y:S01]  /*0340*/  FMUL.FTZ R24, R16, R25.reuse ;  /* 0x0000001910187220 */ /* 0x080fe20000410000 */
[----:B------:R-:W-:Y:S01]  /*0350*/  FMUL.FTZ R25, R0, R25 ;  /* 0x0000001900197220 */ /* 0x000fe20000410000 */
[----:B------:R-:W-:Y:S01]  /*0360*/  FFMA.FTZ R22, R23, R23, R22 ;  /* 0x0000001717167223 */ /* 0x000fe20000010016 */
[----:B------:R-:W-:Y:S01]  /*0370*/  FSETP.NEU.FTZ.AND P5, PT, R18, RZ, PT ;  /* 0x000000ff1200720b */ /* 0x000fe20003fbd000 */
[----:B------:R-:W-:Y:S01]  /*0380*/  FMUL.FTZ R24, R24, R24 ;  /* 0x0000001818187220 */ /* 0x000fe20000410000 */
[----:B------:R-:W-:-:S02]  /*0390*/  FSETP.NEU.FTZ.AND P3, PT, R10, RZ, PT ;  /* 0x000000ff0a00720b */ /* 0x000fc40003f7d000 */
[----:B------:R-:W-:Y:S01]  /*03a0*/  FSETP.NEU.FTZ.AND P4, PT, R18, +INF , PT ;  /* 0x7f8000001200780b */ /* 0x000fe20003f9d000 */
[----:B------:R-:W2:Y:S01]  /*03b0*/  MUFU.SQRT R22, R22 ;  /* 0x0000001600167308 */ /* 0x000ea20000002000 */
[----:B------:R-:W-:Y:S01]  /*03c0*/  FFMA.FTZ R23, R25, R25, R24 ;  /* 0x0000001919177223 */ /* 0x000fe20000010018 */
[----:B------:R-:W-:Y:S01]  /*03d0*/  FADD.FTZ R18, |R5|, -RZ ;  /* 0x800000ff05127221 */ /* 0x000fe20000010200 */
[----:B------:R-:W-:Y:S02]  /*03e0*/  FSETP.NEU.FTZ.AND P0, PT, R3, +INF , PT ;  /* 0x7f8000000300780b */ /* 0x000fe40003f1d000 */
[----:B------:R-:W-:Y:S02]  /*03f0*/  LOP3.LUT R25, R2, 0x800000, RZ, 0xfc, !PT ;  /* 0x0080000002197812 */ /* 0x000fe400078efcff */
[----:B------:R-:W-:Y:S01]  /*0400*/  LOP3.LUT R3, R12, 0x800000, RZ, 0xfc, !PT ;  /* 0x008000000c037812 */ /* 0x000fe200078efcff */
[----:B------:R-:W3:Y:S01]  /*0410*/  MUFU.SQRT R23, R23 ;  /* 0x0000001700177308 */ /* 0x000ee20000002000 */
[----:B------:R-:W-:Y:S01]  /*0420*/  FSETP.NEU.FTZ.AND P6, PT, R16, RZ, PT ;  /* 0x000000ff1000720b */ /* 0x000fe20003fdd000 */
[----:B0-----:R-:W-:Y:S01]  /*0430*/  @P1 FMUL.FTZ R13, R20, R25 ;  /* 0x00000019140d1220 */ /* 0x001fe20000410000 */
[----:B------:R-:W-:-:S02]  /*0440*/  LOP3.LUT R2, R11, 0x800000, RZ, 0xfc, !PT ;  /* 0x008000000b027812 */ /* 0x000fc400078efcff */
[----:B------:R-:W-:Y:S02]  /*0450*/  FSETP.NEU.FTZ.AND P2, PT, R10, +INF , PT ;  /* 0x7f8000000a00780b */ /* 0x000fe40003f5d000 */
[----:B------:R-:W-:Y:S01]  /*0460*/  VIMNMX R10, R15, R4, !PT ;  /* 0x000000040f0a7248 */ /* 0x000fe20007fe0100 */
[----:B-1----:R-:W-:Y:S01]  /*0470*/  @P3 FMUL.FTZ R14, R21, R2 ;  /* 0x00000002150e3220 */ /* 0x002fe20000410000 */
[----:B------:R-:W-:Y:S01]  /*0480*/  VIMNMX R11, R15, R18, !PT ;  /* 0x000000120f0b7248 */ /* 0x000fe20007fe0100 */
[----:B--2---:R-:W-:Y:S01]  /*0490*/  @P5 FMUL.FTZ R8, R22, R3 ;  /* 0x0000000316085220 */ /* 0x004fe20000410000 */
[----:B------:R-:W-:Y:S01]  /*04a0*/  FADD.FTZ R22, |R6|, -RZ ;  /* 0x800000ff06167221 */ /* 0x000fe20000010200 */
[----:B------:R-:W-:Y:S02]  /*04b0*/  LOP3.LUT R5, R10, 0xfe000000, RZ, 0xc0, !PT ;  /* 0xfe0000000a057812 */ /* 0x000fe400078ec0ff */
[----:B------:R-:W-:Y:S02]  /*04c0*/  LOP3.LUT R20, R11, 0xfe000000, RZ, 0xc0, !PT ;  /* 0xfe0000000b147812 */ /* 0x000fe400078ec0ff */
[----:B------:R-:W-:-:S02]  /*04d0*/  LOP3.LUT R2, R19, 0x800000, RZ, 0xfc, !PT ;  /* 0x0080000013027812 */ /* 0x000fc400078efcff */
[C---:B------:R-:W-:Y:S02]  /*04e0*/  VIMNMX R6, R15.reuse, R4, PT ;  /* 0x000000040f067248 */ /* 0x040fe40003fe0100 */
[----:B------:R-:W-:Y:S01]  /*04f0*/  VIMNMX R18, R15, R18, PT ;  /* 0x000000120f127248 */ /* 0x000fe20003fe0100 */
[----:B---3--:R-:W-:Y:S01]  /*0500*/  @P6 FMUL.FTZ R0, R23, R2 ;  /* 0x0000000217006220 */ /* 0x008fe20000410000 */
[----:B------:R-:W-:Y:S02]  /*0510*/  IADD3 R3, -R5, 0x7e800000, RZ ;  /* 0x7e80000005037810 */ /* 0x000fe40007ffe1ff */
        /* <DEDUP_REMOVED lines=9> */
[----:B------:R-:W-:Y:S01]  /*05b0*/  IADD3 R4, -R19, 0x7e800000, RZ ;  /* 0x7e80000013047810 */ /* 0x000fe20007ffe1ff */
[----:B------:R-:W-:Y:S01]  /*05c0*/  FMUL.FTZ R23, R22, R22 ;  /* 0x0000001616177220 */ /* 0x000fe20000410000 */
[-C--:B------:R-:W-:Y:S01]  /*05d0*/  VIMNMX R21, R15, R26.reuse, PT ;  /* 0x0000001a0f157248 */ /* 0x080fe20003fe0100 */
[----:B------:R-:W-:Y:S01]  /*05e0*/  FFMA.FTZ R22, R3, R3, R2 ;  /* 0x0000000303167223 */ /* 0x000fe20000010002 */
[----:B------:R-:W-:Y:S01]  /*05f0*/  VIMNMX R15, R15, R26, !PT ;  /* 0x0000001a0f0f7248 */ /* 0x000fe20007fe0100 */
[----:B------:R-:W-:Y:S01]  /*0600*/  FFMA.FTZ R24, R24, R24, R23 ;  /* 0x0000001818187223 */ /* 0x000fe20000010017 */
[-C--:B------:R-:W-:Y:S01]  /*0610*/  FMUL.FTZ R23, R7, R4.reuse ;  /* 0x0000000407177220 */ /* 0x080fe20000410000 */
[----:B------:R-:W0:Y:S01]  /*0620*/  LDC.64 R2, c[0x0][0x220] ;  /* 0x00008800ff027b82 */ /* 0x000e220000000a00 */
[----:B------:R-:W-:Y:S01]  /*0630*/  FMUL.FTZ R4, R12, R4 ;  /* 0x000000040c047220 */ /* 0x000fe20000410000 */
[----:B------:R-:W1:Y:S01]  /*0640*/  MUFU.SQRT R22, R22 ;  /* 0x0000001600167308 */ /* 0x000e620000002000 */
[----:B------:R-:W-:Y:S01]  /*0650*/  FMUL.FTZ R25, R23, R23 ;  /* 0x0000001717197220 */ /* 0x000fe20000410000 */
[----:B------:R-:W-:-:S02]  /*0660*/  LOP3.LUT R23, R15, 0xfe000000, RZ, 0xc0, !PT ;  /* 0xfe0000000f177812 */ /* 0x000fc400078ec0ff */
[----:B------:R-:W-:Y:S01]  /*0670*/  FSETP.NEU.FTZ.AND P6, PT, R6, RZ, PT ;  /* 0x000000ff0600720b */ /* 0x000fe20003fdd000 */
[----:B------:R-:W-:Y:S01]  /*0680*/  FFMA.FTZ R25, R4, R4, R25 ;  /* 0x0000000404197223 */ /* 0x000fe20000010019 */
[----:B------:R-:W-:Y:S02]  /*0690*/  IADD3 R4, -R23, 0x7e800000, RZ ;  /* 0x7e80000017047810 */ /* 0x000fe40007ffe1ff */
[----:B------:R-:W2:Y:S01]  /*06a0*/  MUFU.SQRT R24, R24 ;  /* 0x0000001800187308 */ /* 0x000ea20000002000 */
[----:B------:R-:W-:Y:S02]  /*06b0*/  FSETP.NEU.FTZ.AND P5, PT, R18, RZ, PT ;  /* 0x000000ff1200720b */ /* 0x000fe40003fbd000 */
[-C--:B------:R-:W-:Y:S01]  /*06c0*/  FMUL.FTZ R26, R21, R4.reuse ;  /* 0x00000004151a7220 */ /* 0x080fe20000410000 */
[----:B------:R-:W-:Y:S01]  /*06d0*/  FMUL.FTZ R4, R15, R4 ;  /* 0x000000040f047220 */ /* 0x000fe20000410000 */
[----:B------:R-:W-:Y:S02]  /*06e0*/  FSETP.NEU.FTZ.AND P1, PT, R7, RZ, PT ;  /* 0x000000ff0700720b */ /* 0x000fe40003f3d000 */
[----:B------:R-:W-:Y:S01]  /*06f0*/  FMUL.FTZ R27, R26, R26 ;  /* 0x0000001a1a1b7220 */ /* 0x000fe20000410000 */
[----:B------:R-:W3:Y:S01]  /*0700*/  MUFU.SQRT R25, R25 ;  /* 0x0000001900197308 */ /* 0x000ee20000002000 */
[----:B------:R-:W-:-:S02]  /*0710*/  FSETP.NEU.FTZ.AND P3, PT, R16, +INF , PT ;  /* 0x7f8000001000780b */ /* 0x000fc40003f7d000 */
[----:B------:R-:W-:Y:S01]  /*0720*/  FFMA.FTZ R27, R4, R4, R27 ;  /* 0x00000004041b7223 */ /* 0x000fe2000001001b */
[----:B------:R-:W-:Y:S01]  /*0730*/  FSEL R4, R13, +INF , P0 ;  /* 0x7f8000000d047808 */ /* 0x000fe20000000000 */
[----:B0-----:R-:W-:Y:S01]  /*0740*/  IMAD.WIDE.U32 R2, R17, 0x4, R2 ;  /* 0x0000000411027825 */ /* 0x001fe200078e0002 */
[----:B------:R-:W-:Y:S02]  /*0750*/  FSETP.NEU.FTZ.AND P0, PT, R21, RZ, PT ;  /* 0x000000ff1500720b */ /* 0x000fe40003f1d000 */
[----:B------:R-:W0:Y:S01]  /*0760*/  MUFU.SQRT R17, R27 ;  /* 0x0000001b00117308 */ /* 0x000e220000002000 */
[----:B------:R-:W-:Y:S02]  /*0770*/  LOP3.LUT R13, R5, 0x800000, RZ, 0xfc, !PT ;  /* 0x00800000050d7812 */ /* 0x000fe400078efcff */
[----:B------:R-:W-:Y:S01]  /*0780*/  FSEL R5, R14, +INF , P2 ;  /* 0x7f8000000e057808 */ /* 0x000fe20001000000 */
[----:B------:R-:W-:Y:S01]  /*0790*/  IMAD.WIDE R2, R9, 0x10, R2 ;  /* 0x0000001009027825 */ /* 0x000fe200078e0202 */
[----:B------:R-:W-:-:S03]  /*07a0*/  FSETP.NEU.FTZ.AND P2, PT, R6, +INF , PT ;  /* 0x7f8000000600780b */ /* 0x000fc60003f5d000 */
[----:B-1----:R-:W-:Y:S01]  /*07b0*/  @P6 FMUL.FTZ R10, R22, R13 ;  /* 0x0000000d160a6220 */ /* 0x002fe20000410000 */
[----:B------:R-:W-:Y:S02]  /*07c0*/  LOP3.LUT R9, R20, 0x800000, RZ, 0xfc, !PT ;  /* 0x0080000014097812 */ /* 0x000fe400078efcff */
[----:B------:R-:W-:Y:S02]  /*07d0*/  LOP3.LUT R6, R19, 0x800000, RZ, 0xfc, !PT ;  /* 0x0080000013067812 */ /* 0x000fe400078efcff */
[----:B------:R-:W-:Y:S01]  /*07e0*/  LOP3.LUT R14, R23, 0x800000, RZ, 0xfc, !PT ;  /* 0x00800000170e7812 */ /* 0x000fe200078efcff */
[----:B--2---:R-:W-:Y:S01]  /*07f0*/  @P5 FMUL.FTZ R11, R24, R9 ;  /* 0x00000009180b5220 */ /* 0x004fe20000410000 */
[----:B------:R-:W-:Y:S01]  /*0800*/  FSETP.NEU.FTZ.AND P6, PT, R18, +INF , PT ;  /* 0x7f8000001200780b */ /* 0x000fe20003fdd000 */
[----:B---3--:R-:W-:Y:S01]  /*0810*/  @P1 FMUL.FTZ R12, R25, R6 ;  /* 0x00000006190c1220 */ /* 0x008fe20000410000 */
[----:B------:R-:W-:Y:S01]  /*0820*/  FSETP.NEU.FTZ.AND P5, PT, R7, +INF , PT ;  /* 0x7f8000000700780b */ /* 0x000fe20003fbd000 */
[----:B0-----:R-:W-:Y:S01]  /*0830*/  @P0 FMUL.FTZ R15, R17, R14 ;  /* 0x0000000e110f0220 */ /* 0x001fe20000410000 */
[----:B------:R-:W-:-:S02]  /*0840*/  FSETP.NEU.FTZ.AND P1, PT, R21, +INF , PT ;  /* 0x7f8000001500780b */ /* 0x000fc40003f3d000 */
[----:B------:R-:W-:Y:S02]  /*0850*/  FSEL R6, R8, +INF , P4 ;  /* 0x7f80000008067808 */ /* 0x000fe40002000000 */
[----:B------:R-:W-:Y:S02]  /*0860*/  FSEL R8, R10, +INF , P2 ;  /* 0x7f8000000a087808 */ /* 0x000fe40001000000 */
[----:B------:R-:W-:Y:S02]  /*0870*/  FSEL R9, R11, +INF , P6 ;  /* 0x7f8000000b097808 */ /* 0x000fe40003000000 */
[----:B------:R-:W-:Y:S02]  /*0880*/  FSEL R7, R0, +INF , P3 ;  /* 0x7f80000000077808 */ /* 0x000fe40001800000 */
[----:B------:R-:W-:Y:S02]  /*0890*/  FSEL R10, R12, +INF , P5 ;  /* 0x7f8000000c0a7808 */ /* 0x000fe40002800000 */
[----:B------:R-:W-:Y:S01]  /*08a0*/  FSEL R11, R15, +INF , P1 ;  /* 0x7f8000000f0b7808 */ /* 0x000fe20000800000 */
[----:B------:R-:W-:Y:S04]  /*08b0*/  STG.E.128 desc[UR4][R2.64], R4 ;  /* 0x0000000402007986 */ /* 0x000fe8000c101d04 */
[----:B------:R-:W-:Y:S01]  /*08c0*/  STG.E.128 desc[UR4][R2.64+0x800], R8 ;  /* 0x0008000802007986 */ /* 0x000fe2000c101d04 */
[----:B------:R-:W-:Y:S05]  /*08d0*/  EXIT ;  /* 0x000000000000794d */ /* 0x000fea0003800000 */
.L_x_3728:
        /* <DEDUP_REMOVED lines=16> */
[----:B------:R0:W5:Y:S07]  /*09e0*/  @!P6 LDG.E R10, desc[UR4][R6.64] ;  /* 0x00000004060ae981 */ /* 0x00016e000c1e1900 */
[----:B------:R-:W-:Y:S01]  /*09f0*/  @!P4 IMAD.IADD R13, R17, 0x1, R16 ;  /* 0x00000001110dc824 */ /* 0x000fe200078e0210 */
[----:B------:R-:W2:Y:S01]  /*0a00*/  @!P4 LDC.64 R20, c[0x0][0x228] ;  /* 0x00008a00ff14cb82 */ /* 0x000ea20000000a00 */
[----:B------:R-:W-:-:S05]  /*0a10*/  @!P4 VIADD R16, R16, 0x80 ;  /* 0x000000801010c836 */ /* 0x000fca0000000000 */
[----:B------:R-:W-:-:S13]  /*0a20*/  ISETP.GE.AND P3, PT, R16, R0, PT ;  /* 0x000000001000720c */ /* 0x000fda0003f66270 */
[----:B------:R-:W-:Y:S01]  /*0a30*/  @!P3 IADD3 R25, R17, R16, RZ ;  /* 0x000000101119b210 */ /* 0x000fe20007ffe0ff */
[----:B------:R-:W-:Y:S01]  /*0a40*/  @!P3 VIADD R16, R16, 0x80 ;  /* 0x000000801010b836 */ /* 0x000fe20000000000 */
[----:B------:R-:W3:Y:S04]  /*0a50*/  @!P3 LDC.64 R2, c[0x0][0x228] ;  /* 0x00008a00ff02bb82 */ /* 0x000ee80000000a00 */
[----:B------:R-:W-:-:S13]  /*0a60*/  ISETP.GE.AND P2, PT, R16, R0, PT ;  /* 0x000000001000720c */ /* 0x000fda0003f46270 */
[----:B------:R-:W-:Y:S02]  /*0a70*/  @!P2 IMAD.IADD R18, R17, 0x1, R16 ;  /* 0x000000011112a824 */ /* 0x000fe400078e0210 */
[----:B------:R-:W-:-:S05]  /*0a80*/  @!P2 VIADD R16, R16, 0x80 ;  /* 0x000000801010a836 */ /* 0x000fca0000000000 */
[----:B------:R-:W-:Y:S01]  /*0a90*/  ISETP.GE.AND P1, PT, R16, R0, PT ;  /* 0x000000001000720c */ /* 0x000fe20003f26270 */
[----:B--2---:R-:W-:-:S04]  /*0aa0*/  @!P4 IMAD.WIDE.U32 R20, R13, 0x4, R20 ;  /* 0x000000040d14c825 */ /* 0x004fc800078e0014 */
[----:B---3--:R-:W-:Y:S02]  /*0ab0*/  @!P3 IMAD.WIDE.U32 R24, R25, 0x4, R2 ;  /* 0x000000041918b825 */ /* 0x008fe400078e0002 */
[----:B------:R-:W2:Y:S08]  /*0ac0*/  @!P2 LDC.64 R2, c[0x0][0x228] ;  /* 0x00008a00ff02ab82 */ /* 0x000eb00000000a00 */
[----:B------:R-:W3:Y:S01]  /*0ad0*/  @!P1 LDC.64 R12, c[0x0][0x228] ;  /* 0x00008a00ff0c9b82 */ /* 0x000ee20000000a00 */
[----:B------:R-:W-:Y:S01]  /*0ae0*/  @!P1 IADD3 R19, R17, R16, RZ ;  /* 0x0000001011139210 */ /* 0x000fe20007ffe0ff */
[----:B------:R-:W-:-:S05]  /*0af0*/  @!P1 VIADD R16, R16, 0x80 ;  /* 0x0000008010109836 */ /* 0x000fca0000000000 */
[----:B------:R-:W-:Y:S01]  /*0b00*/  ISETP.GE.AND P6, PT, R16, R0, PT ;  /* 0x000000001000720c */ /* 0x000fe20003fc6270 */
[----:B--2---:R-:W-:-:S12]  /*0b10*/  @!P2 IMAD.WIDE.U32 R2, R18, 0x4, R2 ;  /* 0x000000041202a825 */ /* 0x004fd800078e0002 */
[----:B0-----:R-:W0:Y:S01]  /*0b20*/  @!P6 LDC.64 R6, c[0x0][0x228] ;  /* 0x00008a00ff06eb82 */ /* 0x001e220000000a00 */
[----:B---3--:R-:W-:-:S07]  /*0b30*/  @!P1 IMAD.WIDE.U32 R12, R19, 0x4, R12 ;  /* 0x00000004130c9825 */ /* 0x008fce00078e000c */
[----:B------:R-:W2:Y:S01]  /*0b40*/  @!P0 LDC.64 R18, c[0x0][0x228] ;  /* 0x00008a00ff128b82 */ /* 0x000ea20000000a00 */
[----:B-1----:R-:W-:Y:S01]  /*0b50*/  @!P5 IMAD.WIDE.U32 R14, R9, 0x4, R14 ;  /* 0x00000004090ed825 */ /* 0x002fe200078e000e */
[----:B------:R-:W-:-:S06]  /*0b60*/  CS2R R8, SRZ ;  /* 0x0000000000087805 */ /* 0x000fcc000001ff00 */
[----:B------:R1:W5:Y:S01]  /*0b70*/  @!P5 LDG.E R9, desc[UR4][R14.64] ;  /* 0x000000040e09d981 */ /* 0x000362000c1e1900 */
[----:B------:R-:W-:Y:S02]  /*0b80*/  @!P6 IMAD.IADD R23, R17, 0x1, R16 ;  /* 0x000000011117e824 */ /* 0x000fe400078e0210 */
[----:B------:R-:W-:Y:S01]  /*0b90*/  IMAD.MOV.U32 R5, RZ, RZ, RZ ;  /* 0x000000ffff057224 */ /* 0x000fe200078e00ff */
[----:B------:R3:W5:Y:S01]  /*0ba0*/  @!P4 LDG.E R8, desc[UR4][R20.64] ;  /* 0x000000041408c981 */ /* 0x000762000c1e1900 */
[----:B-1----:R-:W1:Y:S01]  /*0bb0*/  @!P0 LDC.64 R14, c[0x0][0x220] ;  /* 0x00008800ff0e8b82 */ /* 0x002e620000000a00 */
[----:B0-----:R-:W-:Y:S01]  /*0bc0*/  @!P6 IMAD.WIDE.U32 R22, R23, 0x4, R6 ;  /* 0x000000041716e825 */ /* 0x001fe200078e0006 */
[----:B------:R-:W-:Y:S02]  /*0bd0*/  CS2R R6, SRZ ;  /* 0x0000000000067805 */ /* 0x000fe4000001ff00 */
[----:B------:R0:W5:Y:S01]  /*0be0*/  @!P3 LDG.E R5, desc[UR4][R24.64] ;  /* 0x000000041805b981 */ /* 0x000162000c1e1900 */
[----:B------:R-:W-:-:S02]  /*0bf0*/  IMAD.MOV.U32 R16, RZ, RZ, RZ ;  /* 0x000000ffff107224 */ /* 0x000fc400078e00ff */
[----:B--2---:R-:W-:Y:S01]  /*0c00*/  @!P0 IMAD.WIDE.U32 R18, R11, 0x4, R18 ;  /* 0x000000040b128825 */ /* 0x004fe200078e0012 */
[----:B------:R-:W-:Y:S01]  /*0c10*/  HFMA2.MMA R11, -RZ, RZ, 0, 0 ;  /* 0x00000000ff0b7435 */ /* 0x000fe200000001ff */
[----:B------:R2:W5:Y:S02]  /*0c20*/  @!P1 LDG.E R6, desc[UR4][R12.64] ;  /* 0x000000040c069981 */ /* 0x000564000c1e1900 */
[C---:B---3--:R-:W-:Y:S02]  /*0c30*/  VIADD R21, R4.reuse, 0x80 ;  /* 0x0000008004157836 */ /* 0x048fe40000000000 */
[----:B------:R3:W5:Y:S01]  /*0c40*/  @!P2 LDG.E R16, desc[UR4][R2.64] ;  /* 0x000000040210a981 */ /* 0x000762000c1e1900 */
[----:B0-----:R-:W-:-:S03]  /*0c50*/  VIADD R25, R4, 0x100 ;  /* 0x0000010004197836 */ /* 0x001fc60000000000 */
[----:B------:R-:W5:Y:S01]  /*0c60*/  @!P6 LDG.E R7, desc[UR4][R22.64] ;  /* 0x000000041607e981 */ /* 0x000f62000c1e1900 */
[-C--:B------:R-:W-:Y:S01]  /*0c70*/  ISETP.GE.AND P6, PT, R21, R0.reuse, PT ;  /* 0x000000001500720c */ /* 0x080fe20003fc6270 */
[C---:B--2---:R-:W-:Y:S01]  /*0c80*/  VIADD R13, R4.reuse, 0x200 ;  /* 0x00000200040d7836 */ /* 0x044fe20000000000 */
[C---:B------:R-:W-:Y:S01]  /*0c90*/  IADD3 R21, R4.reuse, 0x280, RZ ;  /* 0x0000028004157810 */ /* 0x040fe20007ffe0ff */
[----:B------:R-:W-:Y:S01]  /*0ca0*/  BSSY B0, `(.L_x_3729) ;  /* 0x000001a000007945 */ /* 0x000fe20003800000 */
[----:B------:R0:W5:Y:S01]  /*0cb0*/  @!P0 LDG.E R11, desc[UR4][R18.64] ;  /* 0x00000004120b8981 */ /* 0x000162000c1e1900 */
[----:B---3--:R-:W-:Y:S01]  /*0cc0*/  VIADD R3, R4, 0x180 ;  /* 0x0000018004037836 */ /* 0x008fe20000000000 */
[-C--:B------:R-:W-:Y:S02]  /*0cd0*/  ISETP.GE.AND P5, PT, R25, R0.reuse, PT ;  /* 0x000000001900720c */ /* 0x080fe40003fa6270 */
[-C--:B------:R-:W-:Y:S02]  /*0ce0*/  ISETP.GE.AND P3, PT, R13, R0.reuse, PT ;  /* 0x000000000d00720c */ /* 0x080fe40003f66270 */
[----:B------:R-:W-:-:S02]  /*0cf0*/  ISETP.GE.AND P4, PT, R3, R0, PT ;  /* 0x000000000300720c */ /* 0x000fc40003f86270 */
[----:B------:R-:W-:Y:S01]  /*0d00*/  ISETP.GE.AND P2, PT, R21, R0, PT ;  /* 0x000000001500720c */ /* 0x000fe20003f46270 */
[----:B0-----:R-:W-:Y:S01]  /*0d10*/  VIADD R19, R4, 0x300 ;  /* 0x0000030004137836 */ /* 0x001fe20000000000 */
[----:B-1----:R-:W-:Y:S11]  /*0d20*/  @P0 BRA `(.L_x_3730) ;  /* 0x0000000000440947 */ /* 0x002ff60003800000 */
        /* <DEDUP_REMOVED lines=17> */
.L_x_3730:
[----:B------:R-:W-:Y:S05]  /*0e40*/  BSYNC B0 ;  /* 0x0000000000007941 */ /* 0x000fea0003800000 */
.L_x_3729:
        /* <DEDUP_REMOVED lines=21> */
.L_x_3732:
[----:B------:R-:W-:Y:S05]  /*0fa0*/  BSYNC B0 ;  /* 0x0000000000007941 */ /* 0x000fea0003800000 */
.L_x_3731:
        /* <DEDUP_REMOVED lines=22> */
.L_x_3734:
[----:B------:R-:W-:Y:S05]  /*1110*/  BSYNC B0 ;  /* 0x0000000000007941 */ /* 0x000fea0003800000 */
.L_x_3733:
        /* <DEDUP_REMOVED lines=19> */
.L_x_3736:
[----:B------:R-:W-:Y:S05]  /*1250*/  BSYNC B0 ;  /* 0x0000000000007941 */ /* 0x000fea0003800000 */
.L_x_3735:
        /* <DEDUP_REMOVED lines=19> */
.L_x_3738:
[----:B------:R-:W-:Y:S05]  /*1390*/  BSYNC B0 ;  /* 0x0000000000007941 */ /* 0x000fea0003800000 */
.L_x_3737:
        /* <DEDUP_REMOVED lines=19> */
.L_x_3740:
[----:B------:R-:W-:Y:S05]  /*14d0*/  BSYNC B0 ;  /* 0x0000000000007941 */ /* 0x000fea0003800000 */
.L_x_3739:
        /* <DEDUP_REMOVED lines=19> */
.L_x_3742:
[----:B------:R-:W-:Y:S05]  /*1610*/  BSYNC B0 ;  /* 0x0000000000007941 */ /* 0x000fea0003800000 */
.L_x_3741:
        /* <DEDUP_REMOVED lines=19> */
.L_x_3744:
[----:B------:R-:W-:Y:S05]  /*1750*/  BSYNC B0 ;  /* 0x0000000000007941 */ /* 0x000fea0003800000 */
.L_x_3743:
        /* <DEDUP_REMOVED lines=18> */
.L_x_3747:
[----:B------:R-:W-:-:S13]  /*1880*/  ISETP.GE.AND P0, PT, R4, R0, PT ;  /* 0x000000000400720c */ /* 0x000fda0003f06270 */
[----:B------:R-:W-:Y:S05]  /*1890*/  @P0 BRA `(.L_x_3749) ;  /* 0x0000000000300947 */ /* 0x000fea0003800000 */
[----:B0-----:R-:W0:Y:S01]  /*18a0*/  LDC.64 R2, c[0x0][0x220] ;  /* 0x00008800ff027b82 */ /* 0x001e220000000a00 */
[----:B------:R-:W-:Y:S01]  /*18b0*/  IMAD.IADD R7, R17, 0x1, R4 ;  /* 0x0000000111077824 */ /* 0x000fe200078e0204 */
[----:B------:R-:W-:-:S03]  /*18c0*/  IADD3 R4, R4, 0x80, RZ ;  /* 0x0000008004047810 */ /* 0x000fc60007ffe0ff */
[----:B0-----:R-:W-:-:S05]  /*18d0*/  IMAD.WIDE.U32 R2, R7, 0x4, R2 ;  /* 0x0000000407027825 */ /* 0x001fca00078e0002 */
[----:B------:R1:W-:Y:S02]  /*18e0*/  STG.E desc[UR4][R2.64], R8 ;  /* 0x0000000802007986 */ /* 0x0003e4000c101904 */
.L_x_3748:
[----:B------:R-:W-:-:S13]  /*18f0*/  ISETP.GE.AND P0, PT, R4, R0, PT ;  /* 0x000000000400720c */ /* 0x000fda0003f06270 */
[----:B------:R-:W-:Y:S05]  /*1900*/  @P0 BRA `(.L_x_3750) ;  /* 0x0000000000340947 */ /* 0x000fea0003800000 */
[----:B01----:R-:W0:Y:S01]  /*1910*/  LDC.64 R2, c[0x0][0x220] ;  /* 0x00008800ff027b82 */ /* 0x003e220000000a00 */
[----:B------:R-:W-:Y:S02]  /*1920*/  IMAD.IADD R7, R17, 0x1, R4 ;  /* 0x0000000111077824 */ /* 0x000fe400078e0204 */
[----:B------:R-:W-:Y:S02]  /*1930*/  VIADD R4, R4, 0x80 ;  /* 0x0000008004047836 */ /* 0x000fe40000000000 */
[----:B0-----:R-:W-:-:S05]  /*1940*/  IMAD.WIDE.U32 R2, R7, 0x4, R2 ;  /* 0x0000000407027825 */ /* 0x001fca00078e0002 */
[----:B------:R1:W-:Y:S02]  /*1950*/  STG.E desc[UR4][R2.64], R10 ;  /* 0x0000000a02007986 */ /* 0x0003e4000c101904 */
.L_x_3749:
        /* <DEDUP_REMOVED lines=8> */
.L_x_3750:
[----:B------:R-:W-:Y:S05]  /*19e0*/  BSYNC B1 ;  /* 0x0000000000017941 */ /* 0x000fea0003800000 */
.L_x_3746:
[----:B------:R-:W-:-:S13]  /*19f0*/  ISETP.GE.AND P0, PT, R4, R0, PT ;  /* 0x000000000400720c */ /* 0x000fda0003f06270 */
[----:B012---:R-:W0:Y:S01]  /*1a00*/  @!P0 LDC.64 R2, c[0x0][0x220] ;  /* 0x00008800ff028b82 */ /* 0x007e220000000a00 */
[----:B------:R-:W-:Y:S01]  /*1a10*/  @!P0 IADD3 R7, R17, R4, RZ ;  /* 0x0000000411078210 */ /* 0x000fe20007ffe0ff */
[----:B------:R-:W-:-:S04]  /*1a20*/  @!P0 VIADD R4, R4, 0x80 ;  /* 0x0000008004048836 */ /* 0x000fc80000000000 */
[----:B0-----:R-:W-:-:S05]  /*1a30*/  @!P0 IMAD.WIDE.U32 R2, R7, 0x4, R2 ;  /* 0x0000000407028825 */ /* 0x001fca00078e0002 */
[----:B------:R2:W-:Y:S02]  /*1a40*/  @!P0 STG.E desc[UR4][R2.64], R6 ;  /* 0x0000000602008986 */ /* 0x0005e4000c101904 */
.L_x_3751:
[----:B------:R-:W-:Y:S05]  /*1a50*/  BSYNC B0 ;  /* 0x0000000000007941 */ /* 0x000fea0003800000 */
.L_x_3745:
        /* <DEDUP_REMOVED lines=8> */
.L_x_3752:
        /* <DEDUP_REMOVED lines=10> */
.L_x_19793:


//--------------------- .text._ZN2at6native29vectorized_elementwise_kernelILi8ENS0_13AUnaryFunctorIfffZZZNS0_17hypot_kernel_cudaERNS_18TensorIteratorBaseEENKUlvE_clEvENKUlvE0_clEvEUlffE_EESt5arrayIPcLm2EEEEviT0_T1_ --------------------------
	.section	.text._ZN2at6native29vectorized_elementwise_kernelILi8ENS0_13AUnaryFunctorIfffZZZNS0_17hypot_kernel_cudaERNS_18TensorIteratorBaseEENKUlvE_clEvENKUlvE0_clEvEUlffE_EESt5arrayIPcLm2EEEEviT0_T1_,"ax",@progbits
	.align	128
        .global         _ZN2at6native29vectorized_elementwise_kernelILi8ENS0_13AUnaryFunctorIfffZZZNS0_17hypot_kernel_cudaERNS_18TensorIteratorBaseEENKUlvE_clEvENKUlvE0_clEvEUlffE_EESt5arrayIPcLm2EEEEviT0_T1_
        .type           _ZN2at6native29vectorized_elementwise_kernelILi8ENS0_13AUnaryFunctorIfffZZZNS0_17hypot_kernel_cudaERNS_18TensorIteratorBaseEENKUlvE_clEvENKUlvE0_clEvEUlffE_EESt5arrayIPcLm2EEEEviT0_T1_,@function
        .size           _ZN2at6native29vectorized_elementwise_kernelILi8ENS0_13AUnaryFunctorIfffZZZNS0_17hypot_kernel_cudaERNS_18TensorIteratorBaseEENKUlvE_clEvENKUlvE0_clEvEUlffE_EESt5arrayIPcLm2EEEEviT0_T1_,(.L_x_19794 - _ZN2at6native29vectorized_elementwise_kernelILi8ENS0_13AUnaryFunctorIfffZZZNS0_17hypot_kernel_cudaERNS_18TensorIteratorBaseEENKUlvE_clEvENKUlvE0_clEvEUlffE_EESt5arrayIPcLm2EEEEviT0_T1_)
        .other          _ZN2at6native29vectorized_elementwise_kernelILi8ENS0_13AUnaryFunctorIfffZZZNS0_17hypot_kernel_cudaERNS_18TensorIteratorBaseEENKUlvE_clEvENKUlvE0_clEvEUlffE_EESt5arrayIPcLm2EEEEviT0_T1_,@"STO_CUDA_ENTRY STV_DEFAULT"
_ZN2at6native29vectorized_elementwise_kernelILi8ENS0_13AUnaryFunctorIfffZZZNS0_17hypot_kernel_cudaERNS_18TensorIteratorBaseEENKUlvE_clEvENKUlvE0_clEvEUlffE_EESt5arrayIPcLm2EEEEviT0_T1_:
.text._ZN2at6native29vectorized_elementwise_kernelILi8ENS0_13AUnaryFunctorIfffZZZNS0_17hypot_kernel_cudaERNS_18TensorIteratorBaseEENKUlvE_clEvENKUlvE0_clEvEUlffE_EESt5arrayIPcLm2EEEEviT0_T1_:
        /* <DEDUP_REMOVED lines=142> */
.L_x_3753:
        /* <DEDUP_REMOVED lines=86> */
.L_x_3755:
[----:B------:R-:W-:Y:S05]  /*0e40*/  BSYNC B0 ;  /* 0x0000000000007941 */ /* 0x000fea0003800000 */
.L_x_3754:
        /* <DEDUP_REMOVED lines=21> */
.L_x_3757:
[----:B------:R-:W-:Y:S05]  /*0fa0*/  BSYNC B0 ;  /* 0x0000000000007941 */ /* 0x000fea0003800000 */
.L_x_3756:
        /* <DEDUP_REMOVED lines=22> */
.L_x_3759:
[----:B------:R-:W-:Y:S05]  /*1110*/  BSYNC B0 ;  /* 0x0000000000007941 */ /* 0x000fea0003800000 */
.L_x_3758:
        /* <DEDUP_REMOVED lines=19> */
.L_x_3761:
[----:B------:R-:W-:Y:S05]  /*1250*/  BSYNC B0 ;  /* 0x0000000000007941 */ /* 0x000fea0003800000 */
.L_x_3760:
        /* <DEDUP_REMOVED lines=19> */
.L_x_3763:
[----:B------:R-:W-:Y:S05]  /*1390*/  BSYNC B0 ;  /* 0x0000000000007941 */ /* 0x000fea0003800000 */
.L_x_3762:
        /* <DEDUP_REMOVED lines=19> */
.L_x_3765:
[----:B------:R-:W-:Y:S05]  /*14d0*/  BSYNC B0 ;  /* 0x0000000000007941 */ /* 0x000fea0003800000 */
.L_x_3764:
        /* <DEDUP_REMOVED lines=19> */
.L_x_3767:
[----:B------:R-:W-:Y:S05]  /*1610*/  BSYNC B0 ;  /* 0x0000000000007941 */ /* 0x000fea0003800000 */
.L_x_3766:
        /* <DEDUP_REMOVED lines=19> */
.L_x_3769:
[----:B------:R-:W-:Y:S05]  /*1750*/  BSYNC B0 ;  /* 0x0000000000007941 */ /* 0x000fea0003800000 */
.L_x_3768:
        /* <DEDUP_REMOVED lines=18> */
.L_x_3772:
[----:B------:R-:W-:-:S13]  /*1880*/  ISETP.GE.AND P0, PT, R4, R0, PT ;  /* 0x000000000400720c */ /* 0x000fda0003f06270 */
[----:B------:R-:W-:Y:S05]  /*1890*/  @P0 BRA `(.L_x_3774) ;  /* 0x0000000000300947 */ /* 0x000fea0003800000 */
[----:B0-----:R-:W0:Y:S01]  /*18a0*/  LDC.64 R2, c[0x0][0x220] ;  /* 0x00008800ff027b82 */ /* 0x001e220000000a00 */
[----:B------:R-:W-:Y:S01]  /*18b0*/  IMAD.IADD R7, R17, 0x1, R4 ;  /* 0x0000000111077824 */ /* 0x000fe200078e0204 */
[----:B------:R-:W-:-:S03]  /*18c0*/  IADD3 R4, R4, 0x80, RZ ;  /* 0x0000008004047810 */ /* 0x000fc60007ffe0ff */
[----:B0-----:R-:W-:-:S05]  /*18d0*/  IMAD.WIDE.U32 R2, R7, 0x4, R2 ;  /* 0x0000000407027825 */ /* 0x001fca00078e0002 */
[----:B------:R1:W-:Y:S02]  /*18e0*/  STG.E desc[UR4][R2.64], R8 ;  /* 0x0000000802007986 */ /* 0x0003e4000c101904 */
.L_x_3773:
[----:B------:R-:W-:-:S13]  /*18f0*/  ISETP.GE.AND P0, PT, R4, R0, PT ;  /* 0x000000000400720c */ /* 0x000fda0003f06270 */
[----:B------:R-:W-:Y:S05]  /*1900*/  @P0 BRA `(.L_x_3775) ;  /* 0x0000000000340947 */ /* 0x000fea0003800000 */
[----:B01----:R-:W0:Y:S01]  /*1910*/  LDC.64 R2, c[0x0][0x220] ;  /* 0x00008800ff027b82 */ /* 0x003e220000000a00 */
[----:B------:R-:W-:Y:S02]  /*1920*/  IMAD.IADD R7, R17, 0x1, R4 ;  /* 0x0000000111077824 */ /* 0x000fe400078e0204 */
[----:B------:R-:W-:Y:S02]  /*1930*/  VIADD R4, R4, 0x80 ;  /* 0x0000008004047836 */ /* 0x000fe40000000000 */
[----:B0-----:R-:W-:-:S05]  /*1940*/  IMAD.WIDE.U32 R2, R7, 0x4, R2 ;  /* 0x0000000407027825 */ /* 0x001fca00078e0002 */
[----:B------:R1:W-:Y:S02]  /*1950*/  STG.E desc[UR4][R2.64], R10 ;  /* 0x0000000a02007986 */ /* 0x0003e4000c101904 */
.L_x_3774:
        /* <DEDUP_REMOVED lines=8> */
.L_x_3775:
[----:B------:R-:W-:Y:S05]  /*19e0*/  BSYNC B1 ;  /* 0x0000000000017941 */ /* 0x000fea0003800000 */
.L_x_3771:
[----:B------:R-:W-:-:S13]  /*19f0*/  ISETP.GE.AND P0, PT, R4, R0, PT ;  /* 0x000000000400720c */ /* 0x000fda0003f06270 */
[----:B012---:R-:W0:Y:S01]  /*1a00*/  @!P0 LDC.64 R2, c[0x0][0x220] ;  /* 0x00008800ff028b82 */ /* 0x007e220000000a00 */
[----:B------:R-:W-:Y:S01]  /*1a10*/  @!P0 IADD3 R7, R17, R4, RZ ;  /* 0x0000000411078210 */ /* 0x000fe20007ffe0ff */
[----:B------:R-:W-:-:S04]  /*1a20*/  @!P0 VIADD R4, R4, 0x80 ;  /* 0x0000008004048836 */ /* 0x000fc80000000000 */
[----:B0-----:R-:W-:-:S05]  /*1a30*/  @!P0 IMAD.WIDE.U32 R2, R7, 0x4, R2 ;  /* 0x0000000407028825 */ /* 0x001fca00078e0002 */
[----:B------:R2:W-:Y:S02]  /*1a40*/  @!P0 STG.E desc[UR4][R2.64], R6 ;  /* 0x0000000602008986 */ /* 0x0005e4000c101904 */
.L_x_3776:
[----:B------:R-:W-:Y:S05]  /*1a50*/  BSYNC B0 ;  /* 0x0000000000007941 */ /* 0x000fea0003800000 */
.L_x_3770:
        /* <DEDUP_REMOVED lines=8> */
.L_x_3777:
        /* <DEDUP_REMOVED lines=10> */
.L_x_19794:


//--------------------- .text._ZN2at6native18elementwise_kernelILi128ELi4EZNS0_15gpu_kernel_implINS0_13BinaryFunctorIfffZZZNS0_17hypot_kernel_cudaERNS_18TensorIteratorBaseEENKUlvE_clEvENKUlvE0_clEvEUlffE_EEEEvS5_RKT_EUliE_EEviT1_ --------------------------
	.section	.text._ZN2at6native18elementwise_kernelILi128ELi4EZNS0_15gpu_kernel_implINS0_13BinaryFunctorIfffZZZNS0_17hypot_kernel_cudaERNS_18TensorIteratorBaseEENKUlvE_clEvENKUlvE0_clEvEUlffE_EEEEvS5_RKT_EUliE_EEviT1_,"ax",@progbits
	.align	128
        .global         _ZN2at6native18elementwise_kernelILi128ELi4EZNS0_15gpu_kernel_implINS0_13BinaryFunctorIfffZZZNS0_17hypot_kernel_cudaERNS_18TensorIteratorBaseEENKUlvE_clEvENKUlvE0_clEvEUlffE_EEEEvS5_RKT_EUliE_EEviT1_
        .type           _ZN2at6native18elementwise_kernelILi128ELi4EZNS0_15gpu_kernel_implINS0_13BinaryFunctorIfffZZZNS0_17hypot_kernel_cudaERNS_18TensorIteratorBaseEENKUlvE_clEvENKUlvE0_clEvEUlffE_EEEEvS5_RKT_EUliE_EEviT1_,@function
        .size           _ZN2at6native18elementwise_kernelILi128ELi4EZNS0_15gpu_kernel_implINS0_13BinaryFunctorIfffZZZNS0_17hypot_kernel_cudaERNS_18TensorIteratorBaseEENKUlvE_clEvENKUlvE0_clEvEUlffE_EEEEvS5_RKT_EUliE_EEviT1_,(.L_x_19795 - _ZN2at6native18elementwise_kernelILi128ELi4EZNS0_15gpu_kernel_implINS0_13BinaryFunctorIfffZZZNS0_17hypot_kernel_cudaERNS_18TensorIteratorBaseEENKUlvE_clEvENKUlvE0_clEvEUlffE_EEEEvS5_RKT_EUliE_EEviT1_)
        .other          _ZN2at6native18elementwise_kernelILi128ELi4EZNS0_15gpu_kernel_implINS0_13BinaryFunctorIfffZZZNS0_17hypot_kernel_cudaERNS_18TensorIteratorBaseEENKUlvE_clEvENKUlvE0_clEvEUlffE_EEEEvS5_RKT_EUliE_EEviT1_,@"STO_CUDA_ENTRY STV_DEFAULT"
_ZN2at6native18elementwise_kernelILi128ELi4EZNS0_15gpu_kernel_implINS0_13BinaryFunctorIfffZZZNS0_17hypot_kernel_cudaERNS_18TensorIteratorBaseEENKUlvE_clEvENKUlvE0_clEvEUlffE_EEEEvS5_RKT_EUliE_EEviT1_:
.text._ZN2at6native18elementwise_kernelILi128ELi4EZNS0_15gpu_kernel_implINS0_13BinaryFunctorIfffZZZNS0_17hypot_kernel_cudaERNS_18TensorIteratorBaseEENKUlvE_clEvENKUlvE0_clEvEUlffE_EEEEvS5_RKT_EUliE_EEviT1_:
        /* <DEDUP_REMOVED lines=367> */
.L_x_3780:
        /* <DEDUP_REMOVED lines=20> */
[----:B--2---:R0:W1:Y:S01]  /*1830*/  I2F.S16 R19, R2 ;  /* 0x0000000200137306 */ /* 0x0040620000101400 */
[----:B------:R-:W-:Y:S05]  /*1840*/  BRA `(.L_x_3787) ;  /* 0x0000000c00387947 */ /* 0x000fea0003800000 */
.L_x_3785:
[----:B------:R-:W2:Y:S02]  /*1850*/  LDG.E.U8 R2, desc[UR36][R2.64] ;  /* 0x0000002402027981 */ /* 0x000ea4000c1e1100 */
[----:B--2---:R-:W-:Y:S01]  /*1860*/  I2FP.F32.U32 R19, R2 ;  /* 0x0000000200137245 */ /* 0x004fe20000201000 */
[----:B------:R-:W-:Y:S06]  /*1870*/  BRA `(.L_x_3787) ;  /* 0x0000000c002c7947 */ /* 0x000fec0003800000 */
.L_x_3784:
        /* <DEDUP_REMOVED lines=9> */
.L_x_3789:
[----:B------:R-:W2:Y:S02]  /*1910*/  LDG.E R2, desc[UR36][R2.64] ;  /* 0x0000002402027981 */ /* 0x000ea4000c1e1900 */
[----:B--2---:R-:W-:Y:S01]  /*1920*/  I2FP.F32.S32 R19, R2 ;  /* 0x0000000200137245 */ /* 0x004fe20000201400 */
[----:B------:R-:W-:Y:S06]  /*1930*/  BRA `(.L_x_3787) ;  /* 0x0000000800fc7947 */ /* 0x000fec0003800000 */
.L_x_3788:
[----:B------:R-:W2:Y:S02]  /*1940*/  LDG.E.U16 R2, desc[UR36][R2.64] ;  /* 0x0000002402027981 */ /* 0x000ea4000c1e1500 */
[----:B--2---:R0:W1:Y:S01]  /*1950*/  I2F.S16 R19, R2 ;  /* 0x0000000200137306 */ /* 0x0040620000101400 */
[----:B------:R-:W-:Y:S05]  /*1960*/  BRA `(.L_x_3787) ;  /* 0x0000000800f07947 */ /* 0x000fea0003800000 */
.L_x_3783:
        /* <DEDUP_REMOVED lines=8> */
.L_x_3791:
[----:B------:R-:W2:Y:S02]  /*19f0*/  LDG.E.U16 R2, desc[UR36][R2.64] ;  /* 0x0000002402027981 */ /* 0x000ea4000c1e1500 */
[----:B--2---:R-:W-:Y:S01]  /*1a00*/  HADD2.F32 R19, -RZ, R2.H0_H0 ;  /* 0x20000002ff137230 */ /* 0x004fe20000004100 */
[----:B------:R-:W-:Y:S06]  /*1a10*/  BRA `(.L_x_3787) ;  /* 0x0000000800c47947 */ /* 0x000fec0003800000 */
.L_x_3790:
        /* <DEDUP_REMOVED lines=8> */
.L_x_3793:
[----:B------:R-:W2:Y:S02]  /*1aa0*/  LDG.E.U16 R2, desc[UR36][R2.64] ;  /* 0x0000002402027981 */ /* 0x000ea4000c1e1500 */
[----:B--2---:R-:W-:Y:S01]  /*1ab0*/  HADD2.F32 R19, -RZ, R2.H0_H0 ;  /* 0x20000002ff137230 */ /* 0x004fe20000004100 */
[----:B------:R-:W-:Y:S06]  /*1ac0*/  BRA `(.L_x_3787) ;  /* 0x0000000800987947 */ /* 0x000fec0003800000 */
.L_x_3792:
[----:B------:R-:W2:Y:S01]  /*1ad0*/  LDG.E.64 R2, desc[UR36][R2.64] ;  /* 0x0000002402027981 */ /* 0x000ea2000c1e1b00 */
[----:B------:R-:W-:Y:S01]  /*1ae0*/  UMOV UR4, 0xf0000000 ;  /* 0xf000000000047882 */ /* 0x000fe20000000000 */
[----:B------:R-:W-:Y:S01]  /*1af0*/  UMOV UR5, 0x380fffff ;  /* 0x380fffff00057882 */ /* 0x000fe20000000000 */
[----:B--2---:R-:W0:Y:S01]  /*1b00*/  F2F.F32.F64 R19, R2 ;  /* 0x0000000200137310 */ /* 0x004e220000301000 */
[----:B------:R-:W-:-:S14]  /*1b10*/  DSETP.GEU.AND P0, PT, |R2|, UR4, PT ;  /* 0x0000000402007e2a */ /* 0x000fdc000bf0e200 */
[----:B0-----:R-:W-:Y:S01]  /*1b20*/  @!P0 FMUL R19, R19, 1.175494350822287508e-38 ;  /* 0x0080000013138820 */ /* 0x001fe20000400000 */
[----:B------:R-:W-:Y:S06]  /*1b30*/  BRA `(.L_x_3787) ;  /* 0x00000008007c7947 */ /* 0x000fec0003800000 */
.L_x_3782:
        /* <DEDUP_REMOVED lines=12> */
.L_x_3796:
[----:B------:R-:W2:Y:S01]  /*1c00*/  LDG.E.64 R2, desc[UR36][R2.64] ;  /* 0x0000002402027981 */ /* 0x000ea2000c1e1b00 */
[----:B------:R-:W-:Y:S01]  /*1c10*/  UMOV UR4, 0xf0000000 ;  /* 0xf000000000047882 */ /* 0x000fe20000000000 */
[----:B------:R-:W-:Y:S01]  /*1c20*/  UMOV UR5, 0x380fffff ;  /* 0x380fffff00057882 */ /* 0x000fe20000000000 */
[----:B--2---:R-:W0:Y:S01]  /*1c30*/  F2F.F32.F64 R19, R2 ;  /* 0x0000000200137310 */ /* 0x004e220000301000 */
[----:B------:R-:W-:-:S14]  /*1c40*/  DSETP.GEU.AND P0, PT, |R2|, UR4, PT ;  /* 0x0000000402007e2a */ /* 0x000fdc000bf0e200 */
[----:B0-----:R-:W-:Y:S01]  /*1c50*/  @!P0 FMUL R19, R19, 1.175494350822287508e-38 ;  /* 0x0080000013138820 */ /* 0x001fe20000400000 */
[----:B------:R-:W-:Y:S06]  /*1c60*/  BRA `(.L_x_3787) ;  /* 0x0000000800307947 */ /* 0x000fec0003800000 */
.L_x_3795:
        /* <DEDUP_REMOVED lines=16> */
[----:B------:R-:W-:Y:S01]  /*1d70*/  SEL R5, R4, RZ, P0 ;  /* 0x000000ff04057207 */ /* 0x000fe20000000000 */
[----:B------:R-:W-:-:S04]  /*1d80*/  VIADD R4, R0, 0x1000000 ;  /* 0x0100000000047836 */ /* 0x000fc80000000000 */
[----:B------:R-:W-:Y:S01]  /*1d90*/  IMAD R6, R5, R6, 0x3c000000 ;  /* 0x3c00000005067424 */ /* 0x000fe200078e0206 */
[----:B------:R-:W-:Y:S02]  /*1da0*/  SHF.L.U32 R5, R0, R5, RZ ;  /* 0x0000000500057219 */ /* 0x000fe400000006ff */
[----:B------:R-:W-:Y:S02]  /*1db0*/  SHF.R.S32.HI R4, RZ, 0x8, R4 ;  /* 0x00000008ff047819 */ /* 0x000fe40000011404 */
[----:B------:R-:W-:-:S04]  /*1dc0*/  LEA.HI R5, R5, R6, RZ, 0x1c ;  /* 0x0000000605057211 */ /* 0x000fc800078fe0ff */
[----:B------:R-:W-:-:S04]  /*1dd0*/  LOP3.LUT R5, R5, 0x7f800000, R4, 0xf8, !PT ;  /* 0x7f80000005057812 */ /* 0x000fc800078ef804 */
[----:B------:R-:W-:-:S04]  /*1de0*/  LOP3.LUT R2, R5, R2, RZ, 0x30, !PT ;  /* 0x0000000205027212 */ /* 0x000fc800078e30ff */
[----:B------:R-:W-:Y:S01]  /*1df0*/  LOP3.LUT R19, R2, 0x80000000, R19, 0xf8, !PT ;  /* 0x8000000002137812 */ /* 0x000fe200078ef813 */
[----:B------:R-:W-:Y:S06]  /*1e00*/  BRA `(.L_x_3787) ;  /* 0x0000000400c87947 */ /* 0x000fec0003800000 */
.L_x_3798:
        /* <DEDUP_REMOVED lines=13> */
.L_x_3797:
[----:B------:R-:W2:Y:S02]  /*1ee0*/  LDG.E.U16 R2, desc[UR36][R2.64] ;  /* 0x0000002402027981 */ /* 0x000ea4000c1e1500 */
[----:B--2---:R-:W-:Y:S01]  /*1ef0*/  IMAD.U32 R19, R2, 0x10000, RZ ;  /* 0x0001000002137824 */ /* 0x004fe200078e00ff */
[----:B------:R-:W-:Y:S06]  /*1f00*/  BRA `(.L_x_3787) ;  /* 0x0000000400887947 */ /* 0x000fec0003800000 */
.L_x_3794:
        /* <DEDUP_REMOVED lines=11> */
.L_x_3801:
        /* <DEDUP_REMOVED lines=20> */
.L_x_3803:
[----:B------:R-:W-:Y:S05]  /*2100*/  BSYNC B0 ;  /* 0x0000000000007941 */ /* 0x000fea0003800000 */
.L_x_3802:
[----:B------:R-:W-:Y:S01]  /*2110*/  IMAD.SHL.U32 R2, R2, 0x100000, RZ ;  /* 0x0010000002027824 */ /* 0x000fe200078e00ff */
[----:B------:R-:W-:-:S04]  /*2120*/  LEA R0, R0, 0x3b800000, 0x17 ;  /* 0x3b80000000007811 */ /* 0x000fc800078eb8ff */
[----:B------:R-:W-:Y:S01]  /*2130*/  LOP3.LUT R19, R0, R2, R19, 0xfe, !PT ;  /* 0x0000000200137212 */ /* 0x000fe200078efe13 */
[----:B------:R-:W-:Y:S06]  /*2140*/  BRA `(.L_x_3787) ;  /* 0x0000000000f87947 */ /* 0x000fec0003800000 */
.L_x_3800:
        /* <DEDUP_REMOVED lines=20> */
.L_x_3805:
[----:B------:R-:W-:Y:S05]  /*2290*/  BSYNC B0 ;  /* 0x0000000000007941 */ /* 0x000fea0003800000 */
.L_x_3804:
[----:B------:R-:W-:Y:S01]  /*22a0*/  IMAD.SHL.U32 R2, R2, 0x200000, RZ ;  /* 0x0020000002027824 */ /* 0x000fe200078e00ff */
[----:B------:R-:W-:-:S04]  /*22b0*/  LEA R0, R0, 0x37800000, 0x17 ;  /* 0x3780000000007811 */ /* 0x000fc800078eb8ff */
[----:B------:R-:W-:Y:S01]  /*22c0*/  LOP3.LUT R19, R0, R2, R19, 0xfe, !PT ;  /* 0x0000000200137212 */ /* 0x000fe200078efe13 */
[----:B------:R-:W-:Y:S06]  /*22d0*/  BRA `(.L_x_3787) ;  /* 0x0000000000947947 */ /* 0x000fec0003800000 */
.L_x_3799:
        /* <DEDUP_REMOVED lines=14> */
.L_x_3786:
        /* <DEDUP_REMOVED lines=16> */
.L_x_3808:
[----:B------:R-:W-:Y:S01]  /*24c0*/  IMAD.MOV.U32 R19, RZ, RZ, RZ ;  /* 0x000000ffff137224 */ /* 0x000fe200078e00ff */
[----:B------:R-:W-:Y:S06]  /*24d0*/  BRA `(.L_x_3787) ;  /* 0x0000000000147947 */ /* 0x000fec0003800000 */
.L_x_3807:
[----:B------:R-:W2:Y:S02]  /*24e0*/  LDG.E.64 R2, desc[UR36][R2.64] ;  /* 0x0000002402027981 */ /* 0x000ea4000c1e1b00 */
[----:B--2---:R0:W1:Y:S01]  /*24f0*/  I2F.U64 R19, R2 ;  /* 0x0000000200137312 */ /* 0x0040620000301000 */
[----:B------:R-:W-:Y:S05]  /*2500*/  BRA `(.L_x_3787) ;  /* 0x0000000000087947 */ /* 0x000fea0003800000 */
.L_x_3806:
[----:B------:R-:W2:Y:S02]  /*2510*/  LDG.E R2, desc[UR36][R2.64] ;  /* 0x0000002402027981 */ /* 0x000ea4000c1e1900 */
[----:B--2---:R-:W-:-:S07]  /*2520*/  I2FP.F32.U32 R19, R2 ;  /* 0x0000000200137245 */ /* 0x004fce0000201000 */
.L_x_3787:
[----:B------:R-:W-:Y:S05]  /*2530*/  BSYNC B6 ;  /* 0x0000000000067941 */ /* 0x000fea0003800000 */
.L_x_3781:
[----:B------:R-:W1:Y:S01]  /*2540*/  LDC.U8 R4, c[0x0][0x493] ;  /* 0x000124c0ff047b82 */ /* 0x000e620000000000 */
[----:B------:R-:W-:Y:S01]  /*2550*/  ULDC.64 UR4, c[0x0][0x488] ;  /* 0x0001220000047ab9 */ /* 0x000fe20000000a00 */
[----:B------:R-:W-:Y:S01]  /*2560*/  BSSY B6, `(.L_x_3809) ;  /* 0x00000df000067945 */ /* 0x000fe20003800000 */
[----:B0-234-:R-:W-:-:S05]  /*2570*/  IADD3 R2, P1, R22, UR4, RZ ;  /* 0x0000000416027c10 */ /* 0x01dfca000ff3e0ff */
        /* <DEDUP_REMOVED lines=15> */
.L_x_3813:
[----:B------:R-:W2:Y:S02]  /*2670*/  LDG.E.U8 R0, desc[UR36][R2.64] ;  /* 0x0000002402007981 */ /* 0x000ea4000c1e1100 */
[----:B--2---:R-:W-:Y:S01]  /*2680*/  I2FP.F32.U32 R0, R0 ;  /* 0x0000000000007245 */ /* 0x004fe20000201000 */
[----:B------:R-:W-:Y:S06]  /*2690*/  BRA `(.L_x_3815) ;  /* 0x0000000c002c7947 */ /* 0x000fec0003800000 */
.L_x_3812:
        /* <DEDUP_REMOVED lines=9> */
.L_x_3817:
[----:B------:R-:W2:Y:S02]  /*2730*/  LDG.E R0, desc[UR36][R2.64] ;  /* 0x0000002402007981 */ /* 0x000ea4000c1e1900 */
[----:B--2---:R-:W-:Y:S01]  /*2740*/  I2FP.F32.S32 R0, R0 ;  /* 0x0000000000007245 */ /* 0x004fe20000201400 */
[----:B------:R-:W-:Y:S06]  /*2750*/  BRA `(.L_x_3815) ;  /* 0x0000000800fc7947 */ /* 0x000fec0003800000 */
.L_x_3816:
[----:B------:R-:W2:Y:S02]  /*2760*/  LDG.E.U16 R0, desc[UR36][R2.64] ;  /* 0x0000002402007981 */ /* 0x000ea4000c1e1500 */
[----:B--2---:R-:W4:Y:S01]  /*2770*/  I2F.S16 R0, R0 ;  /* 0x0000000000007306 */ /* 0x004f220000101400 */
[----:B------:R-:W-:Y:S05]  /*2780*/  BRA `(.L_x_3815) ;  /* 0x0000000800f07947 */ /* 0x000fea0003800000 */
.L_x_3811:
        /* <DEDUP_REMOVED lines=8> */
.L_x_3819:
[----:B------:R-:W2:Y:S02]  /*2810*/  LDG.E.U16 R0, desc[UR36][R2.64] ;  /* 0x0000002402007981 */ /* 0x000ea4000c1e1500 */
[----:B--2---:R-:W-:Y:S01]  /*2820*/  HADD2.F32 R0, -RZ, R0.H0_H0 ;  /* 0x20000000ff007230 */ /* 0x004fe20000004100 */
[----:B------:R-:W-:Y:S06]  /*2830*/  BRA `(.L_x_3815) ;  /* 0x0000000800c47947 */ /* 0x000fec0003800000 */
.L_x_3818:
        /* <DEDUP_REMOVED lines=8> */
.L_x_3821:
[----:B------:R-:W2:Y:S02]  /*28c0*/  LDG.E.U16 R0, desc[UR36][R2.64] ;  /* 0x0000002402007981 */ /* 0x000ea4000c1e1500 */
[----:B--2---:R-:W-:Y:S01]  /*28d0*/  HADD2.F32 R0, -RZ, R0.H0_H0 ;  /* 0x20000000ff007230 */ /* 0x004fe20000004100 */
[----:B------:R-:W-:Y:S06]  /*28e0*/  BRA `(.L_x_3815) ;  /* 0x0000000800987947 */ /* 0x000fec0003800000 */
.L_x_3820:
[----:B------:R-:W2:Y:S01]  /*28f0*/  LDG.E.64 R2, desc[UR36][R2.64] ;  /* 0x0000002402027981 */ /* 0x000ea2000c1e1b00 */
[----:B------:R-:W-:Y:S01]  /*2900*/  UMOV UR4, 0xf0000000 ;  /* 0xf000000000047882 */ /* 0x000fe20000000000 */
[----:B------:R-:W-:Y:S01]  /*2910*/  UMOV UR5, 0x380fffff ;  /* 0x380fffff00057882 */ /* 0x000fe20000000000 */
[----:B--2---:R-:W0:Y:S01]  /*2920*/  F2F.F32.F64 R0, R2 ;  /* 0x0000000200007310 */ /* 0x004e220000301000 */
[----:B------:R-:W-:-:S14]  /*2930*/  DSETP.GEU.AND P0, PT, |R2|, UR4, PT ;  /* 0x0000000402007e2a */ /* 0x000fdc000bf0e200 */
[----:B0-----:R-:W-:Y:S01]  /*2940*/  @!P0 FMUL R0, R0, 1.175494350822287508e-38 ;  /* 0x0080000000008820 */ /* 0x001fe20000400000 */
[----:B------:R-:W-:Y:S06]  /*2950*/  BRA `(.L_x_3815) ;  /* 0x00000008007c7947 */ /* 0x000fec0003800000 */
.L_x_3810:
        /* <DEDUP_REMOVED lines=12> */
.L_x_3824:
[----:B------:R-:W2:Y:S01]  /*2a20*/  LDG.E.64 R2, desc[UR36][R2.64] ;  /* 0x0000002402027981 */ /* 0x000ea2000c1e1b00 */
[----:B------:R-:W-:Y:S01]  /*2a30*/  UMOV UR4, 0xf0000000 ;  /* 0xf000000000047882 */ /* 0x000fe20000000000 */
[----:B------:R-:W-:Y:S01]  /*2a40*/  UMOV UR5, 0x380fffff ;  /* 0x380fffff00057882 */ /* 0x000fe20000000000 */
[----:B--2---:R-:W0:Y:S01]  /*2a50*/  F2F.F32.F64 R0, R2 ;  /* 0x0000000200007310 */ /* 0x004e220000301000 */
[----:B------:R-:W-:-:S14]  /*2a60*/  DSETP.GEU.AND P0, PT, |R2|, UR4, PT ;  /* 0x0000000402007e2a */ /* 0x000fdc000bf0e200 */
[----:B0-----:R-:W-:Y:S01]  /*2a70*/  @!P0 FMUL R0, R0, 1.175494350822287508e-38 ;  /* 0x0080000000008820 */ /* 0x001fe20000400000 */
[----:B------:R-:W-:Y:S06]  /*2a80*/  BRA `(.L_x_3815) ;  /* 0x0000000800307947 */ /* 0x000fec0003800000 */
.L_x_3823:
        /* <DEDUP_REMOVED lines=26> */
.L_x_3826:
        /* <DEDUP_REMOVED lines=13> */
.L_x_3825:
[----:B------:R-:W2:Y:S02]  /*2d00*/  LDG.E.U16 R0, desc[UR36][R2.64] ;  /* 0x0000002402007981 */ /* 0x000ea4000c1e1500 */
[----:B--2---:R-:W-:Y:S01]  /*2d10*/  IMAD.U32 R0, R0, 0x10000, RZ ;  /* 0x0001000000007824 */ /* 0x004fe200078e00ff */
[----:B------:R-:W-:Y:S06]  /*2d20*/  BRA `(.L_x_3815) ;  /* 0x0000000400887947 */ /* 0x000fec0003800000 */
.L_x_3822:
        /* <DEDUP_REMOVED lines=11> */
.L_x_3829:
        /* <DEDUP_REMOVED lines=20> */
.L_x_3831:
[----:B------:R-:W-:Y:S05]  /*2f20*/  BSYNC B0 ;  /* 0x0000000000007941 */ /* 0x000fea0003800000 */
.L_x_3830:
[----:B------:R-:W-:Y:S01]  /*2f30*/  LEA R3, R0, 0x3b800000, 0x17 ;  /* 0x3b80000000037811 */ /* 0x000fe200078eb8ff */
[----:B------:R-:W-:-:S05]  /*2f40*/  IMAD.SHL.U32 R0, R2, 0x100000, RZ ;  /* 0x0010000002007824 */ /* 0x000fca00078e00ff */
[----:B------:R-:W-:Y:S01]  /*2f50*/  LOP3.LUT R0, R3, R0, R4, 0xfe, !PT ;  /* 0x0000000003007212 */ /* 0x000fe200078efe04 */
[----:B------:R-:W-:Y:S06]  /*2f60*/  BRA `(.L_x_3815) ;  /* 0x0000000000f87947 */ /* 0x000fec0003800000 */
.L_x_3828:
        /* <DEDUP_REMOVED lines=20> */
.L_x_3833:
[----:B------:R-:W-:Y:S05]  /*30b0*/  BSYNC B0 ;  /* 0x0000000000007941 */ /* 0x000fea0003800000 */
.L_x_3832:
[----:B------:R-:W-:Y:S01]  /*30c0*/  LEA R3, R0, 0x37800000, 0x17 ;  /* 0x3780000000037811 */ /* 0x000fe200078eb8ff */
[----:B------:R-:W-:-:S05]  /*30d0*/  IMAD.SHL.U32 R0, R2, 0x200000, RZ ;  /* 0x0020000002007824 */ /* 0x000fca00078e00ff */
[----:B------:R-:W-:Y:S01]  /*30e0*/  LOP3.LUT R0, R3, R0, R4, 0xfe, !PT ;  /* 0x0000000003007212 */ /* 0x000fe200078efe04 */
[----:B------:R-:W-:Y:S06]  /*30f0*/  BRA `(.L_x_3815) ;  /* 0x0000000000947947 */ /* 0x000fec0003800000 */
.L_x_3827:
        /* <DEDUP_REMOVED lines=14> */
.L_x_3814:
        /* <DEDUP_REMOVED lines=16> */
.L_x_3836:
[----:B------:R-:W-:Y:S01]  /*32e0*/  IMAD.MOV.U32 R0, RZ, RZ, RZ ;  /* 0x000000ffff007224 */ /* 0x000fe200078e00ff */
[----:B------:R-:W-:Y:S06]  /*32f0*/  BRA `(.L_x_3815) ;  /* 0x0000000000147947 */ /* 0x000fec0003800000 */
.L_x_3835:
[----:B------:R-:W2:Y:S02]  /*3300*/  LDG.E.64 R2, desc[UR36][R2.64] ;  /* 0x0000002402027981 */ /* 0x000ea4000c1e1b00 */
[----:B--2---:R0:W1:Y:S01]  /*3310*/  I2F.U64 R0, R2 ;  /* 0x0000000200007312 */ /* 0x0040620000301000 */
[----:B------:R-:W-:Y:S05]  /*3320*/  BRA `(.L_x_3815) ;  /* 0x0000000000087947 */ /* 0x000fea0003800000 */
.L_x_3834:
[----:B------:R-:W2:Y:S02]  /*3330*/  LDG.E R0, desc[UR36][R2.64] ;  /* 0x0000002402007981 */ /* 0x000ea4000c1e1900 */
[----:B--2---:R-:W-:-:S07]  /*3340*/  I2FP.F32.U32 R0, R0 ;  /* 0x0000000000007245 */ /* 0x004fce0000201000 */
.L_x_3815:
[----:B------:R-:W-:Y:S05]  /*3350*/  BSYNC B6 ;  /* 0x0000000000067941 */ /* 0x000fea0003800000 */
.L_x_3809:
[----:B01--45:R-:W-:Y:S01]  /*3360*/  FADD.FTZ R0, |R0|, -RZ ;  /* 0x800000ff00007221 */ /* 0x033fe20000010200 */
[----:B------:R-:W-:Y:S01]  /*3370*/  FADD.FTZ R19, |R19|, -RZ ;  /* 0x800000ff13137221 */ /* 0x000fe20000010200 */
[----:B------:R-:W0:Y:S04]  /*3380*/  LDC.U8 R6, c[0x0][0x491] ;  /* 0x00012440ff067b82 */ /* 0x000e280000000000 */
[CC--:B--23--:R-:W-:Y:S02]  /*3390*/  VIMNMX R2, R0.reuse, R19.reuse, !PT ;  /* 0x0000001300027248 */ /* 0x0ccfe40007fe0100 */
        /* <DEDUP_REMOVED lines=27> */
.L_x_3840:
[----:B------:R-:W0:Y:S02]  /*3550*/  F2I.S64.TRUNC R2, R2 ;  /* 0x0000000200027311 */ /* 0x000e24000020d900 */
[----:B0-----:R-:W-:-:S05]  /*3560*/  IMAD.MOV.U32 R5, RZ, RZ, R2 ;  /* 0x000000ffff057224 */ /* 0x001fca00078e0002 */
[----:B------:R0:W-:Y:S01]  /*3570*/  STG.E.U8 desc[UR36][R16.64], R5 ;  /* 0x0000000510007986 */ /* 0x0001e2000c101124 */
[----:B------:R-:W-:Y:S05]  /*3580*/  BRA `(.L_x_3842) ;  /* 0x0000000c00407947 */ /* 0x000fea0003800000 */
.L_x_3839:
        /* <DEDUP_REMOVED lines=9> */
.L_x_3844:
[----:B------:R-:W0:Y:S02]  /*3620*/  F2I.FTZ.TRUNC.NTZ R3, R2 ;  /* 0x0000000200037305 */ /* 0x000e24000021f100 */
[----:B0-----:R0:W-:Y:S01]  /*3630*/  STG.E desc[UR36][R16.64], R3 ;  /* 0x0000000310007986 */ /* 0x0011e2000c101924 */
[----:B------:R-:W-:Y:S05]  /*3640*/  BRA `(.L_x_3842) ;  /* 0x0000000c00107947 */ /* 0x000fea0003800000 */
.L_x_3843:
[----:B------:R-:W0:Y:S02]  /*3650*/  F2I.FTZ.TRUNC.NTZ R3, R2 ;  /* 0x0000000200037305 */ /* 0x000e24000021f100 */
[----:B0-----:R0:W-:Y:S01]  /*3660*/  STG.E.U16 desc[UR36][R16.64], R3 ;  /* 0x0000000310007986 */ /* 0x0011e2000c101524 */
[----:B------:R-:W-:Y:S05]  /*3670*/  BRA `(.L_x_3842) ;  /* 0x0000000c00047947 */ /* 0x000fea0003800000 */
.L_x_3838:
        /* <DEDUP_REMOVED lines=8> */
.L_x_3846:
[----:B------:R-:W-:-:S05]  /*3700*/  F2FP.F16.F32.PACK_AB R2, RZ, R2 ;  /* 0x00000002ff02723e */ /* 0x000fca00000000ff */
[----:B------:R0:W-:Y:S01]  /*3710*/  STG.E.U16 desc[UR36][R16.64], R2 ;  /* 0x0000000210007986 */ /* 0x0001e2000c101524 */
[----:B------:R-:W-:Y:S05]  /*3720*/  BRA `(.L_x_3842) ;  /* 0x0000000800d87947 */ /* 0x000fea0003800000 */
.L_x_3845:
        /* <DEDUP_REMOVED lines=9> */
.L_x_3848:
[----:B------:R-:W-:-:S04]  /*37c0*/  F2FP.F16.F32.PACK_AB R3, RZ, R2 ;  /* 0x00000002ff03723e */ /* 0x000fc800000000ff */
[----:B------:R-:W-:-:S05]  /*37d0*/  PRMT R3, R3, 0x5410, RZ ;  /* 0x0000541003037816 */ /* 0x000fca00000000ff */
[----:B------:R2:W-:Y:S01]  /*37e0*/  STG.E desc[UR36][R16.64], R3 ;  /* 0x0000000310007986 */ /* 0x0005e2000c101924 */
[----:B------:R-:W-:Y:S05]  /*37f0*/  BRA `(.L_x_3842) ;  /* 0x0000000800a47947 */ /* 0x000fea0003800000 */
.L_x_3847:
[----:B------:R-:W-:-:S06]  /*3800*/  FMUL.FTZ R2, R2, 1 ;  /* 0x3f80000002027820 */ /* 0x000fcc0000410000 */
[----:B------:R-:W0:Y:S02]  /*3810*/  F2F.F64.F32 R2, R2 ;  /* 0x0000000200027310 */ /* 0x000e240000201800 */
[----:B0-----:R4:W-:Y:S01]  /*3820*/  STG.E.64 desc[UR36][R16.64], R2 ;  /* 0x0000000210007986 */ /* 0x0019e2000c101b24 */
[----:B------:R-:W-:Y:S05]  /*3830*/  BRA `(.L_x_3842) ;  /* 0x0000000800947947 */ /* 0x000fea0003800000 */
.L_x_3837:
        /* <DEDUP_REMOVED lines=12> */
.L_x_3851:
[----:B------:R-:W-:Y:S01]  /*3900*/  FMUL.FTZ R4, R2, 1 ;  /* 0x3f80000002047820 */ /* 0x000fe20000410000 */
[----:B------:R-:W-:-:S05]  /*3910*/  CS2R R6, SRZ ;  /* 0x0000000000067805 */ /* 0x000fca000001ff00 */
[----:B------:R-:W0:Y:S02]  /*3920*/  F2F.F64.F32 R4, R4 ;  /* 0x0000000400047310 */ /* 0x000e240000201800 */
[----:B0-----:R0:W-:Y:S01]  /*3930*/  STG.E.128 desc[UR36][R16.64], R4 ;  /* 0x0000000410007986 */ /* 0x0011e2000c101d24 */
[----:B------:R-:W-:Y:S05]  /*3940*/  BRA `(.L_x_3842) ;  /* 0x0000000800507947 */ /* 0x000fea0003800000 */
.L_x_3850:
        /* <DEDUP_REMOVED lines=20> */
.L_x_3855:
[----:B------:R-:W-:Y:S05]  /*3a90*/  BSYNC B0 ;  /* 0x0000000000007941 */ /* 0x000fea0003800000 */
.L_x_3854:
[----:B------:R-:W-:-:S05]  /*3aa0*/  LOP3.LUT R5, R0, R5, RZ, 0xfc, !PT ;  /* 0x0000000500057212 */ /* 0x000fca00078efcff */
[----:B------:R0:W-:Y:S01]  /*3ab0*/  STG.E.U8 desc[UR36][R16.64], R5 ;  /* 0x0000000510007986 */ /* 0x0001e2000c101124 */
[----:B------:R-:W-:Y:S05]  /*3ac0*/  BRA `(.L_x_3842) ;  /* 0x0000000400f07947 */ /* 0x000fea0003800000 */
.L_x_3853:
        /* <DEDUP_REMOVED lines=12> */
.L_x_3857:
[----:B------:R-:W-:Y:S01]  /*3b90*/  IMAD.MOV.U32 R0, RZ, RZ, 0x7f ;  /* 0x0000007fff007424 */ /* 0x000fe200078e00ff */
[----:B------:R-:W-:-:S04]  /*3ba0*/  ISETP.GT.U32.AND P0, PT, R4, 0x7f800000, PT ;  /* 0x7f8000000400780c */ /* 0x000fc80003f04070 */
[----:B------:R-:W-:-:S09]  /*3bb0*/  SEL R0, R0, 0x7c, P0 ;  /* 0x0000007c00007807 */ /* 0x000fd20000000000 */
.L_x_3858:
[----:B------:R-:W-:Y:S05]  /*3bc0*/  BSYNC B0 ;  /* 0x0000000000007941 */ /* 0x000fea0003800000 */
.L_x_3856:
[----:B------:R-:W-:-:S04]  /*3bd0*/  LOP3.LUT R2, R2, 0x80000000, RZ, 0xc0, !PT ;  /* 0x8000000002027812 */ /* 0x000fc800078ec0ff */
[----:B------:R-:W-:-:S04]  /*3be0*/  SHF.R.U32.HI R3, RZ, 0x18, R2 ;  /* 0x00000018ff037819 */ /* 0x000fc80000011602 */
[----:B------:R-:W-:-:S05]  /*3bf0*/  LOP3.LUT R3, R0, R3, RZ, 0xfc, !PT ;  /* 0x0000000300037212 */ /* 0x000fca00078efcff */
[----:B------:R0:W-:Y:S01]  /*3c00*/  STG.E.U8 desc[UR36][R16.64], R3 ;  /* 0x0000000310007986 */ /* 0x0001e2000c101124 */
[----:B------:R-:W-:Y:S05]  /*3c10*/  BRA `(.L_x_3842) ;  /* 0x00000004009c7947 */ /* 0x000fea0003800000 */
.L_x_3852:
[----:B------:R-:W-:-:S05]  /*3c20*/  F2FP.BF16.F32.PACK_AB R2, RZ, R2 ;  /* 0x00000002ff02723e */ /* 0x000fca00000010ff */
[----:B------:R0:W-:Y:S01]  /*3c30*/  STG.E.U16 desc[UR36][R16.64], R2 ;  /* 0x0000000210007986 */ /* 0x0001e2000c101524 */
[----:B------:R-:W-:Y:S05]  /*3c40*/  BRA `(.L_x_3842) ;  /* 0x0000000400907947 */ /* 0x000fea0003800000 */
.L_x_3849:
        /* <DEDUP_REMOVED lines=11> */
.L_x_3861:
        /* <DEDUP_REMOVED lines=16> */
.L_x_3864:
[----:B------:R-:W-:-:S04]  /*3e00*/  LOP3.LUT R2, R2, 0x80000000, RZ, 0xc0, !PT ;  /* 0x8000000002027812 */ /* 0x000fc800078ec0ff */
[----:B------:R-:W-:-:S04]  /*3e10*/  SHF.R.U32.HI R3, RZ, 0x18, R2 ;  /* 0x00000018ff037819 */ /* 0x000fc80000011602 */
[----:B------:R-:W-:-:S04]  /*3e20*/  LOP3.LUT R0, R0, R3, RZ, 0xfc, !PT ;  /* 0x0000000300007212 */ /* 0x000fc800078efcff */
[----:B------:R-:W-:-:S07]  /*3e30*/  PRMT R8, R0, 0x7610, R8 ;  /* 0x0000761000087816 */ /* 0x000fce0000000008 */
.L_x_3863:
[----:B------:R-:W-:Y:S05]  /*3e40*/  BSYNC B0 ;  /* 0x0000000000007941 */ /* 0x000fea0003800000 */
.L_x_3862:
[----:B------:R0:W-:Y:S01]  /*3e50*/  STG.E.U8 desc[UR36][R16.64], R8 ;  /* 0x0000000810007986 */ /* 0x0001e2000c101124 */
[----:B------:R-:W-:Y:S05]  /*3e60*/  BRA `(.L_x_3842) ;  /* 0x0000000400087947 */ /* 0x000fea0003800000 */
.L_x_3860:
        /* <DEDUP_REMOVED lines=16> */
.L_x_3867:
[----:B------:R-:W-:-:S04]  /*3f70*/  LOP3.LUT R2, R2, 0x80000000, RZ, 0xc0, !PT ;  /* 0x8000000002027812 */ /* 0x000fc800078ec0ff */
[----:B------:R-:W-:-:S04]  /*3f80*/  SHF.R.U32.HI R3, RZ, 0x18, R2 ;  /* 0x00000018ff037819 */ /* 0x000fc80000011602 */
[----:B------:R-:W-:-:S04]  /*3f90*/  LOP3.LUT R0, R0, R3, RZ, 0xfc, !PT ;  /* 0x0000000300007212 */ /* 0x000fc800078efcff */
[----:B------:R-:W-:-:S07]  /*3fa0*/  PRMT R8, R0, 0x7610, R8 ;  /* 0x0000761000087816 */ /* 0x000fce0000000008 */
.L_x_3866:
[----:B------:R-:W-:Y:S05]  /*3fb0*/  BSYNC B0 ;  /* 0x0000000000007941 */ /* 0x000fea0003800000 */
.L_x_3865:
[----:B------:R0:W-:Y:S01]  /*3fc0*/  STG.E.U8 desc[UR36][R16.64], R8 ;  /* 0x0000000810007986 */ /* 0x0001e2000c101124 */
[----:B------:R-:W-:Y:S05]  /*3fd0*/  BRA `(.L_x_3842) ;  /* 0x0000000000ac7947 */ /* 0x000fea0003800000 */
.L_x_3859:
        /* <DEDUP_REMOVED lines=21> */
.L_x_3841:
        /* <DEDUP_REMOVED lines=16> */
.L_x_3870:
[----:B------:R-:W-:Y:S05]  /*4230*/  BRA `(.L_x_3842) ;  /* 0x0000000000147947 */ /* 0x000fea0003800000 */
.L_x_3869:
[----:B------:R-:W0:Y:S02]  /*4240*/  F2I.U64.TRUNC R2, R2 ;  /* 0x0000000200027311 */ /* 0x000e24000020d800 */
[----:B0-----:R0:W-:Y:S01]  /*4250*/  STG.E.64 desc[UR36][R16.64], R2 ;  /* 0x0000000210007986 */ /* 0x0011e2000c101b24 */
[----:B------:R-:W-:Y:S05]  /*4260*/  BRA `(.L_x_3842) ;  /* 0x0000000000087947 */ /* 0x000fea0003800000 */
.L_x_3868:
[----:B------:R-:W0:Y:S02]  /*4270*/  F2I.FTZ.U32.TRUNC.NTZ R3, R2 ;  /* 0x0000000200037305 */ /* 0x000e24000021f000 */
[----:B0-----:R0:W-:Y:S02]  /*4280*/  STG.E desc[UR36][R16.64], R3 ;  /* 0x0000000310007986 */ /* 0x0011e4000c101924 */
.L_x_3842:
[----:B------:R-:W-:-:S04]  /*4290*/  IMAD R18, R18, 0x200, R23 ;  /* 0x0000020012127824 */ /* 0x000fc800078e0217 */
[----:B------:R-:W-:-:S07]  /*42a0*/  VIADD R19, R18, 0x80 ;  /* 0x0000008012137836 */ /* 0x000fce0000000000 */
.L_x_3779:
[----:B------:R-:W-:Y:S05]  /*42b0*/  BSYNC B7 ;  /* 0x0000000000077941 */ /* 0x000fea0003800000 */
.L_x_3778:
        /* <DEDUP_REMOVED lines=358> */
.L_x_3873:
        /* <DEDUP_REMOVED lines=22> */
.L_x_3878:
[----:B------:R-:W2:Y:S02]  /*5a80*/  LDG.E.U8 R2, desc[UR36][R2.64] ;  /* 0x0000002402027981 */ /* 0x000ea4000c1e1100 */
[----:B--2---:R-:W-:Y:S01]  /*5a90*/  I2FP.F32.U32 R22, R2 ;  /* 0x0000000200167245 */ /* 0x004fe20000201000 */
[----:B------:R-:W-:Y:S06]  /*5aa0*/  BRA `(.L_x_3880) ;  /* 0x0000000c002c7947 */ /* 0x000fec0003800000 */
.L_x_3877:
        /* <DEDUP_REMOVED lines=9> */
.L_x_3882:
[----:B------:R-:W2:Y:S02]  /*5b40*/  LDG.E R2, desc[UR36][R2.64] ;  /* 0x0000002402027981 */ /* 0x000ea4000c1e1900 */
[----:B--2---:R-:W-:Y:S01]  /*5b50*/  I2FP.F32.S32 R22, R2 ;  /* 0x0000000200167245 */ /* 0x004fe20000201400 */
[----:B------:R-:W-:Y:S06]  /*5b60*/  BRA `(.L_x_3880) ;  /* 0x0000000800fc7947 */ /* 0x000fec0003800000 */
.L_x_3881:
[----:B------:R-:W2:Y:S02]  /*5b70*/  LDG.E.U16 R2, desc[UR36][R2.64] ;  /* 0x0000002402027981 */ /* 0x000ea4000c1e1500 */
[----:B--2---:R0:W1:Y:S01]  /*5b80*/  I2F.S16 R22, R2 ;  /* 0x0000000200167306 */ /* 0x0040620000101400 */
[----:B------:R-:W-:Y:S05]  /*5b90*/  BRA `(.L_x_3880) ;  /* 0x0000000800f07947 */ /* 0x000fea0003800000 */
.L_x_3876:
        /* <DEDUP_REMOVED lines=8> */
.L_x_3884:
[----:B------:R-:W2:Y:S02]  /*5c20*/  LDG.E.U16 R2, desc[UR36][R2.64] ;  /* 0x0000002402027981 */ /* 0x000ea4000c1e1500 */
[----:B--2---:R-:W-:Y:S01]  /*5c30*/  HADD2.F32 R22, -RZ, R2.H0_H0 ;  /* 0x20000002ff167230 */ /* 0x004fe20000004100 */
[----:B------:R-:W-:Y:S06]  /*5c40*/  BRA `(.L_x_3880) ;  /* 0x0000000800c47947 */ /* 0x000fec0003800000 */
.L_x_3883:
        /* <DEDUP_REMOVED lines=8> */
.L_x_3886:
[----:B------:R-:W2:Y:S02]  /*5cd0*/  LDG.E.U16 R2, desc[UR36][R2.64] ;  /* 0x0000002402027981 */ /* 0x000ea4000c1e1500 */
[----:B--2---:R-:W-:Y:S01]  /*5ce0*/  HADD2.F32 R22, -RZ, R2.H0_H0 ;  /* 0x20000002ff167230 */ /* 0x004fe20000004100 */
[----:B------:R-:W-:Y:S06]  /*5cf0*/  BRA `(.L_x_3880) ;  /* 0x0000000800987947 */ /* 0x000fec0003800000 */
.L_x_3885:
[----:B------:R-:W2:Y:S01]  /*5d00*/  LDG.E.64 R2, desc[UR36][R2.64] ;  /* 0x0000002402027981 */ /* 0x000ea2000c1e1b00 */
[----:B------:R-:W-:Y:S01]  /*5d10*/  UMOV UR4, 0xf0000000 ;  /* 0xf000000000047882 */ /* 0x000fe20000000000 */
[----:B------:R-:W-:Y:S01]  /*5d20*/  UMOV UR5, 0x380fffff ;  /* 0x380fffff00057882 */ /* 0x000fe20000000000 */
[----:B--2---:R-:W0:Y:S01]  /*5d30*/  F2F.F32.F64 R22, R2 ;  /* 0x0000000200167310 */ /* 0x004e220000301000 */
[----:B------:R-:W-:-:S14]  /*5d40*/  DSETP.GEU.AND P0, PT, |R2|, UR4, PT ;  /* 0x0000000402007e2a */ /* 0x000fdc000bf0e200 */
[----:B0-----:R-:W-:Y:S01]  /*5d50*/  @!P0 FMUL R22, R22, 1.175494350822287508e-38 ;  /* 0x0080000016168820 */ /* 0x001fe20000400000 */
[----:B------:R-:W-:Y:S06]  /*5d60*/  BRA `(.L_x_3880) ;  /* 0x00000008007c7947 */ /* 0x000fec0003800000 */
.L_x_3875:
        /* <DEDUP_REMOVED lines=12> */
.L_x_3889:
[----:B------:R-:W2:Y:S01]  /*5e30*/  LDG.E.64 R2, desc[UR36][R2.64] ;  /* 0x0000002402027981 */ /* 0x000ea2000c1e1b00 */
[----:B------:R-:W-:Y:S01]  /*5e40*/  UMOV UR4, 0xf0000000 ;  /* 0xf000000000047882 */ /* 0x000fe20000000000 */
[----:B------:R-:W-:Y:S01]  /*5e50*/  UMOV UR5, 0x380fffff ;  /* 0x380fffff00057882 */ /* 0x000fe20000000000 */
[----:B--2---:R-:W0:Y:S01]  /*5e60*/  F2F.F32.F64 R22, R2 ;  /* 0x0000000200167310 */ /* 0x004e220000301000 */
[----:B------:R-:W-:-:S14]  /*5e70*/  DSETP.GEU.AND P0, PT, |R2|, UR4, PT ;  /* 0x0000000402007e2a */ /* 0x000fdc000bf0e200 */
[----:B0-----:R-:W-:Y:S01]  /*5e80*/  @!P0 FMUL R22, R22, 1.175494350822287508e-38 ;  /* 0x0080000016168820 */ /* 0x001fe20000400000 */
[----:B------:R-:W-:Y:S06]  /*5e90*/  BRA `(.L_x_3880) ;  /* 0x0000000800307947 */ /* 0x000fec0003800000 */
.L_x_3888:
        /* <DEDUP_REMOVED lines=26> */
.L_x_3891:
        /* <DEDUP_REMOVED lines=13> */
.L_x_3890:
[----:B------:R-:W2:Y:S02]  /*6110*/  LDG.E.U16 R2, desc[UR36][R2.64] ;  /* 0x0000002402027981 */ /* 0x000ea4000c1e1500 */
[----:B--2---:R-:W-:Y:S01]  /*6120*/  IMAD.U32 R22, R2, 0x10000, RZ ;  /* 0x0001000002167824 */ /* 0x004fe200078e00ff */
[----:B------:R-:W-:Y:S06]  /*6130*/  BRA `(.L_x_3880) ;  /* 0x0000000400887947 */ /* 0x000fec0003800000 */
.L_x_3887:
        /* <DEDUP_REMOVED lines=11> */
.L_x_3894:
        /* <DEDUP_REMOVED lines=20> */
.L_x_3896:
[----:B------:R-:W-:Y:S05]  /*6330*/  BSYNC B0 ;  /* 0x0000000000007941 */ /* 0x000fea0003800000 */
.L_x_3895:
[----:B------:R-:W-:Y:S01]  /*6340*/  IMAD.SHL.U32 R2, R2, 0x100000, RZ ;  /* 0x0010000002027824 */ /* 0x000fe200078e00ff */
[----:B------:R-:W-:-:S04]  /*6350*/  LEA R3, R0, 0x3b800000, 0x17 ;  /* 0x3b80000000037811 */ /* 0x000fc800078eb8ff */
[----:B------:R-:W-:Y:S01]  /*6360*/  LOP3.LUT R22, R3, R2, R22, 0xfe, !PT ;  /* 0x0000000203167212 */ /* 0x000fe200078efe16 */
[----:B------:R-:W-:Y:S06]  /*6370*/  BRA `(.L_x_3880) ;  /* 0x0000000000f87947 */ /* 0x000fec0003800000 */
.L_x_3893:
        /* <DEDUP_REMOVED lines=20> */
.L_x_3898:
[----:B------:R-:W-:Y:S05]  /*64c0*/  BSYNC B0 ;  /* 0x0000000000007941 */ /* 0x000fea0003800000 */
.L_x_3897:
[----:B------:R-:W-:Y:S01]  /*64d0*/  IMAD.SHL.U32 R2, R2, 0x200000, RZ ;  /* 0x0020000002027824 */ /* 0x000fe200078e00ff */
[----:B------:R-:W-:-:S04]  /*64e0*/  LEA R3, R0, 0x37800000, 0x17 ;  /* 0x3780000000037811 */ /* 0x000fc800078eb8ff */
[----:B------:R-:W-:Y:S01]  /*64f0*/  LOP3.LUT R22, R3, R2, R22, 0xfe, !PT ;  /* 0x0000000203167212 */ /* 0x000fe200078efe16 */
[----:B------:R-:W-:Y:S06]  /*6500*/  BRA `(.L_x_3880) ;  /* 0x0000000000947947 */ /* 0x000fec0003800000 */
.L_x_3892:
        /* <DEDUP_REMOVED lines=14> */
.L_x_3879:
        /* <DEDUP_REMOVED lines=16> */
.L_x_3901:
[----:B------:R-:W-:Y:S01]  /*66f0*/  IMAD.MOV.U32 R22, RZ, RZ, RZ ;  /* 0x000000ffff167224 */ /* 0x000fe200078e00ff */
[----:B------:R-:W-:Y:S06]  /*6700*/  BRA `(.L_x_3880) ;  /* 0x0000000000147947 */ /* 0x000fec0003800000 */
.L_x_3900:
[----:B------:R-:W2:Y:S02]  /*6710*/  LDG.E.64 R22, desc[UR36][R2.64] ;  /* 0x0000002402167981 */ /* 0x000ea4000c1e1b00 */
[----:B--2---:R0:W1:Y:S01]  /*6720*/  I2F.U64 R22, R22 ;  /* 0x0000001600167312 */ /* 0x0040620000301000 */
[----:B------:R-:W-:Y:S05]  /*6730*/  BRA `(.L_x_3880) ;  /* 0x0000000000087947 */ /* 0x000fea0003800000 */
.L_x_3899:
[----:B------:R-:W2:Y:S02]  /*6740*/  LDG.E R2, desc[UR36][R2.64] ;  /* 0x0000002402027981 */ /* 0x000ea4000c1e1900 */
[----:B--2---:R-:W-:-:S07]  /*6750*/  I2FP.F32.U32 R22, R2 ;  /* 0x0000000200167245 */ /* 0x004fce0000201000 */
.L_x_3880:
[----:B------:R-:W-:Y:S05]  /*6760*/  BSYNC B6 ;  /* 0x0000000000067941 */ /* 0x000fea0003800000 */
.L_x_3874:
[----:B------:R-:W2:Y:S01]  /*6770*/  LDC.U8 R4, c[0x0][0x493] ;  /* 0x000124c0ff047b82 */ /* 0x000ea20000000000 */
[----:B------:R-:W-:Y:S01]  /*6780*/  ULDC.64 UR4, c[0x0][0x488] ;  /* 0x0001220000047ab9 */ /* 0x000fe20000000a00 */
[----:B------:R-:W-:Y:S01]  /*6790*/  BSSY B6, `(.L_x_3902) ;  /* 0x00000df000067945 */ /* 0x000fe20003800000 */
[----:B0---4-:R-:W-:-:S05]  /*67a0*/  IADD3 R2, P0, R18, UR4, RZ ;  /* 0x0000000412027c10 */ /* 0x011fca000ff1e0ff */
        /* <DEDUP_REMOVED lines=13> */
[----:B--2---:R-:W4:Y:S01]  /*6880*/  I2F.S16 R0, R0 ;  /* 0x0000000000007306 */ /* 0x004f220000101400 */
[----:B------:R-:W-:Y:S05]  /*6890*/  BRA `(.L_x_3908) ;  /* 0x0000000c00387947 */ /* 0x000fea0003800000 */
.L_x_3906:
[----:B------:R-:W2:Y:S02]  /*68a0*/  LDG.E.U8 R0, desc[UR36][R2.64] ;  /* 0x0000002402007981 */ /* 0x000ea4000c1e1100 */
[----:B--2---:R-:W-:Y:S01]  /*68b0*/  I2FP.F32.U32 R0, R0 ;  /* 0x0000000000007245 */ /* 0x004fe20000201000 */
[----:B------:R-:W-:Y:S06]  /*68c0*/  BRA `(.L_x_3908) ;  /* 0x0000000c002c7947 */ /* 0x000fec0003800000 */
.L_x_3905:
        /* <DEDUP_REMOVED lines=9> */
.L_x_3910:
[----:B------:R-:W2:Y:S02]  /*6960*/  LDG.E R0, desc[UR36][R2.64] ;  /* 0x0000002402007981 */ /* 0x000ea4000c1e1900 */
[----:B--2---:R-:W-:Y:S01]  /*6970*/  I2FP.F32.S32 R0, R0 ;  /* 0x0000000000007245 */ /* 0x004fe20000201400 */
[----:B------:R-:W-:Y:S06]  /*6980*/  BRA `(.L_x_3908) ;  /* 0x0000000800fc7947 */ /* 0x000fec0003800000 */
.L_x_3909:
[----:B------:R-:W2:Y:S02]  /*6990*/  LDG.E.U16 R0, desc[UR36][R2.64] ;  /* 0x0000002402007981 */ /* 0x000ea4000c1e1500 */
[----:B--2---:R-:W0:Y:S01]  /*69a0*/  I2F.S16 R0, R0 ;  /* 0x0000000000007306 */ /* 0x004e220000101400 */
[----:B------:R-:W-:Y:S05]  /*69b0*/  BRA `(.L_x_3908) ;  /* 0x0000000800f07947 */ /* 0x000fea0003800000 */
.L_x_3904:
        /* <DEDUP_REMOVED lines=8> */
.L_x_3912:
[----:B------:R-:W2:Y:S02]  /*6a40*/  LDG.E.U16 R0, desc[UR36][R2.64] ;  /* 0x0000002402007981 */ /* 0x000ea4000c1e1500 */
[----:B--2---:R-:W-:Y:S01]  /*6a50*/  HADD2.F32 R0, -RZ, R0.H0_H0 ;  /* 0x20000000ff007230 */ /* 0x004fe20000004100 */
[----:B------:R-:W-:Y:S06]  /*6a60*/  BRA `(.L_x_3908) ;  /* 0x0000000800c47947 */ /* 0x000fec0003800000 */
.L_x_3911:
        /* <DEDUP_REMOVED lines=8> */
.L_x_3914:
[----:B------:R-:W2:Y:S02]  /*6af0*/  LDG.E.U16 R0, desc[UR36][R2.64] ;  /* 0x0000002402007981 */ /* 0x000ea4000c1e1500 */
[----:B--2---:R-:W-:Y:S01]  /*6b00*/  HADD2.F32 R0, -RZ, R0.H0_H0 ;  /* 0x20000000ff007230 */ /* 0x004fe20000004100 */
[----:B------:R-:W-:Y:S06]  /*6b10*/  BRA `(.L_x_3908) ;  /* 0x0000000800987947 */ /* 0x000fec0003800000 */
.L_x_3913:
[----:B------:R-:W2:Y:S01]  /*6b20*/  LDG.E.64 R2, desc[UR36][R2.64] ;  /* 0x0000002402027981 */ /* 0x000ea2000c1e1b00 */
[----:B------:R-:W-:Y:S01]  /*6b30*/  UMOV UR4, 0xf0000000 ;  /* 0xf000000000047882 */ /* 0x000fe20000000000 */
[----:B------:R-:W-:Y:S01]  /*6b40*/  UMOV UR5, 0x380fffff ;  /* 0x380fffff00057882 */ /* 0x000fe20000000000 */
[----:B--2---:R-:W0:Y:S01]  /*6b50*/  F2F.F32.F64 R0, R2 ;  /* 0x0000000200007310 */ /* 0x004e220000301000 */
[----:B------:R-:W-:-:S14]  /*6b60*/  DSETP.GEU.AND P0, PT, |R2|, UR4, PT ;  /* 0x0000000402007e2a */ /* 0x000fdc000bf0e200 */
[----:B0-----:R-:W-:Y:S01]  /*6b70*/  @!P0 FMUL R0, R0, 1.175494350822287508e-38 ;  /* 0x0080000000008820 */ /* 0x001fe20000400000 */
[----:B------:R-:W-:Y:S06]  /*6b80*/  BRA `(.L_x_3908) ;  /* 0x00000008007c7947 */ /* 0x000fec0003800000 */
.L_x_3903:
        /* <DEDUP_REMOVED lines=12> */
.L_x_3917:
[----:B------:R-:W2:Y:S01]  /*6c50*/  LDG.E.64 R2, desc[UR36][R2.64] ;  /* 0x0000002402027981 */ /* 0x000ea2000c1e1b00 */
[----:B------:R-:W-:Y:S01]  /*6c60*/  UMOV UR4, 0xf0000000 ;  /* 0xf000000000047882 */ /* 0x000fe20000000000 */
[----:B------:R-:W-:Y:S01]  /*6c70*/  UMOV UR5, 0x380fffff ;  /* 0x380fffff00057882 */ /* 0x000fe20000000000 */
[----:B--2---:R-:W0:Y:S01]  /*6c80*/  F2F.F32.F64 R0, R2 ;  /* 0x0000000200007310 */ /* 0x004e220000301000 */
[----:B------:R-:W-:-:S14]  /*6c90*/  DSETP.GEU.AND P0, PT, |R2|, UR4, PT ;  /* 0x0000000402007e2a */ /* 0x000fdc000bf0e200 */
[----:B0-----:R-:W-:Y:S01]  /*6ca0*/  @!P0 FMUL R0, R0, 1.175494350822287508e-38 ;  /* 0x0080000000008820 */ /* 0x001fe20000400000 */
[----:B------:R-:W-:Y:S06]  /*6cb0*/  BRA `(.L_x_3908) ;  /* 0x0000000800307947 */ /* 0x000fec0003800000 */
.L_x_3916:
        /* <DEDUP_REMOVED lines=26> */
.L_x_3919:
        /* <DEDUP_REMOVED lines=13> */
.L_x_3918:
[----:B------:R-:W2:Y:S02]  /*6f30*/  LDG.E.U16 R0, desc[UR36][R2.64] ;  /* 0x0000002402007981 */ /* 0x000ea4000c1e1500 */
[----:B--2---:R-:W-:Y:S01]  /*6f40*/  IMAD.U32 R0, R0, 0x10000, RZ ;  /* 0x0001000000007824 */ /* 0x004fe200078e00ff */
[----:B------:R-:W-:Y:S06]  /*6f50*/  BRA `(.L_x_3908) ;  /* 0x0000000400887947 */ /* 0x000fec0003800000 */
.L_x_3915:
        /* <DEDUP_REMOVED lines=11> */
.L_x_3922:
        /* <DEDUP_REMOVED lines=20> */
.L_x_3924:
[----:B------:R-:W-:Y:S05]  /*7150*/  BSYNC B0 ;  /* 0x0000000000007941 */ /* 0x000fea0003800000 */
.L_x_3923:
[----:B------:R-:W-:Y:S01]  /*7160*/  LEA R3, R0, 0x3b800000, 0x17 ;  /* 0x3b80000000037811 */ /* 0x000fe200078eb8ff */
[----:B------:R-:W-:-:S05]  /*7170*/  IMAD.SHL.U32 R0, R2, 0x100000, RZ ;  /* 0x0010000002007824 */ /* 0x000fca00078e00ff */
[----:B------:R-:W-:Y:S01]  /*7180*/  LOP3.LUT R0, R3, R0, R4, 0xfe, !PT ;  /* 0x0000000003007212 */ /* 0x000fe200078efe04 */
[----:B------:R-:W-:Y:S06]  /*7190*/  BRA `(.L_x_3908) ;  /* 0x0000000000f87947 */ /* 0x000fec0003800000 */
.L_x_3921:
        /* <DEDUP_REMOVED lines=20> */
.L_x_3926:
[----:B------:R-:W-:Y:S05]  /*72e0*/  BSYNC B0 ;  /* 0x0000000000007941 */ /* 0x000fea0003800000 */
.L_x_3925:
[----:B------:R-:W-:Y:S01]  /*72f0*/  LEA R3, R0, 0x37800000, 0x17 ;  /* 0x3780000000037811 */ /* 0x000fe200078eb8ff */
[----:B------:R-:W-:-:S05]  /*7300*/  IMAD.SHL.U32 R0, R2, 0x200000, RZ ;  /* 0x0020000002007824 */ /* 0x000fca00078e00ff */
[----:B------:R-:W-:Y:S01]  /*7310*/  LOP3.LUT R0, R3, R0, R4, 0xfe, !PT ;  /* 0x0000000003007212 */ /* 0x000fe200078efe04 */
[----:B------:R-:W-:Y:S06]  /*7320*/  BRA `(.L_x_3908) ;  /* 0x0000000000947947 */ /* 0x000fec0003800000 */
.L_x_3920:
        /* <DEDUP_REMOVED lines=14> */
.L_x_3907:
        /* <DEDUP_REMOVED lines=16> */
.L_x_3929:
[----:B------:R-:W-:Y:S01]  /*7510*/  IMAD.MOV.U32 R0, RZ, RZ, RZ ;  /* 0x000000ffff007224 */ /* 0x000fe200078e00ff */
[----:B------:R-:W-:Y:S06]  /*7520*/  BRA `(.L_x_3908) ;  /* 0x0000000000147947 */ /* 0x000fec0003800000 */
.L_x_3928:
[----:B------:R-:W2:Y:S02]  /*7530*/  LDG.E.64 R2, desc[UR36][R2.64] ;  /* 0x0000002402027981 */ /* 0x000ea4000c1e1b00 */
[----:B--2---:R0:W2:Y:S01]  /*7540*/  I2F.U64 R0, R2 ;  /* 0x0000000200007312 */ /* 0x0040a20000301000 */
[----:B------:R-:W-:Y:S05]  /*7550*/  BRA `(.L_x_3908) ;  /* 0x0000000000087947 */ /* 0x000fea0003800000 */
.L_x_3927:
[----:B------:R-:W2:Y:S02]  /*7560*/  LDG.E R0, desc[UR36][R2.64] ;  /* 0x0000002402007981 */ /* 0x000ea4000c1e1900 */
[----:B--2---:R-:W-:-:S07]  /*7570*/  I2FP.F32.U32 R0, R0 ;  /* 0x0000000000007245 */ /* 0x004fce0000201000 */
.L_x_3908:
[----:B------:R-:W-:Y:S05]  /*7580*/  BSYNC B6 ;  /* 0x0000000000067941 */ /* 0x000fea0003800000 */
.L_x_3902:
[----:B0-2-45:R-:W-:Y:S01]  /*7590*/  FADD.FTZ R0, |R0|, -RZ ;  /* 0x800000ff00007221 */ /* 0x035fe20000010200 */
[----:B-1-3--:R-:W-:Y:S01]  /*75a0*/  FADD.FTZ R3, |R22|, -RZ ;  /* 0x800000ff16037221 */ /* 0x00afe20000010200 */
        /* <DEDUP_REMOVED lines=29> */
.L_x_3933:
[----:B------:R-:W0:Y:S02]  /*7780*/  F2I.S64.TRUNC R2, R2 ;  /* 0x0000000200027311 */ /* 0x000e24000020d900 */
[----:B0-----:R-:W-:-:S05]  /*7790*/  IMAD.MOV.U32 R5, RZ, RZ, R2 ;  /* 0x000000ffff057224 */ /* 0x001fca00078e0002 */
[----:B------:R0:W-:Y:S01]  /*77a0*/  STG.E.U8 desc[UR36][R16.64], R5 ;  /* 0x0000000510007986 */ /* 0x0001e2000c101124 */
[----:B------:R-:W-:Y:S05]  /*77b0*/  BRA `(.L_x_3935) ;  /* 0x0000000c00407947 */ /* 0x000fea0003800000 */
.L_x_3932:
        /* <DEDUP_REMOVED lines=9> */
.L_x_3937:
[----:B------:R-:W0:Y:S02]  /*7850*/  F2I.FTZ.TRUNC.NTZ R3, R2 ;  /* 0x0000000200037305 */ /* 0x000e24000021f100 */
[----:B0-----:R0:W-:Y:S01]  /*7860*/  STG.E desc[UR36][R16.64], R3 ;  /* 0x0000000310007986 */ /* 0x0011e2000c101924 */
[----:B------:R-:W-:Y:S05]  /*7870*/  BRA `(.L_x_3935) ;  /* 0x0000000c00107947 */ /* 0x000fea0003800000 */
.L_x_3936:
[----:B------:R-:W0:Y:S02]  /*7880*/  F2I.FTZ.TRUNC.NTZ R3, R2 ;  /* 0x0000000200037305 */ /* 0x000e24000021f100 */
[----:B0-----:R0:W-:Y:S01]  /*7890*/  STG.E.U16 desc[UR36][R16.64], R3 ;  /* 0x0000000310007986 */ /* 0x0011e2000c101524 */
[----:B------:R-:W-:Y:S05]  /*78a0*/  BRA `(.L_x_3935) ;  /* 0x0000000c00047947 */ /* 0x000fea0003800000 */
.L_x_3931:
        /* <DEDUP_REMOVED lines=8> */
.L_x_3939:
[----:B------:R-:W-:-:S05]  /*7930*/  F2FP.F16.F32.PACK_AB R2, RZ, R2 ;  /* 0x00000002ff02723e */ /* 0x000fca00000000ff */
[----:B------:R0:W-:Y:S01]  /*7940*/  STG.E.U16 desc[UR36][R16.64], R2 ;  /* 0x0000000210007986 */ /* 0x0001e2000c101524 */
[----:B------:R-:W-:Y:S05]  /*7950*/  BRA `(.L_x_3935) ;  /* 0x0000000800d87947 */ /* 0x000fea0003800000 */
.L_x_3938:
        /* <DEDUP_REMOVED lines=9> */
.L_x_3941:
[----:B------:R-:W-:-:S04]  /*79f0*/  F2FP.F16.F32.PACK_AB R3, RZ, R2 ;  /* 0x00000002ff03723e */ /* 0x000fc800000000ff */
[----:B------:R-:W-:-:S05]  /*7a00*/  PRMT R3, R3, 0x5410, RZ ;  /* 0x0000541003037816 */ /* 0x000fca00000000ff */
[----:B------:R0:W-:Y:S01]  /*7a10*/  STG.E desc[UR36][R16.64], R3 ;  /* 0x0000000310007986 */ /* 0x0001e2000c101924 */
[----:B------:R-:W-:Y:S05]  /*7a20*/  BRA `(.L_x_3935) ;  /* 0x0000000800a47947 */ /* 0x000fea0003800000 */
.L_x_3940:
[----:B------:R-:W-:-:S06]  /*7a30*/  FMUL.FTZ R2, R2, 1 ;  /* 0x3f80000002027820 */ /* 0x000fcc0000410000 */
[----:B------:R-:W0:Y:S02]  /*7a40*/  F2F.F64.F32 R2, R2 ;  /* 0x0000000200027310 */ /* 0x000e240000201800 */
[----:B0-----:R0:W-:Y:S01]  /*7a50*/  STG.E.64 desc[UR36][R16.64], R2 ;  /* 0x0000000210007986 */ /* 0x0011e2000c101b24 */
[----:B------:R-:W-:Y:S05]  /*7a60*/  BRA `(.L_x_3935) ;  /* 0x0000000800947947 */ /* 0x000fea0003800000 */
.L_x_3930:
        /* <DEDUP_REMOVED lines=12> */
.L_x_3944:
[----:B------:R-:W-:Y:S01]  /*7b30*/  FMUL.FTZ R4, R2, 1 ;  /* 0x3f80000002047820 */ /* 0x000fe20000410000 */
[----:B------:R-:W-:-:S05]  /*7b40*/  CS2R R6, SRZ ;  /* 0x0000000000067805 */ /* 0x000fca000001ff00 */
[----:B------:R-:W0:Y:S02]  /*7b50*/  F2F.F64.F32 R4, R4 ;  /* 0x0000000400047310 */ /* 0x000e240000201800 */
[----:B0-----:R0:W-:Y:S01]  /*7b60*/  STG.E.128 desc[UR36][R16.64], R4 ;  /* 0x0000000410007986 */ /* 0x0011e2000c101d24 */
[----:B------:R-:W-:Y:S05]  /*7b70*/  BRA `(.L_x_3935) ;  /* 0x0000000800507947 */ /* 0x000fea0003800000 */
.L_x_3943:
        /* <DEDUP_REMOVED lines=20> */
.L_x_3948:
[----:B------:R-:W-:Y:S05]  /*7cc0*/  BSYNC B0 ;  /* 0x0000000000007941 */ /* 0x000fea0003800000 */
.L_x_3947:
[----:B------:R-:W-:-:S05]  /*7cd0*/  LOP3.LUT R5, R0, R5, RZ, 0xfc, !PT ;  /* 0x0000000500057212 */ /* 0x000fca00078efcff */
[----:B------:R0:W-:Y:S01]  /*7ce0*/  STG.E.U8 desc[UR36][R16.64], R5 ;  /* 0x0000000510007986 */ /* 0x0001e2000c101124 */
[----:B------:R-:W-:Y:S05]  /*7cf0*/  BRA `(.L_x_3935) ;  /* 0x0000000400f07947 */ /* 0x000fea0003800000 */
.L_x_3946:
        /* <DEDUP_REMOVED lines=12> */
.L_x_3950:
[----:B------:R-:W-:Y:S01]  /*7dc0*/  IMAD.MOV.U32 R0, RZ, RZ, 0x7f ;  /* 0x0000007fff007424 */ /* 0x000fe200078e00ff */
[----:B------:R-:W-:-:S04]  /*7dd0*/  ISETP.GT.U32.AND P0, PT, R4, 0x7f800000, PT ;  /* 0x7f8000000400780c */ /* 0x000fc80003f04070 */
[----:B------:R-:W-:-:S09]  /*7de0*/  SEL R0, R0, 0x7c, P0 ;  /* 0x0000007c00007807 */ /* 0x000fd20000000000 */
.L_x_3951:
[----:B------:R-:W-:Y:S05]  /*7df0*/  BSYNC B0 ;  /* 0x0000000000007941 */ /* 0x000fea0003800000 */
.L_x_3949:
[----:B------:R-:W-:-:S04]  /*7e00*/  LOP3.LUT R2, R2, 0x80000000, RZ, 0xc0, !PT ;  /* 0x8000000002027812 */ /* 0x000fc800078ec0ff */
[----:B------:R-:W-:-:S04]  /*7e10*/  SHF.R.U32.HI R3, RZ, 0x18, R2 ;  /* 0x00000018ff037819 */ /* 0x000fc80000011602 */
[----:B------:R-:W-:-:S05]  /*7e20*/  LOP3.LUT R3, R0, R3, RZ, 0xfc, !PT ;  /* 0x0000000300037212 */ /* 0x000fca00078efcff */
[----:B------:R0:W-:Y:S01]  /*7e30*/  STG.E.U8 desc[UR36][R16.64], R3 ;  /* 0x0000000310007986 */ /* 0x0001e2000c101124 */
[----:B------:R-:W-:Y:S05]  /*7e40*/  BRA `(.L_x_3935) ;  /* 0x00000004009c7947 */ /* 0x000fea0003800000 */
.L_x_3945:
[----:B------:R-:W-:-:S05]  /*7e50*/  F2FP.BF16.F32.PACK_AB R2, RZ, R2 ;  /* 0x00000002ff02723e */ /* 0x000fca00000010ff */
[----:B------:R0:W-:Y:S01]  /*7e60*/  STG.E.U16 desc[UR36][R16.64], R2 ;  /* 0x0000000210007986 */ /* 0x0001e2000c101524 */
[----:B------:R-:W-:Y:S05]  /*7e70*/  BRA `(.L_x_3935) ;  /* 0x0000000400907947 */ /* 0x000fea0003800000 */
.L_x_3942:
        /* <DEDUP_REMOVED lines=11> */
.L_x_3954:
        /* <DEDUP_REMOVED lines=16> */
.L_x_3957:
[----:B------:R-:W-:-:S04]  /*8030*/  LOP3.LUT R2, R2, 0x80000000, RZ, 0xc0, !PT ;  /* 0x8000000002027812 */ /* 0x000fc800078ec0ff */
[----:B------:R-:W-:-:S04]  /*8040*/  SHF.R.U32.HI R3, RZ, 0x18, R2 ;  /* 0x00000018ff037819 */ /* 0x000fc80000011602 */
[----:B------:R-:W-:-:S04]  /*8050*/  LOP3.LUT R0, R0, R3, RZ, 0xfc, !PT ;  /* 0x0000000300007212 */ /* 0x000fc800078efcff */
[----:B------:R-:W-:-:S07]  /*8060*/  PRMT R8, R0, 0x7610, R8 ;  /* 0x0000761000087816 */ /* 0x000fce0000000008 */
.L_x_3956:
[----:B------:R-:W-:Y:S05]  /*8070*/  BSYNC B0 ;  /* 0x0000000000007941 */ /* 0x000fea0003800000 */
.L_x_3955:
[----:B------:R3:W-:Y:S01]  /*8080*/  STG.E.U8 desc[UR36][R16.64], R8 ;  /* 0x0000000810007986 */ /* 0x0007e2000c101124 */
[----:B------:R-:W-:Y:S05]  /*8090*/  BRA `(.L_x_3935) ;  /* 0x0000000400087947 */ /* 0x000fea0003800000 */
.L_x_3953:
        /* <DEDUP_REMOVED lines=16> */
.L_x_3960:
[----:B------:R-:W-:-:S04]  /*81a0*/  LOP3.LUT R2, R2, 0x80000000, RZ, 0xc0, !PT ;  /* 0x8000000002027812 */ /* 0x000fc800078ec0ff */
[----:B------:R-:W-:-:S04]  /*81b0*/  SHF.R.U32.HI R3, RZ, 0x18, R2 ;  /* 0x00000018ff037819 */ /* 0x000fc80000011602 */
[----:B------:R-:W-:-:S04]  /*81c0*/  LOP3.LUT R0, R0, R3, RZ, 0xfc, !PT ;  /* 0x0000000300007212 */ /* 0x000fc800078efcff */
[----:B------:R-:W-:-:S07]  /*81d0*/  PRMT R8, R0, 0x7610, R8 ;  /* 0x0000761000087816 */ /* 0x000fce0000000008 */
.L_x_3959:
[----:B------:R-:W-:Y:S05]  /*81e0*/  BSYNC B0 ;  /* 0x0000000000007941 */ /* 0x000fea0003800000 */
.L_x_3958:
[----:B------:R0:W-:Y:S01]  /*81f0*/  STG.E.U8 desc[UR36][R16.64], R8 ;  /* 0x0000000810007986 */ /* 0x0001e2000c101124 */
[----:B------:R-:W-:Y:S05]  /*8200*/  BRA `(.L_x_3935) ;  /* 0x0000000000ac7947 */ /* 0x000fea0003800000 */
.L_x_3952:
        /* <DEDUP_REMOVED lines=21> */
.L_x_3934:
        /* <DEDUP_REMOVED lines=16> */
.L_x_3963:
[----:B------:R-:W-:Y:S05]  /*8460*/  BRA `(.L_x_3935) ;  /* 0x0000000000147947 */ /* 0x000fea0003800000 */
.L_x_3962:
[----:B------:R-:W0:Y:S02]  /*8470*/  F2I.U64.TRUNC R2, R2 ;  /* 0x0000000200027311 */ /* 0x000e24000020d800 */
[----:B0-----:R2:W-:Y:S01]  /*8480*/  STG.E.64 desc[UR36][R16.64], R2 ;  /* 0x0000000210007986 */ /* 0x0015e2000c101b24 */
[----:B------:R-:W-:Y:S05]  /*8490*/  BRA `(.L_x_3935) ;  /* 0x0000000000087947 */ /* 0x000fea0003800000 */
.L_x_3961:
[----:B------:R-:W0:Y:S02]  /*84a0*/  F2I.FTZ.U32.TRUNC.NTZ R3, R2 ;  /* 0x0000000200037305 */ /* 0x000e24000021f000 */
[----:B0-----:R0:W-:Y:S02]  /*84b0*/  STG.E desc[UR36][R16.64], R3 ;  /* 0x0000000310007986 */ /* 0x0011e4000c101924 */
.L_x_3935:
[----:B------:R-:W-:-:S07]  /*84c0*/  VIADD R19, R19, 0x80 ;  /* 0x0000008013137836 */ /* 0x000fce0000000000 */
.L_x_3872:
[----:B------:R-:W-:Y:S05]  /*84d0*/  BSYNC B7 ;  /* 0x0000000000077941 */ /* 0x000fea0003800000 */
.L_x_3871:
        /* <DEDUP_REMOVED lines=358> */
.L_x_3966:
        /* <DEDUP_REMOVED lines=22> */
.L_x_3971:
[----:B------:R-:W2:Y:S02]  /*9ca0*/  LDG.E.U8 R2, desc[UR36][R2.64] ;  /* 0x0000002402027981 */ /* 0x000ea4000c1e1100 */
[----:B--2---:R-:W-:Y:S01]  /*9cb0*/  I2FP.F32.U32 R22, R2 ;  /* 0x0000000200167245 */ /* 0x004fe20000201000 */
[----:B------:R-:W-:Y:S06]  /*9cc0*/  BRA `(.L_x_3973) ;  /* 0x0000000c002c7947 */ /* 0x000fec0003800000 */
.L_x_3970:
        /* <DEDUP_REMOVED lines=9> */
.L_x_3975:
[----:B------:R-:W2:Y:S02]  /*9d60*/  LDG.E R2, desc[UR36][R2.64] ;  /* 0x0000002402027981 */ /* 0x000ea4000c1e1900 */
[----:B--2---:R-:W-:Y:S01]  /*9d70*/  I2FP.F32.S32 R22, R2 ;  /* 0x0000000200167245 */ /* 0x004fe20000201400 */
[----:B------:R-:W-:Y:S06]  /*9d80*/  BRA `(.L_x_3973) ;  /* 0x0000000800fc7947 */ /* 0x000fec0003800000 */
.L_x_3974:
[----:B------:R-:W2:Y:S02]  /*9d90*/  LDG.E.U16 R2, desc[UR36][R2.64] ;  /* 0x0000002402027981 */ /* 0x000ea4000c1e1500 */
[----:B--2---:R2:W3:Y:S01]  /*9da0*/  I2F.S16 R22, R2 ;  /* 0x0000000200167306 */ /* 0x0044e20000101400 */
[----:B------:R-:W-:Y:S05]  /*9db0*/  BRA `(.L_x_3973) ;  /* 0x0000000800f07947 */ /* 0x000fea0003800000 */
.L_x_3969:
        /* <DEDUP_REMOVED lines=8> */
.L_x_3977:
[----:B------:R-:W2:Y:S02]  /*9e40*/  LDG.E.U16 R2, desc[UR36][R2.64] ;  /* 0x0000002402027981 */ /* 0x000ea4000c1e1500 */
[----:B--2---:R-:W-:Y:S01]  /*9e50*/  HADD2.F32 R22, -RZ, R2.H0_H0 ;  /* 0x20000002ff167230 */ /* 0x004fe20000004100 */
[----:B------:R-:W-:Y:S06]  /*9e60*/  BRA `(.L_x_3973) ;  /* 0x0000000800c47947 */ /* 0x000fec0003800000 */
.L_x_3976:
        /* <DEDUP_REMOVED lines=8> */
.L_x_3979:
[----:B------:R-:W2:Y:S02]  /*9ef0*/  LDG.E.U16 R2, desc[UR36][R2.64] ;  /* 0x0000002402027981 */ /* 0x000ea4000c1e1500 */
[----:B--2---:R-:W-:Y:S01]  /*9f00*/  HADD2.F32 R22, -RZ, R2.H0_H0 ;  /* 0x20000002ff167230 */ /* 0x004fe20000004100 */
[----:B------:R-:W-:Y:S06]  /*9f10*/  BRA `(.L_x_3973) ;  /* 0x0000000800987947 */ /* 0x000fec0003800000 */
.L_x_3978:
[----:B------:R-:W2:Y:S01]  /*9f20*/  LDG.E.64 R2, desc[UR36][R2.64] ;  /* 0x0000002402027981 */ /* 0x000ea2000c1e1b00 */
[----:B------:R-:W-:Y:S01]  /*9f30*/  UMOV UR4, 0xf0000000 ;  /* 0xf000000000047882 */ /* 0x000fe20000000000 */
[----:B------:R-:W-:Y:S01]  /*9f40*/  UMOV UR5, 0x380fffff ;  /* 0x380fffff00057882 */ /* 0x000fe20000000000 */
[----:B--2---:R-:W0:Y:S01]  /*9f50*/  F2F.F32.F64 R22, R2 ;  /* 0x0000000200167310 */ /* 0x004e220000301000 */
[----:B------:R-:W-:-:S14]  /*9f60*/  DSETP.GEU.AND P0, PT, |R2|, UR4, PT ;  /* 0x0000000402007e2a */ /* 0x000fdc000bf0e200 */
[----:B0-----:R-:W-:Y:S01]  /*9f70*/  @!P0 FMUL R22, R22, 1.175494350822287508e-38 ;  /* 0x0080000016168820 */ /* 0x001fe20000400000 */
[----:B------:R-:W-:Y:S06]  /*9f80*/  BRA `(.L_x_3973) ;  /* 0x00000008007c7947 */ /* 0x000fec0003800000 */
.L_x_3968:
        /* <DEDUP_REMOVED lines=12> */
.L_x_3982:
[----:B------:R-:W2:Y:S01]  /*a050*/  LDG.E.64 R2, desc[UR36][R2.64] ;  /* 0x0000002402027981 */ /* 0x000ea2000c1e1b00 */
[----:B------:R-:W-:Y:S01]  /*a060*/  UMOV UR4, 0xf0000000 ;  /* 0xf000000000047882 */ /* 0x000fe20000000000 */
[----:B------:R-:W-:Y:S01]  /*a070*/  UMOV UR5, 0x380fffff ;  /* 0x380fffff00057882 */ /* 0x000fe20000000000 */
[----:B--2---:R-:W0:Y:S01]  /*a080*/  F2F.F32.F64 R22, R2 ;  /* 0x0000000200167310 */ /* 0x004e220000301000 */
[----:B------:R-:W-:-:S14]  /*a090*/  DSETP.GEU.AND P0, PT, |R2|, UR4, PT ;  /* 0x0000000402007e2a */ /* 0x000fdc000bf0e200 */
[----:B0-----:R-:W-:Y:S01]  /*a0a0*/  @!P0 FMUL R22, R22, 1.175494350822287508e-38 ;  /* 0x0080000016168820 */ /* 0x001fe20000400000 */
[----:B------:R-:W-:Y:S06]  /*a0b0*/  BRA `(.L_x_3973) ;  /* 0x0000000800307947 */ /* 0x000fec0003800000 */
.L_x_3981:
        /* <DEDUP_REMOVED lines=26> */
.L_x_3984:
        /* <DEDUP_REMOVED lines=13> */
.L_x_3983:
[----:B------:R-:W2:Y:S02]  /*a330*/  LDG.E.U16 R2, desc[UR36][R2.64] ;  /* 0x0000002402027981 */ /* 0x000ea4000c1e1500 */
[----:B--2---:R-:W-:Y:S01]  /*a340*/  IMAD.U32 R22, R2, 0x10000, RZ ;  /* 0x0001000002167824 */ /* 0x004fe200078e00ff */
[----:B------:R-:W-:Y:S06]  /*a350*/  BRA `(.L_x_3973) ;  /* 0x0000000400887947 */ /* 0x000fec0003800000 */
.L_x_3980:
        /* <DEDUP_REMOVED lines=11> */
.L_x_3987:
        /* <DEDUP_REMOVED lines=20> */
.L_x_3989:
[----:B------:R-:W-:Y:S05]  /*a550*/  BSYNC B0 ;  /* 0x0000000000007941 */ /* 0x000fea0003800000 */
.L_x_3988:
[----:B------:R-:W-:Y:S01]  /*a560*/  IMAD.SHL.U32 R2, R2, 0x100000, RZ ;  /* 0x0010000002027824 */ /* 0x000fe200078e00ff */
[----:B------:R-:W-:-:S04]  /*a570*/  LEA R3, R0, 0x3b800000, 0x17 ;  /* 0x3b80000000037811 */ /* 0x000fc800078eb8ff */
[----:B------:R-:W-:Y:S01]  /*a580*/  LOP3.LUT R22, R3, R2, R22, 0xfe, !PT ;  /* 0x0000000203167212 */ /* 0x000fe200078efe16 */
[----:B------:R-:W-:Y:S06]  /*a590*/  BRA `(.L_x_3973) ;  /* 0x0000000000f87947 */ /* 0x000fec0003800000 */
.L_x_3986:
        /* <DEDUP_REMOVED lines=20> */
.L_x_3991:
[----:B------:R-:W-:Y:S05]  /*a6e0*/  BSYNC B0 ;  /* 0x0000000000007941 */ /* 0x000fea0003800000 */
.L_x_3990:
[----:B------:R-:W-:Y:S01]  /*a6f0*/  IMAD.SHL.U32 R2, R2, 0x200000, RZ ;  /* 0x0020000002027824 */ /* 0x000fe200078e00ff */
[----:B------:R-:W-:-:S04]  /*a700*/  LEA R3, R0, 0x37800000, 0x17 ;  /* 0x3780000000037811 */ /* 0x000fc800078eb8ff */
[----:B------:R-:W-:Y:S01]  /*a710*/  LOP3.LUT R22, R3, R2, R22, 0xfe, !PT ;  /* 0x0000000203167212 */ /* 0x000fe200078efe16 */
[----:B------:R-:W-:Y:S06]  /*a720*/  BRA `(.L_x_3973) ;  /* 0x0000000000947947 */ /* 0x000fec0003800000 */
.L_x_3985:
        /* <DEDUP_REMOVED lines=14> */
.L_x_3972:
        /* <DEDUP_REMOVED lines=16> */
.L_x_3994:
[----:B------:R-:W-:Y:S01]  /*a910*/  IMAD.MOV.U32 R22, RZ, RZ, RZ ;  /* 0x000000ffff167224 */ /* 0x000fe200078e00ff */
[----:B------:R-:W-:Y:S06]  /*a920*/  BRA `(.L_x_3973) ;  /* 0x0000000000147947 */ /* 0x000fec0003800000 */
.L_x_3993:
[----:B------:R-:W2:Y:S02]  /*a930*/  LDG.E.64 R22, desc[UR36][R2.64] ;  /* 0x0000002402167981 */ /* 0x000ea4000c1e1b00 */
[----:B--2---:R0:W1:Y:S01]  /*a940*/  I2F.U64 R22, R22 ;  /* 0x0000001600167312 */ /* 0x0040620000301000 */
[----:B------:R-:W-:Y:S05]  /*a950*/  BRA `(.L_x_3973) ;  /* 0x0000000000087947 */ /* 0x000fea0003800000 */
.L_x_3992:
[----:B------:R-:W2:Y:S02]  /*a960*/  LDG.E R2, desc[UR36][R2.64] ;  /* 0x0000002402027981 */ /* 0x000ea4000c1e1900 */
[----:B--2---:R-:W-:-:S07]  /*a970*/  I2FP.F32.U32 R22, R2 ;  /* 0x0000000200167245 */ /* 0x004fce0000201000 */
.L_x_3973:
[----:B------:R-:W-:Y:S05]  /*a980*/  BSYNC B6 ;  /* 0x0000000000067941 */ /* 0x000fea0003800000 */
.L_x_3967:
[----:B------:R-:W4:Y:S01]  /*a990*/  LDC.U8 R4, c[0x0][0x493] ;  /* 0x000124c0ff047b82 */ /* 0x000f220000000000 */
[----:B------:R-:W-:Y:S01]  /*a9a0*/  ULDC.64 UR4, c[0x0][0x488] ;  /* 0x0001220000047ab9 */ /* 0x000fe20000000a00 */
[----:B------:R-:W-:Y:S01]  /*a9b0*/  BSSY B6, `(.L_x_3995) ;  /* 0x00000df000067945 */ /* 0x000fe20003800000 */
[----:B0-2---:R-:W-:-:S05]  /*a9c0*/  IADD3 R2, P0, R18, UR4, RZ ;  /* 0x0000000412027c10 */ /* 0x005fca000ff1e0ff */
[----:B------:R-:W-:Y:S01]  /*a9d0*/  IMAD.X R3, RZ, RZ, UR5, P0 ;  /* 0x00000005ff037e24 */ /* 0x000fe200080e06ff */
[----:B----4-:R-:W-:-:S04]  /*a9e0*/  PRMT R0, R4, 0x9910, RZ ;  /* 0x0000991004007816 */ /* 0x010fc800000000ff */
        /* <DEDUP_REMOVED lines=13> */
.L_x_3999:
[----:B------:R-:W2:Y:S02]  /*aac0*/  LDG.E.U8 R0, desc[UR36][R2.64] ;  /* 0x0000002402007981 */ /* 0x000ea4000c1e1100 */
[----:B--2---:R-:W-:Y:S01]  /*aad0*/  I2FP.F32.U32 R0, R0 ;  /* 0x0000000000007245 */ /* 0x004fe20000201000 */
[----:B------:R-:W-:Y:S06]  /*aae0*/  BRA `(.L_x_4001) ;  /* 0x0000000c002c7947 */ /* 0x000fec0003800000 */
.L_x_3998:
        /* <DEDUP_REMOVED lines=9> */
.L_x_4003:
[----:B------:R-:W2:Y:S02]  /*ab80*/  LDG.E R0, desc[UR36][R2.64] ;  /* 0x0000002402007981 */ /* 0x000ea4000c1e1900 */
[----:B--2---:R-:W-:Y:S01]  /*ab90*/  I2FP.F32.S32 R0, R0 ;  /* 0x0000000000007245 */ /* 0x004fe20000201400 */
[----:B------:R-:W-:Y:S06]  /*aba0*/  BRA `(.L_x_4001) ;  /* 0x0000000800fc7947 */ /* 0x000fec0003800000 */
.L_x_4002:
[----:B------:R-:W2:Y:S02]  /*abb0*/  LDG.E.U16 R0, desc[UR36][R2.64] ;  /* 0x0000002402007981 */ /* 0x000ea4000c1e1500 */
[----:B--2---:R-:W0:Y:S01]  /*abc0*/  I2F.S16 R0, R0 ;  /* 0x0000000000007306 */ /* 0x004e220000101400 */
[----:B------:R-:W-:Y:S05]  /*abd0*/  BRA `(.L_x_4001) ;  /* 0x0000000800f07947 */ /* 0x000fea0003800000 */
.L_x_3997:
        /* <DEDUP_REMOVED lines=8> */
.L_x_4005:
[----:B------:R-:W2:Y:S02]  /*ac60*/  LDG.E.U16 R0, desc[UR36][R2.64] ;  /* 0x0000002402007981 */ /* 0x000ea4000c1e1500 */
[----:B--2---:R-:W-:Y:S01]  /*ac70*/  HADD2.F32 R0, -RZ, R0.H0_H0 ;  /* 0x20000000ff007230 */ /* 0x004fe20000004100 */
[----:B------:R-:W-:Y:S06]  /*ac80*/  BRA `(.L_x_4001) ;  /* 0x0000000800c47947 */ /* 0x000fec0003800000 */
.L_x_4004:
        /* <DEDUP_REMOVED lines=8> */
.L_x_4007:
[----:B------:R-:W2:Y:S02]  /*ad10*/  LDG.E.U16 R0, desc[UR36][R2.64] ;  /* 0x0000002402007981 */ /* 0x000ea4000c1e1500 */
[----:B--2---:R-:W-:Y:S01]  /*ad20*/  HADD2.F32 R0, -RZ, R0.H0_H0 ;  /* 0x20000000ff007230 */ /* 0x004fe20000004100 */
[----:B------:R-:W-:Y:S06]  /*ad30*/  BRA `(.L_x_4001) ;  /* 0x0000000800987947 */ /* 0x000fec0003800000 */
.L_x_4006:
[----:B------:R-:W2:Y:S01]  /*ad40*/  LDG.E.64 R2, desc[UR36][R2.64] ;  /* 0x0000002402027981 */ /* 0x000ea2000c1e1b00 */
[----:B------:R-:W-:Y:S01]  /*ad50*/  UMOV UR4, 0xf0000000 ;  /* 0xf000000000047882 */ /* 0x000fe20000000000 */
[----:B------:R-:W-:Y:S01]  /*ad60*/  UMOV UR5, 0x380fffff ;  /* 0x380fffff00057882 */ /* 0x000fe20000000000 */
[----:B--2---:R-:W0:Y:S01]  /*ad70*/  F2F.F32.F64 R0, R2 ;  /* 0x0000000200007310 */ /* 0x004e220000301000 */
[----:B------:R-:W-:-:S14]  /*ad80*/  DSETP.GEU.AND P0, PT, |R2|, UR4, PT ;  /* 0x0000000402007e2a */ /* 0x000fdc000bf0e200 */
[----:B0-----:R-:W-:Y:S01]  /*ad90*/  @!P0 FMUL R0, R0, 1.175494350822287508e-38 ;  /* 0x0080000000008820 */ /* 0x001fe20000400000 */
[----:B------:R-:W-:Y:S06]  /*ada0*/  BRA `(.L_x_4001) ;  /* 0x00000008007c7947 */ /* 0x000fec0003800000 */
.L_x_3996:
        /* <DEDUP_REMOVED lines=12> */
.L_x_4010:
[----:B------:R-:W2:Y:S01]  /*ae70*/  LDG.E.64 R2, desc[UR36][R2.64] ;  /* 0x0000002402027981 */ /* 0x000ea2000c1e1b00 */
[----:B------:R-:W-:Y:S01]  /*ae80*/  UMOV UR4, 0xf0000000 ;  /* 0xf000000000047882 */ /* 0x000fe20000000000 */
[----:B------:R-:W-:Y:S01]  /*ae90*/  UMOV UR5, 0x380fffff ;  /* 0x380fffff00057882 */ /* 0x000fe20000000000 */
[----:B--2---:R-:W0:Y:S01]  /*aea0*/  F2F.F32.F64 R0, R2 ;  /* 0x0000000200007310 */ /* 0x004e220000301000 */
[----:B------:R-:W-:-:S14]  /*aeb0*/  DSETP.GEU.AND P0, PT, |R2|, UR4, PT ;  /* 0x0000000402007e2a */ /* 0x000fdc000bf0e200 */
[----:B0-----:R-:W-:Y:S01]  /*aec0*/  @!P0 FMUL R0, R0, 1.175494350822287508e-38 ;  /* 0x0080000000008820 */ /* 0x001fe20000400000 */
[----:B------:R-:W-:Y:S06]  /*aed0*/  BRA `(.L_x_4001) ;  /* 0x0000000800307947 */ /* 0x000fec0003800000 */
.L_x_4009:
        /* <DEDUP_REMOVED lines=26> */
.L_x_4012:
        /* <DEDUP_REMOVED lines=13> */
.L_x_4011:
[----:B------:R-:W2:Y:S02]  /*b150*/  LDG.E.U16 R0, desc[UR36][R2.64] ;  /* 0x0000002402007981 */ /* 0x000ea4000c1e1500 */
[----:B--2---:R-:W-:Y:S01]  /*b160*/  IMAD.U32 R0, R0, 0x10000, RZ ;  /* 0x0001000000007824 */ /* 0x004fe200078e00ff */
[----:B------:R-:W-:Y:S06]  /*b170*/  BRA `(.L_x_4001) ;  /* 0x0000000400887947 */ /* 0x000fec0003800000 */
.L_x_4008:
        /* <DEDUP_REMOVED lines=11> */
.L_x_4015:
        /* <DEDUP_REMOVED lines=20> */
.L_x_4017:
[----:B------:R-:W-:Y:S05]  /*b370*/  BSYNC B0 ;  /* 0x0000000000007941 */ /* 0x000fea0003800000 */
.L_x_4016:
[----:B------:R-:W-:Y:S01]  /*b380*/  LEA R3, R0, 0x3b800000, 0x17 ;  /* 0x3b80000000037811 */ /* 0x000fe200078eb8ff */
[----:B------:R-:W-:-:S05]  /*b390*/  IMAD.SHL.U32 R0, R2, 0x100000, RZ ;  /* 0x0010000002007824 */ /* 0x000fca00078e00ff */
[----:B------:R-:W-:Y:S01]  /*b3a0*/  LOP3.LUT R0, R3, R0, R4, 0xfe, !PT ;  /* 0x0000000003007212 */ /* 0x000fe200078efe04 */
[----:B------:R-:W-:Y:S06]  /*b3b0*/  BRA `(.L_x_4001) ;  /* 0x0000000000f87947 */ /* 0x000fec0003800000 */
.L_x_4014:
        /* <DEDUP_REMOVED lines=20> */
.L_x_4019:
[----:B------:R-:W-:Y:S05]  /*b500*/  BSYNC B0 ;  /* 0x0000000000007941 */ /* 0x000fea0003800000 */
.L_x_4018:
[----:B------:R-:W-:Y:S01]  /*b510*/  LEA R3, R0, 0x37800000, 0x17 ;  /* 0x3780000000037811 */ /* 0x000fe200078eb8ff */
[----:B------:R-:W-:-:S05]  /*b520*/  IMAD.SHL.U32 R0, R2, 0x200000, RZ ;  /* 0x0020000002007824 */ /* 0x000fca00078e00ff */
[----:B------:R-:W-:Y:S01]  /*b530*/  LOP3.LUT R0, R3, R0, R4, 0xfe, !PT ;  /* 0x0000000003007212 */ /* 0x000fe200078efe04 */
[----:B------:R-:W-:Y:S06]  /*b540*/  BRA `(.L_x_4001) ;  /* 0x0000000000947947 */ /* 0x000fec0003800000 */
.L_x_4013:
        /* <DEDUP_REMOVED lines=14> */
.L_x_4000:
        /* <DEDUP_REMOVED lines=16> */
.L_x_4022:
[----:B------:R-:W-:Y:S01]  /*b730*/  IMAD.MOV.U32 R0, RZ, RZ, RZ ;  /* 0x000000ffff007224 */ /* 0x000fe200078e00ff */
[----:B------:R-:W-:Y:S06]  /*b740*/  BRA `(.L_x_4001) ;  /* 0x0000000000147947 */ /* 0x000fec0003800000 */
.L_x_4021:
[----:B------:R-:W2:Y:S02]  /*b750*/  LDG.E.64 R2, desc[UR36][R2.64] ;  /* 0x0000002402027981 */ /* 0x000ea4000c1e1b00 */
[----:B--2---:R0:W2:Y:S01]  /*b760*/  I2F.U64 R0, R2 ;  /* 0x0000000200007312 */ /* 0x0040a20000301000 */
[----:B------:R-:W-:Y:S05]  /*b770*/  BRA `(.L_x_4001) ;  /* 0x0000000000087947 */ /* 0x000fea0003800000 */
.L_x_4020:
[----:B------:R-:W2:Y:S02]  /*b780*/  LDG.E R0, desc[UR36][R2.64] ;  /* 0x0000002402007981 */ /* 0x000ea4000c1e1900 */
[----:B--2---:R-:W-:-:S07]  /*b790*/  I2FP.F32.U32 R0, R0 ;  /* 0x0000000000007245 */ /* 0x004fce0000201000 */
.L_x_4001:
[----:B------:R-:W-:Y:S05]  /*b7a0*/  BSYNC B6 ;  /* 0x0000000000067941 */ /* 0x000fea0003800000 */
.L_x_3995:
        /* <DEDUP_REMOVED lines=31> */
.L_x_4026:
[----:B------:R-:W0:Y:S02]  /*b9a0*/  F2I.S64.TRUNC R2, R2 ;  /* 0x0000000200027311 */ /* 0x000e24000020d900 */
[----:B0-----:R-:W-:-:S05]  /*b9b0*/  IMAD.MOV.U32 R5, RZ, RZ, R2 ;  /* 0x000000ffff057224 */ /* 0x001fca00078e0002 */
[----:B------:R0:W-:Y:S01]  /*b9c0*/  STG.E.U8 desc[UR36][R16.64], R5 ;  /* 0x0000000510007986 */ /* 0x0001e2000c101124 */
[----:B------:R-:W-:Y:S05]  /*b9d0*/  BRA `(.L_x_4028) ;  /* 0x0000000c00407947 */ /* 0x000fea0003800000 */
.L_x_4025:
        /* <DEDUP_REMOVED lines=9> */
.L_x_4030:
[----:B------:R-:W0:Y:S02]  /*ba70*/  F2I.FTZ.TRUNC.NTZ R3, R2 ;  /* 0x0000000200037305 */ /* 0x000e24000021f100 */
[----:B0-----:R0:W-:Y:S01]  /*ba80*/  STG.E desc[UR36][R16.64], R3 ;  /* 0x0000000310007986 */ /* 0x0011e2000c101924 */
[----:B------:R-:W-:Y:S05]  /*ba90*/  BRA `(.L_x_4028) ;  /* 0x0000000c00107947 */ /* 0x000fea0003800000 */
.L_x_4029:
[----:B------:R-:W0:Y:S02]  /*baa0*/  F2I.FTZ.TRUNC.NTZ R3, R2 ;  /* 0x0000000200037305 */ /* 0x000e24000021f100 */
[----:B0-----:R0:W-:Y:S01]  /*bab0*/  STG.E.U16 desc[UR36][R16.64], R3 ;  /* 0x0000000310007986 */ /* 0x0011e2000c101524 */
[----:B------:R-:W-:Y:S05]  /*bac0*/  BRA `(.L_x_4028) ;  /* 0x0000000c00047947 */ /* 0x000fea0003800000 */
.L_x_4024:
        /* <DEDUP_REMOVED lines=8> */
.L_x_4032:
[----:B------:R-:W-:-:S05]  /*bb50*/  F2FP.F16.F32.PACK_AB R2, RZ, R2 ;  /* 0x00000002ff02723e */ /* 0x000fca00000000ff */
[----:B------:R0:W-:Y:S01]  /*bb60*/  STG.E.U16 desc[UR36][R16.64], R2 ;  /* 0x0000000210007986 */ /* 0x0001e2000c101524 */
[----:B------:R-:W-:Y:S05]  /*bb70*/  BRA `(.L_x_4028) ;  /* 0x0000000800d87947 */ /* 0x000fea0003800000 */
.L_x_4031:
        /* <DEDUP_REMOVED lines=9> */
.L_x_4034:
[----:B------:R-:W-:-:S04]  /*bc10*/  F2FP.F16.F32.PACK_AB R3, RZ, R2 ;  /* 0x00000002ff03723e */ /* 0x000fc800000000ff */
[----:B------:R-:W-:-:S05]  /*bc20*/  PRMT R3, R3, 0x5410, RZ ;  /* 0x0000541003037816 */ /* 0x000fca00000000ff */
[----:B------:R2:W-:Y:S01]  /*bc30*/  STG.E desc[UR36][R16.64], R3 ;  /* 0x0000000310007986 */ /* 0x0005e2000c101924 */
[----:B------:R-:W-:Y:S05]  /*bc40*/  BRA `(.L_x_4028) ;  /* 0x0000000800a47947 */ /* 0x000fea0003800000 */
.L_x_4033:
[----:B------:R-:W-:-:S06]  /*bc50*/  FMUL.FTZ R2, R2, 1 ;  /* 0x3f80000002027820 */ /* 0x000fcc0000410000 */
[----:B------:R-:W0:Y:S02]  /*bc60*/  F2F.F64.F32 R2, R2 ;  /* 0x0000000200027310 */ /* 0x000e240000201800 */
[----:B0-----:R4:W-:Y:S01]  /*bc70*/  STG.E.64 desc[UR36][R16.64], R2 ;  /* 0x0000000210007986 */ /* 0x0019e2000c101b24 */
[----:B------:R-:W-:Y:S05]  /*bc80*/  BRA `(.L_x_4028) ;  /* 0x0000000800947947 */ /* 0x000fea0003800000 */
.L_x_4023:
        /* <DEDUP_REMOVED lines=12> */
.L_x_4037:
[----:B------:R-:W-:Y:S01]  /*bd50*/  FMUL.FTZ R4, R2, 1 ;  /* 0x3f80000002047820 */ /* 0x000fe20000410000 */
[----:B------:R-:W-:-:S05]  /*bd60*/  CS2R R6, SRZ ;  /* 0x0000000000067805 */ /* 0x000fca000001ff00 */
[----:B------:R-:W0:Y:S02]  /*bd70*/  F2F.F64.F32 R4, R4 ;  /* 0x0000000400047310 */ /* 0x000e240000201800 */
[----:B0-----:R0:W-:Y:S01]  /*bd80*/  STG.E.128 desc[UR36][R16.64], R4 ;  /* 0x0000000410007986 */ /* 0x0011e2000c101d24 */
[----:B------:R-:W-:Y:S05]  /*bd90*/  BRA `(.L_x_4028) ;  /* 0x0000000800507947 */ /* 0x000fea0003800000 */
.L_x_4036:
        /* <DEDUP_REMOVED lines=20> */
.L_x_4041:
[----:B------:R-:W-:Y:S05]  /*bee0*/  BSYNC B0 ;  /* 0x0000000000007941 */ /* 0x000fea0003800000 */
.L_x_4040:
[----:B------:R-:W-:-:S05]  /*bef0*/  LOP3.LUT R5, R0, R5, RZ, 0xfc, !PT ;  /* 0x0000000500057212 */ /* 0x000fca00078efcff */
[----:B------:R0:W-:Y:S01]  /*bf00*/  STG.E.U8 desc[UR36][R16.64], R5 ;  /* 0x0000000510007986 */ /* 0x0001e2000c101124 */
[----:B------:R-:W-:Y:S05]  /*bf10*/  BRA `(.L_x_4028) ;  /* 0x0000000400f07947 */ /* 0x000fea0003800000 */
.L_x_4039:
        /* <DEDUP_REMOVED lines=12> */
.L_x_4043:
[----:B------:R-:W-:Y:S01]  /*bfe0*/  IMAD.MOV.U32 R0, RZ, RZ, 0x7f ;  /* 0x0000007fff007424 */ /* 0x000fe200078e00ff */
[----:B------:R-:W-:-:S04]  /*bff0*/  ISETP.GT.U32.AND P0, PT, R4, 0x7f800000, PT ;  /* 0x7f8000000400780c */ /* 0x000fc80003f04070 */
[----:B------:R-:W-:-:S09]  /*c000*/  SEL R0, R0, 0x7c, P0 ;  /* 0x0000007c00007807 */ /* 0x000fd20000000000 */
.L_x_4044:
[----:B------:R-:W-:Y:S05]  /*c010*/  BSYNC B0 ;  /* 0x0000000000007941 */ /* 0x000fea0003800000 */
.L_x_4042:
[----:B------:R-:W-:-:S04]  /*c020*/  LOP3.LUT R2, R2, 0x80000000, RZ, 0xc0, !PT ;  /* 0x8000000002027812 */ /* 0x000fc800078ec0ff */
[----:B------:R-:W-:-:S04]  /*c030*/  SHF.R.U32.HI R3, RZ, 0x18, R2 ;  /* 0x00000018ff037819 */ /* 0x000fc80000011602 */
[----:B------:R-:W-:-:S05]  /*c040*/  LOP3.LUT R3, R0, R3, RZ, 0xfc, !PT ;  /* 0x0000000300037212 */ /* 0x000fca00078efcff */
[----:B------:R0:W-:Y:S01]  /*c050*/  STG.E.U8 desc[UR36][R16.64], R3 ;  /* 0x0000000310007986 */ /* 0x0001e2000c101124 */
[----:B------:R-:W-:Y:S05]  /*c060*/  BRA `(.L_x_4028) ;  /* 0x00000004009c7947 */ /* 0x000fea0003800000 */
.L_x_4038:
[----:B------:R-:W-:-:S05]  /*c070*/  F2FP.BF16.F32.PACK_AB R2, RZ, R2 ;  /* 0x00000002ff02723e */ /* 0x000fca00000010ff */
[----:B------:R0:W-:Y:S01]  /*c080*/  STG.E.U16 desc[UR36][R16.64], R2 ;  /* 0x0000000210007986 */ /* 0x0001e2000c101524 */
[----:B------:R-:W-:Y:S05]  /*c090*/  BRA `(.L_x_4028) ;  /* 0x0000000400907947 */ /* 0x000fea0003800000 */
.L_x_4035:
        /* <DEDUP_REMOVED lines=11> */
.L_x_4047:
        /* <DEDUP_REMOVED lines=16> */
.L_x_4050:
[----:B------:R-:W-:-:S04]  /*c250*/  LOP3.LUT R2, R2, 0x80000000, RZ, 0xc0, !PT ;  /* 0x8000000002027812 */ /* 0x000fc800078ec0ff */
[----:B------:R-:W-:-:S04]  /*c260*/  SHF.R.U32.HI R3, RZ, 0x18, R2 ;  /* 0x00000018ff037819 */ /* 0x000fc80000011602 */
[----:B------:R-:W-:-:S04]  /*c270*/  LOP3.LUT R0, R0, R3, RZ, 0xfc, !PT ;  /* 0x0000000300007212 */ /* 0x000fc800078efcff */
[----:B------:R-:W-:-:S07]  /*c280*/  PRMT R8, R0, 0x7610, R8 ;  /* 0x0000761000087816 */ /* 0x000fce0000000008 */
.L_x_4049:
[----:B------:R-:W-:Y:S05]  /*c290*/  BSYNC B0 ;  /* 0x0000000000007941 */ /* 0x000fea0003800000 */
.L_x_4048:
[----:B------:R0:W-:Y:S01]  /*c2a0*/  STG.E.U8 desc[UR36][R16.64], R8 ;  /* 0x0000000810007986 */ /* 0x0001e2000c101124 */
[----:B------:R-:W-:Y:S05]  /*c2b0*/  BRA `(.L_x_4028) ;  /* 0x0000000400087947 */ /* 0x000fea0003800000 */
.L_x_4046:
        /* <DEDUP_REMOVED lines=16> */
.L_x_4053:
[----:B------:R-:W-:-:S04]  /*c3c0*/  LOP3.LUT R2, R2, 0x80000000, RZ, 0xc0, !PT ;  /* 0x8000000002027812 */ /* 0x000fc800078ec0ff */
[----:B------:R-:W-:-:S04]  /*c3d0*/  SHF.R.U32.HI R3, RZ, 0x18, R2 ;  /* 0x00000018ff037819 */ /* 0x000fc80000011602 */
[----:B------:R-:W-:-:S04]  /*c3e0*/  LOP3.LUT R0, R0, R3, RZ, 0xfc, !PT ;  /* 0x0000000300007212 */ /* 0x000fc800078efcff */
[----:B------:R-:W-:-:S07]  /*c3f0*/  PRMT R8, R0, 0x7610, R8 ;  /* 0x0000761000087816 */ /* 0x000fce0000000008 */
.L_x_4052:
[----:B------:R-:W-:Y:S05]  /*c400*/  BSYNC B0 ;  /* 0x0000000000007941 */ /* 0x000fea0003800000 */
.L_x_4051:
[----:B------:R0:W-:Y:S01]  /*c410*/  STG.E.U8 desc[UR36][R16.64], R8 ;  /* 0x0000000810007986 */ /* 0x0001e2000c101124 */
[----:B------:R-:W-:Y:S05]  /*c420*/  BRA `(.L_x_4028) ;  /* 0x0000000000ac7947 */ /* 0x000fea0003800000 */
.L_x_4045:
        /* <DEDUP_REMOVED lines=21> */
.L_x_4027:
        /* <DEDUP_REMOVED lines=16> */
.L_x_4056:
[----:B------:R-:W-:Y:S05]  /*c680*/  BRA `(.L_x_4028) ;  /* 0x0000000000147947 */ /* 0x000fea0003800000 */
.L_x_4055:
[----:B------:R-:W0:Y:S02]  /*c690*/  F2I.U64.TRUNC R2, R2 ;  /* 0x0000000200027311 */ /* 0x000e24000020d800 */
[----:B0-----:R0:W-:Y:S01]  /*c6a0*/  STG.E.64 desc[UR36][R16.64], R2 ;  /* 0x0000000210007986 */ /* 0x0011e2000c101b24 */
[----:B------:R-:W-:Y:S05]  /*c6b0*/  BRA `(.L_x_4028) ;  /* 0x0000000000087947 */ /* 0x000fea0003800000 */
.L_x_4054:
[----:B------:R-:W0:Y:S02]  /*c6c0*/  F2I.FTZ.U32.TRUNC.NTZ R3, R2 ;  /* 0x0000000200037305 */ /* 0x000e24000021f000 */
[----:B0-----:R0:W-:Y:S02]  /*c6d0*/  STG.E desc[UR36][R16.64], R3 ;  /* 0x0000000310007986 */ /* 0x0011e4000c101924 */
.L_x_4028:
[----:B------:R-:W-:-:S07]  /*c6e0*/  VIADD R19, R19, 0x80 ;  /* 0x0000008013137836 */ /* 0x000fce0000000000 */
.L_x_3965:
[----:B------:R-:W-:Y:S05]  /*c6f0*/  BSYNC B7 ;  /* 0x0000000000077941 */ /* 0x000fea0003800000 */
.L_x_3964:
        /* <DEDUP_REMOVED lines=357> */
.L_x_4057:
        /* <DEDUP_REMOVED lines=22> */
.L_x_4062:
[----:B------:R-:W2:Y:S02]  /*deb0*/  LDG.E.U8 R2, desc[UR36][R2.64] ;  /* 0x0000002402027981 */ /* 0x000ea4000c1e1100 */
[----:B--2---:R-:W-:Y:S01]  /*dec0*/  I2FP.F32.U32 R19, R2 ;  /* 0x0000000200137245 */ /* 0x004fe20000201000 */
[----:B------:R-:W-:Y:S06]  /*ded0*/  BRA `(.L_x_4064) ;  /* 0x0000000c002c7947 */ /* 0x000fec0003800000 */
.L_x_4061:
        /* <DEDUP_REMOVED lines=9> */
.L_x_4066:
[----:B------:R-:W2:Y:S02]  /*df70*/  LDG.E R2, desc[UR36][R2.64] ;  /* 0x0000002402027981 */ /* 0x000ea4000c1e1900 */
[----:B--2---:R-:W-:Y:S01]  /*df80*/  I2FP.F32.S32 R19, R2 ;  /* 0x0000000200137245 */ /* 0x004fe20000201400 */
[----:B------:R-:W-:Y:S06]  /*df90*/  BRA `(.L_x_4064) ;  /* 0x0000000800fc7947 */ /* 0x000fec0003800000 */
.L_x_4065:
[----:B------:R-:W2:Y:S02]  /*dfa0*/  LDG.E.U16 R2, desc[UR36][R2.64] ;  /* 0x0000002402027981 */ /* 0x000ea4000c1e1500 */
[----:B--2---:R0:W1:Y:S01]  /*dfb0*/  I2F.S16 R19, R2 ;  /* 0x0000000200137306 */ /* 0x0040620000101400 */
[----:B------:R-:W-:Y:S05]  /*dfc0*/  BRA `(.L_x_4064) ;  /* 0x0000000800f07947 */ /* 0x000fea0003800000 */
.L_x_4060:
        /* <DEDUP_REMOVED lines=8> */
.L_x_4068:
[----:B------:R-:W2:Y:S02]  /*e050*/  LDG.E.U16 R2, desc[UR36][R2.64] ;  /* 0x0000002402027981 */ /* 0x000ea4000c1e1500 */
[----:B--2---:R-:W-:Y:S01]  /*e060*/  HADD2.F32 R19, -RZ, R2.H0_H0 ;  /* 0x20000002ff137230 */ /* 0x004fe20000004100 */
[----:B------:R-:W-:Y:S06]  /*e070*/  BRA `(.L_x_4064) ;  /* 0x0000000800c47947 */ /* 0x000fec0003800000 */
.L_x_4067:
        /* <DEDUP_REMOVED lines=8> */
.L_x_4070:
[----:B------:R-:W2:Y:S02]  /*e100*/  LDG.E.U16 R2, desc[UR36][R2.64] ;  /* 0x0000002402027981 */ /* 0x000ea4000c1e1500 */
[----:B--2---:R-:W-:Y:S01]  /*e110*/  HADD2.F32 R19, -RZ, R2.H0_H0 ;  /* 0x20000002ff137230 */ /* 0x004fe20000004100 */
[----:B------:R-:W-:Y:S06]  /*e120*/  BRA `(.L_x_4064) ;  /* 0x0000000800987947 */ /* 0x000fec0003800000 */
.L_x_4069:
[----:B------:R-:W2:Y:S01]  /*e130*/  LDG.E.64 R2, desc[UR36][R2.64] ;  /* 0x0000002402027981 */ /* 0x000ea2000c1e1b00 */
[----:B------:R-:W-:Y:S01]  /*e140*/  UMOV UR4, 0xf0000000 ;  /* 0xf000000000047882 */ /* 0x000fe20000000000 */
[----:B------:R-:W-:Y:S01]  /*e150*/  UMOV UR5, 0x380fffff ;  /* 0x380fffff00057882 */ /* 0x000fe20000000000 */
[----:B--2---:R-:W0:Y:S01]  /*e160*/  F2F.F32.F64 R19, R2 ;  /* 0x0000000200137310 */ /* 0x004e220000301000 */
[----:B------:R-:W-:-:S14]  /*e170*/  DSETP.GEU.AND P0, PT, |R2|, UR4, PT ;  /* 0x0000000402007e2a */ /* 0x000fdc000bf0e200 */
[----:B0-----:R-:W-:Y:S01]  /*e180*/  @!P0 FMUL R19, R19, 1.175494350822287508e-38 ;  /* 0x0080000013138820 */ /* 0x001fe20000400000 */
[----:B------:R-:W-:Y:S06]  /*e190*/  BRA `(.L_x_4064) ;  /* 0x00000008007c7947 */ /* 0x000fec0003800000 */
.L_x_4059:
        /* <DEDUP_REMOVED lines=12> */
.L_x_4073:
[----:B------:R-:W2:Y:S01]  /*e260*/  LDG.E.64 R2, desc[UR36][R2.64] ;  /* 0x0000002402027981 */ /* 0x000ea2000c1e1b00 */
[----:B------:R-:W-:Y:S01]  /*e270*/  UMOV UR4, 0xf0000000 ;  /* 0xf000000000047882 */ /* 0x000fe20000000000 */
[----:B------:R-:W-:Y:S01]  /*e280*/  UMOV UR5, 0x380fffff ;  /* 0x380fffff00057882 */ /* 0x000fe20000000000 */
[----:B--2---:R-:W0:Y:S01]  /*e290*/  F2F.F32.F64 R19, R2 ;  /* 0x0000000200137310 */ /* 0x004e220000301000 */
[----:B------:R-:W-:-:S14]  /*e2a0*/  DSETP.GEU.AND P0, PT, |R2|, UR4, PT ;  /* 0x0000000402007e2a */ /* 0x000fdc000bf0e200 */
[----:B0-----:R-:W-:Y:S01]  /*e2b0*/  @!P0 FMUL R19, R19, 1.175494350822287508e-38 ;  /* 0x0080000013138820 */ /* 0x001fe20000400000 */
[----:B------:R-:W-:Y:S06]  /*e2c0*/  BRA `(.L_x_4064) ;  /* 0x0000000800307947 */ /* 0x000fec0003800000 */
.L_x_4072:
        /* <DEDUP_REMOVED lines=26> */
.L_x_4075:
        /* <DEDUP_REMOVED lines=13> */
.L_x_4074:
[----:B------:R-:W2:Y:S02]  /*e540*/  LDG.E.U16 R2, desc[UR36][R2.64] ;  /* 0x0000002402027981 */ /* 0x000ea4000c1e1500 */
[----:B--2---:R-:W-:Y:S01]  /*e550*/  IMAD.U32 R19, R2, 0x10000, RZ ;  /* 0x0001000002137824 */ /* 0x004fe200078e00ff */
[----:B------:R-:W-:Y:S06]  /*e560*/  BRA `(.L_x_4064) ;  /* 0x0000000400887947 */ /* 0x000fec0003800000 */
.L_x_4071:
        /* <DEDUP_REMOVED lines=11> */
.L_x_4078:
        /* <DEDUP_REMOVED lines=20> */
.L_x_4080:
[----:B------:R-:W-:Y:S05]  /*e760*/  BSYNC B0 ;  /* 0x0000000000007941 */ /* 0x000fea0003800000 */
.L_x_4079:
[----:B------:R-:W-:Y:S01]  /*e770*/  IMAD.SHL.U32 R2, R2, 0x100000, RZ ;  /* 0x0010000002027824 */ /* 0x000fe200078e00ff */
[----:B------:R-:W-:-:S04]  /*e780*/  LEA R0, R0, 0x3b800000, 0x17 ;  /* 0x3b80000000007811 */ /* 0x000fc800078eb8ff */
[----:B------:R-:W-:Y:S01]  /*e790*/  LOP3.LUT R19, R0, R2, R19, 0xfe, !PT ;  /* 0x0000000200137212 */ /* 0x000fe200078efe13 */
[----:B------:R-:W-:Y:S06]  /*e7a0*/  BRA `(.L_x_4064) ;  /* 0x0000000000f87947 */ /* 0x000fec0003800000 */
.L_x_4077:
        /* <DEDUP_REMOVED lines=20> */
.L_x_4082:
[----:B------:R-:W-:Y:S05]  /*e8f0*/  BSYNC B0 ;  /* 0x0000000000007941 */ /* 0x000fea0003800000 */
.L_x_4081:
[----:B------:R-:W-:Y:S01]  /*e900*/  IMAD.SHL.U32 R2, R2, 0x200000, RZ ;  /* 0x0020000002027824 */ /* 0x000fe200078e00ff */
[----:B------:R-:W-:-:S04]  /*e910*/  LEA R0, R0, 0x37800000, 0x17 ;  /* 0x3780000000007811 */ /* 0x000fc800078eb8ff */
[----:B------:R-:W-:Y:S01]  /*e920*/  LOP3.LUT R19, R0, R2, R19, 0xfe, !PT ;  /* 0x0000000200137212 */ /* 0x000fe200078efe13 */
[----:B------:R-:W-:Y:S06]  /*e930*/  BRA `(.L_x_4064) ;  /* 0x0000000000947947 */ /* 0x000fec0003800000 */
.L_x_4076:
        /* <DEDUP_REMOVED lines=14> */
.L_x_4063:
        /* <DEDUP_REMOVED lines=16> */
.L_x_4085:
[----:B------:R-:W-:Y:S01]  /*eb20*/  IMAD.MOV.U32 R19, RZ, RZ, RZ ;  /* 0x000000ffff137224 */ /* 0x000fe200078e00ff */
[----:B------:R-:W-:Y:S06]  /*eb30*/  BRA `(.L_x_4064) ;  /* 0x0000000000147947 */ /* 0x000fec0003800000 */
.L_x_4084:
[----:B------:R-:W2:Y:S02]  /*eb40*/  LDG.E.64 R2, desc[UR36][R2.64] ;  /* 0x0000002402027981 */ /* 0x000ea4000c1e1b00 */
[----:B--2---:R0:W1:Y:S01]  /*eb50*/  I2F.U64 R19, R2 ;  /* 0x0000000200137312 */ /* 0x0040620000301000 */
[----:B------:R-:W-:Y:S05]  /*eb60*/  BRA `(.L_x_4064) ;  /* 0x0000000000087947 */ /* 0x000fea0003800000 */
.L_x_4083:
[----:B------:R-:W2:Y:S02]  /*eb70*/  LDG.E R2, desc[UR36][R2.64] ;  /* 0x0000002402027981 */ /* 0x000ea4000c1e1900 */
[----:B--2---:R-:W-:-:S07]  /*eb80*/  I2FP.F32.U32 R19, R2 ;  /* 0x0000000200137245 */ /* 0x004fce0000201000 */
.L_x_4064:
[----:B------:R-:W-:Y:S05]  /*eb90*/  BSYNC B6 ;  /* 0x0000000000067941 */ /* 0x000fea0003800000 */
.L_x_4058:
        /* <DEDUP_REMOVED lines=19> */
.L_x_4090:
[----:B------:R-:W2:Y:S02]  /*ecd0*/  LDG.E.U8 R0, desc[UR36][R2.64] ;  /* 0x0000002402007981 */ /* 0x000ea4000c1e1100 */
[----:B--2---:R-:W-:Y:S01]  /*ece0*/  I2FP.F32.U32 R0, R0 ;  /* 0x0000000000007245 */ /* 0x004fe20000201000 */
[----:B------:R-:W-:Y:S06]  /*ecf0*/  BRA `(.L_x_4092) ;  /* 0x0000000c002c7947 */ /* 0x000fec0003800000 */
.L_x_4089:
        /* <DEDUP_REMOVED lines=9> */
.L_x_4094:
[----:B------:R-:W2:Y:S02]  /*ed90*/  LDG.E R0, desc[UR36][R2.64] ;  /* 0x0000002402007981 */ /* 0x000ea4000c1e1900 */
[----:B--2---:R-:W-:Y:S01]  /*eda0*/  I2FP.F32.S32 R0, R0 ;  /* 0x0000000000007245 */ /* 0x004fe20000201400 */
[----:B------:R-:W-:Y:S06]  /*edb0*/  BRA `(.L_x_4092) ;  /* 0x0000000800fc7947 */ /* 0x000fec0003800000 */
.L_x_4093:
[----:B------:R-:W2:Y:S02]  /*edc0*/  LDG.E.U16 R0, desc[UR36][R2.64] ;  /* 0x0000002402007981 */ /* 0x000ea4000c1e1500 */
[----:B--2---:R-:W0:Y:S01]  /*edd0*/  I2F.S16 R0, R0 ;  /* 0x0000000000007306 */ /* 0x004e220000101400 */
[----:B------:R-:W-:Y:S05]  /*ede0*/  BRA `(.L_x_4092) ;  /* 0x0000000800f07947 */ /* 0x000fea0003800000 */
.L_x_4088:
        /* <DEDUP_REMOVED lines=8> */
.L_x_4096:
[----:B------:R-:W2:Y:S02]  /*ee70*/  LDG.E.U16 R0, desc[UR36][R2.64] ;  /* 0x0000002402007981 */ /* 0x000ea4000c1e1500 */
[----:B--2---:R-:W-:Y:S01]  /*ee80*/  HADD2.F32 R0, -RZ, R0.H0_H0 ;  /* 0x20000000ff007230 */ /* 0x004fe20000004100 */
[----:B------:R-:W-:Y:S06]  /*ee90*/  BRA `(.L_x_4092) ;  /* 0x0000000800c47947 */ /* 0x000fec0003800000 */
.L_x_4095:
        /* <DEDUP_REMOVED lines=8> */
.L_x_4098:
[----:B------:R-:W2:Y:S02]  /*ef20*/  LDG.E.U16 R0, desc[UR36][R2.64] ;  /* 0x0000002402007981 */ /* 0x000ea4000c1e1500 */
[----:B--2---:R-:W-:Y:S01]  /*ef30*/  HADD2.F32 R0, -RZ, R0.H0_H0 ;  /* 0x20000000ff007230 */ /* 0x004fe20000004100 */
[----:B------:R-:W-:Y:S06]  /*ef40*/  BRA `(.L_x_4092) ;  /* 0x0000000800987947 */ /* 0x000fec0003800000 */
.L_x_4097:
[----:B------:R-:W2:Y:S01]  /*ef50*/  LDG.E.64 R2, desc[UR36][R2.64] ;  /* 0x0000002402027981 */ /* 0x000ea2000c1e1b00 */
[----:B------:R-:W-:Y:S01]  /*ef60*/  UMOV UR4, 0xf0000000 ;  /* 0xf000000000047882 */ /* 0x000fe20000000000 */
[----:B------:R-:W-:Y:S01]  /*ef70*/  UMOV UR5, 0x380fffff ;  /* 0x380fffff00057882 */ /* 0x000fe20000000000 */
[----:B--2---:R-:W0:Y:S01]  /*ef80*/  F2F.F32.F64 R0, R2 ;  /* 0x0000000200007310 */ /* 0x004e220000301000 */
[----:B------:R-:W-:-:S14]  /*ef90*/  DSETP.GEU.AND P0, PT, |R2|, UR4, PT ;  /* 0x0000000402007e2a */ /* 0x000fdc000bf0e200 */
[----:B0-----:R-:W-:Y:S01]  /*efa0*/  @!P0 FMUL R0, R0, 1.175494350822287508e-38 ;  /* 0x0080000000008820 */ /* 0x001fe20000400000 */
[----:B------:R-:W-:Y:S06]  /*efb0*/  BRA `(.L_x_4092) ;  /* 0x00000008007c7947 */ /* 0x000fec0003800000 */
.L_x_4087:
        /* <DEDUP_REMOVED lines=12> */
.L_x_4101:
[----:B------:R-:W2:Y:S01]  /*f080*/  LDG.E.64 R2, desc[UR36][R2.64] ;  /* 0x0000002402027981 */ /* 0x000ea2000c1e1b00 */
[----:B------:R-:W-:Y:S01]  /*f090*/  UMOV UR4, 0xf0000000 ;  /* 0xf000000000047882 */ /* 0x000fe20000000000 */
[----:B------:R-:W-:Y:S01]  /*f0a0*/  UMOV UR5, 0x380fffff ;  /* 0x380fffff00057882 */ /* 0x000fe20000000000 */
[----:B--2---:R-:W0:Y:S01]  /*f0b0*/  F2F.F32.F64 R0, R2 ;  /* 0x0000000200007310 */ /* 0x004e220000301000 */
[----:B------:R-:W-:-:S14]  /*f0c0*/  DSETP.GEU.AND P0, PT, |R2|, UR4, PT ;  /* 0x0000000402007e2a */ /* 0x000fdc000bf0e200 */
[----:B0-----:R-:W-:Y:S01]  /*f0d0*/  @!P0 FMUL R0, R0, 1.175494350822287508e-38 ;  /* 0x0080000000008820 */ /* 0x001fe20000400000 */
[----:B------:R-:W-:Y:S06]  /*f0e0*/  BRA `(.L_x_4092) ;  /* 0x0000000800307947 */ /* 0x000fec0003800000 */
.L_x_4100:
        /* <DEDUP_REMOVED lines=26> */
.L_x_4103:
        /* <DEDUP_REMOVED lines=13> */
.L_x_4102:
[----:B------:R-:W2:Y:S02]  /*f360*/  LDG.E.U16 R0, desc[UR36][R2.64] ;  /* 0x0000002402007981 */ /* 0x000ea4000c1e1500 */
[----:B--2---:R-:W-:Y:S01]  /*f370*/  IMAD.U32 R0, R0, 0x10000, RZ ;  /* 0x0001000000007824 */ /* 0x004fe200078e00ff */
[----:B------:R-:W-:Y:S06]  /*f380*/  BRA `(.L_x_4092) ;  /* 0x0000000400887947 */ /* 0x000fec0003800000 */
.L_x_4099:
        /* <DEDUP_REMOVED lines=11> */
.L_x_4106:
        /* <DEDUP_REMOVED lines=20> */
.L_x_4108:
[----:B------:R-:W-:Y:S05]  /*f580*/  BSYNC B0 ;  /* 0x0000000000007941 */ /* 0x000fea0003800000 */
.L_x_4107:
[----:B------:R-:W-:Y:S01]  /*f590*/  LEA R3, R0, 0x3b800000, 0x17 ;  /* 0x3b80000000037811 */ /* 0x000fe200078eb8ff */
[----:B------:R-:W-:-:S05]  /*f5a0*/  IMAD.SHL.U32 R0, R2, 0x100000, RZ ;  /* 0x0010000002007824 */ /* 0x000fca00078e00ff */
[----:B------:R-:W-:Y:S01]  /*f5b0*/  LOP3.LUT R0, R3, R0, R4, 0xfe, !PT ;  /* 0x0000000003007212 */ /* 0x000fe200078efe04 */
[----:B------:R-:W-:Y:S06]  /*f5c0*/  BRA `(.L_x_4092) ;  /* 0x0000000000f87947 */ /* 0x000fec0003800000 */
.L_x_4105:
        /* <DEDUP_REMOVED lines=20> */
.L_x_4110:
[----:B------:R-:W-:Y:S05]  /*f710*/  BSYNC B0 ;  /* 0x0000000000007941 */ /* 0x000fea0003800000 */
.L_x_4109:
[----:B------:R-:W-:Y:S01]  /*f720*/  LEA R3, R0, 0x37800000, 0x17 ;  /* 0x3780000000037811 */ /* 0x000fe200078eb8ff */
[----:B------:R-:W-:-:S05]  /*f730*/  IMAD.SHL.U32 R0, R2, 0x200000, RZ ;  /* 0x0020000002007824 */ /* 0x000fca00078e00ff */
[----:B------:R-:W-:Y:S01]  /*f740*/  LOP3.LUT R0, R3, R0, R4, 0xfe, !PT ;  /* 0x0000000003007212 */ /* 0x000fe200078efe04 */
[----:B------:R-:W-:Y:S06]  /*f750*/  BRA `(.L_x_4092) ;  /* 0x0000000000947947 */ /* 0x000fec0003800000 */
.L_x_4104:
        /* <DEDUP_REMOVED lines=14> */
.L_x_4091:
        /* <DEDUP_REMOVED lines=16> */
.L_x_4113:
[----:B------:R-:W-:Y:S01]  /*f940*/  IMAD.MOV.U32 R0, RZ, RZ, RZ ;  /* 0x000000ffff007224 */ /* 0x000fe200078e00ff */
[----:B------:R-:W-:Y:S06]  /*f950*/  BRA `(.L_x_4092) ;  /* 0x0000000000147947 */ /* 0x000fec0003800000 */
.L_x_4112:
[----:B------:R-:W2:Y:S02]  /*f960*/  LDG.E.64 R2, desc[UR36][R2.64] ;  /* 0x0000002402027981 */ /* 0x000ea4000c1e1b00 */
[----:B--2---:R0:W1:Y:S01]  /*f970*/  I2F.U64 R0, R2 ;  /* 0x0000000200007312 */ /* 0x0040620000301000 */
[----:B------:R-:W-:Y:S05]  /*f980*/  BRA `(.L_x_4092) ;  /* 0x0000000000087947 */ /* 0x000fea0003800000 */
.L_x_4111:
[----:B------:R-:W2:Y:S02]  /*f990*/  LDG.E R0, desc[UR36][R2.64] ;  /* 0x0000002402007981 */ /* 0x000ea4000c1e1900 */
[----:B--2---:R-:W-:-:S07]  /*f9a0*/  I2FP.F32.U32 R0, R0 ;  /* 0x0000000000007245 */ /* 0x004fce0000201000 */
.L_x_4092:
[----:B------:R-:W-:Y:S05]  /*f9b0*/  BSYNC B6 ;  /* 0x0000000000067941 */ /* 0x000fea0003800000 */
.L_x_4086:
        /* <DEDUP_REMOVED lines=31> */
.L_x_4117:
[----:B------:R-:W0:Y:S02]  /*fbb0*/  F2I.S64.TRUNC R2, R2 ;  /* 0x0000000200027311 */ /* 0x000e24000020d900 */
[----:B0-----:R-:W-:-:S05]  /*fbc0*/  IMAD.MOV.U32 R5, RZ, RZ, R2 ;  /* 0x000000ffff057224 */ /* 0x001fca00078e0002 */
[----:B------:R-:W-:Y:S01]  /*fbd0*/  STG.E.U8 desc[UR36][R16.64], R5 ;  /* 0x0000000510007986 */ /* 0x000fe2000c101124 */
[----:B------:R-:W-:Y:S05]  /*fbe0*/  EXIT ;  /* 0x000000000000794d */ /* 0x000fea0003800000 */
.L_x_4116:
        /* <DEDUP_REMOVED lines=9> */
.L_x_4120:
[----:B------:R-:W0:Y:S02]  /*fc80*/  F2I.FTZ.TRUNC.NTZ R3, R2 ;  /* 0x0000000200037305 */ /* 0x000e24000021f100 */
[----:B0-----:R-:W-:Y:S01]  /*fc90*/  STG.E desc[UR36][R16.64], R3 ;  /* 0x0000000310007986 */ /* 0x001fe2000c101924 */
[----:B------:R-:W-:Y:S05]  /*fca0*/  EXIT ;  /* 0x000000000000794d */ /* 0x000fea0003800000 */
.L_x_4119:
[----:B------:R-:W0:Y:S02]  /*fcb0*/  F2I.FTZ.TRUNC.NTZ R3, R2 ;  /* 0x0000000200037305 */ /* 0x000e24000021f100 */
[----:B0-----:R-:W-:Y:S01]  /*fcc0*/  STG.E.U16 desc[UR36][R16.64], R3 ;  /* 0x0000000310007986 */ /* 0x001fe2000c101524 */
[----:B------:R-:W-:Y:S05]  /*fcd0*/  EXIT ;  /* 0x000000000000794d */ /* 0x000fea0003800000 */
.L_x_4115:
        /* <DEDUP_REMOVED lines=8> */
.L_x_4122:
[----:B------:R-:W-:-:S05]  /*fd60*/  F2FP.F16.F32.PACK_AB R2, RZ, R2 ;  /* 0x00000002ff02723e */ /* 0x000fca00000000ff */
[----:B------:R-:W-:Y:S01]  /*fd70*/  STG.E.U16 desc[UR36][R16.64], R2 ;  /* 0x0000000210007986 */ /* 0x000fe2000c101524 */
[----:B------:R-:W-:Y:S05]  /*fd80*/  EXIT ;  /* 0x000000000000794d */ /* 0x000fea0003800000 */
.L_x_4121:
        /* <DEDUP_REMOVED lines=9> */
.L_x_4124:
[----:B------:R-:W-:-:S04]  /*fe20*/  F2FP.F16.F32.PACK_AB R3, RZ, R2 ;  /* 0x00000002ff03723e */ /* 0x000fc800000000ff */
[----:B------:R-:W-:-:S05]  /*fe30*/  PRMT R3, R3, 0x5410, RZ ;  /* 0x0000541003037816 */ /* 0x000fca00000000ff */
[----:B------:R-:W-:Y:S01]  /*fe40*/  STG.E desc[UR36][R16.64], R3 ;  /* 0x0000000310007986 */ /* 0x000fe2000c101924 */
[----:B------:R-:W-:Y:S05]  /*fe50*/  EXIT ;  /* 0x000000000000794d */ /* 0x000fea0003800000 */
.L_x_4123:
[----:B------:R-:W-:-:S06]  /*fe60*/  FMUL.FTZ R2, R2, 1 ;  /* 0x3f80000002027820 */ /* 0x000fcc0000410000 */
[----:B------:R-:W0:Y:S02]  /*fe70*/  F2F.F64.F32 R2, R2 ;  /* 0x0000000200027310 */ /* 0x000e240000201800 */
[----:B0-----:R-:W-:Y:S01]  /*fe80*/  STG.E.64 desc[UR36][R16.64], R2 ;  /* 0x0000000210007986 */ /* 0x001fe2000c101b24 */
[----:B------:R-:W-:Y:S05]  /*fe90*/  EXIT ;  /* 0x000000000000794d */ /* 0x000fea0003800000 */
.L_x_4114:
        /* <DEDUP_REMOVED lines=12> */
.L_x_4127:
[----:B------:R-:W-:Y:S01]  /*ff60*/  FMUL.FTZ R4, R2, 1 ;  /* 0x3f80000002047820 */ /* 0x000fe20000410000 */
[----:B------:R-:W-:-:S05]  /*ff70*/  CS2R R6, SRZ ;  /* 0x0000000000067805 */ /* 0x000fca000001ff00 */
[----:B------:R-:W0:Y:S02]  /*ff80*/  F2F.F64.F32 R4, R4 ;  /* 0x0000000400047310 */ /* 0x000e240000201800 */
[----:B0-----:R-:W-:Y:S01]  /*ff90*/  STG.E.128 desc[UR36][R16.64], R4 ;  /* 0x0000000410007986 */ /* 0x001fe2000c101d24 */
[----:B------:R-:W-:Y:S05]  /*ffa0*/  EXIT ;  /* 0x000000000000794d */ /* 0x000fea0003800000 */
.L_x_4126:
        /* <DEDUP_REMOVED lines=20> */
.L_x_4131:
[----:B------:R-:W-:Y:S05]  /*100f0*/  BSYNC B0 ;  /* 0x0000000000007941 */ /* 0x000fea0003800000 */
.L_x_4130:
[----:B------:R-:W-:-:S05]  /*10100*/  LOP3.LUT R5, R0, R5, RZ, 0xfc, !PT ;  /* 0x0000000500057212 */ /* 0x000fca00078efcff */
[----:B------:R-:W-:Y:S01]  /*10110*/  STG.E.U8 desc[UR36][R16.64], R5 ;  /* 0x0000000510007986 */ /* 0x000fe2000c101124 */
[----:B------:R-:W-:Y:S05]  /*10120*/  EXIT ;  /* 0x000000000000794d */ /* 0x000fea0003800000 */
.L_x_4129:
        /* <DEDUP_REMOVED lines=12> */
.L_x_4133:
[----:B------:R-:W-:Y:S01]  /*101f0*/  IMAD.MOV.U32 R0, RZ, RZ, 0x7f ;  /* 0x0000007fff007424 */ /* 0x000fe200078e00ff */
[----:B------:R-:W-:-:S04]  /*10200*/  ISETP.GT.U32.AND P0, PT, R4, 0x7f800000, PT ;  /* 0x7f8000000400780c */ /* 0x000fc80003f04070 */
[----:B------:R-:W-:-:S09]  /*10210*/  SEL R0, R0, 0x7c, P0 ;  /* 0x0000007c00007807 */ /* 0x000fd20000000000 */
.L_x_4134:
[----:B------:R-:W-:Y:S05]  /*10220*/  BSYNC B0 ;  /* 0x0000000000007941 */ /* 0x000fea0003800000 */
.L_x_4132:
[----:B------:R-:W-:-:S04]  /*10230*/  LOP3.LUT R2, R2, 0x80000000, RZ, 0xc0, !PT ;  /* 0x8000000002027812 */ /* 0x000fc800078ec0ff */
[----:B------:R-:W-:-:S04]  /*10240*/  SHF.R.U32.HI R3, RZ, 0x18, R2 ;  /* 0x00000018ff037819 */ /* 0x000fc80000011602 */
[----:B------:R-:W-:-:S05]  /*10250*/  LOP3.LUT R3, R0, R3, RZ, 0xfc, !PT ;  /* 0x0000000300037212 */ /* 0x000fca00078efcff */
[----:B------:R-:W-:Y:S01]  /*10260*/  STG.E.U8 desc[UR36][R16.64], R3 ;  /* 0x0000000310007986 */ /* 0x000fe2000c101124 */
[----:B------:R-:W-:Y:S05]  /*10270*/  EXIT ;  /* 0x000000000000794d */ /* 0x000fea0003800000 */
.L_x_4128:
[----:B------:R-:W-:-:S05]  /*10280*/  F2FP.BF16.F32.PACK_AB R2, RZ, R2 ;  /* 0x00000002ff02723e */ /* 0x000fca00000010ff */
[----:B------:R-:W-:Y:S01]  /*10290*/  STG.E.U16 desc[UR36][R16.64], R2 ;  /* 0x0000000210007986 */ /* 0x000fe2000c101524 */
[----:B------:R-:W-:Y:S05]  /*102a0*/  EXIT ;  /* 0x000000000000794d */ /* 0x000fea0003800000 */
.L_x_4125:
        /* <DEDUP_REMOVED lines=11> */
.L_x_4137:
        /* <DEDUP_REMOVED lines=16> */
.L_x_4140:
[----:B------:R-:W-:-:S04]  /*10460*/  LOP3.LUT R2, R2, 0x80000000, RZ, 0xc0, !PT ;  /* 0x8000000002027812 */ /* 0x000fc800078ec0ff */
[----:B------:R-:W-:-:S04]  /*10470*/  SHF.R.U32.HI R3, RZ, 0x18, R2 ;  /* 0x00000018ff037819 */ /* 0x000fc80000011602 */
[----:B------:R-:W-:-:S04]  /*10480*/  LOP3.LUT R0, R0, R3, RZ, 0xfc, !PT ;  /* 0x0000000300007212 */ /* 0x000fc800078efcff */
[----:B------:R-:W-:-:S07]  /*10490*/  PRMT R8, R0, 0x7610, R8 ;  /* 0x0000761000087816 */ /* 0x000fce0000000008 */
.L_x_4139:
[----:B------:R-:W-:Y:S05]  /*104a0*/  BSYNC B0 ;  /* 0x0000000000007941 */ /* 0x000fea0003800000 */
.L_x_4138:
[----:B------:R-:W-:Y:S01]  /*104b0*/  STG.E.U8 desc[UR36][R16.64], R8 ;  /* 0x0000000810007986 */ /* 0x000fe2000c101124 */
[----:B------:R-:W-:Y:S05]  /*104c0*/  EXIT ;  /* 0x000000000000794d */ /* 0x000fea0003800000 */
.L_x_4136:
        /* <DEDUP_REMOVED lines=16> */
.L_x_4143:
[----:B------:R-:W-:-:S04]  /*105d0*/  LOP3.LUT R2, R2, 0x80000000, RZ, 0xc0, !PT ;  /* 0x8000000002027812 */ /* 0x000fc800078ec0ff */
[----:B------:R-:W-:-:S04]  /*105e0*/  SHF.R.U32.HI R3, RZ, 0x18, R2 ;  /* 0x00000018ff037819 */ /* 0x000fc80000011602 */
[----:B------:R-:W-:-:S04]  /*105f0*/  LOP3.LUT R0, R0, R3, RZ, 0xfc, !PT ;  /* 0x0000000300007212 */ /* 0x000fc800078efcff */
[----:B------:R-:W-:-:S07]  /*10600*/  PRMT R8, R0, 0x7610, R8 ;  /* 0x0000761000087816 */ /* 0x000fce0000000008 */
.L_x_4142:
[----:B------:R-:W-:Y:S05]  /*10610*/  BSYNC B0 ;  /* 0x0000000000007941 */ /* 0x000fea0003800000 */
.L_x_4141:
[----:B------:R-:W-:Y:S01]  /*10620*/  STG.E.U8 desc[UR36][R16.64], R8 ;  /* 0x0000000810007986 */ /* 0x000fe2000c101124 */
[----:B------:R-:W-:Y:S05]  /*10630*/  EXIT ;  /* 0x000000000000794d */ /* 0x000fea0003800000 */
.L_x_4135:
        /* <DEDUP_REMOVED lines=21> */
.L_x_4118:
        /* <DEDUP_REMOVED lines=16> */
.L_x_4146:
[----:B------:R-:W-:Y:S05]  /*10890*/  EXIT ;  /* 0x000000000000794d */ /* 0x000fea0003800000 */
.L_x_4145:
[----:B------:R-:W0:Y:S02]  /*108a0*/  F2I.U64.TRUNC R2, R2 ;  /* 0x0000000200027311 */ /* 0x000e24000020d800 */
[----:B0-----:R-:W-:Y:S01]  /*108b0*/  STG.E.64 desc[UR36][R16.64], R2 ;  /* 0x0000000210007986 */ /* 0x001fe2000c101b24 */
[----:B------:R-:W-:Y:S05]  /*108c0*/  EXIT ;  /* 0x000000000000794d */ /* 0x000fea0003800000 */
.L_x_4144:
[----:B------:R-:W0:Y:S02]  /*108d0*/  F2I.FTZ.U32.TRUNC.NTZ R3, R2 ;  /* 0x0000000200037305 */ /* 0x000e24000021f000 */
[----:B0-----:R-:W-:Y:S01]  /*108e0*/  STG.E desc[UR36][R16.64], R3 ;  /* 0x0000000310007986 */ /* 0x001fe2000c101924 */
[----:B------:R-:W-:Y:S05]  /*108f0*/  EXIT ;  /* 0x000000000000794d */ /* 0x000fea0003800000 */
.L_x_4147:
        /* <DEDUP_REMOVED lines=16> */
.L_x_19795:


//--------------------- .text._ZN2at6native27unrolled_elementwise_kernelINS0_13BinaryFunctorIfffZZZNS0_17hypot_kernel_cudaERNS_18TensorIteratorBaseEENKUlvE_clEvENKUlvE0_clEvEUlffE_EESt5arrayIPcLm3EELi4E23TrivialOffsetCalculatorILi2EjESC_ILi1EjENS0_6memory12LoadWithCastILi2EEENSF_13StoreWithCastILi1EEEEEviT_T0_T2_T3_T4_T5_ --------------------------
	.section	.text._ZN2at6native27unrolled_elementwise_kernelINS0_13BinaryFunctorIfffZZZNS0_17hypot_kernel_cudaERNS_18TensorIteratorBaseEENKUlvE_clEvENKUlvE0_clEvEUlffE_EESt5arrayIPcLm3EELi4E23TrivialOffsetCalculatorILi2EjESC_ILi1EjENS0_6memory12LoadWithCastILi2EEENSF_13StoreWithCastILi1EEEEEviT_T0_T2_T3_T4_T5_,"ax",@progbits
	.align	128
        .global         _ZN2at6native27unrolled_elementwise_kernelINS0_13BinaryFunctorIfffZZZNS0_17hypot_kernel_cudaERNS_18TensorIteratorBaseEENKUlvE_clEvENKUlvE0_clEvEUlffE_EESt5arrayIPcLm3EELi4E23TrivialOffsetCalculatorILi2EjESC_ILi1EjENS0_6memory12LoadWithCastILi2EEENSF_13StoreWithCastILi1EEEEEviT_T0_T2_T3_T4_T5_
        .type           _ZN2at6native27unrolled_elementwise_kernelINS0_13BinaryFunctorIfffZZZNS0_17hypot_kernel_cudaERNS_18TensorIteratorBaseEENKUlvE_clEvENKUlvE0_clEvEUlffE_EESt5arrayIPcLm3EELi4E23TrivialOffsetCalculatorILi2EjESC_ILi1EjENS0_6memory12LoadWithCastILi2EEENSF_13StoreWithCastILi1EEEEEviT_T0_T2_T3_T4_T5_,@function
        .size           _ZN2at6native27unrolled_elementwise_kernelINS0_13BinaryFunctorIfffZZZNS0_17hypot_kernel_cudaERNS_18TensorIteratorBaseEENKUlvE_clEvENKUlvE0_clEvEUlffE_EESt5arrayIPcLm3EELi4E23TrivialOffsetCalculatorILi2EjESC_ILi1EjENS0_6memory12LoadWithCastILi2EEENSF_13StoreWithCastILi1EEEEEviT_T0_T2_T3_T4_T5_,(.L_x_19796 - _ZN2at6native27unrolled_elementwise_kernelINS0_13BinaryFunctorIfffZZZNS0_17hypot_kernel_cudaERNS_18TensorIteratorBaseEENKUlvE_clEvENKUlvE0_clEvEUlffE_EESt5arrayIPcLm3EELi4E23TrivialOffsetCalculatorILi2EjESC_ILi1EjENS0_6memory12LoadWithCastILi2EEENSF_13StoreWithCastILi1EEEEEviT_T0_T2_T3_T4_T5_)
        .other          _ZN2at6native27unrolled_elementwise_kernelINS0_13BinaryFunctorIfffZZZNS0_17hypot_kernel_cudaERNS_18TensorIteratorBaseEENKUlvE_clEvENKUlvE0_clEvEUlffE_EESt5arrayIPcLm3EELi4E23TrivialOffsetCalculatorILi2EjESC_ILi1EjENS0_6memory12LoadWithCastILi2EEENSF_13StoreWithCastILi1EEEEEviT_T0_T2_T3_T4_T5_,@"STO_CUDA_ENTRY STV_DEFAULT"
_ZN2at6native27unrolled_elementwise_kernelINS0_13BinaryFunctorIfffZZZNS0_17hypot_kernel_cudaERNS_18TensorIteratorBaseEENKUlvE_clEvENKUlvE0_clEvEUlffE_EESt5arrayIPcLm3EELi4E23TrivialOffsetCalculatorILi2EjESC_ILi1EjENS0_6memory12LoadWithCastILi2EEENSF_13StoreWithCastILi1EEEEEviT_T0_T2_T3_T4_T5_:
.text._ZN2at6native27unrolled_elementwise_kernelINS0_13BinaryFunctorIfffZZZNS0_17hypot_kernel_cudaERNS_18TensorIteratorBaseEENKUlvE_clEvENKUlvE0_clEvEUlffE_EESt5arrayIPcLm3EELi4E23TrivialOffsetCalculatorILi2EjESC_ILi1EjENS0_6memory12LoadWithCastILi2EEENSF_13StoreWithCastILi1EEEEEviT_T0_T2_T3_T4_T5_:
[----:B------:R-:W0:Y:S01]  /*0000*/  LDC R1, c[0x0][0x28] ;  /* 0x00000a00ff017b82 */ /* 0x000e220000000800 */
[----:B------:R-:W1:Y:S07]  /*0010*/  S2R R2, SR_CTAID.X ;  /* 0x0000000000027919 */ /* 0x000e6e0000002500 */
[----:B------:R-:W1:Y:S01]  /*0020*/  LDC R17, c[0x0][0x210] ;  /* 0x00008400ff117b82 */ /* 0x000e620000000800 */
[----:B------:R-:W-:Y:S01]  /*0030*/  ULDC.64 UR36, c[0x0][0x208] ;  /* 0x0000820000247ab9 */ /* 0x000fe20000000a00 */
[----:B------:R-:W-:Y:S01]  /*0040*/  BSSY B7, `(.L_x_4148) ;  /* 0x00001d3000077945 */ /* 0x000fe20003800000 */
[----:B------:R-:W2:Y:S01]  /*0050*/  S2R R16, SR_TID.X ;  /* 0x0000000000107919 */ /* 0x000ea20000002100 */
[----:B------:R-:W-:Y:S01]  /*0060*/  IMAD.MOV.U32 R27, RZ, RZ, RZ ;  /* 0x000000ffff1b7224 */ /* 0x000fe200078e00ff */
[----:B------:R-:W-:-:S03]  /*0070*/  CS2R R28, SRZ ;  /* 0x00000000001c7805 */ /* 0x000fc6000001ff00 */
[----:B------:R-:W3:Y:S08]  /*0080*/  LDC.U8 R19, c[0x0][0x234] ;  /* 0x00008d00ff137b82 */ /* 0x000ef00000000000 */
[----:B------:R-:W4:Y:S01]  /*0090*/  LDC.U8 R18, c[0x0][0x235] ;  /* 0x00008d40ff127b82 */ /* 0x000f220000000000 */
[----:B-1----:R-:W-:-:S05]  /*00a0*/  IMAD R17, R2, -0x200, R17 ;  /* 0xfffffe0002117824 */ /* 0x002fca00078e0211 */
[----:B--2---:R-:W-:-:S13]  /*00b0*/  ISETP.GE.AND P0, PT, R16, R17, PT ;  /* 0x000000111000720c */ /* 0x004fda0003f06270 */
[----:B0--34-:R-:W-:Y:S05]  /*00c0*/  @P0 BRA `(.L_x_4149) ;  /* 0x0000001c00280947 */ /* 0x019fea0003800000 */
        /* <DEDUP_REMOVED lines=21> */
.L_x_4154:
[----:B------:R-:W2:Y:S02]  /*0220*/  LDG.E.U8 R4, desc[UR36][R4.64] ;  /* 0x0000002404047981 */ /* 0x000ea4000c1e1100 */
[----:B--2---:R-:W-:Y:S01]  /*0230*/  I2FP.F32.U32 R29, R4 ;  /* 0x00000004001d7245 */ /* 0x004fe20000201000 */
[----:B------:R-:W-:Y:S06]  /*0240*/  BRA `(.L_x_4156) ;  /* 0x0000000c00307947 */ /* 0x000fec0003800000 */
.L_x_4153:
        /* <DEDUP_REMOVED lines=9> */
.L_x_4158:
[----:B------:R-:W2:Y:S02]  /*02e0*/  LDG.E R4, desc[UR36][R4.64] ;  /* 0x0000002404047981 */ /* 0x000ea4000c1e1900 */
[----:B--2---:R-:W-:Y:S01]  /*02f0*/  I2FP.F32.S32 R29, R4 ;  /* 0x00000004001d7245 */ /* 0x004fe20000201400 */
[----:B------:R-:W-:Y:S06]  /*0300*/  BRA `(.L_x_4156) ;  /* 0x0000000c00007947 */ /* 0x000fec0003800000 */
.L_x_4157:
[----:B------:R-:W2:Y:S02]  /*0310*/  LDG.E.U16 R4, desc[UR36][R4.64] ;  /* 0x0000002404047981 */ /* 0x000ea4000c1e1500 */
[----:B--2---:R2:W3:Y:S01]  /*0320*/  I2F.S16 R29, R4 ;  /* 0x00000004001d7306 */ /* 0x0044e20000101400 */
[----:B------:R-:W-:Y:S05]  /*0330*/  BRA `(.L_x_4156) ;  /* 0x0000000800f47947 */ /* 0x000fea0003800000 */
.L_x_4152:
        /* <DEDUP_REMOVED lines=8> */
.L_x_4160:
[----:B------:R-:W2:Y:S02]  /*03c0*/  LDG.E.U16 R4, desc[UR36][R4.64] ;  /* 0x0000002404047981 */ /* 0x000ea4000c1e1500 */
[----:B--2---:R-:W-:Y:S01]  /*03d0*/  HADD2.F32 R29, -RZ, R4.H0_H0 ;  /* 0x20000004ff1d7230 */ /* 0x004fe20000004100 */
[----:B------:R-:W-:Y:S06]  /*03e0*/  BRA `(.L_x_4156) ;  /* 0x0000000800c87947 */ /* 0x000fec0003800000 */
.L_x_4159:
        /* <DEDUP_REMOVED lines=8> */
.L_x_4162:
[----:B------:R-:W2:Y:S02]  /*0470*/  LDG.E.U16 R4, desc[UR36][R4.64] ;  /* 0x0000002404047981 */ /* 0x000ea4000c1e1500 */
[----:B--2---:R-:W-:Y:S01]  /*0480*/  HADD2.F32 R29, -RZ, R4.H0_H0 ;  /* 0x20000004ff1d7230 */ /* 0x004fe20000004100 */
[----:B------:R-:W-:Y:S06]  /*0490*/  BRA `(.L_x_4156) ;  /* 0x00000008009c7947 */ /* 0x000fec0003800000 */
.L_x_4161:
[----:B------:R-:W2:Y:S01]  /*04a0*/  LDG.E.64 R4, desc[UR36][R4.64] ;  /* 0x0000002404047981 */ /* 0x000ea2000c1e1b00 */
[----:B------:R-:W-:Y:S01]  /*04b0*/  UMOV UR4, 0xf0000000 ;  /* 0xf000000000047882 */ /* 0x000fe20000000000 */
[----:B------:R-:W-:Y:S01]  /*04c0*/  UMOV UR5, 0x380fffff ;  /* 0x380fffff00057882 */ /* 0x000fe20000000000 */
[----:B--2---:R-:W0:Y:S01]  /*04d0*/  F2F.F32.F64 R29, R4 ;  /* 0x00000004001d7310 */ /* 0x004e220000301000 */
[----:B------:R-:W-:-:S14]  /*04e0*/  DSETP.GEU.AND P0, PT, |R4|, UR4, PT ;  /* 0x0000000404007e2a */ /* 0x000fdc000bf0e200 */
[----:B0-----:R-:W-:Y:S01]  /*04f0*/  @!P0 FMUL R29, R29, 1.175494350822287508e-38 ;  /* 0x008000001d1d8820 */ /* 0x001fe20000400000 */
[----:B------:R-:W-:Y:S06]  /*0500*/  BRA `(.L_x_4156) ;  /* 0x0000000800807947 */ /* 0x000fec0003800000 */
.L_x_4151:
        /* <DEDUP_REMOVED lines=12> */
.L_x_4165:
[----:B------:R-:W2:Y:S01]  /*05d0*/  LDG.E.64 R4, desc[UR36][R4.64] ;  /* 0x0000002404047981 */ /* 0x000ea2000c1e1b00 */
[----:B------:R-:W-:Y:S01]  /*05e0*/  UMOV UR4, 0xf0000000 ;  /* 0xf000000000047882 */ /* 0x000fe20000000000 */
[----:B------:R-:W-:Y:S01]  /*05f0*/  UMOV UR5, 0x380fffff ;  /* 0x380fffff00057882 */ /* 0x000fe20000000000 */
[----:B--2---:R-:W0:Y:S01]  /*0600*/  F2F.F32.F64 R29, R4 ;  /* 0x00000004001d7310 */ /* 0x004e220000301000 */
[----:B------:R-:W-:-:S14]  /*0610*/  DSETP.GEU.AND P0, PT, |R4|, UR4, PT ;  /* 0x0000000404007e2a */ /* 0x000fdc000bf0e200 */
[----:B0-----:R-:W-:Y:S01]  /*0620*/  @!P0 FMUL R29, R29, 1.175494350822287508e-38 ;  /* 0x008000001d1d8820 */ /* 0x001fe20000400000 */
[----:B------:R-:W-:Y:S06]  /*0630*/  BRA `(.L_x_4156) ;  /* 0x0000000800347947 */ /* 0x000fec0003800000 */
.L_x_4164:
        /* <DEDUP_REMOVED lines=26> */
.L_x_4167:
        /* <DEDUP_REMOVED lines=14> */
.L_x_4166:
[----:B------:R-:W2:Y:S02]  /*08c0*/  LDG.E.U16 R4, desc[UR36][R4.64] ;  /* 0x0000002404047981 */ /* 0x000ea4000c1e1500 */
[----:B--2---:R-:W-:Y:S01]  /*08d0*/  IMAD.U32 R29, R4, 0x10000, RZ ;  /* 0x00010000041d7824 */ /* 0x004fe200078e00ff */
[----:B------:R-:W-:Y:S06]  /*08e0*/  BRA `(.L_x_4156) ;  /* 0x0000000400887947 */ /* 0x000fec0003800000 */
.L_x_4163:
        /* <DEDUP_REMOVED lines=11> */
.L_x_4170:
        /* <DEDUP_REMOVED lines=20> */
.L_x_4172:
[----:B------:R-:W-:Y:S05]  /*0ae0*/  BSYNC B0 ;  /* 0x0000000000007941 */ /* 0x000fea0003800000 */
.L_x_4171:
[----:B------:R-:W-:Y:S01]  /*0af0*/  IMAD.SHL.U32 R3, R3, 0x100000, RZ ;  /* 0x0010000003037824 */ /* 0x000fe200078e00ff */
[----:B------:R-:W-:-:S04]  /*0b00*/  LEA R0, R0, 0x3b800000, 0x17 ;  /* 0x3b80000000007811 */ /* 0x000fc800078eb8ff */
[----:B------:R-:W-:Y:S01]  /*0b10*/  LOP3.LUT R29, R0, R3, R29, 0xfe, !PT ;  /* 0x00000003001d7212 */ /* 0x000fe200078efe1d */
[----:B------:R-:W-:Y:S06]  /*0b20*/  BRA `(.L_x_4156) ;  /* 0x0000000000f87947 */ /* 0x000fec0003800000 */
.L_x_4169:
        /* <DEDUP_REMOVED lines=20> */
.L_x_4174:
[----:B------:R-:W-:Y:S05]  /*0c70*/  BSYNC B0 ;  /* 0x0000000000007941 */ /* 0x000fea0003800000 */
.L_x_4173:
[----:B------:R-:W-:Y:S01]  /*0c80*/  IMAD.SHL.U32 R3, R3, 0x200000, RZ ;  /* 0x0020000003037824 */ /* 0x000fe200078e00ff */
[----:B------:R-:W-:-:S04]  /*0c90*/  LEA R0, R0, 0x37800000, 0x17 ;  /* 0x3780000000007811 */ /* 0x000fc800078eb8ff */
[----:B------:R-:W-:Y:S01]  /*0ca0*/  LOP3.LUT R29, R0, R3, R29, 0xfe, !PT ;  /* 0x00000003001d7212 */ /* 0x000fe200078efe1d */
[----:B------:R-:W-:Y:S06]  /*0cb0*/  BRA `(.L_x_4156) ;  /* 0x0000000000947947 */ /* 0x000fec0003800000 */
.L_x_4168:
        /* <DEDUP_REMOVED lines=14> */
.L_x_4155:
        /* <DEDUP_REMOVED lines=16> */
.L_x_4177:
[----:B------:R-:W-:Y:S01]  /*0ea0*/  IMAD.MOV.U32 R29, RZ, RZ, RZ ;  /* 0x000000ffff1d7224 */ /* 0x000fe200078e00ff */
[----:B------:R-:W-:Y:S06]  /*0eb0*/  BRA `(.L_x_4156) ;  /* 0x0000000000147947 */ /* 0x000fec0003800000 */
.L_x_4176:
[----:B------:R-:W2:Y:S02]  /*0ec0*/  LDG.E.64 R4, desc[UR36][R4.64] ;  /* 0x0000002404047981 */ /* 0x000ea4000c1e1b00 */
[----:B--2---:R0:W1:Y:S01]  /*0ed0*/  I2F.U64 R29, R4 ;  /* 0x00000004001d7312 */ /* 0x0040620000301000 */
[----:B------:R-:W-:Y:S05]  /*0ee0*/  BRA `(.L_x_4156) ;  /* 0x0000000000087947 */ /* 0x000fea0003800000 */
.L_x_4175:
[----:B------:R-:W2:Y:S02]  /*0ef0*/  LDG.E R4, desc[UR36][R4.64] ;  /* 0x0000002404047981 */ /* 0x000ea4000c1e1900 */
[----:B--2---:R-:W-:-:S07]  /*0f00*/  I2FP.F32.U32 R29, R4 ;  /* 0x00000004001d7245 */ /* 0x004fce0000201000 */
.L_x_4156:
[----:B------:R-:W-:Y:S05]  /*0f10*/  BSYNC B6 ;  /* 0x0000000000067941 */ /* 0x000fea0003800000 */
.L_x_4150:
[----:B0-2-4-:R-:W0:Y:S01]  /*0f20*/  LDC.64 R4, c[0x0][0x228] ;  /* 0x00008a00ff047b82 */ /* 0x015e220000000a00 */
[----:B------:R-:W-:Y:S01]  /*0f30*/  PRMT R0, R18, 0x9910, RZ ;  /* 0x0000991012007816 */ /* 0x000fe200000000ff */
[----:B------:R-:W-:Y:S01]  /*0f40*/  ULDC UR4, c[0x0][0x23c] ;  /* 0x00008f0000047ab9 */ /* 0x000fe20000000800 */
[----:B------:R-:W-:Y:S01]  /*0f50*/  BSSY B6, `(.L_x_4178) ;  /* 0x00000df000067945 */ /* 0x000fe20003800000 */
        /* <DEDUP_REMOVED lines=16> */
.L_x_4182:
[----:B------:R-:W2:Y:S02]  /*1060*/  LDG.E.U8 R4, desc[UR36][R4.64] ;  /* 0x0000002404047981 */ /* 0x000ea4000c1e1100 */
[----:B--2---:R-:W-:Y:S01]  /*1070*/  I2FP.F32.U32 R28, R4 ;  /* 0x00000004001c7245 */ /* 0x004fe20000201000 */
[----:B------:R-:W-:Y:S06]  /*1080*/  BRA `(.L_x_4184) ;  /* 0x0000000c002c7947 */ /* 0x000fec0003800000 */
.L_x_4181:
        /* <DEDUP_REMOVED lines=9> */
.L_x_4186:
[----:B------:R-:W2:Y:S02]  /*1120*/  LDG.E R4, desc[UR36][R4.64] ;  /* 0x0000002404047981 */ /* 0x000ea4000c1e1900 */
[----:B--2---:R-:W-:Y:S01]  /*1130*/  I2FP.F32.S32 R28, R4 ;  /* 0x00000004001c7245 */ /* 0x004fe20000201400 */
[----:B------:R-:W-:Y:S06]  /*1140*/  BRA `(.L_x_4184) ;  /* 0x0000000800fc7947 */ /* 0x000fec0003800000 */
.L_x_4185:
[----:B------:R-:W2:Y:S02]  /*1150*/  LDG.E.U16 R4, desc[UR36][R4.64] ;  /* 0x0000002404047981 */ /* 0x000ea4000c1e1500 */
[----:B--2---:R0:W2:Y:S01]  /*1160*/  I2F.S16 R28, R4 ;  /* 0x00000004001c7306 */ /* 0x0040a20000101400 */
[----:B------:R-:W-:Y:S05]  /*1170*/  BRA `(.L_x_4184) ;  /* 0x0000000800f07947 */ /* 0x000fea0003800000 */
.L_x_4180:
        /* <DEDUP_REMOVED lines=8> */
.L_x_4188:
[----:B------:R-:W2:Y:S02]  /*1200*/  LDG.E.U16 R4, desc[UR36][R4.64] ;  /* 0x0000002404047981 */ /* 0x000ea4000c1e1500 */
[----:B--2---:R-:W-:Y:S01]  /*1210*/  HADD2.F32 R28, -RZ, R4.H0_H0 ;  /* 0x20000004ff1c7230 */ /* 0x004fe20000004100 */
[----:B------:R-:W-:Y:S06]  /*1220*/  BRA `(.L_x_4184) ;  /* 0x0000000800c47947 */ /* 0x000fec0003800000 */
.L_x_4187:
        /* <DEDUP_REMOVED lines=8> */
.L_x_4190:
[----:B------:R-:W2:Y:S02]  /*12b0*/  LDG.E.U16 R4, desc[UR36][R4.64] ;  /* 0x0000002404047981 */ /* 0x000ea4000c1e1500 */
[----:B--2---:R-:W-:Y:S01]  /*12c0*/  HADD2.F32 R28, -RZ, R4.H0_H0 ;  /* 0x20000004ff1c7230 */ /* 0x004fe20000004100 */
[----:B------:R-:W-:Y:S06]  /*12d0*/  BRA `(.L_x_4184) ;  /* 0x0000000800987947 */ /* 0x000fec0003800000 */
.L_x_4189:
[----:B------:R-:W2:Y:S01]  /*12e0*/  LDG.E.64 R4, desc[UR36][R4.64] ;  /* 0x0000002404047981 */ /* 0x000ea2000c1e1b00 */
[----:B------:R-:W-:Y:S01]  /*12f0*/  UMOV UR4, 0xf0000000 ;  /* 0xf000000000047882 */ /* 0x000fe20000000000 */
[----:B------:R-:W-:Y:S01]  /*1300*/  UMOV UR5, 0x380fffff ;  /* 0x380fffff00057882 */ /* 0x000fe20000000000 */
[----:B--2---:R-:W0:Y:S01]  /*1310*/  F2F.F32.F64 R28, R4 ;  /* 0x00000004001c7310 */ /* 0x004e220000301000 */
[----:B------:R-:W-:-:S14]  /*1320*/  DSETP.GEU.AND P0, PT, |R4|, UR4, PT ;  /* 0x0000000404007e2a */ /* 0x000fdc000bf0e200 */
[----:B0-----:R-:W-:Y:S01]  /*1330*/  @!P0 FMUL R28, R28, 1.175494350822287508e-38 ;  /* 0x008000001c1c8820 */ /* 0x001fe20000400000 */
[----:B------:R-:W-:Y:S06]  /*1340*/  BRA `(.L_x_4184) ;  /* 0x00000008007c7947 */ /* 0x000fec0003800000 */
.L_x_4179:
        /* <DEDUP_REMOVED lines=12> */
.L_x_4193:
[----:B------:R-:W2:Y:S01]  /*1410*/  LDG.E.64 R4, desc[UR36][R4.64] ;  /* 0x0000002404047981 */ /* 0x000ea2000c1e1b00 */
[----:B------:R-:W-:Y:S01]  /*1420*/  UMOV UR4, 0xf0000000 ;  /* 0xf000000000047882 */ /* 0x000fe20000000000 */
[----:B------:R-:W-:Y:S01]  /*1430*/  UMOV UR5, 0x380fffff ;  /* 0x380fffff00057882 */ /* 0x000fe20000000000 */
[----:B--2---:R-:W0:Y:S01]  /*1440*/  F2F.F32.F64 R28, R4 ;  /* 0x00000004001c7310 */ /* 0x004e220000301000 */
[----:B------:R-:W-:-:S14]  /*1450*/  DSETP.GEU.AND P0, PT, |R4|, UR4, PT ;  /* 0x0000000404007e2a */ /* 0x000fdc000bf0e200 */
[----:B0-----:R-:W-:Y:S01]  /*1460*/  @!P0 FMUL R28, R28, 1.175494350822287508e-38 ;  /* 0x008000001c1c8820 */ /* 0x001fe20000400000 */
[----:B------:R-:W-:Y:S06]  /*1470*/  BRA `(.L_x_4184) ;  /* 0x0000000800307947 */ /* 0x000fec0003800000 */
.L_x_4192:
        /* <DEDUP_REMOVED lines=26> */
.L_x_4195:
        /* <DEDUP_REMOVED lines=13> */
.L_x_4194:
[----:B------:R-:W2:Y:S02]  /*16f0*/  LDG.E.U16 R4, desc[UR36][R4.64] ;  /* 0x0000002404047981 */ /* 0x000ea4000c1e1500 */
[----:B--2---:R-:W-:Y:S01]  /*1700*/  IMAD.U32 R28, R4, 0x10000, RZ ;  /* 0x00010000041c7824 */ /* 0x004fe200078e00ff */
[----:B------:R-:W-:Y:S06]  /*1710*/  BRA `(.L_x_4184) ;  /* 0x0000000400887947 */ /* 0x000fec0003800000 */
.L_x_4191:
        /* <DEDUP_REMOVED lines=11> */
.L_x_4198:
        /* <DEDUP_REMOVED lines=20> */
.L_x_4200:
[----:B------:R-:W-:Y:S05]  /*1910*/  BSYNC B0 ;  /* 0x0000000000007941 */ /* 0x000fea0003800000 */
.L_x_4199:
[----:B------:R-:W-:Y:S01]  /*1920*/  IMAD.SHL.U32 R3, R3, 0x100000, RZ ;  /* 0x0010000003037824 */ /* 0x000fe200078e00ff */
[----:B------:R-:W-:-:S04]  /*1930*/  LEA R5, R0, 0x3b800000, 0x17 ;  /* 0x3b80000000057811 */ /* 0x000fc800078eb8ff */
[----:B------:R-:W-:Y:S01]  /*1940*/  LOP3.LUT R28, R5, R3, R28, 0xfe, !PT ;  /* 0x00000003051c7212 */ /* 0x000fe200078efe1c */
[----:B------:R-:W-:Y:S06]  /*1950*/  BRA `(.L_x_4184) ;  /* 0x0000000000f87947 */ /* 0x000fec0003800000 */
.L_x_4197:
        /* <DEDUP_REMOVED lines=20> */
.L_x_4202:
[----:B------:R-:W-:Y:S05]  /*1aa0*/  BSYNC B0 ;  /* 0x0000000000007941 */ /* 0x000fea0003800000 */
.L_x_4201:
[----:B------:R-:W-:Y:S01]  /*1ab0*/  IMAD.SHL.U32 R3, R3, 0x200000, RZ ;  /* 0x0020000003037824 */ /* 0x000fe200078e00ff */
[----:B------:R-:W-:-:S04]  /*1ac0*/  LEA R5, R0, 0x37800000, 0x17 ;  /* 0x3780000000057811 */ /* 0x000fc800078eb8ff */
[----:B------:R-:W-:Y:S01]  /*1ad0*/  LOP3.LUT R28, R5, R3, R28, 0xfe, !PT ;  /* 0x00000003051c7212 */ /* 0x000fe200078efe1c */
[----:B------:R-:W-:Y:S06]  /*1ae0*/  BRA `(.L_x_4184) ;  /* 0x0000000000947947 */ /* 0x000fec0003800000 */
.L_x_4196:
        /* <DEDUP_REMOVED lines=14> */
.L_x_4183:
        /* <DEDUP_REMOVED lines=16> */
.L_x_4205:
[----:B------:R-:W-:Y:S01]  /*1cd0*/  IMAD.MOV.U32 R28, RZ, RZ, RZ ;  /* 0x000000ffff1c7224 */ /* 0x000fe200078e00ff */
[----:B------:R-:W-:Y:S06]  /*1ce0*/  BRA `(.L_x_4184) ;  /* 0x0000000000147947 */ /* 0x000fec0003800000 */
.L_x_4204:
[----:B------:R-:W2:Y:S02]  /*1cf0*/  LDG.E.64 R4, desc[UR36][R4.64] ;  /* 0x0000002404047981 */ /* 0x000ea4000c1e1b00 */
[----:B--2---:R0:W2:Y:S01]  /*1d00*/  I2F.U64 R28, R4 ;  /* 0x00000004001c7312 */ /* 0x0040a20000301000 */
[----:B------:R-:W-:Y:S05]  /*1d10*/  BRA `(.L_x_4184) ;  /* 0x0000000000087947 */ /* 0x000fea0003800000 */
.L_x_4203:
[----:B------:R-:W2:Y:S02]  /*1d20*/  LDG.E R4, desc[UR36][R4.64] ;  /* 0x0000002404047981 */ /* 0x000ea4000c1e1900 */
[----:B--2---:R-:W-:-:S07]  /*1d30*/  I2FP.F32.U32 R28, R4 ;  /* 0x00000004001c7245 */ /* 0x004fce0000201000 */
.L_x_4184:
[----:B------:R-:W-:Y:S05]  /*1d40*/  BSYNC B6 ;  /* 0x0000000000067941 */ /* 0x000fea0003800000 */
.L_x_4178:
[----:B------:R-:W0:Y:S02]  /*1d50*/  S2R R16, SR_TID.X ;  /* 0x0000000000107919 */ /* 0x000e240000002100 */
[----:B0-----:R-:W-:-:S07]  /*1d60*/  VIADD R16, R16, 0x80 ;  /* 0x0000008010107836 */ /* 0x001fce0000000000 */
.L_x_4149:
[----:B------:R-:W-:Y:S05]  /*1d70*/  BSYNC B7 ;  /* 0x0000000000077941 */ /* 0x000fea0003800000 */
.L_x_4148:
[----:B------:R-:W-:Y:S01]  /*1d80*/  ISETP.GE.AND P0, PT, R16, R17, PT ;  /* 0x000000111000720c */ /* 0x000fe20003f06270 */
[----:B------:R-:W-:Y:S01]  /*1d90*/  BSSY B7, `(.L_x_4206) ;  /* 0x00001cb000077945 */ /* 0x000fe20003800000 */
[----:B------:R-:W-:-:S11]  /*1da0*/  IMAD.MOV.U32 R22, RZ, RZ, RZ ;  /* 0x000000ffff167224 */ /* 0x000fd600078e00ff */
[----:B------:R-:W-:Y:S05]  /*1db0*/  @P0 BRA `(.L_x_4207) ;  /* 0x0000001c00200947 */ /* 0x000fea0003800000 */
[----:B----4-:R-:W0:Y:S01]  /*1dc0*/  LDC.64 R4, c[0x0][0x220] ;  /* 0x00008800ff047b82 */ /* 0x010e220000000a00 */
        /* <DEDUP_REMOVED lines=17> */
[----:B------:R-:W4:Y:S02]  /*1ee0*/  LDG.E.S8 R4, desc[UR36][R4.64] ;  /* 0x0000002404047981 */ /* 0x000f24000c1e1300 */
[----:B----4-:R0:W4:Y:S01]  /*1ef0*/  I2F.S16 R27, R4 ;  /* 0x00000004001b7306 */ /* 0x0101220000101400 */
[----:B------:R-:W-:Y:S05]  /*1f00*/  BRA `(.L_x_4214) ;  /* 0x0000000c00387947 */ /* 0x000fea0003800000 */
.L_x_4212:
[----:B------:R-:W4:Y:S02]  /*1f10*/  LDG.E.U8 R4, desc[UR36][R4.64] ;  /* 0x0000002404047981 */ /* 0x000f24000c1e1100 */
[----:B----4-:R-:W-:Y:S01]  /*1f20*/  I2FP.F32.U32 R27, R4 ;  /* 0x00000004001b7245 */ /* 0x010fe20000201000 */
[----:B------:R-:W-:Y:S06]  /*1f30*/  BRA `(.L_x_4214) ;  /* 0x0000000c002c7947 */ /* 0x000fec0003800000 */
.L_x_4211:
[----:B------:R-:W-:-:S13]  /*1f40*/  ISETP.NE.AND P0, PT, R0, 0x2, PT ;  /* 0x000000020000780c */ /* 0x000fda0003f05270 */
[----:B------:R-:W-:Y:S05]  /*1f50*/  @!P0 BRA `(.L_x_4215) ;  /* 0x0000000000288947 */ /* 0x000fea0003800000 */
[----:B------:R-:W-:-:S13]  /*1f60*/  ISETP.NE.AND P0, PT, R0, 0x3, PT ;  /* 0x000000030000780c */ /* 0x000fda0003f05270 */
[----:B------:R-:W-:Y:S05]  /*1f70*/  @!P0 BRA `(.L_x_4216) ;  /* 0x0000000000148947 */ /* 0x000fea0003800000 */
[----:B------:R-:W-:-:S13]  /*1f80*/  ISETP.NE.AND P0, PT, R0, 0x4, PT ;  /* 0x000000040000780c */ /* 0x000fda0003f05270 */
[----:B------:R-:W-:Y:S05]  /*1f90*/  @P0 BRA `(.L_x_4213) ;  /* 0x0000000800b80947 */ /* 0x000fea0003800000 */
[----:B------:R-:W4:Y:S02]  /*1fa0*/  LDG.E.64 R4, desc[UR36][R4.64] ;  /* 0x0000002404047981 */ /* 0x000f24000c1e1b00 */
[----:B----4-:R0:W4:Y:S01]  /*1fb0*/  I2F.S64 R27, R4 ;  /* 0x00000004001b7312 */ /* 0x0101220000301400 */
[----:B------:R-:W-:Y:S05]  /*1fc0*/  BRA `(.L_x_4214) ;  /* 0x0000000c00087947 */ /* 0x000fea0003800000 */
.L_x_4216:
[----:B------:R-:W4:Y:S02]  /*1fd0*/  LDG.E R4, desc[UR36][R4.64] ;  /* 0x0000002404047981 */ /* 0x000f24000c1e1900 */
[----:B----4-:R-:W-:Y:S01]  /*1fe0*/  I2FP.F32.S32 R27, R4 ;  /* 0x00000004001b7245 */ /* 0x010fe20000201400 */
[----:B------:R-:W-:Y:S06]  /*1ff0*/  BRA `(.L_x_4214) ;  /* 0x0000000800fc7947 */ /* 0x000fec0003800000 */
.L_x_4215:
[----:B------:R-:W4:Y:S02]  /*2000*/  LDG.E.U16 R4, desc[UR36][R4.64] ;  /* 0x0000002404047981 */ /* 0x000f24000c1e1500 */
[----:B----4-:R0:W4:Y:S01]  /*2010*/  I2F.S16 R27, R4 ;  /* 0x00000004001b7306 */ /* 0x0101220000101400 */
[----:B------:R-:W-:Y:S05]  /*2020*/  BRA `(.L_x_4214) ;  /* 0x0000000800f07947 */ /* 0x000fea0003800000 */
.L_x_4210:
        /* <DEDUP_REMOVED lines=8> */
.L_x_4218:
[----:B------:R-:W4:Y:S02]  /*20b0*/  LDG.E.U16 R4, desc[UR36][R4.64] ;  /* 0x0000002404047981 */ /* 0x000f24000c1e1500 */
[----:B----4-:R-:W-:Y:S01]  /*20c0*/  HADD2.F32 R27, -RZ, R4.H0_H0 ;  /* 0x20000004ff1b7230 */ /* 0x010fe20000004100 */
[----:B------:R-:W-:Y:S06]  /*20d0*/  BRA `(.L_x_4214) ;  /* 0x0000000800c47947 */ /* 0x000fec0003800000 */
.L_x_4217:
        /* <DEDUP_REMOVED lines=8> */
.L_x_4220:
[----:B------:R-:W4:Y:S02]  /*2160*/  LDG.E.U16 R4, desc[UR36][R4.64] ;  /* 0x0000002404047981 */ /* 0x000f24000c1e1500 */
[----:B----4-:R-:W-:Y:S01]  /*2170*/  HADD2.F32 R27, -RZ, R4.H0_H0 ;  /* 0x20000004ff1b7230 */ /* 0x010fe20000004100 */
[----:B------:R-:W-:Y:S06]  /*2180*/  BRA `(.L_x_4214) ;  /* 0x0000000800987947 */ /* 0x000fec0003800000 */
.L_x_4219:
[----:B------:R-:W4:Y:S01]  /*2190*/  LDG.E.64 R4, desc[UR36][R4.64] ;  /* 0x0000002404047981 */ /* 0x000f22000c1e1b00 */
[----:B------:R-:W-:Y:S01]  /*21a0*/  UMOV UR4, 0xf0000000 ;  /* 0xf000000000047882 */ /* 0x000fe20000000000 */
[----:B------:R-:W-:Y:S01]  /*21b0*/  UMOV UR5, 0x380fffff ;  /* 0x380fffff00057882 */ /* 0x000fe20000000000 */
[----:B----4-:R-:W0:Y:S01]  /*21c0*/  F2F.F32.F64 R27, R4 ;  /* 0x00000004001b7310 */ /* 0x010e220000301000 */
[----:B------:R-:W-:-:S14]  /*21d0*/  DSETP.GEU.AND P0, PT, |R4|, UR4, PT ;  /* 0x0000000404007e2a */ /* 0x000fdc000bf0e200 */
[----:B0-----:R-:W-:Y:S01]  /*21e0*/  @!P0 FMUL R27, R27, 1.175494350822287508e-38 ;  /* 0x008000001b1b8820 */ /* 0x001fe20000400000 */
[----:B------:R-:W-:Y:S06]  /*21f0*/  BRA `(.L_x_4214) ;  /* 0x00000008007c7947 */ /* 0x000fec0003800000 */
.L_x_4209:
        /* <DEDUP_REMOVED lines=8> */
[----:B------:R-:W4:Y:S02]  /*2280*/  LDG.E.U8 R4, desc[UR36][R4.64] ;  /* 0x0000002404047981 */ /* 0x000f24000c1e1100 */
[----:B----4-:R-:W-:-:S04]  /*2290*/  ISETP.NE.AND P0, PT, R4, RZ, PT ;  /* 0x000000ff0400720c */ /* 0x010fc80003f05270 */
[----:B------:R-:W-:Y:S01]  /*22a0*/  FSEL R27, RZ, 1, !P0 ;  /* 0x3f800000ff1b7808 */ /* 0x000fe20004000000 */
[----:B------:R-:W-:Y:S08]  /*22b0*/  BRA `(.L_x_4214) ;  /* 0x00000008004c7947 */ /* 0x000ff00003800000 */
.L_x_4223:
[----:B------:R-:W4:Y:S01]  /*22c0*/  LDG.E.64 R4, desc[UR36][R4.64] ;  /* 0x0000002404047981 */ /* 0x000f22000c1e1b00 */
[----:B------:R-:W-:Y:S01]  /*22d0*/  UMOV UR4, 0xf0000000 ;  /* 0xf000000000047882 */ /* 0x000fe20000000000 */
[----:B------:R-:W-:Y:S01]  /*22e0*/  UMOV UR5, 0x380fffff ;  /* 0x380fffff00057882 */ /* 0x000fe20000000000 */
[----:B----4-:R-:W0:Y:S01]  /*22f0*/  F2F.F32.F64 R27, R4 ;  /* 0x00000004001b7310 */ /* 0x010e220000301000 */
[----:B------:R-:W-:-:S14]  /*2300*/  DSETP.GEU.AND P0, PT, |R4|, UR4, PT ;  /* 0x0000000404007e2a */ /* 0x000fdc000bf0e200 */
[----:B0-----:R-:W-:Y:S01]  /*2310*/  @!P0 FMUL R27, R27, 1.175494350822287508e-38 ;  /* 0x008000001b1b8820 */ /* 0x001fe20000400000 */
[----:B------:R-:W-:Y:S06]  /*2320*/  BRA `(.L_x_4214) ;  /* 0x0000000800307947 */ /* 0x000fec0003800000 */
.L_x_4222:
[----:B------:R-:W-:-:S13]  /*2330*/  ISETP.NE.AND P0, PT, R0, 0xf, PT ;  /* 0x0000000f0000780c */ /* 0x000fda0003f05270 */
[----:B------:R-:W-:Y:S05]  /*2340*/  @!P0 BRA `(.L_x_4224) ;  /* 0x0000000000948947 */ /* 0x000fea0003800000 */
[----:B------:R-:W-:-:S13]  /*2350*/  ISETP.NE.AND P0, PT, R0, 0x17, PT ;  /* 0x000000170000780c */ /* 0x000fda0003f05270 */
[----:B------:R-:W-:Y:S05]  /*2360*/  @!P0 BRA `(.L_x_4225) ;  /* 0x0000000000588947 */ /* 0x000fea0003800000 */
[----:B------:R-:W-:-:S13]  /*2370*/  ISETP.NE.AND P0, PT, R0, 0x18, PT ;  /* 0x000000180000780c */ /* 0x000fda0003f05270 */
[----:B------:R-:W-:Y:S05]  /*2380*/  @P0 BRA `(.L_x_4213) ;  /* 0x0000000400bc0947 */ /* 0x000fea0003800000 */
[----:B------:R-:W4:Y:S01]  /*2390*/  LDG.E.U8 R27, desc[UR36][R4.64] ;  /* 0x00000024041b7981 */ /* 0x000f22000c1e1100 */
[----:B------:R-:W-:Y:S02]  /*23a0*/  IMAD.MOV.U32 R8, RZ, RZ, -0x800000 ;  /* 0xff800000ff087424 */ /* 0x000fe400078e00ff */
[----:B----4-:R-:W-:-:S05]  /*23b0*/  IMAD.SHL.U32 R27, R27, 0x1000000, RZ ;  /* 0x010000001b1b7824 */ /* 0x010fca00078e00ff */
        /* <DEDUP_REMOVED lines=17> */
.L_x_4225:
[----:B------:R-:W4:Y:S02]  /*24d0*/  LDG.E.U8 R4, desc[UR36][R4.64] ;  /* 0x0000002404047981 */ /* 0x000f24000c1e1100 */
[----:B----4-:R-:W-:-:S05]  /*24e0*/  IMAD.SHL.U32 R0, R4, 0x2000000, RZ ;  /* 0x0200000004007824 */ /* 0x010fca00078e00ff */
        /* <DEDUP_REMOVED lines=11> */
.L_x_4224:
[----:B------:R-:W4:Y:S02]  /*25a0*/  LDG.E.U16 R4, desc[UR36][R4.64] ;  /* 0x0000002404047981 */ /* 0x000f24000c1e1500 */
[----:B----4-:R-:W-:Y:S01]  /*25b0*/  IMAD.U32 R27, R4, 0x10000, RZ ;  /* 0x00010000041b7824 */ /* 0x010fe200078e00ff */
[----:B------:R-:W-:Y:S06]  /*25c0*/  BRA `(.L_x_4214) ;  /* 0x0000000400887947 */ /* 0x000fec0003800000 */
.L_x_4221:
        /* <DEDUP_REMOVED lines=8> */
[----:B------:R-:W4:Y:S02]  /*2650*/  LDG.E.U16 R4, desc[UR36][R4.64] ;  /* 0x0000002404047981 */ /* 0x000f24000c1e1500 */
[----:B----4-:R-:W-:Y:S01]  /*2660*/  I2FP.F32.U32 R27, R4 ;  /* 0x00000004001b7245 */ /* 0x010fe20000201000 */
[----:B------:R-:W-:Y:S06]  /*2670*/  BRA `(.L_x_4214) ;  /* 0x00000004005c7947 */ /* 0x000fec0003800000 */
.L_x_4228:
[----:B------:R-:W4:Y:S01]  /*2680*/  LDG.E.U8 R3, desc[UR36][R4.64] ;  /* 0x0000002404037981 */ /* 0x000f22000c1e1100 */
[----:B------:R-:W-:Y:S01]  /*2690*/  IMAD.MOV.U32 R27, RZ, RZ, RZ ;  /* 0x000000ffff1b7224 */ /* 0x000fe200078e00ff */
[----:B----4-:R-:W-:-:S13]  /*26a0*/  ISETP.NE.AND P0, PT, R3, RZ, PT ;  /* 0x000000ff0300720c */ /* 0x010fda0003f05270 */
        /* <DEDUP_REMOVED lines=17> */
.L_x_4230:
[----:B------:R-:W-:Y:S05]  /*27c0*/  BSYNC B0 ;  /* 0x0000000000007941 */ /* 0x000fea0003800000 */
.L_x_4229:
[----:B------:R-:W-:Y:S01]  /*27d0*/  IMAD.SHL.U32 R3, R3, 0x100000, RZ ;  /* 0x0010000003037824 */ /* 0x000fe200078e00ff */
[----:B------:R-:W-:-:S04]  /*27e0*/  LEA R0, R0, 0x3b800000, 0x17 ;  /* 0x3b80000000007811 */ /* 0x000fc800078eb8ff */
[----:B------:R-:W-:Y:S01]  /*27f0*/  LOP3.LUT R27, R0, R3, R27, 0xfe, !PT ;  /* 0x00000003001b7212 */ /* 0x000fe200078efe1b */
[----:B------:R-:W-:Y:S06]  /*2800*/  BRA `(.L_x_4214) ;  /* 0x0000000000f87947 */ /* 0x000fec0003800000 */
.L_x_4227:
        /* <DEDUP_REMOVED lines=20> */
.L_x_4232:
[----:B------:R-:W-:Y:S05]  /*2950*/  BSYNC B0 ;  /* 0x0000000000007941 */ /* 0x000fea0003800000 */
.L_x_4231:
[----:B------:R-:W-:Y:S01]  /*2960*/  IMAD.SHL.U32 R3, R3, 0x200000, RZ ;  /* 0x0020000003037824 */ /* 0x000fe200078e00ff */
[----:B------:R-:W-:-:S04]  /*2970*/  LEA R0, R0, 0x37800000, 0x17 ;  /* 0x3780000000007811 */ /* 0x000fc800078eb8ff */
[----:B------:R-:W-:Y:S01]  /*2980*/  LOP3.LUT R27, R0, R3, R27, 0xfe, !PT ;  /* 0x00000003001b7212 */ /* 0x000fe200078efe1b */
[----:B------:R-:W-:Y:S06]  /*2990*/  BRA `(.L_x_4214) ;  /* 0x0000000000947947 */ /* 0x000fec0003800000 */
.L_x_4226:
[----:B------:R-:W-:-:S13]  /*29a0*/  ISETP.NE.AND P0, PT, R0, 0x1c, PT ;  /* 0x0000001c0000780c */ /* 0x000fda0003f05270 */
[----:B------:R-:W-:Y:S05]  /*29b0*/  @!P0 BRA `(.L_x_4233) ;  /* 0x0000000000848947 */ /* 0x000fea0003800000 */
[----:B------:R-:W-:-:S13]  /*29c0*/  ISETP.NE.AND P0, PT, R0, 0x1d, PT ;  /* 0x0000001d0000780c */ /* 0x000fda0003f05270 */
[----:B------:R-:W-:Y:S05]  /*29d0*/  @!P0 BRA `(.L_x_4234) ;  /* 0x0000000000708947 */ /* 0x000fea0003800000 */
[----:B------:R-:W-:-:S13]  /*29e0*/  ISETP.NE.AND P0, PT, R0, 0x2c, PT ;  /* 0x0000002c0000780c */ /* 0x000fda0003f05270 */
[----:B------:R-:W-:Y:S05]  /*29f0*/  @P0 BRA `(.L_x_4213) ;  /* 0x0000000000200947 */ /* 0x000fea0003800000 */
[----:B------:R-:W4:Y:S01]  /*2a00*/  LDG.E.U8 R4, desc[UR36][R4.64] ;  /* 0x0000002404047981 */ /* 0x000f22000c1e1100 */
[----:B------:R-:W-:Y:S01]  /*2a10*/  IMAD.MOV.U32 R27, RZ, RZ, 0x400000 ;  /* 0x00400000ff1b7424 */ /* 0x000fe200078e00ff */
[----:B----4-:R-:W-:-:S13]  /*2a20*/  ISETP.NE.AND P0, PT, R4, RZ, PT ;  /* 0x000000ff0400720c */ /* 0x010fda0003f05270 */
[----:B------:R-:W-:Y:S05]  /*2a30*/  @!P0 BRA `(.L_x_4214) ;  /* 0x00000000006c8947 */ /* 0x000fea0003800000 */
[----:B------:R-:W-:-:S13]  /*2a40*/  ISETP.NE.AND P0, PT, R4, 0xff, PT ;  /* 0x000000ff0400780c */ /* 0x000fda0003f05270 */
[----:B------:R-:W-:Y:S02]  /*2a50*/  @!P0 IMAD.MOV.U32 R27, RZ, RZ, 0x7f800001 ;  /* 0x7f800001ff1b8424 */ /* 0x000fe400078e00ff */
[----:B------:R-:W-:Y:S01]  /*2a60*/  @P0 IMAD.SHL.U32 R27, R4, 0x800000, RZ ;  /* 0x00800000041b0824 */ /* 0x000fe200078e00ff */
[----:B------:R-:W-:Y:S06]  /*2a70*/  BRA `(.L_x_4214) ;  /* 0x00000000005c7947 */ /* 0x000fec0003800000 */
.L_x_4213:
        /* <DEDUP_REMOVED lines=15> */
[----:B0123-5:R-:W-:Y:S05]  /*2b70*/  CALL.ABS.NOINC R14 ;  /* 0x000000000e007343 */ /* 0x02ffea0003c00000 */
.L_x_4235:
[----:B------:R-:W-:Y:S01]  /*2b80*/  IMAD.MOV.U32 R27, RZ, RZ, RZ ;  /* 0x000000ffff1b7224 */ /* 0x000fe200078e00ff */
[----:B------:R-:W-:Y:S06]  /*2b90*/  BRA `(.L_x_4214) ;  /* 0x0000000000147947 */ /* 0x000fec0003800000 */
.L_x_4234:
[----:B------:R-:W4:Y:S02]  /*2ba0*/  LDG.E.64 R4, desc[UR36][R4.64] ;  /* 0x0000002404047981 */ /* 0x000f24000c1e1b00 */
[----:B----4-:R0:W4:Y:S01]  /*2bb0*/  I2F.U64 R27, R4 ;  /* 0x00000004001b7312 */ /* 0x0101220000301000 */
[----:B------:R-:W-:Y:S05]  /*2bc0*/  BRA `(.L_x_4214) ;  /* 0x0000000000087947 */ /* 0x000fea0003800000 */
.L_x_4233:
[----:B------:R-:W4:Y:S02]  /*2bd0*/  LDG.E R4, desc[UR36][R4.64] ;  /* 0x0000002404047981 */ /* 0x000f24000c1e1900 */
[----:B----4-:R-:W-:-:S07]  /*2be0*/  I2FP.F32.U32 R27, R4 ;  /* 0x00000004001b7245 */ /* 0x010fce0000201000 */
.L_x_4214:
[----:B------:R-:W-:Y:S05]  /*2bf0*/  BSYNC B6 ;  /* 0x0000000000067941 */ /* 0x000fea0003800000 */
.L_x_4208:
[----:B0-----:R-:W0:Y:S01]  /*2c00*/  LDC.64 R4, c[0x0][0x228] ;  /* 0x00008a00ff047b82 */ /* 0x001e220000000a00 */
        /* <DEDUP_REMOVED lines=19> */
.L_x_4240:
[----:B------:R-:W2:Y:S02]  /*2d40*/  LDG.E.U8 R4, desc[UR36][R4.64] ;  /* 0x0000002404047981 */ /* 0x000ea4000c1e1100 */
[----:B--2---:R-:W-:Y:S01]  /*2d50*/  I2FP.F32.U32 R22, R4 ;  /* 0x0000000400167245 */ /* 0x004fe20000201000 */
[----:B------:R-:W-:Y:S06]  /*2d60*/  BRA `(.L_x_4242) ;  /* 0x0000000c002c7947 */ /* 0x000fec0003800000 */
.L_x_4239:
        /* <DEDUP_REMOVED lines=9> */
.L_x_4244:
[----:B------:R-:W2:Y:S02]  /*2e00*/  LDG.E R4, desc[UR36][R4.64] ;  /* 0x0000002404047981 */ /* 0x000ea4000c1e1900 */
[----:B--2---:R-:W-:Y:S01]  /*2e10*/  I2FP.F32.S32 R22, R4 ;  /* 0x0000000400167245 */ /* 0x004fe20000201400 */
[----:B------:R-:W-:Y:S06]  /*2e20*/  BRA `(.L_x_4242) ;  /* 0x0000000800fc7947 */ /* 0x000fec0003800000 */
.L_x_4243:
[----:B------:R-:W2:Y:S02]  /*2e30*/  LDG.E.U16 R4, desc[UR36][R4.64] ;  /* 0x0000002404047981 */ /* 0x000ea4000c1e1500 */
[----:B--2---:R0:W2:Y:S01]  /*2e40*/  I2F.S16 R22, R4 ;  /* 0x0000000400167306 */ /* 0x0040a20000101400 */
[----:B------:R-:W-:Y:S05]  /*2e50*/  BRA `(.L_x_4242) ;  /* 0x0000000800f07947 */ /* 0x000fea0003800000 */
.L_x_4238:
        /* <DEDUP_REMOVED lines=8> */
.L_x_4246:
[----:B------:R-:W2:Y:S02]  /*2ee0*/  LDG.E.U16 R4, desc[UR36][R4.64] ;  /* 0x0000002404047981 */ /* 0x000ea4000c1e1500 */
[----:B--2---:R-:W-:Y:S01]  /*2ef0*/  HADD2.F32 R22, -RZ, R4.H0_H0 ;  /* 0x20000004ff167230 */ /* 0x004fe20000004100 */
[----:B------:R-:W-:Y:S06]  /*2f00*/  BRA `(.L_x_4242) ;  /* 0x0000000800c47947 */ /* 0x000fec0003800000 */
.L_x_4245:
        /* <DEDUP_REMOVED lines=8> */
.L_x_4248:
[----:B------:R-:W2:Y:S02]  /*2f90*/  LDG.E.U16 R4, desc[UR36][R4.64] ;  /* 0x0000002404047981 */ /* 0x000ea4000c1e1500 */
[----:B--2---:R-:W-:Y:S01]  /*2fa0*/  HADD2.F32 R22, -RZ, R4.H0_H0 ;  /* 0x20000004ff167230 */ /* 0x004fe20000004100 */
[----:B------:R-:W-:Y:S06]  /*2fb0*/  BRA `(.L_x_4242) ;  /* 0x0000000800987947 */ /* 0x000fec0003800000 */
.L_x_4247:
[----:B------:R-:W2:Y:S01]  /*2fc0*/  LDG.E.64 R4, desc[UR36][R4.64] ;  /* 0x0000002404047981 */ /* 0x000ea2000c1e1b00 */
[----:B------:R-:W-:Y:S01]  /*2fd0*/  UMOV UR4, 0xf0000000 ;  /* 0xf000000000047882 */ /* 0x000fe20000000000 */
[----:B------:R-:W-:Y:S01]  /*2fe0*/  UMOV UR5, 0x380fffff ;  /* 0x380fffff00057882 */ /* 0x000fe20000000000 */
[----:B--2---:R-:W0:Y:S01]  /*2ff0*/  F2F.F32.F64 R22, R4 ;  /* 0x0000000400167310 */ /* 0x004e220000301000 */
[----:B------:R-:W-:-:S14]  /*3000*/  DSETP.GEU.AND P0, PT, |R4|, UR4, PT ;  /* 0x0000000404007e2a */ /* 0x000fdc000bf0e200 */
[----:B0-----:R-:W-:Y:S01]  /*3010*/  @!P0 FMUL R22, R22, 1.175494350822287508e-38 ;  /* 0x0080000016168820 */ /* 0x001fe20000400000 */
[----:B------:R-:W-:Y:S06]  /*3020*/  BRA `(.L_x_4242) ;  /* 0x00000008007c7947 */ /* 0x000fec0003800000 */
.L_x_4237:
        /* <DEDUP_REMOVED lines=12> */
.L_x_4251:
[----:B------:R-:W2:Y:S01]  /*30f0*/  LDG.E.64 R4, desc[UR36][R4.64] ;  /* 0x0000002404047981 */ /* 0x000ea2000c1e1b00 */
[----:B------:R-:W-:Y:S01]  /*3100*/  UMOV UR4, 0xf0000000 ;  /* 0xf000000000047882 */ /* 0x000fe20000000000 */
[----:B------:R-:W-:Y:S01]  /*3110*/  UMOV UR5, 0x380fffff ;  /* 0x380fffff00057882 */ /* 0x000fe20000000000 */
[----:B--2---:R-:W0:Y:S01]  /*3120*/  F2F.F32.F64 R22, R4 ;  /* 0x0000000400167310 */ /* 0x004e220000301000 */
[----:B------:R-:W-:-:S14]  /*3130*/  DSETP.GEU.AND P0, PT, |R4|, UR4, PT ;  /* 0x0000000404007e2a */ /* 0x000fdc000bf0e200 */
[----:B0-----:R-:W-:Y:S01]  /*3140*/  @!P0 FMUL R22, R22, 1.175494350822287508e-38 ;  /* 0x0080000016168820 */ /* 0x001fe20000400000 */
[----:B------:R-:W-:Y:S06]  /*3150*/  BRA `(.L_x_4242) ;  /* 0x0000000800307947 */ /* 0x000fec0003800000 */
.L_x_4250:
        /* <DEDUP_REMOVED lines=26> */
.L_x_4253:
        /* <DEDUP_REMOVED lines=13> */
.L_x_4252:
[----:B------:R-:W2:Y:S02]  /*33d0*/  LDG.E.U16 R4, desc[UR36][R4.64] ;  /* 0x0000002404047981 */ /* 0x000ea4000c1e1500 */
[----:B--2---:R-:W-:Y:S01]  /*33e0*/  IMAD.U32 R22, R4, 0x10000, RZ ;  /* 0x0001000004167824 */ /* 0x004fe200078e00ff */
[----:B------:R-:W-:Y:S06]  /*33f0*/  BRA `(.L_x_4242) ;  /* 0x0000000400887947 */ /* 0x000fec0003800000 */
.L_x_4249:
        /* <DEDUP_REMOVED lines=11> */
.L_x_4256:
        /* <DEDUP_REMOVED lines=20> */
.L_x_4258:
[----:B------:R-:W-:Y:S05]  /*35f0*/  BSYNC B0 ;  /* 0x0000000000007941 */ /* 0x000fea0003800000 */
.L_x_4257:
[----:B------:R-:W-:Y:S01]  /*3600*/  IMAD.SHL.U32 R3, R3, 0x100000, RZ ;  /* 0x0010000003037824 */ /* 0x000fe200078e00ff */
[----:B------:R-:W-:-:S04]  /*3610*/  LEA R5, R0, 0x3b800000, 0x17 ;  /* 0x3b80000000057811 */ /* 0x000fc800078eb8ff */
[----:B------:R-:W-:Y:S01]  /*3620*/  LOP3.LUT R22, R5, R3, R22, 0xfe, !PT ;  /* 0x0000000305167212 */ /* 0x000fe200078efe16 */
[----:B------:R-:W-:Y:S06]  /*3630*/  BRA `(.L_x_4242) ;  /* 0x0000000000f87947 */ /* 0x000fec0003800000 */
.L_x_4255:
        /* <DEDUP_REMOVED lines=20> */
.L_x_4260:
[----:B------:R-:W-:Y:S05]  /*3780*/  BSYNC B0 ;  /* 0x0000000000007941 */ /* 0x000fea0003800000 */
.L_x_4259:
[----:B------:R-:W-:Y:S01]  /*3790*/  IMAD.SHL.U32 R3, R3, 0x200000, RZ ;  /* 0x0020000003037824 */ /* 0x000fe200078e00ff */
[----:B------:R-:W-:-:S04]  /*37a0*/  LEA R5, R0, 0x37800000, 0x17 ;  /* 0x3780000000057811 */ /* 0x000fc800078eb8ff */
[----:B------:R-:W-:Y:S01]  /*37b0*/  LOP3.LUT R22, R5, R3, R22, 0xfe, !PT ;  /* 0x0000000305167212 */ /* 0x000fe200078efe16 */
[----:B------:R-:W-:Y:S06]  /*37c0*/  BRA `(.L_x_4242) ;  /* 0x0000000000947947 */ /* 0x000fec0003800000 */
.L_x_4254:
        /* <DEDUP_REMOVED lines=14> */
.L_x_4241:
        /* <DEDUP_REMOVED lines=15> */
[----:B012345:R-:W-:Y:S05]  /*39a0*/  CALL.ABS.NOINC R14 ;  /* 0x000000000e007343 */ /* 0x03ffea0003c00000 */
.L_x_4263:
[----:B------:R-:W-:Y:S01]  /*39b0*/  IMAD.MOV.U32 R22, RZ, RZ, RZ ;  /* 0x000000ffff167224 */ /* 0x000fe200078e00ff */
[----:B------:R-:W-:Y:S06]  /*39c0*/  BRA `(.L_x_4242) ;  /* 0x0000000000147947 */ /* 0x000fec0003800000 */
.L_x_4262:
[----:B------:R-:W2:Y:S02]  /*39d0*/  LDG.E.64 R22, desc[UR36][R4.64] ;  /* 0x0000002404167981 */ /* 0x000ea4000c1e1b00 */
[----:B--2---:R0:W2:Y:S01]  /*39e0*/  I2F.U64 R22, R22 ;  /* 0x0000001600167312 */ /* 0x0040a20000301000 */
[----:B------:R-:W-:Y:S05]  /*39f0*/  BRA `(.L_x_4242) ;  /* 0x0000000000087947 */ /* 0x000fea0003800000 */
.L_x_4261:
[----:B------:R-:W2:Y:S02]  /*3a00*/  LDG.E R4, desc[UR36][R4.64] ;  /* 0x0000002404047981 */ /* 0x000ea4000c1e1900 */
[----:B--2---:R-:W-:-:S07]  /*3a10*/  I2FP.F32.U32 R22, R4 ;  /* 0x0000000400167245 */ /* 0x004fce0000201000 */
.L_x_4242:
[----:B------:R-:W-:Y:S05]  /*3a20*/  BSYNC B6 ;  /* 0x0000000000067941 */ /* 0x000fea0003800000 */
.L_x_4236:
[----:B------:R-:W-:-:S07]  /*3a30*/  VIADD R16, R16, 0x80 ;  /* 0x0000008010107836 */ /* 0x000fce0000000000 */
.L_x_4207:
[----:B------:R-:W-:Y:S05]  /*3a40*/  BSYNC B7 ;  /* 0x0000000000077941 */ /* 0x000fea0003800000 */
.L_x_4206:
[----:B------:R-:W-:Y:S01]  /*3a50*/  ISETP.GE.AND P0, PT, R16, R17, PT ;  /* 0x000000111000720c */ /* 0x000fe20003f06270 */
[----:B------:R-:W-:Y:S01]  /*3a60*/  BSSY B7, `(.L_x_4264) ;  /* 0x00001cd000077945 */ /* 0x000fe20003800000 */
[----:B------:R-:W-:Y:S01]  /*3a70*/  IMAD.MOV.U32 R18, RZ, RZ, RZ ;  /* 0x000000ffff127224 */ /* 0x000fe200078e00ff */
[----:B------:R-:W-:-:S10]  /*3a80*/  CS2R R24, SRZ ;  /* 0x0000000000187805 */ /* 0x000fd4000001ff00 */
[----:B------:R-:W-:Y:S05]  /*3a90*/  @P0 BRA `(.L_x_4265) ;  /* 0x0000001c00240947 */ /* 0x000fea0003800000 */
[----:B0---4-:R-:W0:Y:S01]  /*3aa0*/  LDC.64 R4, c[0x0][0x220] ;  /* 0x00008800ff047b82 */ /* 0x011e220000000a00 */
        /* <DEDUP_REMOVED lines=20> */
.L_x_4270:
[----:B------:R-:W4:Y:S02]  /*3bf0*/  LDG.E.U8 R4, desc[UR36][R4.64] ;  /* 0x0000002404047981 */ /* 0x000f24000c1e1100 */
[----:B----4-:R-:W-:Y:S01]  /*3c00*/  I2FP.F32.U32 R25, R4 ;  /* 0x0000000400197245 */ /* 0x010fe20000201000 */
[----:B------:R-:W-:Y:S06]  /*3c10*/  BRA `(.L_x_4272) ;  /* 0x0000000c002c7947 */ /* 0x000fec0003800000 */
.L_x_4269:
        /* <DEDUP_REMOVED lines=9> */
.L_x_4274:
[----:B------:R-:W4:Y:S02]  /*3cb0*/  LDG.E R4, desc[UR36][R4.64] ;  /* 0x0000002404047981 */ /* 0x000f24000c1e1900 */
[----:B----4-:R-:W-:Y:S01]  /*3cc0*/  I2FP.F32.S32 R25, R4 ;  /* 0x0000000400197245 */ /* 0x010fe20000201400 */
[----:B------:R-:W-:Y:S06]  /*3cd0*/  BRA `(.L_x_4272) ;  /* 0x0000000800fc7947 */ /* 0x000fec0003800000 */
.L_x_4273:
[----:B------:R-:W4:Y:S02]  /*3ce0*/  LDG.E.U16 R4, desc[UR36][R4.64] ;  /* 0x0000002404047981 */ /* 0x000f24000c1e1500 */
[----:B----4-:R0:W4:Y:S01]  /*3cf0*/  I2F.S16 R25, R4 ;  /* 0x0000000400197306 */ /* 0x0101220000101400 */
[----:B------:R-:W-:Y:S05]  /*3d00*/  BRA `(.L_x_4272) ;  /* 0x0000000800f07947 */ /* 0x000fea0003800000 */
.L_x_4268:
        /* <DEDUP_REMOVED lines=8> */
.L_x_4276:
[----:B------:R-:W4:Y:S02]  /*3d90*/  LDG.E.U16 R4, desc[UR36][R4.64] ;  /* 0x0000002404047981 */ /* 0x000f24000c1e1500 */
[----:B----4-:R-:W-:Y:S01]  /*3da0*/  HADD2.F32 R25, -RZ, R4.H0_H0 ;  /* 0x20000004ff197230 */ /* 0x010fe20000004100 */
[----:B------:R-:W-:Y:S06]  /*3db0*/  BRA `(.L_x_4272) ;  /* 0x0000000800c47947 */ /* 0x000fec0003800000 */
.L_x_4275:
        /* <DEDUP_REMOVED lines=8> */
.L_x_4278:
[----:B------:R-:W4:Y:S02]  /*3e40*/  LDG.E.U16 R4, desc[UR36][R4.64] ;  /* 0x0000002404047981 */ /* 0x000f24000c1e1500 */
[----:B----4-:R-:W-:Y:S01]  /*3e50*/  HADD2.F32 R25, -RZ, R4.H0_H0 ;  /* 0x20000004ff197230 */ /* 0x010fe20000004100 */
[----:B------:R-:W-:Y:S06]  /*3e60*/  BRA `(.L_x_4272) ;  /* 0x0000000800987947 */ /* 0x000fec0003800000 */
.L_x_4277:
[----:B------:R-:W4:Y:S01]  /*3e70*/  LDG.E.64 R4, desc[UR36][R4.64] ;  /* 0x0000002404047981 */ /* 0x000f22000c1e1b00 */
[----:B------:R-:W-:Y:S01]  /*3e80*/  UMOV UR4, 0xf0000000 ;  /* 0xf000000000047882 */ /* 0x000fe20000000000 */
[----:B------:R-:W-:Y:S01]  /*3e90*/  UMOV UR5, 0x380fffff ;  /* 0x380fffff00057882 */ /* 0x000fe20000000000 */
[----:B----4-:R-:W0:Y:S01]  /*3ea0*/  F2F.F32.F64 R25, R4 ;  /* 0x0000000400197310 */ /* 0x010e220000301000 */
[----:B------:R-:W-:-:S14]  /*3eb0*/  DSETP.GEU.AND P0, PT, |R4|, UR4, PT ;  /* 0x0000000404007e2a */ /* 0x000fdc000bf0e200 */
[----:B0-----:R-:W-:Y:S01]  /*3ec0*/  @!P0 FMUL R25, R25, 1.175494350822287508e-38 ;  /* 0x0080000019198820 */ /* 0x001fe20000400000 */
[----:B------:R-:W-:Y:S06]  /*3ed0*/  BRA `(.L_x_4272) ;  /* 0x00000008007c7947 */ /* 0x000fec0003800000 */
.L_x_4267:
        /* <DEDUP_REMOVED lines=12> */
.L_x_4281:
[----:B------:R-:W4:Y:S01]  /*3fa0*/  LDG.E.64 R4, desc[UR36][R4.64] ;  /* 0x0000002404047981 */ /* 0x000f22000c1e1b00 */
[----:B------:R-:W-:Y:S01]  /*3fb0*/  UMOV UR4, 0xf0000000 ;  /* 0xf000000000047882 */ /* 0x000fe20000000000 */
[----:B------:R-:W-:Y:S01]  /*3fc0*/  UMOV UR5, 0x380fffff ;  /* 0x380fffff00057882 */ /* 0x000fe20000000000 */
[----:B----4-:R-:W0:Y:S01]  /*3fd0*/  F2F.F32.F64 R25, R4 ;  /* 0x0000000400197310 */ /* 0x010e220000301000 */
[----:B------:R-:W-:-:S14]  /*3fe0*/  DSETP.GEU.AND P0, PT, |R4|, UR4, PT ;  /* 0x0000000404007e2a */ /* 0x000fdc000bf0e200 */
[----:B0-----:R-:W-:Y:S01]  /*3ff0*/  @!P0 FMUL R25, R25, 1.175494350822287508e-38 ;  /* 0x0080000019198820 */ /* 0x001fe20000400000 */
[----:B------:R-:W-:Y:S06]  /*4000*/  BRA `(.L_x_4272) ;  /* 0x0000000800307947 */ /* 0x000fec0003800000 */
.L_x_4280:
        /* <DEDUP_REMOVED lines=26> */
.L_x_4283:
        /* <DEDUP_REMOVED lines=13> */
.L_x_4282:
[----:B------:R-:W4:Y:S02]  /*4280*/  LDG.E.U16 R4, desc[UR36][R4.64] ;  /* 0x0000002404047981 */ /* 0x000f24000c1e1500 */
[----:B----4-:R-:W-:Y:S01]  /*4290*/  IMAD.U32 R25, R4, 0x10000, RZ ;  /* 0x0001000004197824 */ /* 0x010fe200078e00ff */
[----:B------:R-:W-:Y:S06]  /*42a0*/  BRA `(.L_x_4272) ;  /* 0x0000000400887947 */ /* 0x000fec0003800000 */
.L_x_4279:
        /* <DEDUP_REMOVED lines=11> */
.L_x_4286:
        /* <DEDUP_REMOVED lines=20> */
.L_x_4288:
[----:B------:R-:W-:Y:S05]  /*44a0*/  BSYNC B0 ;  /* 0x0000000000007941 */ /* 0x000fea0003800000 */
.L_x_4287:
[----:B------:R-:W-:Y:S01]  /*44b0*/  IMAD.SHL.U32 R3, R3, 0x100000, RZ ;  /* 0x0010000003037824 */ /* 0x000fe200078e00ff */
[----:B------:R-:W-:-:S04]  /*44c0*/  LEA R0, R0, 0x3b800000, 0x17 ;  /* 0x3b80000000007811 */ /* 0x000fc800078eb8ff */
[----:B------:R-:W-:Y:S01]  /*44d0*/  LOP3.LUT R25, R0, R3, R25, 0xfe, !PT ;  /* 0x0000000300197212 */ /* 0x000fe200078efe19 */
[----:B------:R-:W-:Y:S06]  /*44e0*/  BRA `(.L_x_4272) ;  /* 0x0000000000f87947 */ /* 0x000fec0003800000 */
.L_x_4285:
        /* <DEDUP_REMOVED lines=20> */
.L_x_4290:
[----:B------:R-:W-:Y:S05]  /*4630*/  BSYNC B0 ;  /* 0x0000000000007941 */ /* 0x000fea0003800000 */
.L_x_4289:
[----:B------:R-:W-:Y:S01]  /*4640*/  IMAD.SHL.U32 R3, R3, 0x200000, RZ ;  /* 0x0020000003037824 */ /* 0x000fe200078e00ff */
[----:B------:R-:W-:-:S04]  /*4650*/  LEA R0, R0, 0x37800000, 0x17 ;  /* 0x3780000000007811 */ /* 0x000fc800078eb8ff */
[----:B------:R-:W-:Y:S01]  /*4660*/  LOP3.LUT R25, R0, R3, R25, 0xfe, !PT ;  /* 0x0000000300197212 */ /* 0x000fe200078efe19 */
[----:B------:R-:W-:Y:S06]  /*4670*/  BRA `(.L_x_4272) ;  /* 0x0000000000947947 */ /* 0x000fec0003800000 */
.L_x_4284:
        /* <DEDUP_REMOVED lines=14> */
.L_x_4271:
        /* <DEDUP_REMOVED lines=16> */
.L_x_4293:
[----:B------:R-:W-:Y:S01]  /*4860*/  IMAD.MOV.U32 R25, RZ, RZ, RZ ;  /* 0x000000ffff197224 */ /* 0x000fe200078e00ff */
[----:B------:R-:W-:Y:S06]  /*4870*/  BRA `(.L_x_4272) ;  /* 0x0000000000147947 */ /* 0x000fec0003800000 */
.L_x_4292:
[----:B------:R-:W4:Y:S02]  /*4880*/  LDG.E.64 R4, desc[UR36][R4.64] ;  /* 0x0000002404047981 */ /* 0x000f24000c1e1b00 */
[----:B----4-:R0:W4:Y:S01]  /*4890*/  I2F.U64 R25, R4 ;  /* 0x0000000400197312 */ /* 0x0101220000301000 */
[----:B------:R-:W-:Y:S05]  /*48a0*/  BRA `(.L_x_4272) ;  /* 0x0000000000087947 */ /* 0x000fea0003800000 */
.L_x_4291:
[----:B------:R-:W4:Y:S02]  /*48b0*/  LDG.E R4, desc[UR36][R4.64] ;  /* 0x0000002404047981 */ /* 0x000f24000c1e1900 */
[----:B----4-:R-:W-:-:S07]  /*48c0*/  I2FP.F32.U32 R25, R4 ;  /* 0x0000000400197245 */ /* 0x010fce0000201000 */
.L_x_4272:
[----:B------:R-:W-:Y:S05]  /*48d0*/  BSYNC B6 ;  /* 0x0000000000067941 */ /* 0x000fea0003800000 */
.L_x_4266:
[----:B------:R-:W1:Y:S01]  /*48e0*/  LDC.U8 R3, c[0x0][0x235] ;  /* 0x00008d40ff037b82 */ /* 0x000e620000000000 */
[----:B------:R-:W-:Y:S01]  /*48f0*/  ULDC UR4, c[0x0][0x23c] ;  /* 0x00008f0000047ab9 */ /* 0x000fe20000000800 */
[----:B------:R-:W-:Y:S01]  /*4900*/  BSSY B6, `(.L_x_4294) ;  /* 0x00000e1000067945 */ /* 0x000fe20003800000 */
        /* <DEDUP_REMOVED lines=18> */
.L_x_4298:
[----:B------:R-:W2:Y:S02]  /*4a30*/  LDG.E.U8 R4, desc[UR36][R4.64] ;  /* 0x0000002404047981 */ /* 0x000ea4000c1e1100 */
[----:B--2---:R-:W-:Y:S01]  /*4a40*/  I2FP.F32.U32 R24, R4 ;  /* 0x0000000400187245 */ /* 0x004fe20000201000 */
[----:B------:R-:W-:Y:S06]  /*4a50*/  BRA `(.L_x_4300) ;  /* 0x0000000c002c7947 */ /* 0x000fec0003800000 */
.L_x_4297:
        /* <DEDUP_REMOVED lines=9> */
.L_x_4302:
[----:B------:R-:W2:Y:S02]  /*4af0*/  LDG.E R4, desc[UR36][R4.64] ;  /* 0x0000002404047981 */ /* 0x000ea4000c1e1900 */
[----:B--2---:R-:W-:Y:S01]  /*4b00*/  I2FP.F32.S32 R24, R4 ;  /* 0x0000000400187245 */ /* 0x004fe20000201400 */
[----:B------:R-:W-:Y:S06]  /*4b10*/  BRA `(.L_x_4300) ;  /* 0x0000000800fc7947 */ /* 0x000fec0003800000 */
.L_x_4301:
[----:B------:R-:W2:Y:S02]  /*4b20*/  LDG.E.U16 R4, desc[UR36][R4.64] ;  /* 0x0000002404047981 */ /* 0x000ea4000c1e1500 */
[----:B--2---:R0:W1:Y:S01]  /*4b30*/  I2F.S16 R24, R4 ;  /* 0x0000000400187306 */ /* 0x0040620000101400 */
[----:B------:R-:W-:Y:S05]  /*4b40*/  BRA `(.L_x_4300) ;  /* 0x0000000800f07947 */ /* 0x000fea0003800000 */
.L_x_4296:
        /* <DEDUP_REMOVED lines=8> */
.L_x_4304:
[----:B------:R-:W2:Y:S02]  /*4bd0*/  LDG.E.U16 R4, desc[UR36][R4.64] ;  /* 0x0000002404047981 */ /* 0x000ea4000c1e1500 */
[----:B--2---:R-:W-:Y:S01]  /*4be0*/  HADD2.F32 R24, -RZ, R4.H0_H0 ;  /* 0x20000004ff187230 */ /* 0x004fe20000004100 */
[----:B------:R-:W-:Y:S06]  /*4bf0*/  BRA `(.L_x_4300) ;  /* 0x0000000800c47947 */ /* 0x000fec0003800000 */
.L_x_4303:
        /* <DEDUP_REMOVED lines=8> */
.L_x_4306:
[----:B------:R-:W2:Y:S02]  /*4c80*/  LDG.E.U16 R4, desc[UR36][R4.64] ;  /* 0x0000002404047981 */ /* 0x000ea4000c1e1500 */
[----:B--2---:R-:W-:Y:S01]  /*4c90*/  HADD2.F32 R24, -RZ, R4.H0_H0 ;  /* 0x20000004ff187230 */ /* 0x004fe20000004100 */
[----:B------:R-:W-:Y:S06]  /*4ca0*/  BRA `(.L_x_4300) ;  /* 0x0000000800987947 */ /* 0x000fec0003800000 */
.L_x_4305:
[----:B------:R-:W2:Y:S01]  /*4cb0*/  LDG.E.64 R4, desc[UR36][R4.64] ;  /* 0x0000002404047981 */ /* 0x000ea2000c1e1b00 */
[----:B------:R-:W-:Y:S01]  /*4cc0*/  UMOV UR4, 0xf0000000 ;  /* 0xf000000000047882 */ /* 0x000fe20000000000 */
[----:B------:R-:W-:Y:S01]  /*4cd0*/  UMOV UR5, 0x380fffff ;  /* 0x380fffff00057882 */ /* 0x000fe20000000000 */
[----:B--2---:R-:W0:Y:S01]  /*4ce0*/  F2F.F32.F64 R24, R4 ;  /* 0x0000000400187310 */ /* 0x004e220000301000 */
[----:B------:R-:W-:-:S14]  /*4cf0*/  DSETP.GEU.AND P0, PT, |R4|, UR4, PT ;  /* 0x0000000404007e2a */ /* 0x000fdc000bf0e200 */
[----:B0-----:R-:W-:Y:S01]  /*4d00*/  @!P0 FMUL R24, R24, 1.175494350822287508e-38 ;  /* 0x0080000018188820 */ /* 0x001fe20000400000 */
[----:B------:R-:W-:Y:S06]  /*4d10*/  BRA `(.L_x_4300) ;  /* 0x00000008007c7947 */ /* 0x000fec0003800000 */
.L_x_4295:
        /* <DEDUP_REMOVED lines=12> */
.L_x_4309:
[----:B------:R-:W2:Y:S01]  /*4de0*/  LDG.E.64 R4, desc[UR36][R4.64] ;  /* 0x0000002404047981 */ /* 0x000ea2000c1e1b00 */
[----:B------:R-:W-:Y:S01]  /*4df0*/  UMOV UR4, 0xf0000000 ;  /* 0xf000000000047882 */ /* 0x000fe20000000000 */
[----:B------:R-:W-:Y:S01]  /*4e00*/  UMOV UR5, 0x380fffff ;  /* 0x380fffff00057882 */ /* 0x000fe20000000000 */
[----:B--2---:R-:W0:Y:S01]  /*4e10*/  F2F.F32.F64 R24, R4 ;  /* 0x0000000400187310 */ /* 0x004e220000301000 */
[----:B------:R-:W-:-:S14]  /*4e20*/  DSETP.GEU.AND P0, PT, |R4|, UR4, PT ;  /* 0x0000000404007e2a */ /* 0x000fdc000bf0e200 */
[----:B0-----:R-:W-:Y:S01]  /*4e30*/  @!P0 FMUL R24, R24, 1.175494350822287508e-38 ;  /* 0x0080000018188820 */ /* 0x001fe20000400000 */
[----:B------:R-:W-:Y:S06]  /*4e40*/  BRA `(.L_x_4300) ;  /* 0x0000000800307947 */ /* 0x000fec0003800000 */
.L_x_4308:
        /* <DEDUP_REMOVED lines=26> */
.L_x_4311:
        /* <DEDUP_REMOVED lines=13> */
.L_x_4310:
[----:B------:R-:W2:Y:S02]  /*50c0*/  LDG.E.U16 R4, desc[UR36][R4.64] ;  /* 0x0000002404047981 */ /* 0x000ea4000c1e1500 */
[----:B--2---:R-:W-:Y:S01]  /*50d0*/  IMAD.U32 R24, R4, 0x10000, RZ ;  /* 0x0001000004187824 */ /* 0x004fe200078e00ff */
[----:B------:R-:W-:Y:S06]  /*50e0*/  BRA `(.L_x_4300) ;  /* 0x0000000400887947 */ /* 0x000fec0003800000 */
.L_x_4307:
        /* <DEDUP_REMOVED lines=11> */
.L_x_4314:
        /* <DEDUP_REMOVED lines=20> */
.L_x_4316:
[----:B------:R-:W-:Y:S05]  /*52e0*/  BSYNC B0 ;  /* 0x0000000000007941 */ /* 0x000fea0003800000 */
.L_x_4315:
[----:B------:R-:W-:Y:S01]  /*52f0*/  IMAD.SHL.U32 R3, R3, 0x100000, RZ ;  /* 0x0010000003037824 */ /* 0x000fe200078e00ff */
[----:B------:R-:W-:-:S04]  /*5300*/  LEA R5, R0, 0x3b800000, 0x17 ;  /* 0x3b80000000057811 */ /* 0x000fc800078eb8ff */
[----:B------:R-:W-:Y:S01]  /*5310*/  LOP3.LUT R24, R5, R3, R24, 0xfe, !PT ;  /* 0x0000000305187212 */ /* 0x000fe200078efe18 */
[----:B------:R-:W-:Y:S06]  /*5320*/  BRA `(.L_x_4300) ;  /* 0x0000000000f87947 */ /* 0x000fec0003800000 */
.L_x_4313:
        /* <DEDUP_REMOVED lines=20> */
.L_x_4318:
[----:B------:R-:W-:Y:S05]  /*5470*/  BSYNC B0 ;  /* 0x0000000000007941 */ /* 0x000fea0003800000 */
.L_x_4317:
[----:B------:R-:W-:Y:S01]  /*5480*/  IMAD.SHL.U32 R3, R3, 0x200000, RZ ;  /* 0x0020000003037824 */ /* 0x000fe200078e00ff */
[----:B------:R-:W-:-:S04]  /*5490*/  LEA R5, R0, 0x37800000, 0x17 ;  /* 0x3780000000057811 */ /* 0x000fc800078eb8ff */
[----:B------:R-:W-:Y:S01]  /*54a0*/  LOP3.LUT R24, R5, R3, R24, 0xfe, !PT ;  /* 0x0000000305187212 */ /* 0x000fe200078efe18 */
[----:B------:R-:W-:Y:S06]  /*54b0*/  BRA `(.L_x_4300) ;  /* 0x0000000000947947 */ /* 0x000fec0003800000 */
.L_x_4312:
        /* <DEDUP_REMOVED lines=14> */
.L_x_4299:
        /* <DEDUP_REMOVED lines=16> */
.L_x_4321:
[----:B------:R-:W-:Y:S01]  /*56a0*/  IMAD.MOV.U32 R24, RZ, RZ, RZ ;  /* 0x000000ffff187224 */ /* 0x000fe200078e00ff */
[----:B------:R-:W-:Y:S06]  /*56b0*/  BRA `(.L_x_4300) ;  /* 0x0000000000147947 */ /* 0x000fec0003800000 */
.L_x_4320:
[----:B------:R-:W2:Y:S02]  /*56c0*/  LDG.E.64 R4, desc[UR36][R4.64] ;  /* 0x0000002404047981 */ /* 0x000ea4000c1e1b00 */
[----:B--2---:R0:W1:Y:S01]  /*56d0*/  I2F.U64 R24, R4 ;  /* 0x0000000400187312 */ /* 0x0040620000301000 */
[----:B------:R-:W-:Y:S05]  /*56e0*/  BRA `(.L_x_4300) ;  /* 0x0000000000087947 */ /* 0x000fea0003800000 */
.L_x_4319:
[----:B------:R-:W2:Y:S02]  /*56f0*/  LDG.E R4, desc[UR36][R4.64] ;  /* 0x0000002404047981 */ /* 0x000ea4000c1e1900 */
[----:B--2---:R-:W-:-:S07]  /*5700*/  I2FP.F32.U32 R24, R4 ;  /* 0x0000000400187245 */ /* 0x004fce0000201000 */
.L_x_4300:
[----:B------:R-:W-:Y:S05]  /*5710*/  BSYNC B6 ;  /* 0x0000000000067941 */ /* 0x000fea0003800000 */
.L_x_4294:
[----:B------:R-:W-:-:S07]  /*5720*/  VIADD R16, R16, 0x80 ;  /* 0x0000008010107836 */ /* 0x000fce0000000000 */
.L_x_4265:
[----:B------:R-:W-:Y:S05]  /*5730*/  BSYNC B7 ;  /* 0x0000000000077941 */ /* 0x000fea0003800000 */
.L_x_4264:
[----:B------:R-:W-:Y:S01]  /*5740*/  ISETP.GE.AND P0, PT, R16, R17, PT ;  /* 0x000000111000720c */ /* 0x000fe20003f06270 */
[----:B------:R-:W-:Y:S01]  /*5750*/  BSSY B7, `(.L_x_4322) ;  /* 0x00001c6000077945 */ /* 0x000fe20003800000 */
[----:B0-----:R-:W-:-:S11]  /*5760*/  IMAD.MOV.U32 R23, RZ, RZ, RZ ;  /* 0x000000ffff177224 */ /* 0x001fd600078e00ff */
        /* <DEDUP_REMOVED lines=22> */
.L_x_4328:
[----:B------:R-:W4:Y:S02]  /*58d0*/  LDG.E.U8 R4, desc[UR36][R4.64] ;  /* 0x0000002404047981 */ /* 0x000f24000c1e1100 */
[----:B----4-:R-:W-:Y:S01]  /*58e0*/  I2FP.F32.U32 R23, R4 ;  /* 0x0000000400177245 */ /* 0x010fe20000201000 */
[----:B------:R-:W-:Y:S06]  /*58f0*/  BRA `(.L_x_4330) ;  /* 0x0000000c002c7947 */ /* 0x000fec0003800000 */
.L_x_4327:
        /* <DEDUP_REMOVED lines=9> */
.L_x_4332:
[----:B------:R-:W4:Y:S02]  /*5990*/  LDG.E R4, desc[UR36][R4.64] ;  /* 0x0000002404047981 */ /* 0x000f24000c1e1900 */
[----:B----4-:R-:W-:Y:S01]  /*59a0*/  I2FP.F32.S32 R23, R4 ;  /* 0x0000000400177245 */ /* 0x010fe20000201400 */
[----:B------:R-:W-:Y:S06]  /*59b0*/  BRA `(.L_x_4330) ;  /* 0x0000000800fc7947 */ /* 0x000fec0003800000 */
.L_x_4331:
[----:B------:R-:W4:Y:S02]  /*59c0*/  LDG.E.U16 R4, desc[UR36][R4.64] ;  /* 0x0000002404047981 */ /* 0x000f24000c1e1500 */
[----:B----4-:R0:W4:Y:S01]  /*59d0*/  I2F.S16 R23, R4 ;  /* 0x0000000400177306 */ /* 0x0101220000101400 */
[----:B------:R-:W-:Y:S05]  /*59e0*/  BRA `(.L_x_4330) ;  /* 0x0000000800f07947 */ /* 0x000fea0003800000 */
.L_x_4326:
        /* <DEDUP_REMOVED lines=8> */
.L_x_4334:
[----:B------:R-:W4:Y:S02]  /*5a70*/  LDG.E.U16 R4, desc[UR36][R4.64] ;  /* 0x0000002404047981 */ /* 0x000f24000c1e1500 */
[----:B----4-:R-:W-:Y:S01]  /*5a80*/  HADD2.F32 R23, -RZ, R4.H0_H0 ;  /* 0x20000004ff177230 */ /* 0x010fe20000004100 */
[----:B------:R-:W-:Y:S06]  /*5a90*/  BRA `(.L_x_4330) ;  /* 0x0000000800c47947 */ /* 0x000fec0003800000 */
.L_x_4333:
        /* <DEDUP_REMOVED lines=8> */
.L_x_4336:
[----:B------:R-:W4:Y:S02]  /*5b20*/  LDG.E.U16 R4, desc[UR36][R4.64] ;  /* 0x0000002404047981 */ /* 0x000f24000c1e1500 */
[----:B----4-:R-:W-:Y:S01]  /*5b30*/  HADD2.F32 R23, -RZ, R4.H0_H0 ;  /* 0x20000004ff177230 */ /* 0x010fe20000004100 */
[----:B------:R-:W-:Y:S06]  /*5b40*/  BRA `(.L_x_4330) ;  /* 0x0000000800987947 */ /* 0x000fec0003800000 */
.L_x_4335:
[----:B------:R-:W4:Y:S01]  /*5b50*/  LDG.E.64 R4, desc[UR36][R4.64] ;  /* 0x0000002404047981 */ /* 0x000f22000c1e1b00 */
[----:B------:R-:W-:Y:S01]  /*5b60*/  UMOV UR4, 0xf0000000 ;  /* 0xf000000000047882 */ /* 0x000fe20000000000 */
[----:B------:R-:W-:Y:S01]  /*5b70*/  UMOV UR5, 0x380fffff ;  /* 0x380fffff00057882 */ /* 0x000fe20000000000 */
[----:B----4-:R-:W0:Y:S01]  /*5b80*/  F2F.F32.F64 R23, R4 ;  /* 0x0000000400177310 */ /* 0x010e220000301000 */
[----:B------:R-:W-:-:S14]  /*5b90*/  DSETP.GEU.AND P0, PT, |R4|, UR4, PT ;  /* 0x0000000404007e2a */ /* 0x000fdc000bf0e200 */
[----:B0-----:R-:W-:Y:S01]  /*5ba0*/  @!P0 FMUL R23, R23, 1.175494350822287508e-38 ;  /* 0x0080000017178820 */ /* 0x001fe20000400000 */
[----:B------:R-:W-:Y:S06]  /*5bb0*/  BRA `(.L_x_4330) ;  /* 0x00000008007c7947 */ /* 0x000fec0003800000 */
.L_x_4325:
        /* <DEDUP_REMOVED lines=12> */
.L_x_4339:
[----:B------:R-:W4:Y:S01]  /*5c80*/  LDG.E.64 R4, desc[UR36][R4.64] ;  /* 0x0000002404047981 */ /* 0x000f22000c1e1b00 */
[----:B------:R-:W-:Y:S01]  /*5c90*/  UMOV UR4, 0xf0000000 ;  /* 0xf000000000047882 */ /* 0x000fe20000000000 */
[----:B------:R-:W-:Y:S01]  /*5ca0*/  UMOV UR5, 0x380fffff ;  /* 0x380fffff00057882 */ /* 0x000fe20000000000 */
[----:B----4-:R-:W0:Y:S01]  /*5cb0*/  F2F.F32.F64 R23, R4 ;  /* 0x0000000400177310 */ /* 0x010e220000301000 */
[----:B------:R-:W-:-:S14]  /*5cc0*/  DSETP.GEU.AND P0, PT, |R4|, UR4, PT ;  /* 0x0000000404007e2a */ /* 0x000fdc000bf0e200 */
[----:B0-----:R-:W-:Y:S01]  /*5cd0*/  @!P0 FMUL R23, R23, 1.175494350822287508e-38 ;  /* 0x0080000017178820 */ /* 0x001fe20000400000 */
[----:B------:R-:W-:Y:S06]  /*5ce0*/  BRA `(.L_x_4330) ;  /* 0x0000000800307947 */ /* 0x000fec0003800000 */
.L_x_4338:
        /* <DEDUP_REMOVED lines=26> */
.L_x_4341:
        /* <DEDUP_REMOVED lines=13> */
.L_x_4340:
[----:B------:R-:W4:Y:S02]  /*5f60*/  LDG.E.U16 R4, desc[UR36][R4.64] ;  /* 0x0000002404047981 */ /* 0x000f24000c1e1500 */
[----:B----4-:R-:W-:Y:S01]  /*5f70*/  IMAD.U32 R23, R4, 0x10000, RZ ;  /* 0x0001000004177824 */ /* 0x010fe200078e00ff */
[----:B------:R-:W-:Y:S06]  /*5f80*/  BRA `(.L_x_4330) ;  /* 0x0000000400887947 */ /* 0x000fec0003800000 */
.L_x_4337:
        /* <DEDUP_REMOVED lines=11> */
.L_x_4344:
        /* <DEDUP_REMOVED lines=20> */
.L_x_4346:
[----:B------:R-:W-:Y:S05]  /*6180*/  BSYNC B0 ;  /* 0x0000000000007941 */ /* 0x000fea0003800000 */
.L_x_4345:
[----:B------:R-:W-:Y:S01]  /*6190*/  IMAD.SHL.U32 R3, R3, 0x100000, RZ ;  /* 0x0010000003037824 */ /* 0x000fe200078e00ff */
[----:B------:R-:W-:-:S04]  /*61a0*/  LEA R0, R0, 0x3b800000, 0x17 ;  /* 0x3b80000000007811 */ /* 0x000fc800078eb8ff */
[----:B------:R-:W-:Y:S01]  /*61b0*/  LOP3.LUT R23, R0, R3, R23, 0xfe, !PT ;  /* 0x0000000300177212 */ /* 0x000fe200078efe17 */
[----:B------:R-:W-:Y:S06]  /*61c0*/  BRA `(.L_x_4330) ;  /* 0x0000000000f87947 */ /* 0x000fec0003800000 */
.L_x_4343:
        /* <DEDUP_REMOVED lines=20> */
.L_x_4348:
[----:B------:R-:W-:Y:S05]  /*6310*/  BSYNC B0 ;  /* 0x0000000000007941 */ /* 0x000fea0003800000 */
.L_x_4347:
[----:B------:R-:W-:Y:S01]  /*6320*/  IMAD.SHL.U32 R3, R3, 0x200000, RZ ;  /* 0x0020000003037824 */ /* 0x000fe200078e00ff */
[----:B------:R-:W-:-:S04]  /*6330*/  LEA R0, R0, 0x37800000, 0x17 ;  /* 0x3780000000007811 */ /* 0x000fc800078eb8ff */
[----:B------:R-:W-:Y:S01]  /*6340*/  LOP3.LUT R23, R0, R3, R23, 0xfe, !PT ;  /* 0x0000000300177212 */ /* 0x000fe200078efe17 */
[----:B------:R-:W-:Y:S06]  /*6350*/  BRA `(.L_x_4330) ;  /* 0x0000000000947947 */ /* 0x000fec0003800000 */
.L_x_4342:
        /* <DEDUP_REMOVED lines=14> */
.L_x_4329:
        /* <DEDUP_REMOVED lines=16> */
.L_x_4351:
[----:B------:R-:W-:Y:S01]  /*6540*/  IMAD.MOV.U32 R23, RZ, RZ, RZ ;  /* 0x000000ffff177224 */ /* 0x000fe200078e00ff */
[----:B------:R-:W-:Y:S06]  /*6550*/  BRA `(.L_x_4330) ;  /* 0x0000000000147947 */ /* 0x000fec0003800000 */
.L_x_4350:
[----:B------:R-:W4:Y:S02]  /*6560*/  LDG.E.64 R4, desc[UR36][R4.64] ;  /* 0x0000002404047981 */ /* 0x000f24000c1e1b00 */
[----:B----4-:R0:W4:Y:S01]  /*6570*/  I2F.U64 R23, R4 ;  /* 0x0000000400177312 */ /* 0x0101220000301000 */
[----:B------:R-:W-:Y:S05]  /*6580*/  BRA `(.L_x_4330) ;  /* 0x0000000000087947 */ /* 0x000fea0003800000 */
.L_x_4349:
[----:B------:R-:W4:Y:S02]  /*6590*/  LDG.E R4, desc[UR36][R4.64] ;  /* 0x0000002404047981 */ /* 0x000f24000c1e1900 */
[----:B----4-:R-:W-:-:S07]  /*65a0*/  I2FP.F32.U32 R23, R4 ;  /* 0x0000000400177245 */ /* 0x010fce0000201000 */
.L_x_4330:
[----:B------:R-:W-:Y:S05]  /*65b0*/  BSYNC B6 ;  /* 0x0000000000067941 */ /* 0x000fea0003800000 */
.L_x_4324:
        /* <DEDUP_REMOVED lines=20> */
.L_x_4355:
[----:B------:R-:W2:Y:S02]  /*6700*/  LDG.E.U8 R4, desc[UR36][R4.64] ;  /* 0x0000002404047981 */ /* 0x000ea4000c1e1100 */
[----:B--2---:R-:W-:Y:S01]  /*6710*/  I2FP.F32.U32 R18, R4 ;  /* 0x0000000400127245 */ /* 0x004fe20000201000 */
[----:B------:R-:W-:Y:S06]  /*6720*/  BRA `(.L_x_4323) ;  /* 0x0000000c00207947 */ /* 0x000fec0003800000 */
.L_x_4354:
        /* <DEDUP_REMOVED lines=9> */
.L_x_4358:
[----:B------:R-:W2:Y:S02]  /*67c0*/  LDG.E R4, desc[UR36][R4.64] ;  /* 0x0000002404047981 */ /* 0x000ea4000c1e1900 */
[----:B--2---:R-:W-:Y:S01]  /*67d0*/  I2FP.F32.S32 R18, R4 ;  /* 0x0000000400127245 */ /* 0x004fe20000201400 */
[----:B------:R-:W-:Y:S06]  /*67e0*/  BRA `(.L_x_4323) ;  /* 0x0000000800f07947 */ /* 0x000fec0003800000 */
.L_x_4357:
[----:B------:R-:W2:Y:S02]  /*67f0*/  LDG.E.U16 R4, desc[UR36][R4.64] ;  /* 0x0000002404047981 */ /* 0x000ea4000c1e1500 */
[----:B--2---:R0:W1:Y:S01]  /*6800*/  I2F.S16 R18, R4 ;  /* 0x0000000400127306 */ /* 0x0040620000101400 */
[----:B------:R-:W-:Y:S05]  /*6810*/  BRA `(.L_x_4323) ;  /* 0x0000000800e47947 */ /* 0x000fea0003800000 */
.L_x_4353:
        /* <DEDUP_REMOVED lines=8> */
.L_x_4360:
[----:B------:R-:W2:Y:S02]  /*68a0*/  LDG.E.U16 R4, desc[UR36][R4.64] ;  /* 0x0000002404047981 */ /* 0x000ea4000c1e1500 */
[----:B--2---:R-:W-:Y:S01]  /*68b0*/  HADD2.F32 R18, -RZ, R4.H0_H0 ;  /* 0x20000004ff127230 */ /* 0x004fe20000004100 */
[----:B------:R-:W-:Y:S06]  /*68c0*/  BRA `(.L_x_4323) ;  /* 0x0000000800b87947 */ /* 0x000fec0003800000 */
.L_x_4359:
        /* <DEDUP_REMOVED lines=8> */
.L_x_4362:
[----:B------:R-:W2:Y:S02]  /*6950*/  LDG.E.U16 R4, desc[UR36][R4.64] ;  /* 0x0000002404047981 */ /* 0x000ea4000c1e1500 */
[----:B--2---:R-:W-:Y:S01]  /*6960*/  HADD2.F32 R18, -RZ, R4.H0_H0 ;  /* 0x20000004ff127230 */ /* 0x004fe20000004100 */
[----:B------:R-:W-:Y:S06]  /*6970*/  BRA `(.L_x_4323) ;  /* 0x00000008008c7947 */ /* 0x000fec0003800000 */
.L_x_4361:
[----:B------:R-:W2:Y:S01]  /*6980*/  LDG.E.64 R4, desc[UR36][R4.64] ;  /* 0x0000002404047981 */ /* 0x000ea2000c1e1b00 */
[----:B------:R-:W-:Y:S01]  /*6990*/  UMOV UR4, 0xf0000000 ;  /* 0xf000000000047882 */ /* 0x000fe20000000000 */
[----:B------:R-:W-:Y:S01]  /*69a0*/  UMOV UR5, 0x380fffff ;  /* 0x380fffff00057882 */ /* 0x000fe20000000000 */
[----:B--2---:R-:W0:Y:S01]  /*69b0*/  F2F.F32.F64 R18, R4 ;  /* 0x0000000400127310 */ /* 0x004e220000301000 */
[----:B------:R-:W-:-:S14]  /*69c0*/  DSETP.GEU.AND P0, PT, |R4|, UR4, PT ;  /* 0x0000000404007e2a */ /* 0x000fdc000bf0e200 */
[----:B0-----:R-:W-:Y:S01]  /*69d0*/  @!P0 FMUL R18, R18, 1.175494350822287508e-38 ;  /* 0x0080000012128820 */ /* 0x001fe20000400000 */
[----:B------:R-:W-:Y:S06]  /*69e0*/  BRA `(.L_x_4323) ;  /* 0x0000000800707947 */ /* 0x000fec0003800000 */
.L_x_4352:
        /* <DEDUP_REMOVED lines=12> */
.L_x_4365:
[----:B------:R-:W2:Y:S01]  /*6ab0*/  LDG.E.64 R4, desc[UR36][R4.64] ;  /* 0x0000002404047981 */ /* 0x000ea2000c1e1b00 */
[----:B------:R-:W-:Y:S01]  /*6ac0*/  UMOV UR4, 0xf0000000 ;  /* 0xf000000000047882 */ /* 0x000fe20000000000 */
[----:B------:R-:W-:Y:S01]  /*6ad0*/  UMOV UR5, 0x380fffff ;  /* 0x380fffff00057882 */ /* 0x000fe20000000000 */
[----:B--2---:R-:W0:Y:S01]  /*6ae0*/  F2F.F32.F64 R18, R4 ;  /* 0x0000000400127310 */ /* 0x004e220000301000 */
[----:B------:R-:W-:-:S14]  /*6af0*/  DSETP.GEU.AND P0, PT, |R4|, UR4, PT ;  /* 0x0000000404007e2a */ /* 0x000fdc000bf0e200 */
[----:B0-----:R-:W-:Y:S01]  /*6b00*/  @!P0 FMUL R18, R18, 1.175494350822287508e-38 ;  /* 0x0080000012128820 */ /* 0x001fe20000400000 */
[----:B------:R-:W-:Y:S06]  /*6b10*/  BRA `(.L_x_4323) ;  /* 0x0000000800247947 */ /* 0x000fec0003800000 */
.L_x_4364:
        /* <DEDUP_REMOVED lines=26> */
.L_x_4367:
        /* <DEDUP_REMOVED lines=13> */
.L_x_4366:
[----:B------:R-:W2:Y:S02]  /*6d90*/  LDG.E.U16 R4, desc[UR36][R4.64] ;  /* 0x0000002404047981 */ /* 0x000ea4000c1e1500 */
[----:B--2---:R-:W-:Y:S01]  /*6da0*/  IMAD.U32 R18, R4, 0x10000, RZ ;  /* 0x0001000004127824 */ /* 0x004fe200078e00ff */
[----:B------:R-:W-:Y:S06]  /*6db0*/  BRA `(.L_x_4323) ;  /* 0x00000004007c7947 */ /* 0x000fec0003800000 */
.L_x_4363:
        /* <DEDUP_REMOVED lines=11> */
.L_x_4370:
        /* <DEDUP_REMOVED lines=19> */
.L_x_4372:
[----:B------:R-:W-:Y:S05]  /*6fa0*/  BSYNC B0 ;  /* 0x0000000000007941 */ /* 0x000fea0003800000 */
.L_x_4371:
[----:B------:R-:W-:Y:S01]  /*6fb0*/  IMAD.SHL.U32 R3, R3, 0x100000, RZ ;  /* 0x0010000003037824 */ /* 0x000fe200078e00ff */
[----:B------:R-:W-:-:S04]  /*6fc0*/  LEA R5, R0, 0x3b800000, 0x17 ;  /* 0x3b80000000057811 */ /* 0x000fc800078eb8ff */
[----:B------:R-:W-:Y:S01]  /*6fd0*/  LOP3.LUT R18, R5, R3, R18, 0xfe, !PT ;  /* 0x0000000305127212 */ /* 0x000fe200078efe12 */
[----:B------:R-:W-:Y:S06]  /*6fe0*/  BRA `(.L_x_4323) ;  /* 0x0000000000f07947 */ /* 0x000fec0003800000 */
.L_x_4369:
        /* <DEDUP_REMOVED lines=19> */
.L_x_4374:
[----:B------:R-:W-:Y:S05]  /*7120*/  BSYNC B0 ;  /* 0x0000000000007941 */ /* 0x000fea0003800000 */
.L_x_4373:
[----:B------:R-:W-:Y:S01]  /*7130*/  IMAD.SHL.U32 R3, R3, 0x200000, RZ ;  /* 0x0020000003037824 */ /* 0x000fe200078e00ff */
[----:B------:R-:W-:-:S04]  /*7140*/  LEA R5, R0, 0x37800000, 0x17 ;  /* 0x3780000000057811 */ /* 0x000fc800078eb8ff */
[----:B------:R-:W-:Y:S01]  /*7150*/  LOP3.LUT R18, R5, R3, R18, 0xfe, !PT ;  /* 0x0000000305127212 */ /* 0x000fe200078efe12 */
[----:B------:R-:W-:Y:S06]  /*7160*/  BRA `(.L_x_4323) ;  /* 0x0000000000907947 */ /* 0x000fec0003800000 */
.L_x_4368:
        /* <DEDUP_REMOVED lines=14> */
.L_x_4356:
        /* <DEDUP_REMOVED lines=16> */
.L_x_4377:
[----:B------:R-:W-:Y:S05]  /*7350*/  BRA `(.L_x_4323) ;  /* 0x0000000000147947 */ /* 0x000fea0003800000 */
.L_x_4376:
[----:B------:R-:W2:Y:S02]  /*7360*/  LDG.E.64 R18, desc[UR36][R4.64] ;  /* 0x0000002404127981 */ /* 0x000ea4000c1e1b00 */
[----:B--2---:R0:W1:Y:S01]  /*7370*/  I2F.U64 R18, R18 ;  /* 0x0000001200127312 */ /* 0x0040620000301000 */
[----:B------:R-:W-:Y:S05]  /*7380*/  BRA `(.L_x_4323) ;  /* 0x0000000000087947 */ /* 0x000fea0003800000 */
.L_x_4375:
[----:B------:R-:W2:Y:S02]  /*7390*/  LDG.E R4, desc[UR36][R4.64] ;  /* 0x0000002404047981 */ /* 0x000ea4000c1e1900 */
[----:B--2---:R-:W-:-:S07]  /*73a0*/  I2FP.F32.U32 R18, R4 ;  /* 0x0000000400127245 */ /* 0x004fce0000201000 */
.L_x_4323:
[----:B------:R-:W-:Y:S05]  /*73b0*/  BSYNC B7 ;  /* 0x0000000000077941 */ /* 0x000fea0003800000 */
.L_x_4322:
[----:B0-----:R-:W0:Y:S01]  /*73c0*/  S2R R19, SR_TID.X ;  /* 0x0000000000137919 */ /* 0x001e220000002100 */
[----:B------:R-:W1:Y:S01]  /*73d0*/  LDC.U8 R16, c[0x0][0x240] ;  /* 0x00009000ff107b82 */ /* 0x000e620000000000 */
[----:B------:R-:W-:Y:S01]  /*73e0*/  BSSY B0, `(.L_x_4378) ;  /* 0x0000019000007945 */ /* 0x000fe20003800000 */
[CC--:B0-----:R-:W-:Y:S01]  /*73f0*/  ISETP.GE.AND P2, PT, R19.reuse, R17.reuse, PT ;  /* 0x000000111300720c */ /* 0x0c1fe20003f46270 */
[C---:B------:R-:W-:Y:S02]  /*7400*/  VIADD R0, R19.reuse, 0x100 ;  /* 0x0000010013007836 */ /* 0x040fe40000000000 */
[C---:B----4-:R-:W-:Y:S02]  /*7410*/  VIADD R4, R19.reuse, 0x180 ;  /* 0x0000018013047836 */ /* 0x050fe40000000000 */
[----:B------:R-:W-:Y:S01]  /*7420*/  VIADD R26, R19, 0x80 ;  /* 0x00000080131a7836 */ /* 0x000fe20000000000 */
[-C--:B------:R-:W-:Y:S02]  /*7430*/  ISETP.GE.AND P0, PT, R0, R17.reuse, PT ;  /* 0x000000110000720c */ /* 0x080fe40003f06270 */
[----:B------:R-:W-:-:S02]  /*7440*/  ISETP.GE.AND P1, PT, R4, R17, PT ;  /* 0x000000110400720c */ /* 0x000fc40003f26270 */
[----:B------:R-:W-:-:S03]  /*7450*/  ISETP.GE.AND P5, PT, R26, R17, PT ;  /* 0x000000111a00720c */ /* 0x000fc60003fa6270 */
[----:B------:R-:W-:Y:S10]  /*7460*/  @P2 BRA `(.L_x_4379) ;  /* 0x0000000000402947 */ /* 0x000ff40003800000 */
[----:B-1-3-5:R-:W-:Y:S01]  /*7470*/  FADD.FTZ R29, |R29|, -RZ ;  /* 0x800000ff1d1d7221 */ /* 0x02afe20000010200 */
[----:B--2---:R-:W-:-:S05]  /*7480*/  FADD.FTZ R28, |R28|, -RZ ;  /* 0x800000ff1c1c7221 */ /* 0x004fca0000010200 */
        /* <DEDUP_REMOVED lines=14> */
.L_x_4379:
[----:B------:R-:W-:Y:S05]  /*7570*/  BSYNC B0 ;  /* 0x0000000000007941 */ /* 0x000fea0003800000 */
.L_x_4378:
[----:B------:R-:W-:Y:S04]  /*7580*/  BSSY B0, `(.L_x_4380) ;  /* 0x0000012000007945 */ /* 0x000fe80003800000 */
[----:B------:R-:W-:Y:S05]  /*7590*/  @P5 BRA `(.L_x_4381) ;  /* 0x0000000000405947 */ /* 0x000fea0003800000 */
[----:B-----5:R-:W-:Y:S01]  /*75a0*/  FADD.FTZ R27, |R27|, -RZ ;  /* 0x800000ff1b1b7221 */ /* 0x020fe20000010200 */
[----:B--2---:R-:W-:-:S05]  /*75b0*/  FADD.FTZ R22, |R22|, -RZ ;  /* 0x800000ff16167221 */ /* 0x004fca0000010200 */
        /* <DEDUP_REMOVED lines=14> */
.L_x_4381:
[----:B------:R-:W-:Y:S05]  /*76a0*/  BSYNC B0 ;  /* 0x0000000000007941 */ /* 0x000fea0003800000 */
.L_x_4380:
[----:B------:R-:W-:Y:S04]  /*76b0*/  BSSY B0, `(.L_x_4382) ;  /* 0x0000012000007945 */ /* 0x000fe80003800000 */
[----:B------:R-:W-:Y:S05]  /*76c0*/  @P0 BRA `(.L_x_4383) ;  /* 0x0000000000400947 */ /* 0x000fea0003800000 */
[----:B-----5:R-:W-:Y:S01]  /*76d0*/  FADD.FTZ R25, |R25|, -RZ ;  /* 0x800000ff19197221 */ /* 0x020fe20000010200 */
[----:B-1----:R-:W-:-:S05]  /*76e0*/  FADD.FTZ R24, |R24|, -RZ ;  /* 0x800000ff18187221 */ /* 0x002fca0000010200 */
        /* <DEDUP_REMOVED lines=14> */
.L_x_4383:
[----:B------:R-:W-:Y:S05]  /*77d0*/  BSYNC B0 ;  /* 0x0000000000007941 */ /* 0x000fea0003800000 */
.L_x_4382:
        /* <DEDUP_REMOVED lines=18> */
.L_x_4385:
[----:B------:R-:W-:Y:S05]  /*7900*/  BSYNC B0 ;  /* 0x0000000000007941 */ /* 0x000fea0003800000 */
.L_x_4384:
        /* <DEDUP_REMOVED lines=23> */
.L_x_4391:
[----:B------:R-:W0:Y:S01]  /*7a80*/  F2I.S64.TRUNC R4, R4 ;  /* 0x0000000400047311 */ /* 0x000e22000020d900 */
[----:B------:R-:W-:Y:S02]  /*7a90*/  IMAD.MOV.U32 R19, RZ, RZ, R26 ;  /* 0x000000ffff137224 */ /* 0x000fe400078e001a */
[----:B0-----:R-:W-:-:S05]  /*7aa0*/  IMAD.MOV.U32 R3, RZ, RZ, R4 ;  /* 0x000000ffff037224 */ /* 0x001fca00078e0004 */
[----:B------:R0:W-:Y:S01]  /*7ab0*/  STG.E.U8 desc[UR36][R8.64], R3 ;  /* 0x0000000308007986 */ /* 0x0001e2000c101124 */
[----:B------:R-:W-:Y:S05]  /*7ac0*/  BRA `(.L_x_4387) ;  /* 0x0000000c00907947 */ /* 0x000fea0003800000 */
.L_x_4390:
        /* <DEDUP_REMOVED lines=10> */
.L_x_4394:
[----:B------:R-:W0:Y:S01]  /*7b70*/  F2I.FTZ.TRUNC.NTZ R3, R4 ;  /* 0x0000000400037305 */ /* 0x000e22000021f100 */
[----:B------:R-:W-:Y:S01]  /*7b80*/  IMAD.MOV.U32 R19, RZ, RZ, R26 ;  /* 0x000000ffff137224 */ /* 0x000fe200078e001a */
[----:B0-----:R0:W-:Y:S01]  /*7b90*/  STG.E desc[UR36][R8.64], R3 ;  /* 0x0000000308007986 */ /* 0x0011e2000c101924 */
[----:B------:R-:W-:Y:S05]  /*7ba0*/  BRA `(.L_x_4387) ;  /* 0x0000000c00587947 */ /* 0x000fea0003800000 */
.L_x_4393:
[----:B------:R-:W0:Y:S01]  /*7bb0*/  F2I.FTZ.TRUNC.NTZ R3, R4 ;  /* 0x0000000400037305 */ /* 0x000e22000021f100 */
[----:B------:R-:W-:Y:S01]  /*7bc0*/  IMAD.MOV.U32 R19, RZ, RZ, R26 ;  /* 0x000000ffff137224 */ /* 0x000fe200078e001a */
[----:B0-----:R0:W-:Y:S01]  /*7bd0*/  STG.E.U16 desc[UR36][R8.64], R3 ;  /* 0x0000000308007986 */ /* 0x0011e2000c101524 */
[----:B------:R-:W-:Y:S05]  /*7be0*/  BRA `(.L_x_4387) ;  /* 0x0000000c00487947 */ /* 0x000fea0003800000 */
.L_x_4389:
        /* <DEDUP_REMOVED lines=9> */
.L_x_4396:
[----:B------:R-:W-:Y:S01]  /*7c80*/  F2FP.F16.F32.PACK_AB R4, RZ, R4 ;  /* 0x00000004ff04723e */ /* 0x000fe200000000ff */
[----:B------:R-:W-:-:S04]  /*7c90*/  IMAD.MOV.U32 R19, RZ, RZ, R26 ;  /* 0x000000ffff137224 */ /* 0x000fc800078e001a */
[----:B------:R0:W-:Y:S01]  /*7ca0*/  STG.E.U16 desc[UR36][R8.64], R4 ;  /* 0x0000000408007986 */ /* 0x0001e2000c101524 */
[----:B------:R-:W-:Y:S05]  /*7cb0*/  BRA `(.L_x_4387) ;  /* 0x0000000c00147947 */ /* 0x000fea0003800000 */
.L_x_4395:
        /* <DEDUP_REMOVED lines=10> */
.L_x_4398:
[----:B------:R-:W-:Y:S01]  /*7d60*/  F2FP.F16.F32.PACK_AB R3, RZ, R4 ;  /* 0x00000004ff03723e */ /* 0x000fe200000000ff */
[----:B------:R-:W-:-:S03]  /*7d70*/  IMAD.MOV.U32 R19, RZ, RZ, R26 ;  /* 0x000000ffff137224 */ /* 0x000fc600078e001a */
[----:B------:R-:W-:-:S05]  /*7d80*/  PRMT R3, R3, 0x5410, RZ ;  /* 0x0000541003037816 */ /* 0x000fca00000000ff */
[----:B------:R0:W-:Y:S01]  /*7d90*/  STG.E desc[UR36][R8.64], R3 ;  /* 0x0000000308007986 */ /* 0x0001e2000c101924 */
[----:B------:R-:W-:Y:S05]  /*7da0*/  BRA `(.L_x_4387) ;  /* 0x0000000800d87947 */ /* 0x000fea0003800000 */
.L_x_4397:
[----:B------:R-:W-:Y:S01]  /*7db0*/  FMUL.FTZ R4, R4, 1 ;  /* 0x3f80000004047820 */ /* 0x000fe20000410000 */
[----:B------:R-:W-:-:S05]  /*7dc0*/  IMAD.MOV.U32 R19, RZ, RZ, R26 ;  /* 0x000000ffff137224 */ /* 0x000fca00078e001a */
[----:B------:R-:W0:Y:S02]  /*7dd0*/  F2F.F64.F32 R4, R4 ;  /* 0x0000000400047310 */ /* 0x000e240000201800 */
[----:B0-----:R0:W-:Y:S01]  /*7de0*/  STG.E.64 desc[UR36][R8.64], R4 ;  /* 0x0000000408007986 */ /* 0x0011e2000c101b24 */
[----:B------:R-:W-:Y:S05]  /*7df0*/  BRA `(.L_x_4387) ;  /* 0x0000000800c47947 */ /* 0x000fea0003800000 */
.L_x_4388:
        /* <DEDUP_REMOVED lines=13> */
.L_x_4401:
[----:B------:R-:W-:Y:S01]  /*7ed0*/  FMUL.FTZ R4, R4, 1 ;  /* 0x3f80000004047820 */ /* 0x000fe20000410000 */
[----:B------:R-:W-:Y:S01]  /*7ee0*/  CS2R R6, SRZ ;  /* 0x0000000000067805 */ /* 0x000fe2000001ff00 */
[----:B------:R-:W-:-:S04]  /*7ef0*/  IMAD.MOV.U32 R19, RZ, RZ, R26 ;  /* 0x000000ffff137224 */ /* 0x000fc800078e001a */
[----:B------:R-:W0:Y:S02]  /*7f00*/  F2F.F64.F32 R4, R4 ;  /* 0x0000000400047310 */ /* 0x000e240000201800 */
[----:B0-----:R0:W-:Y:S01]  /*7f10*/  STG.E.128 desc[UR36][R8.64], R4 ;  /* 0x0000000408007986 */ /* 0x0011e2000c101d24 */
[----:B------:R-:W-:Y:S05]  /*7f20*/  BRA `(.L_x_4387) ;  /* 0x0000000800787947 */ /* 0x000fea0003800000 */
.L_x_4400:
        /* <DEDUP_REMOVED lines=20> */
.L_x_4405:
[----:B------:R-:W-:Y:S05]  /*8070*/  BSYNC B0 ;  /* 0x0000000000007941 */ /* 0x000fea0003800000 */
.L_x_4404:
[----:B------:R-:W-:Y:S01]  /*8080*/  LOP3.LUT R5, R0, R5, RZ, 0xfc, !PT ;  /* 0x0000000500057212 */ /* 0x000fe200078efcff */
[----:B------:R-:W-:-:S04]  /*8090*/  IMAD.MOV.U32 R19, RZ, RZ, R26 ;  /* 0x000000ffff137224 */ /* 0x000fc800078e001a */
[----:B------:R0:W-:Y:S01]  /*80a0*/  STG.E.U8 desc[UR36][R8.64], R5 ;  /* 0x0000000508007986 */ /* 0x0001e2000c101124 */
[----:B------:R-:W-:Y:S05]  /*80b0*/  BRA `(.L_x_4387) ;  /* 0x0000000800147947 */ /* 0x000fea0003800000 */
.L_x_4403:
        /* <DEDUP_REMOVED lines=12> */
.L_x_4407:
[----:B------:R-:W-:Y:S01]  /*8180*/  IMAD.MOV.U32 R0, RZ, RZ, 0x7f ;  /* 0x0000007fff007424 */ /* 0x000fe200078e00ff */
[----:B------:R-:W-:-:S04]  /*8190*/  ISETP.GT.U32.AND P0, PT, R5, 0x7f800000, PT ;  /* 0x7f8000000500780c */ /* 0x000fc80003f04070 */
[----:B------:R-:W-:-:S09]  /*81a0*/  SEL R0, R0, 0x7c, P0 ;  /* 0x0000007c00007807 */ /* 0x000fd20000000000 */
.L_x_4408:
[----:B------:R-:W-:Y:S05]  /*81b0*/  BSYNC B0 ;  /* 0x0000000000007941 */ /* 0x000fea0003800000 */
.L_x_4406:
[----:B------:R-:W-:Y:S01]  /*81c0*/  LOP3.LUT R4, R4, 0x80000000, RZ, 0xc0, !PT ;  /* 0x8000000004047812 */ /* 0x000fe200078ec0ff */
[----:B------:R-:W-:-:S03]  /*81d0*/  IMAD.MOV.U32 R19, RZ, RZ, R26 ;  /* 0x000000ffff137224 */ /* 0x000fc600078e001a */
[----:B------:R-:W-:-:S04]  /*81e0*/  SHF.R.U32.HI R3, RZ, 0x18, R4 ;  /* 0x00000018ff037819 */ /* 0x000fc80000011604 */
[----:B------:R-:W-:-:S05]  /*81f0*/  LOP3.LUT R3, R0, R3, RZ, 0xfc, !PT ;  /* 0x0000000300037212 */ /* 0x000fca00078efcff */
[----:B------:R0:W-:Y:S01]  /*8200*/  STG.E.U8 desc[UR36][R8.64], R3 ;  /* 0x0000000308007986 */ /* 0x0001e2000c101124 */
[----:B------:R-:W-:Y:S05]  /*8210*/  BRA `(.L_x_4387) ;  /* 0x0000000400bc7947 */ /* 0x000fea0003800000 */
.L_x_4402:
[----:B------:R-:W-:Y:S01]  /*8220*/  F2FP.BF16.F32.PACK_AB R4, RZ, R4 ;  /* 0x00000004ff04723e */ /* 0x000fe200000010ff */
[----:B------:R-:W-:-:S04]  /*8230*/  IMAD.MOV.U32 R19, RZ, RZ, R26 ;  /* 0x000000ffff137224 */ /* 0x000fc800078e001a */
[----:B------:R0:W-:Y:S01]  /*8240*/  STG.E.U16 desc[UR36][R8.64], R4 ;  /* 0x0000000408007986 */ /* 0x0001e2000c101524 */
[----:B------:R-:W-:Y:S05]  /*8250*/  BRA `(.L_x_4387) ;  /* 0x0000000400ac7947 */ /* 0x000fea0003800000 */
.L_x_4399:
        /* <DEDUP_REMOVED lines=12> */
.L_x_4411:
        /* <DEDUP_REMOVED lines=16> */
.L_x_4414:
[----:B------:R-:W-:-:S04]  /*8420*/  LOP3.LUT R4, R4, 0x80000000, RZ, 0xc0, !PT ;  /* 0x8000000004047812 */ /* 0x000fc800078ec0ff */
[----:B------:R-:W-:-:S04]  /*8430*/  SHF.R.U32.HI R4, RZ, 0x18, R4 ;  /* 0x00000018ff047819 */ /* 0x000fc80000011604 */
[----:B------:R-:W-:-:S04]  /*8440*/  LOP3.LUT R3, R3, R4, RZ, 0xfc, !PT ;  /* 0x0000000403037212 */ /* 0x000fc800078efcff */
[----:B------:R-:W-:-:S07]  /*8450*/  PRMT R0, R3, 0x7610, R0 ;  /* 0x0000761003007816 */ /* 0x000fce0000000000 */
.L_x_4413:
[----:B------:R-:W-:Y:S05]  /*8460*/  BSYNC B0 ;  /* 0x0000000000007941 */ /* 0x000fea0003800000 */
.L_x_4412:
[----:B------:R0:W-:Y:S01]  /*8470*/  STG.E.U8 desc[UR36][R8.64], R0 ;  /* 0x0000000008007986 */ /* 0x0001e2000c101124 */
[----:B------:R-:W-:Y:S01]  /*8480*/  IMAD.MOV.U32 R19, RZ, RZ, R26 ;  /* 0x000000ffff137224 */ /* 0x000fe200078e001a */
[----:B------:R-:W-:Y:S06]  /*8490*/  BRA `(.L_x_4387) ;  /* 0x00000004001c7947 */ /* 0x000fec0003800000 */
.L_x_4410:
        /* <DEDUP_REMOVED lines=16> */
.L_x_4417:
[----:B------:R-:W-:-:S04]  /*85a0*/  LOP3.LUT R4, R4, 0x80000000, RZ, 0xc0, !PT ;  /* 0x8000000004047812 */ /* 0x000fc800078ec0ff */
[----:B------:R-:W-:-:S04]  /*85b0*/  SHF.R.U32.HI R4, RZ, 0x18, R4 ;  /* 0x00000018ff047819 */ /* 0x000fc80000011604 */
[----:B------:R-:W-:-:S04]  /*85c0*/  LOP3.LUT R3, R3, R4, RZ, 0xfc, !PT ;  /* 0x0000000403037212 */ /* 0x000fc800078efcff */
[----:B------:R-:W-:-:S07]  /*85d0*/  PRMT R0, R3, 0x7610, R0 ;  /* 0x0000761003007816 */ /* 0x000fce0000000000 */
.L_x_4416:
[----:B------:R-:W-:Y:S05]  /*85e0*/  BSYNC B0 ;  /* 0x0000000000007941 */ /* 0x000fea0003800000 */
.L_x_4415:
[----:B------:R0:W-:Y:S01]  /*85f0*/  STG.E.U8 desc[UR36][R8.64], R0 ;  /* 0x0000000008007986 */ /* 0x0001e2000c101124 */
[----:B------:R-:W-:Y:S01]  /*8600*/  IMAD.MOV.U32 R19, RZ, RZ, R26 ;  /* 0x000000ffff137224 */ /* 0x000fe200078e001a */
[----:B------:R-:W-:Y:S06]  /*8610*/  BRA `(.L_x_4387) ;  /* 0x0000000000bc7947 */ /* 0x000fec0003800000 */
.L_x_4409:
        /* <DEDUP_REMOVED lines=22> */
.L_x_4392:
        /* <DEDUP_REMOVED lines=16> */
.L_x_4420:
[----:B------:R-:W-:Y:S01]  /*8880*/  IMAD.MOV.U32 R19, RZ, RZ, R26 ;  /* 0x000000ffff137224 */ /* 0x000fe200078e001a */
[----:B------:R-:W-:Y:S06]  /*8890*/  BRA `(.L_x_4387) ;  /* 0x00000000001c7947 */ /* 0x000fec0003800000 */
.L_x_4419:
[----:B------:R-:W0:Y:S01]  /*88a0*/  F2I.U64.TRUNC R4, R4 ;  /* 0x0000000400047311 */ /* 0x000e22000020d800 */
[----:B------:R-:W-:Y:S01]  /*88b0*/  IMAD.MOV.U32 R19, RZ, RZ, R26 ;  /* 0x000000ffff137224 */ /* 0x000fe200078e001a */
[----:B0-----:R0:W-:Y:S01]  /*88c0*/  STG.E.64 desc[UR36][R8.64], R4 ;  /* 0x0000000408007986 */ /* 0x0011e2000c101b24 */
[----:B------:R-:W-:Y:S05]  /*88d0*/  BRA `(.L_x_4387) ;  /* 0x00000000000c7947 */ /* 0x000fea0003800000 */
.L_x_4418:
[----:B------:R-:W0:Y:S01]  /*88e0*/  F2I.FTZ.U32.TRUNC.NTZ R3, R4 ;  /* 0x0000000400037305 */ /* 0x000e22000021f000 */
[----:B------:R-:W-:Y:S01]  /*88f0*/  IMAD.MOV.U32 R19, RZ, RZ, R26 ;  /* 0x000000ffff137224 */ /* 0x000fe200078e001a */
[----:B0-----:R0:W-:Y:S06]  /*8900*/  STG.E desc[UR36][R8.64], R3 ;  /* 0x0000000308007986 */ /* 0x0011ec000c101924 */
.L_x_4387:
[----:B------:R-:W-:Y:S05]  /*8910*/  BSYNC B6 ;  /* 0x0000000000067941 */ /* 0x000fea0003800000 */
.L_x_4386:
[----:B------:R-:W-:Y:S01]  /*8920*/  ISETP.GE.AND P0, PT, R19, R17, PT ;  /* 0x000000111300720c */ /* 0x000fe20003f06270 */
[----:B------:R-:W-:-:S12]  /*8930*/  BSSY B6, `(.L_x_4421) ;  /* 0x00001d8000067945 */ /* 0x000fd80003800000 */
[----:B------:R-:W-:Y:S05]  /*8940*/  @P0 BRA `(.L_x_4422) ;  /* 0x0000001c00580947 */ /* 0x000fea0003800000 */
[----:B0---4-:R-:W0:Y:S01]  /*8950*/  LDC.64 R8, c[0x0][0x218] ;  /* 0x00008600ff087b82 */ /* 0x011e220000000a00 */
        /* <DEDUP_REMOVED lines=17> */
[----:B--2--5:R-:W0:Y:S02]  /*8a70*/  F2I.FTZ.TRUNC.NTZ R3, R22 ;  /* 0x0000001600037305 */ /* 0x024e24000021f100 */
[----:B0-----:R0:W-:Y:S01]  /*8a80*/  STG.E.U8 desc[UR36][R8.64], R3 ;  /* 0x0000000308007986 */ /* 0x0011e2000c101124 */
[----:B------:R-:W-:Y:S05]  /*8a90*/  BRA `(.L_x_4428) ;  /* 0x0000000c00507947 */ /* 0x000fea0003800000 */
.L_x_4426:
[----:B--2--5:R-:W0:Y:S02]  /*8aa0*/  F2I.S64.TRUNC R22, R22 ;  /* 0x0000001600167311 */ /* 0x024e24000020d900 */
[----:B0-----:R-:W-:-:S05]  /*8ab0*/  IMAD.MOV.U32 R3, RZ, RZ, R22 ;  /* 0x000000ffff037224 */ /* 0x001fca00078e0016 */
[----:B------:R0:W-:Y:S01]  /*8ac0*/  STG.E.U8 desc[UR36][R8.64], R3 ;  /* 0x0000000308007986 */ /* 0x0001e2000c101124 */
[----:B------:R-:W-:Y:S05]  /*8ad0*/  BRA `(.L_x_4428) ;  /* 0x0000000c00407947 */ /* 0x000fea0003800000 */
.L_x_4425:
[----:B------:R-:W-:-:S13]  /*8ae0*/  ISETP.NE.AND P0, PT, R0, 0x2, PT ;  /* 0x000000020000780c */ /* 0x000fda0003f05270 */
[----:B------:R-:W-:Y:S05]  /*8af0*/  @!P0 BRA `(.L_x_4429) ;  /* 0x0000000000288947 */ /* 0x000fea0003800000 */
[----:B------:R-:W-:-:S13]  /*8b00*/  ISETP.NE.AND P0, PT, R0, 0x3, PT ;  /* 0x000000030000780c */ /* 0x000fda0003f05270 */
[----:B------:R-:W-:Y:S05]  /*8b10*/  @!P0 BRA `(.L_x_4430) ;  /* 0x0000000000148947 */ /* 0x000fea0003800000 */
[----:B------:R-:W-:-:S13]  /*8b20*/  ISETP.NE.AND P0, PT, R0, 0x4, PT ;  /* 0x000000040000780c */ /* 0x000fda0003f05270 */
[----:B------:R-:W-:Y:S05]  /*8b30*/  @P0 BRA `(.L_x_4427) ;  /* 0x0000000800d00947 */ /* 0x000fea0003800000 */
[----:B--2--5:R-:W0:Y:S02]  /*8b40*/  F2I.S64.TRUNC R22, R22 ;  /* 0x0000001600167311 */ /* 0x024e24000020d900 */
[----:B0-----:R0:W-:Y:S01]  /*8b50*/  STG.E.64 desc[UR36][R8.64], R22 ;  /* 0x0000001608007986 */ /* 0x0011e2000c101b24 */
[----:B------:R-:W-:Y:S05]  /*8b60*/  BRA `(.L_x_4428) ;  /* 0x0000000c001c7947 */ /* 0x000fea0003800000 */
.L_x_4430:
[----:B--2--5:R-:W0:Y:S02]  /*8b70*/  F2I.FTZ.TRUNC.NTZ R3, R22 ;  /* 0x0000001600037305 */ /* 0x024e24000021f100 */
[----:B0-----:R0:W-:Y:S01]  /*8b80*/  STG.E desc[UR36][R8.64], R3 ;  /* 0x0000000308007986 */ /* 0x0011e2000c101924 */
[----:B------:R-:W-:Y:S05]  /*8b90*/  BRA `(.L_x_4428) ;  /* 0x0000000c00107947 */ /* 0x000fea0003800000 */
.L_x_4429:
[----:B--2--5:R-:W0:Y:S02]  /*8ba0*/  F2I.FTZ.TRUNC.NTZ R3, R22 ;  /* 0x0000001600037305 */ /* 0x024e24000021f100 */
[----:B0-----:R0:W-:Y:S01]  /*8bb0*/  STG.E.U16 desc[UR36][R8.64], R3 ;  /* 0x0000000308007986 */ /* 0x0011e2000c101524 */
[----:B------:R-:W-:Y:S05]  /*8bc0*/  BRA `(.L_x_4428) ;  /* 0x0000000c00047947 */ /* 0x000fea0003800000 */
.L_x_4424:
[----:B------:R-:W-:-:S13]  /*8bd0*/  ISETP.GT.AND P0, PT, R0, 0x6, PT ;  /* 0x000000060000780c */ /* 0x000fda0003f04270 */
[----:B------:R-:W-:Y:S05]  /*8be0*/  @P0 BRA `(.L_x_4431) ;  /* 0x0000000000240947 */ /* 0x000fea0003800000 */
[----:B------:R-:W-:-:S13]  /*8bf0*/  ISETP.NE.AND P0, PT, R0, 0x5, PT ;  /* 0x000000050000780c */ /* 0x000fda0003f05270 */
[----:B------:R-:W-:Y:S05]  /*8c00*/  @!P0 BRA `(.L_x_4432) ;  /* 0x0000000000108947 */ /* 0x000fea0003800000 */
[----:B------:R-:W-:-:S13]  /*8c10*/  ISETP.NE.AND P0, PT, R0, 0x6, PT ;  /* 0x000000060000780c */ /* 0x000fda0003f05270 */
[----:B------:R-:W-:Y:S05]  /*8c20*/  @P0 BRA `(.L_x_4427) ;  /* 0x0000000800940947 */ /* 0x000fea0003800000 */
[----:B--2--5:R1:W-:Y:S01]  /*8c30*/  STG.E desc[UR36][R8.64], R22 ;  /* 0x0000001608007986 */ /* 0x0243e2000c101924 */
[----:B------:R-:W-:Y:S05]  /*8c40*/  BRA `(.L_x_4428) ;  /* 0x0000000800e47947 */ /* 0x000fea0003800000 */
.L_x_4432:
[----:B--2--5:R-:W-:-:S05]  /*8c50*/  F2FP.F16.F32.PACK_AB R22, RZ, R22 ;  /* 0x00000016ff16723e */ /* 0x024fca00000000ff */
[----:B------:R0:W-:Y:S01]  /*8c60*/  STG.E.U16 desc[UR36][R8.64], R22 ;  /* 0x0000001608007986 */ /* 0x0001e2000c101524 */
[----:B------:R-:W-:Y:S05]  /*8c70*/  BRA `(.L_x_4428) ;  /* 0x0000000800d87947 */ /* 0x000fea0003800000 */
.L_x_4431:
[----:B------:R-:W-:-:S13]  /*8c80*/  ISETP.NE.AND P0, PT, R0, 0x7, PT ;  /* 0x000000070000780c */ /* 0x000fda0003f05270 */
[----:B------:R-:W-:Y:S05]  /*8c90*/  @!P0 BRA `(.L_x_4433) ;  /* 0x00000000002c8947 */ /* 0x000fea0003800000 */
[----:B------:R-:W-:-:S13]  /*8ca0*/  ISETP.NE.AND P0, PT, R0, 0x8, PT ;  /* 0x000000080000780c */ /* 0x000fda0003f05270 */
[----:B------:R-:W-:Y:S05]  /*8cb0*/  @!P0 BRA `(.L_x_4434) ;  /* 0x0000000000148947 */ /* 0x000fea0003800000 */
[----:B------:R-:W-:-:S13]  /*8cc0*/  ISETP.NE.AND P0, PT, R0, 0x9, PT ;  /* 0x000000090000780c */ /* 0x000fda0003f05270 */
[----:B------:R-:W-:Y:S05]  /*8cd0*/  @P0 BRA `(.L_x_4427) ;  /* 0x0000000800680947 */ /* 0x000fea0003800000 */
[----:B-----5:R-:W-:-:S05]  /*8ce0*/  IMAD.MOV.U32 R23, RZ, RZ, RZ ;  /* 0x000000ffff177224 */ /* 0x020fca00078e00ff */
[----:B--2---:R4:W-:Y:S01]  /*8cf0*/  STG.E.64 desc[UR36][R8.64], R22 ;  /* 0x0000001608007986 */ /* 0x0049e2000c101b24 */
[----:B------:R-:W-:Y:S05]  /*8d00*/  BRA `(.L_x_4428) ;  /* 0x0000000800b47947 */ /* 0x000fea0003800000 */
.L_x_4434:
[----:B--2--5:R-:W-:-:S04]  /*8d10*/  F2FP.F16.F32.PACK_AB R3, RZ, R22 ;  /* 0x00000016ff03723e */ /* 0x024fc800000000ff */
[----:B------:R-:W-:-:S05]  /*8d20*/  PRMT R3, R3, 0x5410, RZ ;  /* 0x0000541003037816 */ /* 0x000fca00000000ff */
[----:B------:R2:W-:Y:S01]  /*8d30*/  STG.E desc[UR36][R8.64], R3 ;  /* 0x0000000308007986 */ /* 0x0005e2000c101924 */
[----:B------:R-:W-:Y:S05]  /*8d40*/  BRA `(.L_x_4428) ;  /* 0x0000000800a47947 */ /* 0x000fea0003800000 */
.L_x_4433:
[----:B--2--5:R-:W-:-:S06]  /*8d50*/  FMUL.FTZ R4, R22, 1 ;  /* 0x3f80000016047820 */ /* 0x024fcc0000410000 */
[----:B------:R-:W0:Y:S02]  /*8d60*/  F2F.F64.F32 R4, R4 ;  /* 0x0000000400047310 */ /* 0x000e240000201800 */
[----:B0-----:R0:W-:Y:S01]  /*8d70*/  STG.E.64 desc[UR36][R8.64], R4 ;  /* 0x0000000408007986 */ /* 0x0011e2000c101b24 */
[----:B------:R-:W-:Y:S05]  /*8d80*/  BRA `(.L_x_4428) ;  /* 0x0000000800947947 */ /* 0x000fea0003800000 */
.L_x_4423:
        /* <DEDUP_REMOVED lines=8> */
[----:B--2--5:R-:W-:-:S04]  /*8e10*/  FSETP.NEU.FTZ.AND P0, PT, R22, RZ, PT ;  /* 0x000000ff1600720b */ /* 0x024fc80003f1d000 */
[----:B------:R-:W-:-:S05]  /*8e20*/  SEL R3, RZ, 0x1, !P0 ;  /* 0x00000001ff037807 */ /* 0x000fca0004000000 */
[----:B------:R0:W-:Y:S01]  /*8e30*/  STG.E.U8 desc[UR36][R8.64], R3 ;  /* 0x0000000308007986 */ /* 0x0001e2000c101124 */
[----:B------:R-:W-:Y:S05]  /*8e40*/  BRA `(.L_x_4428) ;  /* 0x0000000800647947 */ /* 0x000fea0003800000 */
.L_x_4437:
[----:B--2--5:R-:W-:Y:S01]  /*8e50*/  FMUL.FTZ R4, R22, 1 ;  /* 0x3f80000016047820 */ /* 0x024fe20000410000 */
[----:B------:R-:W-:-:S05]  /*8e60*/  CS2R R6, SRZ ;  /* 0x0000000000067805 */ /* 0x000fca000001ff00 */
[----:B------:R-:W0:Y:S02]  /*8e70*/  F2F.F64.F32 R4, R4 ;  /* 0x0000000400047310 */ /* 0x000e240000201800 */
[----:B0-----:R0:W-:Y:S01]  /*8e80*/  STG.E.128 desc[UR36][R8.64], R4 ;  /* 0x0000000408007986 */ /* 0x0011e2000c101d24 */
[----:B------:R-:W-:Y:S05]  /*8e90*/  BRA `(.L_x_4428) ;  /* 0x0000000800507947 */ /* 0x000fea0003800000 */
.L_x_4436:
[----:B------:R-:W-:-:S13]  /*8ea0*/  ISETP.NE.AND P0, PT, R0, 0xf, PT ;  /* 0x0000000f0000780c */ /* 0x000fda0003f05270 */
[----:B------:R-:W-:Y:S05]  /*8eb0*/  @!P0 BRA `(.L_x_4438) ;  /* 0x0000000000ac8947 */ /* 0x000fea0003800000 */
[----:B------:R-:W-:-:S13]  /*8ec0*/  ISETP.NE.AND P0, PT, R0, 0x17, PT ;  /* 0x000000170000780c */ /* 0x000fda0003f05270 */
[----:B------:R-:W-:Y:S05]  /*8ed0*/  @!P0 BRA `(.L_x_4439) ;  /* 0x0000000000508947 */ /* 0x000fea0003800000 */
[----:B------:R-:W-:-:S13]  /*8ee0*/  ISETP.NE.AND P0, PT, R0, 0x18, PT ;  /* 0x000000180000780c */ /* 0x000fda0003f05270 */
[----:B------:R-:W-:Y:S05]  /*8ef0*/  @P0 BRA `(.L_x_4427) ;  /* 0x0000000400e00947 */ /* 0x000fea0003800000 */
[C---:B--2--5:R-:W-:Y:S01]  /*8f00*/  LOP3.LUT R4, R22.reuse, 0x7fffffff, RZ, 0xc0, !PT ;  /* 0x7fffffff16047812 */ /* 0x064fe200078ec0ff */
        /* <DEDUP_REMOVED lines=13> */
.L_x_4441:
[----:B------:R-:W-:Y:S05]  /*8fe0*/  BSYNC B0 ;  /* 0x0000000000007941 */ /* 0x000fea0003800000 */
.L_x_4440:
[----:B------:R-:W-:-:S05]  /*8ff0*/  LOP3.LUT R5, R0, R5, RZ, 0xfc, !PT ;  /* 0x0000000500057212 */ /* 0x000fca00078efcff */
[----:B------:R0:W-:Y:S01]  /*9000*/  STG.E.U8 desc[UR36][R8.64], R5 ;  /* 0x0000000508007986 */ /* 0x0001e2000c101124 */
[----:B------:R-:W-:Y:S05]  /*9010*/  BRA `(.L_x_4428) ;  /* 0x0000000400f07947 */ /* 0x000fea0003800000 */
.L_x_4439:
[----:B--2--5:R-:W-:Y:S01]  /*9020*/  LOP3.LUT R4, R22, 0x7fffffff, RZ, 0xc0, !PT ;  /* 0x7fffffff16047812 */ /* 0x024fe200078ec0ff */
        /* <DEDUP_REMOVED lines=11> */
.L_x_4443:
[----:B------:R-:W-:Y:S01]  /*90e0*/  IMAD.MOV.U32 R0, RZ, RZ, 0x7f ;  /* 0x0000007fff007424 */ /* 0x000fe200078e00ff */
[----:B------:R-:W-:-:S04]  /*90f0*/  ISETP.GT.U32.AND P0, PT, R4, 0x7f800000, PT ;  /* 0x7f8000000400780c */ /* 0x000fc80003f04070 */
[----:B------:R-:W-:-:S09]  /*9100*/  SEL R0, R0, 0x7c, P0 ;  /* 0x0000007c00007807 */ /* 0x000fd20000000000 */
.L_x_4444:
[----:B------:R-:W-:Y:S05]  /*9110*/  BSYNC B0 ;  /* 0x0000000000007941 */ /* 0x000fea0003800000 */
.L_x_4442:
[----:B------:R-:W-:-:S04]  /*9120*/  LOP3.LUT R22, R22, 0x80000000, RZ, 0xc0, !PT ;  /* 0x8000000016167812 */ /* 0x000fc800078ec0ff */
[----:B------:R-:W-:-:S04]  /*9130*/  SHF.R.U32.HI R3, RZ, 0x18, R22 ;  /* 0x00000018ff037819 */ /* 0x000fc80000011616 */
[----:B------:R-:W-:-:S05]  /*9140*/  LOP3.LUT R3, R0, R3, RZ, 0xfc, !PT ;  /* 0x0000000300037212 */ /* 0x000fca00078efcff */
[----:B------:R0:W-:Y:S01]  /*9150*/  STG.E.U8 desc[UR36][R8.64], R3 ;  /* 0x0000000308007986 */ /* 0x0001e2000c101124 */
[----:B------:R-:W-:Y:S05]  /*9160*/  BRA `(.L_x_4428) ;  /* 0x00000004009c7947 */ /* 0x000fea0003800000 */
.L_x_4438:
[----:B--2--5:R-:W-:-:S05]  /*9170*/  F2FP.BF16.F32.PACK_AB R22, RZ, R22 ;  /* 0x00000016ff16723e */ /* 0x024fca00000010ff */
[----:B------:R0:W-:Y:S01]  /*9180*/  STG.E.U16 desc[UR36][R8.64], R22 ;  /* 0x0000001608007986 */ /* 0x0001e2000c101524 */
[----:B------:R-:W-:Y:S05]  /*9190*/  BRA `(.L_x_4428) ;  /* 0x0000000400907947 */ /* 0x000fea0003800000 */
.L_x_4435:
        /* <DEDUP_REMOVED lines=8> */
[----:B--2--5:R-:W0:Y:S02]  /*9220*/  F2I.FTZ.U32.TRUNC.NTZ R3, R22 ;  /* 0x0000001600037305 */ /* 0x024e24000021f000 */
[----:B0-----:R0:W-:Y:S01]  /*9230*/  STG.E.U16 desc[UR36][R8.64], R3 ;  /* 0x0000000308007986 */ /* 0x0011e2000c101524 */
[----:B------:R-:W-:Y:S05]  /*9240*/  BRA `(.L_x_4428) ;  /* 0x0000000400647947 */ /* 0x000fea0003800000 */
.L_x_4447:
[----:B--2--5:R-:W-:Y:S01]  /*9250*/  LOP3.LUT R3, R22, 0x7fffffff, RZ, 0xc0, !PT ;  /* 0x7fffffff16037812 */ /* 0x024fe200078ec0ff */
        /* <DEDUP_REMOVED lines=15> */
.L_x_4450:
[----:B------:R-:W-:-:S04]  /*9350*/  LOP3.LUT R22, R22, 0x80000000, RZ, 0xc0, !PT ;  /* 0x8000000016167812 */ /* 0x000fc800078ec0ff */
[----:B------:R-:W-:-:S04]  /*9360*/  SHF.R.U32.HI R3, RZ, 0x18, R22 ;  /* 0x00000018ff037819 */ /* 0x000fc80000011616 */
[----:B------:R-:W-:-:S04]  /*9370*/  LOP3.LUT R0, R0, R3, RZ, 0xfc, !PT ;  /* 0x0000000300007212 */ /* 0x000fc800078efcff */
[----:B------:R-:W-:-:S07]  /*9380*/  PRMT R4, R0, 0x7610, R4 ;  /* 0x0000761000047816 */ /* 0x000fce0000000004 */
.L_x_4449:
[----:B------:R-:W-:Y:S05]  /*9390*/  BSYNC B0 ;  /* 0x0000000000007941 */ /* 0x000fea0003800000 */
.L_x_4448:
[----:B------:R0:W-:Y:S01]  /*93a0*/  STG.E.U8 desc[UR36][R8.64], R4 ;  /* 0x0000000408007986 */ /* 0x0001e2000c101124 */
[----:B------:R-:W-:Y:S05]  /*93b0*/  BRA `(.L_x_4428) ;  /* 0x0000000400087947 */ /* 0x000fea0003800000 */
.L_x_4446:
        /* <DEDUP_REMOVED lines=16> */
.L_x_4453:
[----:B------:R-:W-:-:S04]  /*94c0*/  LOP3.LUT R22, R22, 0x80000000, RZ, 0xc0, !PT ;  /* 0x8000000016167812 */ /* 0x000fc800078ec0ff */
[----:B------:R-:W-:-:S04]  /*94d0*/  SHF.R.U32.HI R3, RZ, 0x18, R22 ;  /* 0x00000018ff037819 */ /* 0x000fc80000011616 */
[----:B------:R-:W-:-:S04]  /*94e0*/  LOP3.LUT R0, R0, R3, RZ, 0xfc, !PT ;  /* 0x0000000300007212 */ /* 0x000fc800078efcff */
[----:B------:R-:W-:-:S07]  /*94f0*/  PRMT R4, R0, 0x7610, R4 ;  /* 0x0000761000047816 */ /* 0x000fce0000000004 */
.L_x_4452:
[----:B------:R-:W-:Y:S05]  /*9500*/  BSYNC B0 ;  /* 0x0000000000007941 */ /* 0x000fea0003800000 */
.L_x_4451:
[----:B------:R0:W-:Y:S01]  /*9510*/  STG.E.U8 desc[UR36][R8.64], R4 ;  /* 0x0000000408007986 */ /* 0x0001e2000c101124 */
[----:B------:R-:W-:Y:S05]  /*9520*/  BRA `(.L_x_4428) ;  /* 0x0000000000ac7947 */ /* 0x000fea0003800000 */
.L_x_4445:
[----:B------:R-:W-:-:S13]  /*9530*/  ISETP.NE.AND P0, PT, R0, 0x1c, PT ;  /* 0x0000001c0000780c */ /* 0x000fda0003f05270 */
[----:B------:R-:W-:Y:S05]  /*9540*/  @!P0 BRA `(.L_x_4454) ;  /* 0x00000000009c8947 */ /* 0x000fea0003800000 */
[----:B------:R-:W-:-:S13]  /*9550*/  ISETP.NE.AND P0, PT, R0, 0x1d, PT ;  /* 0x0000001d0000780c */ /* 0x000fda0003f05270 */
[----:B------:R-:W-:Y:S05]  /*9560*/  @!P0 BRA `(.L_x_4455) ;  /* 0x0000000000888947 */ /* 0x000fea0003800000 */
[----:B------:R-:W-:-:S13]  /*9570*/  ISETP.NE.AND P0, PT, R0, 0x2c, PT ;  /* 0x0000002c0000780c */ /* 0x000fda0003f05270 */
[----:B------:R-:W-:Y:S05]  /*9580*/  @P0 BRA `(.L_x_4427) ;  /* 0x00000000003c0947 */ /* 0x000fea0003800000 */
[----:B--2--5:R-:W-:-:S04]  /*9590*/  SHF.R.U32.HI R4, RZ, 0x17, R22 ;  /* 0x00000017ff047819 */ /* 0x024fc80000011616 */
        /* <DEDUP_REMOVED lines=14> */
.L_x_4427:
        /* <DEDUP_REMOVED lines=16> */
.L_x_4456:
[----:B------:R-:W-:Y:S05]  /*9780*/  BRA `(.L_x_4428) ;  /* 0x0000000000147947 */ /* 0x000fea0003800000 */
.L_x_4455:
[----:B--2--5:R-:W0:Y:S02]  /*9790*/  F2I.U64.TRUNC R22, R22 ;  /* 0x0000001600167311 */ /* 0x024e24000020d800 */
[----:B0-----:R0:W-:Y:S01]  /*97a0*/  STG.E.64 desc[UR36][R8.64], R22 ;  /* 0x0000001608007986 */ /* 0x0011e2000c101b24 */
[----:B------:R-:W-:Y:S05]  /*97b0*/  BRA `(.L_x_4428) ;  /* 0x0000000000087947 */ /* 0x000fea0003800000 */
.L_x_4454:
[----:B--2--5:R-:W0:Y:S02]  /*97c0*/  F2I.FTZ.U32.TRUNC.NTZ R3, R22 ;  /* 0x0000001600037305 */ /* 0x024e24000021f000 */
[----:B0-----:R0:W-:Y:S02]  /*97d0*/  STG.E desc[UR36][R8.64], R3 ;  /* 0x0000000308007986 */ /* 0x0011e4000c101924 */
.L_x_4428:
        /* <DEDUP_REMOVED lines=24> */
.L_x_4460:
[----:B------:R-:W0:Y:S02]  /*9960*/  F2I.S64.TRUNC R24, R24 ;  /* 0x0000001800187311 */ /* 0x000e24000020d900 */
[----:B0-----:R-:W-:-:S05]  /*9970*/  IMAD.MOV.U32 R3, RZ, RZ, R24 ;  /* 0x000000ffff037224 */ /* 0x001fca00078e0018 */
[----:B------:R0:W-:Y:S01]  /*9980*/  STG.E.U8 desc[UR36][R8.64], R3 ;  /* 0x0000000308007986 */ /* 0x0001e2000c101124 */
[----:B------:R-:W-:Y:S05]  /*9990*/  BRA `(.L_x_4462) ;  /* 0x0000000c00407947 */ /* 0x000fea0003800000 */
.L_x_4459:
        /* <DEDUP_REMOVED lines=9> */
.L_x_4464:
[----:B------:R-:W0:Y:S02]  /*9a30*/  F2I.FTZ.TRUNC.NTZ R3, R24 ;  /* 0x0000001800037305 */ /* 0x000e24000021f100 */
[----:B0-----:R2:W-:Y:S01]  /*9a40*/  STG.E desc[UR36][R8.64], R3 ;  /* 0x0000000308007986 */ /* 0x0015e2000c101924 */
[----:B------:R-:W-:Y:S05]  /*9a50*/  BRA `(.L_x_4462) ;  /* 0x0000000c00107947 */ /* 0x000fea0003800000 */
.L_x_4463:
[----:B------:R-:W0:Y:S02]  /*9a60*/  F2I.FTZ.TRUNC.NTZ R3, R24 ;  /* 0x0000001800037305 */ /* 0x000e24000021f100 */
[----:B0-----:R0:W-:Y:S01]  /*9a70*/  STG.E.U16 desc[UR36][R8.64], R3 ;  /* 0x0000000308007986 */ /* 0x0011e2000c101524 */
[----:B------:R-:W-:Y:S05]  /*9a80*/  BRA `(.L_x_4462) ;  /* 0x0000000c00047947 */ /* 0x000fea0003800000 */
.L_x_4458:
        /* <DEDUP_REMOVED lines=8> */
.L_x_4466:
[----:B------:R-:W-:-:S05]  /*9b10*/  F2FP.F16.F32.PACK_AB R24, RZ, R24 ;  /* 0x00000018ff18723e */ /* 0x000fca00000000ff */
[----:B------:R0:W-:Y:S01]  /*9b20*/  STG.E.U16 desc[UR36][R8.64], R24 ;  /* 0x0000001808007986 */ /* 0x0001e2000c101524 */
[----:B------:R-:W-:Y:S05]  /*9b30*/  BRA `(.L_x_4462) ;  /* 0x0000000800d87947 */ /* 0x000fea0003800000 */
.L_x_4465:
        /* <DEDUP_REMOVED lines=9> */
.L_x_4468:
[----:B------:R-:W-:-:S04]  /*9bd0*/  F2FP.F16.F32.PACK_AB R3, RZ, R24 ;  /* 0x00000018ff03723e */ /* 0x000fc800000000ff */
[----:B------:R-:W-:-:S05]  /*9be0*/  PRMT R3, R3, 0x5410, RZ ;  /* 0x0000541003037816 */ /* 0x000fca00000000ff */
[----:B------:R0:W-:Y:S01]  /*9bf0*/  STG.E desc[UR36][R8.64], R3 ;  /* 0x0000000308007986 */ /* 0x0001e2000c101924 */
[----:B------:R-:W-:Y:S05]  /*9c00*/  BRA `(.L_x_4462) ;  /* 0x0000000800a47947 */ /* 0x000fea0003800000 */
.L_x_4467:
[----:B------:R-:W-:-:S06]  /*9c10*/  FMUL.FTZ R4, R24, 1 ;  /* 0x3f80000018047820 */ /* 0x000fcc0000410000 */
[----:B------:R-:W0:Y:S02]  /*9c20*/  F2F.F64.F32 R4, R4 ;  /* 0x0000000400047310 */ /* 0x000e240000201800 */
[----:B0-----:R0:W-:Y:S01]  /*9c30*/  STG.E.64 desc[UR36][R8.64], R4 ;  /* 0x0000000408007986 */ /* 0x0011e2000c101b24 */
[----:B------:R-:W-:Y:S05]  /*9c40*/  BRA `(.L_x_4462) ;  /* 0x0000000800947947 */ /* 0x000fea0003800000 */
.L_x_4457:
        /* <DEDUP_REMOVED lines=12> */
.L_x_4471:
[----:B------:R-:W-:Y:S01]  /*9d10*/  FMUL.FTZ R4, R24, 1 ;  /* 0x3f80000018047820 */ /* 0x000fe20000410000 */
[----:B------:R-:W-:-:S05]  /*9d20*/  CS2R R6, SRZ ;  /* 0x0000000000067805 */ /* 0x000fca000001ff00 */
[----:B------:R-:W0:Y:S02]  /*9d30*/  F2F.F64.F32 R4, R4 ;  /* 0x0000000400047310 */ /* 0x000e240000201800 */
[----:B0-----:R0:W-:Y:S01]  /*9d40*/  STG.E.128 desc[UR36][R8.64], R4 ;  /* 0x0000000408007986 */ /* 0x0011e2000c101d24 */
[----:B------:R-:W-:Y:S05]  /*9d50*/  BRA `(.L_x_4462) ;  /* 0x0000000800507947 */ /* 0x000fea0003800000 */
.L_x_4470:
        /* <DEDUP_REMOVED lines=20> */
.L_x_4475:
[----:B------:R-:W-:Y:S05]  /*9ea0*/  BSYNC B0 ;  /* 0x0000000000007941 */ /* 0x000fea0003800000 */
.L_x_4474:
[----:B------:R-:W-:-:S05]  /*9eb0*/  LOP3.LUT R5, R0, R5, RZ, 0xfc, !PT ;  /* 0x0000000500057212 */ /* 0x000fca00078efcff */
[----:B------:R0:W-:Y:S01]  /*9ec0*/  STG.E.U8 desc[UR36][R8.64], R5 ;  /* 0x0000000508007986 */ /* 0x0001e2000c101124 */
[----:B------:R-:W-:Y:S05]  /*9ed0*/  BRA `(.L_x_4462) ;  /* 0x0000000400f07947 */ /* 0x000fea0003800000 */
.L_x_4473:
        /* <DEDUP_REMOVED lines=12> */
.L_x_4477:
[----:B------:R-:W-:Y:S01]  /*9fa0*/  IMAD.MOV.U32 R0, RZ, RZ, 0x7f ;  /* 0x0000007fff007424 */ /* 0x000fe200078e00ff */
[----:B------:R-:W-:-:S04]  /*9fb0*/  ISETP.GT.U32.AND P0, PT, R4, 0x7f800000, PT ;  /* 0x7f8000000400780c */ /* 0x000fc80003f04070 */
[----:B------:R-:W-:-:S09]  /*9fc0*/  SEL R0, R0, 0x7c, P0 ;  /* 0x0000007c00007807 */ /* 0x000fd20000000000 */
.L_x_4478:
[----:B------:R-:W-:Y:S05]  /*9fd0*/  BSYNC B0 ;  /* 0x0000000000007941 */ /* 0x000fea0003800000 */
.L_x_4476:
[----:B------:R-:W-:-:S04]  /*9fe0*/  LOP3.LUT R24, R24, 0x80000000, RZ, 0xc0, !PT ;  /* 0x8000000018187812 */ /* 0x000fc800078ec0ff */
[----:B------:R-:W-:-:S04]  /*9ff0*/  SHF.R.U32.HI R3, RZ, 0x18, R24 ;  /* 0x00000018ff037819 */ /* 0x000fc80000011618 */
[----:B------:R-:W-:-:S05]  /*a000*/  LOP3.LUT R3, R0, R3, RZ, 0xfc, !PT ;  /* 0x0000000300037212 */ /* 0x000fca00078efcff */
[----:B------:R0:W-:Y:S01]  /*a010*/  STG.E.U8 desc[UR36][R8.64], R3 ;  /* 0x0000000308007986 */ /* 0x0001e2000c101124 */
[----:B------:R-:W-:Y:S05]  /*a020*/  BRA `(.L_x_4462) ;  /* 0x00000004009c7947 */ /* 0x000fea0003800000 */
.L_x_4472:
[----:B------:R-:W-:-:S05]  /*a030*/  F2FP.BF16.F32.PACK_AB R24, RZ, R24 ;  /* 0x00000018ff18723e */ /* 0x000fca00000010ff */
[----:B------:R0:W-:Y:S01]  /*a040*/  STG.E.U16 desc[UR36][R8.64], R24 ;  /* 0x0000001808007986 */ /* 0x0001e2000c101524 */
[----:B------:R-:W-:Y:S05]  /*a050*/  BRA `(.L_x_4462) ;  /* 0x0000000400907947 */ /* 0x000fea0003800000 */
.L_x_4469:
        /* <DEDUP_REMOVED lines=11> */
.L_x_4481:
        /* <DEDUP_REMOVED lines=16> */
.L_x_4484:
[----:B------:R-:W-:-:S04]  /*a210*/  LOP3.LUT R24, R24, 0x80000000, RZ, 0xc0, !PT ;  /* 0x8000000018187812 */ /* 0x000fc800078ec0ff */
[----:B------:R-:W-:-:S04]  /*a220*/  SHF.R.U32.HI R3, RZ, 0x18, R24 ;  /* 0x00000018ff037819 */ /* 0x000fc80000011618 */
[----:B------:R-:W-:-:S04]  /*a230*/  LOP3.LUT R0, R0, R3, RZ, 0xfc, !PT ;  /* 0x0000000300007212 */ /* 0x000fc800078efcff */
[----:B------:R-:W-:-:S07]  /*a240*/  PRMT R4, R0, 0x7610, R4 ;  /* 0x0000761000047816 */ /* 0x000fce0000000004 */
.L_x_4483:
[----:B------:R-:W-:Y:S05]  /*a250*/  BSYNC B0 ;  /* 0x0000000000007941 */ /* 0x000fea0003800000 */
.L_x_4482:
[----:B------:R0:W-:Y:S01]  /*a260*/  STG.E.U8 desc[UR36][R8.64], R4 ;  /* 0x0000000408007986 */ /* 0x0001e2000c101124 */
[----:B------:R-:W-:Y:S05]  /*a270*/  BRA `(.L_x_4462) ;  /* 0x0000000400087947 */ /* 0x000fea0003800000 */
.L_x_4480:
        /* <DEDUP_REMOVED lines=16> */
.L_x_4487:
[----:B------:R-:W-:-:S04]  /*a380*/  LOP3.LUT R24, R24, 0x80000000, RZ, 0xc0, !PT ;  /* 0x8000000018187812 */ /* 0x000fc800078ec0ff */
[----:B------:R-:W-:-:S04]  /*a390*/  SHF.R.U32.HI R3, RZ, 0x18, R24 ;  /* 0x00000018ff037819 */ /* 0x000fc80000011618 */
[----:B------:R-:W-:-:S04]  /*a3a0*/  LOP3.LUT R0, R0, R3, RZ, 0xfc, !PT ;  /* 0x0000000300007212 */ /* 0x000fc800078efcff */
[----:B------:R-:W-:-:S07]  /*a3b0*/  PRMT R4, R0, 0x7610, R4 ;  /* 0x0000761000047816 */ /* 0x000fce0000000004 */
.L_x_4486:
[----:B------:R-:W-:Y:S05]  /*a3c0*/  BSYNC B0 ;  /* 0x0000000000007941 */ /* 0x000fea0003800000 */
.L_x_4485:
[----:B------:R0:W-:Y:S01]  /*a3d0*/  STG.E.U8 desc[UR36][R8.64], R4 ;  /* 0x0000000408007986 */ /* 0x0001e2000c101124 */
[----:B------:R-:W-:Y:S05]  /*a3e0*/  BRA `(.L_x_4462) ;  /* 0x0000000000ac7947 */ /* 0x000fea0003800000 */
.L_x_4479:
        /* <DEDUP_REMOVED lines=21> */
.L_x_4461:
        /* <DEDUP_REMOVED lines=15> */
[----:B0--3--:R-:W-:Y:S05]  /*a630*/  CALL.ABS.NOINC R14 ;  /* 0x000000000e007343 */ /* 0x009fea0003c00000 */
.L_x_4490:
[----:B------:R-:W-:Y:S05]  /*a640*/  BRA `(.L_x_4462) ;  /* 0x0000000000147947 */ /* 0x000fea0003800000 */
.L_x_4489:
[----:B------:R-:W0:Y:S02]  /*a650*/  F2I.U64.TRUNC R24, R24 ;  /* 0x0000001800187311 */ /* 0x000e24000020d800 */
[----:B0-----:R0:W-:Y:S01]  /*a660*/  STG.E.64 desc[UR36][R8.64], R24 ;  /* 0x0000001808007986 */ /* 0x0011e2000c101b24 */
[----:B------:R-:W-:Y:S05]  /*a670*/  BRA `(.L_x_4462) ;  /* 0x0000000000087947 */ /* 0x000fea0003800000 */
.L_x_4488:
[----:B------:R-:W0:Y:S02]  /*a680*/  F2I.FTZ.U32.TRUNC.NTZ R3, R24 ;  /* 0x0000001800037305 */ /* 0x000e24000021f000 */
[----:B0-----:R0:W-:Y:S02]  /*a690*/  STG.E desc[UR36][R8.64], R3 ;  /* 0x0000000308007986 */ /* 0x0011e4000c101924 */
.L_x_4462:
[----:B------:R-:W-:-:S07]  /*a6a0*/  VIADD R19, R19, 0x80 ;  /* 0x0000008013137836 */ /* 0x000fce0000000000 */
.L_x_4422:
[----:B------:R-:W-:Y:S05]  /*a6b0*/  BSYNC B6 ;  /* 0x0000000000067941 */ /* 0x000fea0003800000 */
.L_x_4421:
[----:B------:R-:W-:-:S13]  /*a6c0*/  ISETP.GE.AND P0, PT, R19, R17, PT ;  /* 0x000000111300720c */ /* 0x000fda0003f06270 */
[----:B------:R-:W-:Y:S05]  /*a6d0*/  @P0 EXIT ;  /* 0x000000000000094d */ /* 0x000fea0003800000 */
[----:B0---4-:R-:W0:Y:S01]  /*a6e0*/  LDC.64 R4, c[0x0][0x218] ;  /* 0x00008600ff047b82 */ /* 0x011e220000000a00 */
[----:B-1----:R-:W-:Y:S01]  /*a6f0*/  PRMT R0, R16, 0x9910, RZ ;  /* 0x0000991010007816 */ /* 0x002fe200000000ff */
        /* <DEDUP_REMOVED lines=18> */
.L_x_4494:
[----:B-----5:R-:W0:Y:S02]  /*a820*/  F2I.S64.TRUNC R18, R18 ;  /* 0x0000001200127311 */ /* 0x020e24000020d900 */
[----:B0-----:R-:W-:-:S05]  /*a830*/  IMAD.MOV.U32 R5, RZ, RZ, R18 ;  /* 0x000000ffff057224 */ /* 0x001fca00078e0012 */
[----:B------:R-:W-:Y:S01]  /*a840*/  STG.E.U8 desc[UR36][R2.64], R5 ;  /* 0x0000000502007986 */ /* 0x000fe2000c101124 */
[----:B------:R-:W-:Y:S05]  /*a850*/  EXIT ;  /* 0x000000000000794d */ /* 0x000fea0003800000 */
.L_x_4493:
        /* <DEDUP_REMOVED lines=9> */
.L_x_4497:
[----:B-----5:R-:W0:Y:S02]  /*a8f0*/  F2I.FTZ.TRUNC.NTZ R5, R18 ;  /* 0x0000001200057305 */ /* 0x020e24000021f100 */
[----:B0-----:R-:W-:Y:S01]  /*a900*/  STG.E desc[UR36][R2.64], R5 ;  /* 0x0000000502007986 */ /* 0x001fe2000c101924 */
[----:B------:R-:W-:Y:S05]  /*a910*/  EXIT ;  /* 0x000000000000794d */ /* 0x000fea0003800000 */
.L_x_4496:
[----:B-----5:R-:W0:Y:S02]  /*a920*/  F2I.FTZ.TRUNC.NTZ R5, R18 ;  /* 0x0000001200057305 */ /* 0x020e24000021f100 */
[----:B0-----:R-:W-:Y:S01]  /*a930*/  STG.E.U16 desc[UR36][R2.64], R5 ;  /* 0x0000000502007986 */ /* 0x001fe2000c101524 */
[----:B------:R-:W-:Y:S05]  /*a940*/  EXIT ;  /* 0x000000000000794d */ /* 0x000fea0003800000 */
.L_x_4492:
        /* <DEDUP_REMOVED lines=8> */
.L_x_4499:
[----:B-----5:R-:W-:-:S05]  /*a9d0*/  F2FP.F16.F32.PACK_AB R18, RZ, R18 ;  /* 0x00000012ff12723e */ /* 0x020fca00000000ff */
[----:B------:R-:W-:Y:S01]  /*a9e0*/  STG.E.U16 desc[UR36][R2.64], R18 ;  /* 0x0000001202007986 */ /* 0x000fe2000c101524 */
[----:B------:R-:W-:Y:S05]  /*a9f0*/  EXIT ;  /* 0x000000000000794d */ /* 0x000fea0003800000 */
.L_x_4498:
        /* <DEDUP_REMOVED lines=9> */
.L_x_4501:
[----:B-----5:R-:W-:-:S04]  /*aa90*/  F2FP.F16.F32.PACK_AB R5, RZ, R18 ;  /* 0x00000012ff05723e */ /* 0x020fc800000000ff */
[----:B------:R-:W-:-:S05]  /*aaa0*/  PRMT R5, R5, 0x5410, RZ ;  /* 0x0000541005057816 */ /* 0x000fca00000000ff */
[----:B------:R-:W-:Y:S01]  /*aab0*/  STG.E desc[UR36][R2.64], R5 ;  /* 0x0000000502007986 */ /* 0x000fe2000c101924 */
[----:B------:R-:W-:Y:S05]  /*aac0*/  EXIT ;  /* 0x000000000000794d */ /* 0x000fea0003800000 */
.L_x_4500:
[----:B-----5:R-:W-:-:S06]  /*aad0*/  FMUL.FTZ R4, R18, 1 ;  /* 0x3f80000012047820 */ /* 0x020fcc0000410000 */
[----:B------:R-:W0:Y:S02]  /*aae0*/  F2F.F64.F32 R4, R4 ;  /* 0x0000000400047310 */ /* 0x000e240000201800 */
[----:B0-----:R-:W-:Y:S01]  /*aaf0*/  STG.E.64 desc[UR36][R2.64], R4 ;  /* 0x0000000402007986 */ /* 0x001fe2000c101b24 */
[----:B------:R-:W-:Y:S05]  /*ab00*/  EXIT ;  /* 0x000000000000794d */ /* 0x000fea0003800000 */
.L_x_4491:
        /* <DEDUP_REMOVED lines=12> */
.L_x_4504:
[----:B-----5:R-:W-:Y:S01]  /*abd0*/  FMUL.FTZ R4, R18, 1 ;  /* 0x3f80000012047820 */ /* 0x020fe20000410000 */
[----:B------:R-:W-:-:S05]  /*abe0*/  CS2R R6, SRZ ;  /* 0x0000000000067805 */ /* 0x000fca000001ff00 */
[----:B------:R-:W0:Y:S02]  /*abf0*/  F2F.F64.F32 R4, R4 ;  /* 0x0000000400047310 */ /* 0x000e240000201800 */
[----:B0-----:R-:W-:Y:S01]  /*ac00*/  STG.E.128 desc[UR36][R2.64], R4 ;  /* 0x0000000402007986 */ /* 0x001fe2000c101d24 */
[----:B------:R-:W-:Y:S05]  /*ac10*/  EXIT ;  /* 0x000000000000794d */ /* 0x000fea0003800000 */
.L_x_4503:
        /* <DEDUP_REMOVED lines=20> */
.L_x_4508:
[----:B------:R-:W-:Y:S05]  /*ad60*/  BSYNC B0 ;  /* 0x0000000000007941 */ /* 0x000fea0003800000 */
.L_x_4507:
[----:B------:R-:W-:-:S05]  /*ad70*/  LOP3.LUT R7, R0, R7, RZ, 0xfc, !PT ;  /* 0x0000000700077212 */ /* 0x000fca00078efcff */
[----:B------:R-:W-:Y:S01]  /*ad80*/  STG.E.U8 desc[UR36][R2.64], R7 ;  /* 0x0000000702007986 */ /* 0x000fe2000c101124 */
[----:B------:R-:W-:Y:S05]  /*ad90*/  EXIT ;  /* 0x000000000000794d */ /* 0x000fea0003800000 */
.L_x_4506:
        /* <DEDUP_REMOVED lines=12> */
.L_x_4510:
[----:B------:R-:W-:Y:S01]  /*ae60*/  IMAD.MOV.U32 R0, RZ, RZ, 0x7f ;  /* 0x0000007fff007424 */ /* 0x000fe200078e00ff */
[----:B------:R-:W-:-:S04]  /*ae70*/  ISETP.GT.U32.AND P0, PT, R4, 0x7f800000, PT ;  /* 0x7f8000000400780c */ /* 0x000fc80003f04070 */
[----:B------:R-:W-:-:S09]  /*ae80*/  SEL R0, R0, 0x7c, P0 ;  /* 0x0000007c00007807 */ /* 0x000fd20000000000 */
.L_x_4511:
[----:B------:R-:W-:Y:S05]  /*ae90*/  BSYNC B0 ;  /* 0x0000000000007941 */ /* 0x000fea0003800000 */
.L_x_4509:
[----:B------:R-:W-:-:S04]  /*aea0*/  LOP3.LUT R18, R18, 0x80000000, RZ, 0xc0, !PT ;  /* 0x8000000012127812 */ /* 0x000fc800078ec0ff */
[----:B------:R-:W-:-:S04]  /*aeb0*/  SHF.R.U32.HI R5, RZ, 0x18, R18 ;  /* 0x00000018ff057819 */ /* 0x000fc80000011612 */
[----:B------:R-:W-:-:S05]  /*aec0*/  LOP3.LUT R5, R0, R5, RZ, 0xfc, !PT ;  /* 0x0000000500057212 */ /* 0x000fca00078efcff */
[----:B------:R-:W-:Y:S01]  /*aed0*/  STG.E.U8 desc[UR36][R2.64], R5 ;  /* 0x0000000502007986 */ /* 0x000fe2000c101124 */
[----:B------:R-:W-:Y:S05]  /*aee0*/  EXIT ;  /* 0x000000000000794d */ /* 0x000fea0003800000 */
.L_x_4505:
[----:B-----5:R-:W-:-:S05]  /*aef0*/  F2FP.BF16.F32.PACK_AB R18, RZ, R18 ;  /* 0x00000012ff12723e */ /* 0x020fca00000010ff */
[----:B------:R-:W-:Y:S01]  /*af00*/  STG.E.U16 desc[UR36][R2.64], R18 ;  /* 0x0000001202007986 */ /* 0x000fe2000c101524 */
[----:B------:R-:W-:Y:S05]  /*af10*/  EXIT ;  /* 0x000000000000794d */ /* 0x000fea0003800000 */
.L_x_4502:
        /* <DEDUP_REMOVED lines=11> */
.L_x_4514:
        /* <DEDUP_REMOVED lines=16> */
.L_x_4517:
[----:B------:R-:W-:-:S04]  /*b0d0*/  LOP3.LUT R18, R18, 0x80000000, RZ, 0xc0, !PT ;  /* 0x8000000012127812 */ /* 0x000fc800078ec0ff */
[----:B------:R-:W-:-:S04]  /*b0e0*/  SHF.R.U32.HI R5, RZ, 0x18, R18 ;  /* 0x00000018ff057819 */ /* 0x000fc80000011612 */
[----:B------:R-:W-:-:S04]  /*b0f0*/  LOP3.LUT R4, R4, R5, RZ, 0xfc, !PT ;  /* 0x0000000504047212 */ /* 0x000fc800078efcff */
[----:B------:R-:W-:-:S07]  /*b100*/  PRMT R0, R4, 0x7610, R0 ;  /* 0x0000761004007816 */ /* 0x000fce0000000000 */
.L_x_4516:
[----:B------:R-:W-:Y:S05]  /*b110*/  BSYNC B0 ;  /* 0x0000000000007941 */ /* 0x000fea0003800000 */
.L_x_4515:
[----:B------:R-:W-:Y:S01]  /*b120*/  STG.E.U8 desc[UR36][R2.64], R0 ;  /* 0x0000000002007986 */ /* 0x000fe2000c101124 */
[----:B------:R-:W-:Y:S05]  /*b130*/  EXIT ;  /* 0x000000000000794d */ /* 0x000fea0003800000 */
.L_x_4513:
        /* <DEDUP_REMOVED lines=16> */
.L_x_4520:
[----:B------:R-:W-:-:S04]  /*b240*/  LOP3.LUT R18, R18, 0x80000000, RZ, 0xc0, !PT ;  /* 0x8000000012127812 */ /* 0x000fc800078ec0ff */
[----:B------:R-:W-:-:S04]  /*b250*/  SHF.R.U32.HI R5, RZ, 0x18, R18 ;  /* 0x00000018ff057819 */ /* 0x000fc80000011612 */
[----:B------:R-:W-:-:S04]  /*b260*/  LOP3.LUT R4, R4, R5, RZ, 0xfc, !PT ;  /* 0x0000000504047212 */ /* 0x000fc800078efcff */
[----:B------:R-:W-:-:S07]  /*b270*/  PRMT R0, R4, 0x7610, R0 ;  /* 0x0000761004007816 */ /* 0x000fce0000000000 */
.L_x_4519:
[----:B------:R-:W-:Y:S05]  /*b280*/  BSYNC B0 ;  /* 0x0000000000007941 */ /* 0x000fea0003800000 */
.L_x_4518:
[----:B------:R-:W-:Y:S01]  /*b290*/  STG.E.U8 desc[UR36][R2.64], R0 ;  /* 0x0000000002007986 */ /* 0x000fe2000c101124 */
[----:B------:R-:W-:Y:S05]  /*b2a0*/  EXIT ;  /* 0x000000000000794d */ /* 0x000fea0003800000 */
.L_x_4512:
        /* <DEDUP_REMOVED lines=21> */
.L_x_4495:
        /* <DEDUP_REMOVED lines=15> */
[----:B-1-3-5:R-:W-:Y:S05]  /*b4f0*/  CALL.ABS.NOINC R2 ;  /* 0x0000000002007343 */ /* 0x02afea0003c00000 */
.L_x_4523:
[----:B------:R-:W-:Y:S05]  /*b500*/  EXIT ;  /* 0x000000000000794d */ /* 0x000fea0003800000 */
.L_x_4522:
[----:B-----5:R-:W0:Y:S02]  /*b510*/  F2I.U64.TRUNC R18, R18 ;  /* 0x0000001200127311 */ /* 0x020e24000020d800 */
[----:B0-----:R-:W-:Y:S01]  /*b520*/  STG.E.64 desc[UR36][R2.64], R18 ;  /* 0x0000001202007986 */ /* 0x001fe2000c101b24 */
[----:B------:R-:W-:Y:S05]  /*b530*/  EXIT ;  /* 0x000000000000794d */ /* 0x000fea0003800000 */
.L_x_4521:
[----:B-----5:R-:W0:Y:S02]  /*b540*/  F2I.FTZ.U32.TRUNC.NTZ R5, R18 ;  /* 0x0000001200057305 */ /* 0x020e24000021f000 */
[----:B0-----:R-:W-:Y:S01]  /*b550*/  STG.E desc[UR36][R2.64], R5 ;  /* 0x0000000502007986 */ /* 0x001fe2000c101924 */
[----:B------:R-:W-:Y:S05]  /*b560*/  EXIT ;  /* 0x000000000000794d */ /* 0x000fea0003800000 */
.L_x_4524:
        /* <DEDUP_REMOVED lines=9> */
.L_x_19796:


//--------------------- .text._ZN2at6native18elementwise_kernelILi128ELi2EZNS0_22gpu_kernel_impl_nocastINS0_13BinaryFunctorIfffZZZNS0_17hypot_kernel_cudaERNS_18TensorIteratorBaseEENKUlvE_clEvENKUlvE0_clEvEUlffE_EEEEvS5_RKT_EUliE_EEviT1_ --------------------------
	.section	.text._ZN2at6native18elementwise_kernelILi128ELi2EZNS0_22gpu_kernel_impl_nocastINS0_13BinaryFunctorIfffZZZNS0_17hypot_kernel_cudaERNS_18TensorIteratorBaseEENKUlvE_clEvENKUlvE0_clEvEUlffE_EEEEvS5_RKT_EUliE_EEviT1_,"ax",@progbits
	.align	128
        .global         _ZN2at6native18elementwise_kernelILi128ELi2EZNS0_22gpu_kernel_impl_nocastINS0_13BinaryFunctorIfffZZZNS0_17hypot_kernel_cudaERNS_18TensorIteratorBaseEENKUlvE_clEvENKUlvE0_clEvEUlffE_EEEEvS5_RKT_EUliE_EEviT1_
        .type           _ZN2at6native18elementwise_kernelILi128ELi2EZNS0_22gpu_kernel_impl_nocastINS0_13BinaryFunctorIfffZZZNS0_17hypot_kernel_cudaERNS_18TensorIteratorBaseEENKUlvE_clEvENKUlvE0_clEvEUlffE_EEEEvS5_RKT_EUliE_EEviT1_,@function
        .size           _ZN2at6native18elementwise_kernelILi128ELi2EZNS0_22gpu_kernel_impl_nocastINS0_13BinaryFunctorIfffZZZNS0_17hypot_kernel_cudaERNS_18TensorIteratorBaseEENKUlvE_clEvENKUlvE0_clEvEUlffE_EEEEvS5_RKT_EUliE_EEviT1_,(.L_x_19797 - _ZN2at6native18elementwise_kernelILi128ELi2EZNS0_22gpu_kernel_impl_nocastINS0_13BinaryFunctorIfffZZZNS0_17hypot_kernel_cudaERNS_18TensorIteratorBaseEENKUlvE_clEvENKUlvE0_clEvEUlffE_EEEEvS5_RKT_EUliE_EEviT1_)
        .other          _ZN2at6native18elementwise_kernelILi128ELi2EZNS0_22gpu_kernel_impl_nocastINS0_13BinaryFunctorIfffZZZNS0_17hypot_kernel_cudaERNS_18TensorIteratorBaseEENKUlvE_clEvENKUlvE0_clEvEUlffE_EEEEvS5_RKT_EUliE_EEviT1_,@"STO_CUDA_ENTRY STV_DEFAULT"
_ZN2at6native18elementwise_kernelILi128ELi2EZNS0_22gpu_kernel_impl_nocastINS0_13BinaryFunctorIfffZZZNS0_17hypot_kernel_cudaERNS_18TensorIteratorBaseEENKUlvE_clEvENKUlvE0_clEvEUlffE_EEEEvS5_RKT_EUliE_EEviT1_:
.text._ZN2at6native18elementwise_kernelILi128ELi2EZNS0_22gpu_kernel_impl_nocastINS0_13BinaryFunctorIfffZZZNS0_17hypot_kernel_cudaERNS_18TensorIteratorBaseEENKUlvE_clEvENKUlvE0_clEvEUlffE_EEEEvS5_RKT_EUliE_EEviT1_:
        /* <DEDUP_REMOVED lines=11> */
[----:B------:R-:W-:Y:S01]  /*00b0*/  HFMA2.MMA R4, -RZ, RZ, 0, 0 ;  /* 0x00000000ff047435 */ /* 0x000fe200000001ff */
[----:B------:R-:W-:Y:S02]  /*00c0*/  CS2R R2, SRZ ;  /* 0x0000000000027805 */ /* 0x000fe4000001ff00 */
        /* <DEDUP_REMOVED lines=350> */
.L_x_4527:
[----:B------:R-:W-:Y:S01]  /*16b0*/  ULDC.64 UR8, c[0x0][0x480] ;  /* 0x0001200000087ab9 */ /* 0x000fe20000000a00 */
[----:B------:R-:W-:Y:S01]  /*16c0*/  ULDC.64 UR10, c[0x0][0x488] ;  /* 0x00012200000a7ab9 */ /* 0x000fe20000000a00 */
[----:B------:R-:W-:Y:S02]  /*16d0*/  IADD3 R4, P0, R4, UR8, RZ ;  /* 0x0000000804047c10 */ /* 0x000fe4000ff1e0ff */
[----:B------:R-:W-:Y:S02]  /*16e0*/  IADD3 R6, P1, R2, UR10, RZ ;  /* 0x0000000a02067c10 */ /* 0x000fe4000ff3e0ff */
[----:B------:R-:W-:Y:S01]  /*16f0*/  IADD3.X R5, RZ, UR9, RZ, P0, !PT ;  /* 0x00000009ff057c10 */ /* 0x000fe200087fe4ff */
[----:B------:R-:W-:Y:S01]  /*1700*/  ULDC.64 UR8, c[0x0][0x478] ;  /* 0x00011e0000087ab9 */ /* 0x000fe20000000a00 */
[----:B------:R-:W-:-:S03]  /*1710*/  IADD3.X R7, RZ, UR11, RZ, P1, !PT ;  /* 0x0000000bff077c10 */ /* 0x000fc60008ffe4ff */
[----:B------:R-:W2:Y:S04]  /*1720*/  LDG.E R4, desc[UR4][R4.64] ;  /* 0x0000000404047981 */ /* 0x000ea8000c1e1900 */
[----:B------:R-:W3:Y:S01]  /*1730*/  LDG.E R6, desc[UR4][R6.64] ;  /* 0x0000000406067981 */ /* 0x000ee2000c1e1900 */
[----:B--2---:R-:W-:Y:S01]  /*1740*/  FADD.FTZ R2, |R4|, -RZ ;  /* 0x800000ff04027221 */ /* 0x004fe20000010200 */
[----:B---3--:R-:W-:-:S05]  /*1750*/  FADD.FTZ R9, |R6|, -RZ ;  /* 0x800000ff06097221 */ /* 0x008fca0000010200 */
        /* <DEDUP_REMOVED lines=18> */
.L_x_4526:
[----:B------:R-:W-:Y:S05]  /*1880*/  BSYNC B0 ;  /* 0x0000000000007941 */ /* 0x000fea0003800000 */
.L_x_4525:
[----:B------:R-:W-:-:S13]  /*1890*/  ISETP.GE.AND P0, PT, R9, UR6, PT ;  /* 0x0000000609007c0c */ /* 0x000fda000bf06270 */
[----:B------:R-:W-:Y:S05]  /*18a0*/  @P0 EXIT ;  /* 0x000000000000094d */ /* 0x000fea0003800000 */
[----:B------:R-:W1:Y:S01]  /*18b0*/  LDC R8, c[0x0][0x218] ;  /* 0x00008600ff087b82 */ /* 0x000e620000000800 */
[----:B------:R-:W-:Y:S01]  /*18c0*/  HFMA2.MMA R0, -RZ, RZ, 0, 0 ;  /* 0x00000000ff007435 */ /* 0x000fe200000001ff */
        /* <DEDUP_REMOVED lines=334> */
[----:B------:R-:W-:-:S03]  /*2db0*/  @P0 MOV R8, RZ ;  /* 0x000000ff00080202 */ /* 0x000fc60000000f00 */
[----:B------:R-:W1:Y:S08]  /*2dc0*/  @P0 LDC R13, c[0x0][0x33c] ;  /* 0x0000cf00ff0d0b82 */ /* 0x000e700000000800 */
[----:B------:R-:W2:Y:S08]  /*2dd0*/  @P0 LDC.64 R6, c[0x0][0x468] ;  /* 0x00011a00ff060b82 */ /* 0x000eb00000000a00 */
[----:B------:R-:W3:Y:S01]  /*2de0*/  @P0 LDC R12, c[0x0][0x470] ;  /* 0x00011c00ff0c0b82 */ /* 0x000ee20000000800 */
[----:B0-----:R-:W-:-:S05]  /*2df0*/  @P0 IMAD.HI.U32 R4, R9, R10, R8 ;  /* 0x0000000a09040227 */ /* 0x001fca00078e0008 */
[----:B------:R-:W-:Y:S02]  /*2e00*/  @P0 SHF.R.U32.HI R4, RZ, R11, R4 ;  /* 0x0000000bff040219 */ /* 0x000fe40000011604 */
[----:B------:R-:W-:Y:S02]  /*2e10*/  IADD3 R11, -R9, RZ, RZ ;  /* 0x000000ff090b7210 */ /* 0x000fe40007ffe1ff */
[----:B------:R-:W-:-:S03]  /*2e20*/  @P0 IADD3 R8, -R4, RZ, RZ ;  /* 0x000000ff04080210 */ /* 0x000fc60007ffe1ff */
[----:B------:R-:W-:Y:S01]  /*2e30*/  IMAD R5, R11, UR8, R5 ;  /* 0x000000080b057c24 */ /* 0x000fe2000f8e0205 */
[----:B------:R-:W-:Y:S01]  /*2e40*/  ULDC.64 UR8, c[0x0][0x460] ;  /* 0x0001180000087ab9 */ /* 0x000fe20000000a00 */
[----:B-1----:R-:W-:Y:S02]  /*2e50*/  @P0 IMAD R9, R13, R8, R9 ;  /* 0x000000080d090224 */ /* 0x002fe400078e0209 */
[C---:B------:R-:W-:Y:S02]  /*2e60*/  IMAD R3, R5.reuse, UR6, R3 ;  /* 0x0000000605037c24 */ /* 0x040fe4000f8e0203 */
[C---:B------:R-:W-:Y:S02]  /*2e70*/  IMAD R2, R5.reuse, UR8, R2 ;  /* 0x0000000805027c24 */ /* 0x040fe4000f8e0202 */
[----:B------:R-:W-:Y:S02]  /*2e80*/  IMAD R0, R5, UR9, R0 ;  /* 0x0000000905007c24 */ /* 0x000fe4000f8e0200 */
[----:B--2---:R-:W-:-:S02]  /*2e90*/  @P0 IMAD R3, R9, R6, R3 ;  /* 0x0000000609030224 */ /* 0x004fc400078e0203 */
[C---:B------:R-:W-:Y:S02]  /*2ea0*/  @P0 IMAD R2, R9.reuse, R7, R2 ;  /* 0x0000000709020224 */ /* 0x040fe400078e0202 */
[----:B---3--:R-:W-:-:S07]  /*2eb0*/  @P0 IMAD R0, R9, R12, R0 ;  /* 0x0000000c09000224 */ /* 0x008fce00078e0200 */
.L_x_4528:
        /* <DEDUP_REMOVED lines=29> */
.L_x_4529:
        /* <DEDUP_REMOVED lines=15> */
.L_x_19797:


//--------------------- .text._ZN2at6native27unrolled_elementwise_kernelINS0_13BinaryFunctorIfffZZZNS0_17hypot_kernel_cudaERNS_18TensorIteratorBaseEENKUlvE_clEvENKUlvE0_clEvEUlffE_EESt5arrayIPcLm3EELi4E23TrivialOffsetCalculatorILi2EjESC_ILi1EjENS0_6memory15LoadWithoutCastENSF_16StoreWithoutCastEEEviT_T0_T2_T3_T4_T5_ --------------------------
	.section	.text._ZN2at6native27unrolled_elementwise_kernelINS0_13BinaryFunctorIfffZZZNS0_17hypot_kernel_cudaERNS_18TensorIteratorBaseEENKUlvE_clEvENKUlvE0_clEvEUlffE_EESt5arrayIPcLm3EELi4E23TrivialOffsetCalculatorILi2EjESC_ILi1EjENS0_6memory15LoadWithoutCastENSF_16StoreWithoutCastEEEviT_T0_T2_T3_T4_T5_,"ax",@progbits
	.align	128
        .global         _ZN2at6native27unrolled_elementwise_kernelINS0_13BinaryFunctorIfffZZZNS0_17hypot_kernel_cudaERNS_18TensorIteratorBaseEENKUlvE_clEvENKUlvE0_clEvEUlffE_EESt5arrayIPcLm3EELi4E23TrivialOffsetCalculatorILi2EjESC_ILi1EjENS0_6memory15LoadWithoutCastENSF_16StoreWithoutCastEEEviT_T0_T2_T3_T4_T5_
        .type           _ZN2at6native27unrolled_elementwise_kernelINS0_13BinaryFunctorIfffZZZNS0_17hypot_kernel_cudaERNS_18TensorIteratorBaseEENKUlvE_clEvENKUlvE0_clEvEUlffE_EESt5arrayIPcLm3EELi4E23TrivialOffsetCalculatorILi2EjESC_ILi1EjENS0_6memory15LoadWithoutCastENSF_16StoreWithoutCastEEEviT_T0_T2_T3_T4_T5_,@function
        .size           _ZN2at6native27unrolled_elementwise_kernelINS0_13BinaryFunctorIfffZZZNS0_17hypot_kernel_cudaERNS_18TensorIteratorBaseEENKUlvE_clEvENKUlvE0_clEvEUlffE_EESt5arrayIPcLm3EELi4E23TrivialOffsetCalculatorILi2EjESC_ILi1EjENS0_6memory15LoadWithoutCastENSF_16StoreWithoutCastEEEviT_T0_T2_T3_T4_T5_,(.L_x_19798 - _ZN2at6native27unrolled_elementwise_kernelINS0_13BinaryFunctorIfffZZZNS0_17hypot_kernel_cudaERNS_18TensorIteratorBaseEENKUlvE_clEvENKUlvE0_clEvEUlffE_EESt5arrayIPcLm3EELi4E23TrivialOffsetCalculatorILi2EjESC_ILi1EjENS0_6memory15LoadWithoutCastENSF_16StoreWithoutCastEEEviT_T0_T2_T3_T4_T5_)
        .other          _ZN2at6native27unrolled_elementwise_kernelINS0_13BinaryFunctorIfffZZZNS0_17hypot_kernel_cudaERNS_18TensorIteratorBaseEENKUlvE_clEvENKUlvE0_clEvEUlffE_EESt5arrayIPcLm3EELi4E23TrivialOffsetCalculatorILi2EjESC_ILi1EjENS0_6memory15LoadWithoutCastENSF_16StoreWithoutCastEEEviT_T0_T2_T3_T4_T5_,@"STO_CUDA_ENTRY STV_DEFAULT"
_ZN2at6native27unrolled_elementwise_kernelINS0_13BinaryFunctorIfffZZZNS0_17hypot_kernel_cudaERNS_18TensorIteratorBaseEENKUlvE_clEvENKUlvE0_clEvEUlffE_EESt5arrayIPcLm3EELi4E23TrivialOffsetCalculatorILi2EjESC_ILi1EjENS0_6memory15LoadWithoutCastENSF_16StoreWithoutCastEEEviT_T0_T2_T3_T4_T5_:
.text._ZN2at6native27unrolled_elementwise_kernelINS0_13BinaryFunctorIfffZZZNS0_17hypot_kernel_cudaERNS_18TensorIteratorBaseEENKUlvE_clEvENKUlvE0_clEvEUlffE_EESt5arrayIPcLm3EELi4E23TrivialOffsetCalculatorILi2EjESC_ILi1EjENS0_6memory15LoadWithoutCastENSF_16StoreWithoutCastEEEviT_T0_T2_T3_T4_T5_:
[----:B------:R-:W-:Y:S01]  /*0000*/  LDC R1, c[0x0][0x28] ;  /* 0x00000a00ff017b82 */ /* 0x000fe20000000800 */
[----:B------:R-:W0:Y:S07]  /*0010*/  S2R R0, SR_CTAID.X ;  /* 0x0000000000007919 */ /* 0x000e2e0000002500 */
[----:B------:R-:W0:Y:S01]  /*0020*/  LDC R3, c[0x0][0x210] ;  /* 0x00008400ff037b82 */ /* 0x000e220000000800 */
[----:B------:R-:W-:Y:S01]  /*0030*/  IMAD.MOV.U32 R13, RZ, RZ, RZ ;  /* 0x000000ffff0d7224 */ /* 0x000fe200078e00ff */
        /* <DEDUP_REMOVED lines=10> */
[----:B------:R-:W-:Y:S01]  /*00e0*/  @!P1 IMAD R19, R0, 0x200, R17 ;  /* 0x0000020000139824 */ /* 0x000fe200078e0211 */
[----:B------:R-:W-:-:S04]  /*00f0*/  @!P1 IADD3 R17, R17, 0x80, RZ ;  /* 0x0000008011119810 */ /* 0x000fc80007ffe0ff */
[C---:B------:R-:W-:Y:S01]  /*0100*/  ISETP.GE.AND P3, PT, R17.reuse, R12, PT ;  /* 0x0000000c1100720c */ /* 0x040fe20003f66270 */
[----:B0-----:R-:W-:Y:S01]  /*0110*/  @!P0 IMAD.WIDE.U32 R24, R14, 0x4, R24 ;  /* 0x000000040e188825 */ /* 0x001fe200078e0018 */
[----:B------:R-:W0:Y:S11]  /*0120*/  @!P1 LDC.64 R2, c[0x0][0x228] ;  /* 0x00008a00ff029b82 */ /* 0x000e360000000a00 */
[----:B------:R-:W2:Y:S01]  /*0130*/  @!P3 LDC.64 R4, c[0x0][0x220] ;  /* 0x00008800ff04bb82 */ /* 0x000ea20000000a00 */
[----:B------:R-:W-:Y:S01]  /*0140*/  @!P3 IMAD R21, R0, 0x200, R17 ;  /* 0x000002000015b824 */ /* 0x000fe200078e0211 */
[----:B------:R-:W-:Y:S01]  /*0150*/  @!P3 IADD3 R17, R17, 0x80, RZ ;  /* 0x000000801111b810 */ /* 0x000fe20007ffe0ff */
[----:B-1----:R-:W-:-:S03]  /*0160*/  @!P1 IMAD.WIDE.U32 R22, R19, 0x4, R22 ;  /* 0x0000000413169825 */ /* 0x002fc600078e0016 */
[----:B------:R-:W-:Y:S02]  /*0170*/  ISETP.GE.AND P2, PT, R17, R12, PT ;  /* 0x0000000c1100720c */ /* 0x000fe40003f46270 */
[----:B------:R-:W1:Y:S01]  /*0180*/  @!P3 LDC.64 R6, c[0x0][0x228] ;  /* 0x00008a00ff06bb82 */ /* 0x000e620000000a00 */
[----:B------:R3:W5:Y:S10]  /*0190*/  @!P1 LDG.E R13, desc[UR4][R22.64] ;  /* 0x00000004160d9981 */ /* 0x000774000c1e1900 */
[----:B------:R-:W4:Y:S01]  /*01a0*/  @!P2 LDC.64 R8, c[0x0][0x220] ;  /* 0x00008800ff08ab82 */ /* 0x000f220000000a00 */
[----:B0-----:R-:W-:Y:S01]  /*01b0*/  @!P1 IMAD.WIDE.U32 R2, R19, 0x4, R2 ;  /* 0x0000000413029825 */ /* 0x001fe200078e0002 */
[----:B------:R-:W-:-:S06]  /*01c0*/  @!P2 LEA R17, R0, R17, 0x9 ;  /* 0x000000110011a211 */ /* 0x000fcc00078e48ff */
[----:B---3--:R-:W0:Y:S01]  /*01d0*/  @!P0 LDC.64 R22, c[0x0][0x220] ;  /* 0x00008800ff168b82 */ /* 0x008e220000000a00 */
[----:B--2---:R-:W-:-:S04]  /*01e0*/  @!P3 IMAD.WIDE.U32 R4, R21, 0x4, R4 ;  /* 0x000000041504b825 */ /* 0x004fc800078e0004 */
[----:B-1----:R-:W-:Y:S01]  /*01f0*/  @!P3 IMAD.WIDE.U32 R6, R21, 0x4, R6 ;  /* 0x000000041506b825 */ /* 0x002fe200078e0006 */
[----:B------:R-:W-:Y:S02]  /*0200*/  CS2R R20, SRZ ;  /* 0x0000000000147805 */ /* 0x000fe4000001ff00 */
[----:B------:R-:W1:Y:S04]  /*0210*/  @!P2 LDC.64 R10, c[0x0][0x228] ;  /* 0x00008a00ff0aab82 */ /* 0x000e680000000a00 */
[----:B------:R-:W5:Y:S01]  /*0220*/  @!P0 LDG.E R21, desc[UR4][R24.64] ;  /* 0x0000000418158981 */ /* 0x000f62000c1e1900 */
[----:B------:R-:W-:Y:S01]  /*0230*/  CS2R R18, SRZ ;  /* 0x0000000000127805 */ /* 0x000fe2000001ff00 */
[----:B----4-:R-:W-:Y:S02]  /*0240*/  @!P2 IMAD.WIDE.U32 R8, R17, 0x4, R8 ;  /* 0x000000041108a825 */ /* 0x010fe400078e0008 */
[----:B------:R-:W5:Y:S04]  /*0250*/  @!P3 LDG.E R20, desc[UR4][R6.64] ;  /* 0x000000040614b981 */ /* 0x000f68000c1e1900 */
[----:B------:R2:W5:Y:S01]  /*0260*/  @!P1 LDG.E R18, desc[UR4][R2.64] ;  /* 0x0000000402129981 */ /* 0x000562000c1e1900 */
[----:B0-----:R-:W-:-:S03]  /*0270*/  @!P0 IMAD.WIDE.U32 R22, R14, 0x4, R22 ;  /* 0x000000040e168825 */ /* 0x001fc600078e0016 */
[----:B------:R0:W5:Y:S01]  /*0280*/  @!P3 LDG.E R19, desc[UR4][R4.64] ;  /* 0x000000040413b981 */ /* 0x000162000c1e1900 */
[----:B------:R-:W-:Y:S01]  /*0290*/  IMAD.MOV.U32 R14, RZ, RZ, RZ ;  /* 0x000000ffff0e7224 */ /* 0x000fe200078e00ff */
[----:B--2---:R-:W2:Y:S05]  /*02a0*/  @!P0 LDC.64 R2, c[0x0][0x218] ;  /* 0x00008600ff028b82 */ /* 0x004eaa0000000a00 */
[----:B------:R-:W5:Y:S01]  /*02b0*/  @!P0 LDG.E R14, desc[UR4][R22.64] ;  /* 0x00000004160e8981 */ /* 0x000f62000c1e1900 */
[----:B-1----:R-:W-:Y:S01]  /*02c0*/  @!P2 IMAD.WIDE.U32 R10, R17, 0x4, R10 ;  /* 0x00000004110aa825 */ /* 0x002fe200078e000a */
[----:B------:R-:W-:Y:S02]  /*02d0*/  CS2R R16, SRZ ;  /* 0x0000000000107805 */ /* 0x000fe4000001ff00 */
[----:B0-----:R-:W-:-:S04]  /*02e0*/  MOV R5, R15 ;  /* 0x0000000f00057202 */ /* 0x001fc80000000f00 */
[----:B------:R-:W-:Y:S01]  /*02f0*/  IADD3 R7, R5, 0x100, RZ ;  /* 0x0000010005077810 */ /* 0x000fe20007ffe0ff */
[----:B------:R0:W5:Y:S01]  /*0300*/  @!P2 LDG.E R16, desc[UR4][R10.64] ;  /* 0x000000040a10a981 */ /* 0x000162000c1e1900 */
[----:B------:R-:W-:Y:S02]  /*0310*/  BSSY B0, `(.L_x_4530) ;  /* 0x000001c000007945 */ /* 0x000fe40003800000 */
[----:B------:R-:W-:Y:S01]  /*0320*/  ISETP.GE.AND P1, PT, R7, R12, PT ;  /* 0x0000000c0700720c */ /* 0x000fe20003f26270 */
[----:B------:R1:W5:Y:S01]  /*0330*/  @!P2 LDG.E R17, desc[UR4][R8.64] ;  /* 0x000000040811a981 */ /* 0x000362000c1e1900 */
[----:B------:R-:W-:Y:S02]  /*0340*/  @!P0 IMAD R7, R0, 0x200, R15 ;  /* 0x0000020000078824 */ /* 0x000fe400078e020f */
[C---:B0-----:R-:W-:Y:S02]  /*0350*/  VIADD R11, R5.reuse, 0x80 ;  /* 0x00000080050b7836 */ /* 0x041fe40000000000 */
[----:B-1----:R-:W-:-:S03]  /*0360*/  VIADD R9, R5, 0x180 ;  /* 0x0000018005097836 */ /* 0x002fc60000000000 */
[----:B------:R-:W-:Y:S01]  /*0370*/  @!P0 MOV R5, R11 ;  /* 0x0000000b00058202 */ /* 0x000fe20000000f00 */
[----:B--2---:R-:W-:Y:S01]  /*0380*/  @!P0 IMAD.WIDE.U32 R2, R7, 0x4, R2 ;  /* 0x0000000407028825 */ /* 0x004fe200078e0002 */
[-C--:B------:R-:W-:Y:S02]  /*0390*/  ISETP.GE.AND P6, PT, R11, R12.reuse, PT ;  /* 0x0000000c0b00720c */ /* 0x080fe40003fc6270 */
[-C--:B------:R-:W-:Y:S02]  /*03a0*/  ISETP.GE.AND P2, PT, R9, R12.reuse, PT ;  /* 0x0000000c0900720c */ /* 0x080fe40003f46270 */
[----:B------:R-:W-:Y:S01]  /*03b0*/  ISETP.GE.AND P3, PT, R5, R12, PT ;  /* 0x0000000c0500720c */ /* 0x000fe20003f66270 */
[----:B------:R-:W-:-:S12]  /*03c0*/  @P0 BRA `(.L_x_4531) ;  /* 0x0000000000400947 */ /* 0x000fd80003800000 */
[----:B-----5:R-:W-:Y:S01]  /*03d0*/  FADD.FTZ R14, |R14|, -RZ ;  /* 0x800000ff0e0e7221 */ /* 0x020fe20000010200 */
[----:B------:R-:W-:-:S05]  /*03e0*/  FADD.FTZ R21, |R21|, -RZ ;  /* 0x800000ff15157221 */ /* 0x000fca0000010200 */
        /* <DEDUP_REMOVED lines=14> */
.L_x_4531:
[----:B------:R-:W-:Y:S05]  /*04d0*/  BSYNC B0 ;  /* 0x0000000000007941 */ /* 0x000fea0003800000 */
.L_x_4530:
[----:B------:R-:W-:Y:S04]  /*04e0*/  BSSY B0, `(.L_x_4532) ;  /* 0x0000012000007945 */ /* 0x000fe80003800000 */
[----:B------:R-:W-:Y:S05]  /*04f0*/  @P6 BRA `(.L_x_4533) ;  /* 0x0000000000406947 */ /* 0x000fea0003800000 */
        /* <DEDUP_REMOVED lines=16> */
.L_x_4533:
[----:B------:R-:W-:Y:S05]  /*0600*/  BSYNC B0 ;  /* 0x0000000000007941 */ /* 0x000fea0003800000 */
.L_x_4532:
[----:B------:R-:W-:Y:S04]  /*0610*/  BSSY B0, `(.L_x_4534) ;  /* 0x0000012000007945 */ /* 0x000fe80003800000 */
[----:B------:R-:W-:Y:S05]  /*0620*/  @P1 BRA `(.L_x_4535) ;  /* 0x0000000000401947 */ /* 0x000fea0003800000 */
[----:B-----5:R-:W-:Y:S01]  /*0630*/  FADD.FTZ R19, |R19|, -RZ ;  /* 0x800000ff13137221 */ /* 0x020fe20000010200 */
[----:B------:R-:W-:-:S05]  /*0640*/  FADD.FTZ R20, |R20|, -RZ ;  /* 0x800000ff14147221 */ /* 0x000fca0000010200 */
        /* <DEDUP_REMOVED lines=14> */
.L_x_4535:
[----:B------:R-:W-:Y:S05]  /*0730*/  BSYNC B0 ;  /* 0x0000000000007941 */ /* 0x000fea0003800000 */
.L_x_4534:
        /* <DEDUP_REMOVED lines=18> */
.L_x_4537:
[----:B------:R-:W-:Y:S05]  /*0860*/  BSYNC B0 ;  /* 0x0000000000007941 */ /* 0x000fea0003800000 */
.L_x_4536:
[----:B------:R0:W-:Y:S01]  /*0870*/  @!P0 STG.E desc[UR4][R2.64], R7 ;  /* 0x0000000702008986 */ /* 0x0001e2000c101904 */
[----:B------:R-:W-:Y:S04]  /*0880*/  BSSY B0, `(.L_x_4538) ;  /* 0x000000c000007945 */ /* 0x000fe80003800000 */
[----:B------:R-:W-:Y:S05]  /*0890*/  @P3 BRA `(.L_x_4539) ;  /* 0x0000000000283947 */ /* 0x000fea0003800000 */
[----:B------:R-:W1:Y:S01]  /*08a0*/  LDC.64 R8, c[0x0][0x218] ;  /* 0x00008600ff087b82 */ /* 0x000e620000000a00 */
[----:B0-----:R-:W-:Y:S01]  /*08b0*/  LEA R3, R0, R5, 0x9 ;  /* 0x0000000500037211 */ /* 0x001fe200078e48ff */
[----:B------:R-:W-:-:S05]  /*08c0*/  VIADD R5, R5, 0x80 ;  /* 0x0000008005057836 */ /* 0x000fca0000000000 */
[----:B------:R-:W-:-:S13]  /*08d0*/  ISETP.GE.AND P0, PT, R5, R12, PT ;  /* 0x0000000c0500720c */ /* 0x000fda0003f06270 */
[----:B------:R-:W-:Y:S01]  /*08e0*/  @!P0 LEA R7, R0, R5, 0x9 ;  /* 0x0000000500078211 */ /* 0x000fe200078e48ff */
[----:B------:R-:W-:Y:S02]  /*08f0*/  @!P0 VIADD R5, R5, 0x80 ;  /* 0x0000008005058836 */ /* 0x000fe40000000000 */
[----:B-1----:R-:W-:-:S04]  /*0900*/  IMAD.WIDE.U32 R2, R3, 0x4, R8 ;  /* 0x0000000403027825 */ /* 0x002fc800078e0008 */
[----:B------:R-:W-:Y:S01]  /*0910*/  @!P0 IMAD.WIDE.U32 R8, R7, 0x4, R8 ;  /* 0x0000000407088825 */ /* 0x000fe200078e0008 */
[----:B------:R1:W-:Y:S04]  /*0920*/  STG.E desc[UR4][R2.64], R4 ;  /* 0x0000000402007986 */ /* 0x0003e8000c101904 */
[----:B------:R1:W-:Y:S02]  /*0930*/  @!P0 STG.E desc[UR4][R8.64], R6 ;  /* 0x0000000608008986 */ /* 0x0003e4000c101904 */
.L_x_4539:
[----:B------:R-:W-:Y:S05]  /*0940*/  BSYNC B0 ;  /* 0x0000000000007941 */ /* 0x000fea0003800000 */
.L_x_4538:
[----:B------:R-:W-:-:S13]  /*0950*/  ISETP.GE.AND P0, PT, R5, R12, PT ;  /* 0x0000000c0500720c */ /* 0x000fda0003f06270 */
[----:B------:R-:W-:Y:S05]  /*0960*/  @P0 EXIT ;  /* 0x000000000000094d */ /* 0x000fea0003800000 */
[----:B01----:R-:W0:Y:S01]  /*0970*/  LDC.64 R2, c[0x0][0x218] ;  /* 0x00008600ff027b82 */ /* 0x003e220000000a00 */
[----:B------:R-:W-:-:S05]  /*0980*/  LEA R5, R0, R5, 0x9 ;  /* 0x0000000500057211 */ /* 0x000fca00078e48ff */
[----:B0-----:R-:W-:-:S05]  /*0990*/  IMAD.WIDE.U32 R2, R5, 0x4, R2 ;  /* 0x0000000405027825 */ /* 0x001fca00078e0002 */
[----:B------:R-:W-:Y:S01]  /*09a0*/  STG.E desc[UR4][R2.64], R11 ;  /* 0x0000000b02007986 */ /* 0x000fe2000c101904 */
[----:B------:R-:W-:Y:S05]  /*09b0*/  EXIT ;  /* 0x000000000000794d */ /* 0x000fea0003800000 */
.L_x_4540:
        /* <DEDUP_REMOVED lines=12> */
.L_x_19798:


//--------------------- .text._ZN2at6native29vectorized_elementwise_kernelILi2ENS0_13BinaryFunctorIfffZZZNS0_17hypot_kernel_cudaERNS_18TensorIteratorBaseEENKUlvE_clEvENKUlvE0_clEvEUlffE_EESt5arrayIPcLm3EEEEviT0_T1_ --------------------------
	.section	.text._ZN2at6native29vectorized_elementwise_kernelILi2ENS0_13BinaryFunctorIfffZZZNS0_17hypot_kernel_cudaERNS_18TensorIteratorBaseEENKUlvE_clEvENKUlvE0_clEvEUlffE_EESt5arrayIPcLm3EEEEviT0_T1_,"ax",@progbits
	.align	128
        .global         _ZN2at6native29vectorized_elementwise_kernelILi2ENS0_13BinaryFunctorIfffZZZNS0_17hypot_kernel_cudaERNS_18TensorIteratorBaseEENKUlvE_clEvENKUlvE0_clEvEUlffE_EESt5arrayIPcLm3EEEEviT0_T1_
        .type           _ZN2at6native29vectorized_elementwise_kernelILi2ENS0_13BinaryFunctorIfffZZZNS0_17hypot_kernel_cudaERNS_18TensorIteratorBaseEENKUlvE_clEvENKUlvE0_clEvEUlffE_EESt5arrayIPcLm3EEEEviT0_T1_,@function
        .size           _ZN2at6native29vectorized_elementwise_kernelILi2ENS0_13BinaryFunctorIfffZZZNS0_17hypot_kernel_cudaERNS_18TensorIteratorBaseEENKUlvE_clEvENKUlvE0_clEvEUlffE_EESt5arrayIPcLm3EEEEviT0_T1_,(.L_x_19799 - _ZN2at6native29vectorized_elementwise_kernelILi2ENS0_13BinaryFunctorIfffZZZNS0_17hypot_kernel_cudaERNS_18TensorIteratorBaseEENKUlvE_clEvENKUlvE0_clEvEUlffE_EESt5arrayIPcLm3EEEEviT0_T1_)
        .other          _ZN2at6native29vectorized_elementwise_kernelILi2ENS0_13BinaryFunctorIfffZZZNS0_17hypot_kernel_cudaERNS_18TensorIteratorBaseEENKUlvE_clEvENKUlvE0_clEvEUlffE_EESt5arrayIPcLm3EEEEviT0_T1_,@"STO_CUDA_ENTRY STV_DEFAULT"
_ZN2at6native29vectorized_elementwise_kernelILi2ENS0_13BinaryFunctorIfffZZZNS0_17hypot_kernel_cudaERNS_18TensorIteratorBaseEENKUlvE_clEvENKUlvE0_clEvEUlffE_EESt5arrayIPcLm3EEEEviT0_T1_:
.text._ZN2at6native29vectorized_elementwise_kernelILi2ENS0_13BinaryFunctorIfffZZZNS0_17hypot_kernel_cudaERNS_18TensorIteratorBaseEENKUlvE_clEvENKUlvE0_clEvEUlffE_EESt5arrayIPcLm3EEEEviT0_T1_:
        /* <DEDUP_REMOVED lines=15> */
[----:B------:R-:W3:Y:S01]  /*00f0*/  LDG.E.64 R8, desc[UR4][R14.64+0x400] ;  /* 0x000400040e087981 */ /* 0x000ee2000c1e1b00 */
[----:B------:R-:W-:-:S05]  /*0100*/  IMAD.WIDE.U32 R18, R0, 0x8, R18 ;  /* 0x0000000800127825 */ /* 0x000fca00078e0012 */
[----:B------:R-:W4:Y:S04]  /*0110*/  LDG.E.64 R10, desc[UR4][R18.64] ;  /* 0x00000004120a7981 */ /* 0x000f28000c1e1b00 */
[----:B------:R-:W5:Y:S01]  /*0120*/  LDG.E.64 R6, desc[UR4][R18.64+0x400] ;  /* 0x0004000412067981 */ /* 0x000f62000c1e1b00 */
[----:B--2---:R-:W-:Y:S01]  /*0130*/  FADD.FTZ R12, |R12|, -RZ ;  /* 0x800000ff0c0c7221 */ /* 0x004fe20000010200 */
[----:B----4-:R-:W-:-:S05]  /*0140*/  FADD.FTZ R5, |R10|, -RZ ;  /* 0x800000ff0a057221 */ /* 0x010fca0000010200 */
[----:B------:R-:W-:-:S04]  /*0150*/  VIMNMX R3, R12, R5, !PT ;  /* 0x000000050c037248 */ /* 0x000fc80007fe0100 */
[----:B------:R-:W-:Y:S01]  /*0160*/  LOP3.LUT R4, R3, 0xfe000000, RZ, 0xc0, !PT ;  /* 0xfe00000003047812 */ /* 0x000fe200078ec0ff */
[----:B------:R-:W-:Y:S01]  /*0170*/  FADD.FTZ R13, |R13|, -RZ ;  /* 0x800000ff0d0d7221 */ /* 0x000fe20000010200 */
[----:B------:R-:W-:Y:S01]  /*0180*/  VIMNMX R5, R12, R5, PT ;  /* 0x000000050c057248 */ /* 0x000fe20003fe0100 */
[----:B------:R-:W-:Y:S01]  /*0190*/  FADD.FTZ R16, |R11|, -RZ ;  /* 0x800000ff0b107221 */ /* 0x000fe20000010200 */
[----:B------:R-:W-:Y:S01]  /*01a0*/  IADD3 R10, -R4, 0x7e800000, RZ ;  /* 0x7e800000040a7810 */ /* 0x000fe20007ffe1ff */
[----:B---3--:R-:W-:Y:S01]  /*01b0*/  FADD.FTZ R23, |R8|, -RZ ;  /* 0x800000ff08177221 */ /* 0x008fe20000010200 */
[----:B-----5:R-:W-:Y:S02]  /*01c0*/  FADD.FTZ R20, |R6|, -RZ ;  /* 0x800000ff06147221 */ /* 0x020fe40000010200 */
[----:B------:R-:W-:Y:S01]  /*01d0*/  VIMNMX R6, R13, R16, !PT ;  /* 0x000000100d067248 */ /* 0x000fe20007fe0100 */
[-C--:B------:R-:W-:Y:S01]  /*01e0*/  FMUL.FTZ R8, R5, R10.reuse ;  /* 0x0000000a05087220 */ /* 0x080fe20000410000 */
[----:B------:R-:W-:Y:S01]  /*01f0*/  FADD.FTZ R25, |R9|, -RZ ;  /* 0x800000ff09197221 */ /* 0x000fe20000010200 */
[----:B------:R-:W-:Y:S01]  /*0200*/  FADD.FTZ R12, |R7|, -RZ ;  /* 0x800000ff070c7221 */ /* 0x000fe20000010200 */
[----:B------:R-:W-:Y:S01]  /*0210*/  FMUL.FTZ R10, R3, R10 ;  /* 0x0000000a030a7220 */ /* 0x000fe20000410000 */
[----:B------:R-:W-:Y:S01]  /*0220*/  FMUL.FTZ R11, R8, R8 ;  /* 0x00000008080b7220 */ /* 0x000fe20000410000 */
[----:B------:R-:W-:-:S02]  /*0230*/  LOP3.LUT R9, R6, 0xfe000000, RZ, 0xc0, !PT ;  /* 0xfe00000006097812 */ /* 0x000fc400078ec0ff */
[----:B------:R-:W-:Y:S01]  /*0240*/  VIMNMX R7, R13, R16, PT ;  /* 0x000000100d077248 */ /* 0x000fe20003fe0100 */
[----:B------:R-:W-:Y:S01]  /*0250*/  FFMA.FTZ R10, R10, R10, R11 ;  /* 0x0000000a0a0a7223 */ /* 0x000fe2000001000b */
[----:B------:R-:W-:Y:S02]  /*0260*/  IADD3 R13, -R9, 0x7e800000, RZ ;  /* 0x7e800000090d7810 */ /* 0x000fe40007ffe1ff */
[----:B------:R-:W-:Y:S02]  /*0270*/  VIMNMX R11, R25, R12, !PT ;  /* 0x0000000c190b7248 */ /* 0x000fe40007fe0100 */
[----:B------:R-:W-:Y:S01]  /*0280*/  VIMNMX R8, R23, R20, !PT ;  /* 0x0000001417087248 */ /* 0x000fe20007fe0100 */
[-C--:B------:R-:W-:Y:S01]  /*0290*/  FMUL.FTZ R16, R7, R13.reuse ;  /* 0x0000000d07107220 */ /* 0x080fe20000410000 */
[----:B------:R-:W-:Y:S02]  /*02a0*/  LOP3.LUT R24, R11, 0xfe000000, RZ, 0xc0, !PT ;  /* 0xfe0000000b187812 */ /* 0x000fe400078ec0ff */
[----:B------:R-:W-:Y:S01]  /*02b0*/  LOP3.LUT R22, R8, 0xfe000000, RZ, 0xc0, !PT ;  /* 0xfe00000008167812 */ /* 0x000fe200078ec0ff */
[----:B------:R-:W-:Y:S01]  /*02c0*/  FMUL.FTZ R13, R6, R13 ;  /* 0x0000000d060d7220 */ /* 0x000fe20000410000 */
[----:B------:R-:W-:Y:S01]  /*02d0*/  VIMNMX R25, R25, R12, PT ;  /* 0x0000000c19197248 */ /* 0x000fe20003fe0100 */
[----:B------:R-:W-:Y:S01]  /*02e0*/  FMUL.FTZ R26, R16, R16 ;  /* 0x00000010101a7220 */ /* 0x000fe20000410000 */
[----:B------:R-:W-:-:S02]  /*02f0*/  IADD3 R12, -R24, 0x7e800000, RZ ;  /* 0x7e800000180c7810 */ /* 0x000fc40007ffe1ff */
[----:B------:R-:W-:Y:S02]  /*0300*/  VIMNMX R23, R23, R20, PT ;  /* 0x0000001417177248 */ /* 0x000fe40003fe0100 */
[----:B------:R-:W-:Y:S01]  /*0310*/  IADD3 R17, -R22, 0x7e800000, RZ ;  /* 0x7e80000016117810 */ /* 0x000fe20007ffe1ff */
[----:B------:R-:W-:Y:S01]  /*0320*/  FFMA.FTZ R26, R13, R13, R26 ;  /* 0x0000000d0d1a7223 */ /* 0x000fe2000001001a */
[----:B------:R-:W-:-:S03]  /*0330*/  FMUL.FTZ R13, R25, R12 ;  /* 0x0000000c190d7220 */ /* 0x000fc60000410000 */
[-C--:B------:R-:W-:Y:S01]  /*0340*/  FMUL.FTZ R20, R23, R17.reuse ;  /* 0x0000001117147220 */ /* 0x080fe20000410000 */
[----:B------:R-:W-:Y:S01]  /*0350*/  FMUL.FTZ R17, R8, R17 ;  /* 0x0000001108117220 */ /* 0x000fe20000410000 */
[----:B------:R-:W-:Y:S01]  /*0360*/  FMUL.FTZ R12, R11, R12 ;  /* 0x0000000c0b0c7220 */ /* 0x000fe20000410000 */
[----:B------:R-:W-:Y:S01]  /*0370*/  FMUL.FTZ R13, R13, R13 ;  /* 0x0000000d0d0d7220 */ /* 0x000fe20000410000 */
[----:B------:R-:W-:-:S03]  /*0380*/  FMUL.FTZ R20, R20, R20 ;  /* 0x0000001414147220 */ /* 0x000fc60000410000 */
[----:B------:R-:W-:Y:S01]  /*0390*/  FFMA.FTZ R28, R12, R12, R13 ;  /* 0x0000000c0c1c7223 */ /* 0x000fe2000001000d */
[----:B------:R-:W-:Y:S01]  /*03a0*/  FFMA.FTZ R27, R17, R17, R20 ;  /* 0x00000011111b7223 */ /* 0x000fe20000010014 */
[----:B------:R-:W2:Y:S04]  /*03b0*/  LDG.E.64 R12, desc[UR4][R18.64+0x800] ;  /* 0x00080004120c7981 */ /* 0x000ea8000c1e1b00 */
[----:B------:R-:W3:Y:S04]  /*03c0*/  LDG.E.64 R16, desc[UR4][R14.64+0x800] ;  /* 0x000800040e107981 */ /* 0x000ee8000c1e1b00 */
[----:B------:R-:W4:Y:S04]  /*03d0*/  LDG.E.64 R20, desc[UR4][R18.64+0xc00] ;  /* 0x000c000412147981 */ /* 0x000f28000c1e1b00 */
[----:B------:R-:W5:Y:S01]  /*03e0*/  LDG.E.64 R14, desc[UR4][R14.64+0xc00] ;  /* 0x000c00040e0e7981 */ /* 0x000f62000c1e1b00 */
[----:B------:R-:W0:Y:S01]  /*03f0*/  MUFU.SQRT R10, R10 ;  /* 0x0000000a000a7308 */ /* 0x000e220000002000 */
[----:B------:R-:W-:-:S02]  /*0400*/  FSETP.NEU.FTZ.AND P1, PT, R5, RZ, PT ;  /* 0x000000ff0500720b */ /* 0x000fc40003f3d000 */
[----:B------:R-:W-:-:S05]  /*0410*/  FSETP.NEU.FTZ.AND P3, PT, R7, RZ, PT ;  /* 0x000000ff0700720b */ /* 0x000fca0003f7d000 */
[----:B------:R-:W1:Y:S01]  /*0420*/  MUFU.SQRT R26, R26 ;  /* 0x0000001a001a7308 */ /* 0x000e620000002000 */
[----:B------:R-:W-:Y:S02]  /*0430*/  FSETP.NEU.FTZ.AND P0, PT, R5, +INF , PT ;  /* 0x7f8000000500780b */ /* 0x000fe40003f1d000 */
[----:B------:R-:W-:-:S05]  /*0440*/  LOP3.LUT R5, R4, 0x800000, RZ, 0xfc, !PT ;  /* 0x0080000004057812 */ /* 0x000fca00078efcff */
[----:B------:R-:W1:Y:S01]  /*0450*/  MUFU.SQRT R28, R28 ;  /* 0x0000001c001c7308 */ /* 0x000e620000002000 */
[----:B------:R-:W-:Y:S01]  /*0460*/  FSETP.NEU.FTZ.AND P6, PT, R25, RZ, PT ;  /* 0x000000ff1900720b */ /* 0x000fe20003fdd000 */
[----:B0-----:R-:W-:Y:S01]  /*0470*/  @P1 FMUL.FTZ R3, R10, R5 ;  /* 0x000000050a031220 */ /* 0x001fe20000410000 */
[----:B------:R-:W-:Y:S02]  /*0480*/  LOP3.LUT R9, R9, 0x800000, RZ, 0xfc, !PT ;  /* 0x0080000009097812 */ /* 0x000fe400078efcff */
[----:B------:R-:W-:Y:S02]  /*0490*/  LOP3.LUT R5, R24, 0x800000, RZ, 0xfc, !PT ;  /* 0x0080000018057812 */ /* 0x000fe400078efcff */
[----:B------:R-:W-:Y:S01]  /*04a0*/  FSETP.NEU.FTZ.AND P2, PT, R7, +INF , PT ;  /* 0x7f8000000700780b */ /* 0x000fe20003f5d000 */
[----:B------:R-:W0:Y:S01]  /*04b0*/  MUFU.SQRT R27, R27 ;  /* 0x0000001b001b7308 */ /* 0x000e220000002000 */
[----:B-1----:R-:W-:Y:S01]  /*04c0*/  @P3 FMUL.FTZ R6, R26, R9 ;  /* 0x000000091a063220 */ /* 0x002fe20000410000 */
[----:B------:R-:W-:-:S02]  /*04d0*/  FSETP.NEU.FTZ.AND P5, PT, R23, RZ, PT ;  /* 0x000000ff1700720b */ /* 0x000fc40003fbd000 */
[----:B------:R-:W-:Y:S02]  /*04e0*/  FSETP.NEU.FTZ.AND P4, PT, R23, +INF , PT ;  /* 0x7f8000001700780b */ /* 0x000fe40003f9d000 */
[----:B------:R-:W-:Y:S01]  /*04f0*/  @P6 FMUL.FTZ R11, R28, R5 ;  /* 0x000000051c0b6220 */ /* 0x000fe20000410000 */
[----:B------:R-:W-:-:S08]  /*0500*/  LOP3.LUT R22, R22, 0x800000, RZ, 0xfc, !PT ;  /* 0x0080000016167812 */ /* 0x000fd000078efcff */
[----:B0-----:R-:W-:Y:S01]  /*0510*/  @P5 FMUL.FTZ R8, R27, R22 ;  /* 0x000000161b085220 */ /* 0x001fe20000410000 */
[----:B------:R-:W-:-:S04]  /*0520*/  FSETP.NEU.FTZ.AND P3, PT, R25, +INF , PT ;  /* 0x7f8000001900780b */ /* 0x000fc80003f7d000 */
[----:B------:R-:W-:Y:S01]  /*0530*/  FSEL R11, R11, +INF , P3 ;  /* 0x7f8000000b0b7808 */ /* 0x000fe20001800000 */
[----:B--2---:R-:W-:Y:S01]  /*0540*/  FADD.FTZ R13, |R13|, -RZ ;  /* 0x800000ff0d0d7221 */ /* 0x004fe20000010200 */
[----:B---3--:R-:W-:Y:S01]  /*0550*/  FADD.FTZ R4, |R17|, -RZ ;  /* 0x800000ff11047221 */ /* 0x008fe20000010200 */
[----:B------:R-:W-:Y:S01]  /*0560*/  FADD.FTZ R10, |R16|, -RZ ;  /* 0x800000ff100a7221 */ /* 0x000fe20000010200 */
[----:B------:R-:W-:-:S03]  /*0570*/  FADD.FTZ R17, |R12|, -RZ ;  /* 0x800000ff0c117221 */ /* 0x000fc60000010200 */
[----:B------:R-:W-:Y:S02]  /*0580*/  VIMNMX R9, R4, R13, !PT ;  /* 0x0000000d04097248 */ /* 0x000fe40007fe0100 */
[----:B------:R-:W-:Y:S01]  /*0590*/  VIMNMX R7, R10, R17, !PT ;  /* 0x000000110a077248 */ /* 0x000fe20007fe0100 */
[----:B----4-:R-:W-:Y:S01]  /*05a0*/  FADD.FTZ R5, |R20|, -RZ ;  /* 0x800000ff14057221 */ /* 0x010fe20000010200 */
[----:B-----5:R-:W-:Y:S01]  /*05b0*/  FADD.FTZ R16, |R14|, -RZ ;  /* 0x800000ff0e107221 */ /* 0x020fe20000010200 */
[----:B------:R-:W-:Y:S02]  /*05c0*/  LOP3.LUT R14, R9, 0xfe000000, RZ, 0xc0, !PT ;  /* 0xfe000000090e7812 */ /* 0x000fe400078ec0ff */
[----:B------:R-:W-:Y:S02]  /*05d0*/  LOP3.LUT R23, R7, 0xfe000000, RZ, 0xc0, !PT ;  /* 0xfe00000007177812 */ /* 0x000fe400078ec0ff */
[----:B------:R-:W-:Y:S02]  /*05e0*/  VIMNMX R13, R4, R13, PT ;  /* 0x0000000d040d7248 */ /* 0x000fe40003fe0100 */
[----:B------:R-:W-:-:S02]  /*05f0*/  IADD3 R20, -R14, 0x7e800000, RZ ;  /* 0x7e8000000e147810 */ /* 0x000fc40007ffe1ff */
[----:B------:R-:W-:Y:S02]  /*0600*/  VIMNMX R10, R10, R17, PT ;  /* 0x000000110a0a7248 */ /* 0x000fe40003fe0100 */
[----:B------:R-:W-:Y:S02]  /*0610*/  IADD3 R4, -R23, 0x7e800000, RZ ;  /* 0x7e80000017047810 */ /* 0x000fe40007ffe1ff */
[----:B------:R-:W-:Y:S01]  /*0620*/  VIMNMX R12, R16, R5, !PT ;  /* 0x00000005100c7248 */ /* 0x000fe20007fe0100 */
[----:B------:R-:W-:Y:S01]  /*0630*/  FADD.FTZ R18, |R15|, -RZ ;  /* 0x800000ff0f127221 */ /* 0x000fe20000010200 */
[----:B------:R-:W-:Y:S01]  /*0640*/  FMUL.FTZ R19, R13, R20 ;  /* 0x000000140d137220 */ /* 0x000fe20000410000 */
[-C--:B------:R-:W-:Y:S01]  /*0650*/  FMUL.FTZ R17, R10, R4.reuse ;  /* 0x000000040a117220 */ /* 0x080fe20000410000 */
[----:B------:R-:W-:Y:S01]  /*0660*/  LOP3.LUT R15, R12, 0xfe000000, RZ, 0xc0, !PT ;  /* 0xfe0000000c0f7812 */ /* 0x000fe200078ec0ff */
[----:B------:R-:W-:Y:S01]  /*0670*/  FADD.FTZ R21, |R21|, -RZ ;  /* 0x800000ff15157221 */ /* 0x000fe20000010200 */
[----:B------:R-:W-:Y:S01]  /*0680*/  FMUL.FTZ R27, R19, R19 ;  /* 0x00000013131b7220 */ /* 0x000fe20000410000 */
[----:B------:R-:W-:Y:S01]  /*0690*/  FMUL.FTZ R4, R7, R4 ;  /* 0x0000000407047220 */ /* 0x000fe20000410000 */
[----:B------:R-:W-:Y:S01]  /*06a0*/  FMUL.FTZ R20, R9, R20 ;  /* 0x0000001409147220 */ /* 0x000fe20000410000 */
[----:B------:R-:W-:Y:S01]  /*06b0*/  FMUL.FTZ R17, R17, R17 ;  /* 0x0000001111117220 */ /* 0x000fe20000410000 */
[----:B------:R-:W-:-:S02]  /*06c0*/  VIMNMX R16, R16, R5, PT ;  /* 0x0000000510107248 */ /* 0x000fc40003fe0100 */
[----:B------:R-:W-:Y:S01]  /*06d0*/  IADD3 R19, -R15, 0x7e800000, RZ ;  /* 0x7e8000000f137810 */ /* 0x000fe20007ffe1ff */
[----:B------:R-:W-:Y:S01]  /*06e0*/  FFMA.FTZ R24, R4, R4, R17 ;  /* 0x0000000404187223 */ /* 0x000fe20000010011 */
[----:B------:R-:W-:Y:S01]  /*06f0*/  FFMA.FTZ R26, R20, R20, R27 ;  /* 0x00000014141a7223 */ /* 0x000fe2000001001b */
[----:B------:R-:W-:Y:S01]  /*0700*/  VIMNMX R17, R18, R21, PT ;  /* 0x0000001512117248 */ /* 0x000fe20003fe0100 */
[----:B------:R-:W0:Y:S01]  /*0710*/  LDC.64 R4, c[0x0][0x218] ;  /* 0x00008600ff047b82 */ /* 0x000e220000000a00 */
[----:B------:R-:W-:Y:S01]  /*0720*/  FMUL.FTZ R20, R16, R19 ;  /* 0x0000001310147220 */ /* 0x000fe20000410000 */
[----:B------:R-:W-:-:S03]  /*0730*/  VIMNMX R18, R18, R21, !PT ;  /* 0x0000001512127248 */ /* 0x000fc60007fe0100 */
[----:B------:R-:W-:Y:S01]  /*0740*/  FMUL.FTZ R22, R20, R20 ;  /* 0x0000001414167220 */ /* 0x000fe20000410000 */
[----:B------:R-:W-:-:S04]  /*0750*/  LOP3.LUT R20, R18, 0xfe000000, RZ, 0xc0, !PT ;  /* 0xfe00000012147812 */ /* 0x000fc800078ec0ff */
[----:B------:R-:W-:Y:S01]  /*0760*/  IADD3 R27, -R20, 0x7e800000, RZ ;  /* 0x7e800000141b7810 */ /* 0x000fe20007ffe1ff */
[----:B------:R-:W-:-:S04]  /*0770*/  FMUL.FTZ R21, R12, R19 ;  /* 0x000000130c157220 */ /* 0x000fc80000410000 */
[-C--:B------:R-:W-:Y:S01]  /*0780*/  FMUL.FTZ R28, R17, R27.reuse ;  /* 0x0000001b111c7220 */ /* 0x080fe20000410000 */
[----:B------:R-:W-:Y:S01]  /*0790*/  FMUL.FTZ R27, R18, R27 ;  /* 0x0000001b121b7220 */ /* 0x000fe20000410000 */
[----:B------:R-:W1:Y:S02]  /*07a0*/  MUFU.SQRT R19, R24 ;  /* 0x0000001800137308 */ /* 0x000e640000002000 */
[----:B------:R-:W-:Y:S01]  /*07b0*/  FMUL.FTZ R28, R28, R28 ;  /* 0x0000001c1c1c7220 */ /* 0x000fe20000410000 */
[----:B------:R-:W-:Y:S01]  /*07c0*/  FFMA.FTZ R22, R21, R21, R22 ;  /* 0x0000001515167223 */ /* 0x000fe20000010016 */
[----:B------:R-:W-:Y:S02]  /*07d0*/  FSETP.NEU.FTZ.AND P6, PT, R10, RZ, PT ;  /* 0x000000ff0a00720b */ /* 0x000fe40003fdd000 */
[----:B------:R-:W-:Y:S02]  /*07e0*/  FFMA.FTZ R28, R27, R27, R28 ;  /* 0x0000001b1b1c7223 */ /* 0x000fe4000001001c */
[----:B------:R2:W3:Y:S01]  /*07f0*/  MUFU.SQRT R21, R26 ;  /* 0x0000001a00157308 */ /* 0x0004e20000002000 */
[----:B0-----:R-:W-:Y:S01]  /*0800*/  IMAD.WIDE.U32 R4, R2, 0x4, R4 ;  /* 0x0000000402047825 */ /* 0x001fe200078e0004 */
[----:B------:R-:W-:-:S02]  /*0810*/  FSEL R2, R3, +INF , P0 ;  /* 0x7f80000003027808 */ /* 0x000fc40000000000 */
[----:B------:R-:W-:-:S04]  /*0820*/  FSETP.NEU.FTZ.AND P5, PT, R13, RZ, PT ;  /* 0x000000ff0d00720b */ /* 0x000fc80003fbd000 */
[----:B------:R-:W0:Y:S01]  /*0830*/  MUFU.SQRT R22, R22 ;  /* 0x0000001600167308 */ /* 0x000e220000002000 */
[----:B------:R-:W-:Y:S02]  /*0840*/  FSETP.NEU.FTZ.AND P1, PT, R16, RZ, PT ;  /* 0x000000ff1000720b */ /* 0x000fe40003f3d000 */
[----:B------:R-:W-:-:S05]  /*0850*/  FSETP.NEU.FTZ.AND P0, PT, R17, RZ, PT ;  /* 0x000000ff1100720b */ /* 0x000fca0003f1d000 */
[----:B------:R-:W4:Y:S01]  /*0860*/  MUFU.SQRT R24, R28 ;  /* 0x0000001c00187308 */ /* 0x000f220000002000 */
[----:B--2---:R-:W-:Y:S02]  /*0870*/  LOP3.LUT R26, R23, 0x800000, RZ, 0xfc, !PT ;  /* 0x00800000171a7812 */ /* 0x004fe400078efcff */
[----:B------:R-:W-:-:S03]  /*0880*/  LOP3.LUT R14, R14, 0x800000, RZ, 0xfc, !PT ;  /* 0x008000000e0e7812 */ /* 0x000fc600078efcff */
[----:B-1----:R-:W-:Y:S01]  /*0890*/  @P6 FMUL.FTZ R7, R19, R26 ;  /* 0x0000001a13076220 */ /* 0x002fe20000410000 */
[----:B------:R-:W-:Y:S02]  /*08a0*/  FSETP.NEU.FTZ.AND P6, PT, R13, +INF , PT ;  /* 0x7f8000000d00780b */ /* 0x000fe40003fdd000 */
[----:B------:R-:W-:Y:S02]  /*08b0*/  LOP3.LUT R15, R15, 0x800000, RZ, 0xfc, !PT ;  /* 0x008000000f0f7812 */ /* 0x000fe400078efcff */
[----:B------:R-:W-:Y:S01]  /*08c0*/  LOP3.LUT R13, R20, 0x800000, RZ, 0xfc, !PT ;  /* 0x00800000140d7812 */ /* 0x000fe200078efcff */
[----:B---3--:R-:W-:Y:S01]  /*08d0*/  @P5 FMUL.FTZ R9, R21, R14 ;  /* 0x0000000e15095220 */ /* 0x008fe20000410000 */
[----:B------:R-:W-:Y:S01]  /*08e0*/  FSEL R3, R6, +INF , P2 ;  /* 0x7f80000006037808 */ /* 0x000fe20001000000 */
[----:B0-----:R-:W-:Y:S01]  /*08f0*/  @P1 FMUL.FTZ R12, R22, R15 ;  /* 0x0000000f160c1220 */ /* 0x001fe20000410000 */
[----:B------:R-:W-:Y:S01]  /*0900*/  FSETP.NEU.FTZ.AND P2, PT, R10, +INF , PT ;  /* 0x7f8000000a00780b */ /* 0x000fe20003f5d000 */
[----:B----4-:R-:W-:Y:S01]  /*0910*/  @P0 FMUL.FTZ R18, R24, R13 ;  /* 0x0000000d18120220 */ /* 0x010fe20000410000 */
[----:B------:R-:W-:-:S02]  /*0920*/  FSETP.NEU.FTZ.AND P5, PT, R16, +INF , PT ;  /* 0x7f8000001000780b */ /* 0x000fc40003fbd000 */
[----:B------:R-:W-:Y:S01]  /*0930*/  FSETP.NEU.FTZ.AND P1, PT, R17, +INF , PT ;  /* 0x7f8000001100780b */ /* 0x000fe20003f3d000 */
[----:B------:R-:W-:Y:S01]  /*0940*/  IMAD.WIDE R4, R0, 0x8, R4 ;  /* 0x0000000800047825 */ /* 0x000fe200078e0204 */
[----:B------:R-:W-:Y:S02]  /*0950*/  FSEL R10, R8, +INF , P4 ;  /* 0x7f800000080a7808 */ /* 0x000fe40002000000 */
[----:B------:R-:W-:Y:S02]  /*0960*/  FSEL R8, R7, +INF , P2 ;  /* 0x7f80000007087808 */ /* 0x000fe40001000000 */
[----:B------:R-:W-:Y:S02]  /*0970*/  FSEL R9, R9, +INF , P6 ;  /* 0x7f80000009097808 */ /* 0x000fe40003000000 */
[----:B------:R-:W-:Y:S02]  /*0980*/  FSEL R12, R12, +INF , P5 ;  /* 0x7f8000000c0c7808 */ /* 0x000fe40002800000 */
[----:B------:R-:W-:Y:S01]  /*0990*/  FSEL R13, R18, +INF , P1 ;  /* 0x7f800000120d7808 */ /* 0x000fe20000800000 */
[----:B------:R-:W-:Y:S04]  /*09a0*/  STG.E.64 desc[UR4][R4.64], R2 ;  /* 0x0000000204007986 */ /* 0x000fe8000c101b04 */
[----:B------:R-:W-:Y:S04]  /*09b0*/  STG.E.64 desc[UR4][R4.64+0x400], R10 ;  /* 0x0004000a04007986 */ /* 0x000fe8000c101b04 */
[----:B------:R-:W-:Y:S04]  /*09c0*/  STG.E.64 desc[UR4][R4.64+0x800], R8 ;  /* 0x0008000804007986 */ /* 0x000fe8000c101b04 */
[----:B------:R-:W-:Y:S01]  /*09d0*/  STG.E.64 desc[UR4][R4.64+0xc00], R12 ;  /* 0x000c000c04007986 */ /* 0x000fe2000c101b04 */
[----:B------:R-:W-:Y:S05]  /*09e0*/  EXIT ;  /* 0x000000000000794d */ /* 0x000fea0003800000 */
.L_x_4541:
[----:B------:R-:W0:Y:S01]  /*09f0*/  S2R R3, SR_TID.X ;  /* 0x0000000000037919 */ /* 0x000e220000002100 */
[----:B------:R-:W-:Y:S01]  /*0a00*/  IMAD.MOV.U32 R4, RZ, RZ, RZ ;  /* 0x000000ffff047224 */ /* 0x000fe200078e00ff */
[----:B0-----:R-:W-:Y:S01]  /*0a10*/  ISETP.GE.AND P0, PT, R3, R0, PT ;  /* 0x000000000300720c */ /* 0x001fe20003f06270 */
[----:B------:R-:W-:-:S12]  /*0a20*/  IMAD.MOV.U32 R23, RZ, RZ, R3 ;  /* 0x000000ffff177224 */ /* 0x000fd800078e0003 */
[----:B------:R-:W-:Y:S01]  /*0a30*/  @!P0 IADD3 R5, R2, R23, RZ ;  /* 0x0000001702058210 */ /* 0x000fe20007ffe0ff */
[----:B------:R-:W-:Y:S01]  /*0a40*/  @!P0 VIADD R23, R23, 0x80 ;  /* 0x0000008017178836 */ /* 0x000fe20000000000 */
[----:B------:R-:W0:Y:S04]  /*0a50*/  @!P0 LDC.64 R14, c[0x0][0x220] ;  /* 0x00008800ff0e8b82 */ /* 0x000e280000000a00 */
[----:B------:R-:W-:-:S04]  /*0a60*/  ISETP.GE.AND P1, PT, R23, R0, PT ;  /* 0x000000001700720c */ /* 0x000fc80003f26270 */
[----:B------:R-:W1:Y:S09]  /*0a70*/  @!P0 LDC.64 R18, c[0x0][0x228] ;  /* 0x00008a00ff128b82 */ /* 0x000e720000000a00 */
[----:B------:R-:W-:Y:S01]  /*0a80*/  @!P1 IMAD.IADD R21, R2, 0x1, R23 ;  /* 0x0000000102159824 */ /* 0x000fe200078e0217 */
[----:B------:R-:W-:Y:S01]  /*0a90*/  @!P1 IADD3 R23, R23, 0x80, RZ ;  /* 0x0000008017179810 */ /* 0x000fe20007ffe0ff */
[----:B------:R-:W2:Y:S03]  /*0aa0*/  @!P1 LDC.64 R10, c[0x0][0x220] ;  /* 0x00008800ff0a9b82 */ /* 0x000ea60000000a00 */
[----:B------:R-:W-:Y:S01]  /*0ab0*/  ISETP.GE.AND P2, PT, R23, R0, PT ;  /* 0x000000001700720c */ /* 0x000fe20003f46270 */
[----:B0-----:R-:W-:-:S04]  /*0ac0*/  @!P0 IMAD.WIDE.U32 R14, R5, 0x4, R14 ;  /* 0x00000004050e8825 */ /* 0x001fc800078e000e */
[----:B------:R-:W0:Y:S01]  /*0ad0*/  @!P1 LDC.64 R6, c[0x0][0x228] ;  /* 0x00008a00ff069b82 */ /* 0x000e220000000a00 */
[----:B------:R3:W5:Y:S07]  /*0ae0*/  @!P0 LDG.E R4, desc[UR4][R14.64] ;  /* 0x000000040e048981 */ /* 0x00076e000c1e1900 */
[----:B------:R-:W4:Y:S01]  /*0af0*/  @!P2 LDC.64 R12, c[0x0][0x220] ;  /* 0x00008800ff0cab82 */ /* 0x000f220000000a00 */
[----:B------:R-:W-:Y:S01]  /*0b00*/  @!P2 IADD3 R9, R2, R23, RZ ;  /* 0x000000170209a210 */ /* 0x000fe20007ffe0ff */
[----:B------:R-:W-:-:S05]  /*0b10*/  @!P2 VIADD R23, R23, 0x80 ;  /* 0x000000801717a836 */ /* 0x000fca0000000000 */
[----:B------:R-:W-:Y:S01]  /*0b20*/  ISETP.GE.AND P3, PT, R23, R0, PT ;  /* 0x000000001700720c */ /* 0x000fe20003f66270 */
[----:B-1----:R-:W-:-:S04]  /*0b30*/  @!P0 IMAD.WIDE.U32 R18, R5, 0x4, R18 ;  /* 0x0000000405128825 */ /* 0x002fc800078e0012 */
[----:B--2---:R-:W-:Y:S02]  /*0b40*/  @!P1 IMAD.WIDE.U32 R16, R21, 0x4, R10 ;  /* 0x0000000415109825 */ /* 0x004fe400078e000a */
[----:B------:R-:W1:Y:S02]  /*0b50*/  @!P2 LDC.64 R10, c[0x0][0x228] ;  /* 0x00008a00ff0aab82 */ /* 0x000e640000000a00 */
[----:B------:R-:W-:-:S06]  /*0b60*/  IMAD.MOV.U32 R5, RZ, RZ, RZ ;  /* 0x000000ffff057224 */ /* 0x000fcc00078e00ff */
[----:B---3--:R-:W2:Y:S01]  /*0b70*/  @!P3 LDC.64 R14, c[0x0][0x220] ;  /* 0x00008800ff0ebb82 */ /* 0x008ea20000000a00 */
[----:B----4-:R-:W-:Y:S01]  /*0b80*/  @!P2 IMAD.WIDE.U32 R26, R9, 0x4, R12 ;  /* 0x00000004091aa825 */ /* 0x010fe200078e000c */
[----:B------:R3:W5:Y:S06]  /*0b90*/  @!P0 LDG.E R5, desc[UR4][R18.64] ;  /* 0x0000000412058981 */ /* 0x00076c000c1e1900 */
[----:B------:R-:W4:Y:S01]  /*0ba0*/  @!P3 LDC.64 R12, c[0x0][0x228] ;  /* 0x00008a00ff0cbb82 */ /* 0x000f220000000a00 */
[----:B0-----:R-:W-:Y:S01]  /*0bb0*/  @!P1 IMAD.WIDE.U32 R20, R21, 0x4, R6 ;  /* 0x0000000415149825 */ /* 0x001fe200078e0006 */
[----:B------:R-:W-:-:S02]  /*0bc0*/  CS2R R6, SRZ ;  /* 0x0000000000067805 */ /* 0x000fc4000001ff00 */
[----:B---3--:R-:W-:Y:S01]  /*0bd0*/  @!P3 IADD3 R19, R2, R23, RZ ;  /* 0x000000170213b210 */ /* 0x008fe20007ffe0ff */
[----:B------:R-:W-:-:S03]  /*0be0*/  @!P3 VIADD R23, R23, 0x80 ;  /* 0x000000801717b836 */ /* 0x000fc60000000000 */
[----:B------:R2:W5:Y:S04]  /*0bf0*/  @!P1 LDG.E R6, desc[UR4][R16.64] ;  /* 0x0000000410069981 */ /* 0x000568000c1e1900 */
[----:B------:R0:W5:Y:S01]  /*0c00*/  @!P1 LDG.E R7, desc[UR4][R20.64] ;  /* 0x0000000414079981 */ /* 0x000162000c1e1900 */
[----:B------:R-:W-:Y:S01]  /*0c10*/  ISETP.GE.AND P1, PT, R23, R0, PT ;  /* 0x000000001700720c */ /* 0x000fe20003f26270 */
[----:B-1----:R-:W-:-:S04]  /*0c20*/  @!P2 IMAD.WIDE.U32 R28, R9, 0x4, R10 ;  /* 0x00000004091ca825 */ /* 0x002fc800078e000a */
[----:B--2---:R-:W-:-:S04]  /*0c30*/  @!P3 IMAD.WIDE.U32 R16, R19, 0x4, R14 ;  /* 0x000000041310b825 */ /* 0x004fc800078e000e */
[----:B------:R-:W-:Y:S02]  /*0c40*/  IMAD.MOV.U32 R8, RZ, RZ, RZ ;  /* 0x000000ffff087224 */ /* 0x000fe400078e00ff */
[----:B------:R-:W-:Y:S02]  /*0c50*/  IMAD.MOV.U32 R9, RZ, RZ, RZ ;  /* 0x000000ffff097224 */ /* 0x000fe400078e00ff */
[----:B----4-:R-:W-:Y:S01]  /*0c60*/  @!P3 IMAD.WIDE.U32 R18, R19, 0x4, R12 ;  /* 0x000000041312b825 */ /* 0x010fe200078e000c */
[----:B------:R-:W1:Y:S01]  /*0c70*/  @!P1 LDC.64 R24, c[0x0][0x220] ;  /* 0x00008800ff189b82 */ /* 0x000e620000000a00 */
[----:B------:R-:W-:Y:S01]  /*0c80*/  @!P1 IADD3 R13, R2, R23, RZ ;  /* 0x00000017020d9210 */ /* 0x000fe20007ffe0ff */
[----:B------:R-:W5:Y:S01]  /*0c90*/  @!P2 LDG.E R8, desc[UR4][R26.64] ;  /* 0x000000041a08a981 */ /* 0x000f62000c1e1900 */
[----:B------:R-:W-:-:S03]  /*0ca0*/  @!P1 VIADD R23, R23, 0x80 ;  /* 0x0000008017179836 */ /* 0x000fc60000000000 */
[----:B------:R-:W5:Y:S02]  /*0cb0*/  @!P2 LDG.E R9, desc[UR4][R28.64] ;  /* 0x000000041c09a981 */ /* 0x000f64000c1e1900 */
[----:B------:R-:W2:Y:S01]  /*0cc0*/  @!P1 LDC.64 R14, c[0x0][0x228] ;  /* 0x00008a00ff0e9b82 */ /* 0x000ea20000000a00 */
[----:B------:R-:W-:Y:S02]  /*0cd0*/  ISETP.GE.AND P2, PT, R23, R0, PT ;  /* 0x000000001700720c */ /* 0x000fe40003f46270 */
[----:B------:R-:W-:-:S06]  /*0ce0*/  CS2R R10, SRZ ;  /* 0x00000000000a7805 */ /* 0x000fcc000001ff00 */
[----:B------:R3:W5:Y:S01]  /*0cf0*/  @!P3 LDG.E R10, desc[UR4][R16.64] ;  /* 0x00000004100ab981 */ /* 0x000762000c1e1900 */
[----:B------:R-:W-:Y:S02]  /*0d00*/  IMAD.MOV.U32 R12, RZ, RZ, RZ ;  /* 0x000000ffff0c7224 */ /* 0x000fe400078e00ff */
[----:B0-----:R-:W-:Y:S01]  /*0d10*/  IMAD.MOV.U32 R20, RZ, RZ, RZ ;  /* 0x000000ffff147224 */ /* 0x001fe200078e00ff */
[----:B------:R0:W5:Y:S01]  /*0d20*/  @!P3 LDG.E R11, desc[UR4][R18.64] ;  /* 0x00000004120bb981 */ /* 0x000162000c1e1900 */
[----:B---3--:R-:W3:Y:S01]  /*0d30*/  @!P2 LDC.64 R16, c[0x0][0x220] ;  /* 0x00008800ff10ab82 */ /* 0x008ee20000000a00 */
[----:B-1----:R-:W-:-:S04]  /*0d40*/  @!P1 IMAD.WIDE.U32 R24, R13, 0x4, R24 ;  /* 0x000000040d189825 */ /* 0x002fc800078e0018 */
[----:B--2---:R-:W-:Y:S01]  /*0d50*/  @!P1 IMAD.WIDE.U32 R14, R13, 0x4, R14 ;  /* 0x000000040d0e9825 */ /* 0x004fe200078e000e */
[----:B------:R-:W-:Y:S01]  /*0d60*/  HFMA2.MMA R13, -RZ, RZ, 0, 0 ;  /* 0x00000000ff0d7435 */ /* 0x000fe200000001ff */
[----:B------:R-:W5:Y:S01]  /*0d70*/  @!P1 LDG.E R12, desc[UR4][R24.64] ;  /* 0x00000004180c9981 */ /* 0x000f62000c1e1900 */
[----:B0-----:R-:W0:Y:S01]  /*0d80*/  @!P2 LDC.64 R18, c[0x0][0x228] ;  /* 0x00008a00ff12ab82 */ /* 0x001e220000000a00 */
[----:B------:R-:W-:Y:S01]  /*0d90*/  @!P2 IMAD.IADD R21, R2, 0x1, R23 ;  /* 0x000000010215a824 */ /* 0x000fe200078e0217 */
[----:B------:R-:W-:-:S06]  /*0da0*/  @!P2 IADD3 R23, R23, 0x80, RZ ;  /* 0x000000801717a810 */ /* 0x000fcc0007ffe0ff */
[----:B------:R1:W5:Y:S01]  /*0db0*/  @!P1 LDG.E R13, desc[UR4][R14.64] ;  /* 0x000000040e0d9981 */ /* 0x000362000c1e1900 */
[----:B------:R-:W-:Y:S01]  /*0dc0*/  ISETP.GE.AND P1, PT, R23, R0, PT ;  /* 0x000000001700720c */ /* 0x000fe20003f26270 */
[----:B---3--:R-:W-:-:S05]  /*0dd0*/  @!P2 IMAD.WIDE.U32 R16, R21, 0x4, R16 ;  /* 0x000000041510a825 */ /* 0x008fca00078e0010 */
[----:B------:R2:W5:Y:S07]  /*0de0*/  @!P2 LDG.E R20, desc[UR4][R16.64] ;  /* 0x000000041014a981 */ /* 0x00056e000c1e1900 */
[----:B-1----:R-:W1:Y:S08]  /*0df0*/  @!P1 LDC.64 R14, c[0x0][0x220] ;  /* 0x00008800ff0e9b82 */ /* 0x002e700000000a00 */
[----:B--2---:R-:W2:Y:S01]  /*0e00*/  @!P1 LDC.64 R16, c[0x0][0x228] ;  /* 0x00008a00ff109b82 */ /* 0x004ea20000000a00 */
[----:B------:R-:W-:Y:S01]  /*0e10*/  @!P1 IMAD.IADD R25, R2, 0x1, R23 ;  /* 0x0000000102199824 */ /* 0x000fe200078e0217 */
[----:B------:R-:W-:Y:S01]  /*0e20*/  MOV R22, RZ ;  /* 0x000000ff00167202 */ /* 0x000fe20000000f00 */
[----:B------:R-:W-:-:S02]  /*0e30*/  IMAD.MOV.U32 R24, RZ, RZ, RZ ;  /* 0x000000ffff187224 */ /* 0x000fc400078e00ff */
[----:B------:R-:W-:Y:S02]  /*0e40*/  @!P1 VIADD R23, R23, 0x80 ;  /* 0x0000008017179836 */ /* 0x000fe40000000000 */
[----:B-1----:R-:W-:-:S05]  /*0e50*/  @!P1 IMAD.WIDE.U32 R14, R25, 0x4, R14 ;  /* 0x00000004190e9825 */ /* 0x002fca00078e000e */
[----:B------:R1:W5:Y:S01]  /*0e60*/  @!P1 LDG.E R22, desc[UR4][R14.64] ;  /* 0x000000040e169981 */ /* 0x000362000c1e1900 */
[----:B--2---:R-:W-:-:S05]  /*0e70*/  @!P1 IMAD.WIDE.U32 R16, R25, 0x4, R16 ;  /* 0x0000000419109825 */ /* 0x004fca00078e0010 */
[----:B------:R-:W5:Y:S01]  /*0e80*/  @!P1 LDG.E R24, desc[UR4][R16.64] ;  /* 0x0000000410189981 */ /* 0x000f62000c1e1900 */
[----:B------:R-:W-:Y:S01]  /*0e90*/  ISETP.GE.AND P1, PT, R23, R0, PT ;  /* 0x000000001700720c */ /* 0x000fe20003f26270 */
[----:B0-----:R-:W-:-:S04]  /*0ea0*/  @!P2 IMAD.WIDE.U32 R18, R21, 0x4, R18 ;  /* 0x000000041512a825 */ /* 0x001fc800078e0012 */
[----:B------:R-:W-:-:S06]  /*0eb0*/  IMAD.MOV.U32 R21, RZ, RZ, RZ ;  /* 0x000000ffff157224 */ /* 0x000fcc00078e00ff */
[----:B------:R0:W5:Y:S02]  /*0ec0*/  @!P2 LDG.E R21, desc[UR4][R18.64] ;  /* 0x000000041215a981 */ /* 0x000164000c1e1900 */
[----:B-1----:R-:W1:Y:S08]  /*0ed0*/  @!P1 LDC.64 R14, c[0x0][0x228] ;  /* 0x00008a00ff0e9b82 */ /* 0x002e700000000a00 */
[----:B0-----:R-:W0:Y:S01]  /*0ee0*/  @!P1 LDC.64 R18, c[0x0][0x220] ;  /* 0x00008800ff129b82 */ /* 0x001e220000000a00 */
[----:B------:R-:W-:Y:S01]  /*0ef0*/  @!P1 IADD3 R25, R2, R23, RZ ;  /* 0x0000001702199210 */ /* 0x000fe20007ffe0ff */
[----:B------:R-:W-:-:S04]  /*0f00*/  IMAD.MOV.U32 R23, RZ, RZ, RZ ;  /* 0x000000ffff177224 */ /* 0x000fc800078e00ff */
[----:B-1----:R-:W-:-:S04]  /*0f10*/  @!P1 IMAD.WIDE.U32 R14, R25, 0x4, R14 ;  /* 0x00000004190e9825 */ /* 0x002fc800078e000e */
[----:B0-----:R-:W-:Y:S01]  /*0f20*/  @!P1 IMAD.WIDE.U32 R18, R25, 0x4, R18 ;  /* 0x0000000419129825 */ /* 0x001fe200078e0012 */
[----:B------:R-:W-:-:S04]  /*0f30*/  HFMA2.MMA R25, -RZ, RZ, 0, 0 ;  /* 0x00000000ff197435 */ /* 0x000fc800000001ff */
[----:B------:R0:W5:Y:S06]  /*0f40*/  @!P1 LDG.E R23, desc[UR4][R18.64] ;  /* 0x0000000412179981 */ /* 0x00016c000c1e1900 */
[----:B------:R0:W5:Y:S01]  /*0f50*/  @!P1 LDG.E R25, desc[UR4][R14.64] ;  /* 0x000000040e199981 */ /* 0x000162000c1e1900 */
[----:B------:R-:W-:Y:S04]  /*0f60*/  BSSY B0, `(.L_x_4542) ;  /* 0x0000012000007945 */ /* 0x000fe80003800000 */
[----:B------:R-:W-:Y:S05]  /*0f70*/  @P0 BRA `(.L_x_4543) ;  /* 0x0000000000400947 */ /* 0x000fea0003800000 */
[----:B-----5:R-:W-:Y:S01]  /*0f80*/  FADD.FTZ R4, |R4|, -RZ ;  /* 0x800000ff04047221 */ /* 0x020fe20000010200 */
[----:B------:R-:W-:-:S05]  /*0f90*/  FADD.FTZ R5, |R5|, -RZ ;  /* 0x800000ff05057221 */ /* 0x000fca0000010200 */
[CC--:B0-----:R-:W-:Y:S02]  /*0fa0*/  VIMNMX R14, R4.reuse, R5.reuse, PT ;  /* 0x00000005040e7248 */ /* 0x0c1fe40003fe0100 */
[----:B------:R-:W-:Y:S02]  /*0fb0*/  VIMNMX R4, R4, R5, !PT ;  /* 0x0000000504047248 */ /* 0x000fe40007fe0100 */
[----:B------:R-:W-:Y:S02]  /*0fc0*/  FSETP.NEU.FTZ.AND P1, PT, R14, RZ, PT ;  /* 0x000000ff0e00720b */ /* 0x000fe40003f3d000 */
[----:B------:R-:W-:-:S04]  /*0fd0*/  LOP3.LUT R5, R4, 0xfe000000, RZ, 0xc0, !PT ;  /* 0xfe00000004057812 */ /* 0x000fc800078ec0ff */
        /* <DEDUP_REMOVED lines=10> */
.L_x_4543:
[----:B------:R-:W-:Y:S05]  /*1080*/  BSYNC B0 ;  /* 0x0000000000007941 */ /* 0x000fea0003800000 */
.L_x_4542:
[----:B0-----:R-:W-:Y:S01]  /*1090*/  VIADD R15, R3, 0x80 ;  /* 0x00000080030f7836 */ /* 0x001fe20000000000 */
[----:B------:R-:W-:Y:S04]  /*10a0*/  BSSY B0, `(.L_x_4544) ;  /* 0x0000013000007945 */ /* 0x000fe80003800000 */
[----:B------:R-:W-:-:S13]  /*10b0*/  ISETP.GE.AND P1, PT, R15, R0, PT ;  /* 0x000000000f00720c */ /* 0x000fda0003f26270 */
        /* <DEDUP_REMOVED lines=17> */
.L_x_4545:
[----:B------:R-:W-:Y:S05]  /*11d0*/  BSYNC B0 ;  /* 0x0000000000007941 */ /* 0x000fea0003800000 */
.L_x_4544:
[----:B-----5:R-:W-:Y:S01]  /*11e0*/  IADD3 R5, R3, 0x100, RZ ;  /* 0x0000010003057810 */ /* 0x020fe20007ffe0ff */
[----:B------:R-:W-:Y:S03]  /*11f0*/  BSSY B0, `(.L_x_4546) ;  /* 0x0000013000007945 */ /* 0x000fe60003800000 */
[----:B------:R-:W-:-:S13]  /*1200*/  ISETP.GE.AND P1, PT, R5, R0, PT ;  /* 0x000000000500720c */ /* 0x000fda0003f26270 */
[----:B------:R-:W-:Y:S05]  /*1210*/  @P1 BRA `(.L_x_4547) ;  /* 0x0000000000401947 */ /* 0x000fea0003800000 */
[----:B------:R-:W-:Y:S01]  /*1220*/  FADD.FTZ R8, |R8|, -RZ ;  /* 0x800000ff08087221 */ /* 0x000fe20000010200 */
[----:B------:R-:W-:-:S05]  /*1230*/  FADD.FTZ R9, |R9|, -RZ ;  /* 0x800000ff09097221 */ /* 0x000fca0000010200 */
        /* <DEDUP_REMOVED lines=14> */
.L_x_4547:
[----:B------:R-:W-:Y:S05]  /*1320*/  BSYNC B0 ;  /* 0x0000000000007941 */ /* 0x000fea0003800000 */
.L_x_4546:
[C---:B------:R-:W-:Y:S01]  /*1330*/  VIADD R5, R3.reuse, 0x180 ;  /* 0x0000018003057836 */ /* 0x040fe20000000000 */
[----:B------:R-:W-:Y:S01]  /*1340*/  IADD3 R9, R3, 0x200, RZ ;  /* 0x0000020003097810 */ /* 0x000fe20007ffe0ff */
[----:B------:R-:W-:Y:S03]  /*1350*/  BSSY B0, `(.L_x_4548) ;  /* 0x000001d000007945 */ /* 0x000fe60003800000 */
[-C--:B------:R-:W-:Y:S02]  /*1360*/  ISETP.GE.AND P5, PT, R5, R0.reuse, PT ;  /* 0x000000000500720c */ /* 0x080fe40003fa6270 */
[----:B------:R-:W0:Y:S01]  /*1370*/  @!P0 LDC.64 R4, c[0x0][0x218] ;  /* 0x00008600ff048b82 */ /* 0x000e220000000a00 */
[----:B------:R-:W-:Y:S01]  /*1380*/  ISETP.GE.AND P1, PT, R9, R0, PT ;  /* 0x000000000900720c */ /* 0x000fe20003f26270 */
[----:B------:R-:W-:-:S05]  /*1390*/  VIADD R9, R3, 0x280 ;  /* 0x0000028003097836 */ /* 0x000fca0000000000 */
[----:B------:R-:W-:Y:S02]  /*13a0*/  ISETP.GE.AND P2, PT, R9, R0, PT ;  /* 0x000000000900720c */ /* 0x000fe40003f46270 */
[----:B------:R-:W-:-:S04]  /*13b0*/  IADD3 R9, R3, 0x300, RZ ;  /* 0x0000030003097810 */ /* 0x000fc80007ffe0ff */
[----:B------:R-:W-:Y:S01]  /*13c0*/  ISETP.GE.AND P3, PT, R9, R0, PT ;  /* 0x000000000900720c */ /* 0x000fe20003f66270 */
[----:B------:R-:W-:-:S05]  /*13d0*/  VIADD R9, R3, 0x380 ;  /* 0x0000038003097836 */ /* 0x000fca0000000000 */
[----:B------:R-:W-:Y:S02]  /*13e0*/  ISETP.GE.AND P4, PT, R9, R0, PT ;  /* 0x000000000900720c */ /* 0x000fe40003f86270 */
[----:B------:R-:W-:-:S05]  /*13f0*/  @!P0 IADD3 R9, R2, R3, RZ ;  /* 0x0000000302098210 */ /* 0x000fca0007ffe0ff */
[----:B0-----:R-:W-:Y:S01]  /*1400*/  @!P0 IMAD.WIDE.U32 R4, R9, 0x4, R4 ;  /* 0x0000000409048825 */ /* 0x001fe200078e0004 */
[----:B------:R-:W-:Y:S06]  /*1410*/  @P5 BRA `(.L_x_4549) ;  /* 0x0000000000405947 */ /* 0x000fec0003800000 */
[----:B------:R-:W-:Y:S01]  /*1420*/  FADD.FTZ R10, |R10|, -RZ ;  /* 0x800000ff0a0a7221 */ /* 0x000fe20000010200 */
        /* <DEDUP_REMOVED lines=15> */
.L_x_4549:
[----:B------:R-:W-:Y:S05]  /*1520*/  BSYNC B0 ;  /* 0x0000000000007941 */ /* 0x000fea0003800000 */
.L_x_4548:
[----:B------:R-:W-:Y:S04]  /*1530*/  BSSY B0, `(.L_x_4550) ;  /* 0x0000012000007945 */ /* 0x000fe80003800000 */
        /* <DEDUP_REMOVED lines=17> */
.L_x_4551:
[----:B------:R-:W-:Y:S05]  /*1650*/  BSYNC B0 ;  /* 0x0000000000007941 */ /* 0x000fea0003800000 */
.L_x_4550:
        /* <DEDUP_REMOVED lines=18> */
.L_x_4553:
[----:B------:R-:W-:Y:S05]  /*1780*/  BSYNC B0 ;  /* 0x0000000000007941 */ /* 0x000fea0003800000 */
.L_x_4552:
        /* <DEDUP_REMOVED lines=18> */
.L_x_4555:
[----:B------:R-:W-:Y:S05]  /*18b0*/  BSYNC B0 ;  /* 0x0000000000007941 */ /* 0x000fea0003800000 */
.L_x_4554:
[----:B------:R-:W-:Y:S04]  /*18c0*/  BSSY B0, `(.L_x_4556) ;  /* 0x0000012000007945 */ /* 0x000fe80003800000 */
[----:B------:R-:W-:Y:S05]  /*18d0*/  @P4 BRA `(.L_x_4557) ;  /* 0x0000000000404947 */ /* 0x000fea0003800000 */
[----:B------:R-:W-:Y:S01]  /*18e0*/  FADD.FTZ R23, |R23|, -RZ ;  /* 0x800000ff17177221 */ /* 0x000fe20000010200 */
        /* <DEDUP_REMOVED lines=15> */
.L_x_4557:
[----:B------:R-:W-:Y:S05]  /*19e0*/  BSYNC B0 ;  /* 0x0000000000007941 */ /* 0x000fea0003800000 */
.L_x_4556:
[----:B------:R-:W-:Y:S01]  /*19f0*/  @!P0 IMAD.MOV.U32 R3, RZ, RZ, R15 ;  /* 0x000000ffff038224 */ /* 0x000fe200078e000f */
[----:B------:R0:W-:Y:S01]  /*1a00*/  @!P0 STG.E desc[UR4][R4.64], R17 ;  /* 0x0000001104008986 */ /* 0x0001e2000c101904 */
        /* <DEDUP_REMOVED lines=12> */
[----:B------:R-:W-:Y:S01]  /*1ad0*/  IADD3 R13, R2, R3, RZ ;  /* 0x00000003020d7210 */ /* 0x000fe20007ffe0ff */
[----:B------:R-:W-:-:S04]  /*1ae0*/  VIADD R3, R3, 0x80 ;  /* 0x0000008003037836 */ /* 0x000fc80000000000 */
[----:B0-----:R-:W-:-:S05]  /*1af0*/  IMAD.WIDE.U32 R4, R13, 0x4, R4 ;  /* 0x000000040d047825 */ /* 0x001fca00078e0004 */
[----:B------:R0:W-:Y:S02]  /*1b00*/  STG.E desc[UR4][R4.64], R7 ;  /* 0x0000000704007986 */ /* 0x0001e4000c101904 */
.L_x_4560:
[----:B------:R-:W-:-:S13]  /*1b10*/  ISETP.GE.AND P0, PT, R3, R0, PT ;  /* 0x000000000300720c */ /* 0x000fda0003f06270 */
[----:B------:R-:W-:Y:S05]  /*1b20*/  @P0 BRA `(.L_x_4562) ;  /* 0x0000000000300947 */ /* 0x000fea0003800000 */
[----:B0-----:R-:W0:Y:S01]  /*1b30*/  LDC.64 R4, c[0x0][0x218] ;  /* 0x00008600ff047b82 */ /* 0x001e220000000a00 */
[----:B------:R-:W-:Y:S01]  /*1b40*/  IADD3 R7, R2, R3, RZ ;  /* 0x0000000302077210 */ /* 0x000fe20007ffe0ff */
[----:B------:R-:W-:-:S04]  /*1b50*/  VIADD R3, R3, 0x80 ;  /* 0x0000008003037836 */ /* 0x000fc80000000000 */
[----:B0-----:R-:W-:-:S05]  /*1b60*/  IMAD.WIDE.U32 R4, R7, 0x4, R4 ;  /* 0x0000000407047825 */ /* 0x001fca00078e0004 */
[----:B------:R1:W-:Y:S02]  /*1b70*/  STG.E desc[UR4][R4.64], R8 ;  /* 0x0000000804007986 */ /* 0x0003e4000c101904 */
.L_x_4561:
[----:B------:R-:W-:-:S13]  /*1b80*/  ISETP.GE.AND P0, PT, R3, R0, PT ;  /* 0x000000000300720c */ /* 0x000fda0003f06270 */
[----:B------:R-:W-:Y:S05]  /*1b90*/  @P0 BRA `(.L_x_4563) ;  /* 0x0000000000340947 */ /* 0x000fea0003800000 */
[----:B01----:R-:W0:Y:S01]  /*1ba0*/  LDC.64 R4, c[0x0][0x218] ;  /* 0x00008600ff047b82 */ /* 0x003e220000000a00 */
[----:B------:R-:W-:Y:S01]  /*1bb0*/  IADD3 R7, R2, R3, RZ ;  /* 0x0000000302077210 */ /* 0x000fe20007ffe0ff */
[----:B------:R-:W-:-:S04]  /*1bc0*/  VIADD R3, R3, 0x80 ;  /* 0x0000008003037836 */ /* 0x000fc80000000000 */
[----:B0-----:R-:W-:-:S05]  /*1bd0*/  IMAD.WIDE.U32 R4, R7, 0x4, R4 ;  /* 0x0000000407047825 */ /* 0x001fca00078e0004 */
[----:B------:R1:W-:Y:S02]  /*1be0*/  STG.E desc[UR4][R4.64], R9 ;  /* 0x0000000904007986 */ /* 0x0003e4000c101904 */
.L_x_4562:
[----:B------:R-:W-:-:S13]  /*1bf0*/  ISETP.GE.AND P0, PT, R3, R0, PT ;  /* 0x000000000300720c */ /* 0x000fda0003f06270 */
[----:B------:R-:W-:Y:S05]  /*1c00*/  @P0 BREAK B1 ;  /* 0x0000000000010942 */ /* 0x000fea0003800000 */
[----:B------:R-:W-:Y:S05]  /*1c10*/  @P0 BRA `(.L_x_4564) ;  /* 0x0000000000300947 */ /* 0x000fea0003800000 */
[----:B01----:R-:W0:Y:S01]  /*1c20*/  LDC.64 R4, c[0x0][0x218] ;  /* 0x00008600ff047b82 */ /* 0x003e220000000a00 */
[----:B------:R-:W-:Y:S01]  /*1c30*/  IADD3 R7, R2, R3, RZ ;  /* 0x0000000302077210 */ /* 0x000fe20007ffe0ff */
[----:B------:R-:W-:-:S04]  /*1c40*/  VIADD R3, R3, 0x80 ;  /* 0x0000008003037836 */ /* 0x000fc80000000000 */
[----:B0-----:R-:W-:-:S05]  /*1c50*/  IMAD.WIDE.U32 R4, R7, 0x4, R4 ;  /* 0x0000000407047825 */ /* 0x001fca00078e0004 */
[----:B------:R2:W-:Y:S02]  /*1c60*/  STG.E desc[UR4][R4.64], R10 ;  /* 0x0000000a04007986 */ /* 0x0005e4000c101904 */
.L_x_4563:
[----:B------:R-:W-:Y:S05]  /*1c70*/  BSYNC B1 ;  /* 0x0000000000017941 */ /* 0x000fea0003800000 */
.L_x_4559:
[----:B------:R-:W-:-:S13]  /*1c80*/  ISETP.GE.AND P0, PT, R3, R0, PT ;  /* 0x000000000300720c */ /* 0x000fda0003f06270 */
[----:B012---:R-:W0:Y:S01]  /*1c90*/  @!P0 LDC.64 R4, c[0x0][0x218] ;  /* 0x00008600ff048b82 */ /* 0x007e220000000a00 */
[----:B------:R-:W-:Y:S01]  /*1ca0*/  @!P0 IADD3 R7, R2, R3, RZ ;  /* 0x0000000302078210 */ /* 0x000fe20007ffe0ff */
[----:B------:R-:W-:-:S04]  /*1cb0*/  @!P0 VIADD R3, R3, 0x80 ;  /* 0x0000008003038836 */ /* 0x000fc80000000000 */
[----:B0-----:R-:W-:-:S05]  /*1cc0*/  @!P0 IMAD.WIDE.U32 R4, R7, 0x4, R4 ;  /* 0x0000000407048825 */ /* 0x001fca00078e0004 */
[----:B------:R2:W-:Y:S02]  /*1cd0*/  @!P0 STG.E desc[UR4][R4.64], R12 ;  /* 0x0000000c04008986 */ /* 0x0005e4000c101904 */
.L_x_4564:
[----:B------:R-:W-:Y:S05]  /*1ce0*/  BSYNC B0 ;  /* 0x0000000000007941 */ /* 0x000fea0003800000 */
.L_x_4558:
[----:B------:R-:W-:Y:S05]  /*1cf0*/  WARPSYNC.ALL ;  /* 0x0000000000007948 */ /* 0x000fea0003800000 */
[----:B------:R-:W-:-:S13]  /*1d00*/  ISETP.GE.AND P0, PT, R3, R0, PT ;  /* 0x000000000300720c */ /* 0x000fda0003f06270 */
[----:B------:R-:W-:Y:S05]  /*1d10*/  @P0 EXIT ;  /* 0x000000000000094d */ /* 0x000fea0003800000 */
[----:B012---:R-:W0:Y:S01]  /*1d20*/  LDC.64 R4, c[0x0][0x218] ;  /* 0x00008600ff047b82 */ /* 0x007e220000000a00 */
[----:B------:R-:W-:-:S05]  /*1d30*/  IADD3 R3, R2, R3, RZ ;  /* 0x0000000302037210 */ /* 0x000fca0007ffe0ff */
[----:B0-----:R-:W-:-:S05]  /*1d40*/  IMAD.WIDE.U32 R2, R3, 0x4, R4 ;  /* 0x0000000403027825 */ /* 0x001fca00078e0004 */
[----:B------:R-:W-:Y:S01]  /*1d50*/  STG.E desc[UR4][R2.64], R11 ;  /* 0x0000000b02007986 */ /* 0x000fe2000c101904 */
[----:B------:R-:W-:Y:S05]  /*1d60*/  EXIT ;  /* 0x000000000000794d */ /* 0x000fea0003800000 */
.L_x_4565:
        /* <DEDUP_REMOVED lines=9> */
.L_x_19799:


//--------------------- .text._ZN2at6native29vectorized_elementwise_kernelILi4ENS0_13BinaryFunctorIfffZZZNS0_17hypot_kernel_cudaERNS_18TensorIteratorBaseEENKUlvE_clEvENKUlvE0_clEvEUlffE_EESt5arrayIPcLm3EEEEviT0_T1_ --------------------------
	.section	.text._ZN2at6native29vectorized_elementwise_kernelILi4ENS0_13BinaryFunctorIfffZZZNS0_17hypot_kernel_cudaERNS_18TensorIteratorBaseEENKUlvE_clEvENKUlvE0_clEvEUlffE_EESt5arrayIPcLm3EEEEviT0_T1_,"ax",@progbits
	.align	128
        .global         _ZN2at6native29vectorized_elementwise_kernelILi4ENS0_13BinaryFunctorIfffZZZNS0_17hypot_kernel_cudaERNS_18TensorIteratorBaseEENKUlvE_clEvENKUlvE0_clEvEUlffE_EESt5arrayIPcLm3EEEEviT0_T1_
        .type           _ZN2at6native29vectorized_elementwise_kernelILi4ENS0_13BinaryFunctorIfffZZZNS0_17hypot_kernel_cudaERNS_18TensorIteratorBaseEENKUlvE_clEvENKUlvE0_clEvEUlffE_EESt5arrayIPcLm3EEEEviT0_T1_,@function
        .size           _ZN2at6native29vectorized_elementwise_kernelILi4ENS0_13BinaryFunctorIfffZZZNS0_17hypot_kernel_cudaERNS_18TensorIteratorBaseEENKUlvE_clEvENKUlvE0_clEvEUlffE_EESt5arrayIPcLm3EEEEviT0_T1_,(.L_x_19800 - _ZN2at6native29vectorized_elementwise_kernelILi4ENS0_13BinaryFunctorIfffZZZNS0_17hypot_kernel_cudaERNS_18TensorIteratorBaseEENKUlvE_clEvENKUlvE0_clEvEUlffE_EESt5arrayIPcLm3EEEEviT0_T1_)
        .other          _ZN2at6native29vectorized_elementwise_kernelILi4ENS0_13BinaryFunctorIfffZZZNS0_17hypot_kernel_cudaERNS_18TensorIteratorBaseEENKUlvE_clEvENKUlvE0_clEvEUlffE_EESt5arrayIPcLm3EEEEviT0_T1_,@"STO_CUDA_ENTRY STV_DEFAULT"
_ZN2at6native29vectorized_elementwise_kernelILi4ENS0_13BinaryFunctorIfffZZZNS0_17hypot_kernel_cudaERNS_18TensorIteratorBaseEENKUlvE_clEvENKUlvE0_clEvEUlffE_EESt5arrayIPcLm3EEEEviT0_T1_:
.text._ZN2at6native29vectorized_elementwise_kernelILi4ENS0_13BinaryFunctorIfffZZZNS0_17hypot_kernel_cudaERNS_18TensorIteratorBaseEENKUlvE_clEvENKUlvE0_clEvEUlffE_EESt5arrayIPcLm3EEEEviT0_T1_:
        /* <DEDUP_REMOVED lines=14> */
[----:B------:R-:W2:Y:S03]  /*00e0*/  LDG.E.128 R20, desc[UR4][R2.64] ;  /* 0x0000000402147981 */ /* 0x000ea6000c1e1d00 */
[----:B------:R-:W-:Y:S02]  /*00f0*/  IMAD.WIDE.U32 R24, R13, 0x10, R4 ;  /* 0x000000100d187825 */ /* 0x000fe400078e0004 */
[----:B------:R0:W3:Y:S04]  /*0100*/  LDG.E.128 R4, desc[UR4][R2.64+0x800] ;  /* 0x0008000402047981 */ /* 0x0000e8000c1e1d00 */
[----:B------:R-:W4:Y:S04]  /*0110*/  LDG.E.128 R16, desc[UR4][R24.64] ;  /* 0x0000000418107981 */ /* 0x000f28000c1e1d00 */
[----:B------:R1:W5:Y:S01]  /*0120*/  LDG.E.128 R8, desc[UR4][R24.64+0x800] ;  /* 0x0008000418087981 */ /* 0x000362000c1e1d00 */
[----:B--2---:R-:W-:Y:S01]  /*0130*/  FADD.FTZ R20, |R20|, -RZ ;  /* 0x800000ff14147221 */ /* 0x004fe20000010200 */
[----:B------:R-:W-:Y:S01]  /*0140*/  FADD.FTZ R21, |R21|, -RZ ;  /* 0x800000ff15157221 */ /* 0x000fe20000010200 */
[----:B----4-:R-:W-:Y:S01]  /*0150*/  FADD.FTZ R27, |R16|, -RZ ;  /* 0x800000ff101b7221 */ /* 0x010fe20000010200 */
[----:B------:R-:W-:Y:S01]  /*0160*/  FADD.FTZ R14, |R17|, -RZ ;  /* 0x800000ff110e7221 */ /* 0x000fe20000010200 */
[----:B------:R-:W-:-:S03]  /*0170*/  FADD.FTZ R17, |R18|, -RZ ;  /* 0x800000ff12117221 */ /* 0x000fc60000010200 */
[----:B------:R-:W-:Y:S01]  /*0180*/  VIMNMX R15, R20, R27, !PT ;  /* 0x0000001b140f7248 */ /* 0x000fe20007fe0100 */
[----:B------:R-:W-:-:S03]  /*0190*/  FADD.FTZ R12, |R22|, -RZ ;  /* 0x800000ff160c7221 */ /* 0x000fc60000010200 */
[----:B------:R-:W-:Y:S01]  /*01a0*/  LOP3.LUT R18, R15, 0xfe000000, RZ, 0xc0, !PT ;  /* 0xfe0000000f127812 */ /* 0x000fe200078ec0ff */
[----:B------:R-:W-:Y:S01]  /*01b0*/  FADD.FTZ R23, |R23|, -RZ ;  /* 0x800000ff17177221 */ /* 0x000fe20000010200 */
[----:B------:R-:W-:Y:S01]  /*01c0*/  FADD.FTZ R26, |R19|, -RZ ;  /* 0x800000ff131a7221 */ /* 0x000fe20000010200 */
[----:B------:R-:W-:Y:S02]  /*01d0*/  VIMNMX R20, R20, R27, PT ;  /* 0x0000001b14147248 */ /* 0x000fe40003fe0100 */
[CC--:B------:R-:W-:Y:S02]  /*01e0*/  VIMNMX R19, R21.reuse, R14.reuse, PT ;  /* 0x0000000e15137248 */ /* 0x0c0fe40003fe0100 */
[----:B------:R-:W-:Y:S02]  /*01f0*/  IADD3 R22, -R18, 0x7e800000, RZ ;  /* 0x7e80000012167810 */ /* 0x000fe40007ffe1ff */
[----:B------:R-:W-:Y:S02]  /*0200*/  VIMNMX R14, R21, R14, !PT ;  /* 0x0000000e150e7248 */ /* 0x000fe40007fe0100 */
[----:B0-----:R-:W-:-:S02]  /*0210*/  VIMNMX R3, R12, R17, !PT ;  /* 0x000000110c037248 */ /* 0x001fc40007fe0100 */
[----:B------:R-:W-:Y:S02]  /*0220*/  VIMNMX R16, R12, R17, PT ;  /* 0x000000110c107248 */ /* 0x000fe40003fe0100 */
[CC--:B------:R-:W-:Y:S02]  /*0230*/  VIMNMX R12, R23.reuse, R26.reuse, PT ;  /* 0x0000001a170c7248 */ /* 0x0c0fe40003fe0100 */
[----:B------:R-:W-:Y:S01]  /*0240*/  VIMNMX R2, R23, R26, !PT ;  /* 0x0000001a17027248 */ /* 0x000fe20007fe0100 */
[-C--:B------:R-:W-:Y:S01]  /*0250*/  FMUL.FTZ R23, R20, R22.reuse ;  /* 0x0000001614177220 */ /* 0x080fe20000410000 */
[----:B------:R-:W-:Y:S02]  /*0260*/  LOP3.LUT R17, R14, 0xfe000000, RZ, 0xc0, !PT ;  /* 0xfe0000000e117812 */ /* 0x000fe400078ec0ff */
[----:B------:R-:W-:Y:S01]  /*0270*/  LOP3.LUT R21, R3, 0xfe000000, RZ, 0xc0, !PT ;  /* 0xfe00000003157812 */ /* 0x000fe200078ec0ff */
[----:B------:R-:W-:Y:S01]  /*0280*/  FMUL.FTZ R22, R15, R22 ;  /* 0x000000160f167220 */ /* 0x000fe20000410000 */
[----:B-1----:R-:W-:Y:S01]  /*0290*/  IADD3 R24, -R17, 0x7e800000, RZ ;  /* 0x7e80000011187810 */ /* 0x002fe20007ffe1ff */
[----:B------:R-:W-:Y:S01]  /*02a0*/  FMUL.FTZ R23, R23, R23 ;  /* 0x0000001717177220 */ /* 0x000fe20000410000 */
[----:B------:R-:W-:-:S03]  /*02b0*/  IADD3 R25, -R21, 0x7e800000, RZ ;  /* 0x7e80000015197810 */ /* 0x000fc60007ffe1ff */
[----:B------:R-:W-:Y:S01]  /*02c0*/  FFMA.FTZ R23, R22, R22, R23 ;  /* 0x0000001616177223 */ /* 0x000fe20000010017 */
[-C--:B------:R-:W-:Y:S01]  /*02d0*/  FMUL.FTZ R22, R19, R24.reuse ;  /* 0x0000001813167220 */ /* 0x080fe20000410000 */
[-C--:B------:R-:W-:Y:S01]  /*02e0*/  FMUL.FTZ R26, R16, R25.reuse ;  /* 0x00000019101a7220 */ /* 0x080fe20000410000 */
[----:B------:R-:W-:Y:S01]  /*02f0*/  FMUL.FTZ R27, R3, R25 ;  /* 0x00000019031b7220 */ /* 0x000fe20000410000 */
[----:B------:R-:W-:Y:S01]  /*0300*/  FMUL.FTZ R24, R14, R24 ;  /* 0x000000180e187220 */ /* 0x000fe20000410000 */
[----:B------:R-:W-:Y:S01]  /*0310*/  FMUL.FTZ R25, R22, R22 ;  /* 0x0000001616197220 */ /* 0x000fe20000410000 */
[----:B------:R-:W-:Y:S01]  /*0320*/  FMUL.FTZ R26, R26, R26 ;  /* 0x0000001a1a1a7220 */ /* 0x000fe20000410000 */
[----:B------:R-:W-:Y:S02]  /*0330*/  LOP3.LUT R22, R2, 0xfe000000, RZ, 0xc0, !PT ;  /* 0xfe00000002167812 */ /* 0x000fe400078ec0ff */
[----:B------:R-:W-:Y:S01]  /*0340*/  FFMA.FTZ R24, R24, R24, R25 ;  /* 0x0000001818187223 */ /* 0x000fe20000010019 */
[----:B------:R-:W-:Y:S01]  /*0350*/  FFMA.FTZ R25, R27, R27, R26 ;  /* 0x0000001b1b197223 */ /* 0x000fe2000001001a */
[----:B------:R-:W-:-:S05]  /*0360*/  IADD3 R27, -R22, 0x7e800000, RZ ;  /* 0x7e800000161b7810 */ /* 0x000fca0007ffe1ff */
[-C--:B------:R-:W-:Y:S01]  /*0370*/  FMUL.FTZ R26, R12, R27.reuse ;  /* 0x0000001b0c1a7220 */ /* 0x080fe20000410000 */
[----:B------:R-:W-:-:S03]  /*0380*/  FMUL.FTZ R27, R2, R27 ;  /* 0x0000001b021b7220 */ /* 0x000fc60000410000 */
[----:B------:R-:W-:-:S04]  /*0390*/  FMUL.FTZ R26, R26, R26 ;  /* 0x0000001a1a1a7220 */ /* 0x000fc80000410000 */
[----:B------:R-:W-:Y:S01]  /*03a0*/  FFMA.FTZ R26, R27, R27, R26 ;  /* 0x0000001b1b1a7223 */ /* 0x000fe2000001001a */
[----:B------:R-:W-:Y:S01]  /*03b0*/  MUFU.SQRT R25, R25 ;  /* 0x0000001900197308 */ /* 0x000fe20000002000 */
[----:B------:R-:W-:-:S07]  /*03c0*/  FSETP.NEU.FTZ.AND P6, PT, R12, RZ, PT ;  /* 0x000000ff0c00720b */ /* 0x000fce0003fdd000 */
[----:B------:R-:W0:Y:S01]  /*03d0*/  MUFU.SQRT R26, R26 ;  /* 0x0000001a001a7308 */ /* 0x000e220000002000 */
[----:B------:R-:W-:Y:S02]  /*03e0*/  FSETP.NEU.FTZ.AND P5, PT, R16, RZ, PT ;  /* 0x000000ff1000720b */ /* 0x000fe40003fbd000 */
[C---:B------:R-:W-:Y:S02]  /*03f0*/  FSETP.NEU.FTZ.AND P3, PT, R19.reuse, RZ, PT ;  /* 0x000000ff1300720b */ /* 0x040fe40003f7d000 */
[----:B------:R-:W-:Y:S02]  /*0400*/  FSETP.NEU.FTZ.AND P2, PT, R19, +INF , PT ;  /* 0x7f8000001300780b */ /* 0x000fe40003f5d000 */
[----:B------:R-:W-:Y:S01]  /*0410*/  LOP3.LUT R19, R22, 0x800000, RZ, 0xfc, !PT ;  /* 0x0080000016137812 */ /* 0x000fe200078efcff */
[----:B------:R-:W1:Y:S01]  /*0420*/  MUFU.SQRT R23, R23 ;  /* 0x0000001700177308 */ /* 0x000e620000002000 */
[C---:B------:R-:W-:Y:S02]  /*0430*/  FSETP.NEU.FTZ.AND P1, PT, R20.reuse, RZ, PT ;  /* 0x000000ff1400720b */ /* 0x040fe40003f3d000 */
[----:B------:R-:W-:-:S02]  /*0440*/  FSETP.NEU.FTZ.AND P0, PT, R20, +INF , PT ;  /* 0x7f8000001400780b */ /* 0x000fc40003f1d000 */
[----:B------:R-:W-:-:S03]  /*0450*/  LOP3.LUT R20, R21, 0x800000, RZ, 0xfc, !PT ;  /* 0x0080000015147812 */ /* 0x000fc600078efcff */
[----:B------:R-:W2:Y:S01]  /*0460*/  MUFU.SQRT R24, R24 ;  /* 0x0000001800187308 */ /* 0x000ea20000002000 */
[----:B0-----:R-:W-:Y:S01]  /*0470*/  @P6 FMUL.FTZ R2, R26, R19 ;  /* 0x000000131a026220 */ /* 0x001fe20000410000 */
[----:B---3--:R-:W-:Y:S01]  /*0480*/  FADD.FTZ R19, |R5|, -RZ ;  /* 0x800000ff05137221 */ /* 0x008fe20000010200 */
[----:B------:R-:W-:Y:S01]  /*0490*/  FADD.FTZ R4, |R4|, -RZ ;  /* 0x800000ff04047221 */ /* 0x000fe20000010200 */
[----:B-----5:R-:W-:Y:S01]  /*04a0*/  FADD.FTZ R5, |R8|, -RZ ;  /* 0x800000ff08057221 */ /* 0x020fe20000010200 */
[----:B------:R-:W-:Y:S01]  /*04b0*/  @P5 FMUL.FTZ R3, R25, R20 ;  /* 0x0000001419035220 */ /* 0x000fe20000410000 */
[----:B------:R-:W-:Y:S01]  /*04c0*/  FADD.FTZ R20, |R9|, -RZ ;  /* 0x800000ff09147221 */ /* 0x000fe20000010200 */
[----:B------:R-:W-:Y:S01]  /*04d0*/  FADD.FTZ R9, |R10|, -RZ ;  /* 0x800000ff0a097221 */ /* 0x000fe20000010200 */
[----:B------:R-:W-:Y:S02]  /*04e0*/  LOP3.LUT R18, R18, 0x800000, RZ, 0xfc, !PT ;  /* 0x0080000012127812 */ /* 0x000fe400078efcff */
[----:B------:R-:W-:-:S02]  /*04f0*/  VIMNMX R10, R4, R5, !PT ;  /* 0x00000005040a7248 */ /* 0x000fc40007fe0100 */
[----:B------:R-:W-:Y:S01]  /*0500*/  FSETP.NEU.FTZ.AND P4, PT, R16, +INF , PT ;  /* 0x7f8000001000780b */ /* 0x000fe20003f9d000 */
[----:B------:R-:W-:Y:S01]  /*0510*/  FADD.FTZ R6, |R6|, -RZ ;  /* 0x800000ff06067221 */ /* 0x000fe20000010200 */
[----:B------:R-:W-:Y:S02]  /*0520*/  LOP3.LUT R17, R17, 0x800000, RZ, 0xfc, !PT ;  /* 0x0080000011117812 */ /* 0x000fe400078efcff */
[----:B------:R-:W-:Y:S02]  /*0530*/  VIMNMX R16, R19, R20, !PT ;  /* 0x0000001413107248 */ /* 0x000fe40007fe0100 */
[----:B------:R-:W-:Y:S01]  /*0540*/  LOP3.LUT R8, R10, 0xfe000000, RZ, 0xc0, !PT ;  /* 0xfe0000000a087812 */ /* 0x000fe200078ec0ff */
[----:B-1----:R-:W-:Y:S01]  /*0550*/  @P1 FMUL.FTZ R15, R23, R18 ;  /* 0x00000012170f1220 */ /* 0x002fe20000410000 */
[----:B------:R-:W-:Y:S01]  /*0560*/  LOP3.LUT R21, R16, 0xfe000000, RZ, 0xc0, !PT ;  /* 0xfe00000010157812 */ /* 0x000fe200078ec0ff */
[----:B--2---:R-:W-:Y:S01]  /*0570*/  @P3 FMUL.FTZ R14, R24, R17 ;  /* 0x00000011180e3220 */ /* 0x004fe20000410000 */
[----:B------:R-:W-:-:S02]  /*0580*/  VIMNMX R18, R4, R5, PT ;  /* 0x0000000504127248 */ /* 0x000fc40003fe0100 */
[-C--:B------:R-:W-:Y:S02]  /*0590*/  VIMNMX R17, R6, R9.reuse, !PT ;  /* 0x0000000906117248 */ /* 0x080fe40007fe0100 */
[----:B------:R-:W-:Y:S02]  /*05a0*/  IADD3 R5, -R8, 0x7e800000, RZ ;  /* 0x7e80000008057810 */ /* 0x000fe40007ffe1ff */
[----:B------:R-:W-:Y:S02]  /*05b0*/  VIMNMX R19, R19, R20, PT ;  /* 0x0000001413137248 */ /* 0x000fe40003fe0100 */
[----:B------:R-:W-:Y:S02]  /*05c0*/  IADD3 R23, -R21, 0x7e800000, RZ ;  /* 0x7e80000015177810 */ /* 0x000fe40007ffe1ff */
[----:B------:R-:W-:Y:S02]  /*05d0*/  LOP3.LUT R20, R17, 0xfe000000, RZ, 0xc0, !PT ;  /* 0xfe00000011147812 */ /* 0x000fe400078ec0ff */
[----:B------:R-:W-:Y:S01]  /*05e0*/  VIMNMX R22, R6, R9, PT ;  /* 0x0000000906167248 */ /* 0x000fe20003fe0100 */
[----:B------:R-:W-:Y:S01]  /*05f0*/  FMUL.FTZ R9, R18, R5 ;  /* 0x0000000512097220 */ /* 0x000fe20000410000 */
[----:B------:R-:W-:Y:S01]  /*0600*/  FADD.FTZ R4, |R11|, -RZ ;  /* 0x800000ff0b047221 */ /* 0x000fe20000010200 */
[----:B------:R-:W-:Y:S01]  /*0610*/  FADD.FTZ R7, |R7|, -RZ ;  /* 0x800000ff07077221 */ /* 0x000fe20000010200 */
[----:B------:R-:W-:Y:S01]  /*0620*/  FMUL.FTZ R11, R19, R23 ;  /* 0x00000017130b7220 */ /* 0x000fe20000410000 */
[----:B------:R-:W-:Y:S01]  /*0630*/  IADD3 R6, -R20, 0x7e800000, RZ ;  /* 0x7e80000014067810 */ /* 0x000fe20007ffe1ff */
[----:B------:R-:W-:Y:S01]  /*0640*/  FMUL.FTZ R5, R10, R5 ;  /* 0x000000050a057220 */ /* 0x000fe20000410000 */
[----:B------:R-:W-:Y:S01]  /*0650*/  FMUL.FTZ R24, R9, R9 ;  /* 0x0000000909187220 */ /* 0x000fe20000410000 */
[----:B------:R-:W-:Y:S01]  /*0660*/  FMUL.FTZ R26, R16, R23 ;  /* 0x00000017101a7220 */ /* 0x000fe20000410000 */
[----:B------:R-:W-:Y:S01]  /*0670*/  FMUL.FTZ R9, R11, R11 ;  /* 0x0000000b0b097220 */ /* 0x000fe20000410000 */
[-C--:B------:R-:W-:Y:S01]  /*0680*/  VIMNMX R23, R7, R4.reuse, PT ;  /* 0x0000000407177248 */ /* 0x080fe20003fe0100 */
[----:B------:R-:W-:Y:S01]  /*0690*/  FFMA.FTZ R24, R5, R5, R24 ;  /* 0x0000000505187223 */ /* 0x000fe20000010018 */
[----:B------:R-:W-:Y:S01]  /*06a0*/  VIMNMX R11, R7, R4, !PT ;  /* 0x00000004070b7248 */ /* 0x000fe20007fe0100 */
[-C--:B------:R-:W-:Y:S01]  /*06b0*/  FMUL.FTZ R7, R22, R6.reuse ;  /* 0x0000000616077220 */ /* 0x080fe20000410000 */
[----:B------:R-:W0:Y:S01]  /*06c0*/  LDC.64 R4, c[0x0][0x218] ;  /* 0x00008600ff047b82 */ /* 0x000e220000000a00 */
[----:B------:R-:W-:Y:S01]  /*06d0*/  FMUL.FTZ R6, R17, R6 ;  /* 0x0000000611067220 */ /* 0x000fe20000410000 */
[----:B------:R-:W-:Y:S01]  /*06e0*/  LOP3.LUT R25, R11, 0xfe000000, RZ, 0xc0, !PT ;  /* 0xfe0000000b197812 */ /* 0x000fe200078ec0ff */
[----:B------:R-:W-:-:S04]  /*06f0*/  FMUL.FTZ R7, R7, R7 ;  /* 0x0000000707077220 */ /* 0x000fc80000410000 */
[----:B------:R-:W-:Y:S01]  /*0700*/  FFMA.FTZ R27, R6, R6, R7 ;  /* 0x00000006061b7223 */ /* 0x000fe20000010007 */
[----:B------:R-:W-:-:S05]  /*0710*/  IADD3 R6, -R25, 0x7e800000, RZ ;  /* 0x7e80000019067810 */ /* 0x000fca0007ffe1ff */
[-C--:B------:R-:W-:Y:S01]  /*0720*/  FMUL.FTZ R7, R23, R6.reuse ;  /* 0x0000000617077220 */ /* 0x080fe20000410000 */
[----:B------:R-:W-:Y:S01]  /*0730*/  FMUL.FTZ R6, R11, R6 ;  /* 0x000000060b067220 */ /* 0x000fe20000410000 */
[----:B------:R-:W-:Y:S02]  /*0740*/  FFMA.FTZ R26, R26, R26, R9 ;  /* 0x0000001a1a1a7223 */ /* 0x000fe40000010009 */
[----:B------:R-:W-:-:S04]  /*0750*/  FMUL.FTZ R7, R7, R7 ;  /* 0x0000000707077220 */ /* 0x000fc80000410000 */
[----:B------:R-:W-:Y:S01]  /*0760*/  FFMA.FTZ R28, R6, R6, R7 ;  /* 0x00000006061c7223 */ /* 0x000fe20000010007 */
[----:B------:R-:W1:Y:S01]  /*0770*/  MUFU.SQRT R24, R24 ;  /* 0x0000001800187308 */ /* 0x000e620000002000 */
[----:B0-----:R-:W-:Y:S01]  /*0780*/  IMAD.WIDE.U32 R6, R0, 0x4, R4 ;  /* 0x0000000400067825 */ /* 0x001fe200078e0004 */
[----:B------:R-:W-:-:S06]  /*0790*/  FSEL R4, R15, +INF , P0 ;  /* 0x7f8000000f047808 */ /* 0x000fcc0000000000 */
[----:B------:R-:W0:Y:S01]  /*07a0*/  MUFU.SQRT R26, R26 ;  /* 0x0000001a001a7308 */ /* 0x000e220000002000 */
[----:B------:R-:W-:Y:S02]  /*07b0*/  FSETP.NEU.FTZ.AND P6, PT, R18, RZ, PT ;  /* 0x000000ff1200720b */ /* 0x000fe40003fdd000 */
[----:B------:R-:W-:-:S05]  /*07c0*/  FSETP.NEU.FTZ.AND P5, PT, R19, RZ, PT ;  /* 0x000000ff1300720b */ /* 0x000fca0003fbd000 */
[----:B------:R-:W2:Y:S01]  /*07d0*/  MUFU.SQRT R27, R27 ;  /* 0x0000001b001b7308 */ /* 0x000ea20000002000 */
[----:B------:R-:W-:Y:S02]  /*07e0*/  FSETP.NEU.FTZ.AND P1, PT, R22, RZ, PT ;  /* 0x000000ff1600720b */ /* 0x000fe40003f3d000 */
[----:B------:R-:W-:-:S05]  /*07f0*/  FSETP.NEU.FTZ.AND P0, PT, R23, RZ, PT ;  /* 0x000000ff1700720b */ /* 0x000fca0003f1d000 */
[----:B------:R-:W3:Y:S01]  /*0800*/  MUFU.SQRT R0, R28 ;  /* 0x0000001c00007308 */ /* 0x000ee20000002000 */
[----:B------:R-:W-:Y:S02]  /*0810*/  LOP3.LUT R15, R8, 0x800000, RZ, 0xfc, !PT ;  /* 0x00800000080f7812 */ /* 0x000fe400078efcff */
[----:B------:R-:W-:Y:S02]  /*0820*/  LOP3.LUT R21, R21, 0x800000, RZ, 0xfc, !PT ;  /* 0x0080000015157812 */ /* 0x000fe400078efcff */
[----:B------:R-:W-:Y:S02]  /*0830*/  LOP3.LUT R20, R20, 0x800000, RZ, 0xfc, !PT ;  /* 0x0080000014147812 */ /* 0x000fe400078efcff */
[----:B------:R-:W-:Y:S01]  /*0840*/  LOP3.LUT R25, R25, 0x800000, RZ, 0xfc, !PT ;  /* 0x0080000019197812 */ /* 0x000fe200078efcff */
[----:B-1----:R-:W-:Y:S01]  /*0850*/  @P6 FMUL.FTZ R10, R24, R15 ;  /* 0x0000000f180a6220 */ /* 0x002fe20000410000 */
[----:B------:R-:W-:Y:S01]  /*0860*/  FSEL R5, R14, +INF , P2 ;  /* 0x7f8000000e057808 */ /* 0x000fe20001000000 */
[----:B0-----:R-:W-:Y:S01]  /*0870*/  @P5 FMUL.FTZ R16, R26, R21 ;  /* 0x000000151a105220 */ /* 0x001fe20000410000 */
[----:B--2---:R-:W-:Y:S01]  /*0880*/  @P1 FMUL.FTZ R17, R27, R20 ;  /* 0x000000141b111220 */ /* 0x004fe20000410000 */
[----:B------:R-:W-:-:S02]  /*0890*/  FSETP.NEU.FTZ.AND P3, PT, R12, +INF , PT ;  /* 0x7f8000000c00780b */ /* 0x000fc40003f7d000 */
[----:B------:R-:W-:Y:S02]  /*08a0*/  FSETP.NEU.FTZ.AND P2, PT, R18, +INF , PT ;  /* 0x7f8000001200780b */ /* 0x000fe40003f5d000 */
[----:B------:R-:W-:Y:S01]  /*08b0*/  FSETP.NEU.FTZ.AND P6, PT, R19, +INF , PT ;  /* 0x7f8000001300780b */ /* 0x000fe20003fdd000 */
[----:B---3--:R-:W-:Y:S01]  /*08c0*/  @P0 FMUL.FTZ R11, R0, R25 ;  /* 0x00000019000b0220 */ /* 0x008fe20000410000 */
[----:B------:R-:W-:Y:S02]  /*08d0*/  FSETP.NEU.FTZ.AND P5, PT, R22, +INF , PT ;  /* 0x7f8000001600780b */ /* 0x000fe40003fbd000 */
[----:B------:R-:W-:Y:S01]  /*08e0*/  FSETP.NEU.FTZ.AND P1, PT, R23, +INF , PT ;  /* 0x7f8000001700780b */ /* 0x000fe20003f3d000 */
[----:B------:R-:W-:Y:S01]  /*08f0*/  IMAD.WIDE R8, R13, 0x10, R6 ;  /* 0x000000100d087825 */ /* 0x000fe200078e0206 */
[----:B------:R-:W-:Y:S02]  /*0900*/  FSEL R6, R3, +INF , P4 ;  /* 0x7f80000003067808 */ /* 0x000fe40002000000 */
[----:B------:R-:W-:-:S02]  /*0910*/  FSEL R7, R2, +INF , P3 ;  /* 0x7f80000002077808 */ /* 0x000fc40001800000 */
[----:B------:R-:W-:Y:S02]  /*0920*/  FSEL R12, R10, +INF , P2 ;  /* 0x7f8000000a0c7808 */ /* 0x000fe40001000000 */
[----:B------:R-:W-:Y:S02]  /*0930*/  FSEL R13, R16, +INF , P6 ;  /* 0x7f800000100d7808 */ /* 0x000fe40003000000 */
[----:B------:R-:W-:Y:S02]  /*0940*/  FSEL R14, R17, +INF , P5 ;  /* 0x7f800000110e7808 */ /* 0x000fe40002800000 */
[----:B------:R-:W-:Y:S01]  /*0950*/  FSEL R15, R11, +INF , P1 ;  /* 0x7f8000000b0f7808 */ /* 0x000fe20000800000 */
[----:B------:R-:W-:Y:S04]  /*0960*/  STG.E.128 desc[UR4][R8.64], R4 ;  /* 0x0000000408007986 */ /* 0x000fe8000c101d04 */
[----:B------:R-:W-:Y:S01]  /*0970*/  STG.E.128 desc[UR4][R8.64+0x800], R12 ;  /* 0x0008000c08007986 */ /* 0x000fe2000c101d04 */
[----:B------:R-:W-:Y:S05]  /*0980*/  EXIT ;  /* 0x000000000000794d */ /* 0x000fea0003800000 */
.L_x_4566:
        /* <DEDUP_REMOVED lines=105> */
.L_x_4568:
[----:B------:R-:W-:Y:S05]  /*1020*/  BSYNC B0 ;  /* 0x0000000000007941 */ /* 0x000fea0003800000 */
.L_x_4567:
        /* <DEDUP_REMOVED lines=20> */
.L_x_4570:
[----:B------:R-:W-:Y:S05]  /*1170*/  BSYNC B0 ;  /* 0x0000000000007941 */ /* 0x000fea0003800000 */
.L_x_4569:
        /* <DEDUP_REMOVED lines=20> */
.L_x_4572:
[----:B------:R-:W-:Y:S05]  /*12c0*/  BSYNC B0 ;  /* 0x0000000000007941 */ /* 0x000fea0003800000 */
.L_x_4571:
        /* <DEDUP_REMOVED lines=31> */
.L_x_4574:
[----:B------:R-:W-:Y:S05]  /*14c0*/  BSYNC B0 ;  /* 0x0000000000007941 */ /* 0x000fea0003800000 */
.L_x_4573:
        /* <DEDUP_REMOVED lines=18> */
.L_x_4576:
[----:B------:R-:W-:Y:S05]  /*15f0*/  BSYNC B0 ;  /* 0x0000000000007941 */ /* 0x000fea0003800000 */
.L_x_4575:
        /* <DEDUP_REMOVED lines=18> */
.L_x_4578:
[----:B------:R-:W-:Y:S05]  /*1720*/  BSYNC B0 ;  /* 0x0000000000007941 */ /* 0x000fea0003800000 */
.L_x_4577:
        /* <DEDUP_REMOVED lines=18> */
.L_x_4580:
[----:B------:R-:W-:Y:S05]  /*1850*/  BSYNC B0 ;  /* 0x0000000000007941 */ /* 0x000fea0003800000 */
.L_x_4579:
        /* <DEDUP_REMOVED lines=18> */
.L_x_4582:
[----:B------:R-:W-:Y:S05]  /*1980*/  BSYNC B0 ;  /* 0x0000000000007941 */ /* 0x000fea0003800000 */
.L_x_4581:
        /* <DEDUP_REMOVED lines=18> */
.L_x_4585:
[----:B------:R-:W-:-:S13]  /*1ab0*/  ISETP.GE.AND P0, PT, R3, R2, PT ;  /* 0x000000020300720c */ /* 0x000fda0003f06270 */
[----:B------:R-:W-:Y:S05]  /*1ac0*/  @P0 BRA `(.L_x_4587) ;  /* 0x0000000000300947 */ /* 0x000fea0003800000 */
[----:B0-----:R-:W0:Y:S01]  /*1ad0*/  LDC.64 R4, c[0x0][0x218] ;  /* 0x00008600ff047b82 */ /* 0x001e220000000a00 */
[----:B------:R-:W-:Y:S01]  /*1ae0*/  IADD3 R7, R0, R3, RZ ;  /* 0x0000000300077210 */ /* 0x000fe20007ffe0ff */
[----:B------:R-:W-:-:S04]  /*1af0*/  VIADD R3, R3, 0x80 ;  /* 0x0000008003037836 */ /* 0x000fc80000000000 */
[----:B0-----:R-:W-:-:S05]  /*1b00*/  IMAD.WIDE.U32 R4, R7, 0x4, R4 ;  /* 0x0000000407047825 */ /* 0x001fca00078e0004 */
[----:B------:R1:W-:Y:S02]  /*1b10*/  STG.E desc[UR4][R4.64], R8 ;  /* 0x0000000804007986 */ /* 0x0003e4000c101904 */
.L_x_4586:
[----:B------:R-:W-:-:S13]  /*1b20*/  ISETP.GE.AND P0, PT, R3, R2, PT ;  /* 0x000000020300720c */ /* 0x000fda0003f06270 */
[----:B------:R-:W-:Y:S05]  /*1b30*/  @P0 BRA `(.L_x_4588) ;  /* 0x0000000000340947 */ /* 0x000fea0003800000 */
[----:B01----:R-:W0:Y:S01]  /*1b40*/  LDC.64 R4, c[0x0][0x218] ;  /* 0x00008600ff047b82 */ /* 0x003e220000000a00 */
[----:B------:R-:W-:Y:S01]  /*1b50*/  IADD3 R7, R0, R3, RZ ;  /* 0x0000000300077210 */ /* 0x000fe20007ffe0ff */
[----:B------:R-:W-:-:S04]  /*1b60*/  VIADD R3, R3, 0x80 ;  /* 0x0000008003037836 */ /* 0x000fc80000000000 */
[----:B0-----:R-:W-:-:S05]  /*1b70*/  IMAD.WIDE.U32 R4, R7, 0x4, R4 ;  /* 0x0000000407047825 */ /* 0x001fca00078e0004 */
[----:B------:R1:W-:Y:S02]  /*1b80*/  STG.E desc[UR4][R4.64], R9 ;  /* 0x0000000904007986 */ /* 0x0003e4000c101904 */
.L_x_4587:
        /* <DEDUP_REMOVED lines=8> */
.L_x_4588:
[----:B------:R-:W-:Y:S05]  /*1c10*/  BSYNC B1 ;  /* 0x0000000000017941 */ /* 0x000fea0003800000 */
.L_x_4584:
[----:B------:R-:W-:-:S13]  /*1c20*/  ISETP.GE.AND P0, PT, R3, R2, PT ;  /* 0x000000020300720c */ /* 0x000fda0003f06270 */
[----:B012---:R-:W0:Y:S01]  /*1c30*/  @!P0 LDC.64 R4, c[0x0][0x218] ;  /* 0x00008600ff048b82 */ /* 0x007e220000000a00 */
[----:B------:R-:W-:Y:S01]  /*1c40*/  @!P0 IADD3 R7, R0, R3, RZ ;  /* 0x0000000300078210 */ /* 0x000fe20007ffe0ff */
[----:B------:R-:W-:-:S04]  /*1c50*/  @!P0 VIADD R3, R3, 0x80 ;  /* 0x0000008003038836 */ /* 0x000fc80000000000 */
[----:B0-----:R-:W-:-:S05]  /*1c60*/  @!P0 IMAD.WIDE.U32 R4, R7, 0x4, R4 ;  /* 0x0000000407048825 */ /* 0x001fca00078e0004 */
[----:B------:R2:W-:Y:S02]  /*1c70*/  @!P0 STG.E desc[UR4][R4.64], R12 ;  /* 0x0000000c04008986 */ /* 0x0005e4000c101904 */
.L_x_4589:
[----:B------:R-:W-:Y:S05]  /*1c80*/  BSYNC B0 ;  /* 0x0000000000007941 */ /* 0x000fea0003800000 */
.L_x_4583:
        /* <DEDUP_REMOVED lines=8> */
.L_x_4590:
        /* <DEDUP_REMOVED lines=15> */
.L_x_19800:


//--------------------- .text._ZN2at6native29vectorized_elementwise_kernelILi8ENS0_13BinaryFunctorIfffZZZNS0_17hypot_kernel_cudaERNS_18TensorIteratorBaseEENKUlvE_clEvENKUlvE0_clEvEUlffE_EESt5arrayIPcLm3EEEEviT0_T1_ --------------------------
	.section	.text._ZN2at6native29vectorized_elementwise_kernelILi8ENS0_13BinaryFunctorIfffZZZNS0_17hypot_kernel_cudaERNS_18TensorIteratorBaseEENKUlvE_clEvENKUlvE0_clEvEUlffE_EESt5arrayIPcLm3EEEEviT0_T1_,"ax",@progbits
	.align	128
        .global         _ZN2at6native29vectorized_elementwise_kernelILi8ENS0_13BinaryFunctorIfffZZZNS0_17hypot_kernel_cudaERNS_18TensorIteratorBaseEENKUlvE_clEvENKUlvE0_clEvEUlffE_EESt5arrayIPcLm3EEEEviT0_T1_
        .type           _ZN2at6native29vectorized_elementwise_kernelILi8ENS0_13BinaryFunctorIfffZZZNS0_17hypot_kernel_cudaERNS_18TensorIteratorBaseEENKUlvE_clEvENKUlvE0_clEvEUlffE_EESt5arrayIPcLm3EEEEviT0_T1_,@function
        .size           _ZN2at6native29vectorized_elementwise_kernelILi8ENS0_13BinaryFunctorIfffZZZNS0_17hypot_kernel_cudaERNS_18TensorIteratorBaseEENKUlvE_clEvENKUlvE0_clEvEUlffE_EESt5arrayIPcLm3EEEEviT0_T1_,(.L_x_19801 - _ZN2at6native29vectorized_elementwise_kernelILi8ENS0_13BinaryFunctorIfffZZZNS0_17hypot_kernel_cudaERNS_18TensorIteratorBaseEENKUlvE_clEvENKUlvE0_clEvEUlffE_EESt5arrayIPcLm3EEEEviT0_T1_)
        .other          _ZN2at6native29vectorized_elementwise_kernelILi8ENS0_13BinaryFunctorIfffZZZNS0_17hypot_kernel_cudaERNS_18TensorIteratorBaseEENKUlvE_clEvENKUlvE0_clEvEUlffE_EESt5arrayIPcLm3EEEEviT0_T1_,@"STO_CUDA_ENTRY STV_DEFAULT"
_ZN2at6native29vectorized_elementwise_kernelILi8ENS0_13BinaryFunctorIfffZZZNS0_17hypot_kernel_cudaERNS_18TensorIteratorBaseEENKUlvE_clEvENKUlvE0_clEvEUlffE_EESt5arrayIPcLm3EEEEviT0_T1_:
.text._ZN2at6native29vectorized_elementwise_kernelILi8ENS0_13BinaryFunctorIfffZZZNS0_17hypot_kernel_cudaERNS_18TensorIteratorBaseEENKUlvE_clEvENKUlvE0_clEvEUlffE_EESt5arrayIPcLm3EEEEviT0_T1_:
        /* <DEDUP_REMOVED lines=153> */
.L_x_4591:
        /* <DEDUP_REMOVED lines=105> */
.L_x_4593:
[----:B------:R-:W-:Y:S05]  /*1020*/  BSYNC B0 ;  /* 0x0000000000007941 */ /* 0x000fea0003800000 */
.L_x_4592:
        /* <DEDUP_REMOVED lines=20> */
.L_x_4595:
[----:B------:R-:W-:Y:S05]  /*1170*/  BSYNC B0 ;  /* 0x0000000000007941 */ /* 0x000fea0003800000 */
.L_x_4594:
        /* <DEDUP_REMOVED lines=20> */
.L_x_4597:
[----:B------:R-:W-:Y:S05]  /*12c0*/  BSYNC B0 ;  /* 0x0000000000007941 */ /* 0x000fea0003800000 */
.L_x_4596:
        /* <DEDUP_REMOVED lines=31> */
.L_x_4599:
[----:B------:R-:W-:Y:S05]  /*14c0*/  BSYNC B0 ;  /* 0x0000000000007941 */ /* 0x000fea0003800000 */
.L_x_4598:
        /* <DEDUP_REMOVED lines=18> */
.L_x_4601:
[----:B------:R-:W-:Y:S05]  /*15f0*/  BSYNC B0 ;  /* 0x0000000000007941 */ /* 0x000fea0003800000 */
.L_x_4600:
        /* <DEDUP_REMOVED lines=18> */
.L_x_4603:
[----:B------:R-:W-:Y:S05]  /*1720*/  BSYNC B0 ;  /* 0x0000000000007941 */ /* 0x000fea0003800000 */
.L_x_4602:
        /* <DEDUP_REMOVED lines=18> */
.L_x_4605:
[----:B------:R-:W-:Y:S05]  /*1850*/  BSYNC B0 ;  /* 0x0000000000007941 */ /* 0x000fea0003800000 */
.L_x_4604:
        /* <DEDUP_REMOVED lines=18> */
.L_x_4607:
[----:B------:R-:W-:Y:S05]  /*1980*/  BSYNC B0 ;  /* 0x0000000000007941 */ /* 0x000fea0003800000 */
.L_x_4606:
        /* <DEDUP_REMOVED lines=18> */
.L_x_4610:
[----:B------:R-:W-:-:S13]  /*1ab0*/  ISETP.GE.AND P0, PT, R3, R2, PT ;  /* 0x000000020300720c */ /* 0x000fda0003f06270 */
[----:B------:R-:W-:Y:S05]  /*1ac0*/  @P0 BRA `(.L_x_4612) ;  /* 0x0000000000300947 */ /* 0x000fea0003800000 */
[----:B0-----:R-:W0:Y:S01]  /*1ad0*/  LDC.64 R4, c[0x0][0x218] ;  /* 0x00008600ff047b82 */ /* 0x001e220000000a00 */
[----:B------:R-:W-:Y:S01]  /*1ae0*/  IADD3 R7, R0, R3, RZ ;  /* 0x0000000300077210 */ /* 0x000fe20007ffe0ff */
[----:B------:R-:W-:-:S04]  /*1af0*/  VIADD R3, R3, 0x80 ;  /* 0x0000008003037836 */ /* 0x000fc80000000000 */
[----:B0-----:R-:W-:-:S05]  /*1b00*/  IMAD.WIDE.U32 R4, R7, 0x4, R4 ;  /* 0x0000000407047825 */ /* 0x001fca00078e0004 */
[----:B------:R1:W-:Y:S02]  /*1b10*/  STG.E desc[UR4][R4.64], R8 ;  /* 0x0000000804007986 */ /* 0x0003e4000c101904 */
.L_x_4611:
[----:B------:R-:W-:-:S13]  /*1b20*/  ISETP.GE.AND P0, PT, R3, R2, PT ;  /* 0x000000020300720c */ /* 0x000fda0003f06270 */
[----:B------:R-:W-:Y:S05]  /*1b30*/  @P0 BRA `(.L_x_4613) ;  /* 0x0000000000340947 */ /* 0x000fea0003800000 */
[----:B01----:R-:W0:Y:S01]  /*1b40*/  LDC.64 R4, c[0x0][0x218] ;  /* 0x00008600ff047b82 */ /* 0x003e220000000a00 */
[----:B------:R-:W-:Y:S01]  /*1b50*/  IADD3 R7, R0, R3, RZ ;  /* 0x0000000300077210 */ /* 0x000fe20007ffe0ff */
[----:B------:R-:W-:-:S04]  /*1b60*/  VIADD R3, R3, 0x80 ;  /* 0x0000008003037836 */ /* 0x000fc80000000000 */
[----:B0-----:R-:W-:-:S05]  /*1b70*/  IMAD.WIDE.U32 R4, R7, 0x4, R4 ;  /* 0x0000000407047825 */ /* 0x001fca00078e0004 */
[----:B------:R1:W-:Y:S02]  /*1b80*/  STG.E desc[UR4][R4.64], R9 ;  /* 0x0000000904007986 */ /* 0x0003e4000c101904 */
.L_x_4612:
        /* <DEDUP_REMOVED lines=8> */
.L_x_4613:
[----:B------:R-:W-:Y:S05]  /*1c10*/  BSYNC B1 ;  /* 0x0000000000017941 */ /* 0x000fea0003800000 */
.L_x_4609:
[----:B------:R-:W-:-:S13]  /*1c20*/  ISETP.GE.AND P0, PT, R3, R2, PT ;  /* 0x000000020300720c */ /* 0x000fda0003f06270 */
[----:B012---:R-:W0:Y:S01]  /*1c30*/  @!P0 LDC.64 R4, c[0x0][0x218] ;  /* 0x00008600ff048b82 */ /* 0x007e220000000a00 */
[----:B------:R-:W-:Y:S01]  /*1c40*/  @!P0 IADD3 R7, R0, R3, RZ ;  /* 0x0000000300078210 */ /* 0x000fe20007ffe0ff */
[----:B------:R-:W-:-:S04]  /*1c50*/  @!P0 VIADD R3, R3, 0x80 ;  /* 0x0000008003038836 */ /* 0x000fc80000000000 */
[----:B0-----:R-:W-:-:S05]  /*1c60*/  @!P0 IMAD.WIDE.U32 R4, R7, 0x4, R4 ;  /* 0x0000000407048825 */ /* 0x001fca00078e0004 */
[----:B------:R2:W-:Y:S02]  /*1c70*/  @!P0 STG.E desc[UR4][R4.64], R12 ;  /* 0x0000000c04008986 */ /* 0x0005e4000c101904 */
.L_x_4614:
[----:B------:R-:W-:Y:S05]  /*1c80*/  BSYNC B0 ;  /* 0x0000000000007941 */ /* 0x000fea0003800000 */
.L_x_4608:
        /* <DEDUP_REMOVED lines=8> */
.L_x_4615:
        /* <DEDUP_REMOVED lines=15> */
.L_x_19801:


//--------------------- .text._ZN2at6native18elementwise_kernelILi128ELi4EZNS0_15gpu_kernel_implINS0_13AUnaryFunctorIdddZZZNS0_17hypot_kernel_cudaERNS_18TensorIteratorBaseEENKUlvE_clEvENKUlvE_clEvEUlddE_EEEEvS5_RKT_EUliE_EEviT1_ --------------------------
	.section	.text._ZN2at6native18elementwise_kernelILi128ELi4EZNS0_15gpu_kernel_implINS0_13AUnaryFunctorIdddZZZNS0_17hypot_kernel_cudaERNS_18TensorIteratorBaseEENKUlvE_clEvENKUlvE_clEvEUlddE_EEEEvS5_RKT_EUliE_EEviT1_,"ax",@progbits
	.align	128
        .global         _ZN2at6native18elementwise_kernelILi128ELi4EZNS0_15gpu_kernel_implINS0_13AUnaryFunctorIdddZZZNS0_17hypot_kernel_cudaERNS_18TensorIteratorBaseEENKUlvE_clEvENKUlvE_clEvEUlddE_EEEEvS5_RKT_EUliE_EEviT1_
        .type           _ZN2at6native18elementwise_kernelILi128ELi4EZNS0_15gpu_kernel_implINS0_13AUnaryFunctorIdddZZZNS0_17hypot_kernel_cudaERNS_18TensorIteratorBaseEENKUlvE_clEvENKUlvE_clEvEUlddE_EEEEvS5_RKT_EUliE_EEviT1_,@function
        .size           _ZN2at6native18elementwise_kernelILi128ELi4EZNS0_15gpu_kernel_implINS0_13AUnaryFunctorIdddZZZNS0_17hypot_kernel_cudaERNS_18TensorIteratorBaseEENKUlvE_clEvENKUlvE_clEvEUlddE_EEEEvS5_RKT_EUliE_EEviT1_,(.L_x_19802 - _ZN2at6native18elementwise_kernelILi128ELi4EZNS0_15gpu_kernel_implINS0_13AUnaryFunctorIdddZZZNS0_17hypot_kernel_cudaERNS_18TensorIteratorBaseEENKUlvE_clEvENKUlvE_clEvEUlddE_EEEEvS5_RKT_EUliE_EEviT1_)
        .other          _ZN2at6native18elementwise_kernelILi128ELi4EZNS0_15gpu_kernel_implINS0_13AUnaryFunctorIdddZZZNS0_17hypot_kernel_cudaERNS_18TensorIteratorBaseEENKUlvE_clEvENKUlvE_clEvEUlddE_EEEEvS5_RKT_EUliE_EEviT1_,@"STO_CUDA_ENTRY STV_DEFAULT"
_ZN2at6native18elementwise_kernelILi128ELi4EZNS0_15gpu_kernel_implINS0_13AUnaryFunctorIdddZZZNS0_17hypot_kernel_cudaERNS_18TensorIteratorBaseEENKUlvE_clEvENKUlvE_clEvEUlddE_EEEEvS5_RKT_EUliE_EEviT1_:
.text._ZN2at6native18elementwise_kernelILi128ELi4EZNS0_15gpu_kernel_implINS0_13AUnaryFunctorIdddZZZNS0_17hypot_kernel_cudaERNS_18TensorIteratorBaseEENKUlvE_clEvENKUlvE_clEvEUlddE_EEEEvS5_RKT_EUliE_EEviT1_:
        /* <DEDUP_REMOVED lines=36> */
[C---:B------:R-:W-:Y:S02]  /*0240*/  IMAD R16, R4.reuse, UR6, RZ ;  /* 0x0000000604107c24 */ /* 0x040fe4000f8e02ff */
[----:B------:R-:W-:Y:S02]  /*0250*/  IMAD R0, R4, UR7, RZ ;  /* 0x0000000704007c24 */ /* 0x000fe4000f8e02ff */
        /* <DEDUP_REMOVED lines=277> */
.L_x_4618:
        /* <DEDUP_REMOVED lines=19> */
[----:B--2---:R-:W0:Y:S01]  /*14e0*/  I2F.F64.S16 R2, R2 ;  /* 0x0000000200027312 */ /* 0x004e220000101c00 */
[----:B------:R-:W-:Y:S05]  /*14f0*/  BRA `(.L_x_4624) ;  /* 0x0000000c007c7947 */ /* 0x000fea0003800000 */
.L_x_4622:
[----:B------:R-:W2:Y:S02]  /*1500*/  LDG.E.U8 R2, desc[UR36][R4.64] ;  /* 0x0000002404027981 */ /* 0x000ea4000c1e1100 */
[----:B--2---:R-:W0:Y:S01]  /*1510*/  I2F.F64.U16 R2, R2 ;  /* 0x0000000200027312 */ /* 0x004e220000101800 */
[----:B------:R-:W-:Y:S05]  /*1520*/  BRA `(.L_x_4624) ;  /* 0x0000000c00707947 */ /* 0x000fea0003800000 */
.L_x_4621:
[----:B------:R-:W-:-:S13]  /*1530*/  ISETP.NE.AND P0, PT, R2, 0x2, PT ;  /* 0x000000020200780c */ /* 0x000fda0003f05270 */
[----:B------:R-:W-:Y:S05]  /*1540*/  @!P0 BRA `(.L_x_4625) ;  /* 0x0000000000288947 */ /* 0x000fea0003800000 */
[----:B------:R-:W-:-:S13]  /*1550*/  ISETP.NE.AND P0, PT, R2, 0x3, PT ;  /* 0x000000030200780c */ /* 0x000fda0003f05270 */
[----:B------:R-:W-:Y:S05]  /*1560*/  @!P0 BRA `(.L_x_4626) ;  /* 0x0000000000148947 */ /* 0x000fea0003800000 */
[----:B------:R-:W-:-:S13]  /*1570*/  ISETP.NE.AND P0, PT, R2, 0x4, PT ;  /* 0x000000040200780c */ /* 0x000fda0003f05270 */
[----:B------:R-:W-:Y:S05]  /*1580*/  @P0 BRA `(.L_x_4623) ;  /* 0x0000000800fc0947 */ /* 0x000fea0003800000 */
[----:B------:R-:W2:Y:S02]  /*1590*/  LDG.E.64 R2, desc[UR36][R4.64] ;  /* 0x0000002404027981 */ /* 0x000ea4000c1e1b00 */
[----:B--2---:R-:W0:Y:S01]  /*15a0*/  I2F.F64.S64 R2, R2 ;  /* 0x0000000200027312 */ /* 0x004e220000301c00 */
[----:B------:R-:W-:Y:S05]  /*15b0*/  BRA `(.L_x_4624) ;  /* 0x0000000c004c7947 */ /* 0x000fea0003800000 */
.L_x_4626:
[----:B------:R-:W2:Y:S02]  /*15c0*/  LDG.E R2, desc[UR36][R4.64] ;  /* 0x0000002404027981 */ /* 0x000ea4000c1e1900 */
[----:B--2---:R-:W0:Y:S01]  /*15d0*/  I2F.F64 R2, R2 ;  /* 0x0000000200027312 */ /* 0x004e220000201c00 */
[----:B------:R-:W-:Y:S05]  /*15e0*/  BRA `(.L_x_4624) ;  /* 0x0000000c00407947 */ /* 0x000fea0003800000 */
.L_x_4625:
[----:B------:R-:W2:Y:S02]  /*15f0*/  LDG.E.U16 R2, desc[UR36][R4.64] ;  /* 0x0000002404027981 */ /* 0x000ea4000c1e1500 */
[----:B--2---:R-:W0:Y:S01]  /*1600*/  I2F.F64.S16 R2, R2 ;  /* 0x0000000200027312 */ /* 0x004e220000101c00 */
[----:B------:R-:W-:Y:S05]  /*1610*/  BRA `(.L_x_4624) ;  /* 0x0000000c00347947 */ /* 0x000fea0003800000 */
.L_x_4620:
[----:B------:R-:W-:-:S13]  /*1620*/  ISETP.GT.AND P0, PT, R2, 0x6, PT ;  /* 0x000000060200780c */ /* 0x000fda0003f04270 */
[----:B------:R-:W-:Y:S05]  /*1630*/  @P0 BRA `(.L_x_4627) ;  /* 0x0000000000340947 */ /* 0x000fea0003800000 */
[----:B------:R-:W-:-:S13]  /*1640*/  ISETP.NE.AND P0, PT, R2, 0x5, PT ;  /* 0x000000050200780c */ /* 0x000fda0003f05270 */
[----:B------:R-:W-:Y:S05]  /*1650*/  @!P0 BRA `(.L_x_4628) ;  /* 0x0000000000188947 */ /* 0x000fea0003800000 */
[----:B------:R-:W-:-:S13]  /*1660*/  ISETP.NE.AND P0, PT, R2, 0x6, PT ;  /* 0x000000060200780c */ /* 0x000fda0003f05270 */
[----:B------:R-:W-:Y:S05]  /*1670*/  @P0 BRA `(.L_x_4623) ;  /* 0x0000000800c00947 */ /* 0x000fea0003800000 */
[----:B------:R-:W2:Y:S02]  /*1680*/  LDG.E R2, desc[UR36][R4.64] ;  /* 0x0000002404027981 */ /* 0x000ea4000c1e1900 */
[----:B--2---:R-:W-:-:S06]  /*1690*/  FMUL.FTZ R2, R2, 1 ;  /* 0x3f80000002027820 */ /* 0x004fcc0000410000 */
[----:B------:R-:W0:Y:S01]  /*16a0*/  F2F.F64.F32 R2, R2 ;  /* 0x0000000200027310 */ /* 0x000e220000201800 */
[----:B------:R-:W-:Y:S05]  /*16b0*/  BRA `(.L_x_4624) ;  /* 0x0000000c000c7947 */ /* 0x000fea0003800000 */
.L_x_4628:
[----:B------:R-:W2:Y:S02]  /*16c0*/  LDG.E.U16 R0, desc[UR36][R4.64] ;  /* 0x0000002404007981 */ /* 0x000ea4000c1e1500 */
[----:B--2---:R-:W-:-:S05]  /*16d0*/  HADD2.F32 R0, -RZ, R0.H0_H0 ;  /* 0x20000000ff007230 */ /* 0x004fca0000004100 */
[----:B------:R-:W-:-:S04]  /*16e0*/  FMUL.FTZ R0, R0, 1 ;  /* 0x3f80000000007820 */ /* 0x000fc80000410000 */
[----:B------:R0:W1:Y:S01]  /*16f0*/  F2F.F64.F32 R2, R0 ;  /* 0x0000000000027310 */ /* 0x0000620000201800 */
[----:B------:R-:W-:Y:S05]  /*1700*/  BRA `(.L_x_4624) ;  /* 0x0000000800f87947 */ /* 0x000fea0003800000 */
.L_x_4627:
[----:B------:R-:W-:-:S13]  /*1710*/  ISETP.NE.AND P0, PT, R2, 0x7, PT ;  /* 0x000000070200780c */ /* 0x000fda0003f05270 */
[----:B------:R-:W-:Y:S05]  /*1720*/  @!P0 BRA `(.L_x_4629) ;  /* 0x0000000000348947 */ /* 0x000fea0003800000 */
        /* <DEDUP_REMOVED lines=8> */
.L_x_4630:
[----:B------:R-:W2:Y:S02]  /*17b0*/  LDG.E.U16 R4, desc[UR36][R4.64] ;  /* 0x0000002404047981 */ /* 0x000ea4000c1e1500 */
[----:B--2---:R-:W-:-:S05]  /*17c0*/  HADD2.F32 R0, -RZ, R4.H0_H0 ;  /* 0x20000004ff007230 */ /* 0x004fca0000004100 */
[----:B------:R-:W-:-:S04]  /*17d0*/  FMUL.FTZ R0, R0, 1 ;  /* 0x3f80000000007820 */ /* 0x000fc80000410000 */
[----:B------:R0:W1:Y:S01]  /*17e0*/  F2F.F64.F32 R2, R0 ;  /* 0x0000000000027310 */ /* 0x0000620000201800 */
[----:B------:R-:W-:Y:S05]  /*17f0*/  BRA `(.L_x_4624) ;  /* 0x0000000800bc7947 */ /* 0x000fea0003800000 */
.L_x_4629:
[----:B------:R0:W5:Y:S01]  /*1800*/  LDG.E.64 R2, desc[UR36][R4.64] ;  /* 0x0000002404027981 */ /* 0x000162000c1e1b00 */
[----:B------:R-:W-:Y:S05]  /*1810*/  BRA `(.L_x_4624) ;  /* 0x0000000800b47947 */ /* 0x000fea0003800000 */
.L_x_4619:
        /* <DEDUP_REMOVED lines=8> */
[----:B------:R-:W2:Y:S01]  /*18a0*/  LDG.E.U8 R4, desc[UR36][R4.64] ;  /* 0x0000002404047981 */ /* 0x000ea2000c1e1100 */
[----:B------:R-:W-:Y:S01]  /*18b0*/  IMAD.MOV.U32 R2, RZ, RZ, RZ ;  /* 0x000000ffff027224 */ /* 0x000fe200078e00ff */
[----:B--2---:R-:W-:-:S04]  /*18c0*/  ISETP.NE.AND P0, PT, R4, RZ, PT ;  /* 0x000000ff0400720c */ /* 0x004fc80003f05270 */
[----:B------:R-:W-:Y:S01]  /*18d0*/  FSEL R3, RZ, 1.875, !P0 ;  /* 0x3ff00000ff037808 */ /* 0x000fe20004000000 */
[----:B------:R-:W-:Y:S08]  /*18e0*/  BRA `(.L_x_4624) ;  /* 0x0000000800807947 */ /* 0x000ff00003800000 */
.L_x_4633:
[----:B------:R0:W5:Y:S01]  /*18f0*/  LDG.E.64 R2, desc[UR36][R4.64] ;  /* 0x0000002404027981 */ /* 0x000162000c1e1b00 */
[----:B------:R-:W-:Y:S05]  /*1900*/  BRA `(.L_x_4624) ;  /* 0x0000000800787947 */ /* 0x000fea0003800000 */
.L_x_4632:
        /* <DEDUP_REMOVED lines=18> */
[----:B------:R-:W-:Y:S01]  /*1a30*/  IMAD R7, R3, R8, 0x3c000000 ;  /* 0x3c00000003077424 */ /* 0x000fe200078e0208 */
[----:B------:R-:W-:-:S04]  /*1a40*/  IADD3 R3, R2, -0x1, RZ ;  /* 0xffffffff02037810 */ /* 0x000fc80007ffe0ff */
[----:B------:R-:W-:Y:S02]  /*1a50*/  LEA.HI R7, R4, R7, RZ, 0x1c ;  /* 0x0000000704077211 */ /* 0x000fe400078fe0ff */
[----:B------:R-:W-:Y:S02]  /*1a60*/  SHF.R.S32.HI R3, RZ, 0x1f, R3 ;  /* 0x0000001fff037819 */ /* 0x000fe40000011403 */
[----:B------:R-:W-:-:S04]  /*1a70*/  LOP3.LUT R6, R7, 0x7f800000, R6, 0xf8, !PT ;  /* 0x7f80000007067812 */ /* 0x000fc800078ef806 */
[----:B------:R-:W-:-:S04]  /*1a80*/  LOP3.LUT R3, R6, R3, RZ, 0x30, !PT ;  /* 0x0000000306037212 */ /* 0x000fc800078e30ff */
[----:B------:R-:W-:-:S05]  /*1a90*/  LOP3.LUT R3, R3, 0x80000000, R0, 0xf8, !PT ;  /* 0x8000000003037812 */ /* 0x000fca00078ef800 */
[----:B------:R-:W-:-:S06]  /*1aa0*/  FMUL.FTZ R3, R3, 1 ;  /* 0x3f80000003037820 */ /* 0x000fcc0000410000 */
[----:B------:R-:W0:Y:S01]  /*1ab0*/  F2F.F64.F32 R2, R3 ;  /* 0x0000000300027310 */ /* 0x000e220000201800 */
[----:B------:R-:W-:Y:S05]  /*1ac0*/  BRA `(.L_x_4624) ;  /* 0x0000000800087947 */ /* 0x000fea0003800000 */
.L_x_4635:
        /* <DEDUP_REMOVED lines=11> */
[----:B------:R-:W-:-:S05]  /*1b80*/  LOP3.LUT R2, R2, 0x80000000, R3, 0xf8, !PT ;  /* 0x8000000002027812 */ /* 0x000fca00078ef803 */
[----:B------:R-:W-:-:S06]  /*1b90*/  FMUL.FTZ R2, R2, 1 ;  /* 0x3f80000002027820 */ /* 0x000fcc0000410000 */
[----:B------:R-:W0:Y:S01]  /*1ba0*/  F2F.F64.F32 R2, R2 ;  /* 0x0000000200027310 */ /* 0x000e220000201800 */
[----:B------:R-:W-:Y:S05]  /*1bb0*/  BRA `(.L_x_4624) ;  /* 0x0000000400cc7947 */ /* 0x000fea0003800000 */
.L_x_4634:
[----:B------:R-:W2:Y:S02]  /*1bc0*/  LDG.E.U16 R0, desc[UR36][R4.64] ;  /* 0x0000002404007981 */ /* 0x000ea4000c1e1500 */
[----:B--2---:R-:W-:-:S04]  /*1bd0*/  IMAD.U32 R0, R0, 0x10000, RZ ;  /* 0x0001000000007824 */ /* 0x004fc800078e00ff */
[----:B------:R-:W-:-:S04]  /*1be0*/  FMUL.FTZ R0, R0, 1 ;  /* 0x3f80000000007820 */ /* 0x000fc80000410000 */
[----:B------:R0:W1:Y:S01]  /*1bf0*/  F2F.F64.F32 R2, R0 ;  /* 0x0000000000027310 */ /* 0x0000620000201800 */
[----:B------:R-:W-:Y:S05]  /*1c00*/  BRA `(.L_x_4624) ;  /* 0x0000000400b87947 */ /* 0x000fea0003800000 */
.L_x_4631:
        /* <DEDUP_REMOVED lines=9> */
[----:B--2---:R-:W0:Y:S01]  /*1ca0*/  I2F.F64.U16 R2, R2 ;  /* 0x0000000200027312 */ /* 0x004e220000101800 */
[----:B------:R-:W-:Y:S05]  /*1cb0*/  BRA `(.L_x_4624) ;  /* 0x00000004008c7947 */ /* 0x000fea0003800000 */
.L_x_4638:
        /* <DEDUP_REMOVED lines=21> */
.L_x_4642:
[----:B------:R-:W-:Y:S05]  /*1e10*/  BSYNC B1 ;  /* 0x0000000000017941 */ /* 0x000fea0003800000 */
.L_x_4641:
[----:B------:R-:W-:Y:S01]  /*1e20*/  LEA R3, R0, 0x3b800000, 0x17 ;  /* 0x3b80000000037811 */ /* 0x000fe200078eb8ff */
[----:B------:R-:W-:-:S05]  /*1e30*/  IMAD.SHL.U32 R0, R2, 0x100000, RZ ;  /* 0x0010000002007824 */ /* 0x000fca00078e00ff */
[----:B------:R-:W-:-:S07]  /*1e40*/  LOP3.LUT R0, R3, R0, R4, 0xfe, !PT ;  /* 0x0000000003007212 */ /* 0x000fce00078efe04 */
.L_x_4640:
[----:B------:R-:W-:Y:S05]  /*1e50*/  BSYNC B0 ;  /* 0x0000000000007941 */ /* 0x000fea0003800000 */
.L_x_4639:
[----:B------:R-:W-:-:S04]  /*1e60*/  FMUL.FTZ R0, R0, 1 ;  /* 0x3f80000000007820 */ /* 0x000fc80000410000 */
[----:B------:R1:W2:Y:S01]  /*1e70*/  F2F.F64.F32 R2, R0 ;  /* 0x0000000000027310 */ /* 0x0002a20000201800 */
[----:B------:R-:W-:Y:S05]  /*1e80*/  BRA `(.L_x_4624) ;  /* 0x0000000400187947 */ /* 0x000fea0003800000 */
.L_x_4637:
        /* <DEDUP_REMOVED lines=21> */
.L_x_4646:
[----:B------:R-:W-:Y:S05]  /*1fe0*/  BSYNC B1 ;  /* 0x0000000000017941 */ /* 0x000fea0003800000 */
.L_x_4645:
[----:B------:R-:W-:Y:S01]  /*1ff0*/  LEA R3, R0, 0x37800000, 0x17 ;  /* 0x3780000000037811 */ /* 0x000fe200078eb8ff */
[----:B------:R-:W-:-:S05]  /*2000*/  IMAD.SHL.U32 R0, R2, 0x200000, RZ ;  /* 0x0020000002007824 */ /* 0x000fca00078e00ff */
[----:B------:R-:W-:-:S07]  /*2010*/  LOP3.LUT R0, R3, R0, R4, 0xfe, !PT ;  /* 0x0000000003007212 */ /* 0x000fce00078efe04 */
.L_x_4644:
[----:B------:R-:W-:Y:S05]  /*2020*/  BSYNC B0 ;  /* 0x0000000000007941 */ /* 0x000fea0003800000 */
.L_x_4643:
[----:B------:R-:W-:-:S04]  /*2030*/  FMUL.FTZ R0, R0, 1 ;  /* 0x3f80000000007820 */ /* 0x000fc80000410000 */
[----:B------:R3:W4:Y:S01]  /*2040*/  F2F.F64.F32 R2, R0 ;  /* 0x0000000000027310 */ /* 0x0007220000201800 */
[----:B------:R-:W-:Y:S05]  /*2050*/  BRA `(.L_x_4624) ;  /* 0x0000000000a47947 */ /* 0x000fea0003800000 */
.L_x_4636:
        /* <DEDUP_REMOVED lines=14> */
.L_x_4650:
[----:B------:R-:W-:Y:S05]  /*2140*/  BSYNC B0 ;  /* 0x0000000000007941 */ /* 0x000fea0003800000 */
.L_x_4649:
[----:B------:R-:W-:-:S04]  /*2150*/  FMUL.FTZ R0, R0, 1 ;  /* 0x3f80000000007820 */ /* 0x000fc80000410000 */
[----:B------:R0:W1:Y:S01]  /*2160*/  F2F.F64.F32 R2, R0 ;  /* 0x0000000000027310 */ /* 0x0000620000201800 */
[----:B------:R-:W-:Y:S05]  /*2170*/  BRA `(.L_x_4624) ;  /* 0x00000000005c7947 */ /* 0x000fea0003800000 */
.L_x_4623:
        /* <DEDUP_REMOVED lines=16> */
.L_x_4651:
[----:B------:R-:W-:Y:S01]  /*2280*/  CS2R R2, SRZ ;  /* 0x0000000000027805 */ /* 0x000fe2000001ff00 */
[----:B------:R-:W-:Y:S06]  /*2290*/  BRA `(.L_x_4624) ;  /* 0x0000000000147947 */ /* 0x000fec0003800000 */
.L_x_4648:
[----:B------:R-:W2:Y:S02]  /*22a0*/  LDG.E.64 R2, desc[UR36][R4.64] ;  /* 0x0000002404027981 */ /* 0x000ea4000c1e1b00 */
[----:B--2---:R-:W0:Y:S01]  /*22b0*/  I2F.F64.U64 R2, R2 ;  /* 0x0000000200027312 */ /* 0x004e220000301800 */
[----:B------:R-:W-:Y:S05]  /*22c0*/  BRA `(.L_x_4624) ;  /* 0x0000000000087947 */ /* 0x000fea0003800000 */
.L_x_4647:
[----:B------:R-:W2:Y:S02]  /*22d0*/  LDG.E R2, desc[UR36][R4.64] ;  /* 0x0000002404027981 */ /* 0x000ea4000c1e1900 */
[----:B--2---:R-:W0:Y:S02]  /*22e0*/  I2F.F64.U32 R2, R2 ;  /* 0x0000000200027312 */ /* 0x004e240000201800 */
.L_x_4624:
[----:B------:R-:W-:Y:S01]  /*22f0*/  ULDC.64 UR4, c[0x0][0x428] ;  /* 0x00010a0000047ab9 */ /* 0x000fe20000000a00 */
[----:B012-45:R-:W-:Y:S01]  /*2300*/  DADD R12, -RZ, |R2| ;  /* 0x00000000ff0c7229 */ /* 0x037fe20000000502 */
[----:B------:R-:W-:Y:S01]  /*2310*/  IMAD.MOV.U32 R6, RZ, RZ, RZ ;  /* 0x000000ffff067224 */ /* 0x000fe200078e00ff */
[----:B------:R-:W-:Y:S01]  /*2320*/  DADD R10, -RZ, |UR4| ;  /* 0x40000004ff0a7e29 */ /* 0x000fe20008000100 */
[----:B------:R-:W-:Y:S01]  /*2330*/  UMOV UR4, 0xffffffff ;  /* 0xffffffff00047882 */ /* 0x000fe20000000000 */
[----:B------:R-:W-:Y:S01]  /*2340*/  UMOV UR5, 0x7fefffff ;  /* 0x7fefffff00057882 */ /* 0x000fe20000000000 */
[----:B------:R-:W-:Y:S01]  /*2350*/  IMAD.MOV.U32 R14, RZ, RZ, 0x0 ;  /* 0x00000000ff0e7424 */ /* 0x000fe200078e00ff */
[----:B------:R-:W-:Y:S01]  /*2360*/  UMOV UR6, UR5 ;  /* 0x0000000500067c82 */ /* 0x000fe20008000000 */
[----:B------:R-:W-:-:S05]  /*2370*/  IMAD.MOV.U32 R15, RZ, RZ, 0x3fd80000 ;  /* 0x3fd80000ff0f7424 */ /* 0x000fca00078e00ff */
[CC--:B------:R-:W-:Y:S02]  /*2380*/  ISETP.GT.U32.AND P1, PT, R12.reuse, R10.reuse, PT ;  /* 0x0000000a0c00720c */ /* 0x0c0fe40003f24070 */
[CC--:B------:R-:W-:Y:S02]  /*2390*/  ISETP.LT.U32.AND P0, PT, R12.reuse, R10.reuse, PT ;  /* 0x0000000a0c00720c */ /* 0x0c0fe40003f01070 */
[CC--:B------:R-:W-:Y:S02]  /*23a0*/  ISETP.GT.U32.AND.EX P1, PT, R13.reuse, R11.reuse, PT, P1 ;  /* 0x0000000b0d00720c */ /* 0x0c0fe40003f24110 */
[CC--:B------:R-:W-:Y:S02]  /*23b0*/  ISETP.LT.U32.AND.EX P0, PT, R13.reuse, R11.reuse, PT, P0 ;  /* 0x0000000b0d00720c */ /* 0x0c0fe40003f01100 */
[----:B------:R-:W-:Y:S02]  /*23c0*/  SEL R5, R13, R11, P1 ;  /* 0x0000000b0d057207 */ /* 0x000fe40000800000 */
[----:B------:R-:W-:-:S02]  /*23d0*/  SEL R2, R12, R10, P0 ;  /* 0x0000000a0c027207 */ /* 0x000fc40000000000 */
[----:B---3--:R-:W-:Y:S02]  /*23e0*/  LOP3.LUT R0, R5, 0xffc00000, RZ, 0xc0, !PT ;  /* 0xffc0000005007812 */ /* 0x008fe400078ec0ff */
[----:B------:R-:W-:Y:S02]  /*23f0*/  SEL R3, R13, R11, P0 ;  /* 0x0000000b0d037207 */ /* 0x000fe40000000000 */
[----:B------:R-:W-:Y:S02]  /*2400*/  IADD3 R7, -R0, 0x7fd00000, RZ ;  /* 0x7fd0000000077810 */ /* 0x000fe40007ffe1ff */
[----:B------:R-:W-:-:S04]  /*2410*/  SEL R4, R12, R10, P1 ;  /* 0x0000000a0c047207 */ /* 0x000fc80000800000 */
[C---:B------:R-:W-:Y:S02]  /*2420*/  DMUL R8, R6.reuse, R2 ;  /* 0x0000000206087228 */ /* 0x040fe40000000000 */
[----:B------:R-:W-:-:S06]  /*2430*/  DMUL R6, R6, R4 ;  /* 0x0000000406067228 */ /* 0x000fcc0000000000 */
[----:B------:R-:W-:-:S08]  /*2440*/  DMUL R8, R8, R8 ;  /* 0x0000000808087228 */ /* 0x000fd00000000000 */
[----:B------:R-:W-:Y:S01]  /*2450*/  DFMA R6, R6, R6, R8 ;  /* 0x000000060606722b */ /* 0x000fe20000000008 */
[----:B------:R-:W-:-:S07]  /*2460*/  IMAD.U32 R9, RZ, RZ, UR6 ;  /* 0x00000006ff097e24 */ /* 0x000fce000f8e00ff */
[----:B------:R-:W-:Y:S02]  /*2470*/  DSETP.MIN.AND P0, P1, R6, UR4, PT ;  /* 0x0000000406007e2a */ /* 0x000fe4000b900000 */
[----:B------:R-:W-:-:S04]  /*2480*/  MOV R8, R7 ;  /* 0x0000000700087202 */ /* 0x000fc80000000f00 */
[----:B------:R-:W-:Y:S01]  /*2490*/  FSEL R11, R8, UR6, P0 ;  /* 0x00000006080b7c08 */ /* 0x000fe20008000000 */
[----:B------:R-:W-:-:S05]  /*24a0*/  IMAD.MOV.U32 R8, RZ, RZ, R6 ;  /* 0x000000ffff087224 */ /* 0x000fca00078e0006 */
[----:B------:R-:W-:Y:S01]  /*24b0*/  SEL R10, R8, UR4, P0 ;  /* 0x00000004080a7c07 */ /* 0x000fe20008000000 */
[----:B------:R-:W-:Y:S01]  /*24c0*/  IMAD.MOV.U32 R8, RZ, RZ, RZ ;  /* 0x000000ffff087224 */ /* 0x000fe200078e00ff */
[----:B------:R-:W-:Y:S01]  /*24d0*/  @P1 LOP3.LUT R11, R9, 0x80000, RZ, 0xfc, !PT ;  /* 0x00080000090b1812 */ /* 0x000fe200078efcff */
[----:B------:R-:W-:Y:S01]  /*24e0*/  DSETP.NEU.AND P0, PT, R2, RZ, PT ;  /* 0x000000ff0200722a */ /* 0x000fe20003f0d000 */
[----:B------:R-:W-:Y:S02]  /*24f0*/  ISETP.GE.U32.AND P1, PT, R3, 0x7ff00000, PT ;  /* 0x7ff000000300780c */ /* 0x000fe40003f26070 */
[----:B------:R-:W0:Y:S02]  /*2500*/  MUFU.RSQ64H R9, R11 ;  /* 0x0000000b00097308 */ /* 0x000e240000001c00 */
[----:B0-----:R-:W-:-:S08]  /*2510*/  DMUL R12, R8, R8 ;  /* 0x00000008080c7228 */ /* 0x001fd00000000000 */
[----:B------:R-:W-:Y:S01]  /*2520*/  DFMA R12, R10, -R12, 1 ;  /* 0x3ff000000a0c742b */ /* 0x000fe2000000080c */
[----:B------:R-:W0:Y:S07]  /*2530*/  LDC.U8 R10, c[0x0][0x430] ;  /* 0x00010c00ff0a7b82 */ /* 0x000e2e0000000000 */
[----:B------:R-:W-:Y:S02]  /*2540*/  DFMA R14, R12, R14, 0.5 ;  /* 0x3fe000000c0e742b */ /* 0x000fe4000000000e */
[----:B------:R-:W-:-:S08]  /*2550*/  DMUL R12, R8, R12 ;  /* 0x0000000c080c7228 */ /* 0x000fd00000000000 */
[----:B------:R-:W-:-:S08]  /*2560*/  DFMA R12, R14, R12, R8 ;  /* 0x0000000c0e0c722b */ /* 0x000fd00000000008 */
[----:B------:R-:W-:Y:S01]  /*2570*/  DMUL R12, R6, R12 ;  /* 0x0000000c060c7228 */ /* 0x000fe20000000000 */
[----:B------:R-:W-:Y:S01]  /*2580*/  LOP3.LUT R7, R0, 0x100000, RZ, 0xfc, !PT ;  /* 0x0010000000077812 */ /* 0x000fe200078efcff */
[----:B------:R-:W-:Y:S01]  /*2590*/  IMAD.MOV.U32 R6, RZ, RZ, RZ ;  /* 0x000000ffff067224 */ /* 0x000fe200078e00ff */
[----:B0-----:R-:W-:-:S04]  /*25a0*/  PRMT R0, R10, 0x9910, RZ ;  /* 0x000099100a007816 */ /* 0x001fc800000000ff */
[----:B------:R-:W-:Y:S01]  /*25b0*/  ISETP.GT.AND P2, PT, R0, 0x9, PT ;  /* 0x000000090000780c */ /* 0x000fe20003f44270 */
[----:B------:R-:W-:-:S10]  /*25c0*/  DMUL R12, R12, R6 ;  /* 0x000000060c0c7228 */ /* 0x000fd40000000000 */
[----:B------:R-:W-:Y:S02]  /*25d0*/  @!P1 FSEL R2, R4, R12, !P0 ;  /* 0x0000000c04029208 */ /* 0x000fe40004000000 */
[----:B------:R-:W-:-:S03]  /*25e0*/  @!P1 FSEL R3, R5, R13, !P0 ;  /* 0x0000000d05039208 */ /* 0x000fc60004000000 */
[----:B------:R-:W-:Y:S02]  /*25f0*/  IMAD.MOV.U32 R4, RZ, RZ, R2 ;  /* 0x000000ffff047224 */ /* 0x000fe400078e0002 */
[----:B------:R-:W-:Y:S01]  /*2600*/  IMAD.MOV.U32 R5, RZ, RZ, R3 ;  /* 0x000000ffff057224 */ /* 0x000fe200078e0003 */
        /* <DEDUP_REMOVED lines=9> */
[----:B------:R-:W0:Y:S02]  /*26a0*/  F2I.F64.TRUNC R5, R4 ;  /* 0x0000000400057311 */ /* 0x000e24000030d100 */
[----:B0-----:R4:W-:Y:S01]  /*26b0*/  STG.E.U8 desc[UR36][R16.64], R5 ;  /* 0x0000000510007986 */ /* 0x0019e2000c101124 */
[----:B------:R-:W-:Y:S05]  /*26c0*/  BRA `(.L_x_4657) ;  /* 0x0000001000087947 */ /* 0x000fea0003800000 */
.L_x_4655:
[----:B------:R-:W0:Y:S02]  /*26d0*/  F2I.S64.F64.TRUNC R4, R4 ;  /* 0x0000000400047311 */ /* 0x000e24000030d900 */
[----:B0-----:R-:W-:-:S05]  /*26e0*/  IMAD.MOV.U32 R3, RZ, RZ, R4 ;  /* 0x000000ffff037224 */ /* 0x001fca00078e0004 */
[----:B------:R3:W-:Y:S01]  /*26f0*/  STG.E.U8 desc[UR36][R16.64], R3 ;  /* 0x0000000310007986 */ /* 0x0007e2000c101124 */
[----:B------:R-:W-:Y:S05]  /*2700*/  BRA `(.L_x_4657) ;  /* 0x0000000c00f87947 */ /* 0x000fea0003800000 */
.L_x_4654:
[----:B------:R-:W-:-:S13]  /*2710*/  ISETP.NE.AND P0, PT, R0, 0x2, PT ;  /* 0x000000020000780c */ /* 0x000fda0003f05270 */
[----:B------:R-:W-:Y:S05]  /*2720*/  @!P0 BRA `(.L_x_4658) ;  /* 0x0000000000288947 */ /* 0x000fea0003800000 */
[----:B------:R-:W-:-:S13]  /*2730*/  ISETP.NE.AND P0, PT, R0, 0x3, PT ;  /* 0x000000030000780c */ /* 0x000fda0003f05270 */
[----:B------:R-:W-:Y:S05]  /*2740*/  @!P0 BRA `(.L_x_4659) ;  /* 0x0000000000148947 */ /* 0x000fea0003800000 */
[----:B------:R-:W-:-:S13]  /*2750*/  ISETP.NE.AND P0, PT, R0, 0x4, PT ;  /* 0x000000040000780c */ /* 0x000fda0003f05270 */
[----:B------:R-:W-:Y:S05]  /*2760*/  @P0 BRA `(.L_x_4656) ;  /* 0x0000000c00880947 */ /* 0x000fea0003800000 */
[----:B------:R-:W0:Y:S02]  /*2770*/  F2I.S64.F64.TRUNC R4, R4 ;  /* 0x0000000400047311 */ /* 0x000e24000030d900 */
[----:B0-----:R0:W-:Y:S01]  /*2780*/  STG.E.64 desc[UR36][R16.64], R4 ;  /* 0x0000000410007986 */ /* 0x0011e2000c101b24 */
[----:B------:R-:W-:Y:S05]  /*2790*/  BRA `(.L_x_4657) ;  /* 0x0000000c00d47947 */ /* 0x000fea0003800000 */
.L_x_4659:
[----:B------:R-:W0:Y:S02]  /*27a0*/  F2I.F64.TRUNC R5, R4 ;  /* 0x0000000400057311 */ /* 0x000e24000030d100 */
[----:B0-----:R1:W-:Y:S01]  /*27b0*/  STG.E desc[UR36][R16.64], R5 ;  /* 0x0000000510007986 */ /* 0x0013e2000c101924 */
[----:B------:R-:W-:Y:S05]  /*27c0*/  BRA `(.L_x_4657) ;  /* 0x0000000c00c87947 */ /* 0x000fea0003800000 */
.L_x_4658:
[----:B------:R-:W0:Y:S02]  /*27d0*/  F2I.F64.TRUNC R5, R4 ;  /* 0x0000000400057311 */ /* 0x000e24000030d100 */
[----:B0-----:R2:W-:Y:S01]  /*27e0*/  STG.E.U16 desc[UR36][R16.64], R5 ;  /* 0x0000000510007986 */ /* 0x0015e2000c101524 */
[----:B------:R-:W-:Y:S05]  /*27f0*/  BRA `(.L_x_4657) ;  /* 0x0000000c00bc7947 */ /* 0x000fea0003800000 */
.L_x_4653:
[----:B------:R-:W-:-:S13]  /*2800*/  ISETP.GT.AND P0, PT, R0, 0x6, PT ;  /* 0x000000060000780c */ /* 0x000fda0003f04270 */
[----:B------:R-:W-:Y:S05]  /*2810*/  @P0 BRA `(.L_x_4660) ;  /* 0x00000000004c0947 */ /* 0x000fea0003800000 */
[----:B------:R-:W-:-:S13]  /*2820*/  ISETP.NE.AND P0, PT, R0, 0x5, PT ;  /* 0x000000050000780c */ /* 0x000fda0003f05270 */
[----:B------:R-:W-:Y:S05]  /*2830*/  @!P0 BRA `(.L_x_4661) ;  /* 0x0000000000248947 */ /* 0x000fea0003800000 */
[----:B------:R-:W-:-:S13]  /*2840*/  ISETP.NE.AND P0, PT, R0, 0x6, PT ;  /* 0x000000060000780c */ /* 0x000fda0003f05270 */
[----:B------:R-:W-:Y:S05]  /*2850*/  @P0 BRA `(.L_x_4656) ;  /* 0x0000000c004c0947 */ /* 0x000fea0003800000 */
[----:B------:R-:W-:Y:S01]  /*2860*/  UMOV UR4, 0xf0000000 ;  /* 0xf000000000047882 */ /* 0x000fe20000000000 */
[----:B------:R-:W-:Y:S01]  /*2870*/  UMOV UR5, 0x380fffff ;  /* 0x380fffff00057882 */ /* 0x000fe20000000000 */
[----:B------:R-:W0:Y:S01]  /*2880*/  F2F.F32.F64 R3, R4 ;  /* 0x0000000400037310 */ /* 0x000e220000301000 */
[----:B------:R-:W-:-:S14]  /*2890*/  DSETP.GEU.AND P0, PT, |R4|, UR4, PT ;  /* 0x0000000404007e2a */ /* 0x000fdc000bf0e200 */
[----:B0-----:R-:W-:-:S05]  /*28a0*/  @!P0 FMUL R3, R3, 1.175494350822287508e-38 ;  /* 0x0080000003038820 */ /* 0x001fca0000400000 */
[----:B------:R0:W-:Y:S01]  /*28b0*/  STG.E desc[UR36][R16.64], R3 ;  /* 0x0000000310007986 */ /* 0x0001e2000c101924 */
[----:B------:R-:W-:Y:S05]  /*28c0*/  BRA `(.L_x_4657) ;  /* 0x0000000c00887947 */ /* 0x000fea0003800000 */
.L_x_4661:
[----:B------:R-:W-:Y:S01]  /*28d0*/  UMOV UR4, 0xf0000000 ;  /* 0xf000000000047882 */ /* 0x000fe20000000000 */
[----:B------:R-:W-:Y:S01]  /*28e0*/  UMOV UR5, 0x380fffff ;  /* 0x380fffff00057882 */ /* 0x000fe20000000000 */
[----:B------:R-:W0:Y:S01]  /*28f0*/  F2F.F32.F64 R0, R4 ;  /* 0x0000000400007310 */ /* 0x000e220000301000 */
[----:B------:R-:W-:-:S14]  /*2900*/  DSETP.GEU.AND P0, PT, |R4|, UR4, PT ;  /* 0x0000000404007e2a */ /* 0x000fdc000bf0e200 */
[----:B0-----:R-:W-:-:S05]  /*2910*/  @!P0 FMUL R0, R0, 1.175494350822287508e-38 ;  /* 0x0080000000008820 */ /* 0x001fca0000400000 */
[----:B------:R-:W-:-:S05]  /*2920*/  F2FP.F16.F32.PACK_AB R0, RZ, R0 ;  /* 0x00000000ff00723e */ /* 0x000fca00000000ff */
[----:B------:R0:W-:Y:S01]  /*2930*/  STG.E.U16 desc[UR36][R16.64], R0 ;  /* 0x0000000010007986 */ /* 0x0001e2000c101524 */
[----:B------:R-:W-:Y:S05]  /*2940*/  BRA `(.L_x_4657) ;  /* 0x0000000c00687947 */ /* 0x000fea0003800000 */
.L_x_4660:
[----:B------:R-:W-:-:S13]  /*2950*/  ISETP.NE.AND P0, PT, R0, 0x7, PT ;  /* 0x000000070000780c */ /* 0x000fda0003f05270 */
[----:B------:R-:W-:Y:S05]  /*2960*/  @!P0 BRA `(.L_x_4662) ;  /* 0x0000000000548947 */ /* 0x000fea0003800000 */
[----:B------:R-:W-:-:S13]  /*2970*/  ISETP.NE.AND P0, PT, R0, 0x8, PT ;  /* 0x000000080000780c */ /* 0x000fda0003f05270 */
[----:B------:R-:W-:Y:S05]  /*2980*/  @!P0 BRA `(.L_x_4663) ;  /* 0x0000000000288947 */ /* 0x000fea0003800000 */
[----:B------:R-:W-:-:S13]  /*2990*/  ISETP.NE.AND P0, PT, R0, 0x9, PT ;  /* 0x000000090000780c */ /* 0x000fda0003f05270 */
[----:B------:R-:W-:Y:S05]  /*29a0*/  @P0 BRA `(.L_x_4656) ;  /* 0x0000000800f80947 */ /* 0x000fea0003800000 */
[----:B------:R-:W-:Y:S01]  /*29b0*/  UMOV UR4, 0xf0000000 ;  /* 0xf000000000047882 */ /* 0x000fe20000000000 */
[----:B------:R-:W-:Y:S01]  /*29c0*/  UMOV UR5, 0x380fffff ;  /* 0x380fffff00057882 */ /* 0x000fe20000000000 */
[----:B------:R-:W0:Y:S01]  /*29d0*/  F2F.F32.F64 R2, R4 ;  /* 0x0000000400027310 */ /* 0x000e220000301000 */
[----:B------:R-:W-:Y:S01]  /*29e0*/  DSETP.GEU.AND P0, PT, |R4|, UR4, PT ;  /* 0x0000000404007e2a */ /* 0x000fe2000bf0e200 */
[----:B------:R-:W-:-:S13]  /*29f0*/  IMAD.MOV.U32 R3, RZ, RZ, RZ ;  /* 0x000000ffff037224 */ /* 0x000fda00078e00ff */
[----:B0-----:R-:W-:-:S05]  /*2a00*/  @!P0 FMUL R2, R2, 1.175494350822287508e-38 ;  /* 0x0080000002028820 */ /* 0x001fca0000400000 */
[----:B------:R0:W-:Y:S01]  /*2a10*/  STG.E.64 desc[UR36][R16.64], R2 ;  /* 0x0000000210007986 */ /* 0x0001e2000c101b24 */
[----:B------:R-:W-:Y:S05]  /*2a20*/  BRA `(.L_x_4657) ;  /* 0x0000000c00307947 */ /* 0x000fea0003800000 */
.L_x_4663:
[----:B------:R-:W-:Y:S01]  /*2a30*/  UMOV UR4, 0xf0000000 ;  /* 0xf000000000047882 */ /* 0x000fe20000000000 */
[----:B------:R-:W-:Y:S01]  /*2a40*/  UMOV UR5, 0x380fffff ;  /* 0x380fffff00057882 */ /* 0x000fe20000000000 */
[----:B------:R-:W0:Y:S01]  /*2a50*/  F2F.F32.F64 R0, R4 ;  /* 0x0000000400007310 */ /* 0x000e220000301000 */
[----:B------:R-:W-:-:S14]  /*2a60*/  DSETP.GEU.AND P0, PT, |R4|, UR4, PT ;  /* 0x0000000404007e2a */ /* 0x000fdc000bf0e200 */
[----:B0-----:R-:W-:-:S05]  /*2a70*/  @!P0 FMUL R0, R0, 1.175494350822287508e-38 ;  /* 0x0080000000008820 */ /* 0x001fca0000400000 */
[----:B------:R-:W-:-:S04]  /*2a80*/  F2FP.F16.F32.PACK_AB R3, RZ, R0 ;  /* 0x00000000ff03723e */ /* 0x000fc800000000ff */
[----:B------:R-:W-:-:S05]  /*2a90*/  PRMT R3, R3, 0x5410, RZ ;  /* 0x0000541003037816 */ /* 0x000fca00000000ff */
[----:B------:R0:W-:Y:S01]  /*2aa0*/  STG.E desc[UR36][R16.64], R3 ;  /* 0x0000000310007986 */ /* 0x0001e2000c101924 */
[----:B------:R-:W-:Y:S05]  /*2ab0*/  BRA `(.L_x_4657) ;  /* 0x0000000c000c7947 */ /* 0x000fea0003800000 */
.L_x_4662:
[----:B------:R0:W-:Y:S01]  /*2ac0*/  STG.E.64 desc[UR36][R16.64], R4 ;  /* 0x0000000410007986 */ /* 0x0001e2000c101b24 */
[----:B------:R-:W-:Y:S05]  /*2ad0*/  BRA `(.L_x_4657) ;  /* 0x0000000c00047947 */ /* 0x000fea0003800000 */
.L_x_4652:
        /* <DEDUP_REMOVED lines=8> */
[----:B------:R-:W-:-:S06]  /*2b60*/  DSETP.NEU.AND P0, PT, R4, RZ, PT ;  /* 0x000000ff0400722a */ /* 0x000fcc0003f0d000 */
[----:B------:R-:W-:-:S05]  /*2b70*/  SEL R3, RZ, 0x1, !P0 ;  /* 0x00000001ff037807 */ /* 0x000fca0004000000 */
[----:B------:R0:W-:Y:S01]  /*2b80*/  STG.E.U8 desc[UR36][R16.64], R3 ;  /* 0x0000000310007986 */ /* 0x0001e2000c101124 */
[----:B------:R-:W-:Y:S05]  /*2b90*/  BRA `(.L_x_4657) ;  /* 0x0000000800d47947 */ /* 0x000fea0003800000 */
.L_x_4666:
[----:B------:R-:W-:-:S05]  /*2ba0*/  CS2R R6, SRZ ;  /* 0x0000000000067805 */ /* 0x000fca000001ff00 */
[----:B------:R0:W-:Y:S01]  /*2bb0*/  STG.E.128 desc[UR36][R16.64], R4 ;  /* 0x0000000410007986 */ /* 0x0001e2000c101d24 */
[----:B------:R-:W-:Y:S05]  /*2bc0*/  BRA `(.L_x_4657) ;  /* 0x0000000800c87947 */ /* 0x000fea0003800000 */
.L_x_4665:
        /* <DEDUP_REMOVED lines=10> */
[----:B------:R-:W-:-:S13]  /*2c70*/  BSSY B0, `(.L_x_4669) ;  /* 0x000000f000007945 */ /* 0x000fda0003800000 */
[----:B0-----:R-:W-:-:S05]  /*2c80*/  @!P0 FMUL R7, R7, 1.175494350822287508e-38 ;  /* 0x0080000007078820 */ /* 0x001fca0000400000 */
        /* <DEDUP_REMOVED lines=13> */
.L_x_4670:
[----:B------:R-:W-:Y:S05]  /*2d60*/  BSYNC B0 ;  /* 0x0000000000007941 */ /* 0x000fea0003800000 */
.L_x_4669:
[----:B------:R-:W-:-:S05]  /*2d70*/  LOP3.LUT R3, R0, R3, RZ, 0xfc, !PT ;  /* 0x0000000300037212 */ /* 0x000fca00078efcff */
[----:B------:R0:W-:Y:S01]  /*2d80*/  STG.E.U8 desc[UR36][R16.64], R3 ;  /* 0x0000000310007986 */ /* 0x0001e2000c101124 */
[----:B------:R-:W-:Y:S05]  /*2d90*/  BRA `(.L_x_4657) ;  /* 0x0000000800547947 */ /* 0x000fea0003800000 */
.L_x_4668:
[----:B------:R-:W-:Y:S01]  /*2da0*/  UMOV UR4, 0xf0000000 ;  /* 0xf000000000047882 */ /* 0x000fe20000000000 */
[----:B------:R-:W-:Y:S01]  /*2db0*/  UMOV UR5, 0x380fffff ;  /* 0x380fffff00057882 */ /* 0x000fe20000000000 */
[----:B------:R-:W0:Y:S01]  /*2dc0*/  F2F.F32.F64 R3, R4 ;  /* 0x0000000400037310 */ /* 0x000e220000301000 */
[----:B------:R-:W-:Y:S01]  /*2dd0*/  DSETP.GEU.AND P0, PT, |R4|, UR4, PT ;  /* 0x0000000404007e2a */ /* 0x000fe2000bf0e200 */
[----:B------:R-:W-:-:S13]  /*2de0*/  BSSY B0, `(.L_x_4671) ;  /* 0x0000010000007945 */ /* 0x000fda0003800000 */
[----:B0-----:R-:W-:-:S05]  /*2df0*/  @!P0 FMUL R3, R3, 1.175494350822287508e-38 ;  /* 0x0080000003038820 */ /* 0x001fca0000400000 */
        /* <DEDUP_REMOVED lines=11> */
.L_x_4672:
[----:B------:R-:W-:Y:S01]  /*2eb0*/  IMAD.MOV.U32 R0, RZ, RZ, 0x7f ;  /* 0x0000007fff007424 */ /* 0x000fe200078e00ff */
[----:B------:R-:W-:-:S04]  /*2ec0*/  ISETP.GT.U32.AND P0, PT, R2, 0x7f800000, PT ;  /* 0x7f8000000200780c */ /* 0x000fc80003f04070 */
[----:B------:R-:W-:-:S09]  /*2ed0*/  SEL R0, R0, 0x7c, P0 ;  /* 0x0000007c00007807 */ /* 0x000fd20000000000 */
.L_x_4673:
[----:B------:R-:W-:Y:S05]  /*2ee0*/  BSYNC B0 ;  /* 0x0000000000007941 */ /* 0x000fea0003800000 */
.L_x_4671:
[----:B------:R-:W-:-:S04]  /*2ef0*/  LOP3.LUT R2, R3, 0x80000000, RZ, 0xc0, !PT ;  /* 0x8000000003027812 */ /* 0x000fc800078ec0ff */
[----:B------:R-:W-:-:S04]  /*2f00*/  SHF.R.U32.HI R3, RZ, 0x18, R2 ;  /* 0x00000018ff037819 */ /* 0x000fc80000011602 */
[----:B------:R-:W-:-:S05]  /*2f10*/  LOP3.LUT R3, R0, R3, RZ, 0xfc, !PT ;  /* 0x0000000300037212 */ /* 0x000fca00078efcff */
[----:B------:R0:W-:Y:S01]  /*2f20*/  STG.E.U8 desc[UR36][R16.64], R3 ;  /* 0x0000000310007986 */ /* 0x0001e2000c101124 */
[----:B------:R-:W-:Y:S05]  /*2f30*/  BRA `(.L_x_4657) ;  /* 0x0000000400ec7947 */ /* 0x000fea0003800000 */
.L_x_4667:
[----:B------:R-:W-:Y:S01]  /*2f40*/  UMOV UR4, 0xf0000000 ;  /* 0xf000000000047882 */ /* 0x000fe20000000000 */
[----:B------:R-:W-:Y:S01]  /*2f50*/  UMOV UR5, 0x380fffff ;  /* 0x380fffff00057882 */ /* 0x000fe20000000000 */
[----:B------:R-:W0:Y:S01]  /*2f60*/  F2F.F32.F64 R0, R4 ;  /* 0x0000000400007310 */ /* 0x000e220000301000 */
[----:B------:R-:W-:-:S14]  /*2f70*/  DSETP.GEU.AND P0, PT, |R4|, UR4, PT ;  /* 0x0000000404007e2a */ /* 0x000fdc000bf0e200 */
[----:B0-----:R-:W-:-:S05]  /*2f80*/  @!P0 FMUL R0, R0, 1.175494350822287508e-38 ;  /* 0x0080000000008820 */ /* 0x001fca0000400000 */
[----:B------:R-:W-:-:S05]  /*2f90*/  F2FP.BF16.F32.PACK_AB R0, RZ, R0 ;  /* 0x00000000ff00723e */ /* 0x000fca00000010ff */
[----:B------:R0:W-:Y:S01]  /*2fa0*/  STG.E.U16 desc[UR36][R16.64], R0 ;  /* 0x0000000010007986 */ /* 0x0001e2000c101524 */
[----:B------:R-:W-:Y:S05]  /*2fb0*/  BRA `(.L_x_4657) ;  /* 0x0000000400cc7947 */ /* 0x000fea0003800000 */
.L_x_4664:
        /* <DEDUP_REMOVED lines=8> */
[----:B------:R-:W0:Y:S02]  /*3040*/  F2I.U32.F64.TRUNC R5, R4 ;  /* 0x0000000400057311 */ /* 0x000e24000030d000 */
[----:B0-----:R0:W-:Y:S01]  /*3050*/  STG.E.U16 desc[UR36][R16.64], R5 ;  /* 0x0000000510007986 */ /* 0x0011e2000c101524 */
[----:B------:R-:W-:Y:S05]  /*3060*/  BRA `(.L_x_4657) ;  /* 0x0000000400a07947 */ /* 0x000fea0003800000 */
.L_x_4676:
[----:B------:R-:W-:Y:S01]  /*3070*/  UMOV UR4, 0xf0000000 ;  /* 0xf000000000047882 */ /* 0x000fe20000000000 */
[----:B------:R-:W-:Y:S01]  /*3080*/  UMOV UR5, 0x380fffff ;  /* 0x380fffff00057882 */ /* 0x000fe20000000000 */
[----:B------:R-:W0:Y:S01]  /*3090*/  F2F.F32.F64 R3, R4 ;  /* 0x0000000400037310 */ /* 0x000e220000301000 */
[----:B------:R-:W-:Y:S01]  /*30a0*/  DSETP.GEU.AND P0, PT, |R4|, UR4, PT ;  /* 0x0000000404007e2a */ /* 0x000fe2000bf0e200 */
[----:B------:R-:W-:Y:S01]  /*30b0*/  BSSY B0, `(.L_x_4677) ;  /* 0x0000015000007945 */ /* 0x000fe20003800000 */
[----:B------:R-:W-:-:S12]  /*30c0*/  IMAD.MOV.U32 R8, RZ, RZ, 0x80 ;  /* 0x00000080ff087424 */ /* 0x000fd800078e00ff */
[----:B0-----:R-:W-:-:S05]  /*30d0*/  @!P0 FMUL R3, R3, 1.175494350822287508e-38 ;  /* 0x0080000003038820 */ /* 0x001fca0000400000 */
        /* <DEDUP_REMOVED lines=14> */
.L_x_4679:
[----:B------:R-:W-:-:S04]  /*31c0*/  LOP3.LUT R2, R3, 0x80000000, RZ, 0xc0, !PT ;  /* 0x8000000003027812 */ /* 0x000fc800078ec0ff */
[----:B------:R-:W-:-:S04]  /*31d0*/  SHF.R.U32.HI R3, RZ, 0x18, R2 ;  /* 0x00000018ff037819 */ /* 0x000fc80000011602 */
[----:B------:R-:W-:-:S04]  /*31e0*/  LOP3.LUT R0, R0, R3, RZ, 0xfc, !PT ;  /* 0x0000000300007212 */ /* 0x000fc800078efcff */
[----:B------:R-:W-:-:S07]  /*31f0*/  PRMT R8, R0, 0x7610, R8 ;  /* 0x0000761000087816 */ /* 0x000fce0000000008 */
.L_x_4678:
[----:B------:R-:W-:Y:S05]  /*3200*/  BSYNC B0 ;  /* 0x0000000000007941 */ /* 0x000fea0003800000 */
.L_x_4677:
[----:B------:R0:W-:Y:S01]  /*3210*/  STG.E.U8 desc[UR36][R16.64], R8 ;  /* 0x0000000810007986 */ /* 0x0001e2000c101124 */
[----:B------:R-:W-:Y:S05]  /*3220*/  BRA `(.L_x_4657) ;  /* 0x0000000400307947 */ /* 0x000fea0003800000 */
.L_x_4675:
        /* <DEDUP_REMOVED lines=21> */
.L_x_4682:
[----:B------:R-:W-:-:S04]  /*3380*/  LOP3.LUT R2, R3, 0x80000000, RZ, 0xc0, !PT ;  /* 0x8000000003027812 */ /* 0x000fc800078ec0ff */
[----:B------:R-:W-:-:S04]  /*3390*/  SHF.R.U32.HI R3, RZ, 0x18, R2 ;  /* 0x00000018ff037819 */ /* 0x000fc80000011602 */
[----:B------:R-:W-:-:S04]  /*33a0*/  LOP3.LUT R0, R0, R3, RZ, 0xfc, !PT ;  /* 0x0000000300007212 */ /* 0x000fc800078efcff */
[----:B------:R-:W-:-:S07]  /*33b0*/  PRMT R8, R0, 0x7610, R8 ;  /* 0x0000761000087816 */ /* 0x000fce0000000008 */
.L_x_4681:
[----:B------:R-:W-:Y:S05]  /*33c0*/  BSYNC B0 ;  /* 0x0000000000007941 */ /* 0x000fea0003800000 */
.L_x_4680:
[----:B------:R0:W-:Y:S01]  /*33d0*/  STG.E.U8 desc[UR36][R16.64], R8 ;  /* 0x0000000810007986 */ /* 0x0001e2000c101124 */
[----:B------:R-:W-:Y:S05]  /*33e0*/  BRA `(.L_x_4657) ;  /* 0x0000000000c07947 */ /* 0x000fea0003800000 */
.L_x_4674:
        /* <DEDUP_REMOVED lines=26> */
.L_x_4656:
        /* <DEDUP_REMOVED lines=16> */
.L_x_4685:
[----:B------:R-:W-:Y:S05]  /*3690*/  BRA `(.L_x_4657) ;  /* 0x0000000000147947 */ /* 0x000fea0003800000 */
.L_x_4684:
[----:B------:R-:W0:Y:S02]  /*36a0*/  F2I.U64.F64.TRUNC R4, R4 ;  /* 0x0000000400047311 */ /* 0x000e24000030d800 */
[----:B0-----:R0:W-:Y:S01]  /*36b0*/  STG.E.64 desc[UR36][R16.64], R4 ;  /* 0x0000000410007986 */ /* 0x0011e2000c101b24 */
[----:B------:R-:W-:Y:S05]  /*36c0*/  BRA `(.L_x_4657) ;  /* 0x0000000000087947 */ /* 0x000fea0003800000 */
.L_x_4683:
[----:B------:R-:W0:Y:S02]  /*36d0*/  F2I.U32.F64.TRUNC R5, R4 ;  /* 0x0000000400057311 */ /* 0x000e24000030d000 */
[----:B0-----:R0:W-:Y:S02]  /*36e0*/  STG.E desc[UR36][R16.64], R5 ;  /* 0x0000000510007986 */ /* 0x0011e4000c101924 */
.L_x_4657:
[----:B------:R-:W-:-:S05]  /*36f0*/  IMAD R18, R18, 0x200, R23 ;  /* 0x0000020012127824 */ /* 0x000fca00078e0217 */
[----:B------:R-:W-:-:S07]  /*3700*/  IADD3 R19, R18, 0x80, RZ ;  /* 0x0000008012137810 */ /* 0x000fce0007ffe0ff */
.L_x_4617:
[----:B------:R-:W-:Y:S05]  /*3710*/  BSYNC B6 ;  /* 0x0000000000067941 */ /* 0x000fea0003800000 */
.L_x_4616:
        /* <DEDUP_REMOVED lines=307> */
.L_x_4688:
        /* <DEDUP_REMOVED lines=21> */
.L_x_4692:
[----:B------:R-:W2:Y:S02]  /*4ba0*/  LDG.E.U8 R2, desc[UR36][R4.64] ;  /* 0x0000002404027981 */ /* 0x000ea4000c1e1100 */
[----:B--2---:R-:W0:Y:S01]  /*4bb0*/  I2F.F64.U16 R2, R2 ;  /* 0x0000000200027312 */ /* 0x004e220000101800 */
[----:B------:R-:W-:Y:S05]  /*4bc0*/  BRA `(.L_x_4694) ;  /* 0x0000000c00707947 */ /* 0x000fea0003800000 */
.L_x_4691:
        /* <DEDUP_REMOVED lines=9> */
.L_x_4696:
[----:B------:R-:W2:Y:S02]  /*4c60*/  LDG.E R2, desc[UR36][R4.64] ;  /* 0x0000002404027981 */ /* 0x000ea4000c1e1900 */
[----:B--2---:R-:W0:Y:S01]  /*4c70*/  I2F.F64 R2, R2 ;  /* 0x0000000200027312 */ /* 0x004e220000201c00 */
[----:B------:R-:W-:Y:S05]  /*4c80*/  BRA `(.L_x_4694) ;  /* 0x0000000c00407947 */ /* 0x000fea0003800000 */
.L_x_4695:
[----:B------:R-:W2:Y:S02]  /*4c90*/  LDG.E.U16 R2, desc[UR36][R4.64] ;  /* 0x0000002404027981 */ /* 0x000ea4000c1e1500 */
[----:B--2---:R-:W0:Y:S01]  /*4ca0*/  I2F.F64.S16 R2, R2 ;  /* 0x0000000200027312 */ /* 0x004e220000101c00 */
[----:B------:R-:W-:Y:S05]  /*4cb0*/  BRA `(.L_x_4694) ;  /* 0x0000000c00347947 */ /* 0x000fea0003800000 */
.L_x_4690:
        /* <DEDUP_REMOVED lines=10> */
.L_x_4698:
[----:B------:R-:W2:Y:S02]  /*4d60*/  LDG.E.U16 R0, desc[UR36][R4.64] ;  /* 0x0000002404007981 */ /* 0x000ea4000c1e1500 */
[----:B--2---:R-:W-:-:S05]  /*4d70*/  HADD2.F32 R0, -RZ, R0.H0_H0 ;  /* 0x20000000ff007230 */ /* 0x004fca0000004100 */
[----:B------:R-:W-:-:S04]  /*4d80*/  FMUL.FTZ R0, R0, 1 ;  /* 0x3f80000000007820 */ /* 0x000fc80000410000 */
[----:B------:R0:W1:Y:S01]  /*4d90*/  F2F.F64.F32 R2, R0 ;  /* 0x0000000000027310 */ /* 0x0000620000201800 */
[----:B------:R-:W-:Y:S05]  /*4da0*/  BRA `(.L_x_4694) ;  /* 0x0000000800f87947 */ /* 0x000fea0003800000 */
.L_x_4697:
        /* <DEDUP_REMOVED lines=10> */
.L_x_4700:
[----:B------:R-:W2:Y:S02]  /*4e50*/  LDG.E.U16 R4, desc[UR36][R4.64] ;  /* 0x0000002404047981 */ /* 0x000ea4000c1e1500 */
[----:B--2---:R-:W-:-:S05]  /*4e60*/  HADD2.F32 R0, -RZ, R4.H0_H0 ;  /* 0x20000004ff007230 */ /* 0x004fca0000004100 */
[----:B------:R-:W-:-:S04]  /*4e70*/  FMUL.FTZ R0, R0, 1 ;  /* 0x3f80000000007820 */ /* 0x000fc80000410000 */
[----:B------:R0:W1:Y:S01]  /*4e80*/  F2F.F64.F32 R2, R0 ;  /* 0x0000000000027310 */ /* 0x0000620000201800 */
[----:B------:R-:W-:Y:S05]  /*4e90*/  BRA `(.L_x_4694) ;  /* 0x0000000800bc7947 */ /* 0x000fea0003800000 */
.L_x_4699:
[----:B------:R0:W5:Y:S01]  /*4ea0*/  LDG.E.64 R2, desc[UR36][R4.64] ;  /* 0x0000002404027981 */ /* 0x000162000c1e1b00 */
[----:B------:R-:W-:Y:S05]  /*4eb0*/  BRA `(.L_x_4694) ;  /* 0x0000000800b47947 */ /* 0x000fea0003800000 */
.L_x_4689:
        /* <DEDUP_REMOVED lines=13> */
.L_x_4703:
[----:B------:R0:W5:Y:S01]  /*4f90*/  LDG.E.64 R2, desc[UR36][R4.64] ;  /* 0x0000002404027981 */ /* 0x000162000c1e1b00 */
[----:B------:R-:W-:Y:S05]  /*4fa0*/  BRA `(.L_x_4694) ;  /* 0x0000000800787947 */ /* 0x000fea0003800000 */
.L_x_4702:
        /* <DEDUP_REMOVED lines=28> */
.L_x_4705:
        /* <DEDUP_REMOVED lines=15> */
.L_x_4704:
[----:B------:R-:W2:Y:S02]  /*5260*/  LDG.E.U16 R0, desc[UR36][R4.64] ;  /* 0x0000002404007981 */ /* 0x000ea4000c1e1500 */
[----:B--2---:R-:W-:-:S04]  /*5270*/  IMAD.U32 R0, R0, 0x10000, RZ ;  /* 0x0001000000007824 */ /* 0x004fc800078e00ff */
[----:B------:R-:W-:-:S04]  /*5280*/  FMUL.FTZ R0, R0, 1 ;  /* 0x3f80000000007820 */ /* 0x000fc80000410000 */
[----:B------:R0:W1:Y:S01]  /*5290*/  F2F.F64.F32 R2, R0 ;  /* 0x0000000000027310 */ /* 0x0000620000201800 */
[----:B------:R-:W-:Y:S05]  /*52a0*/  BRA `(.L_x_4694) ;  /* 0x0000000400b87947 */ /* 0x000fea0003800000 */
.L_x_4701:
        /* <DEDUP_REMOVED lines=11> */
.L_x_4708:
        /* <DEDUP_REMOVED lines=21> */
.L_x_4712:
[----:B------:R-:W-:Y:S05]  /*54b0*/  BSYNC B1 ;  /* 0x0000000000017941 */ /* 0x000fea0003800000 */
.L_x_4711:
[----:B------:R-:W-:Y:S01]  /*54c0*/  LEA R3, R0, 0x3b800000, 0x17 ;  /* 0x3b80000000037811 */ /* 0x000fe200078eb8ff */
[----:B------:R-:W-:-:S05]  /*54d0*/  IMAD.SHL.U32 R0, R2, 0x100000, RZ ;  /* 0x0010000002007824 */ /* 0x000fca00078e00ff */
[----:B------:R-:W-:-:S07]  /*54e0*/  LOP3.LUT R0, R3, R0, R4, 0xfe, !PT ;  /* 0x0000000003007212 */ /* 0x000fce00078efe04 */
.L_x_4710:
[----:B------:R-:W-:Y:S05]  /*54f0*/  BSYNC B0 ;  /* 0x0000000000007941 */ /* 0x000fea0003800000 */
.L_x_4709:
[----:B------:R-:W-:-:S04]  /*5500*/  FMUL.FTZ R0, R0, 1 ;  /* 0x3f80000000007820 */ /* 0x000fc80000410000 */
[----:B------:R1:W2:Y:S01]  /*5510*/  F2F.F64.F32 R2, R0 ;  /* 0x0000000000027310 */ /* 0x0002a20000201800 */
[----:B------:R-:W-:Y:S05]  /*5520*/  BRA `(.L_x_4694) ;  /* 0x0000000400187947 */ /* 0x000fea0003800000 */
.L_x_4707:
        /* <DEDUP_REMOVED lines=21> */
.L_x_4716:
[----:B------:R-:W-:Y:S05]  /*5680*/  BSYNC B1 ;  /* 0x0000000000017941 */ /* 0x000fea0003800000 */
.L_x_4715:
[----:B------:R-:W-:Y:S01]  /*5690*/  LEA R3, R0, 0x37800000, 0x17 ;  /* 0x3780000000037811 */ /* 0x000fe200078eb8ff */
[----:B------:R-:W-:-:S05]  /*56a0*/  IMAD.SHL.U32 R0, R2, 0x200000, RZ ;  /* 0x0020000002007824 */ /* 0x000fca00078e00ff */
[----:B------:R-:W-:-:S07]  /*56b0*/  LOP3.LUT R0, R3, R0, R4, 0xfe, !PT ;  /* 0x0000000003007212 */ /* 0x000fce00078efe04 */
.L_x_4714:
[----:B------:R-:W-:Y:S05]  /*56c0*/  BSYNC B0 ;  /* 0x0000000000007941 */ /* 0x000fea0003800000 */
.L_x_4713:
[----:B------:R-:W-:-:S04]  /*56d0*/  FMUL.FTZ R0, R0, 1 ;  /* 0x3f80000000007820 */ /* 0x000fc80000410000 */
[----:B------:R3:W4:Y:S01]  /*56e0*/  F2F.F64.F32 R2, R0 ;  /* 0x0000000000027310 */ /* 0x0007220000201800 */
[----:B------:R-:W-:Y:S05]  /*56f0*/  BRA `(.L_x_4694) ;  /* 0x0000000000a47947 */ /* 0x000fea0003800000 */
.L_x_4706:
        /* <DEDUP_REMOVED lines=14> */
.L_x_4720:
[----:B------:R-:W-:Y:S05]  /*57e0*/  BSYNC B0 ;  /* 0x0000000000007941 */ /* 0x000fea0003800000 */
.L_x_4719:
[----:B------:R-:W-:-:S04]  /*57f0*/  FMUL.FTZ R0, R0, 1 ;  /* 0x3f80000000007820 */ /* 0x000fc80000410000 */
[----:B------:R0:W1:Y:S01]  /*5800*/  F2F.F64.F32 R2, R0 ;  /* 0x0000000000027310 */ /* 0x0000620000201800 */
[----:B------:R-:W-:Y:S05]  /*5810*/  BRA `(.L_x_4694) ;  /* 0x00000000005c7947 */ /* 0x000fea0003800000 */
.L_x_4693:
        /* <DEDUP_REMOVED lines=16> */
.L_x_4721:
[----:B------:R-:W-:Y:S01]  /*5920*/  CS2R R2, SRZ ;  /* 0x0000000000027805 */ /* 0x000fe2000001ff00 */
[----:B------:R-:W-:Y:S06]  /*5930*/  BRA `(.L_x_4694) ;  /* 0x0000000000147947 */ /* 0x000fec0003800000 */
.L_x_4718:
[----:B------:R-:W2:Y:S02]  /*5940*/  LDG.E.64 R2, desc[UR36][R4.64] ;  /* 0x0000002404027981 */ /* 0x000ea4000c1e1b00 */
[----:B--2---:R-:W0:Y:S01]  /*5950*/  I2F.F64.U64 R2, R2 ;  /* 0x0000000200027312 */ /* 0x004e220000301800 */
[----:B------:R-:W-:Y:S05]  /*5960*/  BRA `(.L_x_4694) ;  /* 0x0000000000087947 */ /* 0x000fea0003800000 */
.L_x_4717:
[----:B------:R-:W2:Y:S02]  /*5970*/  LDG.E R2, desc[UR36][R4.64] ;  /* 0x0000002404027981 */ /* 0x000ea4000c1e1900 */
[----:B--2---:R-:W0:Y:S02]  /*5980*/  I2F.F64.U32 R2, R2 ;  /* 0x0000000200027312 */ /* 0x004e240000201800 */
.L_x_4694:
        /* <DEDUP_REMOVED lines=62> */
.L_x_4725:
[----:B------:R-:W0:Y:S02]  /*5d70*/  F2I.S64.F64.TRUNC R4, R4 ;  /* 0x0000000400047311 */ /* 0x000e24000030d900 */
[----:B0-----:R-:W-:-:S05]  /*5d80*/  IMAD.MOV.U32 R3, RZ, RZ, R4 ;  /* 0x000000ffff037224 */ /* 0x001fca00078e0004 */
[----:B------:R0:W-:Y:S01]  /*5d90*/  STG.E.U8 desc[UR36][R16.64], R3 ;  /* 0x0000000310007986 */ /* 0x0001e2000c101124 */
[----:B------:R-:W-:Y:S05]  /*5da0*/  BRA `(.L_x_4727) ;  /* 0x0000000c00f87947 */ /* 0x000fea0003800000 */
.L_x_4724:
        /* <DEDUP_REMOVED lines=9> */
.L_x_4729:
[----:B------:R-:W0:Y:S02]  /*5e40*/  F2I.F64.TRUNC R5, R4 ;  /* 0x0000000400057311 */ /* 0x000e24000030d100 */
[----:B0-----:R0:W-:Y:S01]  /*5e50*/  STG.E desc[UR36][R16.64], R5 ;  /* 0x0000000510007986 */ /* 0x0011e2000c101924 */
[----:B------:R-:W-:Y:S05]  /*5e60*/  BRA `(.L_x_4727) ;  /* 0x0000000c00c87947 */ /* 0x000fea0003800000 */
.L_x_4728:
[----:B------:R-:W0:Y:S02]  /*5e70*/  F2I.F64.TRUNC R5, R4 ;  /* 0x0000000400057311 */ /* 0x000e24000030d100 */
[----:B0-----:R0:W-:Y:S01]  /*5e80*/  STG.E.U16 desc[UR36][R16.64], R5 ;  /* 0x0000000510007986 */ /* 0x0011e2000c101524 */
[----:B------:R-:W-:Y:S05]  /*5e90*/  BRA `(.L_x_4727) ;  /* 0x0000000c00bc7947 */ /* 0x000fea0003800000 */
.L_x_4723:
        /* <DEDUP_REMOVED lines=13> */
.L_x_4731:
        /* <DEDUP_REMOVED lines=8> */
.L_x_4730:
        /* <DEDUP_REMOVED lines=14> */
.L_x_4733:
        /* <DEDUP_REMOVED lines=9> */
.L_x_4732:
[----:B------:R0:W-:Y:S01]  /*6160*/  STG.E.64 desc[UR36][R16.64], R4 ;  /* 0x0000000410007986 */ /* 0x0001e2000c101b24 */
[----:B------:R-:W-:Y:S05]  /*6170*/  BRA `(.L_x_4727) ;  /* 0x0000000c00047947 */ /* 0x000fea0003800000 */
.L_x_4722:
        /* <DEDUP_REMOVED lines=12> */
.L_x_4736:
[----:B------:R-:W-:-:S05]  /*6240*/  CS2R R6, SRZ ;  /* 0x0000000000067805 */ /* 0x000fca000001ff00 */
[----:B------:R0:W-:Y:S01]  /*6250*/  STG.E.128 desc[UR36][R16.64], R4 ;  /* 0x0000000410007986 */ /* 0x0001e2000c101d24 */
[----:B------:R-:W-:Y:S05]  /*6260*/  BRA `(.L_x_4727) ;  /* 0x0000000800c87947 */ /* 0x000fea0003800000 */
.L_x_4735:
        /* <DEDUP_REMOVED lines=25> */
.L_x_4740:
[----:B------:R-:W-:Y:S05]  /*6400*/  BSYNC B0 ;  /* 0x0000000000007941 */ /* 0x000fea0003800000 */
.L_x_4739:
[----:B------:R-:W-:-:S05]  /*6410*/  LOP3.LUT R3, R0, R3, RZ, 0xfc, !PT ;  /* 0x0000000300037212 */ /* 0x000fca00078efcff */
[----:B------:R0:W-:Y:S01]  /*6420*/  STG.E.U8 desc[UR36][R16.64], R3 ;  /* 0x0000000310007986 */ /* 0x0001e2000c101124 */
[----:B------:R-:W-:Y:S05]  /*6430*/  BRA `(.L_x_4727) ;  /* 0x0000000800547947 */ /* 0x000fea0003800000 */
.L_x_4738:
        /* <DEDUP_REMOVED lines=17> */
.L_x_4742:
[----:B------:R-:W-:Y:S01]  /*6550*/  IMAD.MOV.U32 R0, RZ, RZ, 0x7f ;  /* 0x0000007fff007424 */ /* 0x000fe200078e00ff */
[----:B------:R-:W-:-:S04]  /*6560*/  ISETP.GT.U32.AND P0, PT, R2, 0x7f800000, PT ;  /* 0x7f8000000200780c */ /* 0x000fc80003f04070 */
[----:B------:R-:W-:-:S09]  /*6570*/  SEL R0, R0, 0x7c, P0 ;  /* 0x0000007c00007807 */ /* 0x000fd20000000000 */
.L_x_4743:
[----:B------:R-:W-:Y:S05]  /*6580*/  BSYNC B0 ;  /* 0x0000000000007941 */ /* 0x000fea0003800000 */
.L_x_4741:
[----:B------:R-:W-:-:S04]  /*6590*/  LOP3.LUT R2, R3, 0x80000000, RZ, 0xc0, !PT ;  /* 0x8000000003027812 */ /* 0x000fc800078ec0ff */
[----:B------:R-:W-:-:S04]  /*65a0*/  SHF.R.U32.HI R3, RZ, 0x18, R2 ;  /* 0x00000018ff037819 */ /* 0x000fc80000011602 */
[----:B------:R-:W-:-:S05]  /*65b0*/  LOP3.LUT R3, R0, R3, RZ, 0xfc, !PT ;  /* 0x0000000300037212 */ /* 0x000fca00078efcff */
[----:B------:R0:W-:Y:S01]  /*65c0*/  STG.E.U8 desc[UR36][R16.64], R3 ;  /* 0x0000000310007986 */ /* 0x0001e2000c101124 */
[----:B------:R-:W-:Y:S05]  /*65d0*/  BRA `(.L_x_4727) ;  /* 0x0000000400ec7947 */ /* 0x000fea0003800000 */
.L_x_4737:
        /* <DEDUP_REMOVED lines=8> */
.L_x_4734:
        /* <DEDUP_REMOVED lines=11> */
.L_x_4746:
        /* <DEDUP_REMOVED lines=21> */
.L_x_4749:
[----:B------:R-:W-:-:S04]  /*6860*/  LOP3.LUT R2, R3, 0x80000000, RZ, 0xc0, !PT ;  /* 0x8000000003027812 */ /* 0x000fc800078ec0ff */
[----:B------:R-:W-:-:S04]  /*6870*/  SHF.R.U32.HI R3, RZ, 0x18, R2 ;  /* 0x00000018ff037819 */ /* 0x000fc80000011602 */
[----:B------:R-:W-:-:S04]  /*6880*/  LOP3.LUT R0, R0, R3, RZ, 0xfc, !PT ;  /* 0x0000000300007212 */ /* 0x000fc800078efcff */
[----:B------:R-:W-:-:S07]  /*6890*/  PRMT R8, R0, 0x7610, R8 ;  /* 0x0000761000087816 */ /* 0x000fce0000000008 */
.L_x_4748:
[----:B------:R-:W-:Y:S05]  /*68a0*/  BSYNC B0 ;  /* 0x0000000000007941 */ /* 0x000fea0003800000 */
.L_x_4747:
[----:B------:R3:W-:Y:S01]  /*68b0*/  STG.E.U8 desc[UR36][R16.64], R8 ;  /* 0x0000000810007986 */ /* 0x0007e2000c101124 */
[----:B------:R-:W-:Y:S05]  /*68c0*/  BRA `(.L_x_4727) ;  /* 0x0000000400307947 */ /* 0x000fea0003800000 */
.L_x_4745:
        /* <DEDUP_REMOVED lines=21> */
.L_x_4752:
[----:B------:R-:W-:-:S04]  /*6a20*/  LOP3.LUT R2, R3, 0x80000000, RZ, 0xc0, !PT ;  /* 0x8000000003027812 */ /* 0x000fc800078ec0ff */
[----:B------:R-:W-:-:S04]  /*6a30*/  SHF.R.U32.HI R3, RZ, 0x18, R2 ;  /* 0x00000018ff037819 */ /* 0x000fc80000011602 */
[----:B------:R-:W-:-:S04]  /*6a40*/  LOP3.LUT R0, R0, R3, RZ, 0xfc, !PT ;  /* 0x0000000300007212 */ /* 0x000fc800078efcff */
[----:B------:R-:W-:-:S07]  /*6a50*/  PRMT R8, R0, 0x7610, R8 ;  /* 0x0000761000087816 */ /* 0x000fce0000000008 */
.L_x_4751:
[----:B------:R-:W-:Y:S05]  /*6a60*/  BSYNC B0 ;  /* 0x0000000000007941 */ /* 0x000fea0003800000 */
.L_x_4750:
[----:B------:R0:W-:Y:S01]  /*6a70*/  STG.E.U8 desc[UR36][R16.64], R8 ;  /* 0x0000000810007986 */ /* 0x0001e2000c101124 */
[----:B------:R-:W-:Y:S05]  /*6a80*/  BRA `(.L_x_4727) ;  /* 0x0000000000c07947 */ /* 0x000fea0003800000 */
.L_x_4744:
        /* <DEDUP_REMOVED lines=26> */
.L_x_4726:
        /* <DEDUP_REMOVED lines=16> */
.L_x_4755:
[----:B------:R-:W-:Y:S05]  /*6d30*/  BRA `(.L_x_4727) ;  /* 0x0000000000147947 */ /* 0x000fea0003800000 */
.L_x_4754:
[----:B------:R-:W0:Y:S02]  /*6d40*/  F2I.U64.F64.TRUNC R4, R4 ;  /* 0x0000000400047311 */ /* 0x000e24000030d800 */
[----:B0-----:R2:W-:Y:S01]  /*6d50*/  STG.E.64 desc[UR36][R16.64], R4 ;  /* 0x0000000410007986 */ /* 0x0015e2000c101b24 */
[----:B------:R-:W-:Y:S05]  /*6d60*/  BRA `(.L_x_4727) ;  /* 0x0000000000087947 */ /* 0x000fea0003800000 */
.L_x_4753:
[----:B------:R-:W0:Y:S02]  /*6d70*/  F2I.U32.F64.TRUNC R5, R4 ;  /* 0x0000000400057311 */ /* 0x000e24000030d000 */
[----:B0-----:R0:W-:Y:S02]  /*6d80*/  STG.E desc[UR36][R16.64], R5 ;  /* 0x0000000510007986 */ /* 0x0011e4000c101924 */
.L_x_4727:
[----:B------:R-:W-:-:S07]  /*6d90*/  VIADD R19, R19, 0x80 ;  /* 0x0000008013137836 */ /* 0x000fce0000000000 */
.L_x_4687:
[----:B------:R-:W-:Y:S05]  /*6da0*/  BSYNC B6 ;  /* 0x0000000000067941 */ /* 0x000fea0003800000 */
.L_x_4686:
[----:B------:R-:W-:Y:S01]  /*6db0*/  ULDC UR4, c[0x0][0x210] ;  /* 0x0000840000047ab9 */ /* 0x000fe20000000800 */
[----:B------:R-:W-:Y:S01]  /*6dc0*/  BSSY B6, `(.L_x_4756) ;  /* 0x0000367000067945 */ /* 0x000fe20003800000 */
[----:B------:R-:W-:-:S13]  /*6dd0*/  ISETP.GE.AND P0, PT, R19, UR4, PT ;  /* 0x0000000413007c0c */ /* 0x000fda000bf06270 */
[----:B------:R-:W-:Y:S05]  /*6de0*/  @P0 BRA `(.L_x_4757) ;  /* 0x0000003400900947 */ /* 0x000fea0003800000 */
[----:B0-----:R-:W0:Y:S01]  /*6df0*/  LDC R6, c[0x0][0x218] ;  /* 0x00008600ff067b82 */ /* 0x001e220000000800 */
[----:B------:R-:W-:Y:S01]  /*6e00*/  HFMA2.MMA R0, -RZ, RZ, 0, 0 ;  /* 0x00000000ff007435 */ /* 0x000fe200000001ff */
        /* <DEDUP_REMOVED lines=301> */
.L_x_4758:
        /* <DEDUP_REMOVED lines=21> */
.L_x_4762:
[----:B------:R-:W2:Y:S02]  /*8230*/  LDG.E.U8 R2, desc[UR36][R4.64] ;  /* 0x0000002404027981 */ /* 0x000ea4000c1e1100 */
[----:B--2---:R-:W0:Y:S01]  /*8240*/  I2F.F64.U16 R2, R2 ;  /* 0x0000000200027312 */ /* 0x004e220000101800 */
[----:B------:R-:W-:Y:S05]  /*8250*/  BRA `(.L_x_4764) ;  /* 0x0000000c00707947 */ /* 0x000fea0003800000 */
.L_x_4761:
        /* <DEDUP_REMOVED lines=9> */
.L_x_4766:
[----:B------:R-:W2:Y:S02]  /*82f0*/  LDG.E R2, desc[UR36][R4.64] ;  /* 0x0000002404027981 */ /* 0x000ea4000c1e1900 */
[----:B--2---:R-:W0:Y:S01]  /*8300*/  I2F.F64 R2, R2 ;  /* 0x0000000200027312 */ /* 0x004e220000201c00 */
[----:B------:R-:W-:Y:S05]  /*8310*/  BRA `(.L_x_4764) ;  /* 0x0000000c00407947 */ /* 0x000fea0003800000 */
.L_x_4765:
[----:B------:R-:W2:Y:S02]  /*8320*/  LDG.E.U16 R2, desc[UR36][R4.64] ;  /* 0x0000002404027981 */ /* 0x000ea4000c1e1500 */
[----:B--2---:R-:W0:Y:S01]  /*8330*/  I2F.F64.S16 R2, R2 ;  /* 0x0000000200027312 */ /* 0x004e220000101c00 */
[----:B------:R-:W-:Y:S05]  /*8340*/  BRA `(.L_x_4764) ;  /* 0x0000000c00347947 */ /* 0x000fea0003800000 */
.L_x_4760:
        /* <DEDUP_REMOVED lines=10> */
.L_x_4768:
[----:B------:R-:W2:Y:S02]  /*83f0*/  LDG.E.U16 R0, desc[UR36][R4.64] ;  /* 0x0000002404007981 */ /* 0x000ea4000c1e1500 */
[----:B--2---:R-:W-:-:S05]  /*8400*/  HADD2.F32 R0, -RZ, R0.H0_H0 ;  /* 0x20000000ff007230 */ /* 0x004fca0000004100 */
[----:B------:R-:W-:-:S04]  /*8410*/  FMUL.FTZ R0, R0, 1 ;  /* 0x3f80000000007820 */ /* 0x000fc80000410000 */
[----:B------:R0:W1:Y:S01]  /*8420*/  F2F.F64.F32 R2, R0 ;  /* 0x0000000000027310 */ /* 0x0000620000201800 */
[----:B------:R-:W-:Y:S05]  /*8430*/  BRA `(.L_x_4764) ;  /* 0x0000000800f87947 */ /* 0x000fea0003800000 */
.L_x_4767:
        /* <DEDUP_REMOVED lines=10> */
.L_x_4770:
[----:B------:R-:W2:Y:S02]  /*84e0*/  LDG.E.U16 R4, desc[UR36][R4.64] ;  /* 0x0000002404047981 */ /* 0x000ea4000c1e1500 */
[----:B--2---:R-:W-:-:S05]  /*84f0*/  HADD2.F32 R0, -RZ, R4.H0_H0 ;  /* 0x20000004ff007230 */ /* 0x004fca0000004100 */
[----:B------:R-:W-:-:S04]  /*8500*/  FMUL.FTZ R0, R0, 1 ;  /* 0x3f80000000007820 */ /* 0x000fc80000410000 */
[----:B------:R0:W1:Y:S01]  /*8510*/  F2F.F64.F32 R2, R0 ;  /* 0x0000000000027310 */ /* 0x0000620000201800 */
[----:B------:R-:W-:Y:S05]  /*8520*/  BRA `(.L_x_4764) ;  /* 0x0000000800bc7947 */ /* 0x000fea0003800000 */
.L_x_4769:
[----:B------:R0:W5:Y:S01]  /*8530*/  LDG.E.64 R2, desc[UR36][R4.64] ;  /* 0x0000002404027981 */ /* 0x000162000c1e1b00 */
[----:B------:R-:W-:Y:S05]  /*8540*/  BRA `(.L_x_4764) ;  /* 0x0000000800b47947 */ /* 0x000fea0003800000 */
.L_x_4759:
        /* <DEDUP_REMOVED lines=13> */
.L_x_4773:
[----:B------:R0:W5:Y:S01]  /*8620*/  LDG.E.64 R2, desc[UR36][R4.64] ;  /* 0x0000002404027981 */ /* 0x000162000c1e1b00 */
[----:B------:R-:W-:Y:S05]  /*8630*/  BRA `(.L_x_4764) ;  /* 0x0000000800787947 */ /* 0x000fea0003800000 */
.L_x_4772:
        /* <DEDUP_REMOVED lines=28> */
.L_x_4775:
[----:B------:R-:W2:Y:S02]  /*8800*/  LDG.E.U8 R3, desc[UR36][R4.64] ;  /* 0x0000002404037981 */ /* 0x000ea4000c1e1100 */
[----:B--2---:R-:W-:-:S04]  /*8810*/  SHF.L.U32 R0, R3, 0x19, RZ ;  /* 0x0000001903007819 */ /* 0x004fc800000006ff */
        /* <DEDUP_REMOVED lines=13> */
.L_x_4774:
[----:B------:R-:W2:Y:S02]  /*88f0*/  LDG.E.U16 R0, desc[UR36][R4.64] ;  /* 0x0000002404007981 */ /* 0x000ea4000c1e1500 */
[----:B--2---:R-:W-:-:S04]  /*8900*/  IMAD.U32 R0, R0, 0x10000, RZ ;  /* 0x0001000000007824 */ /* 0x004fc800078e00ff */
[----:B------:R-:W-:-:S04]  /*8910*/  FMUL.FTZ R0, R0, 1 ;  /* 0x3f80000000007820 */ /* 0x000fc80000410000 */
[----:B------:R0:W1:Y:S01]  /*8920*/  F2F.F64.F32 R2, R0 ;  /* 0x0000000000027310 */ /* 0x0000620000201800 */
[----:B------:R-:W-:Y:S05]  /*8930*/  BRA `(.L_x_4764) ;  /* 0x0000000400b87947 */ /* 0x000fea0003800000 */
.L_x_4771:
        /* <DEDUP_REMOVED lines=11> */
.L_x_4778:
        /* <DEDUP_REMOVED lines=21> */
.L_x_4782:
[----:B------:R-:W-:Y:S05]  /*8b40*/  BSYNC B1 ;  /* 0x0000000000017941 */ /* 0x000fea0003800000 */
.L_x_4781:
[----:B------:R-:W-:Y:S01]  /*8b50*/  LEA R3, R0, 0x3b800000, 0x17 ;  /* 0x3b80000000037811 */ /* 0x000fe200078eb8ff */
[----:B------:R-:W-:-:S05]  /*8b60*/  IMAD.SHL.U32 R0, R2, 0x100000, RZ ;  /* 0x0010000002007824 */ /* 0x000fca00078e00ff */
[----:B------:R-:W-:-:S07]  /*8b70*/  LOP3.LUT R0, R3, R0, R4, 0xfe, !PT ;  /* 0x0000000003007212 */ /* 0x000fce00078efe04 */
.L_x_4780:
[----:B------:R-:W-:Y:S05]  /*8b80*/  BSYNC B0 ;  /* 0x0000000000007941 */ /* 0x000fea0003800000 */
.L_x_4779:
[----:B------:R-:W-:-:S04]  /*8b90*/  FMUL.FTZ R0, R0, 1 ;  /* 0x3f80000000007820 */ /* 0x000fc80000410000 */
[----:B------:R1:W2:Y:S01]  /*8ba0*/  F2F.F64.F32 R2, R0 ;  /* 0x0000000000027310 */ /* 0x0002a20000201800 */
[----:B------:R-:W-:Y:S05]  /*8bb0*/  BRA `(.L_x_4764) ;  /* 0x0000000400187947 */ /* 0x000fea0003800000 */
.L_x_4777:
        /* <DEDUP_REMOVED lines=21> */
.L_x_4786:
[----:B------:R-:W-:Y:S05]  /*8d10*/  BSYNC B1 ;  /* 0x0000000000017941 */ /* 0x000fea0003800000 */
.L_x_4785:
[----:B------:R-:W-:Y:S01]  /*8d20*/  LEA R3, R0, 0x37800000, 0x17 ;  /* 0x3780000000037811 */ /* 0x000fe200078eb8ff */
[----:B------:R-:W-:-:S05]  /*8d30*/  IMAD.SHL.U32 R0, R2, 0x200000, RZ ;  /* 0x0020000002007824 */ /* 0x000fca00078e00ff */
[----:B------:R-:W-:-:S07]  /*8d40*/  LOP3.LUT R0, R3, R0, R4, 0xfe, !PT ;  /* 0x0000000003007212 */ /* 0x000fce00078efe04 */
.L_x_4784:
[----:B------:R-:W-:Y:S05]  /*8d50*/  BSYNC B0 ;  /* 0x0000000000007941 */ /* 0x000fea0003800000 */
.L_x_4783:
[----:B------:R-:W-:-:S04]  /*8d60*/  FMUL.FTZ R0, R0, 1 ;  /* 0x3f80000000007820 */ /* 0x000fc80000410000 */
[----:B------:R3:W4:Y:S01]  /*8d70*/  F2F.F64.F32 R2, R0 ;  /* 0x0000000000027310 */ /* 0x0007220000201800 */
[----:B------:R-:W-:Y:S05]  /*8d80*/  BRA `(.L_x_4764) ;  /* 0x0000000000a47947 */ /* 0x000fea0003800000 */
.L_x_4776:
        /* <DEDUP_REMOVED lines=14> */
.L_x_4790:
[----:B------:R-:W-:Y:S05]  /*8e70*/  BSYNC B0 ;  /* 0x0000000000007941 */ /* 0x000fea0003800000 */
.L_x_4789:
[----:B------:R-:W-:-:S04]  /*8e80*/  FMUL.FTZ R0, R0, 1 ;  /* 0x3f80000000007820 */ /* 0x000fc80000410000 */
[----:B------:R0:W1:Y:S01]  /*8e90*/  F2F.F64.F32 R2, R0 ;  /* 0x0000000000027310 */ /* 0x0000620000201800 */
[----:B------:R-:W-:Y:S05]  /*8ea0*/  BRA `(.L_x_4764) ;  /* 0x00000000005c7947 */ /* 0x000fea0003800000 */
.L_x_4763:
        /* <DEDUP_REMOVED lines=16> */
.L_x_4791:
[----:B------:R-:W-:Y:S01]  /*8fb0*/  CS2R R2, SRZ ;  /* 0x0000000000027805 */ /* 0x000fe2000001ff00 */
[----:B------:R-:W-:Y:S06]  /*8fc0*/  BRA `(.L_x_4764) ;  /* 0x0000000000147947 */ /* 0x000fec0003800000 */
.L_x_4788:
[----:B------:R-:W2:Y:S02]  /*8fd0*/  LDG.E.64 R2, desc[UR36][R4.64] ;  /* 0x0000002404027981 */ /* 0x000ea4000c1e1b00 */
[----:B--2---:R-:W0:Y:S01]  /*8fe0*/  I2F.F64.U64 R2, R2 ;  /* 0x0000000200027312 */ /* 0x004e220000301800 */
[----:B------:R-:W-:Y:S05]  /*8ff0*/  BRA `(.L_x_4764) ;  /* 0x0000000000087947 */ /* 0x000fea0003800000 */
.L_x_4787:
[----:B------:R-:W2:Y:S02]  /*9000*/  LDG.E R2, desc[UR36][R4.64] ;  /* 0x0000002404027981 */ /* 0x000ea4000c1e1900 */
[----:B--2---:R-:W0:Y:S02]  /*9010*/  I2F.F64.U32 R2, R2 ;  /* 0x0000000200027312 */ /* 0x004e240000201800 */
.L_x_4764:
        /* <DEDUP_REMOVED lines=25> */
[----:B------:R-:W-:-:S05]  /*91b0*/  IMAD.MOV.U32 R8, RZ, RZ, R7 ;  /* 0x000000ffff087224 */ /* 0x000fca00078e0007 */
[----:B------:R-:W-:Y:S02]  /*91c0*/  FSEL R11, R8, UR6, P0 ;  /* 0x00000006080b7c08 */ /* 0x000fe40008000000 */
[----:B------:R-:W-:-:S04]  /*91d0*/  MOV R8, R6 ;  /* 0x0000000600087202 */ /* 0x000fc80000000f00 */
        /* <DEDUP_REMOVED lines=34> */
.L_x_4795:
[----:B------:R-:W0:Y:S02]  /*9400*/  F2I.S64.F64.TRUNC R4, R4 ;  /* 0x0000000400047311 */ /* 0x000e24000030d900 */
[----:B0-----:R-:W-:-:S05]  /*9410*/  IMAD.MOV.U32 R3, RZ, RZ, R4 ;  /* 0x000000ffff037224 */ /* 0x001fca00078e0004 */
[----:B------:R3:W-:Y:S01]  /*9420*/  STG.E.U8 desc[UR36][R16.64], R3 ;  /* 0x0000000310007986 */ /* 0x0007e2000c101124 */
[----:B------:R-:W-:Y:S05]  /*9430*/  BRA `(.L_x_4797) ;  /* 0x0000000c00f87947 */ /* 0x000fea0003800000 */
.L_x_4794:
        /* <DEDUP_REMOVED lines=9> */
.L_x_4799:
[----:B------:R-:W0:Y:S02]  /*94d0*/  F2I.F64.TRUNC R5, R4 ;  /* 0x0000000400057311 */ /* 0x000e24000030d100 */
[----:B0-----:R2:W-:Y:S01]  /*94e0*/  STG.E desc[UR36][R16.64], R5 ;  /* 0x0000000510007986 */ /* 0x0015e2000c101924 */
[----:B------:R-:W-:Y:S05]  /*94f0*/  BRA `(.L_x_4797) ;  /* 0x0000000c00c87947 */ /* 0x000fea0003800000 */
.L_x_4798:
[----:B------:R-:W0:Y:S02]  /*9500*/  F2I.F64.TRUNC R5, R4 ;  /* 0x0000000400057311 */ /* 0x000e24000030d100 */
[----:B0-----:R0:W-:Y:S01]  /*9510*/  STG.E.U16 desc[UR36][R16.64], R5 ;  /* 0x0000000510007986 */ /* 0x0011e2000c101524 */
[----:B------:R-:W-:Y:S05]  /*9520*/  BRA `(.L_x_4797) ;  /* 0x0000000c00bc7947 */ /* 0x000fea0003800000 */
.L_x_4793:
        /* <DEDUP_REMOVED lines=13> */
.L_x_4801:
        /* <DEDUP_REMOVED lines=8> */
.L_x_4800:
        /* <DEDUP_REMOVED lines=14> */
.L_x_4803:
        /* <DEDUP_REMOVED lines=9> */
.L_x_4802:
[----:B------:R0:W-:Y:S01]  /*97f0*/  STG.E.64 desc[UR36][R16.64], R4 ;  /* 0x0000000410007986 */ /* 0x0001e2000c101b24 */
[----:B------:R-:W-:Y:S05]  /*9800*/  BRA `(.L_x_4797) ;  /* 0x0000000c00047947 */ /* 0x000fea0003800000 */
.L_x_4792:
        /* <DEDUP_REMOVED lines=12> */
.L_x_4806:
[----:B------:R-:W-:-:S05]  /*98d0*/  CS2R R6, SRZ ;  /* 0x0000000000067805 */ /* 0x000fca000001ff00 */
[----:B------:R0:W-:Y:S01]  /*98e0*/  STG.E.128 desc[UR36][R16.64], R4 ;  /* 0x0000000410007986 */ /* 0x0001e2000c101d24 */
[----:B------:R-:W-:Y:S05]  /*98f0*/  BRA `(.L_x_4797) ;  /* 0x0000000800c87947 */ /* 0x000fea0003800000 */
.L_x_4805:
        /* <DEDUP_REMOVED lines=25> */
.L_x_4810:
[----:B------:R-:W-:Y:S05]  /*9a90*/  BSYNC B0 ;  /* 0x0000000000007941 */ /* 0x000fea0003800000 */
.L_x_4809:
[----:B------:R-:W-:-:S05]  /*9aa0*/  LOP3.LUT R3, R0, R3, RZ, 0xfc, !PT ;  /* 0x0000000300037212 */ /* 0x000fca00078efcff */
[----:B------:R0:W-:Y:S01]  /*9ab0*/  STG.E.U8 desc[UR36][R16.64], R3 ;  /* 0x0000000310007986 */ /* 0x0001e2000c101124 */
[----:B------:R-:W-:Y:S05]  /*9ac0*/  BRA `(.L_x_4797) ;  /* 0x0000000800547947 */ /* 0x000fea0003800000 */
.L_x_4808:
        /* <DEDUP_REMOVED lines=17> */
.L_x_4812:
[----:B------:R-:W-:Y:S01]  /*9be0*/  IMAD.MOV.U32 R0, RZ, RZ, 0x7f ;  /* 0x0000007fff007424 */ /* 0x000fe200078e00ff */
[----:B------:R-:W-:-:S04]  /*9bf0*/  ISETP.GT.U32.AND P0, PT, R2, 0x7f800000, PT ;  /* 0x7f8000000200780c */ /* 0x000fc80003f04070 */
[----:B------:R-:W-:-:S09]  /*9c00*/  SEL R0, R0, 0x7c, P0 ;  /* 0x0000007c00007807 */ /* 0x000fd20000000000 */
.L_x_4813:
[----:B------:R-:W-:Y:S05]  /*9c10*/  BSYNC B0 ;  /* 0x0000000000007941 */ /* 0x000fea0003800000 */
.L_x_4811:
[----:B------:R-:W-:-:S04]  /*9c20*/  LOP3.LUT R2, R3, 0x80000000, RZ, 0xc0, !PT ;  /* 0x8000000003027812 */ /* 0x000fc800078ec0ff */
[----:B------:R-:W-:-:S04]  /*9c30*/  SHF.R.U32.HI R3, RZ, 0x18, R2 ;  /* 0x00000018ff037819 */ /* 0x000fc80000011602 */
[----:B------:R-:W-:-:S05]  /*9c40*/  LOP3.LUT R3, R0, R3, RZ, 0xfc, !PT ;  /* 0x0000000300037212 */ /* 0x000fca00078efcff */
[----:B------:R0:W-:Y:S01]  /*9c50*/  STG.E.U8 desc[UR36][R16.64], R3 ;  /* 0x0000000310007986 */ /* 0x0001e2000c101124 */
[----:B------:R-:W-:Y:S05]  /*9c60*/  BRA `(.L_x_4797) ;  /* 0x0000000400ec7947 */ /* 0x000fea0003800000 */
.L_x_4807:
        /* <DEDUP_REMOVED lines=8> */
.L_x_4804:
        /* <DEDUP_REMOVED lines=11> */
.L_x_4816:
        /* <DEDUP_REMOVED lines=21> */
.L_x_4819:
[----:B------:R-:W-:-:S04]  /*9ef0*/  LOP3.LUT R2, R3, 0x80000000, RZ, 0xc0, !PT ;  /* 0x8000000003027812 */ /* 0x000fc800078ec0ff */
[----:B------:R-:W-:-:S04]  /*9f00*/  SHF.R.U32.HI R3, RZ, 0x18, R2 ;  /* 0x00000018ff037819 */ /* 0x000fc80000011602 */
[----:B------:R-:W-:-:S04]  /*9f10*/  LOP3.LUT R0, R0, R3, RZ, 0xfc, !PT ;  /* 0x0000000300007212 */ /* 0x000fc800078efcff */
[----:B------:R-:W-:-:S07]  /*9f20*/  PRMT R8, R0, 0x7610, R8 ;  /* 0x0000761000087816 */ /* 0x000fce0000000008 */
.L_x_4818:
[----:B------:R-:W-:Y:S05]  /*9f30*/  BSYNC B0 ;  /* 0x0000000000007941 */ /* 0x000fea0003800000 */
.L_x_4817:
[----:B------:R0:W-:Y:S01]  /*9f40*/  STG.E.U8 desc[UR36][R16.64], R8 ;  /* 0x0000000810007986 */ /* 0x0001e2000c101124 */
[----:B------:R-:W-:Y:S05]  /*9f50*/  BRA `(.L_x_4797) ;  /* 0x0000000400307947 */ /* 0x000fea0003800000 */
.L_x_4815:
        /* <DEDUP_REMOVED lines=21> */
.L_x_4822:
[----:B------:R-:W-:-:S04]  /*a0b0*/  LOP3.LUT R2, R3, 0x80000000, RZ, 0xc0, !PT ;  /* 0x8000000003027812 */ /* 0x000fc800078ec0ff */
[----:B------:R-:W-:-:S04]  /*a0c0*/  SHF.R.U32.HI R3, RZ, 0x18, R2 ;  /* 0x00000018ff037819 */ /* 0x000fc80000011602 */
[----:B------:R-:W-:-:S04]  /*a0d0*/  LOP3.LUT R0, R0, R3, RZ, 0xfc, !PT ;  /* 0x0000000300007212 */ /* 0x000fc800078efcff */
[----:B------:R-:W-:-:S07]  /*a0e0*/  PRMT R8, R0, 0x7610, R8 ;  /* 0x0000761000087816 */ /* 0x000fce0000000008 */
.L_x_4821:
[----:B------:R-:W-:Y:S05]  /*a0f0*/  BSYNC B0 ;  /* 0x0000000000007941 */ /* 0x000fea0003800000 */
.L_x_4820:
[----:B------:R0:W-:Y:S01]  /*a100*/  STG.E.U8 desc[UR36][R16.64], R8 ;  /* 0x0000000810007986 */ /* 0x0001e2000c101124 */
[----:B------:R-:W-:Y:S05]  /*a110*/  BRA `(.L_x_4797) ;  /* 0x0000000000c07947 */ /* 0x000fea0003800000 */
.L_x_4814:
        /* <DEDUP_REMOVED lines=26> */
.L_x_4796:
        /* <DEDUP_REMOVED lines=16> */
.L_x_4825:
[----:B------:R-:W-:Y:S05]  /*a3c0*/  BRA `(.L_x_4797) ;  /* 0x0000000000147947 */ /* 0x000fea0003800000 */
.L_x_4824:
[----:B------:R-:W0:Y:S02]  /*a3d0*/  F2I.U64.F64.TRUNC R4, R4 ;  /* 0x0000000400047311 */ /* 0x000e24000030d800 */
[----:B0-----:R0:W-:Y:S01]  /*a3e0*/  STG.E.64 desc[UR36][R16.64], R4 ;  /* 0x0000000410007986 */ /* 0x0011e2000c101b24 */
[----:B------:R-:W-:Y:S05]  /*a3f0*/  BRA `(.L_x_4797) ;  /* 0x0000000000087947 */ /* 0x000fea0003800000 */
.L_x_4823:
[----:B------:R-:W0:Y:S02]  /*a400*/  F2I.U32.F64.TRUNC R5, R4 ;  /* 0x0000000400057311 */ /* 0x000e24000030d000 */
[----:B0-----:R0:W-:Y:S02]  /*a410*/  STG.E desc[UR36][R16.64], R5 ;  /* 0x0000000510007986 */ /* 0x0011e4000c101924 */
.L_x_4797:
[----:B------:R-:W-:-:S07]  /*a420*/  VIADD R19, R19, 0x80 ;  /* 0x0000008013137836 */ /* 0x000fce0000000000 */
.L_x_4757:
[----:B------:R-:W-:Y:S05]  /*a430*/  BSYNC B6 ;  /* 0x0000000000067941 */ /* 0x000fea0003800000 */
.L_x_4756:
[----:B------:R-:W-:Y:S02]  /*a440*/  ULDC UR4, c[0x0][0x210] ;  /* 0x0000840000047ab9 */ /* 0x000fe40000000800 */
[----:B------:R-:W-:-:S13]  /*a450*/  ISETP.GE.AND P0, PT, R19, UR4, PT ;  /* 0x0000000413007c0c */ /* 0x000fda000bf06270 */
[----:B------:R-:W-:Y:S05]  /*a460*/  @P0 EXIT ;  /* 0x000000000000094d */ /* 0x000fea0003800000 */
[----:B0-----:R-:W0:Y:S01]  /*a470*/  LDC R6, c[0x0][0x218] ;  /* 0x00008600ff067b82 */ /* 0x001e220000000800 */
[----:B-1234-:R-:W-:Y:S01]  /*a480*/  HFMA2.MMA R16, -RZ, RZ, 0, 0 ;  /* 0x00000000ff107435 */ /* 0x01efe200000001ff */
[----:B------:R-:W-:Y:S01]  /*a490*/  IMAD.MOV.U32 R0, RZ, RZ, RZ ;  /* 0x000000ffff007224 */ /* 0x000fe200078e00ff */
        /* <DEDUP_REMOVED lines=300> */
.L_x_4826:
        /* <DEDUP_REMOVED lines=19> */
[----:B--2---:R-:W3:Y:S01]  /*b890*/  I2F.F64.S16 R2, R2 ;  /* 0x0000000200027312 */ /* 0x004ee20000101c00 */
[----:B------:R-:W-:Y:S05]  /*b8a0*/  BRA `(.L_x_4832) ;  /* 0x0000000c007c7947 */ /* 0x000fea0003800000 */
.L_x_4830:
[----:B------:R-:W2:Y:S02]  /*b8b0*/  LDG.E.U8 R2, desc[UR36][R4.64] ;  /* 0x0000002404027981 */ /* 0x000ea4000c1e1100 */
[----:B--2---:R-:W4:Y:S01]  /*b8c0*/  I2F.F64.U16 R2, R2 ;  /* 0x0000000200027312 */ /* 0x004f220000101800 */
[----:B------:R-:W-:Y:S05]  /*b8d0*/  BRA `(.L_x_4832) ;  /* 0x0000000c00707947 */ /* 0x000fea0003800000 */
.L_x_4829:
[----:B------:R-:W-:-:S13]  /*b8e0*/  ISETP.NE.AND P0, PT, R2, 0x2, PT ;  /* 0x000000020200780c */ /* 0x000fda0003f05270 */
[----:B------:R-:W-:Y:S05]  /*b8f0*/  @!P0 BRA `(.L_x_4833) ;  /* 0x0000000000288947 */ /* 0x000fea0003800000 */
[----:B------:R-:W-:-:S13]  /*b900*/  ISETP.NE.AND P0, PT, R2, 0x3, PT ;  /* 0x000000030200780c */ /* 0x000fda0003f05270 */
[----:B------:R-:W-:Y:S05]  /*b910*/  @!P0 BRA `(.L_x_4834) ;  /* 0x0000000000148947 */ /* 0x000fea0003800000 */
[----:B------:R-:W-:-:S13]  /*b920*/  ISETP.NE.AND P0, PT, R2, 0x4, PT ;  /* 0x000000040200780c */ /* 0x000fda0003f05270 */
[----:B------:R-:W-:Y:S05]  /*b930*/  @P0 BRA `(.L_x_4831) ;  /* 0x0000000800fc0947 */ /* 0x000fea0003800000 */
[----:B------:R-:W2:Y:S02]  /*b940*/  LDG.E.64 R2, desc[UR36][R4.64] ;  /* 0x0000002404027981 */ /* 0x000ea4000c1e1b00 */
[----:B--2---:R-:W1:Y:S01]  /*b950*/  I2F.F64.S64 R2, R2 ;  /* 0x0000000200027312 */ /* 0x004e620000301c00 */
[----:B------:R-:W-:Y:S05]  /*b960*/  BRA `(.L_x_4832) ;  /* 0x0000000c004c7947 */ /* 0x000fea0003800000 */
.L_x_4834:
[----:B------:R-:W2:Y:S02]  /*b970*/  LDG.E R2, desc[UR36][R4.64] ;  /* 0x0000002404027981 */ /* 0x000ea4000c1e1900 */
[----:B--2---:R-:W2:Y:S01]  /*b980*/  I2F.F64 R2, R2 ;  /* 0x0000000200027312 */ /* 0x004ea20000201c00 */
[----:B------:R-:W-:Y:S05]  /*b990*/  BRA `(.L_x_4832) ;  /* 0x0000000c00407947 */ /* 0x000fea0003800000 */
.L_x_4833:
[----:B------:R-:W2:Y:S02]  /*b9a0*/  LDG.E.U16 R2, desc[UR36][R4.64] ;  /* 0x0000002404027981 */ /* 0x000ea4000c1e1500 */
[----:B--2---:R-:W0:Y:S01]  /*b9b0*/  I2F.F64.S16 R2, R2 ;  /* 0x0000000200027312 */ /* 0x004e220000101c00 */
[----:B------:R-:W-:Y:S05]  /*b9c0*/  BRA `(.L_x_4832) ;  /* 0x0000000c00347947 */ /* 0x000fea0003800000 */
.L_x_4828:
        /* <DEDUP_REMOVED lines=10> */
.L_x_4836:
[----:B------:R-:W2:Y:S02]  /*ba70*/  LDG.E.U16 R0, desc[UR36][R4.64] ;  /* 0x0000002404007981 */ /* 0x000ea4000c1e1500 */
[----:B--2---:R-:W-:-:S05]  /*ba80*/  HADD2.F32 R0, -RZ, R0.H0_H0 ;  /* 0x20000000ff007230 */ /* 0x004fca0000004100 */
[----:B------:R-:W-:-:S04]  /*ba90*/  FMUL.FTZ R0, R0, 1 ;  /* 0x3f80000000007820 */ /* 0x000fc80000410000 */
[----:B------:R0:W1:Y:S01]  /*baa0*/  F2F.F64.F32 R2, R0 ;  /* 0x0000000000027310 */ /* 0x0000620000201800 */
[----:B------:R-:W-:Y:S05]  /*bab0*/  BRA `(.L_x_4832) ;  /* 0x0000000800f87947 */ /* 0x000fea0003800000 */
.L_x_4835:
        /* <DEDUP_REMOVED lines=10> */
.L_x_4838:
[----:B------:R-:W2:Y:S02]  /*bb60*/  LDG.E.U16 R4, desc[UR36][R4.64] ;  /* 0x0000002404047981 */ /* 0x000ea4000c1e1500 */
[----:B--2---:R-:W-:-:S05]  /*bb70*/  HADD2.F32 R0, -RZ, R4.H0_H0 ;  /* 0x20000004ff007230 */ /* 0x004fca0000004100 */
[----:B------:R-:W-:-:S04]  /*bb80*/  FMUL.FTZ R0, R0, 1 ;  /* 0x3f80000000007820 */ /* 0x000fc80000410000 */
[----:B------:R0:W1:Y:S01]  /*bb90*/  F2F.F64.F32 R2, R0 ;  /* 0x0000000000027310 */ /* 0x0000620000201800 */
[----:B------:R-:W-:Y:S05]  /*bba0*/  BRA `(.L_x_4832) ;  /* 0x0000000800bc7947 */ /* 0x000fea0003800000 */
.L_x_4837:
[----:B------:R0:W5:Y:S01]  /*bbb0*/  LDG.E.64 R2, desc[UR36][R4.64] ;  /* 0x0000002404027981 */ /* 0x000162000c1e1b00 */
[----:B------:R-:W-:Y:S05]  /*bbc0*/  BRA `(.L_x_4832) ;  /* 0x0000000800b47947 */ /* 0x000fea0003800000 */
.L_x_4827:
        /* <DEDUP_REMOVED lines=13> */
.L_x_4841:
[----:B------:R0:W5:Y:S01]  /*bca0*/  LDG.E.64 R2, desc[UR36][R4.64] ;  /* 0x0000002404027981 */ /* 0x000162000c1e1b00 */
[----:B------:R-:W-:Y:S05]  /*bcb0*/  BRA `(.L_x_4832) ;  /* 0x0000000800787947 */ /* 0x000fea0003800000 */
.L_x_4840:
        /* <DEDUP_REMOVED lines=28> */
.L_x_4843:
[----:B------:R-:W2:Y:S02]  /*be80*/  LDG.E.U8 R3, desc[UR36][R4.64] ;  /* 0x0000002404037981 */ /* 0x000ea4000c1e1100 */
[----:B--2---:R-:W-:-:S05]  /*be90*/  IMAD.SHL.U32 R0, R3, 0x2000000, RZ ;  /* 0x0200000003007824 */ /* 0x004fca00078e00ff */
[----:B------:R-:W-:-:S13]  /*bea0*/  ISETP.GE.U32.AND P0, PT, R0, 0x8000000, PT ;  /* 0x080000000000780c */ /* 0x000fda0003f06070 */
[C---:B------:R-:W-:Y:S01]  /*beb0*/  @!P0 IMAD.SHL.U32 R0, R3.reuse, 0x100, RZ ;  /* 0x0000010003008824 */ /* 0x040fe200078e00ff */
[C---:B------:R-:W-:Y:S01]  /*bec0*/  @P0 SHF.L.U32 R2, R3.reuse, 0x15, RZ ;  /* 0x0000001503020819 */ /* 0x040fe200000006ff */
[----:B------:R-:W-:-:S03]  /*bed0*/  IMAD.SHL.U32 R3, R3, 0x1000000, RZ ;  /* 0x0100000003037824 */ /* 0x000fc600078e00ff */
        /* <DEDUP_REMOVED lines=9> */
.L_x_4842:
[----:B------:R-:W2:Y:S02]  /*bf70*/  LDG.E.U16 R0, desc[UR36][R4.64] ;  /* 0x0000002404007981 */ /* 0x000ea4000c1e1500 */
[----:B--2---:R-:W-:-:S04]  /*bf80*/  IMAD.U32 R0, R0, 0x10000, RZ ;  /* 0x0001000000007824 */ /* 0x004fc800078e00ff */
[----:B------:R-:W-:-:S04]  /*bf90*/  FMUL.FTZ R0, R0, 1 ;  /* 0x3f80000000007820 */ /* 0x000fc80000410000 */
[----:B------:R0:W1:Y:S01]  /*bfa0*/  F2F.F64.F32 R2, R0 ;  /* 0x0000000000027310 */ /* 0x0000620000201800 */
[----:B------:R-:W-:Y:S05]  /*bfb0*/  BRA `(.L_x_4832) ;  /* 0x0000000400b87947 */ /* 0x000fea0003800000 */
.L_x_4839:
        /* <DEDUP_REMOVED lines=11> */
.L_x_4846:
        /* <DEDUP_REMOVED lines=21> */
.L_x_4850:
[----:B------:R-:W-:Y:S05]  /*c1c0*/  BSYNC B1 ;  /* 0x0000000000017941 */ /* 0x000fea0003800000 */
.L_x_4849:
[----:B------:R-:W-:Y:S01]  /*c1d0*/  LEA R3, R0, 0x3b800000, 0x17 ;  /* 0x3b80000000037811 */ /* 0x000fe200078eb8ff */
[----:B------:R-:W-:-:S05]  /*c1e0*/  IMAD.SHL.U32 R0, R2, 0x100000, RZ ;  /* 0x0010000002007824 */ /* 0x000fca00078e00ff */
[----:B------:R-:W-:-:S07]  /*c1f0*/  LOP3.LUT R0, R3, R0, R4, 0xfe, !PT ;  /* 0x0000000003007212 */ /* 0x000fce00078efe04 */
.L_x_4848:
[----:B------:R-:W-:Y:S05]  /*c200*/  BSYNC B0 ;  /* 0x0000000000007941 */ /* 0x000fea0003800000 */
.L_x_4847:
[----:B------:R-:W-:-:S04]  /*c210*/  FMUL.FTZ R0, R0, 1 ;  /* 0x3f80000000007820 */ /* 0x000fc80000410000 */
[----:B------:R0:W1:Y:S01]  /*c220*/  F2F.F64.F32 R2, R0 ;  /* 0x0000000000027310 */ /* 0x0000620000201800 */
[----:B------:R-:W-:Y:S05]  /*c230*/  BRA `(.L_x_4832) ;  /* 0x0000000400187947 */ /* 0x000fea0003800000 */
.L_x_4845:
        /* <DEDUP_REMOVED lines=21> */
.L_x_4854:
[----:B------:R-:W-:Y:S05]  /*c390*/  BSYNC B1 ;  /* 0x0000000000017941 */ /* 0x000fea0003800000 */
.L_x_4853:
[----:B------:R-:W-:Y:S01]  /*c3a0*/  LEA R3, R0, 0x37800000, 0x17 ;  /* 0x3780000000037811 */ /* 0x000fe200078eb8ff */
[----:B------:R-:W-:-:S05]  /*c3b0*/  IMAD.SHL.U32 R0, R2, 0x200000, RZ ;  /* 0x0020000002007824 */ /* 0x000fca00078e00ff */
[----:B------:R-:W-:-:S07]  /*c3c0*/  LOP3.LUT R0, R3, R0, R4, 0xfe, !PT ;  /* 0x0000000003007212 */ /* 0x000fce00078efe04 */
.L_x_4852:
[----:B------:R-:W-:Y:S05]  /*c3d0*/  BSYNC B0 ;  /* 0x0000000000007941 */ /* 0x000fea0003800000 */
.L_x_4851:
[----:B------:R-:W-:-:S04]  /*c3e0*/  FMUL.FTZ R0, R0, 1 ;  /* 0x3f80000000007820 */ /* 0x000fc80000410000 */
[----:B------:R0:W1:Y:S01]  /*c3f0*/  F2F.F64.F32 R2, R0 ;  /* 0x0000000000027310 */ /* 0x0000620000201800 */
[----:B------:R-:W-:Y:S05]  /*c400*/  BRA `(.L_x_4832) ;  /* 0x0000000000a47947 */ /* 0x000fea0003800000 */
.L_x_4844:
        /* <DEDUP_REMOVED lines=14> */
.L_x_4858:
[----:B------:R-:W-:Y:S05]  /*c4f0*/  BSYNC B0 ;  /* 0x0000000000007941 */ /* 0x000fea0003800000 */
.L_x_4857:
[----:B------:R-:W-:-:S04]  /*c500*/  FMUL.FTZ R0, R0, 1 ;  /* 0x3f80000000007820 */ /* 0x000fc80000410000 */
[----:B------:R0:W1:Y:S01]  /*c510*/  F2F.F64.F32 R2, R0 ;  /* 0x0000000000027310 */ /* 0x0000620000201800 */
[----:B------:R-:W-:Y:S05]  /*c520*/  BRA `(.L_x_4832) ;  /* 0x00000000005c7947 */ /* 0x000fea0003800000 */
.L_x_4831:
        /* <DEDUP_REMOVED lines=16> */
.L_x_4859:
[----:B------:R-:W-:Y:S01]  /*c630*/  CS2R R2, SRZ ;  /* 0x0000000000027805 */ /* 0x000fe2000001ff00 */
[----:B------:R-:W-:Y:S06]  /*c640*/  BRA `(.L_x_4832) ;  /* 0x0000000000147947 */ /* 0x000fec0003800000 */
.L_x_4856:
[----:B------:R-:W2:Y:S02]  /*c650*/  LDG.E.64 R2, desc[UR36][R4.64] ;  /* 0x0000002404027981 */ /* 0x000ea4000c1e1b00 */
[----:B--2---:R-:W0:Y:S01]  /*c660*/  I2F.F64.U64 R2, R2 ;  /* 0x0000000200027312 */ /* 0x004e220000301800 */
[----:B------:R-:W-:Y:S05]  /*c670*/  BRA `(.L_x_4832) ;  /* 0x0000000000087947 */ /* 0x000fea0003800000 */
.L_x_4855:
[----:B------:R-:W2:Y:S02]  /*c680*/  LDG.E R2, desc[UR36][R4.64] ;  /* 0x0000002404027981 */ /* 0x000ea4000c1e1900 */
[----:B--2---:R-:W0:Y:S02]  /*c690*/  I2F.F64.U32 R2, R2 ;  /* 0x0000000200027312 */ /* 0x004e240000201800 */
.L_x_4832:
[----:B------:R-:W-:Y:S01]  /*c6a0*/  ULDC.64 UR4, c[0x0][0x428] ;  /* 0x00010a0000047ab9 */ /* 0x000fe20000000a00 */
[----:B012345:R-:W-:Y:S01]  /*c6b0*/  DADD R10, -RZ, |R2| ;  /* 0x00000000ff0a7229 */ /* 0x03ffe20000000502 */
        /* <DEDUP_REMOVED lines=13> */
[----:B------:R-:W-:Y:S02]  /*c790*/  LOP3.LUT R0, R5, 0xffc00000, RZ, 0xc0, !PT ;  /* 0xffc0000005007812 */ /* 0x000fe400078ec0ff */
[----:B------:R-:W-:Y:S02]  /*c7a0*/  SEL R3, R11, R13, P0 ;  /* 0x0000000d0b037207 */ /* 0x000fe40000000000 */
[----:B------:R-:W-:Y:S02]  /*c7b0*/  IADD3 R7, -R0, 0x7fd00000, RZ ;  /* 0x7fd0000000077810 */ /* 0x000fe40007ffe1ff */
[----:B------:R-:W-:Y:S01]  /*c7c0*/  SEL R4, R10, R12, P1 ;  /* 0x0000000c0a047207 */ /* 0x000fe20000800000 */
[----:B------:R-:W-:-:S03]  /*c7d0*/  IMAD.U32 R10, RZ, RZ, UR6 ;  /* 0x00000006ff0a7e24 */ /* 0x000fc6000f8e00ff */
[C---:B------:R-:W-:Y:S02]  /*c7e0*/  DMUL R8, R6.reuse, R2 ;  /* 0x0000000206087228 */ /* 0x040fe40000000000 */
[----:B------:R-:W-:-:S06]  /*c7f0*/  DMUL R6, R6, R4 ;  /* 0x0000000406067228 */ /* 0x000fcc0000000000 */
[----:B------:R-:W-:-:S08]  /*c800*/  DMUL R8, R8, R8 ;  /* 0x0000000808087228 */ /* 0x000fd00000000000 */
[----:B------:R-:W-:-:S08]  /*c810*/  DFMA R6, R6, R6, R8 ;  /* 0x000000060606722b */ /* 0x000fd00000000008 */
[----:B------:R-:W-:Y:S02]  /*c820*/  DSETP.MIN.AND P0, P1, R6, UR4, PT ;  /* 0x0000000406007e2a */ /* 0x000fe4000b900000 */
[----:B------:R-:W-:-:S05]  /*c830*/  IMAD.MOV.U32 R8, RZ, RZ, R7 ;  /* 0x000000ffff087224 */ /* 0x000fca00078e0007 */
[----:B------:R-:W-:Y:S02]  /*c840*/  FSEL R9, R8, UR6, P0 ;  /* 0x0000000608097c08 */ /* 0x000fe40008000000 */
[----:B------:R-:W-:-:S04]  /*c850*/  MOV R8, R6 ;  /* 0x0000000600087202 */ /* 0x000fc80000000f00 */
[----:B------:R-:W-:Y:S01]  /*c860*/  SEL R8, R8, UR4, P0 ;  /* 0x0000000408087c07 */ /* 0x000fe20008000000 */
[----:B------:R-:W-:Y:S01]  /*c870*/  DSETP.NEU.AND P0, PT, R2, RZ, PT ;  /* 0x000000ff0200722a */ /* 0x000fe20003f0d000 */
[----:B------:R-:W-:Y:S01]  /*c880*/  @P1 LOP3.LUT R9, R10, 0x80000, RZ, 0xfc, !PT ;  /* 0x000800000a091812 */ /* 0x000fe200078efcff */
[----:B------:R-:W-:Y:S01]  /*c890*/  IMAD.MOV.U32 R10, RZ, RZ, RZ ;  /* 0x000000ffff0a7224 */ /* 0x000fe200078e00ff */
[----:B------:R-:W-:Y:S02]  /*c8a0*/  ISETP.GE.U32.AND P1, PT, R3, 0x7ff00000, PT ;  /* 0x7ff000000300780c */ /* 0x000fe40003f26070 */
[----:B------:R-:W0:Y:S03]  /*c8b0*/  MUFU.RSQ64H R11, R9 ;  /* 0x00000009000b7308 */ /* 0x000e260000001c00 */
        /* <DEDUP_REMOVED lines=26> */
[----:B0-----:R-:W-:Y:S01]  /*ca60*/  STG.E.U8 desc[UR36][R16.64], R5 ;  /* 0x0000000510007986 */ /* 0x001fe2000c101124 */
[----:B------:R-:W-:Y:S05]  /*ca70*/  EXIT ;  /* 0x000000000000794d */ /* 0x000fea0003800000 */
.L_x_4863:
[----:B------:R-:W0:Y:S02]  /*ca80*/  F2I.S64.F64.TRUNC R4, R4 ;  /* 0x0000000400047311 */ /* 0x000e24000030d900 */
[----:B0-----:R-:W-:-:S05]  /*ca90*/  IMAD.MOV.U32 R3, RZ, RZ, R4 ;  /* 0x000000ffff037224 */ /* 0x001fca00078e0004 */
[----:B------:R-:W-:Y:S01]  /*caa0*/  STG.E.U8 desc[UR36][R16.64], R3 ;  /* 0x0000000310007986 */ /* 0x000fe2000c101124 */
[----:B------:R-:W-:Y:S05]  /*cab0*/  EXIT ;  /* 0x000000000000794d */ /* 0x000fea0003800000 */
.L_x_4862:
[----:B------:R-:W-:-:S13]  /*cac0*/  ISETP.NE.AND P0, PT, R0, 0x2, PT ;  /* 0x000000020000780c */ /* 0x000fda0003f05270 */
[----:B------:R-:W-:Y:S05]  /*cad0*/  @!P0 BRA `(.L_x_4865) ;  /* 0x0000000000288947 */ /* 0x000fea0003800000 */
[----:B------:R-:W-:-:S13]  /*cae0*/  ISETP.NE.AND P0, PT, R0, 0x3, PT ;  /* 0x000000030000780c */ /* 0x000fda0003f05270 */
[----:B------:R-:W-:Y:S05]  /*caf0*/  @!P0 BRA `(.L_x_4866) ;  /* 0x0000000000148947 */ /* 0x000fea0003800000 */
[----:B------:R-:W-:-:S13]  /*cb00*/  ISETP.NE.AND P0, PT, R0, 0x4, PT ;  /* 0x000000040000780c */ /* 0x000fda0003f05270 */
[----:B------:R-:W-:Y:S05]  /*cb10*/  @P0 BRA `(.L_x_4864) ;  /* 0x0000000c00880947 */ /* 0x000fea0003800000 */
[----:B------:R-:W0:Y:S02]  /*cb20*/  F2I.S64.F64.TRUNC R4, R4 ;  /* 0x0000000400047311 */ /* 0x000e24000030d900 */
[----:B0-----:R-:W-:Y:S01]  /*cb30*/  STG.E.64 desc[UR36][R16.64], R4 ;  /* 0x0000000410007986 */ /* 0x001fe2000c101b24 */
[----:B------:R-:W-:Y:S05]  /*cb40*/  EXIT ;  /* 0x000000000000794d */ /* 0x000fea0003800000 */
.L_x_4866:
[----:B------:R-:W0:Y:S02]  /*cb50*/  F2I.F64.TRUNC R5, R4 ;  /* 0x0000000400057311 */ /* 0x000e24000030d100 */
[----:B0-----:R-:W-:Y:S01]  /*cb60*/  STG.E desc[UR36][R16.64], R5 ;  /* 0x0000000510007986 */ /* 0x001fe2000c101924 */
[----:B------:R-:W-:Y:S05]  /*cb70*/  EXIT ;  /* 0x000000000000794d */ /* 0x000fea0003800000 */
.L_x_4865:
[----:B------:R-:W0:Y:S02]  /*cb80*/  F2I.F64.TRUNC R5, R4 ;  /* 0x0000000400057311 */ /* 0x000e24000030d100 */
[----:B0-----:R-:W-:Y:S01]  /*cb90*/  STG.E.U16 desc[UR36][R16.64], R5 ;  /* 0x0000000510007986 */ /* 0x001fe2000c101524 */
[----:B------:R-:W-:Y:S05]  /*cba0*/  EXIT ;  /* 0x000000000000794d */ /* 0x000fea0003800000 */
.L_x_4861:
        /* <DEDUP_REMOVED lines=11> */
[----:B------:R-:W-:Y:S01]  /*cc60*/  STG.E desc[UR36][R16.64], R3 ;  /* 0x0000000310007986 */ /* 0x000fe2000c101924 */
[----:B------:R-:W-:Y:S05]  /*cc70*/  EXIT ;  /* 0x000000000000794d */ /* 0x000fea0003800000 */
.L_x_4868:
[----:B------:R-:W-:Y:S01]  /*cc80*/  UMOV UR4, 0xf0000000 ;  /* 0xf000000000047882 */ /* 0x000fe20000000000 */
[----:B------:R-:W-:Y:S01]  /*cc90*/  UMOV UR5, 0x380fffff ;  /* 0x380fffff00057882 */ /* 0x000fe20000000000 */
[----:B------:R-:W0:Y:S01]  /*cca0*/  F2F.F32.F64 R0, R4 ;  /* 0x0000000400007310 */ /* 0x000e220000301000 */
[----:B------:R-:W-:-:S14]  /*ccb0*/  DSETP.GEU.AND P0, PT, |R4|, UR4, PT ;  /* 0x0000000404007e2a */ /* 0x000fdc000bf0e200 */
[----:B0-----:R-:W-:-:S05]  /*ccc0*/  @!P0 FMUL R0, R0, 1.175494350822287508e-38 ;  /* 0x0080000000008820 */ /* 0x001fca0000400000 */
[----:B------:R-:W-:-:S05]  /*ccd0*/  F2FP.F16.F32.PACK_AB R0, RZ, R0 ;  /* 0x00000000ff00723e */ /* 0x000fca00000000ff */
[----:B------:R-:W-:Y:S01]  /*cce0*/  STG.E.U16 desc[UR36][R16.64], R0 ;  /* 0x0000000010007986 */ /* 0x000fe2000c101524 */
[----:B------:R-:W-:Y:S05]  /*ccf0*/  EXIT ;  /* 0x000000000000794d */ /* 0x000fea0003800000 */
.L_x_4867:
        /* <DEDUP_REMOVED lines=12> */
[----:B------:R-:W-:Y:S01]  /*cdc0*/  STG.E.64 desc[UR36][R16.64], R2 ;  /* 0x0000000210007986 */ /* 0x000fe2000c101b24 */
[----:B------:R-:W-:Y:S05]  /*cdd0*/  EXIT ;  /* 0x000000000000794d */ /* 0x000fea0003800000 */
.L_x_4870:
[----:B------:R-:W-:Y:S01]  /*cde0*/  UMOV UR4, 0xf0000000 ;  /* 0xf000000000047882 */ /* 0x000fe20000000000 */
[----:B------:R-:W-:Y:S01]  /*cdf0*/  UMOV UR5, 0x380fffff ;  /* 0x380fffff00057882 */ /* 0x000fe20000000000 */
[----:B------:R-:W0:Y:S01]  /*ce00*/  F2F.F32.F64 R0, R4 ;  /* 0x0000000400007310 */ /* 0x000e220000301000 */
[----:B------:R-:W-:-:S14]  /*ce10*/  DSETP.GEU.AND P0, PT, |R4|, UR4, PT ;  /* 0x0000000404007e2a */ /* 0x000fdc000bf0e200 */
[----:B0-----:R-:W-:-:S05]  /*ce20*/  @!P0 FMUL R0, R0, 1.175494350822287508e-38 ;  /* 0x0080000000008820 */ /* 0x001fca0000400000 */
[----:B------:R-:W-:-:S04]  /*ce30*/  F2FP.F16.F32.PACK_AB R3, RZ, R0 ;  /* 0x00000000ff03723e */ /* 0x000fc800000000ff */
[----:B------:R-:W-:-:S05]  /*ce40*/  PRMT R3, R3, 0x5410, RZ ;  /* 0x0000541003037816 */ /* 0x000fca00000000ff */
[----:B------:R-:W-:Y:S01]  /*ce50*/  STG.E desc[UR36][R16.64], R3 ;  /* 0x0000000310007986 */ /* 0x000fe2000c101924 */
[----:B------:R-:W-:Y:S05]  /*ce60*/  EXIT ;  /* 0x000000000000794d */ /* 0x000fea0003800000 */
.L_x_4869:
[----:B------:R-:W-:Y:S01]  /*ce70*/  STG.E.64 desc[UR36][R16.64], R4 ;  /* 0x0000000410007986 */ /* 0x000fe2000c101b24 */
[----:B------:R-:W-:Y:S05]  /*ce80*/  EXIT ;  /* 0x000000000000794d */ /* 0x000fea0003800000 */
.L_x_4860:
        /* <DEDUP_REMOVED lines=10> */
[----:B------:R-:W-:Y:S01]  /*cf30*/  STG.E.U8 desc[UR36][R16.64], R3 ;  /* 0x0000000310007986 */ /* 0x000fe2000c101124 */
[----:B------:R-:W-:Y:S05]  /*cf40*/  EXIT ;  /* 0x000000000000794d */ /* 0x000fea0003800000 */
.L_x_4873:
[----:B------:R-:W-:-:S05]  /*cf50*/  CS2R R6, SRZ ;  /* 0x0000000000067805 */ /* 0x000fca000001ff00 */
[----:B------:R-:W-:Y:S01]  /*cf60*/  STG.E.128 desc[UR36][R16.64], R4 ;  /* 0x0000000410007986 */ /* 0x000fe2000c101d24 */
[----:B------:R-:W-:Y:S05]  /*cf70*/  EXIT ;  /* 0x000000000000794d */ /* 0x000fea0003800000 */
.L_x_4872:
        /* <DEDUP_REMOVED lines=25> */
.L_x_4877:
[----:B------:R-:W-:Y:S05]  /*d110*/  BSYNC B0 ;  /* 0x0000000000007941 */ /* 0x000fea0003800000 */
.L_x_4876:
[----:B------:R-:W-:-:S05]  /*d120*/  LOP3.LUT R3, R0, R3, RZ, 0xfc, !PT ;  /* 0x0000000300037212 */ /* 0x000fca00078efcff */
[----:B------:R-:W-:Y:S01]  /*d130*/  STG.E.U8 desc[UR36][R16.64], R3 ;  /* 0x0000000310007986 */ /* 0x000fe2000c101124 */
[----:B------:R-:W-:Y:S05]  /*d140*/  EXIT ;  /* 0x000000000000794d */ /* 0x000fea0003800000 */
.L_x_4875:
        /* <DEDUP_REMOVED lines=17> */
.L_x_4879:
[----:B------:R-:W-:Y:S01]  /*d260*/  IMAD.MOV.U32 R0, RZ, RZ, 0x7f ;  /* 0x0000007fff007424 */ /* 0x000fe200078e00ff */
[----:B------:R-:W-:-:S04]  /*d270*/  ISETP.GT.U32.AND P0, PT, R2, 0x7f800000, PT ;  /* 0x7f8000000200780c */ /* 0x000fc80003f04070 */
[----:B------:R-:W-:-:S09]  /*d280*/  SEL R0, R0, 0x7c, P0 ;  /* 0x0000007c00007807 */ /* 0x000fd20000000000 */
.L_x_4880:
[----:B------:R-:W-:Y:S05]  /*d290*/  BSYNC B0 ;  /* 0x0000000000007941 */ /* 0x000fea0003800000 */
.L_x_4878:
[----:B------:R-:W-:-:S04]  /*d2a0*/  LOP3.LUT R2, R3, 0x80000000, RZ, 0xc0, !PT ;  /* 0x8000000003027812 */ /* 0x000fc800078ec0ff */
[----:B------:R-:W-:-:S04]  /*d2b0*/  SHF.R.U32.HI R3, RZ, 0x18, R2 ;  /* 0x00000018ff037819 */ /* 0x000fc80000011602 */
[----:B------:R-:W-:-:S05]  /*d2c0*/  LOP3.LUT R3, R0, R3, RZ, 0xfc, !PT ;  /* 0x0000000300037212 */ /* 0x000fca00078efcff */
[----:B------:R-:W-:Y:S01]  /*d2d0*/  STG.E.U8 desc[UR36][R16.64], R3 ;  /* 0x0000000310007986 */ /* 0x000fe2000c101124 */
[----:B------:R-:W-:Y:S05]  /*d2e0*/  EXIT ;  /* 0x000000000000794d */ /* 0x000fea0003800000 */
.L_x_4874:
[----:B------:R-:W-:Y:S01]  /*d2f0*/  UMOV UR4, 0xf0000000 ;  /* 0xf000000000047882 */ /* 0x000fe20000000000 */
[----:B------:R-:W-:Y:S01]  /*d300*/  UMOV UR5, 0x380fffff ;  /* 0x380fffff00057882 */ /* 0x000fe20000000000 */
[----:B------:R-:W0:Y:S01]  /*d310*/  F2F.F32.F64 R0, R4 ;  /* 0x0000000400007310 */ /* 0x000e220000301000 */
[----:B------:R-:W-:-:S14]  /*d320*/  DSETP.GEU.AND P0, PT, |R4|, UR4, PT ;  /* 0x0000000404007e2a */ /* 0x000fdc000bf0e200 */
[----:B0-----:R-:W-:-:S05]  /*d330*/  @!P0 FMUL R0, R0, 1.175494350822287508e-38 ;  /* 0x0080000000008820 */ /* 0x001fca0000400000 */
[----:B------:R-:W-:-:S05]  /*d340*/  F2FP.BF16.F32.PACK_AB R0, RZ, R0 ;  /* 0x00000000ff00723e */ /* 0x000fca00000010ff */
[----:B------:R-:W-:Y:S01]  /*d350*/  STG.E.U16 desc[UR36][R16.64], R0 ;  /* 0x0000000010007986 */ /* 0x000fe2000c101524 */
[----:B------:R-:W-:Y:S05]  /*d360*/  EXIT ;  /* 0x000000000000794d */ /* 0x000fea0003800000 */
.L_x_4871:
        /* <DEDUP_REMOVED lines=9> */
[----:B0-----:R-:W-:Y:S01]  /*d400*/  STG.E.U16 desc[UR36][R16.64], R5 ;  /* 0x0000000510007986 */ /* 0x001fe2000c101524 */
[----:B------:R-:W-:Y:S05]  /*d410*/  EXIT ;  /* 0x000000000000794d */ /* 0x000fea0003800000 */
.L_x_4883:
        /* <DEDUP_REMOVED lines=21> */
.L_x_4886:
[----:B------:R-:W-:-:S04]  /*d570*/  LOP3.LUT R2, R3, 0x80000000, RZ, 0xc0, !PT ;  /* 0x8000000003027812 */ /* 0x000fc800078ec0ff */
[----:B------:R-:W-:-:S04]  /*d580*/  SHF.R.U32.HI R3, RZ, 0x18, R2 ;  /* 0x00000018ff037819 */ /* 0x000fc80000011602 */
[----:B------:R-:W-:-:S04]  /*d590*/  LOP3.LUT R0, R0, R3, RZ, 0xfc, !PT ;  /* 0x0000000300007212 */ /* 0x000fc800078efcff */
[----:B------:R-:W-:-:S07]  /*d5a0*/  PRMT R8, R0, 0x7610, R8 ;  /* 0x0000761000087816 */ /* 0x000fce0000000008 */
.L_x_4885:
[----:B------:R-:W-:Y:S05]  /*d5b0*/  BSYNC B0 ;  /* 0x0000000000007941 */ /* 0x000fea0003800000 */
.L_x_4884:
[----:B------:R-:W-:Y:S01]  /*d5c0*/  STG.E.U8 desc[UR36][R16.64], R8 ;  /* 0x0000000810007986 */ /* 0x000fe2000c101124 */
[----:B------:R-:W-:Y:S05]  /*d5d0*/  EXIT ;  /* 0x000000000000794d */ /* 0x000fea0003800000 */
.L_x_4882:
        /* <DEDUP_REMOVED lines=21> */
.L_x_4889:
[----:B------:R-:W-:-:S04]  /*d730*/  LOP3.LUT R2, R3, 0x80000000, RZ, 0xc0, !PT ;  /* 0x8000000003027812 */ /* 0x000fc800078ec0ff */
[----:B------:R-:W-:-:S04]  /*d740*/  SHF.R.U32.HI R3, RZ, 0x18, R2 ;  /* 0x00000018ff037819 */ /* 0x000fc80000011602 */
[----:B------:R-:W-:-:S04]  /*d750*/  LOP3.LUT R0, R0, R3, RZ, 0xfc, !PT ;  /* 0x0000000300007212 */ /* 0x000fc800078efcff */
[----:B------:R-:W-:-:S07]  /*d760*/  PRMT R8, R0, 0x7610, R8 ;  /* 0x0000761000087816 */ /* 0x000fce0000000008 */
.L_x_4888:
[----:B------:R-:W-:Y:S05]  /*d770*/  BSYNC B0 ;  /* 0x0000000000007941 */ /* 0x000fea0003800000 */
.L_x_4887:
[----:B------:R-:W-:Y:S01]  /*d780*/  STG.E.U8 desc[UR36][R16.64], R8 ;  /* 0x0000000810007986 */ /* 0x000fe2000c101124 */
[----:B------:R-:W-:Y:S05]  /*d790*/  EXIT ;  /* 0x000000000000794d */ /* 0x000fea0003800000 */
.L_x_4881:
        /* <DEDUP_REMOVED lines=26> */
.L_x_4864:
        /* <DEDUP_REMOVED lines=16> */
.L_x_4892:
[----:B------:R-:W-:Y:S05]  /*da40*/  EXIT ;  /* 0x000000000000794d */ /* 0x000fea0003800000 */
.L_x_4891:
[----:B------:R-:W0:Y:S02]  /*da50*/  F2I.U64.F64.TRUNC R4, R4 ;  /* 0x0000000400047311 */ /* 0x000e24000030d800 */
[----:B0-----:R-:W-:Y:S01]  /*da60*/  STG.E.64 desc[UR36][R16.64], R4 ;  /* 0x0000000410007986 */ /* 0x001fe2000c101b24 */
[----:B------:R-:W-:Y:S05]  /*da70*/  EXIT ;  /* 0x000000000000794d */ /* 0x000fea0003800000 */
.L_x_4890:
[----:B------:R-:W0:Y:S02]  /*da80*/  F2I.U32.F64.TRUNC R5, R4 ;  /* 0x0000000400057311 */ /* 0x000e24000030d000 */
[----:B0-----:R-:W-:Y:S01]  /*da90*/  STG.E desc[UR36][R16.64], R5 ;  /* 0x0000000510007986 */ /* 0x001fe2000c101924 */
[----:B------:R-:W-:Y:S05]  /*daa0*/  EXIT ;  /* 0x000000000000794d */ /* 0x000fea0003800000 */
.L_x_4893:
        /* <DEDUP_REMOVED lines=13> */
.L_x_19802:


//--------------------- .text._ZN2at6native27unrolled_elementwise_kernelINS0_13AUnaryFunctorIdddZZZNS0_17hypot_kernel_cudaERNS_18TensorIteratorBaseEENKUlvE_clEvENKUlvE_clEvEUlddE_EESt5arrayIPcLm2EELi4E23TrivialOffsetCalculatorILi1EjESD_NS0_6memory12LoadWithCastILi1EEENSE_13StoreWithCastILi1EEEEEviT_T0_T2_T3_T4_T5_ --------------------------
	.section	.text._ZN2at6native27unrolled_elementwise_kernelINS0_13AUnaryFunctorIdddZZZNS0_17hypot_kernel_cudaERNS_18TensorIteratorBaseEENKUlvE_clEvENKUlvE_clEvEUlddE_EESt5arrayIPcLm2EELi4E23TrivialOffsetCalculatorILi1EjESD_NS0_6memory12LoadWithCastILi1EEENSE_13StoreWithCastILi1EEEEEviT_T0_T2_T3_T4_T5_,"ax",@progbits
	.align	128
        .global         _ZN2at6native27unrolled_elementwise_kernelINS0_13AUnaryFunctorIdddZZZNS0_17hypot_kernel_cudaERNS_18TensorIteratorBaseEENKUlvE_clEvENKUlvE_clEvEUlddE_EESt5arrayIPcLm2EELi4E23TrivialOffsetCalculatorILi1EjESD_NS0_6memory12LoadWithCastILi1EEENSE_13StoreWithCastILi1EEEEEviT_T0_T2_T3_T4_T5_
        .type           _ZN2at6native27unrolled_elementwise_kernelINS0_13AUnaryFunctorIdddZZZNS0_17hypot_kernel_cudaERNS_18TensorIteratorBaseEENKUlvE_clEvENKUlvE_clEvEUlddE_EESt5arrayIPcLm2EELi4E23TrivialOffsetCalculatorILi1EjESD_NS0_6memory12LoadWithCastILi1EEENSE_13StoreWithCastILi1EEEEEviT_T0_T2_T3_T4_T5_,@function
        .size           _ZN2at6native27unrolled_elementwise_kernelINS0_13AUnaryFunctorIdddZZZNS0_17hypot_kernel_cudaERNS_18TensorIteratorBaseEENKUlvE_clEvENKUlvE_clEvEUlddE_EESt5arrayIPcLm2EELi4E23TrivialOffsetCalculatorILi1EjESD_NS0_6memory12LoadWithCastILi1EEENSE_13StoreWithCastILi1EEEEEviT_T0_T2_T3_T4_T5_,(.L_x_19803 - _ZN2at6native27unrolled_elementwise_kernelINS0_13AUnaryFunctorIdddZZZNS0_17hypot_kernel_cudaERNS_18TensorIteratorBaseEENKUlvE_clEvENKUlvE_clEvEUlddE_EESt5arrayIPcLm2EELi4E23TrivialOffsetCalculatorILi1EjESD_NS0_6memory12LoadWithCastILi1EEENSE_13StoreWithCastILi1EEEEEviT_T0_T2_T3_T4_T5_)
        .other          _ZN2at6native27unrolled_elementwise_kernelINS0_13AUnaryFunctorIdddZZZNS0_17hypot_kernel_cudaERNS_18TensorIteratorBaseEENKUlvE_clEvENKUlvE_clEvEUlddE_EESt5arrayIPcLm2EELi4E23TrivialOffsetCalculatorILi1EjESD_NS0_6memory12LoadWithCastILi1EEENSE_13StoreWithCastILi1EEEEEviT_T0_T2_T3_T4_T5_,@"STO_CUDA_ENTRY STV_DEFAULT"
_ZN2at6native27unrolled_elementwise_kernelINS0_13AUnaryFunctorIdddZZZNS0_17hypot_kernel_cudaERNS_18TensorIteratorBaseEENKUlvE_clEvENKUlvE_clEvEUlddE_EESt5arrayIPcLm2EELi4E23TrivialOffsetCalculatorILi1EjESD_NS0_6memory12LoadWithCastILi1EEENSE_13StoreWithCastILi1EEEEEviT_T0_T2_T3_T4_T5_:
.text._ZN2at6native27unrolled_elementwise_kernelINS0_13AUnaryFunctorIdddZZZNS0_17hypot_kernel_cudaERNS_18TensorIteratorBaseEENKUlvE_clEvENKUlvE_clEvEUlddE_EESt5arrayIPcLm2EELi4E23TrivialOffsetCalculatorILi1EjESD_NS0_6memory12LoadWithCastILi1EEENSE_13StoreWithCastILi1EEEEEviT_T0_T2_T3_T4_T5_:
[----:B------:R-:W0:Y:S01]  /*0000*/  LDC R1, c[0x0][0x28] ;  /* 0x00000a00ff017b82 */ /* 0x000e220000000800 */
[----:B------:R-:W1:Y:S07]  /*0010*/  S2R R18, SR_CTAID.X ;  /* 0x0000000000127919 */ /* 0x000e6e0000002500 */
[----:B------:R-:W1:Y:S01]  /*0020*/  LDC R19, c[0x0][0x210] ;  /* 0x00008400ff137b82 */ /* 0x000e620000000800 */
[----:B------:R-:W-:Y:S01]  /*0030*/  ULDC.64 UR36, c[0x0][0x208] ;  /* 0x0000820000247ab9 */ /* 0x000fe20000000a00 */
[----:B------:R-:W-:Y:S01]  /*0040*/  BSSY B6, `(.L_x_4894) ;  /* 0x00000fe000067945 */ /* 0x000fe20003800000 */
[----:B------:R-:W2:Y:S01]  /*0050*/  S2R R22, SR_TID.X ;  /* 0x0000000000167919 */ /* 0x000ea20000002100 */
[----:B------:R-:W-:-:S02]  /*0060*/  CS2R R28, SRZ ;  /* 0x00000000001c7805 */ /* 0x000fc4000001ff00 */
[----:B------:R-:W-:Y:S02]  /*0070*/  CS2R R26, SRZ ;  /* 0x00000000001a7805 */ /* 0x000fe4000001ff00 */
        /* <DEDUP_REMOVED lines=22> */
[----:B--2---:R0:W1:Y:S01]  /*01e0*/  I2F.F64.S16 R26, R4 ;  /* 0x00000004001a7312 */ /* 0x0040620000101c00 */
[----:B------:R-:W-:Y:S05]  /*01f0*/  BRA `(.L_x_4901) ;  /* 0x0000000c00807947 */ /* 0x000fea0003800000 */
.L_x_4899:
[----:B------:R-:W2:Y:S02]  /*0200*/  LDG.E.U8 R4, desc[UR36][R4.64] ;  /* 0x0000002404047981 */ /* 0x000ea4000c1e1100 */
[----:B--2---:R0:W1:Y:S01]  /*0210*/  I2F.F64.U16 R26, R4 ;  /* 0x00000004001a7312 */ /* 0x0040620000101800 */
[----:B------:R-:W-:Y:S05]  /*0220*/  BRA `(.L_x_4901) ;  /* 0x0000000c00747947 */ /* 0x000fea0003800000 */
.L_x_4898:
        /* <DEDUP_REMOVED lines=9> */
.L_x_4903:
[----:B------:R-:W2:Y:S02]  /*02c0*/  LDG.E R4, desc[UR36][R4.64] ;  /* 0x0000002404047981 */ /* 0x000ea4000c1e1900 */
[----:B--2---:R1:W2:Y:S01]  /*02d0*/  I2F.F64 R26, R4 ;  /* 0x00000004001a7312 */ /* 0x0042a20000201c00 */
[----:B------:R-:W-:Y:S05]  /*02e0*/  BRA `(.L_x_4901) ;  /* 0x0000000c00447947 */ /* 0x000fea0003800000 */
.L_x_4902:
[----:B------:R-:W2:Y:S02]  /*02f0*/  LDG.E.U16 R4, desc[UR36][R4.64] ;  /* 0x0000002404047981 */ /* 0x000ea4000c1e1500 */
[----:B--2---:R3:W4:Y:S01]  /*0300*/  I2F.F64.S16 R26, R4 ;  /* 0x00000004001a7312 */ /* 0x0047220000101c00 */
[----:B------:R-:W-:Y:S05]  /*0310*/  BRA `(.L_x_4901) ;  /* 0x0000000c00387947 */ /* 0x000fea0003800000 */
.L_x_4897:
        /* <DEDUP_REMOVED lines=10> */
.L_x_4905:
[----:B------:R-:W2:Y:S02]  /*03c0*/  LDG.E.U16 R0, desc[UR36][R4.64] ;  /* 0x0000002404007981 */ /* 0x000ea4000c1e1500 */
[----:B--2---:R-:W-:-:S05]  /*03d0*/  HADD2.F32 R0, -RZ, R0.H0_H0 ;  /* 0x20000000ff007230 */ /* 0x004fca0000004100 */
[----:B------:R-:W-:-:S04]  /*03e0*/  FMUL.FTZ R0, R0, 1 ;  /* 0x3f80000000007820 */ /* 0x000fc80000410000 */
[----:B------:R0:W1:Y:S01]  /*03f0*/  F2F.F64.F32 R26, R0 ;  /* 0x00000000001a7310 */ /* 0x0000620000201800 */
[----:B------:R-:W-:Y:S05]  /*0400*/  BRA `(.L_x_4901) ;  /* 0x0000000800fc7947 */ /* 0x000fea0003800000 */
.L_x_4904:
        /* <DEDUP_REMOVED lines=10> */
.L_x_4907:
[----:B------:R-:W2:Y:S02]  /*04b0*/  LDG.E.U16 R4, desc[UR36][R4.64] ;  /* 0x0000002404047981 */ /* 0x000ea4000c1e1500 */
[----:B--2---:R-:W-:-:S05]  /*04c0*/  HADD2.F32 R0, -RZ, R4.H0_H0 ;  /* 0x20000004ff007230 */ /* 0x004fca0000004100 */
[----:B------:R-:W-:-:S04]  /*04d0*/  FMUL.FTZ R0, R0, 1 ;  /* 0x3f80000000007820 */ /* 0x000fc80000410000 */
[----:B------:R0:W1:Y:S01]  /*04e0*/  F2F.F64.F32 R26, R0 ;  /* 0x00000000001a7310 */ /* 0x0000620000201800 */
[----:B------:R-:W-:Y:S05]  /*04f0*/  BRA `(.L_x_4901) ;  /* 0x0000000800c07947 */ /* 0x000fea0003800000 */
.L_x_4906:
[----:B------:R0:W5:Y:S01]  /*0500*/  LDG.E.64 R26, desc[UR36][R4.64] ;  /* 0x00000024041a7981 */ /* 0x000162000c1e1b00 */
[----:B------:R-:W-:Y:S05]  /*0510*/  BRA `(.L_x_4901) ;  /* 0x0000000800b87947 */ /* 0x000fea0003800000 */
.L_x_4896:
        /* <DEDUP_REMOVED lines=13> */
.L_x_4910:
[----:B------:R0:W5:Y:S01]  /*05f0*/  LDG.E.64 R26, desc[UR36][R4.64] ;  /* 0x00000024041a7981 */ /* 0x000162000c1e1b00 */
[----:B------:R-:W-:Y:S05]  /*0600*/  BRA `(.L_x_4901) ;  /* 0x00000008007c7947 */ /* 0x000fea0003800000 */
.L_x_4909:
        /* <DEDUP_REMOVED lines=24> */
[----:B------:R-:W-:-:S05]  /*0790*/  LOP3.LUT R7, R7, 0x80000000, R0, 0xf8, !PT ;  /* 0x8000000007077812 */ /* 0x000fca00078ef800 */
[----:B------:R-:W-:-:S04]  /*07a0*/  FMUL.FTZ R7, R7, 1 ;  /* 0x3f80000007077820 */ /* 0x000fc80000410000 */
[----:B------:R0:W1:Y:S01]  /*07b0*/  F2F.F64.F32 R26, R7 ;  /* 0x00000007001a7310 */ /* 0x0000620000201800 */
[----:B------:R-:W-:Y:S05]  /*07c0*/  BRA `(.L_x_4901) ;  /* 0x00000008000c7947 */ /* 0x000fea0003800000 */
.L_x_4912:
        /* <DEDUP_REMOVED lines=12> */
[----:B------:R-:W-:-:S05]  /*0890*/  LOP3.LUT R0, R3, 0x80000000, R0, 0xf8, !PT ;  /* 0x8000000003007812 */ /* 0x000fca00078ef800 */
[----:B------:R-:W-:-:S04]  /*08a0*/  FMUL.FTZ R0, R0, 1 ;  /* 0x3f80000000007820 */ /* 0x000fc80000410000 */
[----:B------:R0:W1:Y:S01]  /*08b0*/  F2F.F64.F32 R26, R0 ;  /* 0x00000000001a7310 */ /* 0x0000620000201800 */
[----:B------:R-:W-:Y:S05]  /*08c0*/  BRA `(.L_x_4901) ;  /* 0x0000000400cc7947 */ /* 0x000fea0003800000 */
.L_x_4911:
[----:B------:R-:W2:Y:S02]  /*08d0*/  LDG.E.U16 R0, desc[UR36][R4.64] ;  /* 0x0000002404007981 */ /* 0x000ea4000c1e1500 */
[----:B--2---:R-:W-:-:S04]  /*08e0*/  IMAD.U32 R0, R0, 0x10000, RZ ;  /* 0x0001000000007824 */ /* 0x004fc800078e00ff */
[----:B------:R-:W-:-:S04]  /*08f0*/  FMUL.FTZ R0, R0, 1 ;  /* 0x3f80000000007820 */ /* 0x000fc80000410000 */
[----:B------:R0:W1:Y:S01]  /*0900*/  F2F.F64.F32 R26, R0 ;  /* 0x00000000001a7310 */ /* 0x0000620000201800 */
[----:B------:R-:W-:Y:S05]  /*0910*/  BRA `(.L_x_4901) ;  /* 0x0000000400b87947 */ /* 0x000fea0003800000 */
.L_x_4908:
        /* <DEDUP_REMOVED lines=9> */
[----:B--2---:R0:W1:Y:S01]  /*09b0*/  I2F.F64.U16 R26, R4 ;  /* 0x00000004001a7312 */ /* 0x0040620000101800 */
[----:B------:R-:W-:Y:S05]  /*09c0*/  BRA `(.L_x_4901) ;  /* 0x00000004008c7947 */ /* 0x000fea0003800000 */
.L_x_4915:
        /* <DEDUP_REMOVED lines=21> */
.L_x_4919:
[----:B------:R-:W-:Y:S05]  /*0b20*/  BSYNC B1 ;  /* 0x0000000000017941 */ /* 0x000fea0003800000 */
.L_x_4918:
[----:B------:R-:W-:Y:S01]  /*0b30*/  LEA R5, R0, 0x3b800000, 0x17 ;  /* 0x3b80000000057811 */ /* 0x000fe200078eb8ff */
[----:B------:R-:W-:-:S05]  /*0b40*/  IMAD.SHL.U32 R0, R3, 0x100000, RZ ;  /* 0x0010000003007824 */ /* 0x000fca00078e00ff */
[----:B------:R-:W-:-:S07]  /*0b50*/  LOP3.LUT R0, R5, R0, R6, 0xfe, !PT ;  /* 0x0000000005007212 */ /* 0x000fce00078efe06 */
.L_x_4917:
[----:B------:R-:W-:Y:S05]  /*0b60*/  BSYNC B0 ;  /* 0x0000000000007941 */ /* 0x000fea0003800000 */
.L_x_4916:
[----:B------:R-:W-:-:S04]  /*0b70*/  FMUL.FTZ R0, R0, 1 ;  /* 0x3f80000000007820 */ /* 0x000fc80000410000 */
[----:B------:R0:W1:Y:S01]  /*0b80*/  F2F.F64.F32 R26, R0 ;  /* 0x00000000001a7310 */ /* 0x0000620000201800 */
[----:B------:R-:W-:Y:S05]  /*0b90*/  BRA `(.L_x_4901) ;  /* 0x0000000400187947 */ /* 0x000fea0003800000 */
.L_x_4914:
        /* <DEDUP_REMOVED lines=21> */
.L_x_4923:
[----:B------:R-:W-:Y:S05]  /*0cf0*/  BSYNC B1 ;  /* 0x0000000000017941 */ /* 0x000fea0003800000 */
.L_x_4922:
[----:B------:R-:W-:Y:S01]  /*0d00*/  LEA R5, R0, 0x37800000, 0x17 ;  /* 0x3780000000057811 */ /* 0x000fe200078eb8ff */
[----:B------:R-:W-:-:S05]  /*0d10*/  IMAD.SHL.U32 R0, R3, 0x200000, RZ ;  /* 0x0020000003007824 */ /* 0x000fca00078e00ff */
[----:B------:R-:W-:-:S07]  /*0d20*/  LOP3.LUT R0, R5, R0, R6, 0xfe, !PT ;  /* 0x0000000005007212 */ /* 0x000fce00078efe06 */
.L_x_4921:
[----:B------:R-:W-:Y:S05]  /*0d30*/  BSYNC B0 ;  /* 0x0000000000007941 */ /* 0x000fea0003800000 */
.L_x_4920:
[----:B------:R-:W-:-:S04]  /*0d40*/  FMUL.FTZ R0, R0, 1 ;  /* 0x3f80000000007820 */ /* 0x000fc80000410000 */
[----:B------:R0:W1:Y:S01]  /*0d50*/  F2F.F64.F32 R26, R0 ;  /* 0x00000000001a7310 */ /* 0x0000620000201800 */
[----:B------:R-:W-:Y:S05]  /*0d60*/  BRA `(.L_x_4901) ;  /* 0x0000000000a47947 */ /* 0x000fea0003800000 */
.L_x_4913:
        /* <DEDUP_REMOVED lines=14> */
.L_x_4927:
[----:B------:R-:W-:Y:S05]  /*0e50*/  BSYNC B0 ;  /* 0x0000000000007941 */ /* 0x000fea0003800000 */
.L_x_4926:
[----:B------:R-:W-:-:S04]  /*0e60*/  FMUL.FTZ R0, R0, 1 ;  /* 0x3f80000000007820 */ /* 0x000fc80000410000 */
[----:B------:R0:W1:Y:S01]  /*0e70*/  F2F.F64.F32 R26, R0 ;  /* 0x00000000001a7310 */ /* 0x0000620000201800 */
[----:B------:R-:W-:Y:S05]  /*0e80*/  BRA `(.L_x_4901) ;  /* 0x00000000005c7947 */ /* 0x000fea0003800000 */
.L_x_4900:
        /* <DEDUP_REMOVED lines=16> */
.L_x_4928:
[----:B------:R-:W-:Y:S01]  /*0f90*/  CS2R R26, SRZ ;  /* 0x00000000001a7805 */ /* 0x000fe2000001ff00 */
[----:B------:R-:W-:Y:S06]  /*0fa0*/  BRA `(.L_x_4901) ;  /* 0x0000000000147947 */ /* 0x000fec0003800000 */
.L_x_4925:
[----:B------:R-:W2:Y:S02]  /*0fb0*/  LDG.E.64 R26, desc[UR36][R4.64] ;  /* 0x00000024041a7981 */ /* 0x000ea4000c1e1b00 */
[----:B--2---:R-:W0:Y:S01]  /*0fc0*/  I2F.F64.U64 R26, R26 ;  /* 0x0000001a001a7312 */ /* 0x004e220000301800 */
[----:B------:R-:W-:Y:S05]  /*0fd0*/  BRA `(.L_x_4901) ;  /* 0x0000000000087947 */ /* 0x000fea0003800000 */
.L_x_4924:
[----:B------:R-:W2:Y:S02]  /*0fe0*/  LDG.E R4, desc[UR36][R4.64] ;  /* 0x0000002404047981 */ /* 0x000ea4000c1e1900 */
[----:B--2---:R0:W1:Y:S02]  /*0ff0*/  I2F.F64.U32 R26, R4 ;  /* 0x00000004001a7312 */ /* 0x0040640000201800 */
.L_x_4901:
[----:B------:R-:W3:Y:S02]  /*1000*/  S2R R22, SR_TID.X ;  /* 0x0000000000167919 */ /* 0x000ee40000002100 */
[----:B---3--:R-:W-:-:S07]  /*1010*/  VIADD R22, R22, 0x80 ;  /* 0x0000008016167836 */ /* 0x008fce0000000000 */
.L_x_4895:
[----:B------:R-:W-:Y:S05]  /*1020*/  BSYNC B6 ;  /* 0x0000000000067941 */ /* 0x000fea0003800000 */
.L_x_4894:
        /* <DEDUP_REMOVED lines=21> */
[----:B------:R-:W3:Y:S02]  /*1180*/  LDG.E.S8 R4, desc[UR36][R4.64] ;  /* 0x0000002404047981 */ /* 0x000ee4000c1e1300 */
[----:B---3--:R0:W1:Y:S01]  /*1190*/  I2F.F64.S16 R28, R4 ;  /* 0x00000004001c7312 */ /* 0x0080620000101c00 */
[----:B------:R-:W-:Y:S05]  /*11a0*/  BRA `(.L_x_4936) ;  /* 0x0000000c007c7947 */ /* 0x000fea0003800000 */
.L_x_4934:
[----:B------:R-:W3:Y:S02]  /*11b0*/  LDG.E.U8 R4, desc[UR36][R4.64] ;  /* 0x0000002404047981 */ /* 0x000ee4000c1e1100 */
[----:B---3--:R0:W1:Y:S01]  /*11c0*/  I2F.F64.U16 R28, R4 ;  /* 0x00000004001c7312 */ /* 0x0080620000101800 */
[----:B------:R-:W-:Y:S05]  /*11d0*/  BRA `(.L_x_4936) ;  /* 0x0000000c00707947 */ /* 0x000fea0003800000 */
.L_x_4933:
[----:B------:R-:W-:-:S13]  /*11e0*/  ISETP.NE.AND P0, PT, R0, 0x2, PT ;  /* 0x000000020000780c */ /* 0x000fda0003f05270 */
[----:B------:R-:W-:Y:S05]  /*11f0*/  @!P0 BRA `(.L_x_4937) ;  /* 0x0000000000288947 */ /* 0x000fea0003800000 */
[----:B------:R-:W-:-:S13]  /*1200*/  ISETP.NE.AND P0, PT, R0, 0x3, PT ;  /* 0x000000030000780c */ /* 0x000fda0003f05270 */
[----:B------:R-:W-:Y:S05]  /*1210*/  @!P0 BRA `(.L_x_4938) ;  /* 0x0000000000148947 */ /* 0x000fea0003800000 */
[----:B------:R-:W-:-:S13]  /*1220*/  ISETP.NE.AND P0, PT, R0, 0x4, PT ;  /* 0x000000040000780c */ /* 0x000fda0003f05270 */
[----:B------:R-:W-:Y:S05]  /*1230*/  @P0 BRA `(.L_x_4935) ;  /* 0x0000000800fc0947 */ /* 0x000fea0003800000 */
[----:B------:R-:W3:Y:S02]  /*1240*/  LDG.E.64 R28, desc[UR36][R4.64] ;  /* 0x00000024041c7981 */ /* 0x000ee4000c1e1b00 */
[----:B---3--:R-:W0:Y:S01]  /*1250*/  I2F.F64.S64 R28, R28 ;  /* 0x0000001c001c7312 */ /* 0x008e220000301c00 */
[----:B------:R-:W-:Y:S05]  /*1260*/  BRA `(.L_x_4936) ;  /* 0x0000000c004c7947 */ /* 0x000fea0003800000 */
.L_x_4938:
[----:B------:R-:W3:Y:S02]  /*1270*/  LDG.E R4, desc[UR36][R4.64] ;  /* 0x0000002404047981 */ /* 0x000ee4000c1e1900 */
[----:B---3--:R0:W1:Y:S01]  /*1280*/  I2F.F64 R28, R4 ;  /* 0x00000004001c7312 */ /* 0x0080620000201c00 */
[----:B------:R-:W-:Y:S05]  /*1290*/  BRA `(.L_x_4936) ;  /* 0x0000000c00407947 */ /* 0x000fea0003800000 */
.L_x_4937:
[----:B------:R-:W3:Y:S02]  /*12a0*/  LDG.E.U16 R4, desc[UR36][R4.64] ;  /* 0x0000002404047981 */ /* 0x000ee4000c1e1500 */
[----:B---3--:R0:W1:Y:S01]  /*12b0*/  I2F.F64.S16 R28, R4 ;  /* 0x00000004001c7312 */ /* 0x0080620000101c00 */
[----:B------:R-:W-:Y:S05]  /*12c0*/  BRA `(.L_x_4936) ;  /* 0x0000000c00347947 */ /* 0x000fea0003800000 */
.L_x_4932:
[----:B------:R-:W-:-:S13]  /*12d0*/  ISETP.GT.AND P0, PT, R0, 0x6, PT ;  /* 0x000000060000780c */ /* 0x000fda0003f04270 */
[----:B------:R-:W-:Y:S05]  /*12e0*/  @P0 BRA `(.L_x_4939) ;  /* 0x0000000000340947 */ /* 0x000fea0003800000 */
[----:B------:R-:W-:-:S13]  /*12f0*/  ISETP.NE.AND P0, PT, R0, 0x5, PT ;  /* 0x000000050000780c */ /* 0x000fda0003f05270 */
[----:B------:R-:W-:Y:S05]  /*1300*/  @!P0 BRA `(.L_x_4940) ;  /* 0x0000000000188947 */ /* 0x000fea0003800000 */
[----:B------:R-:W-:-:S13]  /*1310*/  ISETP.NE.AND P0, PT, R0, 0x6, PT ;  /* 0x000000060000780c */ /* 0x000fda0003f05270 */
[----:B------:R-:W-:Y:S05]  /*1320*/  @P0 BRA `(.L_x_4935) ;  /* 0x0000000800c00947 */ /* 0x000fea0003800000 */
[----:B------:R-:W3:Y:S02]  /*1330*/  LDG.E R28, desc[UR36][R4.64] ;  /* 0x00000024041c7981 */ /* 0x000ee4000c1e1900 */
[----:B---3--:R-:W-:-:S06]  /*1340*/  FMUL.FTZ R28, R28, 1 ;  /* 0x3f8000001c1c7820 */ /* 0x008fcc0000410000 */
[----:B------:R-:W0:Y:S01]  /*1350*/  F2F.F64.F32 R28, R28 ;  /* 0x0000001c001c7310 */ /* 0x000e220000201800 */
[----:B------:R-:W-:Y:S05]  /*1360*/  BRA `(.L_x_4936) ;  /* 0x0000000c000c7947 */ /* 0x000fea0003800000 */
.L_x_4940:
[----:B------:R-:W3:Y:S02]  /*1370*/  LDG.E.U16 R0, desc[UR36][R4.64] ;  /* 0x0000002404007981 */ /* 0x000ee4000c1e1500 */
[----:B---3--:R-:W-:-:S05]  /*1380*/  HADD2.F32 R0, -RZ, R0.H0_H0 ;  /* 0x20000000ff007230 */ /* 0x008fca0000004100 */
[----:B------:R-:W-:-:S04]  /*1390*/  FMUL.FTZ R0, R0, 1 ;  /* 0x3f80000000007820 */ /* 0x000fc80000410000 */
[----:B------:R0:W1:Y:S01]  /*13a0*/  F2F.F64.F32 R28, R0 ;  /* 0x00000000001c7310 */ /* 0x0000620000201800 */
[----:B------:R-:W-:Y:S05]  /*13b0*/  BRA `(.L_x_4936) ;  /* 0x0000000800f87947 */ /* 0x000fea0003800000 */
.L_x_4939:
[----:B------:R-:W-:-:S13]  /*13c0*/  ISETP.NE.AND P0, PT, R0, 0x7, PT ;  /* 0x000000070000780c */ /* 0x000fda0003f05270 */
[----:B------:R-:W-:Y:S05]  /*13d0*/  @!P0 BRA `(.L_x_4941) ;  /* 0x0000000000348947 */ /* 0x000fea0003800000 */
        /* <DEDUP_REMOVED lines=8> */
.L_x_4942:
[----:B------:R-:W3:Y:S02]  /*1460*/  LDG.E.U16 R4, desc[UR36][R4.64] ;  /* 0x0000002404047981 */ /* 0x000ee4000c1e1500 */
[----:B---3--:R-:W-:-:S05]  /*1470*/  HADD2.F32 R0, -RZ, R4.H0_H0 ;  /* 0x20000004ff007230 */ /* 0x008fca0000004100 */
[----:B------:R-:W-:-:S04]  /*1480*/  FMUL.FTZ R0, R0, 1 ;  /* 0x3f80000000007820 */ /* 0x000fc80000410000 */
[----:B------:R0:W1:Y:S01]  /*1490*/  F2F.F64.F32 R28, R0 ;  /* 0x00000000001c7310 */ /* 0x0000620000201800 */
[----:B------:R-:W-:Y:S05]  /*14a0*/  BRA `(.L_x_4936) ;  /* 0x0000000800bc7947 */ /* 0x000fea0003800000 */
.L_x_4941:
[----:B------:R0:W5:Y:S01]  /*14b0*/  LDG.E.64 R28, desc[UR36][R4.64] ;  /* 0x00000024041c7981 */ /* 0x000162000c1e1b00 */
[----:B------:R-:W-:Y:S05]  /*14c0*/  BRA `(.L_x_4936) ;  /* 0x0000000800b47947 */ /* 0x000fea0003800000 */
.L_x_4931:
        /* <DEDUP_REMOVED lines=8> */
[----:B------:R-:W3:Y:S01]  /*1550*/  LDG.E.U8 R4, desc[UR36][R4.64] ;  /* 0x0000002404047981 */ /* 0x000ee2000c1e1100 */
[----:B------:R-:W-:Y:S01]  /*1560*/  IMAD.MOV.U32 R28, RZ, RZ, RZ ;  /* 0x000000ffff1c7224 */ /* 0x000fe200078e00ff */
[----:B---3--:R-:W-:-:S04]  /*1570*/  ISETP.NE.AND P0, PT, R4, RZ, PT ;  /* 0x000000ff0400720c */ /* 0x008fc80003f05270 */
[----:B------:R-:W-:Y:S01]  /*1580*/  FSEL R29, RZ, 1.875, !P0 ;  /* 0x3ff00000ff1d7808 */ /* 0x000fe20004000000 */
[----:B------:R-:W-:Y:S08]  /*1590*/  BRA `(.L_x_4936) ;  /* 0x0000000800807947 */ /* 0x000ff00003800000 */
.L_x_4945:
[----:B------:R0:W5:Y:S01]  /*15a0*/  LDG.E.64 R28, desc[UR36][R4.64] ;  /* 0x00000024041c7981 */ /* 0x000162000c1e1b00 */
[----:B------:R-:W-:Y:S05]  /*15b0*/  BRA `(.L_x_4936) ;  /* 0x0000000800787947 */ /* 0x000fea0003800000 */
.L_x_4944:
[----:B------:R-:W-:-:S13]  /*15c0*/  ISETP.NE.AND P0, PT, R0, 0xf, PT ;  /* 0x0000000f0000780c */ /* 0x000fda0003f05270 */
[----:B------:R-:W-:Y:S05]  /*15d0*/  @!P0 BRA `(.L_x_4946) ;  /* 0x0000000000a48947 */ /* 0x000fea0003800000 */
[----:B------:R-:W-:-:S13]  /*15e0*/  ISETP.NE.AND P0, PT, R0, 0x17, PT ;  /* 0x000000170000780c */ /* 0x000fda0003f05270 */
[----:B------:R-:W-:Y:S05]  /*15f0*/  @!P0 BRA `(.L_x_4947) ;  /* 0x0000000000608947 */ /* 0x000fea0003800000 */
[----:B------:R-:W-:-:S13]  /*1600*/  ISETP.NE.AND P0, PT, R0, 0x18, PT ;  /* 0x000000180000780c */ /* 0x000fda0003f05270 */
[----:B------:R-:W-:Y:S05]  /*1610*/  @P0 BRA `(.L_x_4935) ;  /* 0x0000000800040947 */ /* 0x000fea0003800000 */
[----:B------:R-:W3:Y:S01]  /*1620*/  LDG.E.U8 R0, desc[UR36][R4.64] ;  /* 0x0000002404007981 */ /* 0x000ee2000c1e1100 */
[----:B------:R-:W-:Y:S02]  /*1630*/  IMAD.MOV.U32 R9, RZ, RZ, -0x800000 ;  /* 0xff800000ff097424 */ /* 0x000fe400078e00ff */
[----:B---3--:R-:W-:-:S05]  /*1640*/  IMAD.SHL.U32 R0, R0, 0x1000000, RZ ;  /* 0x0100000000007824 */ /* 0x008fca00078e00ff */
        /* <DEDUP_REMOVED lines=19> */
.L_x_4947:
[----:B------:R-:W3:Y:S02]  /*1780*/  LDG.E.U8 R4, desc[UR36][R4.64] ;  /* 0x0000002404047981 */ /* 0x000ee4000c1e1100 */
[----:B---3--:R-:W-:-:S05]  /*1790*/  IMAD.SHL.U32 R0, R4, 0x2000000, RZ ;  /* 0x0200000004007824 */ /* 0x008fca00078e00ff */
        /* <DEDUP_REMOVED lines=11> */
[----:B------:R3:W0:Y:S01]  /*1850*/  F2F.F64.F32 R28, R0 ;  /* 0x00000000001c7310 */ /* 0x0006220000201800 */
[----:B------:R-:W-:Y:S05]  /*1860*/  BRA `(.L_x_4936) ;  /* 0x0000000400cc7947 */ /* 0x000fea0003800000 */
.L_x_4946:
[----:B------:R-:W3:Y:S02]  /*1870*/  LDG.E.U16 R0, desc[UR36][R4.64] ;  /* 0x0000002404007981 */ /* 0x000ee4000c1e1500 */
[----:B---3--:R-:W-:-:S04]  /*1880*/  IMAD.U32 R0, R0, 0x10000, RZ ;  /* 0x0001000000007824 */ /* 0x008fc800078e00ff */
[----:B------:R-:W-:-:S04]  /*1890*/  FMUL.FTZ R0, R0, 1 ;  /* 0x3f80000000007820 */ /* 0x000fc80000410000 */
[----:B------:R0:W1:Y:S01]  /*18a0*/  F2F.F64.F32 R28, R0 ;  /* 0x00000000001c7310 */ /* 0x0000620000201800 */
[----:B------:R-:W-:Y:S05]  /*18b0*/  BRA `(.L_x_4936) ;  /* 0x0000000400b87947 */ /* 0x000fea0003800000 */
.L_x_4943:
        /* <DEDUP_REMOVED lines=8> */
[----:B------:R-:W3:Y:S02]  /*1940*/  LDG.E.U16 R4, desc[UR36][R4.64] ;  /* 0x0000002404047981 */ /* 0x000ee4000c1e1500 */
[----:B---3--:R0:W1:Y:S01]  /*1950*/  I2F.F64.U16 R28, R4 ;  /* 0x00000004001c7312 */ /* 0x0080620000101800 */
[----:B------:R-:W-:Y:S05]  /*1960*/  BRA `(.L_x_4936) ;  /* 0x00000004008c7947 */ /* 0x000fea0003800000 */
.L_x_4950:
[----:B------:R-:W3:Y:S01]  /*1970*/  LDG.E.U8 R3, desc[UR36][R4.64] ;  /* 0x0000002404037981 */ /* 0x000ee2000c1e1100 */
[----:B------:R-:W-:Y:S01]  /*1980*/  BSSY B0, `(.L_x_4951) ;  /* 0x0000018000007945 */ /* 0x000fe20003800000 */
[----:B------:R-:W-:Y:S01]  /*1990*/  IMAD.MOV.U32 R0, RZ, RZ, RZ ;  /* 0x000000ffff007224 */ /* 0x000fe200078e00ff */
[----:B---3--:R-:W-:-:S13]  /*19a0*/  ISETP.NE.AND P0, PT, R3, RZ, PT ;  /* 0x000000ff0300720c */ /* 0x008fda0003f05270 */
        /* <DEDUP_REMOVED lines=17> */
.L_x_4954:
[----:B------:R-:W-:Y:S05]  /*1ac0*/  BSYNC B1 ;  /* 0x0000000000017941 */ /* 0x000fea0003800000 */
.L_x_4953:
[----:B------:R-:W-:Y:S01]  /*1ad0*/  LEA R5, R0, 0x3b800000, 0x17 ;  /* 0x3b80000000057811 */ /* 0x000fe200078eb8ff */
[----:B------:R-:W-:-:S05]  /*1ae0*/  IMAD.SHL.U32 R0, R3, 0x100000, RZ ;  /* 0x0010000003007824 */ /* 0x000fca00078e00ff */
[----:B------:R-:W-:-:S07]  /*1af0*/  LOP3.LUT R0, R5, R0, R6, 0xfe, !PT ;  /* 0x0000000005007212 */ /* 0x000fce00078efe06 */
.L_x_4952:
[----:B------:R-:W-:Y:S05]  /*1b00*/  BSYNC B0 ;  /* 0x0000000000007941 */ /* 0x000fea0003800000 */
.L_x_4951:
[----:B------:R-:W-:-:S04]  /*1b10*/  FMUL.FTZ R0, R0, 1 ;  /* 0x3f80000000007820 */ /* 0x000fc80000410000 */
[----:B------:R0:W1:Y:S01]  /*1b20*/  F2F.F64.F32 R28, R0 ;  /* 0x00000000001c7310 */ /* 0x0000620000201800 */
[----:B------:R-:W-:Y:S05]  /*1b30*/  BRA `(.L_x_4936) ;  /* 0x0000000400187947 */ /* 0x000fea0003800000 */
.L_x_4949:
        /* <DEDUP_REMOVED lines=21> */
.L_x_4958:
[----:B------:R-:W-:Y:S05]  /*1c90*/  BSYNC B1 ;  /* 0x0000000000017941 */ /* 0x000fea0003800000 */
.L_x_4957:
[----:B------:R-:W-:Y:S01]  /*1ca0*/  LEA R5, R0, 0x37800000, 0x17 ;  /* 0x3780000000057811 */ /* 0x000fe200078eb8ff */
[----:B------:R-:W-:-:S05]  /*1cb0*/  IMAD.SHL.U32 R0, R3, 0x200000, RZ ;  /* 0x0020000003007824 */ /* 0x000fca00078e00ff */
[----:B------:R-:W-:-:S07]  /*1cc0*/  LOP3.LUT R0, R5, R0, R6, 0xfe, !PT ;  /* 0x0000000005007212 */ /* 0x000fce00078efe06 */
.L_x_4956:
[----:B------:R-:W-:Y:S05]  /*1cd0*/  BSYNC B0 ;  /* 0x0000000000007941 */ /* 0x000fea0003800000 */
.L_x_4955:
[----:B------:R-:W-:-:S04]  /*1ce0*/  FMUL.FTZ R0, R0, 1 ;  /* 0x3f80000000007820 */ /* 0x000fc80000410000 */
[----:B------:R0:W1:Y:S01]  /*1cf0*/  F2F.F64.F32 R28, R0 ;  /* 0x00000000001c7310 */ /* 0x0000620000201800 */
[----:B------:R-:W-:Y:S05]  /*1d00*/  BRA `(.L_x_4936) ;  /* 0x0000000000a47947 */ /* 0x000fea0003800000 */
.L_x_4948:
[----:B------:R-:W-:-:S13]  /*1d10*/  ISETP.NE.AND P0, PT, R0, 0x1c, PT ;  /* 0x0000001c0000780c */ /* 0x000fda0003f05270 */
[----:B------:R-:W-:Y:S05]  /*1d20*/  @!P0 BRA `(.L_x_4959) ;  /* 0x0000000000948947 */ /* 0x000fea0003800000 */
[----:B------:R-:W-:-:S13]  /*1d30*/  ISETP.NE.AND P0, PT, R0, 0x1d, PT ;  /* 0x0000001d0000780c */ /* 0x000fda0003f05270 */
[----:B------:R-:W-:Y:S05]  /*1d40*/  @!P0 BRA `(.L_x_4960) ;  /* 0x0000000000808947 */ /* 0x000fea0003800000 */
[----:B------:R-:W-:-:S13]  /*1d50*/  ISETP.NE.AND P0, PT, R0, 0x2c, PT ;  /* 0x0000002c0000780c */ /* 0x000fda0003f05270 */
[----:B------:R-:W-:Y:S05]  /*1d60*/  @P0 BRA `(.L_x_4935) ;  /* 0x0000000000300947 */ /* 0x000fea0003800000 */
[----:B------:R-:W3:Y:S01]  /*1d70*/  LDG.E.U8 R4, desc[UR36][R4.64] ;  /* 0x0000002404047981 */ /* 0x000ee2000c1e1100 */
[----:B------:R-:W-:Y:S01]  /*1d80*/  BSSY B0, `(.L_x_4961) ;  /* 0x0000007000007945 */ /* 0x000fe20003800000 */
[----:B------:R-:W-:Y:S01]  /*1d90*/  IMAD.MOV.U32 R0, RZ, RZ, 0x400000 ;  /* 0x00400000ff007424 */ /* 0x000fe200078e00ff */
[----:B---3--:R-:W-:-:S13]  /*1da0*/  ISETP.NE.AND P0, PT, R4, RZ, PT ;  /* 0x000000ff0400720c */ /* 0x008fda0003f05270 */
[----:B------:R-:W-:Y:S05]  /*1db0*/  @!P0 BRA `(.L_x_4962) ;  /* 0x00000000000c8947 */ /* 0x000fea0003800000 */
[----:B------:R-:W-:-:S13]  /*1dc0*/  ISETP.NE.AND P0, PT, R4, 0xff, PT ;  /* 0x000000ff0400780c */ /* 0x000fda0003f05270 */
[----:B------:R-:W-:Y:S02]  /*1dd0*/  @!P0 IMAD.MOV.U32 R0, RZ, RZ, 0x7f800001 ;  /* 0x7f800001ff008424 */ /* 0x000fe400078e00ff */
[----:B------:R-:W-:-:S07]  /*1de0*/  @P0 IMAD.SHL.U32 R0, R4, 0x800000, RZ ;  /* 0x0080000004000824 */ /* 0x000fce00078e00ff */
.L_x_4962:
[----:B------:R-:W-:Y:S05]  /*1df0*/  BSYNC B0 ;  /* 0x0000000000007941 */ /* 0x000fea0003800000 */
.L_x_4961:
[----:B------:R-:W-:-:S04]  /*1e00*/  FMUL.FTZ R0, R0, 1 ;  /* 0x3f80000000007820 */ /* 0x000fc80000410000 */
[----:B------:R0:W1:Y:S01]  /*1e10*/  F2F.F64.F32 R28, R0 ;  /* 0x00000000001c7310 */ /* 0x0000620000201800 */
[----:B------:R-:W-:Y:S05]  /*1e20*/  BRA `(.L_x_4936) ;  /* 0x00000000005c7947 */ /* 0x000fea0003800000 */
.L_x_4935:
        /* <DEDUP_REMOVED lines=16> */
.L_x_4963:
[----:B------:R-:W-:Y:S01]  /*1f30*/  CS2R R28, SRZ ;  /* 0x00000000001c7805 */ /* 0x000fe2000001ff00 */
[----:B------:R-:W-:Y:S06]  /*1f40*/  BRA `(.L_x_4936) ;  /* 0x0000000000147947 */ /* 0x000fec0003800000 */
.L_x_4960:
[----:B------:R-:W3:Y:S02]  /*1f50*/  LDG.E.64 R28, desc[UR36][R4.64] ;  /* 0x00000024041c7981 */ /* 0x000ee4000c1e1b00 */
[----:B---3--:R-:W0:Y:S01]  /*1f60*/  I2F.F64.U64 R28, R28 ;  /* 0x0000001c001c7312 */ /* 0x008e220000301800 */
[----:B------:R-:W-:Y:S05]  /*1f70*/  BRA `(.L_x_4936) ;  /* 0x0000000000087947 */ /* 0x000fea0003800000 */
.L_x_4959:
[----:B------:R-:W3:Y:S02]  /*1f80*/  LDG.E R4, desc[UR36][R4.64] ;  /* 0x0000002404047981 */ /* 0x000ee4000c1e1900 */
[----:B---3--:R0:W1:Y:S02]  /*1f90*/  I2F.F64.U32 R28, R4 ;  /* 0x00000004001c7312 */ /* 0x0080640000201800 */
.L_x_4936:
[----:B------:R-:W-:-:S07]  /*1fa0*/  VIADD R22, R22, 0x80 ;  /* 0x0000008016167836 */ /* 0x000fce0000000000 */
.L_x_4930:
[----:B------:R-:W-:Y:S05]  /*1fb0*/  BSYNC B6 ;  /* 0x0000000000067941 */ /* 0x000fea0003800000 */
.L_x_4929:
[----:B------:R-:W-:Y:S01]  /*1fc0*/  ISETP.GE.AND P0, PT, R22, R19, PT ;  /* 0x000000131600720c */ /* 0x000fe20003f06270 */
[----:B------:R-:W-:Y:S01]  /*1fd0*/  BSSY B6, `(.L_x_4964) ;  /* 0x00000f9000067945 */ /* 0x000fe20003800000 */
[----:B------:R-:W-:Y:S02]  /*1fe0*/  CS2R R16, SRZ ;  /* 0x0000000000107805 */ /* 0x000fe4000001ff00 */
[----:B------:R-:W-:-:S09]  /*1ff0*/  CS2R R24, SRZ ;  /* 0x0000000000187805 */ /* 0x000fd2000001ff00 */
[----:B------:R-:W-:Y:S05]  /*2000*/  @P0 BRA `(.L_x_4965) ;  /* 0x0000000c00d40947 */ /* 0x000fea0003800000 */
[----:B01----:R-:W0:Y:S01]  /*2010*/  LDC.64 R4, c[0x0][0x230] ;  /* 0x00008c00ff047b82 */ /* 0x003e220000000a00 */
[----:B---3--:R-:W-:Y:S01]  /*2020*/  IMAD R0, R18, 0x200, R22 ;  /* 0x0000020012007824 */ /* 0x008fe200078e0216 */
        /* <DEDUP_REMOVED lines=19> */
.L_x_4969:
[----:B------:R-:W3:Y:S02]  /*2160*/  LDG.E.U8 R4, desc[UR36][R4.64] ;  /* 0x0000002404047981 */ /* 0x000ee4000c1e1100 */
[----:B---3--:R0:W1:Y:S01]  /*2170*/  I2F.F64.U16 R24, R4 ;  /* 0x0000000400187312 */ /* 0x0080620000101800 */
[----:B------:R-:W-:Y:S05]  /*2180*/  BRA `(.L_x_4971) ;  /* 0x0000000c00707947 */ /* 0x000fea0003800000 */
.L_x_4968:
        /* <DEDUP_REMOVED lines=9> */
.L_x_4973:
[----:B------:R-:W3:Y:S02]  /*2220*/  LDG.E R4, desc[UR36][R4.64] ;  /* 0x0000002404047981 */ /* 0x000ee4000c1e1900 */
[----:B---3--:R0:W1:Y:S01]  /*2230*/  I2F.F64 R24, R4 ;  /* 0x0000000400187312 */ /* 0x0080620000201c00 */
[----:B------:R-:W-:Y:S05]  /*2240*/  BRA `(.L_x_4971) ;  /* 0x0000000c00407947 */ /* 0x000fea0003800000 */
.L_x_4972:
[----:B------:R-:W3:Y:S02]  /*2250*/  LDG.E.U16 R4, desc[UR36][R4.64] ;  /* 0x0000002404047981 */ /* 0x000ee4000c1e1500 */
[----:B---3--:R0:W1:Y:S01]  /*2260*/  I2F.F64.S16 R24, R4 ;  /* 0x0000000400187312 */ /* 0x0080620000101c00 */
[----:B------:R-:W-:Y:S05]  /*2270*/  BRA `(.L_x_4971) ;  /* 0x0000000c00347947 */ /* 0x000fea0003800000 */
.L_x_4967:
        /* <DEDUP_REMOVED lines=10> */
.L_x_4975:
[----:B------:R-:W3:Y:S02]  /*2320*/  LDG.E.U16 R0, desc[UR36][R4.64] ;  /* 0x0000002404007981 */ /* 0x000ee4000c1e1500 */
[----:B---3--:R-:W-:-:S05]  /*2330*/  HADD2.F32 R0, -RZ, R0.H0_H0 ;  /* 0x20000000ff007230 */ /* 0x008fca0000004100 */
[----:B------:R-:W-:-:S04]  /*2340*/  FMUL.FTZ R0, R0, 1 ;  /* 0x3f80000000007820 */ /* 0x000fc80000410000 */
[----:B------:R0:W1:Y:S01]  /*2350*/  F2F.F64.F32 R24, R0 ;  /* 0x0000000000187310 */ /* 0x0000620000201800 */
[----:B------:R-:W-:Y:S05]  /*2360*/  BRA `(.L_x_4971) ;  /* 0x0000000800f87947 */ /* 0x000fea0003800000 */
.L_x_4974:
        /* <DEDUP_REMOVED lines=10> */
.L_x_4977:
[----:B------:R-:W3:Y:S02]  /*2410*/  LDG.E.U16 R4, desc[UR36][R4.64] ;  /* 0x0000002404047981 */ /* 0x000ee4000c1e1500 */
[----:B---3--:R-:W-:-:S05]  /*2420*/  HADD2.F32 R0, -RZ, R4.H0_H0 ;  /* 0x20000004ff007230 */ /* 0x008fca0000004100 */
[----:B------:R-:W-:-:S04]  /*2430*/  FMUL.FTZ R0, R0, 1 ;  /* 0x3f80000000007820 */ /* 0x000fc80000410000 */
[----:B------:R0:W1:Y:S01]  /*2440*/  F2F.F64.F32 R24, R0 ;  /* 0x0000000000187310 */ /* 0x0000620000201800 */
[----:B------:R-:W-:Y:S05]  /*2450*/  BRA `(.L_x_4971) ;  /* 0x0000000800bc7947 */ /* 0x000fea0003800000 */
.L_x_4976:
[----:B------:R0:W5:Y:S01]  /*2460*/  LDG.E.64 R24, desc[UR36][R4.64] ;  /* 0x0000002404187981 */ /* 0x000162000c1e1b00 */
[----:B------:R-:W-:Y:S05]  /*2470*/  BRA `(.L_x_4971) ;  /* 0x0000000800b47947 */ /* 0x000fea0003800000 */
.L_x_4966:
        /* <DEDUP_REMOVED lines=13> */
.L_x_4980:
[----:B------:R0:W5:Y:S01]  /*2550*/  LDG.E.64 R24, desc[UR36][R4.64] ;  /* 0x0000002404187981 */ /* 0x000162000c1e1b00 */
[----:B------:R-:W-:Y:S05]  /*2560*/  BRA `(.L_x_4971) ;  /* 0x0000000800787947 */ /* 0x000fea0003800000 */
.L_x_4979:
        /* <DEDUP_REMOVED lines=28> */
.L_x_4982:
        /* <DEDUP_REMOVED lines=15> */
.L_x_4981:
[----:B------:R-:W3:Y:S02]  /*2820*/  LDG.E.U16 R0, desc[UR36][R4.64] ;  /* 0x0000002404007981 */ /* 0x000ee4000c1e1500 */
[----:B---3--:R-:W-:-:S04]  /*2830*/  IMAD.U32 R0, R0, 0x10000, RZ ;  /* 0x0001000000007824 */ /* 0x008fc800078e00ff */
[----:B------:R-:W-:-:S04]  /*2840*/  FMUL.FTZ R0, R0, 1 ;  /* 0x3f80000000007820 */ /* 0x000fc80000410000 */
[----:B------:R0:W1:Y:S01]  /*2850*/  F2F.F64.F32 R24, R0 ;  /* 0x0000000000187310 */ /* 0x0000620000201800 */
[----:B------:R-:W-:Y:S05]  /*2860*/  BRA `(.L_x_4971) ;  /* 0x0000000400b87947 */ /* 0x000fea0003800000 */
.L_x_4978:
        /* <DEDUP_REMOVED lines=11> */
.L_x_4985:
        /* <DEDUP_REMOVED lines=21> */
.L_x_4989:
[----:B------:R-:W-:Y:S05]  /*2a70*/  BSYNC B1 ;  /* 0x0000000000017941 */ /* 0x000fea0003800000 */
.L_x_4988:
[----:B------:R-:W-:Y:S01]  /*2a80*/  LEA R5, R0, 0x3b800000, 0x17 ;  /* 0x3b80000000057811 */ /* 0x000fe200078eb8ff */
[----:B------:R-:W-:-:S05]  /*2a90*/  IMAD.SHL.U32 R0, R3, 0x100000, RZ ;  /* 0x0010000003007824 */ /* 0x000fca00078e00ff */
[----:B------:R-:W-:-:S07]  /*2aa0*/  LOP3.LUT R0, R5, R0, R6, 0xfe, !PT ;  /* 0x0000000005007212 */ /* 0x000fce00078efe06 */
.L_x_4987:
[----:B------:R-:W-:Y:S05]  /*2ab0*/  BSYNC B0 ;  /* 0x0000000000007941 */ /* 0x000fea0003800000 */
.L_x_4986:
[----:B------:R-:W-:-:S04]  /*2ac0*/  FMUL.FTZ R0, R0, 1 ;  /* 0x3f80000000007820 */ /* 0x000fc80000410000 */
[----:B------:R3:W0:Y:S01]  /*2ad0*/  F2F.F64.F32 R24, R0 ;  /* 0x0000000000187310 */ /* 0x0006220000201800 */
[----:B------:R-:W-:Y:S05]  /*2ae0*/  BRA `(.L_x_4971) ;  /* 0x0000000400187947 */ /* 0x000fea0003800000 */
.L_x_4984:
        /* <DEDUP_REMOVED lines=21> */
.L_x_4993:
[----:B------:R-:W-:Y:S05]  /*2c40*/  BSYNC B1 ;  /* 0x0000000000017941 */ /* 0x000fea0003800000 */
.L_x_4992:
[----:B------:R-:W-:Y:S01]  /*2c50*/  LEA R5, R0, 0x37800000, 0x17 ;  /* 0x3780000000057811 */ /* 0x000fe200078eb8ff */
[----:B------:R-:W-:-:S05]  /*2c60*/  IMAD.SHL.U32 R0, R3, 0x200000, RZ ;  /* 0x0020000003007824 */ /* 0x000fca00078e00ff */
[----:B------:R-:W-:-:S07]  /*2c70*/  LOP3.LUT R0, R5, R0, R6, 0xfe, !PT ;  /* 0x0000000005007212 */ /* 0x000fce00078efe06 */
.L_x_4991:
[----:B------:R-:W-:Y:S05]  /*2c80*/  BSYNC B0 ;  /* 0x0000000000007941 */ /* 0x000fea0003800000 */
.L_x_4990:
[----:B------:R-:W-:-:S04]  /*2c90*/  FMUL.FTZ R0, R0, 1 ;  /* 0x3f80000000007820 */ /* 0x000fc80000410000 */
[----:B------:R0:W1:Y:S01]  /*2ca0*/  F2F.F64.F32 R24, R0 ;  /* 0x0000000000187310 */ /* 0x0000620000201800 */
[----:B------:R-:W-:Y:S05]  /*2cb0*/  BRA `(.L_x_4971) ;  /* 0x0000000000a47947 */ /* 0x000fea0003800000 */
.L_x_4983:
        /* <DEDUP_REMOVED lines=14> */
.L_x_4997:
[----:B------:R-:W-:Y:S05]  /*2da0*/  BSYNC B0 ;  /* 0x0000000000007941 */ /* 0x000fea0003800000 */
.L_x_4996:
[----:B------:R-:W-:-:S04]  /*2db0*/  FMUL.FTZ R0, R0, 1 ;  /* 0x3f80000000007820 */ /* 0x000fc80000410000 */
[----:B------:R0:W1:Y:S01]  /*2dc0*/  F2F.F64.F32 R24, R0 ;  /* 0x0000000000187310 */ /* 0x0000620000201800 */
[----:B------:R-:W-:Y:S05]  /*2dd0*/  BRA `(.L_x_4971) ;  /* 0x00000000005c7947 */ /* 0x000fea0003800000 */
.L_x_4970:
        /* <DEDUP_REMOVED lines=16> */
.L_x_4998:
[----:B------:R-:W-:Y:S01]  /*2ee0*/  CS2R R24, SRZ ;  /* 0x0000000000187805 */ /* 0x000fe2000001ff00 */
[----:B------:R-:W-:Y:S06]  /*2ef0*/  BRA `(.L_x_4971) ;  /* 0x0000000000147947 */ /* 0x000fec0003800000 */
.L_x_4995:
[----:B------:R-:W3:Y:S02]  /*2f00*/  LDG.E.64 R24, desc[UR36][R4.64] ;  /* 0x0000002404187981 */ /* 0x000ee4000c1e1b00 */
[----:B---3--:R-:W0:Y:S01]  /*2f10*/  I2F.F64.U64 R24, R24 ;  /* 0x0000001800187312 */ /* 0x008e220000301800 */
[----:B------:R-:W-:Y:S05]  /*2f20*/  BRA `(.L_x_4971) ;  /* 0x0000000000087947 */ /* 0x000fea0003800000 */
.L_x_4994:
[----:B------:R-:W3:Y:S02]  /*2f30*/  LDG.E R4, desc[UR36][R4.64] ;  /* 0x0000002404047981 */ /* 0x000ee4000c1e1900 */
[----:B---3--:R0:W1:Y:S02]  /*2f40*/  I2F.F64.U32 R24, R4 ;  /* 0x0000000400187312 */ /* 0x0080640000201800 */
.L_x_4971:
[----:B------:R-:W-:-:S07]  /*2f50*/  VIADD R22, R22, 0x80 ;  /* 0x0000008016167836 */ /* 0x000fce0000000000 */
.L_x_4965:
[----:B------:R-:W-:Y:S05]  /*2f60*/  BSYNC B6 ;  /* 0x0000000000067941 */ /* 0x000fea0003800000 */
.L_x_4964:
[----:B------:R-:W-:Y:S01]  /*2f70*/  ISETP.GE.AND P0, PT, R22, R19, PT ;  /* 0x000000131600720c */ /* 0x000fe20003f06270 */
[----:B------:R-:W-:-:S12]  /*2f80*/  BSSY B6, `(.L_x_4999) ;  /* 0x00000f4000067945 */ /* 0x000fd80003800000 */
[----:B------:R-:W-:Y:S05]  /*2f90*/  @P0 BRA `(.L_x_5000) ;  /* 0x0000000c00c80947 */ /* 0x000fea0003800000 */
[----:B01----:R-:W0:Y:S01]  /*2fa0*/  LDC.64 R4, c[0x0][0x230] ;  /* 0x00008c00ff047b82 */ /* 0x003e220000000a00 */
[----:B---3--:R-:W-:Y:S01]  /*2fb0*/  PRMT R0, R2, 0x9910, RZ ;  /* 0x0000991002007816 */ /* 0x008fe200000000ff */
        /* <DEDUP_REMOVED lines=18> */
.L_x_5004:
[----:B------:R-:W3:Y:S02]  /*30e0*/  LDG.E.U8 R4, desc[UR36][R4.64] ;  /* 0x0000002404047981 */ /* 0x000ee4000c1e1100 */
[----:B---3--:R0:W1:Y:S01]  /*30f0*/  I2F.F64.U16 R16, R4 ;  /* 0x0000000400107312 */ /* 0x0080620000101800 */
[----:B------:R-:W-:Y:S05]  /*3100*/  BRA `(.L_x_5000) ;  /* 0x0000000c006c7947 */ /* 0x000fea0003800000 */
.L_x_5003:
        /* <DEDUP_REMOVED lines=9> */
.L_x_5007:
[----:B------:R-:W3:Y:S02]  /*31a0*/  LDG.E R4, desc[UR36][R4.64] ;  /* 0x0000002404047981 */ /* 0x000ee4000c1e1900 */
[----:B---3--:R0:W1:Y:S01]  /*31b0*/  I2F.F64 R16, R4 ;  /* 0x0000000400107312 */ /* 0x0080620000201c00 */
[----:B------:R-:W-:Y:S05]  /*31c0*/  BRA `(.L_x_5000) ;  /* 0x0000000c003c7947 */ /* 0x000fea0003800000 */
.L_x_5006:
[----:B------:R-:W3:Y:S02]  /*31d0*/  LDG.E.U16 R4, desc[UR36][R4.64] ;  /* 0x0000002404047981 */ /* 0x000ee4000c1e1500 */
[----:B---3--:R0:W1:Y:S01]  /*31e0*/  I2F.F64.S16 R16, R4 ;  /* 0x0000000400107312 */ /* 0x0080620000101c00 */
[----:B------:R-:W-:Y:S05]  /*31f0*/  BRA `(.L_x_5000) ;  /* 0x0000000c00307947 */ /* 0x000fea0003800000 */
.L_x_5002:
        /* <DEDUP_REMOVED lines=10> */
.L_x_5009:
[----:B------:R-:W3:Y:S02]  /*32a0*/  LDG.E.U16 R0, desc[UR36][R4.64] ;  /* 0x0000002404007981 */ /* 0x000ee4000c1e1500 */
[----:B---3--:R-:W-:-:S05]  /*32b0*/  HADD2.F32 R0, -RZ, R0.H0_H0 ;  /* 0x20000000ff007230 */ /* 0x008fca0000004100 */
[----:B------:R-:W-:-:S04]  /*32c0*/  FMUL.FTZ R0, R0, 1 ;  /* 0x3f80000000007820 */ /* 0x000fc80000410000 */
[----:B------:R0:W1:Y:S01]  /*32d0*/  F2F.F64.F32 R16, R0 ;  /* 0x0000000000107310 */ /* 0x0000620000201800 */
[----:B------:R-:W-:Y:S05]  /*32e0*/  BRA `(.L_x_5000) ;  /* 0x0000000800f47947 */ /* 0x000fea0003800000 */
.L_x_5008:
        /* <DEDUP_REMOVED lines=10> */
.L_x_5011:
[----:B------:R-:W3:Y:S02]  /*3390*/  LDG.E.U16 R4, desc[UR36][R4.64] ;  /* 0x0000002404047981 */ /* 0x000ee4000c1e1500 */
[----:B---3--:R-:W-:-:S05]  /*33a0*/  HADD2.F32 R0, -RZ, R4.H0_H0 ;  /* 0x20000004ff007230 */ /* 0x008fca0000004100 */
[----:B------:R-:W-:-:S04]  /*33b0*/  FMUL.FTZ R0, R0, 1 ;  /* 0x3f80000000007820 */ /* 0x000fc80000410000 */
[----:B------:R0:W1:Y:S01]  /*33c0*/  F2F.F64.F32 R16, R0 ;  /* 0x0000000000107310 */ /* 0x0000620000201800 */
[----:B------:R-:W-:Y:S05]  /*33d0*/  BRA `(.L_x_5000) ;  /* 0x0000000800b87947 */ /* 0x000fea0003800000 */
.L_x_5010:
[----:B------:R0:W5:Y:S01]  /*33e0*/  LDG.E.64 R16, desc[UR36][R4.64] ;  /* 0x0000002404107981 */ /* 0x000162000c1e1b00 */
[----:B------:R-:W-:Y:S05]  /*33f0*/  BRA `(.L_x_5000) ;  /* 0x0000000800b07947 */ /* 0x000fea0003800000 */
.L_x_5001:
        /* <DEDUP_REMOVED lines=13> */
.L_x_5014:
[----:B------:R0:W5:Y:S01]  /*34d0*/  LDG.E.64 R16, desc[UR36][R4.64] ;  /* 0x0000002404107981 */ /* 0x000162000c1e1b00 */
[----:B------:R-:W-:Y:S05]  /*34e0*/  BRA `(.L_x_5000) ;  /* 0x0000000800747947 */ /* 0x000fea0003800000 */
.L_x_5013:
        /* <DEDUP_REMOVED lines=25> */
[----:B------:R-:W-:-:S04]  /*3680*/  FMUL.FTZ R3, R3, 1 ;  /* 0x3f80000003037820 */ /* 0x000fc80000410000 */
[----:B------:R0:W1:Y:S01]  /*3690*/  F2F.F64.F32 R16, R3 ;  /* 0x0000000300107310 */ /* 0x0000620000201800 */
[----:B------:R-:W-:Y:S05]  /*36a0*/  BRA `(.L_x_5000) ;  /* 0x0000000800047947 */ /* 0x000fea0003800000 */
.L_x_5016:
[----:B------:R-:W3:Y:S02]  /*36b0*/  LDG.E.U8 R3, desc[UR36][R4.64] ;  /* 0x0000002404037981 */ /* 0x000ee4000c1e1100 */
[----:B---3--:R-:W-:-:S05]  /*36c0*/  IMAD.SHL.U32 R0, R3, 0x2000000, RZ ;  /* 0x0200000003007824 */ /* 0x008fca00078e00ff */
        /* <DEDUP_REMOVED lines=10> */
[----:B------:R-:W-:-:S04]  /*3770*/  FMUL.FTZ R2, R2, 1 ;  /* 0x3f80000002027820 */ /* 0x000fc80000410000 */
[----:B------:R0:W1:Y:S01]  /*3780*/  F2F.F64.F32 R16, R2 ;  /* 0x0000000200107310 */ /* 0x0000620000201800 */
[----:B------:R-:W-:Y:S05]  /*3790*/  BRA `(.L_x_5000) ;  /* 0x0000000400c87947 */ /* 0x000fea0003800000 */
.L_x_5015:
[----:B------:R-:W3:Y:S02]  /*37a0*/  LDG.E.U16 R0, desc[UR36][R4.64] ;  /* 0x0000002404007981 */ /* 0x000ee4000c1e1500 */
[----:B---3--:R-:W-:-:S04]  /*37b0*/  IMAD.U32 R0, R0, 0x10000, RZ ;  /* 0x0001000000007824 */ /* 0x008fc800078e00ff */
[----:B------:R-:W-:-:S04]  /*37c0*/  FMUL.FTZ R0, R0, 1 ;  /* 0x3f80000000007820 */ /* 0x000fc80000410000 */
[----:B------:R0:W1:Y:S01]  /*37d0*/  F2F.F64.F32 R16, R0 ;  /* 0x0000000000107310 */ /* 0x0000620000201800 */
[----:B------:R-:W-:Y:S05]  /*37e0*/  BRA `(.L_x_5000) ;  /* 0x0000000400b47947 */ /* 0x000fea0003800000 */
.L_x_5012:
        /* <DEDUP_REMOVED lines=11> */
.L_x_5019:
        /* <DEDUP_REMOVED lines=21> */
.L_x_5023:
[----:B------:R-:W-:Y:S05]  /*39f0*/  BSYNC B1 ;  /* 0x0000000000017941 */ /* 0x000fea0003800000 */
.L_x_5022:
[----:B------:R-:W-:Y:S01]  /*3a00*/  LEA R3, R0, 0x3b800000, 0x17 ;  /* 0x3b80000000037811 */ /* 0x000fe200078eb8ff */
[----:B------:R-:W-:-:S05]  /*3a10*/  IMAD.SHL.U32 R0, R2, 0x100000, RZ ;  /* 0x0010000002007824 */ /* 0x000fca00078e00ff */
[----:B------:R-:W-:-:S07]  /*3a20*/  LOP3.LUT R0, R3, R0, R4, 0xfe, !PT ;  /* 0x0000000003007212 */ /* 0x000fce00078efe04 */
.L_x_5021:
[----:B------:R-:W-:Y:S05]  /*3a30*/  BSYNC B0 ;  /* 0x0000000000007941 */ /* 0x000fea0003800000 */
.L_x_5020:
[----:B------:R-:W-:-:S04]  /*3a40*/  FMUL.FTZ R0, R0, 1 ;  /* 0x3f80000000007820 */ /* 0x000fc80000410000 */
[----:B------:R0:W1:Y:S01]  /*3a50*/  F2F.F64.F32 R16, R0 ;  /* 0x0000000000107310 */ /* 0x0000620000201800 */
[----:B------:R-:W-:Y:S05]  /*3a60*/  BRA `(.L_x_5000) ;  /* 0x0000000400147947 */ /* 0x000fea0003800000 */
.L_x_5018:
        /* <DEDUP_REMOVED lines=21> */
.L_x_5027:
[----:B------:R-:W-:Y:S05]  /*3bc0*/  BSYNC B1 ;  /* 0x0000000000017941 */ /* 0x000fea0003800000 */
.L_x_5026:
[----:B------:R-:W-:Y:S01]  /*3bd0*/  LEA R3, R0, 0x37800000, 0x17 ;  /* 0x3780000000037811 */ /* 0x000fe200078eb8ff */
[----:B------:R-:W-:-:S05]  /*3be0*/  IMAD.SHL.U32 R0, R2, 0x200000, RZ ;  /* 0x0020000002007824 */ /* 0x000fca00078e00ff */
[----:B------:R-:W-:-:S07]  /*3bf0*/  LOP3.LUT R0, R3, R0, R4, 0xfe, !PT ;  /* 0x0000000003007212 */ /* 0x000fce00078efe04 */
.L_x_5025:
[----:B------:R-:W-:Y:S05]  /*3c00*/  BSYNC B0 ;  /* 0x0000000000007941 */ /* 0x000fea0003800000 */
.L_x_5024:
[----:B------:R-:W-:-:S04]  /*3c10*/  FMUL.FTZ R0, R0, 1 ;  /* 0x3f80000000007820 */ /* 0x000fc80000410000 */
[----:B------:R0:W1:Y:S01]  /*3c20*/  F2F.F64.F32 R16, R0 ;  /* 0x0000000000107310 */ /* 0x0000620000201800 */
[----:B------:R-:W-:Y:S05]  /*3c30*/  BRA `(.L_x_5000) ;  /* 0x0000000000a07947 */ /* 0x000fea0003800000 */
.L_x_5017:
        /* <DEDUP_REMOVED lines=14> */
.L_x_5031:
[----:B------:R-:W-:Y:S05]  /*3d20*/  BSYNC B0 ;  /* 0x0000000000007941 */ /* 0x000fea0003800000 */
.L_x_5030:
[----:B------:R-:W-:-:S04]  /*3d30*/  FMUL.FTZ R0, R0, 1 ;  /* 0x3f80000000007820 */ /* 0x000fc80000410000 */
[----:B------:R0:W1:Y:S01]  /*3d40*/  F2F.F64.F32 R16, R0 ;  /* 0x0000000000107310 */ /* 0x0000620000201800 */
[----:B------:R-:W-:Y:S05]  /*3d50*/  BRA `(.L_x_5000) ;  /* 0x0000000000587947 */ /* 0x000fea0003800000 */
.L_x_5005:
        /* <DEDUP_REMOVED lines=16> */
.L_x_5032:
[----:B------:R-:W-:Y:S05]  /*3e60*/  BRA `(.L_x_5000) ;  /* 0x0000000000147947 */ /* 0x000fea0003800000 */
.L_x_5029:
[----:B------:R-:W3:Y:S02]  /*3e70*/  LDG.E.64 R16, desc[UR36][R4.64] ;  /* 0x0000002404107981 */ /* 0x000ee4000c1e1b00 */
[----:B---3--:R-:W0:Y:S01]  /*3e80*/  I2F.F64.U64 R16, R16 ;  /* 0x0000001000107312 */ /* 0x008e220000301800 */
[----:B------:R-:W-:Y:S05]  /*3e90*/  BRA `(.L_x_5000) ;  /* 0x0000000000087947 */ /* 0x000fea0003800000 */
.L_x_5028:
[----:B------:R-:W3:Y:S02]  /*3ea0*/  LDG.E R4, desc[UR36][R4.64] ;  /* 0x0000002404047981 */ /* 0x000ee4000c1e1900 */
[----:B---3--:R0:W1:Y:S02]  /*3eb0*/  I2F.F64.U32 R16, R4 ;  /* 0x0000000400107312 */ /* 0x0080640000201800 */
.L_x_5000:
[----:B------:R-:W-:Y:S05]  /*3ec0*/  BSYNC B6 ;  /* 0x0000000000067941 */ /* 0x000fea0003800000 */
.L_x_4999:
[----:B------:R-:W2:Y:S01]  /*3ed0*/  S2R R22, SR_TID.X ;  /* 0x0000000000167919 */ /* 0x000ea20000002100 */
[----:B------:R-:W-:Y:S01]  /*3ee0*/  BSSY B0, `(.L_x_5033) ;  /* 0x000002f000007945 */ /* 0x000fe20003800000 */
[----:B--2---:R-:W-:-:S13]  /*3ef0*/  ISETP.GE.AND P1, PT, R22, R19, PT ;  /* 0x000000131600720c */ /* 0x004fda0003f26270 */
[----:B------:R-:W-:Y:S05]  /*3f00*/  @P1 BRA `(.L_x_5034) ;  /* 0x0000000000b01947 */ /* 0x000fea0003800000 */
[----:B------:R-:W-:Y:S01]  /*3f10*/  ULDC.64 UR4, c[0x0][0x220] ;  /* 0x0000880000047ab9 */ /* 0x000fe20000000a00 */
[----:B01--45:R-:W-:Y:S01]  /*3f20*/  DADD R26, -RZ, |R26| ;  /* 0x00000000ff1a7229 */ /* 0x033fe2000000051a */
        /* <DEDUP_REMOVED lines=24> */
[----:B------:R-:W-:Y:S01]  /*40b0*/  FSEL R15, R8, UR6, P0 ;  /* 0x00000006080f7c08 */ /* 0x000fe20008000000 */
[----:B------:R-:W-:-:S05]  /*40c0*/  IMAD.MOV.U32 R8, RZ, RZ, R6 ;  /* 0x000000ffff087224 */ /* 0x000fca00078e0006 */
[----:B------:R-:W-:Y:S01]  /*40d0*/  SEL R14, R8, UR4, P0 ;  /* 0x00000004080e7c07 */ /* 0x000fe20008000000 */
[----:B------:R-:W-:Y:S01]  /*40e0*/  DSETP.NEU.AND P0, PT, R4, RZ, PT ;  /* 0x000000ff0400722a */ /* 0x000fe20003f0d000 */
[----:B------:R-:W-:Y:S02]  /*40f0*/  @P2 LOP3.LUT R15, R9, 0x80000, RZ, 0xfc, !PT ;  /* 0x00080000090f2812 */ /* 0x000fe400078efcff */
[----:B------:R-:W-:Y:S02]  /*4100*/  ISETP.GE.U32.AND P2, PT, R5, 0x7ff00000, PT ;  /* 0x7ff000000500780c */ /* 0x000fe40003f46070 */
[----:B------:R-:W0:Y:S02]  /*4110*/  MUFU.RSQ64H R11, R15 ;  /* 0x0000000f000b7308 */ /* 0x000e240000001c00 */
[----:B0-----:R-:W-:-:S08]  /*4120*/  DMUL R8, R10, R10 ;  /* 0x0000000a0a087228 */ /* 0x001fd00000000000 */
[----:B------:R-:W-:-:S08]  /*4130*/  DFMA R8, R14, -R8, 1 ;  /* 0x3ff000000e08742b */ /* 0x000fd00000000808 */
[----:B------:R-:W-:Y:S02]  /*4140*/  DFMA R12, R8, R12, 0.5 ;  /* 0x3fe00000080c742b */ /* 0x000fe4000000000c */
[----:B------:R-:W-:-:S08]  /*4150*/  DMUL R8, R10, R8 ;  /* 0x000000080a087228 */ /* 0x000fd00000000000 */
[----:B------:R-:W-:-:S08]  /*4160*/  DFMA R8, R12, R8, R10 ;  /* 0x000000080c08722b */ /* 0x000fd0000000000a */
[----:B------:R-:W-:Y:S01]  /*4170*/  DMUL R8, R6, R8 ;  /* 0x0000000806087228 */ /* 0x000fe20000000000 */
[----:B------:R-:W-:Y:S01]  /*4180*/  LOP3.LUT R7, R0, 0x100000, RZ, 0xfc, !PT ;  /* 0x0010000000077812 */ /* 0x000fe200078efcff */
[----:B------:R-:W-:-:S06]  /*4190*/  IMAD.MOV.U32 R6, RZ, RZ, RZ ;  /* 0x000000ffff067224 */ /* 0x000fcc00078e00ff */
[----:B------:R-:W-:-:S10]  /*41a0*/  DMUL R8, R8, R6 ;  /* 0x0000000608087228 */ /* 0x000fd40000000000 */
[----:B------:R-:W-:Y:S02]  /*41b0*/  @!P2 FSEL R4, R2, R8, !P0 ;  /* 0x000000080204a208 */ /* 0x000fe40004000000 */
[----:B------:R-:W-:-:S07]  /*41c0*/  @!P2 FSEL R5, R3, R9, !P0 ;  /* 0x000000090305a208 */ /* 0x000fce0004000000 */
.L_x_5034:
[----:B------:R-:W-:Y:S05]  /*41d0*/  BSYNC B0 ;  /* 0x0000000000007941 */ /* 0x000fea0003800000 */
.L_x_5033:
[----:B01--45:R-:W-:Y:S01]  /*41e0*/  VIADD R26, R22, 0x80 ;  /* 0x00000080161a7836 */ /* 0x033fe20000000000 */
[----:B------:R-:W-:Y:S04]  /*41f0*/  BSSY B0, `(.L_x_5035) ;  /* 0x0000032000007945 */ /* 0x000fe80003800000 */
[----:B------:R-:W-:-:S13]  /*4200*/  ISETP.GE.AND P0, PT, R26, R19, PT ;  /* 0x000000131a00720c */ /* 0x000fda0003f06270 */
[----:B------:R-:W-:Y:S05]  /*4210*/  @P0 BRA `(.L_x_5036) ;  /* 0x0000000000bc0947 */ /* 0x000fea0003800000 */
[----:B------:R-:W-:Y:S01]  /*4220*/  ULDC.64 UR4, c[0x0][0x220] ;  /* 0x0000880000047ab9 */ /* 0x000fe20000000a00 */
[----:B------:R-:W-:Y:S01]  /*4230*/  DADD R6, -RZ, |R28| ;  /* 0x00000000ff067229 */ /* 0x000fe2000000051c */
        /* <DEDUP_REMOVED lines=13> */
[----:B------:R-:W-:Y:S02]  /*4310*/  SEL R29, R7, R9, P2 ;  /* 0x00000009071d7207 */ /* 0x000fe40001000000 */
[----:B---3--:R-:W-:Y:S02]  /*4320*/  LOP3.LUT R0, R3, 0xffc00000, RZ, 0xc0, !PT ;  /* 0xffc0000003007812 */ /* 0x008fe400078ec0ff */
[----:B------:R-:W-:Y:S01]  /*4330*/  SEL R2, R6, R8, P0 ;  /* 0x0000000806027207 */ /* 0x000fe20000000000 */
[----:B------:R-:W-:Y:S01]  /*4340*/  IMAD.MOV.U32 R6, RZ, RZ, R28 ;  /* 0x000000ffff067224 */ /* 0x000fe200078e001c */
[----:B------:R-:W-:Y:S01]  /*4350*/  IADD3 R11, -R0, 0x7fd00000, RZ ;  /* 0x7fd00000000b7810 */ /* 0x000fe20007ffe1ff */
[----:B------:R-:W-:-:S06]  /*4360*/  IMAD.MOV.U32 R7, RZ, RZ, R29 ;  /* 0x000000ffff077224 */ /* 0x000fcc00078e001d */
        /* <DEDUP_REMOVED lines=26> */
.L_x_5036:
[----:B------:R-:W-:Y:S05]  /*4510*/  BSYNC B0 ;  /* 0x0000000000007941 */ /* 0x000fea0003800000 */
.L_x_5035:
[----:B---3--:R-:W-:Y:S01]  /*4520*/  VIADD R0, R22, 0x100 ;  /* 0x0000010016007836 */ /* 0x008fe20000000000 */
        /* <DEDUP_REMOVED lines=19> */
[----:B------:R-:W-:Y:S02]  /*4660*/  LOP3.LUT R0, R3, 0xffc00000, RZ, 0xc0, !PT ;  /* 0xffc0000003007812 */ /* 0x000fe400078ec0ff */
        /* <DEDUP_REMOVED lines=30> */
.L_x_5038:
[----:B------:R-:W-:Y:S05]  /*4850*/  BSYNC B0 ;  /* 0x0000000000007941 */ /* 0x000fea0003800000 */
.L_x_5037:
[----:B------:R-:W0:Y:S01]  /*4860*/  LDC.U8 R2, c[0x0][0x244] ;  /* 0x00009100ff027b82 */ /* 0x000e220000000000 */
[----:B------:R-:W-:Y:S01]  /*4870*/  VIADD R0, R22, 0x180 ;  /* 0x0000018016007836 */ /* 0x000fe20000000000 */
        /* <DEDUP_REMOVED lines=20> */
[----:B------:R-:W-:Y:S01]  /*49c0*/  SEL R6, R10, R8, P0 ;  /* 0x000000080a067207 */ /* 0x000fe20000000000 */
[----:B------:R-:W-:Y:S01]  /*49d0*/  IMAD.MOV.U32 R10, RZ, RZ, RZ ;  /* 0x000000ffff0a7224 */ /* 0x000fe200078e00ff */
[----:B------:R-:W-:-:S06]  /*49e0*/  IADD3 R11, -R0, 0x7fd00000, RZ ;  /* 0x7fd00000000b7810 */ /* 0x000fcc0007ffe1ff */
        /* <DEDUP_REMOVED lines=13> */
[----:B------:R-:W1:Y:S02]  /*4ac0*/  MUFU.RSQ64H R13, R21 ;  /* 0x00000015000d7308 */ /* 0x000e640000001c00 */
[----:B-1----:R-:W-:-:S08]  /*4ad0*/  DMUL R10, R12, R12 ;  /* 0x0000000c0c0a7228 */ /* 0x002fd00000000000 */
        /* <DEDUP_REMOVED lines=10> */
.L_x_5040:
[----:B------:R-:W-:Y:S05]  /*4b80*/  BSYNC B0 ;  /* 0x0000000000007941 */ /* 0x000fea0003800000 */
.L_x_5039:
[----:B------:R-:W-:Y:S04]  /*4b90*/  BSSY B6, `(.L_x_5041) ;  /* 0x000012c000067945 */ /* 0x000fe80003800000 */
[----:B------:R-:W-:Y:S05]  /*4ba0*/  @P1 BRA `(.L_x_5042) ;  /* 0x0000001000a81947 */ /* 0x000fea0003800000 */
[----:B------:R-:W1:Y:S01]  /*4bb0*/  LDC.64 R8, c[0x0][0x228] ;  /* 0x00008a00ff087b82 */ /* 0x000e620000000a00 */
[----:B0-----:R-:W-:Y:S01]  /*4bc0*/  PRMT R0, R2, 0x9910, RZ ;  /* 0x0000991002007816 */ /* 0x001fe200000000ff */
[----:B------:R-:W-:Y:S01]  /*4bd0*/  IMAD R22, R18, 0x200, R22 ;  /* 0x0000020012167824 */ /* 0x000fe200078e0216 */
[----:B------:R-:W-:Y:S02]  /*4be0*/  ULDC UR4, c[0x0][0x248] ;  /* 0x0000920000047ab9 */ /* 0x000fe40000000800 */
[----:B------:R-:W-:Y:S01]  /*4bf0*/  ISETP.GT.AND P0, PT, R0, 0x9, PT ;  /* 0x000000090000780c */ /* 0x000fe20003f04270 */
[----:B------:R-:W-:-:S05]  /*4c00*/  IMAD R3, R22, UR4, RZ ;  /* 0x0000000416037c24 */ /* 0x000fca000f8e02ff */
[----:B-1----:R-:W-:-:S05]  /*4c10*/  IADD3 R8, P1, R3, R8, RZ ;  /* 0x0000000803087210 */ /* 0x002fca0007f3e0ff */
        /* <DEDUP_REMOVED lines=10> */
[----:B------:R-:W0:Y:S01]  /*4cc0*/  F2I.F64.TRUNC R5, R4 ;  /* 0x0000000400057311 */ /* 0x000e22000030d100 */
[----:B------:R-:W-:Y:S01]  /*4cd0*/  IMAD.MOV.U32 R22, RZ, RZ, R26 ;  /* 0x000000ffff167224 */ /* 0x000fe200078e001a */
[----:B0-----:R4:W-:Y:S01]  /*4ce0*/  STG.E.U8 desc[UR36][R8.64], R5 ;  /* 0x0000000508007986 */ /* 0x0019e2000c101124 */
[----:B------:R-:W-:Y:S05]  /*4cf0*/  BRA `(.L_x_5042) ;  /* 0x0000001000547947 */ /* 0x000fea0003800000 */
.L_x_5046:
[----:B------:R-:W0:Y:S01]  /*4d00*/  F2I.S64.F64.TRUNC R4, R4 ;  /* 0x0000000400047311 */ /* 0x000e22000030d900 */
[----:B------:R-:W-:Y:S02]  /*4d10*/  IMAD.MOV.U32 R22, RZ, RZ, R26 ;  /* 0x000000ffff167224 */ /* 0x000fe400078e001a */
[----:B0-----:R-:W-:-:S05]  /*4d20*/  IMAD.MOV.U32 R3, RZ, RZ, R4 ;  /* 0x000000ffff037224 */ /* 0x001fca00078e0004 */
[----:B------:R0:W-:Y:S01]  /*4d30*/  STG.E.U8 desc[UR36][R8.64], R3 ;  /* 0x0000000308007986 */ /* 0x0001e2000c101124 */
[----:B------:R-:W-:Y:S05]  /*4d40*/  BRA `(.L_x_5042) ;  /* 0x0000001000407947 */ /* 0x000fea0003800000 */
.L_x_5045:
[----:B------:R-:W-:-:S13]  /*4d50*/  ISETP.NE.AND P0, PT, R0, 0x2, PT ;  /* 0x000000020000780c */ /* 0x000fda0003f05270 */
[----:B------:R-:W-:Y:S05]  /*4d60*/  @!P0 BRA `(.L_x_5048) ;  /* 0x0000000000308947 */ /* 0x000fea0003800000 */
[----:B------:R-:W-:-:S13]  /*4d70*/  ISETP.NE.AND P0, PT, R0, 0x3, PT ;  /* 0x000000030000780c */ /* 0x000fda0003f05270 */
[----:B------:R-:W-:Y:S05]  /*4d80*/  @!P0 BRA `(.L_x_5049) ;  /* 0x0000000000188947 */ /* 0x000fea0003800000 */
[----:B------:R-:W-:-:S13]  /*4d90*/  ISETP.NE.AND P0, PT, R0, 0x4, PT ;  /* 0x000000040000780c */ /* 0x000fda0003f05270 */
[----:B------:R-:W-:Y:S05]  /*4da0*/  @P0 BRA `(.L_x_5047) ;  /* 0x0000000c00c40947 */ /* 0x000fea0003800000 */
[----:B------:R-:W0:Y:S01]  /*4db0*/  F2I.S64.F64.TRUNC R4, R4 ;  /* 0x0000000400047311 */ /* 0x000e22000030d900 */
[----:B------:R-:W-:Y:S01]  /*4dc0*/  IMAD.MOV.U32 R22, RZ, RZ, R26 ;  /* 0x000000ffff167224 */ /* 0x000fe200078e001a */
[----:B0-----:R2:W-:Y:S01]  /*4dd0*/  STG.E.64 desc[UR36][R8.64], R4 ;  /* 0x0000000408007986 */ /* 0x0015e2000c101b24 */
[----:B------:R-:W-:Y:S05]  /*4de0*/  BRA `(.L_x_5042) ;  /* 0x0000001000187947 */ /* 0x000fea0003800000 */
.L_x_5049:
[----:B------:R-:W0:Y:S01]  /*4df0*/  F2I.F64.TRUNC R5, R4 ;  /* 0x0000000400057311 */ /* 0x000e22000030d100 */
[----:B------:R-:W-:Y:S01]  /*4e00*/  IMAD.MOV.U32 R22, RZ, RZ, R26 ;  /* 0x000000ffff167224 */ /* 0x000fe200078e001a */
[----:B0-----:R3:W-:Y:S01]  /*4e10*/  STG.E desc[UR36][R8.64], R5 ;  /* 0x0000000508007986 */ /* 0x0017e2000c101924 */
[----:B------:R-:W-:Y:S05]  /*4e20*/  BRA `(.L_x_5042) ;  /* 0x0000001000087947 */ /* 0x000fea0003800000 */
.L_x_5048:
[----:B------:R-:W0:Y:S01]  /*4e30*/  F2I.F64.TRUNC R5, R4 ;  /* 0x0000000400057311 */ /* 0x000e22000030d100 */
[----:B------:R-:W-:Y:S01]  /*4e40*/  IMAD.MOV.U32 R22, RZ, RZ, R26 ;  /* 0x000000ffff167224 */ /* 0x000fe200078e001a */
[----:B0-----:R1:W-:Y:S01]  /*4e50*/  STG.E.U16 desc[UR36][R8.64], R5 ;  /* 0x0000000508007986 */ /* 0x0013e2000c101524 */
[----:B------:R-:W-:Y:S05]  /*4e60*/  BRA `(.L_x_5042) ;  /* 0x0000000c00f87947 */ /* 0x000fea0003800000 */
.L_x_5044:
        /* <DEDUP_REMOVED lines=10> */
[----:B------:R-:W-:-:S13]  /*4f10*/  IMAD.MOV.U32 R22, RZ, RZ, R26 ;  /* 0x000000ffff167224 */ /* 0x000fda00078e001a */
[----:B0-----:R-:W-:-:S05]  /*4f20*/  @!P0 FMUL R3, R3, 1.175494350822287508e-38 ;  /* 0x0080000003038820 */ /* 0x001fca0000400000 */
[----:B------:R0:W-:Y:S01]  /*4f30*/  STG.E desc[UR36][R8.64], R3 ;  /* 0x0000000308007986 */ /* 0x0001e2000c101924 */
[----:B------:R-:W-:Y:S05]  /*4f40*/  BRA `(.L_x_5042) ;  /* 0x0000000c00c07947 */ /* 0x000fea0003800000 */
.L_x_5051:
[----:B------:R-:W-:Y:S01]  /*4f50*/  UMOV UR4, 0xf0000000 ;  /* 0xf000000000047882 */ /* 0x000fe20000000000 */
[----:B------:R-:W-:Y:S01]  /*4f60*/  UMOV UR5, 0x380fffff ;  /* 0x380fffff00057882 */ /* 0x000fe20000000000 */
[----:B------:R-:W0:Y:S01]  /*4f70*/  F2F.F32.F64 R0, R4 ;  /* 0x0000000400007310 */ /* 0x000e220000301000 */
[----:B------:R-:W-:Y:S01]  /*4f80*/  DSETP.GEU.AND P0, PT, |R4|, UR4, PT ;  /* 0x0000000404007e2a */ /* 0x000fe2000bf0e200 */
[----:B------:R-:W-:-:S13]  /*4f90*/  IMAD.MOV.U32 R22, RZ, RZ, R26 ;  /* 0x000000ffff167224 */ /* 0x000fda00078e001a */
[----:B0-----:R-:W-:-:S05]  /*4fa0*/  @!P0 FMUL R0, R0, 1.175494350822287508e-38 ;  /* 0x0080000000008820 */ /* 0x001fca0000400000 */
[----:B------:R-:W-:-:S05]  /*4fb0*/  F2FP.F16.F32.PACK_AB R0, RZ, R0 ;  /* 0x00000000ff00723e */ /* 0x000fca00000000ff */
[----:B------:R0:W-:Y:S01]  /*4fc0*/  STG.E.U16 desc[UR36][R8.64], R0 ;  /* 0x0000000008007986 */ /* 0x0001e2000c101524 */
[----:B------:R-:W-:Y:S05]  /*4fd0*/  BRA `(.L_x_5042) ;  /* 0x0000000c009c7947 */ /* 0x000fea0003800000 */
.L_x_5050:
        /* <DEDUP_REMOVED lines=10> */
[----:B------:R-:W-:Y:S02]  /*5080*/  IMAD.MOV.U32 R7, RZ, RZ, RZ ;  /* 0x000000ffff077224 */ /* 0x000fe400078e00ff */
[----:B------:R-:W-:-:S11]  /*5090*/  IMAD.MOV.U32 R22, RZ, RZ, R26 ;  /* 0x000000ffff167224 */ /* 0x000fd600078e001a */
[----:B0-----:R-:W-:-:S05]  /*50a0*/  @!P0 FMUL R6, R6, 1.175494350822287508e-38 ;  /* 0x0080000006068820 */ /* 0x001fca0000400000 */
[----:B------:R0:W-:Y:S01]  /*50b0*/  STG.E.64 desc[UR36][R8.64], R6 ;  /* 0x0000000608007986 */ /* 0x0001e2000c101b24 */
[----:B------:R-:W-:Y:S05]  /*50c0*/  BRA `(.L_x_5042) ;  /* 0x0000000c00607947 */ /* 0x000fea0003800000 */
.L_x_5053:
[----:B------:R-:W-:Y:S01]  /*50d0*/  UMOV UR4, 0xf0000000 ;  /* 0xf000000000047882 */ /* 0x000fe20000000000 */
[----:B------:R-:W-:Y:S01]  /*50e0*/  UMOV UR5, 0x380fffff ;  /* 0x380fffff00057882 */ /* 0x000fe20000000000 */
[----:B------:R-:W0:Y:S01]  /*50f0*/  F2F.F32.F64 R0, R4 ;  /* 0x0000000400007310 */ /* 0x000e220000301000 */
[----:B------:R-:W-:Y:S01]  /*5100*/  DSETP.GEU.AND P0, PT, |R4|, UR4, PT ;  /* 0x0000000404007e2a */ /* 0x000fe2000bf0e200 */
[----:B------:R-:W-:-:S13]  /*5110*/  IMAD.MOV.U32 R22, RZ, RZ, R26 ;  /* 0x000000ffff167224 */ /* 0x000fda00078e001a */
[----:B0-----:R-:W-:-:S05]  /*5120*/  @!P0 FMUL R0, R0, 1.175494350822287508e-38 ;  /* 0x0080000000008820 */ /* 0x001fca0000400000 */
[----:B------:R-:W-:-:S04]  /*5130*/  F2FP.F16.F32.PACK_AB R3, RZ, R0 ;  /* 0x00000000ff03723e */ /* 0x000fc800000000ff */
[----:B------:R-:W-:-:S05]  /*5140*/  PRMT R3, R3, 0x5410, RZ ;  /* 0x0000541003037816 */ /* 0x000fca00000000ff */
[----:B------:R0:W-:Y:S01]  /*5150*/  STG.E desc[UR36][R8.64], R3 ;  /* 0x0000000308007986 */ /* 0x0001e2000c101924 */
[----:B------:R-:W-:Y:S05]  /*5160*/  BRA `(.L_x_5042) ;  /* 0x0000000c00387947 */ /* 0x000fea0003800000 */
.L_x_5052:
[----:B------:R0:W-:Y:S01]  /*5170*/  STG.E.64 desc[UR36][R8.64], R4 ;  /* 0x0000000408007986 */ /* 0x0001e2000c101b24 */
[----:B------:R-:W-:Y:S01]  /*5180*/  IMAD.MOV.U32 R22, RZ, RZ, R26 ;  /* 0x000000ffff167224 */ /* 0x000fe200078e001a */
[----:B------:R-:W-:Y:S06]  /*5190*/  BRA `(.L_x_5042) ;  /* 0x0000000c002c7947 */ /* 0x000fec0003800000 */
.L_x_5043:
        /* <DEDUP_REMOVED lines=8> */
[----:B------:R-:W-:Y:S01]  /*5220*/  DSETP.NEU.AND P0, PT, R4, RZ, PT ;  /* 0x000000ff0400722a */ /* 0x000fe20003f0d000 */
[----:B------:R-:W-:-:S05]  /*5230*/  IMAD.MOV.U32 R22, RZ, RZ, R26 ;  /* 0x000000ffff167224 */ /* 0x000fca00078e001a */
[----:B------:R-:W-:-:S05]  /*5240*/  SEL R3, RZ, 0x1, !P0 ;  /* 0x00000001ff037807 */ /* 0x000fca0004000000 */
[----:B------:R0:W-:Y:S01]  /*5250*/  STG.E.U8 desc[UR36][R8.64], R3 ;  /* 0x0000000308007986 */ /* 0x0001e2000c101124 */
[----:B------:R-:W-:Y:S05]  /*5260*/  BRA `(.L_x_5042) ;  /* 0x0000000800f87947 */ /* 0x000fea0003800000 */
.L_x_5056:
[----:B------:R-:W-:Y:S01]  /*5270*/  CS2R R6, SRZ ;  /* 0x0000000000067805 */ /* 0x000fe2000001ff00 */
[----:B------:R-:W-:-:S04]  /*5280*/  IMAD.MOV.U32 R22, RZ, RZ, R26 ;  /* 0x000000ffff167224 */ /* 0x000fc800078e001a */
[----:B------:R0:W-:Y:S01]  /*5290*/  STG.E.128 desc[UR36][R8.64], R4 ;  /* 0x0000000408007986 */ /* 0x0001e2000c101d24 */
[----:B------:R-:W-:Y:S05]  /*52a0*/  BRA `(.L_x_5042) ;  /* 0x0000000800e87947 */ /* 0x000fea0003800000 */
.L_x_5055:
        /* <DEDUP_REMOVED lines=25> */
.L_x_5060:
[----:B------:R-:W-:Y:S05]  /*5440*/  BSYNC B0 ;  /* 0x0000000000007941 */ /* 0x000fea0003800000 */
.L_x_5059:
[----:B------:R-:W-:Y:S01]  /*5450*/  LOP3.LUT R7, R0, R7, RZ, 0xfc, !PT ;  /* 0x0000000700077212 */ /* 0x000fe200078efcff */
[----:B------:R-:W-:-:S04]  /*5460*/  IMAD.MOV.U32 R22, RZ, RZ, R26 ;  /* 0x000000ffff167224 */ /* 0x000fc800078e001a */
[----:B------:R0:W-:Y:S01]  /*5470*/  STG.E.U8 desc[UR36][R8.64], R7 ;  /* 0x0000000708007986 */ /* 0x0001e2000c101124 */
[----:B------:R-:W-:Y:S05]  /*5480*/  BRA `(.L_x_5042) ;  /* 0x0000000800707947 */ /* 0x000fea0003800000 */
.L_x_5058:
        /* <DEDUP_REMOVED lines=17> */
.L_x_5062:
[----:B------:R-:W-:Y:S01]  /*55a0*/  IMAD.MOV.U32 R0, RZ, RZ, 0x7f ;  /* 0x0000007fff007424 */ /* 0x000fe200078e00ff */
[----:B------:R-:W-:-:S04]  /*55b0*/  ISETP.GT.U32.AND P0, PT, R3, 0x7f800000, PT ;  /* 0x7f8000000300780c */ /* 0x000fc80003f04070 */
[----:B------:R-:W-:-:S09]  /*55c0*/  SEL R0, R0, 0x7c, P0 ;  /* 0x0000007c00007807 */ /* 0x000fd20000000000 */
.L_x_5063:
[----:B------:R-:W-:Y:S05]  /*55d0*/  BSYNC B0 ;  /* 0x0000000000007941 */ /* 0x000fea0003800000 */
.L_x_5061:
[----:B------:R-:W-:Y:S01]  /*55e0*/  LOP3.LUT R3, R7, 0x80000000, RZ, 0xc0, !PT ;  /* 0x8000000007037812 */ /* 0x000fe200078ec0ff */
[----:B------:R-:W-:-:S03]  /*55f0*/  IMAD.MOV.U32 R22, RZ, RZ, R26 ;  /* 0x000000ffff167224 */ /* 0x000fc600078e001a */
[----:B------:R-:W-:-:S04]  /*5600*/  SHF.R.U32.HI R3, RZ, 0x18, R3 ;  /* 0x00000018ff037819 */ /* 0x000fc80000011603 */
[----:B------:R-:W-:-:S05]  /*5610*/  LOP3.LUT R3, R0, R3, RZ, 0xfc, !PT ;  /* 0x0000000300037212 */ /* 0x000fca00078efcff */
[----:B------:R0:W-:Y:S01]  /*5620*/  STG.E.U8 desc[UR36][R8.64], R3 ;  /* 0x0000000308007986 */ /* 0x0001e2000c101124 */
[----:B------:R-:W-:Y:S05]  /*5630*/  BRA `(.L_x_5042) ;  /* 0x0000000800047947 */ /* 0x000fea0003800000 */
.L_x_5057:
[----:B------:R-:W-:Y:S01]  /*5640*/  UMOV UR4, 0xf0000000 ;  /* 0xf000000000047882 */ /* 0x000fe20000000000 */
[----:B------:R-:W-:Y:S01]  /*5650*/  UMOV UR5, 0x380fffff ;  /* 0x380fffff00057882 */ /* 0x000fe20000000000 */
[----:B------:R-:W0:Y:S01]  /*5660*/  F2F.F32.F64 R0, R4 ;  /* 0x0000000400007310 */ /* 0x000e220000301000 */
[----:B------:R-:W-:Y:S01]  /*5670*/  DSETP.GEU.AND P0, PT, |R4|, UR4, PT ;  /* 0x0000000404007e2a */ /* 0x000fe2000bf0e200 */
[----:B------:R-:W-:-:S13]  /*5680*/  IMAD.MOV.U32 R22, RZ, RZ, R26 ;  /* 0x000000ffff167224 */ /* 0x000fda00078e001a */
[----:B0-----:R-:W-:-:S05]  /*5690*/  @!P0 FMUL R0, R0, 1.175494350822287508e-38 ;  /* 0x0080000000008820 */ /* 0x001fca0000400000 */
[----:B------:R-:W-:-:S05]  /*56a0*/  F2FP.BF16.F32.PACK_AB R0, RZ, R0 ;  /* 0x00000000ff00723e */ /* 0x000fca00000010ff */
[----:B------:R0:W-:Y:S01]  /*56b0*/  STG.E.U16 desc[UR36][R8.64], R0 ;  /* 0x0000000008007986 */ /* 0x0001e2000c101524 */
[----:B------:R-:W-:Y:S05]  /*56c0*/  BRA `(.L_x_5042) ;  /* 0x0000000400e07947 */ /* 0x000fea0003800000 */
.L_x_5054:
        /* <DEDUP_REMOVED lines=8> */
[----:B------:R-:W0:Y:S01]  /*5750*/  F2I.U32.F64.TRUNC R5, R4 ;  /* 0x0000000400057311 */ /* 0x000e22000030d000 */
[----:B------:R-:W-:Y:S01]  /*5760*/  IMAD.MOV.U32 R22, RZ, RZ, R26 ;  /* 0x000000ffff167224 */ /* 0x000fe200078e001a */
[----:B0-----:R0:W-:Y:S01]  /*5770*/  STG.E.U16 desc[UR36][R8.64], R5 ;  /* 0x0000000508007986 */ /* 0x0011e2000c101524 */
[----:B------:R-:W-:Y:S05]  /*5780*/  BRA `(.L_x_5042) ;  /* 0x0000000400b07947 */ /* 0x000fea0003800000 */
.L_x_5066:
        /* <DEDUP_REMOVED lines=21> */
.L_x_5069:
[----:B------:R-:W-:-:S04]  /*58e0*/  LOP3.LUT R0, R7, 0x80000000, RZ, 0xc0, !PT ;  /* 0x8000000007007812 */ /* 0x000fc800078ec0ff */
[----:B------:R-:W-:-:S04]  /*58f0*/  SHF.R.U32.HI R0, RZ, 0x18, R0 ;  /* 0x00000018ff007819 */ /* 0x000fc80000011600 */
[----:B------:R-:W-:-:S07]  /*5900*/  LOP3.LUT R0, R3, R0, RZ, 0xfc, !PT ;  /* 0x0000000003007212 */ /* 0x000fce00078efcff */
.L_x_5068:
[----:B------:R-:W-:Y:S05]  /*5910*/  BSYNC B0 ;  /* 0x0000000000007941 */ /* 0x000fea0003800000 */
.L_x_5067:
[----:B------:R0:W-:Y:S01]  /*5920*/  STG.E.U8 desc[UR36][R8.64], R0 ;  /* 0x0000000008007986 */ /* 0x0001e2000c101124 */
[----:B------:R-:W-:Y:S01]  /*5930*/  IMAD.MOV.U32 R22, RZ, RZ, R26 ;  /* 0x000000ffff167224 */ /* 0x000fe200078e001a */
[----:B------:R-:W-:Y:S06]  /*5940*/  BRA `(.L_x_5042) ;  /* 0x0000000400407947 */ /* 0x000fec0003800000 */
.L_x_5065:
        /* <DEDUP_REMOVED lines=21> */
.L_x_5072:
[----:B------:R-:W-:-:S04]  /*5aa0*/  LOP3.LUT R0, R7, 0x80000000, RZ, 0xc0, !PT ;  /* 0x8000000007007812 */ /* 0x000fc800078ec0ff */
[----:B------:R-:W-:-:S04]  /*5ab0*/  SHF.R.U32.HI R0, RZ, 0x18, R0 ;  /* 0x00000018ff007819 */ /* 0x000fc80000011600 */
[----:B------:R-:W-:-:S07]  /*5ac0*/  LOP3.LUT R0, R3, R0, RZ, 0xfc, !PT ;  /* 0x0000000003007212 */ /* 0x000fce00078efcff */
.L_x_5071:
[----:B------:R-:W-:Y:S05]  /*5ad0*/  BSYNC B0 ;  /* 0x0000000000007941 */ /* 0x000fea0003800000 */
.L_x_5070:
[----:B------:R0:W-:Y:S01]  /*5ae0*/  STG.E.U8 desc[UR36][R8.64], R0 ;  /* 0x0000000008007986 */ /* 0x0001e2000c101124 */
[----:B------:R-:W-:Y:S01]  /*5af0*/  IMAD.MOV.U32 R22, RZ, RZ, R26 ;  /* 0x000000ffff167224 */ /* 0x000fe200078e001a */
[----:B------:R-:W-:Y:S06]  /*5b00*/  BRA `(.L_x_5042) ;  /* 0x0000000000d07947 */ /* 0x000fec0003800000 */
.L_x_5064:
        /* <DEDUP_REMOVED lines=27> */
.L_x_5047:
        /* <DEDUP_REMOVED lines=16> */
.L_x_5075:
[----:B------:R-:W-:Y:S01]  /*5dc0*/  IMAD.MOV.U32 R22, RZ, RZ, R26 ;  /* 0x000000ffff167224 */ /* 0x000fe200078e001a */
[----:B------:R-:W-:Y:S06]  /*5dd0*/  BRA `(.L_x_5042) ;  /* 0x00000000001c7947 */ /* 0x000fec0003800000 */
.L_x_5074:
[----:B------:R-:W0:Y:S01]  /*5de0*/  F2I.U64.F64.TRUNC R4, R4 ;  /* 0x0000000400047311 */ /* 0x000e22000030d800 */
[----:B------:R-:W-:Y:S01]  /*5df0*/  IMAD.MOV.U32 R22, RZ, RZ, R26 ;  /* 0x000000ffff167224 */ /* 0x000fe200078e001a */
[----:B0-----:R0:W-:Y:S01]  /*5e00*/  STG.E.64 desc[UR36][R8.64], R4 ;  /* 0x0000000408007986 */ /* 0x0011e2000c101b24 */
[----:B------:R-:W-:Y:S05]  /*5e10*/  BRA `(.L_x_5042) ;  /* 0x00000000000c7947 */ /* 0x000fea0003800000 */
.L_x_5073:
[----:B------:R-:W0:Y:S01]  /*5e20*/  F2I.U32.F64.TRUNC R5, R4 ;  /* 0x0000000400057311 */ /* 0x000e22000030d000 */
[----:B------:R-:W-:Y:S01]  /*5e30*/  IMAD.MOV.U32 R22, RZ, RZ, R26 ;  /* 0x000000ffff167224 */ /* 0x000fe200078e001a */
[----:B0-----:R0:W-:Y:S06]  /*5e40*/  STG.E desc[UR36][R8.64], R5 ;  /* 0x0000000508007986 */ /* 0x0011ec000c101924 */
.L_x_5042:
[----:B------:R-:W-:Y:S05]  /*5e50*/  BSYNC B6 ;  /* 0x0000000000067941 */ /* 0x000fea0003800000 */
.L_x_5041:
[----:B------:R-:W-:Y:S01]  /*5e60*/  ISETP.GE.AND P0, PT, R22, R19, PT ;  /* 0x000000131600720c */ /* 0x000fe20003f06270 */
[----:B------:R-:W-:-:S12]  /*5e70*/  BSSY B6, `(.L_x_5076) ;  /* 0x0000230000067945 */ /* 0x000fd80003800000 */
        /* <DEDUP_REMOVED lines=22> */
.L_x_5081:
[----:B------:R-:W0:Y:S02]  /*5fe0*/  F2I.S64.F64.TRUNC R28, R28 ;  /* 0x0000001c001c7311 */ /* 0x000e24000030d900 */
[----:B0-----:R-:W-:-:S05]  /*5ff0*/  IMAD.MOV.U32 R3, RZ, RZ, R28 ;  /* 0x000000ffff037224 */ /* 0x001fca00078e001c */
[----:B------:R4:W-:Y:S01]  /*6000*/  STG.E.U8 desc[UR36][R4.64], R3 ;  /* 0x0000000304007986 */ /* 0x0009e2000c101124 */
[----:B------:R-:W-:Y:S05]  /*6010*/  BRA `(.L_x_5083) ;  /* 0x0000000c00f07947 */ /* 0x000fea0003800000 */
.L_x_5080:
        /* <DEDUP_REMOVED lines=9> */
.L_x_5085:
[----:B------:R-:W0:Y:S02]  /*60b0*/  F2I.F64.TRUNC R29, R28 ;  /* 0x0000001c001d7311 */ /* 0x000e24000030d100 */
[----:B0-----:R2:W-:Y:S01]  /*60c0*/  STG.E desc[UR36][R4.64], R29 ;  /* 0x0000001d04007986 */ /* 0x0015e2000c101924 */
[----:B------:R-:W-:Y:S05]  /*60d0*/  BRA `(.L_x_5083) ;  /* 0x0000000c00c07947 */ /* 0x000fea0003800000 */
.L_x_5084:
[----:B------:R-:W0:Y:S02]  /*60e0*/  F2I.F64.TRUNC R29, R28 ;  /* 0x0000001c001d7311 */ /* 0x000e24000030d100 */
[----:B0-----:R0:W-:Y:S01]  /*60f0*/  STG.E.U16 desc[UR36][R4.64], R29 ;  /* 0x0000001d04007986 */ /* 0x0011e2000c101524 */
[----:B------:R-:W-:Y:S05]  /*6100*/  BRA `(.L_x_5083) ;  /* 0x0000000c00b47947 */ /* 0x000fea0003800000 */
.L_x_5079:
        /* <DEDUP_REMOVED lines=13> */
.L_x_5087:
        /* <DEDUP_REMOVED lines=8> */
.L_x_5086:
        /* <DEDUP_REMOVED lines=14> */
.L_x_5089:
        /* <DEDUP_REMOVED lines=9> */
.L_x_5088:
[----:B------:R0:W-:Y:S01]  /*63d0*/  STG.E.64 desc[UR36][R4.64], R28 ;  /* 0x0000001c04007986 */ /* 0x0001e2000c101b24 */
[----:B------:R-:W-:Y:S05]  /*63e0*/  BRA `(.L_x_5083) ;  /* 0x0000000800fc7947 */ /* 0x000fea0003800000 */
.L_x_5078:
        /* <DEDUP_REMOVED lines=12> */
.L_x_5092:
[----:B------:R-:W-:-:S05]  /*64b0*/  CS2R R30, SRZ ;  /* 0x00000000001e7805 */ /* 0x000fca000001ff00 */
[----:B------:R0:W-:Y:S01]  /*64c0*/  STG.E.128 desc[UR36][R4.64], R28 ;  /* 0x0000001c04007986 */ /* 0x0001e2000c101d24 */
[----:B------:R-:W-:Y:S05]  /*64d0*/  BRA `(.L_x_5083) ;  /* 0x0000000800c07947 */ /* 0x000fea0003800000 */
.L_x_5091:
        /* <DEDUP_REMOVED lines=25> */
.L_x_5096:
[----:B------:R-:W-:Y:S05]  /*6670*/  BSYNC B0 ;  /* 0x0000000000007941 */ /* 0x000fea0003800000 */
.L_x_5095:
[----:B------:R-:W-:-:S05]  /*6680*/  LOP3.LUT R7, R0, R7, RZ, 0xfc, !PT ;  /* 0x0000000700077212 */ /* 0x000fca00078efcff */
[----:B------:R0:W-:Y:S01]  /*6690*/  STG.E.U8 desc[UR36][R4.64], R7 ;  /* 0x0000000704007986 */ /* 0x0001e2000c101124 */
[----:B------:R-:W-:Y:S05]  /*66a0*/  BRA `(.L_x_5083) ;  /* 0x00000008004c7947 */ /* 0x000fea0003800000 */
.L_x_5094:
        /* <DEDUP_REMOVED lines=17> */
.L_x_5098:
[----:B------:R-:W-:Y:S01]  /*67c0*/  IMAD.MOV.U32 R0, RZ, RZ, 0x7f ;  /* 0x0000007fff007424 */ /* 0x000fe200078e00ff */
[----:B------:R-:W-:-:S04]  /*67d0*/  ISETP.GT.U32.AND P0, PT, R3, 0x7f800000, PT ;  /* 0x7f8000000300780c */ /* 0x000fc80003f04070 */
[----:B------:R-:W-:-:S09]  /*67e0*/  SEL R0, R0, 0x7c, P0 ;  /* 0x0000007c00007807 */ /* 0x000fd20000000000 */
.L_x_5099:
[----:B------:R-:W-:Y:S05]  /*67f0*/  BSYNC B0 ;  /* 0x0000000000007941 */ /* 0x000fea0003800000 */
.L_x_5097:
[----:B------:R-:W-:-:S04]  /*6800*/  LOP3.LUT R3, R7, 0x80000000, RZ, 0xc0, !PT ;  /* 0x8000000007037812 */ /* 0x000fc800078ec0ff */
[----:B------:R-:W-:-:S04]  /*6810*/  SHF.R.U32.HI R3, RZ, 0x18, R3 ;  /* 0x00000018ff037819 */ /* 0x000fc80000011603 */
[----:B------:R-:W-:-:S05]  /*6820*/  LOP3.LUT R3, R0, R3, RZ, 0xfc, !PT ;  /* 0x0000000300037212 */ /* 0x000fca00078efcff */
[----:B------:R0:W-:Y:S01]  /*6830*/  STG.E.U8 desc[UR36][R4.64], R3 ;  /* 0x0000000304007986 */ /* 0x0001e2000c101124 */
[----:B------:R-:W-:Y:S05]  /*6840*/  BRA `(.L_x_5083) ;  /* 0x0000000400e47947 */ /* 0x000fea0003800000 */
.L_x_5093:
        /* <DEDUP_REMOVED lines=8> */
.L_x_5090:
        /* <DEDUP_REMOVED lines=11> */
.L_x_5102:
        /* <DEDUP_REMOVED lines=21> */
.L_x_5105:
[----:B------:R-:W-:-:S04]  /*6ad0*/  LOP3.LUT R0, R7, 0x80000000, RZ, 0xc0, !PT ;  /* 0x8000000007007812 */ /* 0x000fc800078ec0ff */
[----:B------:R-:W-:-:S04]  /*6ae0*/  SHF.R.U32.HI R0, RZ, 0x18, R0 ;  /* 0x00000018ff007819 */ /* 0x000fc80000011600 */
[----:B------:R-:W-:-:S07]  /*6af0*/  LOP3.LUT R0, R3, R0, RZ, 0xfc, !PT ;  /* 0x0000000003007212 */ /* 0x000fce00078efcff */
.L_x_5104:
[----:B------:R-:W-:Y:S05]  /*6b00*/  BSYNC B0 ;  /* 0x0000000000007941 */ /* 0x000fea0003800000 */
.L_x_5103:
[----:B------:R0:W-:Y:S01]  /*6b10*/  STG.E.U8 desc[UR36][R4.64], R0 ;  /* 0x0000000004007986 */ /* 0x0001e2000c101124 */
[----:B------:R-:W-:Y:S05]  /*6b20*/  BRA `(.L_x_5083) ;  /* 0x00000004002c7947 */ /* 0x000fea0003800000 */
.L_x_5101:
        /* <DEDUP_REMOVED lines=21> */
.L_x_5108:
[----:B------:R-:W-:-:S04]  /*6c80*/  LOP3.LUT R0, R7, 0x80000000, RZ, 0xc0, !PT ;  /* 0x8000000007007812 */ /* 0x000fc800078ec0ff */
[----:B------:R-:W-:-:S04]  /*6c90*/  SHF.R.U32.HI R0, RZ, 0x18, R0 ;  /* 0x00000018ff007819 */ /* 0x000fc80000011600 */
[----:B------:R-:W-:-:S07]  /*6ca0*/  LOP3.LUT R0, R3, R0, RZ, 0xfc, !PT ;  /* 0x0000000003007212 */ /* 0x000fce00078efcff */
.L_x_5107:
[----:B------:R-:W-:Y:S05]  /*6cb0*/  BSYNC B0 ;  /* 0x0000000000007941 */ /* 0x000fea0003800000 */
.L_x_5106:
[----:B------:R0:W-:Y:S01]  /*6cc0*/  STG.E.U8 desc[UR36][R4.64], R0 ;  /* 0x0000000004007986 */ /* 0x0001e2000c101124 */
[----:B------:R-:W-:Y:S05]  /*6cd0*/  BRA `(.L_x_5083) ;  /* 0x0000000000c07947 */ /* 0x000fea0003800000 */
.L_x_5100:
        /* <DEDUP_REMOVED lines=26> */
.L_x_5082:
        /* <DEDUP_REMOVED lines=16> */
.L_x_5111:
[----:B------:R-:W-:Y:S05]  /*6f80*/  BRA `(.L_x_5083) ;  /* 0x0000000000147947 */ /* 0x000fea0003800000 */
.L_x_5110:
[----:B------:R-:W0:Y:S02]  /*6f90*/  F2I.U64.F64.TRUNC R28, R28 ;  /* 0x0000001c001c7311 */ /* 0x000e24000030d800 */
[----:B0-----:R0:W-:Y:S01]  /*6fa0*/  STG.E.64 desc[UR36][R4.64], R28 ;  /* 0x0000001c04007986 */ /* 0x0011e2000c101b24 */
[----:B------:R-:W-:Y:S05]  /*6fb0*/  BRA `(.L_x_5083) ;  /* 0x0000000000087947 */ /* 0x000fea0003800000 */
.L_x_5109:
[----:B------:R-:W0:Y:S02]  /*6fc0*/  F2I.U32.F64.TRUNC R29, R28 ;  /* 0x0000001c001d7311 */ /* 0x000e24000030d000 */
[----:B0-----:R0:W-:Y:S02]  /*6fd0*/  STG.E desc[UR36][R4.64], R29 ;  /* 0x0000001d04007986 */ /* 0x0011e4000c101924 */
.L_x_5083:
        /* <DEDUP_REMOVED lines=24> */
.L_x_5115:
[----:B------:R-:W0:Y:S02]  /*7160*/  F2I.S64.F64.TRUNC R24, R24 ;  /* 0x0000001800187311 */ /* 0x000e24000030d900 */
[----:B0-----:R-:W-:-:S05]  /*7170*/  IMAD.MOV.U32 R3, RZ, RZ, R24 ;  /* 0x000000ffff037224 */ /* 0x001fca00078e0018 */
[----:B------:R0:W-:Y:S01]  /*7180*/  STG.E.U8 desc[UR36][R4.64], R3 ;  /* 0x0000000304007986 */ /* 0x0001e2000c101124 */
[----:B------:R-:W-:Y:S05]  /*7190*/  BRA `(.L_x_5117) ;  /* 0x0000000c00f07947 */ /* 0x000fea0003800000 */
.L_x_5114:
        /* <DEDUP_REMOVED lines=9> */
.L_x_5119:
[----:B------:R-:W0:Y:S02]  /*7230*/  F2I.F64.TRUNC R25, R24 ;  /* 0x0000001800197311 */ /* 0x000e24000030d100 */
[----:B0-----:R0:W-:Y:S01]  /*7240*/  STG.E desc[UR36][R4.64], R25 ;  /* 0x0000001904007986 */ /* 0x0011e2000c101924 */
[----:B------:R-:W-:Y:S05]  /*7250*/  BRA `(.L_x_5117) ;  /* 0x0000000c00c07947 */ /* 0x000fea0003800000 */
.L_x_5118:
[----:B------:R-:W0:Y:S02]  /*7260*/  F2I.F64.TRUNC R25, R24 ;  /* 0x0000001800197311 */ /* 0x000e24000030d100 */
[----:B0-----:R0:W-:Y:S01]  /*7270*/  STG.E.U16 desc[UR36][R4.64], R25 ;  /* 0x0000001904007986 */ /* 0x0011e2000c101524 */
[----:B------:R-:W-:Y:S05]  /*7280*/  BRA `(.L_x_5117) ;  /* 0x0000000c00b47947 */ /* 0x000fea0003800000 */
.L_x_5113:
        /* <DEDUP_REMOVED lines=13> */
.L_x_5121:
        /* <DEDUP_REMOVED lines=8> */
.L_x_5120:
        /* <DEDUP_REMOVED lines=14> */
.L_x_5123:
        /* <DEDUP_REMOVED lines=9> */
.L_x_5122:
[----:B------:R0:W-:Y:S01]  /*7550*/  STG.E.64 desc[UR36][R4.64], R24 ;  /* 0x0000001804007986 */ /* 0x0001e2000c101b24 */
[----:B------:R-:W-:Y:S05]  /*7560*/  BRA `(.L_x_5117) ;  /* 0x0000000800fc7947 */ /* 0x000fea0003800000 */
.L_x_5112:
        /* <DEDUP_REMOVED lines=12> */
.L_x_5126:
[----:B------:R-:W-:-:S05]  /*7630*/  CS2R R26, SRZ ;  /* 0x00000000001a7805 */ /* 0x000fca000001ff00 */
[----:B------:R0:W-:Y:S01]  /*7640*/  STG.E.128 desc[UR36][R4.64], R24 ;  /* 0x0000001804007986 */ /* 0x0001e2000c101d24 */
[----:B------:R-:W-:Y:S05]  /*7650*/  BRA `(.L_x_5117) ;  /* 0x0000000800c07947 */ /* 0x000fea0003800000 */
.L_x_5125:
        /* <DEDUP_REMOVED lines=25> */
.L_x_5130:
[----:B------:R-:W-:Y:S05]  /*77f0*/  BSYNC B0 ;  /* 0x0000000000007941 */ /* 0x000fea0003800000 */
.L_x_5129:
[----:B------:R-:W-:-:S05]  /*7800*/  LOP3.LUT R7, R0, R7, RZ, 0xfc, !PT ;  /* 0x0000000700077212 */ /* 0x000fca00078efcff */
[----:B------:R0:W-:Y:S01]  /*7810*/  STG.E.U8 desc[UR36][R4.64], R7 ;  /* 0x0000000704007986 */ /* 0x0001e2000c101124 */
[----:B------:R-:W-:Y:S05]  /*7820*/  BRA `(.L_x_5117) ;  /* 0x00000008004c7947 */ /* 0x000fea0003800000 */
.L_x_5128:
        /* <DEDUP_REMOVED lines=17> */
.L_x_5132:
[----:B------:R-:W-:Y:S01]  /*7940*/  IMAD.MOV.U32 R0, RZ, RZ, 0x7f ;  /* 0x0000007fff007424 */ /* 0x000fe200078e00ff */
[----:B------:R-:W-:-:S04]  /*7950*/  ISETP.GT.U32.AND P0, PT, R3, 0x7f800000, PT ;  /* 0x7f8000000300780c */ /* 0x000fc80003f04070 */
[----:B------:R-:W-:-:S09]  /*7960*/  SEL R0, R0, 0x7c, P0 ;  /* 0x0000007c00007807 */ /* 0x000fd20000000000 */
.L_x_5133:
[----:B------:R-:W-:Y:S05]  /*7970*/  BSYNC B0 ;  /* 0x0000000000007941 */ /* 0x000fea0003800000 */
.L_x_5131:
[----:B------:R-:W-:-:S04]  /*7980*/  LOP3.LUT R3, R7, 0x80000000, RZ, 0xc0, !PT ;  /* 0x8000000007037812 */ /* 0x000fc800078ec0ff */
[----:B------:R-:W-:-:S04]  /*7990*/  SHF.R.U32.HI R3, RZ, 0x18, R3 ;  /* 0x00000018ff037819 */ /* 0x000fc80000011603 */
[----:B------:R-:W-:-:S05]  /*79a0*/  LOP3.LUT R3, R0, R3, RZ, 0xfc, !PT ;  /* 0x0000000300037212 */ /* 0x000fca00078efcff */
[----:B------:R0:W-:Y:S01]  /*79b0*/  STG.E.U8 desc[UR36][R4.64], R3 ;  /* 0x0000000304007986 */ /* 0x0001e2000c101124 */
[----:B------:R-:W-:Y:S05]  /*79c0*/  BRA `(.L_x_5117) ;  /* 0x0000000400e47947 */ /* 0x000fea0003800000 */
.L_x_5127:
        /* <DEDUP_REMOVED lines=8> */
.L_x_5124:
        /* <DEDUP_REMOVED lines=11> */
.L_x_5136:
        /* <DEDUP_REMOVED lines=21> */
.L_x_5139:
[----:B------:R-:W-:-:S04]  /*7c50*/  LOP3.LUT R0, R7, 0x80000000, RZ, 0xc0, !PT ;  /* 0x8000000007007812 */ /* 0x000fc800078ec0ff */
[----:B------:R-:W-:-:S04]  /*7c60*/  SHF.R.U32.HI R0, RZ, 0x18, R0 ;  /* 0x00000018ff007819 */ /* 0x000fc80000011600 */
[----:B------:R-:W-:-:S07]  /*7c70*/  LOP3.LUT R0, R3, R0, RZ, 0xfc, !PT ;  /* 0x0000000003007212 */ /* 0x000fce00078efcff */
.L_x_5138:
[----:B------:R-:W-:Y:S05]  /*7c80*/  BSYNC B0 ;  /* 0x0000000000007941 */ /* 0x000fea0003800000 */
.L_x_5137:
[----:B------:R3:W-:Y:S01]  /*7c90*/  STG.E.U8 desc[UR36][R4.64], R0 ;  /* 0x0000000004007986 */ /* 0x0007e2000c101124 */
[----:B------:R-:W-:Y:S05]  /*7ca0*/  BRA `(.L_x_5117) ;  /* 0x00000004002c7947 */ /* 0x000fea0003800000 */
.L_x_5135:
        /* <DEDUP_REMOVED lines=21> */
.L_x_5142:
[----:B------:R-:W-:-:S04]  /*7e00*/  LOP3.LUT R0, R7, 0x80000000, RZ, 0xc0, !PT ;  /* 0x8000000007007812 */ /* 0x000fc800078ec0ff */
[----:B------:R-:W-:-:S04]  /*7e10*/  SHF.R.U32.HI R0, RZ, 0x18, R0 ;  /* 0x00000018ff007819 */ /* 0x000fc80000011600 */
[----:B------:R-:W-:-:S07]  /*7e20*/  LOP3.LUT R0, R3, R0, RZ, 0xfc, !PT ;  /* 0x0000000003007212 */ /* 0x000fce00078efcff */
.L_x_5141:
[----:B------:R-:W-:Y:S05]  /*7e30*/  BSYNC B0 ;  /* 0x0000000000007941 */ /* 0x000fea0003800000 */
.L_x_5140:
[----:B------:R0:W-:Y:S01]  /*7e40*/  STG.E.U8 desc[UR36][R4.64], R0 ;  /* 0x0000000004007986 */ /* 0x0001e2000c101124 */
[----:B------:R-:W-:Y:S05]  /*7e50*/  BRA `(.L_x_5117) ;  /* 0x0000000000c07947 */ /* 0x000fea0003800000 */
.L_x_5134:
        /* <DEDUP_REMOVED lines=26> */
.L_x_5116:
        /* <DEDUP_REMOVED lines=16> */
.L_x_5145:
[----:B------:R-:W-:Y:S05]  /*8100*/  BRA `(.L_x_5117) ;  /* 0x0000000000147947 */ /* 0x000fea0003800000 */
.L_x_5144:
[----:B------:R-:W0:Y:S02]  /*8110*/  F2I.U64.F64.TRUNC R24, R24 ;  /* 0x0000001800187311 */ /* 0x000e24000030d800 */
[----:B0-----:R1:W-:Y:S01]  /*8120*/  STG.E.64 desc[UR36][R4.64], R24 ;  /* 0x0000001804007986 */ /* 0x0013e2000c101b24 */
[----:B------:R-:W-:Y:S05]  /*8130*/  BRA `(.L_x_5117) ;  /* 0x0000000000087947 */ /* 0x000fea0003800000 */
.L_x_5143:
[----:B------:R-:W0:Y:S02]  /*8140*/  F2I.U32.F64.TRUNC R25, R24 ;  /* 0x0000001800197311 */ /* 0x000e24000030d000 */
[----:B0-----:R2:W-:Y:S02]  /*8150*/  STG.E desc[UR36][R4.64], R25 ;  /* 0x0000001904007986 */ /* 0x0015e4000c101924 */
.L_x_5117:
[----:B------:R-:W-:-:S07]  /*8160*/  VIADD R22, R22, 0x80 ;  /* 0x0000008016167836 */ /* 0x000fce0000000000 */
.L_x_5077:
[----:B------:R-:W-:Y:S05]  /*8170*/  BSYNC B6 ;  /* 0x0000000000067941 */ /* 0x000fea0003800000 */
.L_x_5076:
[----:B------:R-:W-:-:S13]  /*8180*/  ISETP.GE.AND P0, PT, R22, R19, PT ;  /* 0x000000131600720c */ /* 0x000fda0003f06270 */
[----:B------:R-:W-:Y:S05]  /*8190*/  @P0 EXIT ;  /* 0x000000000000094d */ /* 0x000fea0003800000 */
[----:B01234-:R-:W0:Y:S01]  /*81a0*/  LDC.64 R4, c[0x0][0x228] ;  /* 0x00008a00ff047b82 */ /* 0x01fe220000000a00 */
        /* <DEDUP_REMOVED lines=19> */
.L_x_5149:
[----:B------:R-:W0:Y:S02]  /*82e0*/  F2I.S64.F64.TRUNC R16, R16 ;  /* 0x0000001000107311 */ /* 0x000e24000030d900 */
[----:B0-----:R-:W-:-:S05]  /*82f0*/  IMAD.MOV.U32 R3, RZ, RZ, R16 ;  /* 0x000000ffff037224 */ /* 0x001fca00078e0010 */
[----:B------:R-:W-:Y:S01]  /*8300*/  STG.E.U8 desc[UR36][R4.64], R3 ;  /* 0x0000000304007986 */ /* 0x000fe2000c101124 */
[----:B------:R-:W-:Y:S05]  /*8310*/  EXIT ;  /* 0x000000000000794d */ /* 0x000fea0003800000 */
.L_x_5148:
        /* <DEDUP_REMOVED lines=9> */
.L_x_5152:
[----:B------:R-:W0:Y:S02]  /*83b0*/  F2I.F64.TRUNC R17, R16 ;  /* 0x0000001000117311 */ /* 0x000e24000030d100 */
[----:B0-----:R-:W-:Y:S01]  /*83c0*/  STG.E desc[UR36][R4.64], R17 ;  /* 0x0000001104007986 */ /* 0x001fe2000c101924 */
[----:B------:R-:W-:Y:S05]  /*83d0*/  EXIT ;  /* 0x000000000000794d */ /* 0x000fea0003800000 */
.L_x_5151:
[----:B------:R-:W0:Y:S02]  /*83e0*/  F2I.F64.TRUNC R17, R16 ;  /* 0x0000001000117311 */ /* 0x000e24000030d100 */
[----:B0-----:R-:W-:Y:S01]  /*83f0*/  STG.E.U16 desc[UR36][R4.64], R17 ;  /* 0x0000001104007986 */ /* 0x001fe2000c101524 */
[----:B------:R-:W-:Y:S05]  /*8400*/  EXIT ;  /* 0x000000000000794d */ /* 0x000fea0003800000 */
.L_x_5147:
        /* <DEDUP_REMOVED lines=13> */
.L_x_5154:
        /* <DEDUP_REMOVED lines=8> */
.L_x_5153:
        /* <DEDUP_REMOVED lines=14> */
.L_x_5156:
        /* <DEDUP_REMOVED lines=9> */
.L_x_5155:
[----:B------:R-:W-:Y:S01]  /*86d0*/  STG.E.64 desc[UR36][R4.64], R16 ;  /* 0x0000001004007986 */ /* 0x000fe2000c101b24 */
[----:B------:R-:W-:Y:S05]  /*86e0*/  EXIT ;  /* 0x000000000000794d */ /* 0x000fea0003800000 */
.L_x_5146:
        /* <DEDUP_REMOVED lines=12> */
.L_x_5159:
[----:B------:R-:W-:-:S05]  /*87b0*/  CS2R R18, SRZ ;  /* 0x0000000000127805 */ /* 0x000fca000001ff00 */
[----:B------:R-:W-:Y:S01]  /*87c0*/  STG.E.128 desc[UR36][R4.64], R16 ;  /* 0x0000001004007986 */ /* 0x000fe2000c101d24 */
[----:B------:R-:W-:Y:S05]  /*87d0*/  EXIT ;  /* 0x000000000000794d */ /* 0x000fea0003800000 */
.L_x_5158:
        /* <DEDUP_REMOVED lines=25> */
.L_x_5163:
[----:B------:R-:W-:Y:S05]  /*8970*/  BSYNC B0 ;  /* 0x0000000000007941 */ /* 0x000fea0003800000 */
.L_x_5162:
[----:B------:R-:W-:-:S05]  /*8980*/  LOP3.LUT R3, R0, R3, RZ, 0xfc, !PT ;  /* 0x0000000300037212 */ /* 0x000fca00078efcff */
[----:B------:R-:W-:Y:S01]  /*8990*/  STG.E.U8 desc[UR36][R4.64], R3 ;  /* 0x0000000304007986 */ /* 0x000fe2000c101124 */
[----:B------:R-:W-:Y:S05]  /*89a0*/  EXIT ;  /* 0x000000000000794d */ /* 0x000fea0003800000 */
.L_x_5161:
        /* <DEDUP_REMOVED lines=17> */
.L_x_5165:
[----:B------:R-:W-:Y:S01]  /*8ac0*/  IMAD.MOV.U32 R0, RZ, RZ, 0x7f ;  /* 0x0000007fff007424 */ /* 0x000fe200078e00ff */
[----:B------:R-:W-:-:S04]  /*8ad0*/  ISETP.GT.U32.AND P0, PT, R2, 0x7f800000, PT ;  /* 0x7f8000000200780c */ /* 0x000fc80003f04070 */
[----:B------:R-:W-:-:S09]  /*8ae0*/  SEL R0, R0, 0x7c, P0 ;  /* 0x0000007c00007807 */ /* 0x000fd20000000000 */
.L_x_5166:
[----:B------:R-:W-:Y:S05]  /*8af0*/  BSYNC B0 ;  /* 0x0000000000007941 */ /* 0x000fea0003800000 */
.L_x_5164:
[----:B------:R-:W-:-:S04]  /*8b00*/  LOP3.LUT R2, R3, 0x80000000, RZ, 0xc0, !PT ;  /* 0x8000000003027812 */ /* 0x000fc800078ec0ff */
[----:B------:R-:W-:-:S04]  /*8b10*/  SHF.R.U32.HI R3, RZ, 0x18, R2 ;  /* 0x00000018ff037819 */ /* 0x000fc80000011602 */
[----:B------:R-:W-:-:S05]  /*8b20*/  LOP3.LUT R3, R0, R3, RZ, 0xfc, !PT ;  /* 0x0000000300037212 */ /* 0x000fca00078efcff */
[----:B------:R-:W-:Y:S01]  /*8b30*/  STG.E.U8 desc[UR36][R4.64], R3 ;  /* 0x0000000304007986 */ /* 0x000fe2000c101124 */
[----:B------:R-:W-:Y:S05]  /*8b40*/  EXIT ;  /* 0x000000000000794d */ /* 0x000fea0003800000 */
.L_x_5160:
        /* <DEDUP_REMOVED lines=8> */
.L_x_5157:
        /* <DEDUP_REMOVED lines=11> */
.L_x_5169:
        /* <DEDUP_REMOVED lines=21> */
.L_x_5172:
[----:B------:R-:W-:-:S04]  /*8dd0*/  LOP3.LUT R2, R7, 0x80000000, RZ, 0xc0, !PT ;  /* 0x8000000007027812 */ /* 0x000fc800078ec0ff */
[----:B------:R-:W-:-:S04]  /*8de0*/  SHF.R.U32.HI R3, RZ, 0x18, R2 ;  /* 0x00000018ff037819 */ /* 0x000fc80000011602 */
[----:B------:R-:W-:-:S04]  /*8df0*/  LOP3.LUT R0, R0, R3, RZ, 0xfc, !PT ;  /* 0x0000000300007212 */ /* 0x000fc800078efcff */
[----:B------:R-:W-:-:S07]  /*8e00*/  PRMT R2, R0, 0x7610, R2 ;  /* 0x0000761000027816 */ /* 0x000fce0000000002 */
.L_x_5171:
[----:B------:R-:W-:Y:S05]  /*8e10*/  BSYNC B0 ;  /* 0x0000000000007941 */ /* 0x000fea0003800000 */
.L_x_5170:
[----:B------:R-:W-:Y:S01]  /*8e20*/  STG.E.U8 desc[UR36][R4.64], R2 ;  /* 0x0000000204007986 */ /* 0x000fe2000c101124 */
[----:B------:R-:W-:Y:S05]  /*8e30*/  EXIT ;  /* 0x000000000000794d */ /* 0x000fea0003800000 */
.L_x_5168:
        /* <DEDUP_REMOVED lines=21> */
.L_x_5175:
[----:B------:R-:W-:-:S04]  /*8f90*/  LOP3.LUT R2, R7, 0x80000000, RZ, 0xc0, !PT ;  /* 0x8000000007027812 */ /* 0x000fc800078ec0ff */
[----:B------:R-:W-:-:S04]  /*8fa0*/  SHF.R.U32.HI R3, RZ, 0x18, R2 ;  /* 0x00000018ff037819 */ /* 0x000fc80000011602 */
[----:B------:R-:W-:-:S04]  /*8fb0*/  LOP3.LUT R0, R0, R3, RZ, 0xfc, !PT ;  /* 0x0000000300007212 */ /* 0x000fc800078efcff */
[----:B------:R-:W-:-:S07]  /*8fc0*/  PRMT R2, R0, 0x7610, R2 ;  /* 0x0000761000027816 */ /* 0x000fce0000000002 */
.L_x_5174:
[----:B------:R-:W-:Y:S05]  /*8fd0*/  BSYNC B0 ;  /* 0x0000000000007941 */ /* 0x000fea0003800000 */
.L_x_5173:
[----:B------:R-:W-:Y:S01]  /*8fe0*/  STG.E.U8 desc[UR36][R4.64], R2 ;  /* 0x0000000204007986 */ /* 0x000fe2000c101124 */
[----:B------:R-:W-:Y:S05]  /*8ff0*/  EXIT ;  /* 0x000000000000794d */ /* 0x000fea0003800000 */
.L_x_5167:
        /* <DEDUP_REMOVED lines=26> */
.L_x_5150:
        /* <DEDUP_REMOVED lines=16> */
.L_x_5178:
[----:B------:R-:W-:Y:S05]  /*92a0*/  EXIT ;  /* 0x000000000000794d */ /* 0x000fea0003800000 */
.L_x_5177:
[----:B------:R-:W0:Y:S02]  /*92b0*/  F2I.U64.F64.TRUNC R16, R16 ;  /* 0x0000001000107311 */ /* 0x000e24000030d800 */
[----:B0-----:R-:W-:Y:S01]  /*92c0*/  STG.E.64 desc[UR36][R4.64], R16 ;  /* 0x0000001004007986 */ /* 0x001fe2000c101b24 */
[----:B------:R-:W-:Y:S05]  /*92d0*/  EXIT ;  /* 0x000000000000794d */ /* 0x000fea0003800000 */
.L_x_5176:
[----:B------:R-:W0:Y:S02]  /*92e0*/  F2I.U32.F64.TRUNC R17, R16 ;  /* 0x0000001000117311 */ /* 0x000e24000030d000 */
[----:B0-----:R-:W-:Y:S01]  /*92f0*/  STG.E desc[UR36][R4.64], R17 ;  /* 0x0000001104007986 */ /* 0x001fe2000c101924 */
[----:B------:R-:W-:Y:S05]  /*9300*/  EXIT ;  /* 0x000000000000794d */ /* 0x000fea0003800000 */
.L_x_5179:
        /* <DEDUP_REMOVED lines=15> */
.L_x_19803:


//--------------------- .text._ZN2at6native18elementwise_kernelILi128ELi2EZNS0_22gpu_kernel_impl_nocastINS0_13AUnaryFunctorIdddZZZNS0_17hypot_kernel_cudaERNS_18TensorIteratorBaseEENKUlvE_clEvENKUlvE_clEvEUlddE_EEEEvS5_RKT_EUliE_EEviT1_ --------------------------
	.section	.text._ZN2at6native18elementwise_kernelILi128ELi2EZNS0_22gpu_kernel_impl_nocastINS0_13AUnaryFunctorIdddZZZNS0_17hypot_kernel_cudaERNS_18TensorIteratorBaseEENKUlvE_clEvENKUlvE_clEvEUlddE_EEEEvS5_RKT_EUliE_EEviT1_,"ax",@progbits
	.align	128
        .global         _ZN2at6native18elementwise_kernelILi128ELi2EZNS0_22gpu_kernel_impl_nocastINS0_13AUnaryFunctorIdddZZZNS0_17hypot_kernel_cudaERNS_18TensorIteratorBaseEENKUlvE_clEvENKUlvE_clEvEUlddE_EEEEvS5_RKT_EUliE_EEviT1_
        .type           _ZN2at6native18elementwise_kernelILi128ELi2EZNS0_22gpu_kernel_impl_nocastINS0_13AUnaryFunctorIdddZZZNS0_17hypot_kernel_cudaERNS_18TensorIteratorBaseEENKUlvE_clEvENKUlvE_clEvEUlddE_EEEEvS5_RKT_EUliE_EEviT1_,@function
        .size           _ZN2at6native18elementwise_kernelILi128ELi2EZNS0_22gpu_kernel_impl_nocastINS0_13AUnaryFunctorIdddZZZNS0_17hypot_kernel_cudaERNS_18TensorIteratorBaseEENKUlvE_clEvENKUlvE_clEvEUlddE_EEEEvS5_RKT_EUliE_EEviT1_,(.L_x_19804 - _ZN2at6native18elementwise_kernelILi128ELi2EZNS0_22gpu_kernel_impl_nocastINS0_13AUnaryFunctorIdddZZZNS0_17hypot_kernel_cudaERNS_18TensorIteratorBaseEENKUlvE_clEvENKUlvE_clEvEUlddE_EEEEvS5_RKT_EUliE_EEviT1_)
        .other          _ZN2at6native18elementwise_kernelILi128ELi2EZNS0_22gpu_kernel_impl_nocastINS0_13AUnaryFunctorIdddZZZNS0_17hypot_kernel_cudaERNS_18TensorIteratorBaseEENKUlvE_clEvENKUlvE_clEvEUlddE_EEEEvS5_RKT_EUliE_EEviT1_,@"STO_CUDA_ENTRY STV_DEFAULT"
_ZN2at6native18elementwise_kernelILi128ELi2EZNS0_22gpu_kernel_impl_nocastINS0_13AUnaryFunctorIdddZZZNS0_17hypot_kernel_cudaERNS_18TensorIteratorBaseEENKUlvE_clEvENKUlvE_clEvEUlddE_EEEEvS5_RKT_EUliE_EEviT1_:
.text._ZN2at6native18elementwise_kernelILi128ELi2EZNS0_22gpu_kernel_impl_nocastINS0_13AUnaryFunctorIdddZZZNS0_17hypot_kernel_cudaERNS_18TensorIteratorBaseEENKUlvE_clEvENKUlvE_clEvEUlddE_EEEEvS5_RKT_EUliE_EEviT1_:
        /* <DEDUP_REMOVED lines=12> */
[----:B------:R-:W-:Y:S01]  /*00c0*/  IMAD.MOV.U32 R0, RZ, RZ, RZ ;  /* 0x000000ffff007224 */ /* 0x000fe200078e00ff */
[----:B0-----:R-:W-:-:S13]  /*00d0*/  ISETP.NE.AND P0, PT, R4, RZ, PT ;  /* 0x000000ff0400720c */ /* 0x001fda0003f05270 */
[----:B------:R-:W-:Y:S05]  /*00e0*/  @!P0 BRA `(.L_x_5182) ;  /* 0x0000001000ac8947 */ /* 0x000fea0003800000 */
        /* <DEDUP_REMOVED lines=288> */
[----:B------:R-:W-:-:S04]  /*12f0*/  IMAD.MOV R6, RZ, RZ, -R11 ;  /* 0x000000ffff067224 */ /* 0x000fc800078e0a0b */
[----:B------:R-:W-:-:S03]  /*1300*/  IMAD R6, R6, UR10, R7 ;  /* 0x0000000a06067c24 */ /* 0x000fc6000f8e0207 */
        /* <DEDUP_REMOVED lines=9> */
.L_x_5182:
[----:B------:R-:W-:Y:S02]  /*13a0*/  ULDC.64 UR4, c[0x0][0x418] ;  /* 0x0001060000047ab9 */ /* 0x000fe40000000a00 */
[----:B------:R-:W-:-:S04]  /*13b0*/  IADD3 R10, P0, R0, UR4, RZ ;  /* 0x00000004000a7c10 */ /* 0x000fc8000ff1e0ff */
[----:B------:R-:W-:Y:S01]  /*13c0*/  IADD3.X R11, RZ, UR5, RZ, P0, !PT ;  /* 0x00000005ff0b7c10 */ /* 0x000fe200087fe4ff */
[----:B------:R-:W-:-:S04]  /*13d0*/  ULDC.64 UR4, c[0x0][0x428] ;  /* 0x00010a0000047ab9 */ /* 0x000fc80000000a00 */
[----:B------:R0:W2:Y:S01]  /*13e0*/  LDG.E.64 R6, desc[UR8][R10.64] ;  /* 0x000000080a067981 */ /* 0x0000a2000c1e1b00 */
[----:B------:R-:W-:Y:S01]  /*13f0*/  DADD R16, -RZ, |UR4| ;  /* 0x40000004ff107e29 */ /* 0x000fe20008000100 */
[----:B------:R-:W-:Y:S01]  /*1400*/  UMOV UR4, 0xffffffff ;  /* 0xffffffff00047882 */ /* 0x000fe20000000000 */
[----:B------:R-:W-:Y:S01]  /*1410*/  UMOV UR5, 0x7fefffff ;  /* 0x7fefffff00057882 */ /* 0x000fe20000000000 */
[----:B------:R-:W-:Y:S01]  /*1420*/  IMAD.MOV.U32 R18, RZ, RZ, 0x0 ;  /* 0x00000000ff127424 */ /* 0x000fe200078e00ff */
[----:B------:R-:W-:Y:S01]  /*1430*/  UMOV UR6, UR5 ;  /* 0x0000000500067c82 */ /* 0x000fe20008000000 */
[----:B------:R-:W-:Y:S01]  /*1440*/  MOV R19, 0x3fd80000 ;  /* 0x3fd8000000137802 */ /* 0x000fe20000000f00 */
[----:B------:R-:W-:Y:S01]  /*1450*/  IMAD.U32 R4, RZ, RZ, UR6 ;  /* 0x00000006ff047e24 */ /* 0x000fe2000f8e00ff */
[----:B0-----:R-:W-:Y:S01]  /*1460*/  MOV R10, RZ ;  /* 0x000000ff000a7202 */ /* 0x001fe20000000f00 */
[----:B--2---:R-:W-:-:S10]  /*1470*/  DADD R14, -RZ, |R6| ;  /* 0x00000000ff0e7229 */ /* 0x004fd40000000506 */
        /* <DEDUP_REMOVED lines=9> */
[----:B------:R-:W-:-:S04]  /*1510*/  SEL R8, R14, R16, P1 ;  /* 0x000000100e087207 */ /* 0x000fc80000800000 */
[C---:B------:R-:W-:Y:S02]  /*1520*/  DMUL R12, R10.reuse, R6 ;  /* 0x000000060a0c7228 */ /* 0x040fe40000000000 */
[----:B------:R-:W-:-:S06]  /*1530*/  DMUL R10, R10, R8 ;  /* 0x000000080a0a7228 */ /* 0x000fcc0000000000 */
[----:B------:R-:W-:-:S08]  /*1540*/  DMUL R12, R12, R12 ;  /* 0x0000000c0c0c7228 */ /* 0x000fd00000000000 */
[----:B------:R-:W-:Y:S01]  /*1550*/  DFMA R10, R10, R10, R12 ;  /* 0x0000000a0a0a722b */ /* 0x000fe2000000000c */
[----:B------:R-:W-:-:S07]  /*1560*/  MOV R12, RZ ;  /* 0x000000ff000c7202 */ /* 0x000fce0000000f00 */
[----:B------:R-:W-:Y:S02]  /*1570*/  DSETP.MIN.AND P0, P1, R10, UR4, PT ;  /* 0x000000040a007e2a */ /* 0x000fe4000b900000 */
[----:B------:R-:W-:-:S04]  /*1580*/  MOV R2, R11 ;  /* 0x0000000b00027202 */ /* 0x000fc80000000f00 */
[----:B------:R-:W-:Y:S02]  /*1590*/  FSEL R15, R2, UR6, P0 ;  /* 0x00000006020f7c08 */ /* 0x000fe40008000000 */
[----:B------:R-:W-:-:S04]  /*15a0*/  MOV R2, R10 ;  /* 0x0000000a00027202 */ /* 0x000fc80000000f00 */
[----:B------:R-:W-:Y:S01]  /*15b0*/  SEL R14, R2, UR4, P0 ;  /* 0x00000004020e7c07 */ /* 0x000fe20008000000 */
[----:B------:R-:W-:Y:S01]  /*15c0*/  ULDC.64 UR4, c[0x0][0x410] ;  /* 0x0001040000047ab9 */ /* 0x000fe20000000a00 */
[----:B------:R-:W-:Y:S01]  /*15d0*/  @P1 LOP3.LUT R15, R4, 0x80000, RZ, 0xfc, !PT ;  /* 0x00080000040f1812 */ /* 0x000fe200078efcff */
[----:B------:R-:W-:Y:S01]  /*15e0*/  DSETP.NEU.AND P0, PT, R6, RZ, PT ;  /* 0x000000ff0600722a */ /* 0x000fe20003f0d000 */
[----:B------:R-:W-:Y:S02]  /*15f0*/  ISETP.GE.U32.AND P1, PT, R7, 0x7ff00000, PT ;  /* 0x7ff000000700780c */ /* 0x000fe40003f26070 */
[----:B------:R-:W0:Y:S01]  /*1600*/  MUFU.RSQ64H R13, R15 ;  /* 0x0000000f000d7308 */ /* 0x000e220000001c00 */
[----:B------:R-:W-:-:S04]  /*1610*/  IADD3 R4, P2, R5, UR4, RZ ;  /* 0x0000000405047c10 */ /* 0x000fc8000ff5e0ff */
[----:B------:R-:W-:Y:S01]  /*1620*/  IADD3.X R5, RZ, UR5, RZ, P2, !PT ;  /* 0x00000005ff057c10 */ /* 0x000fe200097fe4ff */
[----:B0-----:R-:W-:-:S08]  /*1630*/  DMUL R16, R12, R12 ;  /* 0x0000000c0c107228 */ /* 0x001fd00000000000 */
[----:B------:R-:W-:-:S08]  /*1640*/  DFMA R16, R14, -R16, 1 ;  /* 0x3ff000000e10742b */ /* 0x000fd00000000810 */
[----:B------:R-:W-:Y:S02]  /*1650*/  DFMA R18, R16, R18, 0.5 ;  /* 0x3fe000001012742b */ /* 0x000fe40000000012 */
[----:B------:R-:W-:-:S08]  /*1660*/  DMUL R16, R12, R16 ;  /* 0x000000100c107228 */ /* 0x000fd00000000000 */
[----:B------:R-:W-:-:S08]  /*1670*/  DFMA R16, R18, R16, R12 ;  /* 0x000000101210722b */ /* 0x000fd0000000000c */
[----:B------:R-:W-:Y:S01]  /*1680*/  DMUL R16, R10, R16 ;  /* 0x000000100a107228 */ /* 0x000fe20000000000 */
[----:B------:R-:W-:Y:S02]  /*1690*/  LOP3.LUT R11, R0, 0x100000, RZ, 0xfc, !PT ;  /* 0x00100000000b7812 */ /* 0x000fe400078efcff */
[----:B------:R-:W-:-:S06]  /*16a0*/  MOV R10, RZ ;  /* 0x000000ff000a7202 */ /* 0x000fcc0000000f00 */
[----:B------:R-:W-:-:S10]  /*16b0*/  DMUL R16, R16, R10 ;  /* 0x0000000a10107228 */ /* 0x000fd40000000000 */
[----:B------:R-:W-:Y:S02]  /*16c0*/  @!P1 FSEL R6, R8, R16, !P0 ;  /* 0x0000001008069208 */ /* 0x000fe40004000000 */
[----:B------:R-:W-:Y:S01]  /*16d0*/  @!P1 FSEL R7, R9, R17, !P0 ;  /* 0x0000001109079208 */ /* 0x000fe20004000000 */
[----:B------:R-:W-:-:S04]  /*16e0*/  VIADD R9, R3, 0x80 ;  /* 0x0000008003097836 */ /* 0x000fc80000000000 */
[----:B------:R0:W-:Y:S03]  /*16f0*/  STG.E.64 desc[UR8][R4.64], R6 ;  /* 0x0000000604007986 */ /* 0x0001e6000c101b08 */
.L_x_5181:
[----:B------:R-:W-:Y:S05]  /*1700*/  BSYNC B0 ;  /* 0x0000000000007941 */ /* 0x000fea0003800000 */
.L_x_5180:
[----:B------:R-:W-:-:S13]  /*1710*/  ISETP.GE.AND P0, PT, R9, UR7, PT ;  /* 0x0000000709007c0c */ /* 0x000fda000bf06270 */
[----:B------:R-:W-:Y:S05]  /*1720*/  @P0 EXIT ;  /* 0x000000000000094d */ /* 0x000fea0003800000 */
[----:B0-----:R-:W0:Y:S01]  /*1730*/  LDC R6, c[0x0][0x218] ;  /* 0x00008600ff067b82 */ /* 0x001e220000000800 */
[----:B------:R-:W-:Y:S01]  /*1740*/  HFMA2.MMA R7, -RZ, RZ, 0, 0 ;  /* 0x00000000ff077435 */ /* 0x000fe200000001ff */
[----:B------:R-:W-:Y:S02]  /*1750*/  MOV R0, RZ ;  /* 0x000000ff00007202 */ /* 0x000fe40000000f00 */
[----:B0-----:R-:W-:-:S13]  /*1760*/  ISETP.NE.AND P0, PT, R6, RZ, PT ;  /* 0x000000ff0600720c */ /* 0x001fda0003f05270 */
[----:B------:R-:W-:Y:S05]  /*1770*/  @!P0 BRA `(.L_x_5183) ;  /* 0x0000001000a88947 */ /* 0x000fea0003800000 */
[----:B------:R-:W-:Y:S01]  /*1780*/  MOV R2, RZ ;  /* 0x000000ff00027202 */ /* 0x000fe20000000f00 */
[----:B------:R-:W-:Y:S01]  /*1790*/  IMAD.MOV.U32 R3, RZ, RZ, R9 ;  /* 0x000000ffff037224 */ /* 0x000fe200078e0009 */
        /* <DEDUP_REMOVED lines=296> */
.L_x_5183:
        /* <DEDUP_REMOVED lines=10> */
[----:B------:R-:W-:Y:S02]  /*2ac0*/  MOV R17, 0x3fd80000 ;  /* 0x3fd8000000117802 */ /* 0x000fe40000000f00 */
        /* <DEDUP_REMOVED lines=25> */
[----:B------:R-:W-:Y:S02]  /*2c60*/  MOV R12, RZ ;  /* 0x000000ff000c7202 */ /* 0x000fe40000000f00 */
[----:B------:R-:W0:Y:S01]  /*2c70*/  MUFU.RSQ64H R13, R11 ;  /* 0x0000000b000d7308 */ /* 0x000e220000001c00 */
[----:B------:R-:W-:Y:S02]  /*2c80*/  ISETP.GE.U32.AND P1, PT, R3, 0x7ff00000, PT ;  /* 0x7ff000000300780c */ /* 0x000fe40003f26070 */
        /* <DEDUP_REMOVED lines=12> */
[----:B------:R-:W-:-:S05]  /*2d50*/  @!P1 FSEL R3, R5, R15, !P0 ;  /* 0x0000000f05039208 */ /* 0x000fca0004000000 */
[----:B------:R-:W-:Y:S01]  /*2d60*/  STG.E.64 desc[UR8][R6.64], R2 ;  /* 0x0000000206007986 */ /* 0x000fe2000c101b08 */
[----:B------:R-:W-:Y:S05]  /*2d70*/  EXIT ;  /* 0x000000000000794d */ /* 0x000fea0003800000 */
.L_x_5184:
        /* <DEDUP_REMOVED lines=16> */
.L_x_19804:


//--------------------- .text._ZN2at6native27unrolled_elementwise_kernelINS0_13AUnaryFunctorIdddZZZNS0_17hypot_kernel_cudaERNS_18TensorIteratorBaseEENKUlvE_clEvENKUlvE_clEvEUlddE_EESt5arrayIPcLm2EELi4E23TrivialOffsetCalculatorILi1EjESD_NS0_6memory15LoadWithoutCastENSE_16StoreWithoutCastEEEviT_T0_T2_T3_T4_T5_ --------------------------
	.section	.text._ZN2at6native27unrolled_elementwise_kernelINS0_13AUnaryFunctorIdddZZZNS0_17hypot_kernel_cudaERNS_18TensorIteratorBaseEENKUlvE_clEvENKUlvE_clEvEUlddE_EESt5arrayIPcLm2EELi4E23TrivialOffsetCalculatorILi1EjESD_NS0_6memory15LoadWithoutCastENSE_16StoreWithoutCastEEEviT_T0_T2_T3_T4_T5_,"ax",@progbits
	.align	128
        .global         _ZN2at6native27unrolled_elementwise_kernelINS0_13AUnaryFunctorIdddZZZNS0_17hypot_kernel_cudaERNS_18TensorIteratorBaseEENKUlvE_clEvENKUlvE_clEvEUlddE_EESt5arrayIPcLm2EELi4E23TrivialOffsetCalculatorILi1EjESD_NS0_6memory15LoadWithoutCastENSE_16StoreWithoutCastEEEviT_T0_T2_T3_T4_T5_
        .type           _ZN2at6native27unrolled_elementwise_kernelINS0_13AUnaryFunctorIdddZZZNS0_17hypot_kernel_cudaERNS_18TensorIteratorBaseEENKUlvE_clEvENKUlvE_clEvEUlddE_EESt5arrayIPcLm2EELi4E23TrivialOffsetCalculatorILi1EjESD_NS0_6memory15LoadWithoutCastENSE_16StoreWithoutCastEEEviT_T0_T2_T3_T4_T5_,@function
        .size           _ZN2at6native27unrolled_elementwise_kernelINS0_13AUnaryFunctorIdddZZZNS0_17hypot_kernel_cudaERNS_18TensorIteratorBaseEENKUlvE_clEvENKUlvE_clEvEUlddE_EESt5arrayIPcLm2EELi4E23TrivialOffsetCalculatorILi1EjESD_NS0_6memory15LoadWithoutCastENSE_16StoreWithoutCastEEEviT_T0_T2_T3_T4_T5_,(.L_x_19805 - _ZN2at6native27unrolled_elementwise_kernelINS0_13AUnaryFunctorIdddZZZNS0_17hypot_kernel_cudaERNS_18TensorIteratorBaseEENKUlvE_clEvENKUlvE_clEvEUlddE_EESt5arrayIPcLm2EELi4E23TrivialOffsetCalculatorILi1EjESD_NS0_6memory15LoadWithoutCastENSE_16StoreWithoutCastEEEviT_T0_T2_T3_T4_T5_)
        .other          _ZN2at6native27unrolled_elementwise_kernelINS0_13AUnaryFunctorIdddZZZNS0_17hypot_kernel_cudaERNS_18TensorIteratorBaseEENKUlvE_clEvENKUlvE_clEvEUlddE_EESt5arrayIPcLm2EELi4E23TrivialOffsetCalculatorILi1EjESD_NS0_6memory15LoadWithoutCastENSE_16StoreWithoutCastEEEviT_T0_T2_T3_T4_T5_,@"STO_CUDA_ENTRY STV_DEFAULT"
_ZN2at6native27unrolled_elementwise_kernelINS0_13AUnaryFunctorIdddZZZNS0_17hypot_kernel_cudaERNS_18TensorIteratorBaseEENKUlvE_clEvENKUlvE_clEvEUlddE_EESt5arrayIPcLm2EELi4E23TrivialOffsetCalculatorILi1EjESD_NS0_6memory15LoadWithoutCastENSE_16StoreWithoutCastEEEviT_T0_T2_T3_T4_T5_:
.text._ZN2at6native27unrolled_elementwise_kernelINS0_13AUnaryFunctorIdddZZZNS0_17hypot_kernel_cudaERNS_18TensorIteratorBaseEENKUlvE_clEvENKUlvE_clEvEUlddE_EESt5arrayIPcLm2EELi4E23TrivialOffsetCalculatorILi1EjESD_NS0_6memory15LoadWithoutCastENSE_16StoreWithoutCastEEEviT_T0_T2_T3_T4_T5_:
[----:B------:R-:W-:Y:S01]  /*0000*/  LDC R1, c[0x0][0x28] ;  /* 0x00000a00ff017b82 */ /* 0x000fe20000000800 */
[----:B------:R-:W0:Y:S07]  /*0010*/  S2R R0, SR_CTAID.X ;  /* 0x0000000000007919 */ /* 0x000e2e0000002500 */
[----:B------:R-:W0:Y:S01]  /*0020*/  LDC R3, c[0x0][0x210] ;  /* 0x00008400ff037b82 */ /* 0x000e220000000800 */
[----:B------:R-:W-:Y:S02]  /*0030*/  CS2R R18, SRZ ;  /* 0x0000000000127805 */ /* 0x000fe4000001ff00 */
[----:B------:R-:W-:Y:S01]  /*0040*/  CS2R R10, SRZ ;  /* 0x00000000000a7805 */ /* 0x000fe2000001ff00 */
[----:B------:R-:W1:Y:S01]  /*0050*/  S2R R23, SR_TID.X ;  /* 0x0000000000177919 */ /* 0x000e620000002100 */
[----:B------:R-:W-:Y:S01]  /*0060*/  CS2R R20, SRZ ;  /* 0x0000000000147805 */ /* 0x000fe2000001ff00 */
[----:B------:R-:W-:Y:S01]  /*0070*/  ULDC.64 UR8, c[0x0][0x208] ;  /* 0x0000820000087ab9 */ /* 0x000fe20000000a00 */
[----:B0-----:R-:W-:-:S02]  /*0080*/  IMAD R2, R0, -0x200, R3 ;  /* 0xfffffe0000027824 */ /* 0x001fc400078e0203 */
[----:B-1----:R-:W-:-:S03]  /*0090*/  IMAD.MOV.U32 R3, RZ, RZ, R23 ;  /* 0x000000ffff037224 */ /* 0x002fc600078e0017 */
[----:B------:R-:W-:-:S13]  /*00a0*/  ISETP.GE.AND P2, PT, R23, R2, PT ;  /* 0x000000021700720c */ /* 0x000fda0003f46270 */
[----:B------:R-:W-:-:S05]  /*00b0*/  @!P2 VIADD R3, R23, 0x80 ;  /* 0x000000801703a836 */ /* 0x000fca0000000000 */
[----:B------:R-:W-:-:S13]  /*00c0*/  ISETP.GE.AND P0, PT, R3, R2, PT ;  /* 0x000000020300720c */ /* 0x000fda0003f06270 */
[----:B------:R-:W-:Y:S01]  /*00d0*/  @!P0 IMAD R9, R0, 0x200, R3 ;  /* 0x0000020000098824 */ /* 0x000fe200078e0203 */
[----:B------:R-:W0:Y:S01]  /*00e0*/  @!P0 LDC.64 R6, c[0x0][0x230] ;  /* 0x00008c00ff068b82 */ /* 0x000e220000000a00 */
[----:B------:R-:W-:-:S05]  /*00f0*/  @!P0 VIADD R3, R3, 0x80 ;  /* 0x0000008003038836 */ /* 0x000fca0000000000 */
        /* <DEDUP_REMOVED lines=8> */
[----:B------:R-:W-:Y:S01]  /*0180*/  CS2R R8, SRZ ;  /* 0x0000000000087805 */ /* 0x000fe2000001ff00 */
[----:B------:R1:W5:Y:S01]  /*0190*/  @!P0 LDG.E.64 R18, desc[UR8][R6.64] ;  /* 0x0000000806128981 */ /* 0x000362000c1e1b00 */
[----:B------:R-:W-:-:S03]  /*01a0*/  @!P1 IMAD R3, R0, 0x200, R3 ;  /* 0x0000020000039824 */ /* 0x000fc600078e0203 */
[----:B------:R1:W5:Y:S02]  /*01b0*/  @!P3 LDG.E.64 R10, desc[UR8][R14.64] ;  /* 0x000000080e0ab981 */ /* 0x000364000c1e1b00 */
[----:B------:R-:W2:Y:S01]  /*01c0*/  @!P2 LDC.64 R4, c[0x0][0x230] ;  /* 0x00008c00ff04ab82 */ /* 0x000ea20000000a00 */
[----:B0-----:R-:W-:-:S04]  /*01d0*/  @!P1 IMAD.WIDE.U32 R12, R3, 0x8, R12 ;  /* 0x00000008030c9825 */ /* 0x001fc800078e000c */
[----:B------:R-:W-:Y:S01]  /*01e0*/  @!P2 IMAD R3, R0, 0x200, R23 ;  /* 0x000002000003a824 */ /* 0x000fe200078e0217 */
[----:B------:R1:W5:Y:S03]  /*01f0*/  @!P1 LDG.E.64 R20, desc[UR8][R12.64] ;  /* 0x000000080c149981 */ /* 0x000366000c1e1b00 */
[----:B--2---:R-:W-:-:S05]  /*0200*/  @!P2 IMAD.WIDE.U32 R4, R3, 0x8, R4 ;  /* 0x000000080304a825 */ /* 0x004fca00078e0004 */
[----:B------:R1:W5:Y:S01]  /*0210*/  @!P2 LDG.E.64 R8, desc[UR8][R4.64] ;  /* 0x000000080408a981 */ /* 0x000362000c1e1b00 */
[----:B------:R-:W-:Y:S01]  /*0220*/  BSSY B0, `(.L_x_5185) ;  /* 0x0000030000007945 */ /* 0x000fe20003800000 */
[----:B------:R-:W-:-:S03]  /*0230*/  IMAD.MOV.U32 R3, RZ, RZ, R23 ;  /* 0x000000ffff037224 */ /* 0x000fc600078e0017 */
[----:B------:R-:W-:Y:S05]  /*0240*/  @P2 BRA `(.L_x_5186) ;  /* 0x0000000000b42947 */ /* 0x000fea0003800000 */
[----:B------:R-:W-:Y:S01]  /*0250*/  ULDC.64 UR4, c[0x0][0x220] ;  /* 0x0000880000047ab9 */ /* 0x000fe20000000a00 */
[----:B-----5:R-:W-:Y:S01]  /*0260*/  DADD R8, -RZ, |R8| ;  /* 0x00000000ff087229 */ /* 0x020fe20000000508 */
[----:B------:R-:W-:Y:S01]  /*0270*/  IMAD.MOV.U32 R16, RZ, RZ, RZ ;  /* 0x000000ffff107224 */ /* 0x000fe200078e00ff */
[----:B-1----:R-:W-:Y:S01]  /*0280*/  DADD R12, -RZ, |UR4| ;  /* 0x40000004ff0c7e29 */ /* 0x002fe20008000100 */
[----:B------:R-:W-:Y:S01]  /*0290*/  UMOV UR4, 0xffffffff ;  /* 0xffffffff00047882 */ /* 0x000fe20000000000 */
[----:B------:R-:W-:Y:S02]  /*02a0*/  UMOV UR5, 0x7fefffff ;  /* 0x7fefffff00057882 */ /* 0x000fe40000000000 */
[----:B------:R-:W-:-:S06]  /*02b0*/  UMOV UR6, UR5 ;  /* 0x0000000500067c82 */ /* 0x000fcc0008000000 */
[CC--:B------:R-:W-:Y:S02]  /*02c0*/  ISETP.GT.U32.AND P1, PT, R8.reuse, R12.reuse, PT ;  /* 0x0000000c0800720c */ /* 0x0c0fe40003f24070 */
[CC--:B------:R-:W-:Y:S02]  /*02d0*/  ISETP.LT.U32.AND P0, PT, R8.reuse, R12.reuse, PT ;  /* 0x0000000c0800720c */ /* 0x0c0fe40003f01070 */
[CC--:B------:R-:W-:Y:S02]  /*02e0*/  ISETP.GT.U32.AND.EX P1, PT, R9.reuse, R13.reuse, PT, P1 ;  /* 0x0000000d0900720c */ /* 0x0c0fe40003f24110 */
[CC--:B------:R-:W-:Y:S02]  /*02f0*/  ISETP.LT.U32.AND.EX P0, PT, R9.reuse, R13.reuse, PT, P0 ;  /* 0x0000000d0900720c */ /* 0x0c0fe40003f01100 */
[----:B------:R-:W-:Y:S02]  /*0300*/  SEL R7, R9, R13, P1 ;  /* 0x0000000d09077207 */ /* 0x000fe40000800000 */
[----:B------:R-:W-:-:S02]  /*0310*/  SEL R4, R8, R12, P0 ;  /* 0x0000000c08047207 */ /* 0x000fc40000000000 */
[----:B------:R-:W-:Y:S02]  /*0320*/  LOP3.LUT R22, R7, 0xffc00000, RZ, 0xc0, !PT ;  /* 0xffc0000007167812 */ /* 0x000fe400078ec0ff */
[----:B------:R-:W-:Y:S01]  /*0330*/  SEL R5, R9, R13, P0 ;  /* 0x0000000d09057207 */ /* 0x000fe20000000000 */
[----:B------:R-:W-:Y:S01]  /*0340*/  IMAD.U32 R13, RZ, RZ, UR6 ;  /* 0x00000006ff0d7e24 */ /* 0x000fe2000f8e00ff */
[----:B------:R-:W-:Y:S02]  /*0350*/  IADD3 R17, -R22, 0x7fd00000, RZ ;  /* 0x7fd0000016117810 */ /* 0x000fe40007ffe1ff */
[----:B------:R-:W-:-:S04]  /*0360*/  SEL R6, R8, R12, P1 ;  /* 0x0000000c08067207 */ /* 0x000fc80000800000 */
[C---:B------:R-:W-:Y:S02]  /*0370*/  DMUL R14, R16.reuse, R4 ;  /* 0x00000004100e7228 */ /* 0x040fe40000000000 */
[----:B------:R-:W-:Y:S01]  /*0380*/  DMUL R8, R16, R6 ;  /* 0x0000000610087228 */ /* 0x000fe20000000000 */
[----:B------:R-:W-:Y:S02]  /*0390*/  IMAD.MOV.U32 R16, RZ, RZ, 0x0 ;  /* 0x00000000ff107424 */ /* 0x000fe400078e00ff */
[----:B------:R-:W-:-:S03]  /*03a0*/  IMAD.MOV.U32 R17, RZ, RZ, 0x3fd80000 ;  /* 0x3fd80000ff117424 */ /* 0x000fc600078e00ff */
[----:B------:R-:W-:-:S08]  /*03b0*/  DMUL R14, R14, R14 ;  /* 0x0000000e0e0e7228 */ /* 0x000fd00000000000 */
[----:B------:R-:W-:-:S08]  /*03c0*/  DFMA R8, R8, R8, R14 ;  /* 0x000000080808722b */ /* 0x000fd0000000000e */
        /* <DEDUP_REMOVED lines=21> */
.L_x_5186:
[----:B------:R-:W-:Y:S05]  /*0520*/  BSYNC B0 ;  /* 0x0000000000007941 */ /* 0x000fea0003800000 */
.L_x_5185:
[----:B-1----:R-:W-:Y:S01]  /*0530*/  VIADD R7, R3, 0x80 ;  /* 0x0000008003077836 */ /* 0x002fe20000000000 */
[----:B------:R-:W-:Y:S04]  /*0540*/  BSSY B0, `(.L_x_5187) ;  /* 0x000002f000007945 */ /* 0x000fe80003800000 */
[----:B------:R-:W-:-:S13]  /*0550*/  ISETP.GE.AND P0, PT, R7, R2, PT ;  /* 0x000000020700720c */ /* 0x000fda0003f06270 */
[----:B------:R-:W-:Y:S05]  /*0560*/  @P0 BRA `(.L_x_5188) ;  /* 0x0000000000b00947 */ /* 0x000fea0003800000 */
[----:B------:R-:W-:Y:S01]  /*0570*/  ULDC.64 UR4, c[0x0][0x220] ;  /* 0x0000880000047ab9 */ /* 0x000fe20000000a00 */
[----:B-----5:R-:W-:Y:S02]  /*0580*/  DADD R14, -RZ, |R18| ;  /* 0x00000000ff0e7229 */ /* 0x020fe40000000512 */
[----:B------:R-:W-:Y:S01]  /*0590*/  DADD R12, -RZ, |UR4| ;  /* 0x40000004ff0c7e29 */ /* 0x000fe20008000100 */
[----:B------:R-:W-:Y:S01]  /*05a0*/  IMAD.MOV.U32 R18, RZ, RZ, RZ ;  /* 0x000000ffff127224 */ /* 0x000fe200078e00ff */
[----:B------:R-:W-:Y:S01]  /*05b0*/  UMOV UR4, 0xffffffff ;  /* 0xffffffff00047882 */ /* 0x000fe20000000000 */
[----:B------:R-:W-:Y:S02]  /*05c0*/  UMOV UR5, 0x7fefffff ;  /* 0x7fefffff00057882 */ /* 0x000fe40000000000 */
[----:B------:R-:W-:-:S05]  /*05d0*/  UMOV UR6, UR5 ;  /* 0x0000000500067c82 */ /* 0x000fca0008000000 */
        /* <DEDUP_REMOVED lines=12> */
[----:B------:R-:W-:-:S06]  /*06a0*/  DMUL R18, R18, R8 ;  /* 0x0000000812127228 */ /* 0x000fcc0000000000 */
[----:B------:R-:W-:-:S08]  /*06b0*/  DMUL R16, R16, R16 ;  /* 0x0000001010107228 */ /* 0x000fd00000000000 */
[----:B------:R-:W-:Y:S01]  /*06c0*/  DFMA R18, R18, R18, R16 ;  /* 0x000000121212722b */ /* 0x000fe20000000010 */
[----:B------:R-:W-:Y:S02]  /*06d0*/  IMAD.MOV.U32 R16, RZ, RZ, 0x0 ;  /* 0x00000000ff107424 */ /* 0x000fe400078e00ff */
[----:B------:R-:W-:-:S05]  /*06e0*/  IMAD.MOV.U32 R17, RZ, RZ, 0x3fd80000 ;  /* 0x3fd80000ff117424 */ /* 0x000fca00078e00ff */
        /* <DEDUP_REMOVED lines=14> */
[----:B------:R-:W-:Y:S01]  /*07d0*/  DFMA R14, R16, R14, R12 ;  /* 0x0000000e100e722b */ /* 0x000fe2000000000c */
[----:B------:R-:W-:-:S07]  /*07e0*/  LOP3.LUT R13, R22, 0x100000, RZ, 0xfc, !PT ;  /* 0x00100000160d7812 */ /* 0x000fce00078efcff */
[----:B------:R-:W-:-:S08]  /*07f0*/  DMUL R14, R18, R14 ;  /* 0x0000000e120e7228 */ /* 0x000fd00000000000 */
[----:B------:R-:W-:-:S10]  /*0800*/  DMUL R14, R14, R12 ;  /* 0x0000000c0e0e7228 */ /* 0x000fd40000000000 */
[----:B------:R-:W-:Y:S02]  /*0810*/  @!P1 FSEL R6, R8, R14, !P0 ;  /* 0x0000000e08069208 */ /* 0x000fe40004000000 */
[----:B------:R-:W-:-:S07]  /*0820*/  @!P1 FSEL R7, R9, R15, !P0 ;  /* 0x0000000f09079208 */ /* 0x000fce0004000000 */
.L_x_5188:
[----:B------:R-:W-:Y:S05]  /*0830*/  BSYNC B0 ;  /* 0x0000000000007941 */ /* 0x000fea0003800000 */
.L_x_5187:
[----:B-----5:R-:W0:Y:S01]  /*0840*/  @!P2 LDC.64 R8, c[0x0][0x228] ;  /* 0x00008a00ff08ab82 */ /* 0x020e220000000a00 */
[C---:B------:R-:W-:Y:S01]  /*0850*/  VIADD R13, R3.reuse, 0x100 ;  /* 0x00000100030d7836 */ /* 0x040fe20000000000 */
[----:B------:R-:W-:Y:S01]  /*0860*/  BSSY B0, `(.L_x_5189) ;  /* 0x0000036000007945 */ /* 0x000fe20003800000 */
[----:B------:R-:W-:Y:S02]  /*0870*/  VIADD R15, R3, 0x180 ;  /* 0x00000180030f7836 */ /* 0x000fe40000000000 */
[----:B------:R-:W-:Y:S01]  /*0880*/  @!P2 VIADD R3, R23, 0x80 ;  /* 0x000000801703a836 */ /* 0x000fe20000000000 */
[-C--:B------:R-:W-:Y:S01]  /*0890*/  ISETP.GE.AND P0, PT, R13, R2.reuse, PT ;  /* 0x000000020d00720c */ /* 0x080fe20003f06270 */
[----:B------:R-:W-:Y:S01]  /*08a0*/  @!P2 IMAD R13, R0, 0x200, R23 ;  /* 0x00000200000da824 */ /* 0x000fe200078e0217 */
[-C--:B------:R-:W-:Y:S02]  /*08b0*/  ISETP.GE.AND P3, PT, R15, R2.reuse, PT ;  /* 0x000000020f00720c */ /* 0x080fe40003f66270 */
[----:B------:R-:W-:Y:S01]  /*08c0*/  ISETP.GE.AND P4, PT, R3, R2, PT ;  /* 0x000000020300720c */ /* 0x000fe20003f86270 */
[----:B0-----:R-:W-:-:S08]  /*08d0*/  @!P2 IMAD.WIDE.U32 R8, R13, 0x8, R8 ;  /* 0x000000080d08a825 */ /* 0x001fd000078e0008 */
[----:B------:R-:W-:Y:S05]  /*08e0*/  @P0 BRA `(.L_x_5190) ;  /* 0x0000000000b40947 */ /* 0x000fea0003800000 */
[----:B------:R-:W-:Y:S01]  /*08f0*/  ULDC.64 UR4, c[0x0][0x220] ;  /* 0x0000880000047ab9 */ /* 0x000fe20000000a00 */
[----:B------:R-:W-:Y:S01]  /*0900*/  DADD R14, -RZ, |R10| ;  /* 0x00000000ff0e7229 */ /* 0x000fe2000000050a */
[----:B------:R-:W-:Y:S01]  /*0910*/  IMAD.MOV.U32 R16, RZ, RZ, 0x0 ;  /* 0x00000000ff107424 */ /* 0x000fe200078e00ff */
[----:B------:R-:W-:Y:S01]  /*0920*/  DADD R12, -RZ, |UR4| ;  /* 0x40000004ff0c7e29 */ /* 0x000fe20008000100 */
[----:B------:R-:W-:Y:S01]  /*0930*/  UMOV UR4, 0xffffffff ;  /* 0xffffffff00047882 */ /* 0x000fe20000000000 */
[----:B------:R-:W-:Y:S01]  /*0940*/  UMOV UR5, 0x7fefffff ;  /* 0x7fefffff00057882 */ /* 0x000fe20000000000 */
[----:B------:R-:W-:Y:S01]  /*0950*/  IMAD.MOV.U32 R17, RZ, RZ, 0x3fd80000 ;  /* 0x3fd80000ff117424 */ /* 0x000fe200078e00ff */
        /* <DEDUP_REMOVED lines=11> */
[C---:B------:R-:W-:Y:S02]  /*0a10*/  IADD3 R13, -R24.reuse, 0x7fd00000, RZ ;  /* 0x7fd00000180d7810 */ /* 0x040fe40007ffe1ff */
[----:B------:R-:W-:Y:S01]  /*0a20*/  LOP3.LUT R25, R24, 0x100000, RZ, 0xfc, !PT ;  /* 0x0010000018197812 */ /* 0x000fe200078efcff */
[----:B------:R-:W-:-:S03]  /*0a30*/  IMAD.MOV.U32 R24, RZ, RZ, RZ ;  /* 0x000000ffff187224 */ /* 0x000fc600078e00ff */
        /* <DEDUP_REMOVED lines=20> */
[----:B------:R-:W-:-:S08]  /*0b80*/  DMUL R14, R18, R14 ;  /* 0x0000000e120e7228 */ /* 0x000fd00000000000 */
[----:B------:R-:W-:-:S10]  /*0b90*/  DMUL R14, R14, R24 ;  /* 0x000000180e0e7228 */ /* 0x000fd40000000000 */
[----:B------:R-:W-:Y:S02]  /*0ba0*/  @!P1 FSEL R22, R10, R14, !P0 ;  /* 0x0000000e0a169208 */ /* 0x000fe40004000000 */
[----:B------:R-:W-:-:S07]  /*0bb0*/  @!P1 FSEL R23, R11, R15, !P0 ;  /* 0x0000000f0b179208 */ /* 0x000fce0004000000 */
.L_x_5190:
[----:B------:R-:W-:Y:S05]  /*0bc0*/  BSYNC B0 ;  /* 0x0000000000007941 */ /* 0x000fea0003800000 */
.L_x_5189:
[----:B------:R-:W-:Y:S04]  /*0bd0*/  BSSY B0, `(.L_x_5191) ;  /* 0x000002f000007945 */ /* 0x000fe80003800000 */
[----:B------:R-:W-:Y:S05]  /*0be0*/  @P3 BRA `(.L_x_5192) ;  /* 0x0000000000b43947 */ /* 0x000fea0003800000 */
[----:B------:R-:W-:Y:S01]  /*0bf0*/  ULDC.64 UR4, c[0x0][0x220] ;  /* 0x0000880000047ab9 */ /* 0x000fe20000000a00 */
[----:B------:R-:W-:Y:S01]  /*0c00*/  DADD R20, -RZ, |R20| ;  /* 0x00000000ff147229 */ /* 0x000fe20000000514 */
[----:B------:R-:W-:Y:S01]  /*0c10*/  IMAD.MOV.U32 R16, RZ, RZ, RZ ;  /* 0x000000ffff107224 */ /* 0x000fe200078e00ff */
[----:B------:R-:W-:Y:S01]  /*0c20*/  DADD R14, -RZ, |UR4| ;  /* 0x40000004ff0e7e29 */ /* 0x000fe20008000100 */
        /* <DEDUP_REMOVED lines=11> */
[----:B------:R-:W-:Y:S01]  /*0ce0*/  IMAD.MOV.U32 R21, RZ, RZ, 0x3fd80000 ;  /* 0x3fd80000ff157424 */ /* 0x000fe200078e00ff */
[----:B------:R-:W-:Y:S02]  /*0cf0*/  IADD3 R17, -R24, 0x7fd00000, RZ ;  /* 0x7fd0000018117810 */ /* 0x000fe40007ffe1ff */
[----:B------:R-:W-:Y:S01]  /*0d00*/  SEL R10, R20, R14, P1 ;  /* 0x0000000e140a7207 */ /* 0x000fe20000800000 */
[----:B------:R-:W-:Y:S01]  /*0d10*/  IMAD.MOV.U32 R20, RZ, RZ, 0x0 ;  /* 0x00000000ff147424 */ /* 0x000fe200078e00ff */
[----:B------:R-:W-:Y:S01]  /*0d20*/  LOP3.LUT R25, R24, 0x100000, RZ, 0xfc, !PT ;  /* 0x0010000018197812 */ /* 0x000fe200078efcff */
[----:B------:R-:W-:Y:S01]  /*0d30*/  IMAD.MOV.U32 R24, RZ, RZ, RZ ;  /* 0x000000ffff187224 */ /* 0x000fe200078e00ff */
[----:B------:R-:W-:-:S02]  /*0d40*/  DMUL R14, R16, R12 ;  /* 0x0000000c100e7228 */ /* 0x000fc40000000000 */
        /* <DEDUP_REMOVED lines=23> */
.L_x_5192:
[----:B------:R-:W-:Y:S05]  /*0ec0*/  BSYNC B0 ;  /* 0x0000000000007941 */ /* 0x000fea0003800000 */
.L_x_5191:
[----:B------:R0:W-:Y:S01]  /*0ed0*/  @!P2 STG.E.64 desc[UR8][R8.64], R4 ;  /* 0x000000040800a986 */ /* 0x0001e2000c101b08 */
[----:B------:R-:W-:Y:S04]  /*0ee0*/  BSSY B0, `(.L_x_5193) ;  /* 0x000000c000007945 */ /* 0x000fe80003800000 */
[----:B------:R-:W-:Y:S05]  /*0ef0*/  @P4 BRA `(.L_x_5194) ;  /* 0x0000000000284947 */ /* 0x000fea0003800000 */
[----:B0-----:R-:W0:Y:S01]  /*0f00*/  LDC.64 R8, c[0x0][0x228] ;  /* 0x00008a00ff087b82 */ /* 0x001e220000000a00 */
[----:B------:R-:W-:Y:S02]  /*0f10*/  IMAD R5, R0, 0x200, R3 ;  /* 0x0000020000057824 */ /* 0x000fe400078e0203 */
[----:B------:R-:W-:-:S05]  /*0f20*/  VIADD R3, R3, 0x80 ;  /* 0x0000008003037836 */ /* 0x000fca0000000000 */
[----:B------:R-:W-:-:S13]  /*0f30*/  ISETP.GE.AND P0, PT, R3, R2, PT ;  /* 0x000000020300720c */ /* 0x000fda0003f06270 */
[----:B------:R-:W-:Y:S02]  /*0f40*/  @!P0 IMAD R11, R0, 0x200, R3 ;  /* 0x00000200000b8824 */ /* 0x000fe400078e0203 */
[----:B------:R-:W-:Y:S02]  /*0f50*/  @!P0 VIADD R3, R3, 0x80 ;  /* 0x0000008003038836 */ /* 0x000fe40000000000 */
[----:B0-----:R-:W-:-:S04]  /*0f60*/  IMAD.WIDE.U32 R4, R5, 0x8, R8 ;  /* 0x0000000805047825 */ /* 0x001fc800078e0008 */
[----:B------:R-:W-:Y:S01]  /*0f70*/  @!P0 IMAD.WIDE.U32 R8, R11, 0x8, R8 ;  /* 0x000000080b088825 */ /* 0x000fe200078e0008 */
[----:B------:R1:W-:Y:S04]  /*0f80*/  STG.E.64 desc[UR8][R4.64], R6 ;  /* 0x0000000604007986 */ /* 0x0003e8000c101b08 */
[----:B------:R1:W-:Y:S02]  /*0f90*/  @!P0 STG.E.64 desc[UR8][R8.64], R22 ;  /* 0x0000001608008986 */ /* 0x0003e4000c101b08 */
.L_x_5194:
[----:B------:R-:W-:Y:S05]  /*0fa0*/  BSYNC B0 ;  /* 0x0000000000007941 */ /* 0x000fea0003800000 */
.L_x_5193:
[----:B------:R-:W-:-:S13]  /*0fb0*/  ISETP.GE.AND P0, PT, R3, R2, PT ;  /* 0x000000020300720c */ /* 0x000fda0003f06270 */
[----:B------:R-:W-:Y:S05]  /*0fc0*/  @P0 EXIT ;  /* 0x000000000000094d */ /* 0x000fea0003800000 */
[----:B01----:R-:W0:Y:S01]  /*0fd0*/  LDC.64 R4, c[0x0][0x228] ;  /* 0x00008a00ff047b82 */ /* 0x003e220000000a00 */
[----:B------:R-:W-:-:S04]  /*0fe0*/  IMAD R3, R0, 0x200, R3 ;  /* 0x0000020000037824 */ /* 0x000fc800078e0203 */
[----:B0-----:R-:W-:-:S05]  /*0ff0*/  IMAD.WIDE.U32 R2, R3, 0x8, R4 ;  /* 0x0000000803027825 */ /* 0x001fca00078e0004 */
[----:B------:R-:W-:Y:S01]  /*1000*/  STG.E.64 desc[UR8][R2.64], R12 ;  /* 0x0000000c02007986 */ /* 0x000fe2000c101b08 */
[----:B------:R-:W-:Y:S05]  /*1010*/  EXIT ;  /* 0x000000000000794d */ /* 0x000fea0003800000 */
.L_x_5195:
        /* <DEDUP_REMOVED lines=14> */
.L_x_19805:


//--------------------- .text._ZN2at6native29vectorized_elementwise_kernelILi2ENS0_13AUnaryFunctorIdddZZZNS0_17hypot_kernel_cudaERNS_18TensorIteratorBaseEENKUlvE_clEvENKUlvE_clEvEUlddE_EESt5arrayIPcLm2EEEEviT0_T1_ --------------------------
	.section	.text._ZN2at6native29vectorized_elementwise_kernelILi2ENS0_13AUnaryFunctorIdddZZZNS0_17hypot_kernel_cudaERNS_18TensorIteratorBaseEENKUlvE_clEvENKUlvE_clEvEUlddE_EESt5arrayIPcLm2EEEEviT0_T1_,"ax",@progbits
	.align	128
        .global         _ZN2at6native29vectorized_elementwise_kernelILi2ENS0_13AUnaryFunctorIdddZZZNS0_17hypot_kernel_cudaERNS_18TensorIteratorBaseEENKUlvE_clEvENKUlvE_clEvEUlddE_EESt5arrayIPcLm2EEEEviT0_T1_
        .type           _ZN2at6native29vectorized_elementwise_kernelILi2ENS0_13AUnaryFunctorIdddZZZNS0_17hypot_kernel_cudaERNS_18TensorIteratorBaseEENKUlvE_clEvENKUlvE_clEvEUlddE_EESt5arrayIPcLm2EEEEviT0_T1_,@function
        .size           _ZN2at6native29vectorized_elementwise_kernelILi2ENS0_13AUnaryFunctorIdddZZZNS0_17hypot_kernel_cudaERNS_18TensorIteratorBaseEENKUlvE_clEvENKUlvE_clEvEUlddE_EESt5arrayIPcLm2EEEEviT0_T1_,(.L_x_19806 - _ZN2at6native29vectorized_elementwise_kernelILi2ENS0_13AUnaryFunctorIdddZZZNS0_17hypot_kernel_cudaERNS_18TensorIteratorBaseEENKUlvE_clEvENKUlvE_clEvEUlddE_EESt5arrayIPcLm2EEEEviT0_T1_)
        .other          _ZN2at6native29vectorized_elementwise_kernelILi2ENS0_13AUnaryFunctorIdddZZZNS0_17hypot_kernel_cudaERNS_18TensorIteratorBaseEENKUlvE_clEvENKUlvE_clEvEUlddE_EESt5arrayIPcLm2EEEEviT0_T1_,@"STO_CUDA_ENTRY STV_DEFAULT"
_ZN2at6native29vectorized_elementwise_kernelILi2ENS0_13AUnaryFunctorIdddZZZNS0_17hypot_kernel_cudaERNS_18TensorIteratorBaseEENKUlvE_clEvENKUlvE_clEvEUlddE_EESt5arrayIPcLm2EEEEviT0_T1_:
.text._ZN2at6native29vectorized_elementwise_kernelILi2ENS0_13AUnaryFunctorIdddZZZNS0_17hypot_kernel_cudaERNS_18TensorIteratorBaseEENKUlvE_clEvENKUlvE_clEvEUlddE_EESt5arrayIPcLm2EEEEviT0_T1_:
[----:B------:R-:W-:Y:S01]  /*0000*/  LDC R1, c[0x0][0x28] ;  /* 0x00000a00ff017b82 */ /* 0x000fe20000000800 */
[----:B------:R-:W0:Y:S01]  /*0010*/  S2R R0, SR_CTAID.X ;  /* 0x0000000000007919 */ /* 0x000e220000002500 */
[----:B------:R-:W-:Y:S01]  /*0020*/  ULDC UR4, c[0x0][0x210] ;  /* 0x0000840000047ab9 */ /* 0x000fe20000000800 */
[----:B------:R-:W-:Y:S01]  /*0030*/  ULDC.64 UR8, c[0x0][0x208] ;  /* 0x0000820000087ab9 */ /* 0x000fe20000000a00 */
[----:B0-----:R-:W-:-:S05]  /*0040*/  IMAD.SHL.U32 R0, R0, 0x400, RZ ;  /* 0x0000040000007824 */ /* 0x001fca00078e00ff */
[----:B------:R-:W-:-:S04]  /*0050*/  IADD3 R2, -R0, UR4, RZ ;  /* 0x0000000400027c10 */ /* 0x000fc8000fffe1ff */
[----:B------:R-:W-:-:S13]  /*0060*/  ISETP.GE.U32.AND P0, PT, R2, 0x400, PT ;  /* 0x000004000200780c */ /* 0x000fda0003f06070 */
[----:B------:R-:W-:Y:S05]  /*0070*/  @!P0 BRA `(.L_x_5196) ;  /* 0x0000001400a48947 */ /* 0x000fea0003800000 */
[----:B------:R-:W0:Y:S01]  /*0080*/  S2R R3, SR_TID.X ;  /* 0x0000000000037919 */ /* 0x000e220000002100 */
[----:B------:R-:W1:Y:S01]  /*0090*/  LDC.64 R36, c[0x0][0x230] ;  /* 0x00008c00ff247b82 */ /* 0x000e620000000a00 */
[----:B------:R-:W-:Y:S01]  /*00a0*/  ULDC.64 UR4, c[0x0][0x220] ;  /* 0x0000880000047ab9 */ /* 0x000fe20000000a00 */
[----:B-1----:R-:W-:-:S04]  /*00b0*/  IMAD.WIDE R36, R0, 0x8, R36 ;  /* 0x0000000800247825 */ /* 0x002fc800078e0224 */
[----:B0-----:R-:W-:-:S05]  /*00c0*/  IMAD.WIDE.U32 R36, R3, 0x10, R36 ;  /* 0x0000001003247825 */ /* 0x001fca00078e0024 */
[----:B------:R-:W2:Y:S04]  /*00d0*/  LDG.E.128 R12, desc[UR8][R36.64] ;  /* 0x00000008240c7981 */ /* 0x000ea8000c1e1d00 */
[----:B------:R-:W3:Y:S01]  /*00e0*/  LDG.E.128 R8, desc[UR8][R36.64+0x800] ;  /* 0x0008000824087981 */ /* 0x000ee2000c1e1d00 */
[----:B------:R-:W-:Y:S01]  /*00f0*/  DADD R18, -RZ, |UR4| ;  /* 0x40000004ff127e29 */ /* 0x000fe20008000100 */
[----:B------:R-:W-:Y:S01]  /*0100*/  IMAD.MOV.U32 R16, RZ, RZ, RZ ;  /* 0x000000ffff107224 */ /* 0x000fe200078e00ff */
[----:B------:R-:W-:Y:S01]  /*0110*/  UMOV UR4, 0xffffffff ;  /* 0xffffffff00047882 */ /* 0x000fe20000000000 */
[----:B------:R-:W-:Y:S01]  /*0120*/  UMOV UR5, 0x7fefffff ;  /* 0x7fefffff00057882 */ /* 0x000fe20000000000 */
[----:B------:R-:W-:Y:S01]  /*0130*/  IMAD.MOV.U32 R22, RZ, RZ, RZ ;  /* 0x000000ffff167224 */ /* 0x000fe200078e00ff */
[----:B------:R-:W-:Y:S01]  /*0140*/  UMOV UR6, UR5 ;  /* 0x0000000500067c82 */ /* 0x000fe20008000000 */
[----:B------:R-:W-:Y:S01]  /*0150*/  IMAD.MOV.U32 R34, RZ, RZ, RZ ;  /* 0x000000ffff227224 */ /* 0x000fe200078e00ff */
[----:B--2---:R-:W-:-:S02]  /*0160*/  DADD R4, -RZ, |R12| ;  /* 0x00000000ff047229 */ /* 0x004fc4000000050c */
[----:B------:R-:W-:Y:S02]  /*0170*/  DADD R24, -RZ, |R14| ;  /* 0x00000000ff187229 */ /* 0x000fe4000000050e */
[----:B---3--:R-:W-:-:S06]  /*0180*/  DADD R10, -RZ, |R10| ;  /* 0x00000000ff0a7229 */ /* 0x008fcc000000050a */
[CC--:B------:R-:W-:Y:S02]  /*0190*/  ISETP.GT.U32.AND P1, PT, R4.reuse, R18.reuse, PT ;  /* 0x000000120400720c */ /* 0x0c0fe40003f24070 */
[----:B------:R-:W-:Y:S02]  /*01a0*/  ISETP.LT.U32.AND P0, PT, R4, R18, PT ;  /* 0x000000120400720c */ /* 0x000fe40003f01070 */
[CC--:B------:R-:W-:Y:S02]  /*01b0*/  ISETP.GT.U32.AND.EX P1, PT, R5.reuse, R19.reuse, PT, P1 ;  /* 0x000000130500720c */ /* 0x0c0fe40003f24110 */
[CC--:B------:R-:W-:Y:S02]  /*01c0*/  ISETP.LT.U32.AND.EX P0, PT, R5.reuse, R19.reuse, PT, P0 ;  /* 0x000000130500720c */ /* 0x0c0fe40003f01100 */
[CC--:B------:R-:W-:Y:S02]  /*01d0*/  SEL R13, R5.reuse, R19.reuse, P1 ;  /* 0x00000013050d7207 */ /* 0x0c0fe40000800000 */
[----:B------:R-:W-:-:S02]  /*01e0*/  SEL R5, R5, R19, P0 ;  /* 0x0000001305057207 */ /* 0x000fc40000000000 */
[----:B------:R-:W-:Y:S02]  /*01f0*/  LOP3.LUT R2, R13, 0xffc00000, RZ, 0xc0, !PT ;  /* 0xffc000000d027812 */ /* 0x000fe400078ec0ff */
[-C--:B------:R-:W-:Y:S01]  /*0200*/  SEL R6, R4, R18.reuse, P0 ;  /* 0x0000001204067207 */ /* 0x080fe20000000000 */
[----:B------:R-:W-:Y:S01]  /*0210*/  IMAD.MOV.U32 R7, RZ, RZ, R5 ;  /* 0x000000ffff077224 */ /* 0x000fe200078e0005 */
[----:B------:R-:W-:Y:S02]  /*0220*/  IADD3 R17, -R2, 0x7fd00000, RZ ;  /* 0x7fd0000002117810 */ /* 0x000fe40007ffe1ff */
[----:B------:R-:W-:Y:S01]  /*0230*/  SEL R12, R4, R18, P1 ;  /* 0x00000012040c7207 */ /* 0x000fe20000800000 */
[----:B------:R-:W-:Y:S01]  /*0240*/  IMAD.U32 R4, RZ, RZ, UR6 ;  /* 0x00000006ff047e24 */ /* 0x000fe2000f8e00ff */
[----:B------:R-:W-:Y:S01]  /*0250*/  ISETP.GE.U32.AND P3, PT, R5, 0x7ff00000, PT ;  /* 0x7ff000000500780c */ /* 0x000fe20003f66070 */
[----:B------:R-:W-:Y:S02]  /*0260*/  DSETP.NEU.AND P2, PT, R6, RZ, PT ;  /* 0x000000ff0600722a */ /* 0x000fe40003f4d000 */
[----:B------:R-:W-:-:S02]  /*0270*/  DMUL R20, R16, R6 ;  /* 0x0000000610147228 */ /* 0x000fc40000000000 */
[----:B------:R-:W-:-:S06]  /*0280*/  DMUL R16, R16, R12 ;  /* 0x0000000c10107228 */ /* 0x000fcc0000000000 */
[----:B------:R-:W-:-:S08]  /*0290*/  DMUL R20, R20, R20 ;  /* 0x0000001414147228 */ /* 0x000fd00000000000 */
[----:B------:R-:W-:-:S08]  /*02a0*/  DFMA R20, R16, R16, R20 ;  /* 0x000000101014722b */ /* 0x000fd00000000014 */
[----:B------:R-:W-:Y:S02]  /*02b0*/  DSETP.MIN.AND P0, P1, R20, UR4, PT ;  /* 0x0000000414007e2a */ /* 0x000fe4000b900000 */
[----:B------:R-:W-:-:S05]  /*02c0*/  IMAD.MOV.U32 R3, RZ, RZ, R21 ;  /* 0x000000ffff037224 */ /* 0x000fca00078e0015 */
[----:B------:R-:W-:Y:S01]  /*02d0*/  FSEL R29, R3, UR6, P0 ;  /* 0x00000006031d7c08 */ /* 0x000fe20008000000 */
[----:B------:R-:W-:Y:S01]  /*02e0*/  IMAD.MOV.U32 R3, RZ, RZ, R20 ;  /* 0x000000ffff037224 */ /* 0x000fe200078e0014 */
[----:B------:R-:W-:-:S04]  /*02f0*/  UMOV UR6, UR4 ;  /* 0x0000000400067c82 */ /* 0x000fc80008000000 */
[----:B------:R-:W-:Y:S01]  /*0300*/  SEL R28, R3, UR6, P0 ;  /* 0x00000006031c7c07 */ /* 0x000fe20008000000 */
[----:B------:R-:W-:Y:S01]  /*0310*/  UMOV UR6, UR5 ;  /* 0x0000000500067c82 */ /* 0x000fe20008000000 */
[----:B------:R-:W-:Y:S02]  /*0320*/  @P1 LOP3.LUT R29, R4, 0x80000, RZ, 0xfc, !PT ;  /* 0x00080000041d1812 */ /* 0x000fe400078efcff */
[CC--:B------:R-:W-:Y:S02]  /*0330*/  ISETP.GT.U32.AND P1, PT, R24.reuse, R18.reuse, PT ;  /* 0x000000121800720c */ /* 0x0c0fe40003f24070 */
[----:B------:R-:W0:Y:S01]  /*0340*/  MUFU.RSQ64H R23, R29 ;  /* 0x0000001d00177308 */ /* 0x000e220000001c00 */
[----:B------:R-:W-:Y:S02]  /*0350*/  ISETP.LT.U32.AND P0, PT, R24, R18, PT ;  /* 0x000000121800720c */ /* 0x000fe40003f01070 */
[CC--:B------:R-:W-:Y:S02]  /*0360*/  ISETP.GT.U32.AND.EX P1, PT, R25.reuse, R19.reuse, PT, P1 ;  /* 0x000000131900720c */ /* 0x0c0fe40003f24110 */
[----:B------:R-:W-:-:S04]  /*0370*/  ISETP.LT.U32.AND.EX P0, PT, R25, R19, PT, P0 ;  /* 0x000000131900720c */ /* 0x000fc80003f01100 */
[----:B------:R-:W-:Y:S02]  /*0380*/  SEL R4, R24, R18, P0 ;  /* 0x0000001218047207 */ /* 0x000fe40000000000 */
[----:B------:R-:W-:Y:S01]  /*0390*/  SEL R3, R25, R19, P0 ;  /* 0x0000001319037207 */ /* 0x000fe20000000000 */
[----:B0-----:R-:W-:-:S08]  /*03a0*/  DMUL R16, R22, R22 ;  /* 0x0000001616107228 */ /* 0x001fd00000000000 */
[----:B------:R-:W-:Y:S01]  /*03b0*/  DFMA R14, R28, -R16, 1 ;  /* 0x3ff000001c0e742b */ /* 0x000fe20000000810 */
[----:B------:R-:W-:Y:S02]  /*03c0*/  IMAD.MOV.U32 R16, RZ, RZ, 0x0 ;  /* 0x00000000ff107424 */ /* 0x000fe400078e00ff */
[----:B------:R-:W-:Y:S02]  /*03d0*/  IMAD.MOV.U32 R17, RZ, RZ, 0x3fd80000 ;  /* 0x3fd80000ff117424 */ /* 0x000fe400078e00ff */
[----:B------:R-:W-:-:S03]  /*03e0*/  IMAD.MOV.U32 R28, RZ, RZ, RZ ;  /* 0x000000ffff1c7224 */ /* 0x000fc600078e00ff */
[----:B------:R-:W-:Y:S02]  /*03f0*/  DMUL R26, R22, R14 ;  /* 0x0000000e161a7228 */ /* 0x000fe40000000000 */
[----:B------:R-:W-:Y:S01]  /*0400*/  DFMA R32, R14, R16, 0.5 ;  /* 0x3fe000000e20742b */ /* 0x000fe20000000010 */
[----:B------:R-:W-:Y:S01]  /*0410*/  SEL R15, R25, R19, P1 ;  /* 0x00000013190f7207 */ /* 0x000fe20000800000 */
[----:B------:R-:W-:Y:S01]  /*0420*/  IMAD.MOV.U32 R25, RZ, RZ, R3 ;  /* 0x000000ffff197224 */ /* 0x000fe200078e0003 */
[----:B------:R-:W-:Y:S01]  /*0430*/  SEL R14, R24, R18, P1 ;  /* 0x00000012180e7207 */ /* 0x000fe20000800000 */
[----:B------:R-:W-:Y:S01]  /*0440*/  IMAD.MOV.U32 R24, RZ, RZ, R4 ;  /* 0x000000ffff187224 */ /* 0x000fe200078e0004 */
[----:B------:R-:W-:-:S03]  /*0450*/  LOP3.LUT R30, R15, 0xffc00000, RZ, 0xc0, !PT ;  /* 0xffc000000f1e7812 */ /* 0x000fc600078ec0ff */
[----:B------:R-:W-:Y:S01]  /*0460*/  DFMA R22, R32, R26, R22 ;  /* 0x0000001a2016722b */ /* 0x000fe20000000016 */
[C---:B------:R-:W-:Y:S02]  /*0470*/  IADD3 R29, -R30.reuse, 0x7fd00000, RZ ;  /* 0x7fd000001e1d7810 */ /* 0x040fe40007ffe1ff */
[----:B------:R-:W-:Y:S01]  /*0480*/  LOP3.LUT R31, R30, 0x100000, RZ, 0xfc, !PT ;  /* 0x001000001e1f7812 */ /* 0x000fe200078efcff */
[----:B------:R-:W-:-:S03]  /*0490*/  IMAD.MOV.U32 R30, RZ, RZ, RZ ;  /* 0x000000ffff1e7224 */ /* 0x000fc600078e00ff */
[C---:B------:R-:W-:Y:S02]  /*04a0*/  DMUL R26, R28.reuse, R14 ;  /* 0x0000000e1c1a7228 */ /* 0x040fe40000000000 */
[----:B------:R-:W-:Y:S02]  /*04b0*/  DMUL R28, R28, R24 ;  /* 0x000000181c1c7228 */ /* 0x000fe40000000000 */
[----:B------:R-:W-:-:S06]  /*04c0*/  DMUL R20, R20, R22 ;  /* 0x0000001614147228 */ /* 0x000fcc0000000000 */
[----:B------:R-:W-:-:S08]  /*04d0*/  DMUL R28, R28, R28 ;  /* 0x0000001c1c1c7228 */ /* 0x000fd00000000000 */
[----:B------:R-:W-:-:S08]  /*04e0*/  DFMA R28, R26, R26, R28 ;  /* 0x0000001a1a1c722b */ /* 0x000fd0000000001c */
[----:B------:R-:W-:Y:S02]  /*04f0*/  DSETP.MIN.AND P0, P1, R28, UR4, PT ;  /* 0x000000041c007e2a */ /* 0x000fe4000b900000 */
[----:B------:R-:W-:-:S05]  /*0500*/  IMAD.MOV.U32 R26, RZ, RZ, R29 ;  /* 0x000000ffff1a7224 */ /* 0x000fca00078e001d */
[----:B------:R-:W-:Y:S01]  /*0510*/  FSEL R33, R26, UR6, P0 ;  /* 0x000000061a217c08 */ /* 0x000fe20008000000 */
[----:B------:R-:W-:Y:S01]  /*0520*/  IMAD.U32 R26, RZ, RZ, UR6 ;  /* 0x00000006ff1a7e24 */ /* 0x000fe2000f8e00ff */
[----:B------:R-:W-:-:S05]  /*0530*/  UMOV UR6, UR4 ;  /* 0x0000000400067c82 */ /* 0x000fca0008000000 */
[----:B------:R-:W-:Y:S01]  /*0540*/  @P1 LOP3.LUT R33, R26, 0x80000, RZ, 0xfc, !PT ;  /* 0x000800001a211812 */ /* 0x000fe200078efcff */
[----:B------:R-:W-:-:S03]  /*0550*/  IMAD.MOV.U32 R26, RZ, RZ, R28 ;  /* 0x000000ffff1a7224 */ /* 0x000fc600078e001c */
[----:B------:R-:W0:Y:S02]  /*0560*/  MUFU.RSQ64H R35, R33 ;  /* 0x0000002100237308 */ /* 0x000e240000001c00 */
[----:B------:R-:W-:Y:S01]  /*0570*/  SEL R32, R26, UR6, P0 ;  /* 0x000000061a207c07 */ /* 0x000fe20008000000 */
[----:B------:R-:W-:Y:S01]  /*0580*/  UMOV UR6, UR5 ;  /* 0x0000000500067c82 */ /* 0x000fe20008000000 */
[----:B0-----:R-:W-:-:S08]  /*0590*/  DMUL R26, R34, R34 ;  /* 0x00000022221a7228 */ /* 0x001fd00000000000 */
[----:B------:R-:W-:-:S08]  /*05a0*/  DFMA R26, R32, -R26, 1 ;  /* 0x3ff00000201a742b */ /* 0x000fd0000000081a */
[----:B------:R-:W-:Y:S02]  /*05b0*/  DFMA R32, R26, R16, 0.5 ;  /* 0x3fe000001a20742b */ /* 0x000fe40000000010 */
[----:B------:R-:W-:-:S08]  /*05c0*/  DMUL R26, R34, R26 ;  /* 0x0000001a221a7228 */ /* 0x000fd00000000000 */
[----:B------:R-:W-:Y:S02]  /*05d0*/  DFMA R26, R32, R26, R34 ;  /* 0x0000001a201a722b */ /* 0x000fe40000000022 */
[----:B------:R-:W-:Y:S01]  /*05e0*/  DADD R34, -RZ, |R8| ;  /* 0x00000000ff227229 */ /* 0x000fe20000000508 */
[----:B------:R-:W-:Y:S01]  /*05f0*/  LOP3.LUT R9, R2, 0x100000, RZ, 0xfc, !PT ;  /* 0x0010000002097812 */ /* 0x000fe200078efcff */
[----:B------:R-:W-:-:S04]  /*0600*/  IMAD.MOV.U32 R8, RZ, RZ, RZ ;  /* 0x000000ffff087224 */ /* 0x000fc800078e00ff */
[----:B------:R-:W-:Y:S02]  /*0610*/  DMUL R28, R28, R26 ;  /* 0x0000001a1c1c7228 */ /* 0x000fe40000000000 */
[----:B------:R-:W-:Y:S02]  /*0620*/  DMUL R20, R20, R8 ;  /* 0x0000000814147228 */ /* 0x000fe40000000000 */
[CC--:B------:R-:W-:Y:S02]  /*0630*/  ISETP.GT.U32.AND P1, PT, R34.reuse, R18.reuse, PT ;  /* 0x000000122200720c */ /* 0x0c0fe40003f24070 */
[----:B------:R-:W-:Y:S02]  /*0640*/  ISETP.LT.U32.AND P0, PT, R34, R18, PT ;  /* 0x000000122200720c */ /* 0x000fe40003f01070 */
[CC--:B------:R-:W-:Y:S01]  /*0650*/  ISETP.GT.U32.AND.EX P1, PT, R35.reuse, R19.reuse, PT, P1 ;  /* 0x000000132300720c */ /* 0x0c0fe20003f24110 */
[----:B------:R-:W-:Y:S01]  /*0660*/  DMUL R28, R28, R30 ;  /* 0x0000001e1c1c7228 */ /* 0x000fe20000000000 */
[----:B------:R-:W-:-:S02]  /*0670*/  ISETP.LT.U32.AND.EX P0, PT, R35, R19, PT, P0 ;  /* 0x000000132300720c */ /* 0x000fc40003f01100 */
[-C--:B------:R-:W-:Y:S02]  /*0680*/  SEL R23, R35, R19.reuse, P1 ;  /* 0x0000001323177207 */ /* 0x080fe40000800000 */
[----:B------:R-:W-:Y:S02]  /*0690*/  SEL R2, R34, R18, P0 ;  /* 0x0000001222027207 */ /* 0x000fe40000000000 */
[----:B------:R-:W-:Y:S02]  /*06a0*/  LOP3.LUT R32, R23, 0xffc00000, RZ, 0xc0, !PT ;  /* 0xffc0000017207812 */ /* 0x000fe400078ec0ff */
[----:B------:R-:W-:Y:S02]  /*06b0*/  SEL R7, R35, R19, P0 ;  /* 0x0000001323077207 */ /* 0x000fe40000000000 */
[----:B------:R-:W-:Y:S01]  /*06c0*/  @!P3 FSEL R6, R12, R20, !P2 ;  /* 0x000000140c06b208 */ /* 0x000fe20005000000 */
[----:B------:R-:W-:Y:S01]  /*06d0*/  IMAD.MOV.U32 R12, RZ, RZ, R2 ;  /* 0x000000ffff0c7224 */ /* 0x000fe200078e0002 */
[----:B------:R-:W-:Y:S01]  /*06e0*/  SEL R22, R34, R18, P1 ;  /* 0x0000001222167207 */ /* 0x000fe20000800000 */
[----:B------:R-:W-:Y:S01]  /*06f0*/  IMAD.MOV.U32 R34, RZ, RZ, RZ ;  /* 0x000000ffff227224 */ /* 0x000fe200078e00ff */
[----:B------:R-:W-:-:S02]  /*0700*/  IADD3 R9, -R32, 0x7fd00000, RZ ;  /* 0x7fd0000020097810 */ /* 0x000fc40007ffe1ff */
[----:B------:R-:W-:Y:S01]  /*0710*/  @!P3 FSEL R5, R13, R21, !P2 ;  /* 0x000000150d05b208 */ /* 0x000fe20005000000 */
[----:B------:R-:W-:Y:S01]  /*0720*/  IMAD.MOV.U32 R13, RZ, RZ, R7 ;  /* 0x000000ffff0d7224 */ /* 0x000fe200078e0007 */
[----:B------:R-:W-:Y:S01]  /*0730*/  DSETP.NEU.AND P2, PT, R24, RZ, PT ;  /* 0x000000ff1800722a */ /* 0x000fe20003f4d000 */
[----:B------:R-:W-:Y:S01]  /*0740*/  ISETP.GE.U32.AND P3, PT, R3, 0x7ff00000, PT ;  /* 0x7ff000000300780c */ /* 0x000fe20003f66070 */
[----:B------:R-:W-:-:S03]  /*0750*/  DMUL R20, R8, R22 ;  /* 0x0000001608147228 */ /* 0x000fc60000000000 */
[----:B------:R-:W-:-:S08]  /*0760*/  DMUL R8, R8, R12 ;  /* 0x0000000c08087228 */ /* 0x000fd00000000000 */
[----:B------:R-:W-:Y:S01]  /*0770*/  DMUL R8, R8, R8 ;  /* 0x0000000808087228 */ /* 0x000fe20000000000 */
[----:B------:R-:W-:Y:S02]  /*0780*/  @!P3 FSEL R4, R14, R28, !P2 ;  /* 0x0000001c0e04b208 */ /* 0x000fe40005000000 */
[----:B------:R-:W-:-:S05]  /*0790*/  @!P3 FSEL R3, R15, R29, !P2 ;  /* 0x0000001d0f03b208 */ /* 0x000fca0005000000 */
[----:B------:R-:W-:-:S08]  /*07a0*/  DFMA R20, R20, R20, R8 ;  /* 0x000000141414722b */ /* 0x000fd00000000008 */
[----:B------:R-:W-:Y:S02]  /*07b0*/  DSETP.MIN.AND P0, P1, R20, UR4, PT ;  /* 0x0000000414007e2a */ /* 0x000fe4000b900000 */
[----:B------:R-:W-:-:S05]  /*07c0*/  IMAD.MOV.U32 R8, RZ, RZ, R21 ;  /* 0x000000ffff087224 */ /* 0x000fca00078e0015 */
[----:B------:R-:W-:Y:S01]  /*07d0*/  FSEL R9, R8, UR6, P0 ;  /* 0x0000000608097c08 */ /* 0x000fe20008000000 */
[----:B------:R-:W-:Y:S01]  /*07e0*/  IMAD.U32 R8, RZ, RZ, UR6 ;  /* 0x00000006ff087e24 */ /* 0x000fe2000f8e00ff */
[----:B------:R-:W-:-:S05]  /*07f0*/  UMOV UR6, UR4 ;  /* 0x0000000400067c82 */ /* 0x000fca0008000000 */
[----:B------:R-:W-:Y:S01]  /*0800*/  @P1 LOP3.LUT R9, R8, 0x80000, RZ, 0xfc, !PT ;  /* 0x0008000008091812 */ /* 0x000fe200078efcff */
[----:B------:R-:W-:Y:S01]  /*0810*/  IMAD.MOV.U32 R8, RZ, RZ, R20 ;  /* 0x000000ffff087224 */ /* 0x000fe200078e0014 */
[-C--:B------:R-:W-:Y:S02]  /*0820*/  ISETP.GT.U32.AND P1, PT, R10, R18.reuse, PT ;  /* 0x000000120a00720c */ /* 0x080fe40003f24070 */
[----:B------:R-:W0:Y:S02]  /*0830*/  MUFU.RSQ64H R35, R9 ;  /* 0x0000000900237308 */ /* 0x000e240000001c00 */
[----:B------:R-:W-:Y:S01]  /*0840*/  SEL R8, R8, UR6, P0 ;  /* 0x0000000608087c07 */ /* 0x000fe20008000000 */
[----:B------:R-:W-:Y:S01]  /*0850*/  UMOV UR6, UR5 ;  /* 0x0000000500067c82 */ /* 0x000fe20008000000 */
[----:B------:R-:W-:Y:S02]  /*0860*/  ISETP.GT.U32.AND.EX P1, PT, R11, R19, PT, P1 ;  /* 0x000000130b00720c */ /* 0x000fe40003f24110 */
[----:B------:R-:W-:-:S02]  /*0870*/  ISETP.LT.U32.AND P0, PT, R10, R18, PT ;  /* 0x000000120a00720c */ /* 0x000fc40003f01070 */
[CC--:B------:R-:W-:Y:S02]  /*0880*/  SEL R25, R11.reuse, R19.reuse, P1 ;  /* 0x000000130b197207 */ /* 0x0c0fe40000800000 */
[----:B------:R-:W-:Y:S02]  /*0890*/  ISETP.LT.U32.AND.EX P0, PT, R11, R19, PT, P0 ;  /* 0x000000130b00720c */ /* 0x000fe40003f01100 */
[----:B------:R-:W-:Y:S02]  /*08a0*/  LOP3.LUT R33, R25, 0xffc00000, RZ, 0xc0, !PT ;  /* 0xffc0000019217812 */ /* 0x000fe400078ec0ff */
[----:B------:R-:W-:Y:S01]  /*08b0*/  SEL R24, R10, R18, P1 ;  /* 0x000000120a187207 */ /* 0x000fe20000800000 */
[----:B0-----:R-:W-:-:S08]  /*08c0*/  DMUL R26, R34, R34 ;  /* 0x00000022221a7228 */ /* 0x001fd00000000000 */
[----:B------:R-:W-:Y:S01]  /*08d0*/  DFMA R26, R8, -R26, 1 ;  /* 0x3ff00000081a742b */ /* 0x000fe2000000081a */
[----:B------:R-:W-:Y:S01]  /*08e0*/  IADD3 R9, -R33, 0x7fd00000, RZ ;  /* 0x7fd0000021097810 */ /* 0x000fe20007ffe1ff */
[----:B------:R-:W-:-:S06]  /*08f0*/  IMAD.MOV.U32 R8, RZ, RZ, RZ ;  /* 0x000000ffff087224 */ /* 0x000fcc00078e00ff */
[----:B------:R-:W-:Y:S02]  /*0900*/  DFMA R30, R26, R16, 0.5 ;  /* 0x3fe000001a1e742b */ /* 0x000fe40000000010 */
[----:B------:R-:W-:Y:S02]  /*0910*/  DMUL R26, R34, R26 ;  /* 0x0000001a221a7228 */ /* 0x000fe40000000000 */
[----:B------:R-:W-:-:S06]  /*0920*/  DMUL R28, R8, R24 ;  /* 0x00000018081c7228 */ /* 0x000fcc0000000000 */
[----:B------:R-:W-:Y:S01]  /*0930*/  DFMA R34, R30, R26, R34 ;  /* 0x0000001a1e22722b */ /* 0x000fe20000000022 */
[----:B------:R-:W-:Y:S01]  /*0940*/  SEL R26, R10, R18, P0 ;  /* 0x000000120a1a7207 */ /* 0x000fe20000000000 */
[----:B------:R-:W-:Y:S01]  /*0950*/  IMAD.MOV.U32 R10, RZ, RZ, RZ ;  /* 0x000000ffff0a7224 */ /* 0x000fe200078e00ff */
[----:B------:R-:W-:-:S06]  /*0960*/  SEL R27, R11, R19, P0 ;  /* 0x000000130b1b7207 */ /* 0x000fcc0000000000 */
[----:B------:R-:W-:-:S08]  /*0970*/  DMUL R8, R8, R26 ;  /* 0x0000001a08087228 */ /* 0x000fd00000000000 */
        /* <DEDUP_REMOVED lines=11> */
[----:B0-----:R-:W-:-:S08]  /*0a30*/  DMUL R30, R10, R10 ;  /* 0x0000000a0a1e7228 */ /* 0x001fd00000000000 */
[----:B------:R-:W-:-:S08]  /*0a40*/  DFMA R30, R14, -R30, 1 ;  /* 0x3ff000000e1e742b */ /* 0x000fd0000000081e */
[----:B------:R-:W-:Y:S02]  /*0a50*/  DFMA R8, R30, R16, 0.5 ;  /* 0x3fe000001e08742b */ /* 0x000fe40000000010 */
[----:B------:R-:W-:-:S08]  /*0a60*/  DMUL R30, R10, R30 ;  /* 0x0000001e0a1e7228 */ /* 0x000fd00000000000 */
[----:B------:R-:W-:Y:S01]  /*0a70*/  DFMA R30, R8, R30, R10 ;  /* 0x0000001e081e722b */ /* 0x000fe2000000000a */
[----:B------:R-:W2:Y:S01]  /*0a80*/  LDG.E.128 R8, desc[UR8][R36.64+0x1000] ;  /* 0x0010000824087981 */ /* 0x000ea2000c1e1d00 */
[----:B------:R-:W-:-:S03]  /*0a90*/  DSETP.NEU.AND P4, PT, R12, RZ, PT ;  /* 0x000000ff0c00722a */ /* 0x000fc60003f8d000 */
[----:B------:R0:W3:Y:S01]  /*0aa0*/  LDG.E.128 R12, desc[UR8][R36.64+0x1800] ;  /* 0x00180008240c7981 */ /* 0x0000e2000c1e1d00 */
[----:B------:R-:W-:Y:S01]  /*0ab0*/  DMUL R20, R20, R34 ;  /* 0x0000002214147228 */ /* 0x000fe20000000000 */
[----:B------:R-:W-:Y:S01]  /*0ac0*/  ISETP.GE.U32.AND P3, PT, R7, 0x7ff00000, PT ;  /* 0x7ff000000700780c */ /* 0x000fe20003f66070 */
[----:B------:R-:W-:Y:S01]  /*0ad0*/  DMUL R28, R28, R30 ;  /* 0x0000001e1c1c7228 */ /* 0x000fe20000000000 */
[----:B------:R-:W-:Y:S01]  /*0ae0*/  LOP3.LUT R33, R33, 0x100000, RZ, 0xfc, !PT ;  /* 0x0010000021217812 */ /* 0x000fe200078efcff */
[----:B------:R-:W-:Y:S01]  /*0af0*/  IMAD.MOV.U32 R30, RZ, RZ, RZ ;  /* 0x000000ffff1e7224 */ /* 0x000fe200078e00ff */
[----:B------:R-:W-:Y:S01]  /*0b00*/  UMOV UR6, UR5 ;  /* 0x0000000500067c82 */ /* 0x000fe20008000000 */
[----:B------:R-:W-:Y:S01]  /*0b10*/  DSETP.NEU.AND P2, PT, R26, RZ, PT ;  /* 0x000000ff1a00722a */ /* 0x000fe20003f4d000 */
[----:B0-----:R-:W-:Y:S01]  /*0b20*/  LOP3.LUT R37, R32, 0x100000, RZ, 0xfc, !PT ;  /* 0x0010000020257812 */ /* 0x001fe200078efcff */
[----:B------:R-:W-:Y:S02]  /*0b30*/  IMAD.MOV.U32 R36, RZ, RZ, RZ ;  /* 0x000000ffff247224 */ /* 0x000fe400078e00ff */
[----:B------:R-:W-:-:S04]  /*0b40*/  IMAD.MOV.U32 R32, RZ, RZ, RZ ;  /* 0x000000ffff207224 */ /* 0x000fc800078e00ff */
[----:B------:R-:W-:Y:S02]  /*0b50*/  DMUL R20, R20, R36 ;  /* 0x0000002414147228 */ /* 0x000fe40000000000 */
[----:B------:R-:W-:-:S08]  /*0b60*/  DMUL R28, R28, R32 ;  /* 0x000000201c1c7228 */ /* 0x000fd00000000000 */
[----:B------:R-:W-:Y:S02]  /*0b70*/  @!P3 FSEL R2, R22, R20, !P4 ;  /* 0x000000141602b208 */ /* 0x000fe40006000000 */
[----:B------:R-:W-:Y:S01]  /*0b80*/  @!P3 FSEL R7, R23, R21, !P4 ;  /* 0x000000151707b208 */ /* 0x000fe20006000000 */
[----:B--2---:R-:W-:Y:S02]  /*0b90*/  DADD R34, -RZ, |R8| ;  /* 0x00000000ff227229 */ /* 0x004fe40000000508 */
[----:B---3--:R-:W-:-:S08]  /*0ba0*/  DADD R12, -RZ, |R12| ;  /* 0x00000000ff0c7229 */ /* 0x008fd0000000050c */
        /* <DEDUP_REMOVED lines=9> */
[----:B------:R-:W-:Y:S02]  /*0c40*/  SEL R21, R35, R19, P0 ;  /* 0x0000001323157207 */ /* 0x000fe40000000000 */
[----:B------:R-:W-:Y:S02]  /*0c50*/  ISETP.GE.U32.AND P0, PT, R27, 0x7ff00000, PT ;  /* 0x7ff000001b00780c */ /* 0x000fe40003f06070 */
[----:B------:R-:W-:-:S02]  /*0c60*/  DMUL R32, R30, R8 ;  /* 0x000000081e207228 */ /* 0x000fc40000000000 */
[----:B------:R-:W-:-:S08]  /*0c70*/  DMUL R30, R30, R20 ;  /* 0x000000141e1e7228 */ /* 0x000fd00000000000 */
[----:B------:R-:W-:Y:S01]  /*0c80*/  DMUL R30, R30, R30 ;  /* 0x0000001e1e1e7228 */ /* 0x000fe20000000000 */
[----:B------:R-:W-:Y:S02]  /*0c90*/  @!P0 FSEL R26, R24, R28, !P2 ;  /* 0x0000001c181a8208 */ /* 0x000fe40005000000 */
[----:B------:R-:W-:Y:S01]  /*0ca0*/  @!P0 FSEL R27, R25, R29, !P2 ;  /* 0x0000001d191b8208 */ /* 0x000fe20005000000 */
[----:B------:R-:W-:Y:S02]  /*0cb0*/  DADD R28, -RZ, |R10| ;  /* 0x00000000ff1c7229 */ /* 0x000fe4000000050a */
[----:B------:R-:W-:Y:S02]  /*0cc0*/  DSETP.NEU.AND P2, PT, R20, RZ, PT ;  /* 0x000000ff1400722a */ /* 0x000fe40003f4d000 */
[----:B------:R-:W-:Y:S01]  /*0cd0*/  DFMA R30, R32, R32, R30 ;  /* 0x00000020201e722b */ /* 0x000fe2000000001e */
[----:B------:R-:W-:-:S05]  /*0ce0*/  IMAD.MOV.U32 R32, RZ, RZ, RZ ;  /* 0x000000ffff207224 */ /* 0x000fca00078e00ff */
[----:B------:R-:W-:Y:S02]  /*0cf0*/  ISETP.LT.U32.AND P0, PT, R28, R18, PT ;  /* 0x000000121c00720c */ /* 0x000fe40003f01070 */
[----:B------:R-:W-:Y:S02]  /*0d00*/  DSETP.MIN.AND P1, P3, R30, UR4, PT ;  /* 0x000000041e007e2a */ /* 0x000fe4000bb20000 */
[----:B------:R-:W-:Y:S01]  /*0d10*/  IMAD.MOV.U32 R23, RZ, RZ, R31 ;  /* 0x000000ffff177224 */ /* 0x000fe200078e001f */
[----:B------:R-:W-:-:S04]  /*0d20*/  ISETP.LT.U32.AND.EX P0, PT, R29, R19, PT, P0 ;  /* 0x000000131d00720c */ /* 0x000fc80003f01100 */
        /* <DEDUP_REMOVED lines=8> */
[----:B------:R-:W-:-:S04]  /*0db0*/  ISETP.GT.U32.AND P1, PT, R28, R18, PT ;  /* 0x000000121c00720c */ /* 0x000fc80003f24070 */
[----:B------:R-:W-:-:S04]  /*0dc0*/  ISETP.GT.U32.AND.EX P1, PT, R29, R19, PT, P1 ;  /* 0x000000131d00720c */ /* 0x000fc80003f24110 */
[----:B------:R-:W-:Y:S01]  /*0dd0*/  SEL R23, R29, R19, P1 ;  /* 0x000000131d177207 */ /* 0x000fe20000800000 */
[----:B0-----:R-:W-:-:S08]  /*0de0*/  DMUL R24, R32, R32 ;  /* 0x0000002020187228 */ /* 0x001fd00000000000 */
[----:B------:R-:W-:Y:S01]  /*0df0*/  DFMA R24, R34, -R24, 1 ;  /* 0x3ff000002218742b */ /* 0x000fe20000000818 */
[----:B------:R-:W-:-:S07]  /*0e00*/  IMAD.MOV.U32 R34, RZ, RZ, RZ ;  /* 0x000000ffff227224 */ /* 0x000fce00078e00ff */
[----:B------:R-:W-:Y:S02]  /*0e10*/  DFMA R10, R24, R16, 0.5 ;  /* 0x3fe00000180a742b */ /* 0x000fe40000000010 */
[----:B------:R-:W-:-:S08]  /*0e20*/  DMUL R24, R32, R24 ;  /* 0x0000001820187228 */ /* 0x000fd00000000000 */
[----:B------:R-:W-:Y:S01]  /*0e30*/  DFMA R24, R10, R24, R32 ;  /* 0x000000180a18722b */ /* 0x000fe20000000020 */
[----:B------:R-:W-:Y:S01]  /*0e40*/  LOP3.LUT R32, R23, 0xffc00000, RZ, 0xc0, !PT ;  /* 0xffc0000017207812 */ /* 0x000fe200078ec0ff */
[----:B------:R-:W-:Y:S01]  /*0e50*/  IMAD.MOV.U32 R10, RZ, RZ, RZ ;  /* 0x000000ffff0a7224 */ /* 0x000fe200078e00ff */
[----:B------:R-:W-:Y:S01]  /*0e60*/  LOP3.LUT R11, R22, 0x100000, RZ, 0xfc, !PT ;  /* 0x00100000160b7812 */ /* 0x000fe200078efcff */
[----:B------:R-:W0:Y:S01]  /*0e70*/  S2R R33, SR_TID.X ;  /* 0x0000000000217919 */ /* 0x000e220000002100 */
[----:B------:R-:W-:-:S03]  /*0e80*/  SEL R22, R28, R18, P1 ;  /* 0x000000121c167207 */ /* 0x000fc60000800000 */
[----:B------:R-:W-:Y:S01]  /*0e90*/  DMUL R24, R30, R24 ;  /* 0x000000181e187228 */ /* 0x000fe20000000000 */
[----:B------:R-:W-:Y:S02]  /*0ea0*/  IADD3 R35, -R32, 0x7fd00000, RZ ;  /* 0x7fd0000020237810 */ /* 0x000fe40007ffe1ff */
[----:B------:R-:W-:Y:S02]  /*0eb0*/  SEL R30, R28, R18, P0 ;  /* 0x000000121c1e7207 */ /* 0x000fe40000000000 */
[----:B------:R-:W-:Y:S02]  /*0ec0*/  SEL R31, R29, R19, P0 ;  /* 0x000000131d1f7207 */ /* 0x000fe40000000000 */
[----:B------:R-:W-:Y:S01]  /*0ed0*/  ISETP.GE.U32.AND P0, PT, R21, 0x7ff00000, PT ;  /* 0x7ff000001500780c */ /* 0x000fe20003f06070 */
[----:B------:R-:W-:Y:S02]  /*0ee0*/  DMUL R10, R24, R10 ;  /* 0x0000000a180a7228 */ /* 0x000fe40000000000 */
[----:B------:R-:W-:-:S02]  /*0ef0*/  DMUL R24, R34, R22 ;  /* 0x0000001622187228 */ /* 0x000fc40000000000 */
[----:B------:R-:W-:-:S08]  /*0f00*/  DMUL R34, R34, R30 ;  /* 0x0000001e22227228 */ /* 0x000fd00000000000 */
[----:B------:R-:W-:Y:S01]  /*0f10*/  DMUL R34, R34, R34 ;  /* 0x0000002222227228 */ /* 0x000fe20000000000 */
[----:B------:R-:W-:Y:S01]  /*0f20*/  @!P0 FSEL R20, R8, R10, !P2 ;  /* 0x0000000a08148208 */ /* 0x000fe20005000000 */
[----:B------:R-:W-:Y:S01]  /*0f30*/  IMAD.MOV.U32 R10, RZ, RZ, RZ ;  /* 0x000000ffff0a7224 */ /* 0x000fe200078e00ff */
[----:B------:R-:W-:Y:S01]  /*0f40*/  @!P0 FSEL R21, R9, R11, !P2 ;  /* 0x0000000b09158208 */ /* 0x000fe20005000000 */
[----:B------:R-:W-:-:S04]  /*0f50*/  DSETP.NEU.AND P2, PT, R30, RZ, PT ;  /* 0x000000ff1e00722a */ /* 0x000fc80003f4d000 */
        /* <DEDUP_REMOVED lines=8> */
[----:B------:R-:W1:Y:S02]  /*0fe0*/  MUFU.RSQ64H R11, R37 ;  /* 0x00000025000b7308 */ /* 0x000e640000001c00 */
[----:B------:R-:W-:Y:S01]  /*0ff0*/  SEL R36, R8, UR6, P1 ;  /* 0x0000000608247c07 */ /* 0x000fe20008800000 */
[----:B------:R-:W-:Y:S01]  /*1000*/  UMOV UR6, UR5 ;  /* 0x0000000500067c82 */ /* 0x000fe20008000000 */
[----:B------:R-:W2:Y:S01]  /*1010*/  LDC.64 R8, c[0x0][0x228] ;  /* 0x00008a00ff087b82 */ /* 0x000ea20000000a00 */
[----:B-1----:R-:W-:-:S08]  /*1020*/  DMUL R24, R10, R10 ;  /* 0x0000000a0a187228 */ /* 0x002fd00000000000 */
[----:B------:R-:W-:Y:S01]  /*1030*/  DFMA R24, R36, -R24, 1 ;  /* 0x3ff000002418742b */ /* 0x000fe20000000818 */
[----:B--2---:R-:W-:Y:S01]  /*1040*/  IMAD.WIDE.U32 R28, R0, 0x8, R8 ;  /* 0x00000008001c7825 */ /* 0x004fe200078e0008 */
[----:B------:R-:W-:-:S06]  /*1050*/  DADD R8, -RZ, |R14| ;  /* 0x00000000ff087229 */ /* 0x000fcc000000050e */
[----:B------:R-:W-:Y:S02]  /*1060*/  DFMA R14, R24, R16, 0.5 ;  /* 0x3fe00000180e742b */ /* 0x000fe40000000010 */
[----:B------:R-:W-:Y:S02]  /*1070*/  DMUL R24, R10, R24 ;  /* 0x000000180a187228 */ /* 0x000fe40000000000 */
[CC--:B------:R-:W-:Y:S02]  /*1080*/  ISETP.GT.U32.AND P1, PT, R8.reuse, R18.reuse, PT ;  /* 0x000000120800720c */ /* 0x0c0fe40003f24070 */
[----:B------:R-:W-:-:S04]  /*1090*/  ISETP.LT.U32.AND P0, PT, R8, R18, PT ;  /* 0x000000120800720c */ /* 0x000fc80003f01070 */
[----:B------:R-:W-:Y:S01]  /*10a0*/  DFMA R10, R14, R24, R10 ;  /* 0x000000180e0a722b */ /* 0x000fe2000000000a */
[-C--:B------:R-:W-:Y:S01]  /*10b0*/  ISETP.GT.U32.AND.EX P1, PT, R9, R19.reuse, PT, P1 ;  /* 0x000000130900720c */ /* 0x080fe20003f24110 */
[----:B0-----:R-:W-:Y:S01]  /*10c0*/  IMAD.WIDE R24, R33, 0x10, R28 ;  /* 0x0000001021187825 */ /* 0x001fe200078e021c */
[CC--:B------:R-:W-:Y:S02]  /*10d0*/  ISETP.LT.U32.AND.EX P0, PT, R9.reuse, R19.reuse, PT, P0 ;  /* 0x000000130900720c */ /* 0x0c0fe40003f01100 */
[CC--:B------:R-:W-:Y:S02]  /*10e0*/  SEL R15, R9.reuse, R19.reuse, P1 ;  /* 0x00000013090f7207 */ /* 0x0c0fe40000800000 */
[CC--:B------:R-:W-:Y:S01]  /*10f0*/  SEL R0, R8.reuse, R18.reuse, P0 ;  /* 0x0000001208007207 */ /* 0x0c0fe20000000000 */
[----:B------:R-:W-:Y:S01]  /*1100*/  DMUL R34, R34, R10 ;  /* 0x0000000a22227228 */ /* 0x000fe20000000000 */
[-C--:B------:R-:W-:Y:S01]  /*1110*/  SEL R33, R9, R19.reuse, P0 ;  /* 0x0000001309217207 */ /* 0x080fe20000000000 */
[----:B------:R-:W-:Y:S01]  /*1120*/  IMAD.MOV.U32 R9, RZ, RZ, R5 ;  /* 0x000000ffff097224 */ /* 0x000fe200078e0005 */
[-C--:B------:R-:W-:Y:S01]  /*1130*/  SEL R14, R8, R18.reuse, P1 ;  /* 0x00000012080e7207 */ /* 0x080fe20000800000 */
[----:B------:R-:W-:Y:S01]  /*1140*/  IMAD.MOV.U32 R8, RZ, RZ, R6 ;  /* 0x000000ffff087224 */ /* 0x000fe200078e0006 */
[----:B------:R-:W-:Y:S01]  /*1150*/  LOP3.LUT R28, R15, 0xffc00000, RZ, 0xc0, !PT ;  /* 0xffc000000f1c7812 */ /* 0x000fe200078ec0ff */
[----:B------:R-:W-:Y:S01]  /*1160*/  IMAD.MOV.U32 R10, RZ, RZ, R4 ;  /* 0x000000ffff0a7224 */ /* 0x000fe200078e0004 */
[----:B------:R-:W-:Y:S01]  /*1170*/  ISETP.GT.U32.AND P1, PT, R12, R18, PT ;  /* 0x000000120c00720c */ /* 0x000fe20003f24070 */
[----:B------:R-:W-:Y:S01]  /*1180*/  IMAD.MOV.U32 R11, RZ, RZ, R3 ;  /* 0x000000ffff0b7224 */ /* 0x000fe200078e0003 */
[----:B------:R-:W-:Y:S01]  /*1190*/  IADD3 R29, -R28, 0x7fd00000, RZ ;  /* 0x7fd000001c1d7810 */ /* 0x000fe20007ffe1ff */
[----:B------:R-:W-:Y:S01]  /*11a0*/  IMAD.MOV.U32 R28, RZ, RZ, RZ ;  /* 0x000000ffff1c7224 */ /* 0x000fe200078e00ff */
[----:B------:R-:W-:-:S02]  /*11b0*/  ISETP.GT.U32.AND.EX P1, PT, R13, R19, PT, P1 ;  /* 0x000000130d00720c */ /* 0x000fc40003f24110 */
[----:B------:R0:W-:Y:S01]  /*11c0*/  STG.E.128 desc[UR8][R24.64], R8 ;  /* 0x0000000818007986 */ /* 0x0001e2000c101d08 */
[CC--:B------:R-:W-:Y:S02]  /*11d0*/  ISETP.LT.U32.AND P0, PT, R12.reuse, R18.reuse, PT ;  /* 0x000000120c00720c */ /* 0x0c0fe40003f01070 */
[----:B------:R-:W-:Y:S02]  /*11e0*/  DMUL R4, R28, R14 ;  /* 0x0000000e1c047228 */ /* 0x000fe40000000000 */
[CC--:B------:R-:W-:Y:S01]  /*11f0*/  ISETP.LT.U32.AND.EX P0, PT, R13.reuse, R19.reuse, PT, P0 ;  /* 0x000000130d00720c */ /* 0x0c0fe20003f01100 */
[----:B0-----:R-:W-:Y:S01]  /*1200*/  IMAD.MOV.U32 R10, RZ, RZ, R0 ;  /* 0x000000ffff0a7224 */ /* 0x001fe200078e0000 */
[----:B------:R-:W-:Y:S01]  /*1210*/  SEL R9, R13, R19, P1 ;  /* 0x000000130d097207 */ /* 0x000fe20000800000 */
[----:B------:R-:W-:Y:S01]  /*1220*/  IMAD.MOV.U32 R11, RZ, RZ, R33 ;  /* 0x000000ffff0b7224 */ /* 0x000fe200078e0021 */
[----:B------:R-:W-:Y:S02]  /*1230*/  SEL R8, R12, R18, P1 ;  /* 0x000000120c087207 */ /* 0x000fe40000800000 */
[----:B------:R-:W-:-:S03]  /*1240*/  LOP3.LUT R3, R9, 0xffc00000, RZ, 0xc0, !PT ;  /* 0xffc0000009037812 */ /* 0x000fc600078ec0ff */
[----:B------:R-:W-:Y:S01]  /*1250*/  DMUL R36, R28, R10 ;  /* 0x0000000a1c247228 */ /* 0x000fe20000000000 */
[----:B------:R-:W-:Y:S01]  /*1260*/  LOP3.LUT R29, R32, 0x100000, RZ, 0xfc, !PT ;  /* 0x00100000201d7812 */ /* 0x000fe200078efcff */
[----:B------:R-:W-:-:S06]  /*1270*/  DSETP.NEU.AND P3, PT, R10, RZ, PT ;  /* 0x000000ff0a00722a */ /* 0x000fcc0003f6d000 */
[----:B------:R-:W-:Y:S02]  /*1280*/  DMUL R36, R36, R36 ;  /* 0x0000002424247228 */ /* 0x000fe40000000000 */
[----:B------:R-:W-:Y:S01]  /*1290*/  DMUL R34, R34, R28 ;  /* 0x0000001c22227228 */ /* 0x000fe20000000000 */
[----:B------:R-:W-:Y:S01]  /*12a0*/  SEL R28, R12, R18, P0 ;  /* 0x000000120c1c7207 */ /* 0x000fe20000000000 */
[----:B------:R-:W-:Y:S01]  /*12b0*/  IMAD.MOV.U32 R18, RZ, RZ, RZ ;  /* 0x000000ffff127224 */ /* 0x000fe200078e00ff */
[----:B------:R-:W-:-:S03]  /*12c0*/  SEL R29, R13, R19, P0 ;  /* 0x000000130d1d7207 */ /* 0x000fc60000000000 */
[----:B------:R-:W-:Y:S01]  /*12d0*/  DFMA R4, R4, R4, R36 ;  /* 0x000000040404722b */ /* 0x000fe20000000024 */
[----:B------:R-:W-:Y:S01]  /*12e0*/  IADD3 R19, -R3, 0x7fd00000, RZ ;  /* 0x7fd0000003137810 */ /* 0x000fe20007ffe1ff */
[----:B------:R-:W-:Y:S01]  /*12f0*/  IMAD.MOV.U32 R36, RZ, RZ, RZ ;  /* 0x000000ffff247224 */ /* 0x000fe200078e00ff */
[----:B------:R-:W-:-:S04]  /*1300*/  DSETP.NEU.AND P0, PT, R28, RZ, PT ;  /* 0x000000ff1c00722a */ /* 0x000fc80003f0d000 */
[----:B------:R-:W-:Y:S02]  /*1310*/  DMUL R12, R18, R8 ;  /* 0x00000008120c7228 */ /* 0x000fe40000000000 */
[----:B------:R-:W-:Y:S01]  /*1320*/  DSETP.MIN.AND P1, P4, R4, UR4, PT ;  /* 0x0000000404007e2a */ /* 0x000fe2000bc20000 */
[----:B------:R-:W-:Y:S01]  /*1330*/  IMAD.MOV.U32 R6, RZ, RZ, R5 ;  /* 0x000000ffff067224 */ /* 0x000fe200078e0005 */
[----:B------:R-:W-:-:S04]  /*1340*/  DMUL R18, R18, R28 ;  /* 0x0000001c12127228 */ /* 0x000fc80000000000 */
[----:B------:R-:W-:Y:S01]  /*1350*/  FSEL R11, R6, UR6, P1 ;  /* 0x00000006060b7c08 */ /* 0x000fe20008800000 */
[----:B------:R-:W-:Y:S01]  /*1360*/  IMAD.U32 R6, RZ, RZ, UR6 ;  /* 0x00000006ff067e24 */ /* 0x000fe2000f8e00ff */
[----:B------:R-:W-:Y:S02]  /*1370*/  UMOV UR6, UR4 ;  /* 0x0000000400067c82 */ /* 0x000fe40008000000 */
[----:B------:R-:W-:-:S04]  /*1380*/  DMUL R18, R18, R18 ;  /* 0x0000001212127228 */ /* 0x000fc80000000000 */
[----:B------:R-:W-:Y:S01]  /*1390*/  @P4 LOP3.LUT R11, R6, 0x80000, RZ, 0xfc, !PT ;  /* 0x00080000060b4812 */ /* 0x000fe200078efcff */
[----:B------:R-:W-:-:S03]  /*13a0*/  IMAD.MOV.U32 R6, RZ, RZ, R4 ;  /* 0x000000ffff067224 */ /* 0x000fc600078e0004 */
[----:B------:R-:W0:Y:S01]  /*13b0*/  MUFU.RSQ64H R37, R11 ;  /* 0x0000000b00257308 */ /* 0x000e220000001c00 */
[----:B------:R-:W-:Y:S01]  /*13c0*/  DFMA R18, R12, R12, R18 ;  /* 0x0000000c0c12722b */ /* 0x000fe20000000012 */
[----:B------:R-:W-:Y:S01]  /*13d0*/  SEL R10, R6, UR6, P1 ;  /* 0x00000006060a7c07 */ /* 0x000fe20008800000 */
[----:B------:R-:W-:Y:S01]  /*13e0*/  UMOV UR6, UR5 ;  /* 0x0000000500067c82 */ /* 0x000fe20008000000 */
[----:B------:R-:W-:-:S05]  /*13f0*/  ISETP.GE.U32.AND P1, PT, R31, 0x7ff00000, PT ;  /* 0x7ff000001f00780c */ /* 0x000fca0003f26070 */
[----:B------:R-:W-:Y:S02]  /*1400*/  DSETP.MIN.AND P4, P5, R18, UR4, PT ;  /* 0x0000000412007e2a */ /* 0x000fe4000bd80000 */
[----:B------:R-:W-:Y:S01]  /*1410*/  IMAD.MOV.U32 R6, RZ, RZ, R19 ;  /* 0x000000ffff067224 */ /* 0x000fe200078e0013 */
[----:B0-----:R-:W-:-:S05]  /*1420*/  DMUL R12, R36, R36 ;  /* 0x00000024240c7228 */ /* 0x001fca0000000000 */
[----:B------:R-:W-:Y:S02]  /*1430*/  @!P1 FSEL R30, R22, R34, !P2 ;  /* 0x00000022161e9208 */ /* 0x000fe40005000000 */
[----:B------:R-:W-:-:S03]  /*1440*/  @!P1 FSEL R31, R23, R35, !P2 ;  /* 0x00000023171f9208 */ /* 0x000fc60005000000 */
[----:B------:R-:W-:Y:S01]  /*1450*/  IMAD.MOV.U32 R22, RZ, RZ, R30 ;  /* 0x000000ffff167224 */ /* 0x000fe200078e001e */
[----:B------:R-:W-:Y:S01]  /*1460*/  DFMA R12, R10, -R12, 1 ;  /* 0x3ff000000a0c742b */ /* 0x000fe2000000080c */
[----:B------:R-:W-:Y:S02]  /*1470*/  IMAD.MOV.U32 R23, RZ, RZ, R31 ;  /* 0x000000ffff177224 */ /* 0x000fe400078e001f */
[----:B------:R-:W-:Y:S02]  /*1480*/  IMAD.MOV.U32 R10, RZ, RZ, 0x0 ;  /* 0x00000000ff0a7424 */ /* 0x000fe400078e00ff */
[----:B------:R-:W-:Y:S01]  /*1490*/  IMAD.MOV.U32 R11, RZ, RZ, 0x3fd80000 ;  /* 0x3fd80000ff0b7424 */ /* 0x000fe200078e00ff */
[----:B------:R-:W-:Y:S05]  /*14a0*/  STG.E.128 desc[UR8][R24.64+0x1000], R20 ;  /* 0x0010001418007986 */ /* 0x000fea000c101d08 */
[----:B------:R-:W-:-:S02]  /*14b0*/  DFMA R10, R12, R10, 0.5 ;  /* 0x3fe000000c0a742b */ /* 0x000fc4000000000a */
[----:B------:R-:W-:-:S08]  /*14c0*/  DMUL R12, R36, R12 ;  /* 0x0000000c240c7228 */ /* 0x000fd00000000000 */
[----:B------:R-:W-:Y:S01]  /*14d0*/  DFMA R36, R10, R12, R36 ;  /* 0x0000000c0a24722b */ /* 0x000fe20000000024 */
[----:B------:R-:W-:Y:S01]  /*14e0*/  FSEL R13, R6, UR6, P4 ;  /* 0x00000006060d7c08 */ /* 0x000fe2000a000000 */
[----:B------:R-:W-:Y:S02]  /*14f0*/  IMAD.U32 R6, RZ, RZ, UR6 ;  /* 0x00000006ff067e24 */ /* 0x000fe4000f8e00ff */
[----:B------:R-:W-:-:S03]  /*1500*/  IMAD.MOV.U32 R10, RZ, RZ, RZ ;  /* 0x000000ffff0a7224 */ /* 0x000fc600078e00ff */
[----:B------:R-:W-:Y:S01]  /*1510*/  @P5 LOP3.LUT R13, R6, 0x80000, RZ, 0xfc, !PT ;  /* 0x00080000060d5812 */ /* 0x000fe200078efcff */
[----:B------:R-:W-:Y:S01]  /*1520*/  DMUL R36, R4, R36 ;  /* 0x0000002404247228 */ /* 0x000fe20000000000 */
[----:B------:R-:W-:Y:S01]  /*1530*/  IMAD.MOV.U32 R6, RZ, RZ, R18 ;  /* 0x000000ffff067224 */ /* 0x000fe200078e0012 */
[----:B------:R-:W-:Y:S01]  /*1540*/  LOP3.LUT R4, R15, 0xffc00000, RZ, 0xc0, !PT ;  /* 0xffc000000f047812 */ /* 0x000fe200078ec0ff */
[----:B------:R-:W0:Y:S01]  /*1550*/  MUFU.RSQ64H R11, R13 ;  /* 0x0000000d000b7308 */ /* 0x000e220000001c00 */
[----:B------:R-:W-:Y:S02]  /*1560*/  ISETP.GE.U32.AND P5, PT, R33, 0x7ff00000, PT ;  /* 0x7ff000002100780c */ /* 0x000fe40003fa6070 */
[----:B------:R-:W-:Y:S01]  /*1570*/  LOP3.LUT R5, R4, 0x100000, RZ, 0xfc, !PT ;  /* 0x0010000004057812 */ /* 0x000fe200078efcff */
[----:B------:R-:W-:Y:S01]  /*1580*/  IMAD.MOV.U32 R4, RZ, RZ, RZ ;  /* 0x000000ffff047224 */ /* 0x000fe200078e00ff */
[----:B------:R-:W-:Y:S01]  /*1590*/  SEL R12, R6, UR4, P4 ;  /* 0x00000004060c7c07 */ /* 0x000fe2000a000000 */
[----:B------:R-:W-:Y:S01]  /*15a0*/  IMAD.MOV.U32 R6, RZ, RZ, R26 ;  /* 0x000000ffff067224 */ /* 0x000fe200078e001a */
[----:B------:R-:W-:-:S03]  /*15b0*/  ISETP.GE.U32.AND P4, PT, R29, 0x7ff00000, PT ;  /* 0x7ff000001d00780c */ /* 0x000fc60003f86070 */
[----:B------:R-:W-:Y:S02]  /*15c0*/  DMUL R36, R36, R4 ;  /* 0x0000000424247228 */ /* 0x000fe40000000000 */
[----:B0-----:R-:W-:-:S08]  /*15d0*/  DMUL R4, R10, R10 ;  /* 0x0000000a0a047228 */ /* 0x001fd00000000000 */
[----:B------:R-:W-:Y:S02]  /*15e0*/  @!P5 FSEL R0, R14, R36, !P3 ;  /* 0x000000240e00d208 */ /* 0x000fe40005800000 */
[----:B------:R-:W-:Y:S01]  /*15f0*/  @!P5 FSEL R33, R15, R37, !P3 ;  /* 0x000000250f21d208 */ /* 0x000fe20005800000 */
[----:B------:R-:W-:Y:S02]  /*1600*/  DFMA R4, R12, -R4, 1 ;  /* 0x3ff000000c04742b */ /* 0x000fe40000000804 */
[----:B------:R-:W-:Y:S02]  /*1610*/  IMAD.MOV.U32 R30, RZ, RZ, R0 ;  /* 0x000000ffff1e7224 */ /* 0x000fe400078e0000 */
[----:B------:R-:W-:-:S04]  /*1620*/  IMAD.MOV.U32 R31, RZ, RZ, R33 ;  /* 0x000000ffff1f7224 */ /* 0x000fc800078e0021 */
[----:B------:R-:W-:Y:S02]  /*1630*/  DFMA R16, R4, R16, 0.5 ;  /* 0x3fe000000410742b */ /* 0x000fe40000000010 */
[----:B------:R-:W-:-:S08]  /*1640*/  DMUL R4, R10, R4 ;  /* 0x000000040a047228 */ /* 0x000fd00000000000 */
[----:B------:R-:W-:Y:S01]  /*1650*/  DFMA R4, R16, R4, R10 ;  /* 0x000000041004722b */ /* 0x000fe2000000000a */
[----:B------:R-:W-:-:S07]  /*1660*/  LOP3.LUT R11, R3, 0x100000, RZ, 0xfc, !PT ;  /* 0x00100000030b7812 */ /* 0x000fce00078efcff */
[----:B------:R-:W-:-:S08]  /*1670*/  DMUL R4, R18, R4 ;  /* 0x0000000412047228 */ /* 0x000fd00000000000 */
[----:B------:R-:W-:-:S10]  /*1680*/  DMUL R4, R4, R10 ;  /* 0x0000000a04047228 */ /* 0x000fd40000000000 */
[----:B------:R-:W-:Y:S01]  /*1690*/  @!P4 FSEL R29, R9, R5, !P0 ;  /* 0x00000005091dc208 */ /* 0x000fe20004000000 */
[----:B------:R-:W-:Y:S01]  /*16a0*/  IMAD.MOV.U32 R5, RZ, RZ, R7 ;  /* 0x000000ffff057224 */ /* 0x000fe200078e0007 */
[----:B------:R-:W-:Y:S01]  /*16b0*/  @!P4 FSEL R28, R8, R4, !P0 ;  /* 0x00000004081cc208 */ /* 0x000fe20004000000 */
[----:B------:R-:W-:Y:S02]  /*16c0*/  IMAD.MOV.U32 R4, RZ, RZ, R2 ;  /* 0x000000ffff047224 */ /* 0x000fe400078e0002 */
[----:B------:R-:W-:Y:S02]  /*16d0*/  IMAD.MOV.U32 R7, RZ, RZ, R27 ;  /* 0x000000ffff077224 */ /* 0x000fe400078e001b */
[----:B------:R-:W-:Y:S04]  /*16e0*/  STG.E.128 desc[UR8][R24.64+0x1800], R28 ;  /* 0x0018001c18007986 */ /* 0x000fe8000c101d08 */
[----:B------:R-:W-:Y:S01]  /*16f0*/  STG.E.128 desc[UR8][R24.64+0x800], R4 ;  /* 0x0008000418007986 */ /* 0x000fe2000c101d08 */
[----:B------:R-:W-:Y:S05]  /*1700*/  EXIT ;  /* 0x000000000000794d */ /* 0x000fea0003800000 */
.L_x_5196:
[----:B------:R-:W0:Y:S02]  /*1710*/  S2R R3, SR_TID.X ;  /* 0x0000000000037919 */ /* 0x000e240000002100 */
[----:B0-----:R-:W-:Y:S01]  /*1720*/  ISETP.GE.AND P2, PT, R3, R2, PT ;  /* 0x000000020300720c */ /* 0x001fe20003f46270 */
[----:B------:R-:W-:-:S12]  /*1730*/  IMAD.MOV.U32 R5, RZ, RZ, R3 ;  /* 0x000000ffff057224 */ /* 0x000fd800078e0003 */
        /* <DEDUP_REMOVED lines=9> */
[----:B0-----:R-:W-:Y:S01]  /*17d0*/  @!P4 IMAD.WIDE.U32 R8, R7, 0x8, R8 ;  /* 0x000000080708c825 */ /* 0x001fe200078e0008 */
[----:B------:R-:W-:Y:S02]  /*17e0*/  CS2R R6, SRZ ;  /* 0x0000000000067805 */ /* 0x000fe4000001ff00 */
[----:B------:R-:W-:-:S04]  /*17f0*/  ISETP.GE.AND P3, PT, R5, R2, PT ;  /* 0x000000020500720c */ /* 0x000fc80003f66270 */
[----:B------:R-:W5:Y:S09]  /*1800*/  @!P4 LDG.E.64 R6, desc[UR8][R8.64] ;  /* 0x000000080806c981 */ /* 0x000f72000c1e1b00 */
[----:B------:R-:W-:Y:S01]  /*1810*/  @!P3 IMAD.IADD R19, R0, 0x1, R5 ;  /* 0x000000010013b824 */ /* 0x000fe200078e0205 */
[----:B------:R-:W-:Y:S01]  /*1820*/  CS2R R20, SRZ ;  /* 0x0000000000147805 */ /* 0x000fe2000001ff00 */
[----:B------:R-:W-:Y:S01]  /*1830*/  @!P3 VIADD R5, R5, 0x80 ;  /* 0x000000800505b836 */ /* 0x000fe20000000000 */
[----:B------:R-:W0:Y:S04]  /*1840*/  @!P3 LDC.64 R12, c[0x0][0x230] ;  /* 0x00008c00ff0cbb82 */ /* 0x000e280000000a00 */
[----:B------:R-:W-:-:S13]  /*1850*/  ISETP.GE.AND P1, PT, R5, R2, PT ;  /* 0x000000020500720c */ /* 0x000fda0003f26270 */
[----:B------:R-:W-:Y:S01]  /*1860*/  @!P1 IMAD.IADD R25, R0, 0x1, R5 ;  /* 0x0000000100199824 */ /* 0x000fe200078e0205 */
[----:B------:R-:W-:Y:S01]  /*1870*/  CS2R R22, SRZ ;  /* 0x0000000000167805 */ /* 0x000fe2000001ff00 */
[----:B------:R-:W-:Y:S01]  /*1880*/  @!P1 VIADD R5, R5, 0x80 ;  /* 0x0000008005059836 */ /* 0x000fe20000000000 */
[----:B------:R-:W2:Y:S04]  /*1890*/  @!P1 LDC.64 R14, c[0x0][0x230] ;  /* 0x00008c00ff0e9b82 */ /* 0x000ea80000000a00 */
[----:B------:R-:W-:Y:S01]  /*18a0*/  ISETP.GE.AND P0, PT, R5, R2, PT ;  /* 0x000000020500720c */ /* 0x000fe20003f06270 */
[----:B-1----:R-:W-:-:S05]  /*18b0*/  @!P5 IMAD.WIDE.U32 R10, R17, 0x8, R10 ;  /* 0x00000008110ad825 */ /* 0x002fca00078e000a */
[----:B------:R1:W5:Y:S07]  /*18c0*/  @!P5 LDG.E.64 R20, desc[UR8][R10.64] ;  /* 0x000000080a14d981 */ /* 0x00036e000c1e1b00 */
[----:B------:R-:W3:Y:S01]  /*18d0*/  @!P0 LDC.64 R16, c[0x0][0x230] ;  /* 0x00008c00ff108b82 */ /* 0x000ee20000000a00 */
[----:B------:R-:W-:Y:S02]  /*18e0*/  @!P0 IMAD.IADD R27, R0, 0x1, R5 ;  /* 0x00000001001b8824 */ /* 0x000fe400078e0205 */
[----:B------:R-:W-:-:S05]  /*18f0*/  @!P0 VIADD R5, R5, 0x80 ;  /* 0x0000008005058836 */ /* 0x000fca0000000000 */
[----:B------:R-:W-:-:S13]  /*1900*/  ISETP.GE.AND P4, PT, R5, R2, PT ;  /* 0x000000020500720c */ /* 0x000fda0003f86270 */
[----:B-1----:R-:W1:Y:S01]  /*1910*/  @!P4 LDC.64 R10, c[0x0][0x230] ;  /* 0x00008c00ff0acb82 */ /* 0x002e620000000a00 */
[----:B---3--:R-:W-:Y:S01]  /*1920*/  @!P0 IMAD.WIDE.U32 R8, R27, 0x8, R16 ;  /* 0x000000081b088825 */ /* 0x008fe200078e0010 */
[----:B------:R-:W-:-:S03]  /*1930*/  CS2R R26, SRZ ;  /* 0x00000000001a7805 */ /* 0x000fc6000001ff00 */
[----:B------:R-:W-:Y:S02]  /*1940*/  @!P4 IMAD.IADD R17, R0, 0x1, R5 ;  /* 0x000000010011c824 */ /* 0x000fe400078e0205 */
[----:B------:R-:W-:Y:S01]  /*1950*/  @!P4 VIADD R5, R5, 0x80 ;  /* 0x000000800505c836 */ /* 0x000fe20000000000 */
[----:B------:R3:W5:Y:S04]  /*1960*/  @!P0 LDG.E.64 R26, desc[UR8][R8.64] ;  /* 0x00000008081a8981 */ /* 0x000768000c1e1b00 */
[----:B------:R-:W-:Y:S01]  /*1970*/  ISETP.GE.AND P0, PT, R5, R2, PT ;  /* 0x000000020500720c */ /* 0x000fe20003f06270 */
[----:B0-----:R-:W-:-:S05]  /*1980*/  @!P3 IMAD.WIDE.U32 R12, R19, 0x8, R12 ;  /* 0x00000008130cb825 */ /* 0x001fca00078e000c */
[----:B------:R1:W5:Y:S01]  /*1990*/  @!P3 LDG.E.64 R22, desc[UR8][R12.64] ;  /* 0x000000080c16b981 */ /* 0x000362000c1e1b00 */
[----:B---3--:R-:W0:Y:S01]  /*19a0*/  @!P2 LDC.64 R8, c[0x0][0x230] ;  /* 0x00008c00ff08ab82 */ /* 0x008e220000000a00 */
[----:B-1----:R-:W-:-:S07]  /*19b0*/  @!P4 IMAD.WIDE.U32 R12, R17, 0x8, R10 ;  /* 0x00000008110cc825 */ /* 0x002fce00078e000a */
[----:B------:R-:W1:Y:S01]  /*19c0*/  @!P0 LDC.64 R10, c[0x0][0x230] ;  /* 0x00008c00ff0a8b82 */ /* 0x000e620000000a00 */
[----:B------:R-:W-:Y:S01]  /*19d0*/  @!P0 IMAD.IADD R5, R0, 0x1, R5 ;  /* 0x0000000100058824 */ /* 0x000fe200078e0205 */
[----:B------:R-:W-:Y:S01]  /*19e0*/  CS2R R28, SRZ ;  /* 0x00000000001c7805 */ /* 0x000fe2000001ff00 */
[----:B--2---:R-:W-:Y:S01]  /*19f0*/  @!P1 IMAD.WIDE.U32 R14, R25, 0x8, R14 ;  /* 0x00000008190e9825 */ /* 0x004fe200078e000e */
[----:B------:R-:W-:Y:S02]  /*1a00*/  CS2R R24, SRZ ;  /* 0x0000000000187805 */ /* 0x000fe4000001ff00 */
[----:B------:R-:W-:Y:S02]  /*1a10*/  CS2R R16, SRZ ;  /* 0x0000000000107805 */ /* 0x000fe4000001ff00 */
[----:B------:R2:W5:Y:S04]  /*1a20*/  @!P4 LDG.E.64 R28, desc[UR8][R12.64] ;  /* 0x000000080c1cc981 */ /* 0x000568000c1e1b00 */
[----:B------:R2:W5:Y:S01]  /*1a30*/  @!P1 LDG.E.64 R24, desc[UR8][R14.64] ;  /* 0x000000080e189981 */ /* 0x000562000c1e1b00 */
[----:B-1----:R-:W-:-:S04]  /*1a40*/  @!P0 IMAD.WIDE.U32 R10, R5, 0x8, R10 ;  /* 0x00000008050a8825 */ /* 0x002fc800078e000a */
[----:B------:R-:W-:Y:S01]  /*1a50*/  @!P2 IMAD.IADD R5, R0, 0x1, R3 ;  /* 0x000000010005a824 */ /* 0x000fe200078e0203 */
[----:B------:R2:W5:Y:S03]  /*1a60*/  @!P0 LDG.E.64 R16, desc[UR8][R10.64] ;  /* 0x000000080a108981 */ /* 0x000566000c1e1b00 */
[----:B0-----:R-:W-:Y:S01]  /*1a70*/  @!P2 IMAD.WIDE.U32 R8, R5, 0x8, R8 ;  /* 0x000000080508a825 */ /* 0x001fe200078e0008 */
[----:B------:R-:W-:-:S06]  /*1a80*/  CS2R R4, SRZ ;  /* 0x0000000000047805 */ /* 0x000fcc000001ff00 */
[----:B------:R2:W5:Y:S01]  /*1a90*/  @!P2 LDG.E.64 R4, desc[UR8][R8.64] ;  /* 0x000000080804a981 */ /* 0x000562000c1e1b00 */
[----:B------:R-:W-:Y:S04]  /*1aa0*/  BSSY B0, `(.L_x_5197) ;  /* 0x000002f000007945 */ /* 0x000fe80003800000 */
[----:B------:R-:W-:Y:S05]  /*1ab0*/  @P2 BRA `(.L_x_5198) ;  /* 0x0000000000b42947 */ /* 0x000fea0003800000 */
[----:B------:R-:W-:Y:S01]  /*1ac0*/  ULDC.64 UR4, c[0x0][0x220] ;  /* 0x0000880000047ab9 */ /* 0x000fe20000000a00 */
[----:B--2--5:R-:W-:Y:S01]  /*1ad0*/  DADD R8, -RZ, |R4| ;  /* 0x00000000ff087229 */ /* 0x024fe20000000504 */
[----:B------:R-:W-:Y:S01]  /*1ae0*/  IMAD.MOV.U32 R12, RZ, RZ, RZ ;  /* 0x000000ffff0c7224 */ /* 0x000fe200078e00ff */
[----:B------:R-:W-:Y:S01]  /*1af0*/  DADD R10, -RZ, |UR4| ;  /* 0x40000004ff0a7e29 */ /* 0x000fe20008000100 */
[----:B------:R-:W-:Y:S01]  /*1b00*/  UMOV UR4, 0xffffffff ;  /* 0xffffffff00047882 */ /* 0x000fe20000000000 */
[----:B------:R-:W-:Y:S01]  /*1b10*/  UMOV UR5, 0x7fefffff ;  /* 0x7fefffff00057882 */ /* 0x000fe20000000000 */
[----:B------:R-:W-:Y:S01]  /*1b20*/  IMAD.MOV.U32 R18, RZ, RZ, 0x0 ;  /* 0x00000000ff127424 */ /* 0x000fe200078e00ff */
[----:B------:R-:W-:Y:S01]  /*1b30*/  UMOV UR6, UR5 ;  /* 0x0000000500067c82 */ /* 0x000fe20008000000 */
[----:B------:R-:W-:-:S05]  /*1b40*/  IMAD.MOV.U32 R19, RZ, RZ, 0x3fd80000 ;  /* 0x3fd80000ff137424 */ /* 0x000fca00078e00ff */
[CC--:B------:R-:W-:Y:S02]  /*1b50*/  ISETP.LT.U32.AND P0, PT, R8.reuse, R10.reuse, PT ;  /* 0x0000000a0800720c */ /* 0x0c0fe40003f01070 */
[----:B------:R-:W-:Y:S02]  /*1b60*/  ISETP.GT.U32.AND P1, PT, R8, R10, PT ;  /* 0x0000000a0800720c */ /* 0x000fe40003f24070 */
[CC--:B------:R-:W-:Y:S02]  /*1b70*/  ISETP.LT.U32.AND.EX P0, PT, R9.reuse, R11.reuse, PT, P0 ;  /* 0x0000000b0900720c */ /* 0x0c0fe40003f01100 */
[CC--:B------:R-:W-:Y:S02]  /*1b80*/  ISETP.GT.U32.AND.EX P1, PT, R9.reuse, R11.reuse, PT, P1 ;  /* 0x0000000b0900720c */ /* 0x0c0fe40003f24110 */
[CC--:B------:R-:W-:Y:S02]  /*1b90*/  SEL R5, R9.reuse, R11.reuse, P0 ;  /* 0x0000000b09057207 */ /* 0x0c0fe40000000000 */
[----:B------:R-:W-:-:S02]  /*1ba0*/  SEL R9, R9, R11, P1 ;  /* 0x0000000b09097207 */ /* 0x000fc40000800000 */
[CC--:B------:R-:W-:Y:S02]  /*1bb0*/  SEL R4, R8.reuse, R10.reuse, P0 ;  /* 0x0000000a08047207 */ /* 0x0c0fe40000000000 */
[----:B------:R-:W-:Y:S02]  /*1bc0*/  LOP3.LUT R14, R9, 0xffc00000, RZ, 0xc0, !PT ;  /* 0xffc00000090e7812 */ /* 0x000fe400078ec0ff */
[----:B------:R-:W-:Y:S02]  /*1bd0*/  SEL R8, R8, R10, P1 ;  /* 0x0000000a08087207 */ /* 0x000fe40000800000 */
[C---:B------:R-:W-:Y:S01]  /*1be0*/  IADD3 R13, -R14.reuse, 0x7fd00000, RZ ;  /* 0x7fd000000e0d7810 */ /* 0x040fe20007ffe1ff */
[----:B------:R-:W-:Y:S01]  /*1bf0*/  DSETP.NEU.AND P0, PT, R4, RZ, PT ;  /* 0x000000ff0400722a */ /* 0x000fe20003f0d000 */
[----:B------:R-:W-:Y:S01]  /*1c00*/  LOP3.LUT R15, R14, 0x100000, RZ, 0xfc, !PT ;  /* 0x001000000e0f7812 */ /* 0x000fe200078efcff */
[----:B------:R-:W-:-:S03]  /*1c10*/  IMAD.MOV.U32 R14, RZ, RZ, RZ ;  /* 0x000000ffff0e7224 */ /* 0x000fc600078e00ff */
[C---:B------:R-:W-:Y:S02]  /*1c20*/  DMUL R10, R12.reuse, R8 ;  /* 0x000000080c0a7228 */ /* 0x040fe40000000000 */
[----:B------:R-:W-:-:S08]  /*1c30*/  DMUL R12, R12, R4 ;  /* 0x000000040c0c7228 */ /* 0x000fd00000000000 */
[----:B------:R-:W-:-:S08]  /*1c40*/  DMUL R12, R12, R12 ;  /* 0x0000000c0c0c7228 */ /* 0x000fd00000000000 */
[----:B------:R-:W-:-:S08]  /*1c50*/  DFMA R10, R10, R10, R12 ;  /* 0x0000000a0a0a722b */ /* 0x000fd0000000000c */
[----:B------:R-:W-:Y:S02]  /*1c60*/  DSETP.MIN.AND P1, P3, R10, UR4, PT ;  /* 0x000000040a007e2a */ /* 0x000fe4000bb20000 */
[----:B------:R-:W-:-:S05]  /*1c70*/  IMAD.MOV.U32 R12, RZ, RZ, R11 ;  /* 0x000000ffff0c7224 */ /* 0x000fca00078e000b */
[----:B------:R-:W-:Y:S01]  /*1c80*/  FSEL R33, R12, UR6, P1 ;  /* 0x000000060c217c08 */ /* 0x000fe20008800000 */
[----:B------:R-:W-:-:S06]  /*1c90*/  IMAD.U32 R12, RZ, RZ, UR6 ;  /* 0x00000006ff0c7e24 */ /* 0x000fcc000f8e00ff */
[----:B------:R-:W-:Y:S01]  /*1ca0*/  @P3 LOP3.LUT R33, R12, 0x80000, RZ, 0xfc, !PT ;  /* 0x000800000c213812 */ /* 0x000fe200078efcff */
[----:B------:R-:W-:-:S03]  /*1cb0*/  IMAD.MOV.U32 R12, RZ, RZ, R10 ;  /* 0x000000ffff0c7224 */ /* 0x000fc600078e000a */
[----:B------:R-:W0:Y:S02]  /*1cc0*/  MUFU.RSQ64H R13, R33 ;  /* 0x00000021000d7308 */ /* 0x000e240000001c00 */
[----:B------:R-:W-:Y:S01]  /*1cd0*/  SEL R32, R12, UR4, P1 ;  /* 0x000000040c207c07 */ /* 0x000fe20008800000 */
[----:B------:R-:W-:Y:S01]  /*1ce0*/  IMAD.MOV.U32 R12, RZ, RZ, RZ ;  /* 0x000000ffff0c7224 */ /* 0x000fe200078e00ff */
[----:B------:R-:W-:-:S05]  /*1cf0*/  ISETP.GE.U32.AND P1, PT, R5, 0x7ff00000, PT ;  /* 0x7ff000000500780c */ /* 0x000fca0003f26070 */
        /* <DEDUP_REMOVED lines=9> */
.L_x_5198:
[----:B------:R-:W-:Y:S05]  /*1d90*/  BSYNC B0 ;  /* 0x0000000000007941 */ /* 0x000fea0003800000 */
.L_x_5197:
[----:B--2---:R-:W-:Y:S01]  /*1da0*/  VIADD R9, R3, 0x80 ;  /* 0x0000008003097836 */ /* 0x004fe20000000000 */
[----:B------:R-:W-:Y:S04]  /*1db0*/  BSSY B0, `(.L_x_5199) ;  /* 0x0000030000007945 */ /* 0x000fe80003800000 */
[----:B------:R-:W-:-:S13]  /*1dc0*/  ISETP.GE.AND P0, PT, R9, R2, PT ;  /* 0x000000020900720c */ /* 0x000fda0003f06270 */
[----:B------:R-:W-:Y:S05]  /*1dd0*/  @P0 BRA `(.L_x_5200) ;  /* 0x0000000000b40947 */ /* 0x000fea0003800000 */
[----:B------:R-:W-:Y:S01]  /*1de0*/  ULDC.64 UR4, c[0x0][0x220] ;  /* 0x0000880000047ab9 */ /* 0x000fe20000000a00 */
[----:B-----5:R-:W-:Y:S01]  /*1df0*/  DADD R10, -RZ, |R6| ;  /* 0x00000000ff0a7229 */ /* 0x020fe20000000506 */
        /* <DEDUP_REMOVED lines=43> */
.L_x_5200:
[----:B------:R-:W-:Y:S05]  /*20b0*/  BSYNC B0 ;  /* 0x0000000000007941 */ /* 0x000fea0003800000 */
.L_x_5199:
[----:B------:R-:W-:Y:S01]  /*20c0*/  VIADD R9, R3, 0x100 ;  /* 0x0000010003097836 */ /* 0x000fe20000000000 */
[----:B------:R-:W-:Y:S04]  /*20d0*/  BSSY B0, `(.L_x_5201) ;  /* 0x0000030000007945 */ /* 0x000fe80003800000 */
[----:B------:R-:W-:-:S13]  /*20e0*/  ISETP.GE.AND P0, PT, R9, R2, PT ;  /* 0x000000020900720c */ /* 0x000fda0003f06270 */
[----:B------:R-:W-:Y:S05]  /*20f0*/  @P0 BRA `(.L_x_5202) ;  /* 0x0000000000b40947 */ /* 0x000fea0003800000 */
[----:B------:R-:W-:Y:S01]  /*2100*/  ULDC.64 UR4, c[0x0][0x220] ;  /* 0x0000880000047ab9 */ /* 0x000fe20000000a00 */
[----:B-----5:R-:W-:Y:S01]  /*2110*/  DADD R20, -RZ, |R20| ;  /* 0x00000000ff147229 */ /* 0x020fe20000000514 */
        /* <DEDUP_REMOVED lines=43> */
.L_x_5202:
[----:B------:R-:W-:Y:S05]  /*23d0*/  BSYNC B0 ;  /* 0x0000000000007941 */ /* 0x000fea0003800000 */
.L_x_5201:
        /* <DEDUP_REMOVED lines=34> */
[----:B------:R-:W-:Y:S01]  /*2600*/  IMAD.MOV.U32 R14, RZ, RZ, 0x0 ;  /* 0x00000000ff0e7424 */ /* 0x000fe200078e00ff */
[----:B------:R-:W-:Y:S01]  /*2610*/  @P1 LOP3.LUT R33, R15, 0x80000, RZ, 0xfc, !PT ;  /* 0x000800000f211812 */ /* 0x000fe200078efcff */
[----:B------:R-:W-:Y:S01]  /*2620*/  IMAD.MOV.U32 R15, RZ, RZ, 0x3fd80000 ;  /* 0x3fd80000ff0f7424 */ /* 0x000fe200078e00ff */
[----:B------:R-:W-:Y:S01]  /*2630*/  ISETP.GE.U32.AND P1, PT, R11, 0x7ff00000, PT ;  /* 0x7ff000000b00780c */ /* 0x000fe20003f26070 */
[----:B------:R-:W-:Y:S01]  /*2640*/  DSETP.NEU.AND P0, PT, R10, RZ, PT ;  /* 0x000000ff0a00722a */ /* 0x000fe20003f0d000 */
        /* <DEDUP_REMOVED lines=10> */
.L_x_5204:
[----:B------:R-:W-:Y:S05]  /*26f0*/  BSYNC B0 ;  /* 0x0000000000007941 */ /* 0x000fea0003800000 */
.L_x_5203:
        /* <DEDUP_REMOVED lines=49> */
.L_x_5206:
[----:B------:R-:W-:Y:S05]  /*2a10*/  BSYNC B0 ;  /* 0x0000000000007941 */ /* 0x000fea0003800000 */
.L_x_5205:
        /* <DEDUP_REMOVED lines=49> */
.L_x_5208:
[----:B------:R-:W-:Y:S05]  /*2d30*/  BSYNC B0 ;  /* 0x0000000000007941 */ /* 0x000fea0003800000 */
.L_x_5207:
        /* <DEDUP_REMOVED lines=49> */
.L_x_5210:
[----:B------:R-:W-:Y:S05]  /*3050*/  BSYNC B0 ;  /* 0x0000000000007941 */ /* 0x000fea0003800000 */
.L_x_5209:
[----:B------:R-:W0:Y:S01]  /*3060*/  @!P2 LDC.64 R14, c[0x0][0x228] ;  /* 0x00008a00ff0eab82 */ /* 0x000e220000000a00 */
[----:B------:R-:W-:Y:S01]  /*3070*/  VIADD R19, R3, 0x380 ;  /* 0x0000038003137836 */ /* 0x000fe20000000000 */
[----:B------:R-:W-:Y:S04]  /*3080*/  BSSY B0, `(.L_x_5211) ;  /* 0x0000032000007945 */ /* 0x000fe80003800000 */
[----:B------:R-:W-:Y:S01]  /*3090*/  ISETP.GE.AND P0, PT, R19, R2, PT ;  /* 0x000000021300720c */ /* 0x000fe20003f06270 */
[----:B------:R-:W-:-:S04]  /*30a0*/  @!P2 IMAD.IADD R19, R0, 0x1, R3 ;  /* 0x000000010013a824 */ /* 0x000fc800078e0203 */
[----:B0-----:R-:W-:-:S08]  /*30b0*/  @!P2 IMAD.WIDE.U32 R14, R19, 0x8, R14 ;  /* 0x00000008130ea825 */ /* 0x001fd000078e000e */
        /* <DEDUP_REMOVED lines=46> */
.L_x_5212:
[----:B------:R-:W-:Y:S05]  /*33a0*/  BSYNC B0 ;  /* 0x0000000000007941 */ /* 0x000fea0003800000 */
.L_x_5211:
[----:B-----5:R0:W-:Y:S01]  /*33b0*/  @!P2 STG.E.64 desc[UR8][R14.64], R4 ;  /* 0x000000040e00a986 */ /* 0x0201e2000c101b08 */
[----:B------:R-:W-:Y:S01]  /*33c0*/  @!P2 VIADD R3, R3, 0x80 ;  /* 0x000000800303a836 */ /* 0x000fe20000000000 */
        /* <DEDUP_REMOVED lines=9> */
[----:B------:R0:W-:Y:S07]  /*3460*/  STG.E.64 desc[UR8][R4.64], R6 ;  /* 0x0000000604007986 */ /* 0x0001ee000c101b08 */
[----:B------:R-:W-:Y:S05]  /*3470*/  @P0 BRA `(.L_x_5216) ;  /* 0x0000000000300947 */ /* 0x000fea0003800000 */
[----:B0-----:R-:W0:Y:S01]  /*3480*/  LDC.64 R4, c[0x0][0x228] ;  /* 0x00008a00ff047b82 */ /* 0x001e220000000a00 */
[----:B------:R-:W-:Y:S02]  /*3490*/  IMAD.IADD R7, R0, 0x1, R3 ;  /* 0x0000000100077824 */ /* 0x000fe400078e0203 */
[----:B------:R-:W-:Y:S02]  /*34a0*/  VIADD R3, R3, 0x80 ;  /* 0x0000008003037836 */ /* 0x000fe40000000000 */
[----:B0-----:R-:W-:-:S05]  /*34b0*/  IMAD.WIDE.U32 R4, R7, 0x8, R4 ;  /* 0x0000000807047825 */ /* 0x001fca00078e0004 */
[----:B------:R0:W-:Y:S02]  /*34c0*/  STG.E.64 desc[UR8][R4.64], R8 ;  /* 0x0000000804007986 */ /* 0x0001e4000c101b08 */
.L_x_5215:
[----:B------:R-:W-:-:S13]  /*34d0*/  ISETP.GE.AND P0, PT, R3, R2, PT ;  /* 0x000000020300720c */ /* 0x000fda0003f06270 */
[----:B------:R-:W-:Y:S05]  /*34e0*/  @P0 BRA `(.L_x_5217) ;  /* 0x0000000000300947 */ /* 0x000fea0003800000 */
[----:B0-----:R-:W0:Y:S01]  /*34f0*/  LDC.64 R4, c[0x0][0x228] ;  /* 0x00008a00ff047b82 */ /* 0x001e220000000a00 */
[----:B------:R-:W-:Y:S02]  /*3500*/  IMAD.IADD R7, R0, 0x1, R3 ;  /* 0x0000000100077824 */ /* 0x000fe400078e0203 */
[----:B------:R-:W-:Y:S02]  /*3510*/  VIADD R3, R3, 0x80 ;  /* 0x0000008003037836 */ /* 0x000fe40000000000 */
[----:B0-----:R-:W-:-:S05]  /*3520*/  IMAD.WIDE.U32 R4, R7, 0x8, R4 ;  /* 0x0000000807047825 */ /* 0x001fca00078e0004 */
[----:B------:R1:W-:Y:S02]  /*3530*/  STG.E.64 desc[UR8][R4.64], R10 ;  /* 0x0000000a04007986 */ /* 0x0003e4000c101b08 */
.L_x_5216:
[----:B------:R-:W-:-:S13]  /*3540*/  ISETP.GE.AND P0, PT, R3, R2, PT ;  /* 0x000000020300720c */ /* 0x000fda0003f06270 */
[----:B------:R-:W-:Y:S05]  /*3550*/  @P0 BRA `(.L_x_5218) ;  /* 0x0000000000340947 */ /* 0x000fea0003800000 */
[----:B01----:R-:W0:Y:S01]  /*3560*/  LDC.64 R4, c[0x0][0x228] ;  /* 0x00008a00ff047b82 */ /* 0x003e220000000a00 */
[----:B------:R-:W-:Y:S02]  /*3570*/  IMAD.IADD R7, R0, 0x1, R3 ;  /* 0x0000000100077824 */ /* 0x000fe400078e0203 */
[----:B------:R-:W-:Y:S02]  /*3580*/  VIADD R3, R3, 0x80 ;  /* 0x0000008003037836 */ /* 0x000fe40000000000 */
[----:B0-----:R-:W-:-:S05]  /*3590*/  IMAD.WIDE.U32 R4, R7, 0x8, R4 ;  /* 0x0000000807047825 */ /* 0x001fca00078e0004 */
[----:B------:R1:W-:Y:S02]  /*35a0*/  STG.E.64 desc[UR8][R4.64], R12 ;  /* 0x0000000c04007986 */ /* 0x0003e4000c101b08 */
.L_x_5217:
[----:B------:R-:W-:-:S13]  /*35b0*/  ISETP.GE.AND P0, PT, R3, R2, PT ;  /* 0x000000020300720c */ /* 0x000fda0003f06270 */
[----:B------:R-:W-:Y:S05]  /*35c0*/  @P0 BREAK B1 ;  /* 0x0000000000010942 */ /* 0x000fea0003800000 */
[----:B------:R-:W-:Y:S05]  /*35d0*/  @P0 BRA `(.L_x_5219) ;  /* 0x0000000000300947 */ /* 0x000fea0003800000 */
[----:B01----:R-:W0:Y:S01]  /*35e0*/  LDC.64 R4, c[0x0][0x228] ;  /* 0x00008a00ff047b82 */ /* 0x003e220000000a00 */
[----:B------:R-:W-:Y:S02]  /*35f0*/  IMAD.IADD R7, R0, 0x1, R3 ;  /* 0x0000000100077824 */ /* 0x000fe400078e0203 */
[----:B------:R-:W-:Y:S02]  /*3600*/  VIADD R3, R3, 0x80 ;  /* 0x0000008003037836 */ /* 0x000fe40000000000 */
[----:B0-----:R-:W-:-:S05]  /*3610*/  IMAD.WIDE.U32 R4, R7, 0x8, R4 ;  /* 0x0000000807047825 */ /* 0x001fca00078e0004 */
[----:B------:R2:W-:Y:S02]  /*3620*/  STG.E.64 desc[UR8][R4.64], R26 ;  /* 0x0000001a04007986 */ /* 0x0005e4000c101b08 */
.L_x_5218:
[----:B------:R-:W-:Y:S05]  /*3630*/  BSYNC B1 ;  /* 0x0000000000017941 */ /* 0x000fea0003800000 */
.L_x_5214:
[----:B------:R-:W-:-:S13]  /*3640*/  ISETP.GE.AND P0, PT, R3, R2, PT ;  /* 0x000000020300720c */ /* 0x000fda0003f06270 */
[----:B012---:R-:W0:Y:S01]  /*3650*/  @!P0 LDC.64 R4, c[0x0][0x228] ;  /* 0x00008a00ff048b82 */ /* 0x007e220000000a00 */
[----:B------:R-:W-:Y:S02]  /*3660*/  @!P0 IMAD.IADD R7, R0, 0x1, R3 ;  /* 0x0000000100078824 */ /* 0x000fe400078e0203 */
[----:B------:R-:W-:Y:S02]  /*3670*/  @!P0 VIADD R3, R3, 0x80 ;  /* 0x0000008003038836 */ /* 0x000fe40000000000 */
[----:B0-----:R-:W-:-:S05]  /*3680*/  @!P0 IMAD.WIDE.U32 R4, R7, 0x8, R4 ;  /* 0x0000000807048825 */ /* 0x001fca00078e0004 */
[----:B------:R2:W-:Y:S02]  /*3690*/  @!P0 STG.E.64 desc[UR8][R4.64], R28 ;  /* 0x0000001c04008986 */ /* 0x0005e4000c101b08 */
.L_x_5219:
[----:B------:R-:W-:Y:S05]  /*36a0*/  BSYNC B0 ;  /* 0x0000000000007941 */ /* 0x000fea0003800000 */
.L_x_5213:
[----:B------:R-:W-:Y:S05]  /*36b0*/  WARPSYNC.ALL ;  /* 0x0000000000007948 */ /* 0x000fea0003800000 */
[----:B------:R-:W-:-:S13]  /*36c0*/  ISETP.GE.AND P0, PT, R3, R2, PT ;  /* 0x000000020300720c */ /* 0x000fda0003f06270 */
[----:B------:R-:W-:Y:S05]  /*36d0*/  @P0 EXIT ;  /* 0x000000000000094d */ /* 0x000fea0003800000 */
[----:B012---:R-:W0:Y:S01]  /*36e0*/  LDC.64 R4, c[0x0][0x228] ;  /* 0x00008a00ff047b82 */ /* 0x007e220000000a00 */
[----:B------:R-:W-:-:S04]  /*36f0*/  IMAD.IADD R3, R0, 0x1, R3 ;  /* 0x0000000100037824 */ /* 0x000fc800078e0203 */
[----:B0-----:R-:W-:-:S05]  /*3700*/  IMAD.WIDE.U32 R2, R3, 0x8, R4 ;  /* 0x0000000803027825 */ /* 0x001fca00078e0004 */
[----:B------:R-:W-:Y:S01]  /*3710*/  STG.E.64 desc[UR8][R2.64], R30 ;  /* 0x0000001e02007986 */ /* 0x000fe2000c101b08 */
[----:B------:R-:W-:Y:S05]  /*3720*/  EXIT ;  /* 0x000000000000794d */ /* 0x000fea0003800000 */
.L_x_5220:
        /* <DEDUP_REMOVED lines=13> */
.L_x_19806:


//--------------------- .text._ZN2at6native29vectorized_elementwise_kernelILi4ENS0_13AUnaryFunctorIdddZZZNS0_17hypot_kernel_cudaERNS_18TensorIteratorBaseEENKUlvE_clEvENKUlvE_clEvEUlddE_EESt5arrayIPcLm2EEEEviT0_T1_ --------------------------
	.section	.text._ZN2at6native29vectorized_elementwise_kernelILi4ENS0_13AUnaryFunctorIdddZZZNS0_17hypot_kernel_cudaERNS_18TensorIteratorBaseEENKUlvE_clEvENKUlvE_clEvEUlddE_EESt5arrayIPcLm2EEEEviT0_T1_,"ax",@progbits
	.align	128
        .global         _ZN2at6native29vectorized_elementwise_kernelILi4ENS0_13AUnaryFunctorIdddZZZNS0_17hypot_kernel_cudaERNS_18TensorIteratorBaseEENKUlvE_clEvENKUlvE_clEvEUlddE_EESt5arrayIPcLm2EEEEviT0_T1_
        .type           _ZN2at6native29vectorized_elementwise_kernelILi4ENS0_13AUnaryFunctorIdddZZZNS0_17hypot_kernel_cudaERNS_18TensorIteratorBaseEENKUlvE_clEvENKUlvE_clEvEUlddE_EESt5arrayIPcLm2EEEEviT0_T1_,@function
        .size           _ZN2at6native29vectorized_elementwise_kernelILi4ENS0_13AUnaryFunctorIdddZZZNS0_17hypot_kernel_cudaERNS_18TensorIteratorBaseEENKUlvE_clEvENKUlvE_clEvEUlddE_EESt5arrayIPcLm2EEEEviT0_T1_,(.L_x_19807 - _ZN2at6native29vectorized_elementwise_kernelILi4ENS0_13AUnaryFunctorIdddZZZNS0_17hypot_kernel_cudaERNS_18TensorIteratorBaseEENKUlvE_clEvENKUlvE_clEvEUlddE_EESt5arrayIPcLm2EEEEviT0_T1_)
        .other          _ZN2at6native29vectorized_elementwise_kernelILi4ENS0_13AUnaryFunctorIdddZZZNS0_17hypot_kernel_cudaERNS_18TensorIteratorBaseEENKUlvE_clEvENKUlvE_clEvEUlddE_EESt5arrayIPcLm2EEEEviT0_T1_,@"STO_CUDA_ENTRY STV_DEFAULT"
_ZN2at6native29vectorized_elementwise_kernelILi4ENS0_13AUnaryFunctorIdddZZZNS0_17hypot_kernel_cudaERNS_18TensorIteratorBaseEENKUlvE_clEvENKUlvE_clEvEUlddE_EESt5arrayIPcLm2EEEEviT0_T1_:
.text._ZN2at6native29vectorized_elementwise_kernelILi4ENS0_13AUnaryFunctorIdddZZZNS0_17hypot_kernel_cudaERNS_18TensorIteratorBaseEENKUlvE_clEvENKUlvE_clEvEUlddE_EESt5arrayIPcLm2EEEEviT0_T1_:
        /* <DEDUP_REMOVED lines=369> */
.L_x_5221:
        /* <DEDUP_REMOVED lines=104> */
.L_x_5223:
[----:B------:R-:W-:Y:S05]  /*1d90*/  BSYNC B0 ;  /* 0x0000000000007941 */ /* 0x000fea0003800000 */
.L_x_5222:
        /* <DEDUP_REMOVED lines=49> */
.L_x_5225:
[----:B------:R-:W-:Y:S05]  /*20b0*/  BSYNC B0 ;  /* 0x0000000000007941 */ /* 0x000fea0003800000 */
.L_x_5224:
        /* <DEDUP_REMOVED lines=49> */
.L_x_5227:
[----:B------:R-:W-:Y:S05]  /*23d0*/  BSYNC B0 ;  /* 0x0000000000007941 */ /* 0x000fea0003800000 */
.L_x_5226:
        /* <DEDUP_REMOVED lines=49> */
.L_x_5229:
[----:B------:R-:W-:Y:S05]  /*26f0*/  BSYNC B0 ;  /* 0x0000000000007941 */ /* 0x000fea0003800000 */
.L_x_5228:
        /* <DEDUP_REMOVED lines=49> */
.L_x_5231:
[----:B------:R-:W-:Y:S05]  /*2a10*/  BSYNC B0 ;  /* 0x0000000000007941 */ /* 0x000fea0003800000 */
.L_x_5230:
        /* <DEDUP_REMOVED lines=49> */
.L_x_5233:
[----:B------:R-:W-:Y:S05]  /*2d30*/  BSYNC B0 ;  /* 0x0000000000007941 */ /* 0x000fea0003800000 */
.L_x_5232:
        /* <DEDUP_REMOVED lines=49> */
.L_x_5235:
[----:B------:R-:W-:Y:S05]  /*3050*/  BSYNC B0 ;  /* 0x0000000000007941 */ /* 0x000fea0003800000 */
.L_x_5234:
        /* <DEDUP_REMOVED lines=52> */
.L_x_5237:
[----:B------:R-:W-:Y:S05]  /*33a0*/  BSYNC B0 ;  /* 0x0000000000007941 */ /* 0x000fea0003800000 */
.L_x_5236:
        /* <DEDUP_REMOVED lines=18> */
.L_x_5240:
[----:B------:R-:W-:-:S13]  /*34d0*/  ISETP.GE.AND P0, PT, R3, R2, PT ;  /* 0x000000020300720c */ /* 0x000fda0003f06270 */
[----:B------:R-:W-:Y:S05]  /*34e0*/  @P0 BRA `(.L_x_5242) ;  /* 0x0000000000300947 */ /* 0x000fea0003800000 */
[----:B0-----:R-:W0:Y:S01]  /*34f0*/  LDC.64 R4, c[0x0][0x228] ;  /* 0x00008a00ff047b82 */ /* 0x001e220000000a00 */
[----:B------:R-:W-:Y:S02]  /*3500*/  IMAD.IADD R7, R0, 0x1, R3 ;  /* 0x0000000100077824 */ /* 0x000fe400078e0203 */
[----:B------:R-:W-:Y:S02]  /*3510*/  VIADD R3, R3, 0x80 ;  /* 0x0000008003037836 */ /* 0x000fe40000000000 */
[----:B0-----:R-:W-:-:S05]  /*3520*/  IMAD.WIDE.U32 R4, R7, 0x8, R4 ;  /* 0x0000000807047825 */ /* 0x001fca00078e0004 */
[----:B------:R1:W-:Y:S02]  /*3530*/  STG.E.64 desc[UR8][R4.64], R10 ;  /* 0x0000000a04007986 */ /* 0x0003e4000c101b08 */
.L_x_5241:
[----:B------:R-:W-:-:S13]  /*3540*/  ISETP.GE.AND P0, PT, R3, R2, PT ;  /* 0x000000020300720c */ /* 0x000fda0003f06270 */
[----:B------:R-:W-:Y:S05]  /*3550*/  @P0 BRA `(.L_x_5243) ;  /* 0x0000000000340947 */ /* 0x000fea0003800000 */
[----:B01----:R-:W0:Y:S01]  /*3560*/  LDC.64 R4, c[0x0][0x228] ;  /* 0x00008a00ff047b82 */ /* 0x003e220000000a00 */
[----:B------:R-:W-:Y:S02]  /*3570*/  IMAD.IADD R7, R0, 0x1, R3 ;  /* 0x0000000100077824 */ /* 0x000fe400078e0203 */
[----:B------:R-:W-:Y:S02]  /*3580*/  VIADD R3, R3, 0x80 ;  /* 0x0000008003037836 */ /* 0x000fe40000000000 */
[----:B0-----:R-:W-:-:S05]  /*3590*/  IMAD.WIDE.U32 R4, R7, 0x8, R4 ;  /* 0x0000000807047825 */ /* 0x001fca00078e0004 */
[----:B------:R1:W-:Y:S02]  /*35a0*/  STG.E.64 desc[UR8][R4.64], R12 ;  /* 0x0000000c04007986 */ /* 0x0003e4000c101b08 */
.L_x_5242:
        /* <DEDUP_REMOVED lines=8> */
.L_x_5243:
[----:B------:R-:W-:Y:S05]  /*3630*/  BSYNC B1 ;  /* 0x0000000000017941 */ /* 0x000fea0003800000 */
.L_x_5239:
[----:B------:R-:W-:-:S13]  /*3640*/  ISETP.GE.AND P0, PT, R3, R2, PT ;  /* 0x000000020300720c */ /* 0x000fda0003f06270 */
[----:B012---:R-:W0:Y:S01]  /*3650*/  @!P0 LDC.64 R4, c[0x0][0x228] ;  /* 0x00008a00ff048b82 */ /* 0x007e220000000a00 */
[----:B------:R-:W-:Y:S02]  /*3660*/  @!P0 IMAD.IADD R7, R0, 0x1, R3 ;  /* 0x0000000100078824 */ /* 0x000fe400078e0203 */
[----:B------:R-:W-:Y:S02]  /*3670*/  @!P0 VIADD R3, R3, 0x80 ;  /* 0x0000008003038836 */ /* 0x000fe40000000000 */
[----:B0-----:R-:W-:-:S05]  /*3680*/  @!P0 IMAD.WIDE.U32 R4, R7, 0x8, R4 ;  /* 0x0000000807048825 */ /* 0x001fca00078e0004 */
[----:B------:R2:W-:Y:S02]  /*3690*/  @!P0 STG.E.64 desc[UR8][R4.64], R28 ;  /* 0x0000001c04008986 */ /* 0x0005e4000c101b08 */
.L_x_5244:
[----:B------:R-:W-:Y:S05]  /*36a0*/  BSYNC B0 ;  /* 0x0000000000007941 */ /* 0x000fea0003800000 */
.L_x_5238:
        /* <DEDUP_REMOVED lines=8> */
.L_x_5245:
        /* <DEDUP_REMOVED lines=13> */
.L_x_19807:


//--------------------- .text._ZN2at6native29vectorized_elementwise_kernelILi8ENS0_13AUnaryFunctorIdddZZZNS0_17hypot_kernel_cudaERNS_18TensorIteratorBaseEENKUlvE_clEvENKUlvE_clEvEUlddE_EESt5arrayIPcLm2EEEEviT0_T1_ --------------------------
	.section	.text._ZN2at6native29vectorized_elementwise_kernelILi8ENS0_13AUnaryFunctorIdddZZZNS0_17hypot_kernel_cudaERNS_18TensorIteratorBaseEENKUlvE_clEvENKUlvE_clEvEUlddE_EESt5arrayIPcLm2EEEEviT0_T1_,"ax",@progbits
	.align	128
        .global         _ZN2at6native29vectorized_elementwise_kernelILi8ENS0_13AUnaryFunctorIdddZZZNS0_17hypot_kernel_cudaERNS_18TensorIteratorBaseEENKUlvE_clEvENKUlvE_clEvEUlddE_EESt5arrayIPcLm2EEEEviT0_T1_
        .type           _ZN2at6native29vectorized_elementwise_kernelILi8ENS0_13AUnaryFunctorIdddZZZNS0_17hypot_kernel_cudaERNS_18TensorIteratorBaseEENKUlvE_clEvENKUlvE_clEvEUlddE_EESt5arrayIPcLm2EEEEviT0_T1_,@function
        .size           _ZN2at6native29vectorized_elementwise_kernelILi8ENS0_13AUnaryFunctorIdddZZZNS0_17hypot_kernel_cudaERNS_18TensorIteratorBaseEENKUlvE_clEvENKUlvE_clEvEUlddE_EESt5arrayIPcLm2EEEEviT0_T1_,(.L_x_19808 - _ZN2at6native29vectorized_elementwise_kernelILi8ENS0_13AUnaryFunctorIdddZZZNS0_17hypot_kernel_cudaERNS_18TensorIteratorBaseEENKUlvE_clEvENKUlvE_clEvEUlddE_EESt5arrayIPcLm2EEEEviT0_T1_)
        .other          _ZN2at6native29vectorized_elementwise_kernelILi8ENS0_13AUnaryFunctorIdddZZZNS0_17hypot_kernel_cudaERNS_18TensorIteratorBaseEENKUlvE_clEvENKUlvE_clEvEUlddE_EESt5arrayIPcLm2EEEEviT0_T1_,@"STO_CUDA_ENTRY STV_DEFAULT"
_ZN2at6native29vectorized_elementwise_kernelILi8ENS0_13AUnaryFunctorIdddZZZNS0_17hypot_kernel_cudaERNS_18TensorIteratorBaseEENKUlvE_clEvENKUlvE_clEvEUlddE_EESt5arrayIPcLm2EEEEviT0_T1_:
.text._ZN2at6native29vectorized_elementwise_kernelILi8ENS0_13AUnaryFunctorIdddZZZNS0_17hypot_kernel_cudaERNS_18TensorIteratorBaseEENKUlvE_clEvENKUlvE_clEvEUlddE_EESt5arrayIPcLm2EEEEviT0_T1_:
        /* <DEDUP_REMOVED lines=369> */
.L_x_5246:
        /* <DEDUP_REMOVED lines=104> */
.L_x_5248:
[----:B------:R-:W-:Y:S05]  /*1d90*/  BSYNC B0 ;  /* 0x0000000000007941 */ /* 0x000fea0003800000 */
.L_x_5247:
        /* <DEDUP_REMOVED lines=49> */
.L_x_5250:
[----:B------:R-:W-:Y:S05]  /*20b0*/  BSYNC B0 ;  /* 0x0000000000007941 */ /* 0x000fea0003800000 */
.L_x_5249:
        /* <DEDUP_REMOVED lines=49> */
.L_x_5252:
[----:B------:R-:W-:Y:S05]  /*23d0*/  BSYNC B0 ;  /* 0x0000000000007941 */ /* 0x000fea0003800000 */
.L_x_5251:
        /* <DEDUP_REMOVED lines=49> */
.L_x_5254:
[----:B------:R-:W-:Y:S05]  /*26f0*/  BSYNC B0 ;  /* 0x0000000000007941 */ /* 0x000fea0003800000 */
.L_x_5253:
        /* <DEDUP_REMOVED lines=49> */
.L_x_5256:
[----:B------:R-:W-:Y:S05]  /*2a10*/  BSYNC B0 ;  /* 0x0000000000007941 */ /* 0x000fea0003800000 */
.L_x_5255:
        /* <DEDUP_REMOVED lines=49> */
.L_x_5258:
[----:B------:R-:W-:Y:S05]  /*2d30*/  BSYNC B0 ;  /* 0x0000000000007941 */ /* 0x000fea0003800000 */
.L_x_5257:
        /* <DEDUP_REMOVED lines=49> */
.L_x_5260:
[----:B------:R-:W-:Y:S05]  /*3050*/  BSYNC B0 ;  /* 0x0000000000007941 */ /* 0x000fea0003800000 */
.L_x_5259:
        /* <DEDUP_REMOVED lines=52> */
.L_x_5262:
[----:B------:R-:W-:Y:S05]  /*33a0*/  BSYNC B0 ;  /* 0x0000000000007941 */ /* 0x000fea0003800000 */
.L_x_5261:
        /* <DEDUP_REMOVED lines=18> */
.L_x_5265:
[----:B------:R-:W-:-:S13]  /*34d0*/  ISETP.GE.AND P0, PT, R3, R2, PT ;  /* 0x000000020300720c */ /* 0x000fda0003f06270 */
[----:B------:R-:W-:Y:S05]  /*34e0*/  @P0 BRA `(.L_x_5267) ;  /* 0x0000000000300947 */ /* 0x000fea0003800000 */
[----:B0-----:R-:W0:Y:S01]  /*34f0*/  LDC.64 R4, c[0x0][0x228] ;  /* 0x00008a00ff047b82 */ /* 0x001e220000000a00 */
[----:B------:R-:W-:Y:S02]  /*3500*/  IMAD.IADD R7, R0, 0x1, R3 ;  /* 0x0000000100077824 */ /* 0x000fe400078e0203 */
[----:B------:R-:W-:Y:S02]  /*3510*/  VIADD R3, R3, 0x80 ;  /* 0x0000008003037836 */ /* 0x000fe40000000000 */
[----:B0-----:R-:W-:-:S05]  /*3520*/  IMAD.WIDE.U32 R4, R7, 0x8, R4 ;  /* 0x0000000807047825 */ /* 0x001fca00078e0004 */
[----:B------:R1:W-:Y:S02]  /*3530*/  STG.E.64 desc[UR8][R4.64], R10 ;  /* 0x0000000a04007986 */ /* 0x0003e4000c101b08 */
.L_x_5266:
[----:B------:R-:W-:-:S13]  /*3540*/  ISETP.GE.AND P0, PT, R3, R2, PT ;  /* 0x000000020300720c */ /* 0x000fda0003f06270 */
[----:B------:R-:W-:Y:S05]  /*3550*/  @P0 BRA `(.L_x_5268) ;  /* 0x0000000000340947 */ /* 0x000fea0003800000 */
[----:B01----:R-:W0:Y:S01]  /*3560*/  LDC.64 R4, c[0x0][0x228] ;  /* 0x00008a00ff047b82 */ /* 0x003e220000000a00 */
[----:B------:R-:W-:Y:S02]  /*3570*/  IMAD.IADD R7, R0, 0x1, R3 ;  /* 0x0000000100077824 */ /* 0x000fe400078e0203 */
[----:B------:R-:W-:Y:S02]  /*3580*/  VIADD R3, R3, 0x80 ;  /* 0x0000008003037836 */ /* 0x000fe40000000000 */
[----:B0-----:R-:W-:-:S05]  /*3590*/  IMAD.WIDE.U32 R4, R7, 0x8, R4 ;  /* 0x0000000807047825 */ /* 0x001fca00078e0004 */
[----:B------:R1:W-:Y:S02]  /*35a0*/  STG.E.64 desc[UR8][R4.64], R12 ;  /* 0x0000000c04007986 */ /* 0x0003e4000c101b08 */
.L_x_5267:
        /* <DEDUP_REMOVED lines=8> */
.L_x_5268:
[----:B------:R-:W-:Y:S05]  /*3630*/  BSYNC B1 ;  /* 0x0000000000017941 */ /* 0x000fea0003800000 */
.L_x_5264:
[----:B------:R-:W-:-:S13]  /*3640*/  ISETP.GE.AND P0, PT, R3, R2, PT ;  /* 0x000000020300720c */ /* 0x000fda0003f06270 */
[----:B012---:R-:W0:Y:S01]  /*3650*/  @!P0 LDC.64 R4, c[0x0][0x228] ;  /* 0x00008a00ff048b82 */ /* 0x007e220000000a00 */
[----:B------:R-:W-:Y:S02]  /*3660*/  @!P0 IMAD.IADD R7, R0, 0x1, R3 ;  /* 0x0000000100078824 */ /* 0x000fe400078e0203 */
[----:B------:R-:W-:Y:S02]  /*3670*/  @!P0 VIADD R3, R3, 0x80 ;  /* 0x0000008003038836 */ /* 0x000fe40000000000 */
[----:B0-----:R-:W-:-:S05]  /*3680*/  @!P0 IMAD.WIDE.U32 R4, R7, 0x8, R4 ;  /* 0x0000000807048825 */ /* 0x001fca00078e0004 */
[----:B------:R2:W-:Y:S02]  /*3690*/  @!P0 STG.E.64 desc[UR8][R4.64], R28 ;  /* 0x0000001c04008986 */ /* 0x0005e4000c101b08 */
.L_x_5269:
[----:B------:R-:W-:Y:S05]  /*36a0*/  BSYNC B0 ;  /* 0x0000000000007941 */ /* 0x000fea0003800000 */
.L_x_5263:
        /* <DEDUP_REMOVED lines=8> */
.L_x_5270:
        /* <DEDUP_REMOVED lines=13> */
.L_x_19808:


//--------------------- .text._ZN2at6native18elementwise_kernelILi128ELi4EZNS0_15gpu_kernel_implINS0_13BinaryFunctorIdddZZZNS0_17hypot_kernel_cudaERNS_18TensorIteratorBaseEENKUlvE_clEvENKUlvE_clEvEUlddE_EEEEvS5_RKT_EUliE_EEviT1_ --------------------------
	.section	.text._ZN2at6native18elementwise_kernelILi128ELi4EZNS0_15gpu_kernel_implINS0_13BinaryFunctorIdddZZZNS0_17hypot_kernel_cudaERNS_18TensorIteratorBaseEENKUlvE_clEvENKUlvE_clEvEUlddE_EEEEvS5_RKT_EUliE_EEviT1_,"ax",@progbits
	.align	128
        .global         _ZN2at6native18elementwise_kernelILi128ELi4EZNS0_15gpu_kernel_implINS0_13BinaryFunctorIdddZZZNS0_17hypot_kernel_cudaERNS_18TensorIteratorBaseEENKUlvE_clEvENKUlvE_clEvEUlddE_EEEEvS5_RKT_EUliE_EEviT1_
        .type           _ZN2at6native18elementwise_kernelILi128ELi4EZNS0_15gpu_kernel_implINS0_13BinaryFunctorIdddZZZNS0_17hypot_kernel_cudaERNS_18TensorIteratorBaseEENKUlvE_clEvENKUlvE_clEvEUlddE_EEEEvS5_RKT_EUliE_EEviT1_,@function
        .size           _ZN2at6native18elementwise_kernelILi128ELi4EZNS0_15gpu_kernel_implINS0_13BinaryFunctorIdddZZZNS0_17hypot_kernel_cudaERNS_18TensorIteratorBaseEENKUlvE_clEvENKUlvE_clEvEUlddE_EEEEvS5_RKT_EUliE_EEviT1_,(.L_x_19809 - _ZN2at6native18elementwise_kernelILi128ELi4EZNS0_15gpu_kernel_implINS0_13BinaryFunctorIdddZZZNS0_17hypot_kernel_cudaERNS_18TensorIteratorBaseEENKUlvE_clEvENKUlvE_clEvEUlddE_EEEEvS5_RKT_EUliE_EEviT1_)
        .other          _ZN2at6native18elementwise_kernelILi128ELi4EZNS0_15gpu_kernel_implINS0_13BinaryFunctorIdddZZZNS0_17hypot_kernel_cudaERNS_18TensorIteratorBaseEENKUlvE_clEvENKUlvE_clEvEUlddE_EEEEvS5_RKT_EUliE_EEviT1_,@"STO_CUDA_ENTRY STV_DEFAULT"
_ZN2at6native18elementwise_kernelILi128ELi4EZNS0_15gpu_kernel_implINS0_13BinaryFunctorIdddZZZNS0_17hypot_kernel_cudaERNS_18TensorIteratorBaseEENKUlvE_clEvENKUlvE_clEvEUlddE_EEEEvS5_RKT_EUliE_EEviT1_:
.text._ZN2at6native18elementwise_kernelILi128ELi4EZNS0_15gpu_kernel_implINS0_13BinaryFunctorIdddZZZNS0_17hypot_kernel_cudaERNS_18TensorIteratorBaseEENKUlvE_clEvENKUlvE_clEvEUlddE_EEEEvS5_RKT_EUliE_EEviT1_:
        /* <DEDUP_REMOVED lines=367> */
.L_x_5273:
        /* <DEDUP_REMOVED lines=21> */
.L_x_5277:
[----:B------:R-:W2:Y:S02]  /*1840*/  LDG.E.U8 R2, desc[UR36][R2.64] ;  /* 0x0000002402027981 */ /* 0x000ea4000c1e1100 */
[----:B--2---:R0:W1:Y:S01]  /*1850*/  I2F.F64.U16 R18, R2 ;  /* 0x0000000200127312 */ /* 0x0040620000101800 */
[----:B------:R-:W-:Y:S05]  /*1860*/  BRA `(.L_x_5279) ;  /* 0x0000000c00707947 */ /* 0x000fea0003800000 */
.L_x_5276:
        /* <DEDUP_REMOVED lines=9> */
.L_x_5281:
[----:B------:R-:W2:Y:S02]  /*1900*/  LDG.E R2, desc[UR36][R2.64] ;  /* 0x0000002402027981 */ /* 0x000ea4000c1e1900 */
[----:B--2---:R0:W1:Y:S01]  /*1910*/  I2F.F64 R18, R2 ;  /* 0x0000000200127312 */ /* 0x0040620000201c00 */
[----:B------:R-:W-:Y:S05]  /*1920*/  BRA `(.L_x_5279) ;  /* 0x0000000c00407947 */ /* 0x000fea0003800000 */
.L_x_5280:
[----:B------:R-:W2:Y:S02]  /*1930*/  LDG.E.U16 R2, desc[UR36][R2.64] ;  /* 0x0000002402027981 */ /* 0x000ea4000c1e1500 */
[----:B--2---:R0:W1:Y:S01]  /*1940*/  I2F.F64.S16 R18, R2 ;  /* 0x0000000200127312 */ /* 0x0040620000101c00 */
[----:B------:R-:W-:Y:S05]  /*1950*/  BRA `(.L_x_5279) ;  /* 0x0000000c00347947 */ /* 0x000fea0003800000 */
.L_x_5275:
        /* <DEDUP_REMOVED lines=10> */
.L_x_5283:
[----:B------:R-:W2:Y:S02]  /*1a00*/  LDG.E.U16 R0, desc[UR36][R2.64] ;  /* 0x0000002402007981 */ /* 0x000ea4000c1e1500 */
[----:B--2---:R-:W-:-:S05]  /*1a10*/  HADD2.F32 R0, -RZ, R0.H0_H0 ;  /* 0x20000000ff007230 */ /* 0x004fca0000004100 */
[----:B------:R-:W-:-:S04]  /*1a20*/  FMUL.FTZ R0, R0, 1 ;  /* 0x3f80000000007820 */ /* 0x000fc80000410000 */
[----:B------:R0:W1:Y:S01]  /*1a30*/  F2F.F64.F32 R18, R0 ;  /* 0x0000000000127310 */ /* 0x0000620000201800 */
[----:B------:R-:W-:Y:S05]  /*1a40*/  BRA `(.L_x_5279) ;  /* 0x0000000800f87947 */ /* 0x000fea0003800000 */
.L_x_5282:
        /* <DEDUP_REMOVED lines=10> */
.L_x_5285:
[----:B------:R-:W2:Y:S02]  /*1af0*/  LDG.E.U16 R2, desc[UR36][R2.64] ;  /* 0x0000002402027981 */ /* 0x000ea4000c1e1500 */
[----:B--2---:R-:W-:-:S05]  /*1b00*/  HADD2.F32 R0, -RZ, R2.H0_H0 ;  /* 0x20000002ff007230 */ /* 0x004fca0000004100 */
[----:B------:R-:W-:-:S04]  /*1b10*/  FMUL.FTZ R0, R0, 1 ;  /* 0x3f80000000007820 */ /* 0x000fc80000410000 */
[----:B------:R0:W1:Y:S01]  /*1b20*/  F2F.F64.F32 R18, R0 ;  /* 0x0000000000127310 */ /* 0x0000620000201800 */
[----:B------:R-:W-:Y:S05]  /*1b30*/  BRA `(.L_x_5279) ;  /* 0x0000000800bc7947 */ /* 0x000fea0003800000 */
.L_x_5284:
[----:B------:R0:W5:Y:S01]  /*1b40*/  LDG.E.64 R18, desc[UR36][R2.64] ;  /* 0x0000002402127981 */ /* 0x000162000c1e1b00 */
[----:B------:R-:W-:Y:S05]  /*1b50*/  BRA `(.L_x_5279) ;  /* 0x0000000800b47947 */ /* 0x000fea0003800000 */
.L_x_5274:
        /* <DEDUP_REMOVED lines=13> */
.L_x_5288:
[----:B------:R0:W5:Y:S01]  /*1c30*/  LDG.E.64 R18, desc[UR36][R2.64] ;  /* 0x0000002402127981 */ /* 0x000162000c1e1b00 */
[----:B------:R-:W-:Y:S05]  /*1c40*/  BRA `(.L_x_5279) ;  /* 0x0000000800787947 */ /* 0x000fea0003800000 */
.L_x_5287:
        /* <DEDUP_REMOVED lines=28> */
.L_x_5290:
        /* <DEDUP_REMOVED lines=15> */
.L_x_5289:
[----:B------:R-:W2:Y:S02]  /*1f00*/  LDG.E.U16 R0, desc[UR36][R2.64] ;  /* 0x0000002402007981 */ /* 0x000ea4000c1e1500 */
[----:B--2---:R-:W-:-:S04]  /*1f10*/  IMAD.U32 R0, R0, 0x10000, RZ ;  /* 0x0001000000007824 */ /* 0x004fc800078e00ff */
[----:B------:R-:W-:-:S04]  /*1f20*/  FMUL.FTZ R0, R0, 1 ;  /* 0x3f80000000007820 */ /* 0x000fc80000410000 */
[----:B------:R0:W1:Y:S01]  /*1f30*/  F2F.F64.F32 R18, R0 ;  /* 0x0000000000127310 */ /* 0x0000620000201800 */
[----:B------:R-:W-:Y:S05]  /*1f40*/  BRA `(.L_x_5279) ;  /* 0x0000000400b87947 */ /* 0x000fea0003800000 */
.L_x_5286:
        /* <DEDUP_REMOVED lines=11> */
.L_x_5293:
        /* <DEDUP_REMOVED lines=21> */
.L_x_5297:
[----:B------:R-:W-:Y:S05]  /*2150*/  BSYNC B1 ;  /* 0x0000000000017941 */ /* 0x000fea0003800000 */
.L_x_5296:
[----:B------:R-:W-:Y:S01]  /*2160*/  LEA R3, R0, 0x3b800000, 0x17 ;  /* 0x3b80000000037811 */ /* 0x000fe200078eb8ff */
[----:B------:R-:W-:-:S05]  /*2170*/  IMAD.SHL.U32 R0, R2, 0x100000, RZ ;  /* 0x0010000002007824 */ /* 0x000fca00078e00ff */
[----:B------:R-:W-:-:S07]  /*2180*/  LOP3.LUT R0, R3, R0, R4, 0xfe, !PT ;  /* 0x0000000003007212 */ /* 0x000fce00078efe04 */
.L_x_5295:
[----:B------:R-:W-:Y:S05]  /*2190*/  BSYNC B0 ;  /* 0x0000000000007941 */ /* 0x000fea0003800000 */
.L_x_5294:
[----:B------:R-:W-:-:S04]  /*21a0*/  FMUL.FTZ R0, R0, 1 ;  /* 0x3f80000000007820 */ /* 0x000fc80000410000 */
[----:B------:R2:W3:Y:S01]  /*21b0*/  F2F.F64.F32 R18, R0 ;  /* 0x0000000000127310 */ /* 0x0004e20000201800 */
[----:B------:R-:W-:Y:S05]  /*21c0*/  BRA `(.L_x_5279) ;  /* 0x0000000400187947 */ /* 0x000fea0003800000 */
.L_x_5292:
        /* <DEDUP_REMOVED lines=21> */
.L_x_5301:
[----:B------:R-:W-:Y:S05]  /*2320*/  BSYNC B1 ;  /* 0x0000000000017941 */ /* 0x000fea0003800000 */
.L_x_5300:
[----:B------:R-:W-:Y:S01]  /*2330*/  LEA R3, R0, 0x37800000, 0x17 ;  /* 0x3780000000037811 */ /* 0x000fe200078eb8ff */
[----:B------:R-:W-:-:S05]  /*2340*/  IMAD.SHL.U32 R0, R2, 0x200000, RZ ;  /* 0x0020000002007824 */ /* 0x000fca00078e00ff */
[----:B------:R-:W-:-:S07]  /*2350*/  LOP3.LUT R0, R3, R0, R4, 0xfe, !PT ;  /* 0x0000000003007212 */ /* 0x000fce00078efe04 */
.L_x_5299:
[----:B------:R-:W-:Y:S05]  /*2360*/  BSYNC B0 ;  /* 0x0000000000007941 */ /* 0x000fea0003800000 */
.L_x_5298:
[----:B------:R-:W-:-:S04]  /*2370*/  FMUL.FTZ R0, R0, 1 ;  /* 0x3f80000000007820 */ /* 0x000fc80000410000 */
[----:B------:R4:W0:Y:S01]  /*2380*/  F2F.F64.F32 R18, R0 ;  /* 0x0000000000127310 */ /* 0x0008220000201800 */
[----:B------:R-:W-:Y:S05]  /*2390*/  BRA `(.L_x_5279) ;  /* 0x0000000000a47947 */ /* 0x000fea0003800000 */
.L_x_5291:
        /* <DEDUP_REMOVED lines=14> */
.L_x_5305:
[----:B------:R-:W-:Y:S05]  /*2480*/  BSYNC B0 ;  /* 0x0000000000007941 */ /* 0x000fea0003800000 */
.L_x_5304:
[----:B------:R-:W-:-:S04]  /*2490*/  FMUL.FTZ R0, R0, 1 ;  /* 0x3f80000000007820 */ /* 0x000fc80000410000 */
[----:B------:R0:W1:Y:S01]  /*24a0*/  F2F.F64.F32 R18, R0 ;  /* 0x0000000000127310 */ /* 0x0000620000201800 */
[----:B------:R-:W-:Y:S05]  /*24b0*/  BRA `(.L_x_5279) ;  /* 0x00000000005c7947 */ /* 0x000fea0003800000 */
.L_x_5278:
        /* <DEDUP_REMOVED lines=16> */
.L_x_5306:
[----:B------:R-:W-:Y:S01]  /*25c0*/  CS2R R18, SRZ ;  /* 0x0000000000127805 */ /* 0x000fe2000001ff00 */
[----:B------:R-:W-:Y:S06]  /*25d0*/  BRA `(.L_x_5279) ;  /* 0x0000000000147947 */ /* 0x000fec0003800000 */
.L_x_5303:
[----:B------:R-:W2:Y:S02]  /*25e0*/  LDG.E.64 R18, desc[UR36][R2.64] ;  /* 0x0000002402127981 */ /* 0x000ea4000c1e1b00 */
[----:B--2---:R-:W0:Y:S01]  /*25f0*/  I2F.F64.U64 R18, R18 ;  /* 0x0000001200127312 */ /* 0x004e220000301800 */
[----:B------:R-:W-:Y:S05]  /*2600*/  BRA `(.L_x_5279) ;  /* 0x0000000000087947 */ /* 0x000fea0003800000 */
.L_x_5302:
[----:B------:R-:W2:Y:S02]  /*2610*/  LDG.E R2, desc[UR36][R2.64] ;  /* 0x0000002402027981 */ /* 0x000ea4000c1e1900 */
[----:B--2---:R0:W1:Y:S02]  /*2620*/  I2F.F64.U32 R18, R2 ;  /* 0x0000000200127312 */ /* 0x0040640000201800 */
.L_x_5279:
[----:B0-----:R-:W2:Y:S01]  /*2630*/  LDC.U8 R2, c[0x0][0x493] ;  /* 0x000124c0ff027b82 */ /* 0x001ea20000000000 */
[----:B------:R-:W-:Y:S02]  /*2640*/  ULDC.64 UR4, c[0x0][0x488] ;  /* 0x0001220000047ab9 */ /* 0x000fe40000000a00 */
[----:B------:R-:W-:-:S05]  /*2650*/  IADD3 R4, P1, R24, UR4, RZ ;  /* 0x0000000418047c10 */ /* 0x000fca000ff3e0ff */
[----:B------:R-:W-:Y:S01]  /*2660*/  IMAD.X R5, RZ, RZ, UR5, P1 ;  /* 0x00000005ff057e24 */ /* 0x000fe200088e06ff */
[----:B--2-4-:R-:W-:-:S04]  /*2670*/  PRMT R0, R2, 0x9910, RZ ;  /* 0x0000991002007816 */ /* 0x014fc800000000ff */
        /* <DEDUP_REMOVED lines=13> */
.L_x_5310:
[----:B------:R-:W2:Y:S02]  /*2750*/  LDG.E.U8 R2, desc[UR36][R4.64] ;  /* 0x0000002404027981 */ /* 0x000ea4000c1e1100 */
[----:B--2---:R-:W0:Y:S01]  /*2760*/  I2F.F64.U16 R2, R2 ;  /* 0x0000000200027312 */ /* 0x004e220000101800 */
[----:B------:R-:W-:Y:S05]  /*2770*/  BRA `(.L_x_5312) ;  /* 0x0000000c00707947 */ /* 0x000fea0003800000 */
.L_x_5309:
        /* <DEDUP_REMOVED lines=9> */
.L_x_5314:
[----:B------:R-:W2:Y:S02]  /*2810*/  LDG.E R2, desc[UR36][R4.64] ;  /* 0x0000002404027981 */ /* 0x000ea4000c1e1900 */
[----:B--2---:R-:W2:Y:S01]  /*2820*/  I2F.F64 R2, R2 ;  /* 0x0000000200027312 */ /* 0x004ea20000201c00 */
[----:B------:R-:W-:Y:S05]  /*2830*/  BRA `(.L_x_5312) ;  /* 0x0000000c00407947 */ /* 0x000fea0003800000 */
.L_x_5313:
[----:B------:R-:W2:Y:S02]  /*2840*/  LDG.E.U16 R2, desc[UR36][R4.64] ;  /* 0x0000002404027981 */ /* 0x000ea4000c1e1500 */
[----:B--2---:R-:W4:Y:S01]  /*2850*/  I2F.F64.S16 R2, R2 ;  /* 0x0000000200027312 */ /* 0x004f220000101c00 */
[----:B------:R-:W-:Y:S05]  /*2860*/  BRA `(.L_x_5312) ;  /* 0x0000000c00347947 */ /* 0x000fea0003800000 */
.L_x_5308:
        /* <DEDUP_REMOVED lines=10> */
.L_x_5316:
[----:B------:R-:W2:Y:S02]  /*2910*/  LDG.E.U16 R0, desc[UR36][R4.64] ;  /* 0x0000002404007981 */ /* 0x000ea4000c1e1500 */
[----:B--2---:R-:W-:-:S05]  /*2920*/  HADD2.F32 R0, -RZ, R0.H0_H0 ;  /* 0x20000000ff007230 */ /* 0x004fca0000004100 */
[----:B------:R-:W-:-:S04]  /*2930*/  FMUL.FTZ R0, R0, 1 ;  /* 0x3f80000000007820 */ /* 0x000fc80000410000 */
[----:B------:R0:W2:Y:S01]  /*2940*/  F2F.F64.F32 R2, R0 ;  /* 0x0000000000027310 */ /* 0x0000a20000201800 */
[----:B------:R-:W-:Y:S05]  /*2950*/  BRA `(.L_x_5312) ;  /* 0x0000000800f87947 */ /* 0x000fea0003800000 */
.L_x_5315:
        /* <DEDUP_REMOVED lines=10> */
.L_x_5318:
[----:B------:R-:W2:Y:S02]  /*2a00*/  LDG.E.U16 R4, desc[UR36][R4.64] ;  /* 0x0000002404047981 */ /* 0x000ea4000c1e1500 */
[----:B--2---:R-:W-:-:S05]  /*2a10*/  HADD2.F32 R0, -RZ, R4.H0_H0 ;  /* 0x20000004ff007230 */ /* 0x004fca0000004100 */
[----:B------:R-:W-:-:S04]  /*2a20*/  FMUL.FTZ R0, R0, 1 ;  /* 0x3f80000000007820 */ /* 0x000fc80000410000 */
[----:B------:R0:W2:Y:S01]  /*2a30*/  F2F.F64.F32 R2, R0 ;  /* 0x0000000000027310 */ /* 0x0000a20000201800 */
[----:B------:R-:W-:Y:S05]  /*2a40*/  BRA `(.L_x_5312) ;  /* 0x0000000800bc7947 */ /* 0x000fea0003800000 */
.L_x_5317:
[----:B------:R0:W5:Y:S01]  /*2a50*/  LDG.E.64 R2, desc[UR36][R4.64] ;  /* 0x0000002404027981 */ /* 0x000162000c1e1b00 */
[----:B------:R-:W-:Y:S05]  /*2a60*/  BRA `(.L_x_5312) ;  /* 0x0000000800b47947 */ /* 0x000fea0003800000 */
.L_x_5307:
        /* <DEDUP_REMOVED lines=13> */
.L_x_5321:
[----:B------:R0:W5:Y:S01]  /*2b40*/  LDG.E.64 R2, desc[UR36][R4.64] ;  /* 0x0000002404027981 */ /* 0x000162000c1e1b00 */
[----:B------:R-:W-:Y:S05]  /*2b50*/  BRA `(.L_x_5312) ;  /* 0x0000000800787947 */ /* 0x000fea0003800000 */
.L_x_5320:
        /* <DEDUP_REMOVED lines=28> */
.L_x_5323:
[----:B------:R-:W2:Y:S02]  /*2d20*/  LDG.E.U8 R3, desc[UR36][R4.64] ;  /* 0x0000002404037981 */ /* 0x000ea4000c1e1100 */
[----:B--2---:R-:W-:-:S05]  /*2d30*/  IMAD.SHL.U32 R0, R3, 0x2000000, RZ ;  /* 0x0200000003007824 */ /* 0x004fca00078e00ff */
[----:B------:R-:W-:-:S13]  /*2d40*/  ISETP.GE.U32.AND P0, PT, R0, 0x8000000, PT ;  /* 0x080000000000780c */ /* 0x000fda0003f06070 */
[C---:B------:R-:W-:Y:S01]  /*2d50*/  @!P0 SHF.L.U32 R0, R3.reuse, 0x8, RZ ;  /* 0x0000000803008819 */ /* 0x040fe200000006ff */
        /* <DEDUP_REMOVED lines=11> */
.L_x_5322:
[----:B------:R-:W2:Y:S02]  /*2e10*/  LDG.E.U16 R0, desc[UR36][R4.64] ;  /* 0x0000002404007981 */ /* 0x000ea4000c1e1500 */
[----:B--2---:R-:W-:-:S04]  /*2e20*/  IMAD.U32 R0, R0, 0x10000, RZ ;  /* 0x0001000000007824 */ /* 0x004fc800078e00ff */
[----:B------:R-:W-:-:S04]  /*2e30*/  FMUL.FTZ R0, R0, 1 ;  /* 0x3f80000000007820 */ /* 0x000fc80000410000 */
[----:B------:R0:W2:Y:S01]  /*2e40*/  F2F.F64.F32 R2, R0 ;  /* 0x0000000000027310 */ /* 0x0000a20000201800 */
[----:B------:R-:W-:Y:S05]  /*2e50*/  BRA `(.L_x_5312) ;  /* 0x0000000400b87947 */ /* 0x000fea0003800000 */
.L_x_5319:
        /* <DEDUP_REMOVED lines=11> */
.L_x_5326:
        /* <DEDUP_REMOVED lines=21> */
.L_x_5330:
[----:B------:R-:W-:Y:S05]  /*3060*/  BSYNC B1 ;  /* 0x0000000000017941 */ /* 0x000fea0003800000 */
.L_x_5329:
[----:B------:R-:W-:Y:S01]  /*3070*/  LEA R3, R0, 0x3b800000, 0x17 ;  /* 0x3b80000000037811 */ /* 0x000fe200078eb8ff */
[----:B------:R-:W-:-:S05]  /*3080*/  IMAD.SHL.U32 R0, R2, 0x100000, RZ ;  /* 0x0010000002007824 */ /* 0x000fca00078e00ff */
[----:B------:R-:W-:-:S07]  /*3090*/  LOP3.LUT R0, R3, R0, R4, 0xfe, !PT ;  /* 0x0000000003007212 */ /* 0x000fce00078efe04 */
.L_x_5328:
[----:B------:R-:W-:Y:S05]  /*30a0*/  BSYNC B0 ;  /* 0x0000000000007941 */ /* 0x000fea0003800000 */
.L_x_5327:
[----:B------:R-:W-:-:S04]  /*30b0*/  FMUL.FTZ R0, R0, 1 ;  /* 0x3f80000000007820 */ /* 0x000fc80000410000 */
[----:B------:R0:W2:Y:S01]  /*30c0*/  F2F.F64.F32 R2, R0 ;  /* 0x0000000000027310 */ /* 0x0000a20000201800 */
[----:B------:R-:W-:Y:S05]  /*30d0*/  BRA `(.L_x_5312) ;  /* 0x0000000400187947 */ /* 0x000fea0003800000 */
.L_x_5325:
        /* <DEDUP_REMOVED lines=21> */
.L_x_5334:
[----:B------:R-:W-:Y:S05]  /*3230*/  BSYNC B1 ;  /* 0x0000000000017941 */ /* 0x000fea0003800000 */
.L_x_5333:
[----:B------:R-:W-:Y:S01]  /*3240*/  LEA R3, R0, 0x37800000, 0x17 ;  /* 0x3780000000037811 */ /* 0x000fe200078eb8ff */
[----:B------:R-:W-:-:S05]  /*3250*/  IMAD.SHL.U32 R0, R2, 0x200000, RZ ;  /* 0x0020000002007824 */ /* 0x000fca00078e00ff */
[----:B------:R-:W-:-:S07]  /*3260*/  LOP3.LUT R0, R3, R0, R4, 0xfe, !PT ;  /* 0x0000000003007212 */ /* 0x000fce00078efe04 */
.L_x_5332:
[----:B------:R-:W-:Y:S05]  /*3270*/  BSYNC B0 ;  /* 0x0000000000007941 */ /* 0x000fea0003800000 */
.L_x_5331:
[----:B------:R-:W-:-:S04]  /*3280*/  FMUL.FTZ R0, R0, 1 ;  /* 0x3f80000000007820 */ /* 0x000fc80000410000 */
[----:B------:R0:W2:Y:S01]  /*3290*/  F2F.F64.F32 R2, R0 ;  /* 0x0000000000027310 */ /* 0x0000a20000201800 */
[----:B------:R-:W-:Y:S05]  /*32a0*/  BRA `(.L_x_5312) ;  /* 0x0000000000a47947 */ /* 0x000fea0003800000 */
.L_x_5324:
        /* <DEDUP_REMOVED lines=14> */
.L_x_5338:
[----:B------:R-:W-:Y:S05]  /*3390*/  BSYNC B0 ;  /* 0x0000000000007941 */ /* 0x000fea0003800000 */
.L_x_5337:
[----:B------:R-:W-:-:S04]  /*33a0*/  FMUL.FTZ R0, R0, 1 ;  /* 0x3f80000000007820 */ /* 0x000fc80000410000 */
[----:B------:R0:W2:Y:S01]  /*33b0*/  F2F.F64.F32 R2, R0 ;  /* 0x0000000000027310 */ /* 0x0000a20000201800 */
[----:B------:R-:W-:Y:S05]  /*33c0*/  BRA `(.L_x_5312) ;  /* 0x00000000005c7947 */ /* 0x000fea0003800000 */
.L_x_5311:
        /* <DEDUP_REMOVED lines=16> */
.L_x_5339:
[----:B------:R-:W-:Y:S01]  /*34d0*/  CS2R R2, SRZ ;  /* 0x0000000000027805 */ /* 0x000fe2000001ff00 */
[----:B------:R-:W-:Y:S06]  /*34e0*/  BRA `(.L_x_5312) ;  /* 0x0000000000147947 */ /* 0x000fec0003800000 */
.L_x_5336:
[----:B------:R-:W2:Y:S02]  /*34f0*/  LDG.E.64 R2, desc[UR36][R4.64] ;  /* 0x0000002404027981 */ /* 0x000ea4000c1e1b00 */
[----:B--2---:R-:W0:Y:S01]  /*3500*/  I2F.F64.U64 R2, R2 ;  /* 0x0000000200027312 */ /* 0x004e220000301800 */
[----:B------:R-:W-:Y:S05]  /*3510*/  BRA `(.L_x_5312) ;  /* 0x0000000000087947 */ /* 0x000fea0003800000 */
.L_x_5335:
[----:B------:R-:W2:Y:S02]  /*3520*/  LDG.E R2, desc[UR36][R4.64] ;  /* 0x0000002404027981 */ /* 0x000ea4000c1e1900 */
[----:B--2---:R-:W0:Y:S02]  /*3530*/  I2F.F64.U32 R2, R2 ;  /* 0x0000000200027312 */ /* 0x004e240000201800 */
.L_x_5312:
[----:B0-2-45:R-:W-:Y:S01]  /*3540*/  DADD R10, -RZ, |R2| ;  /* 0x00000000ff0a7229 */ /* 0x035fe20000000502 */
[----:B------:R-:W-:Y:S01]  /*3550*/  IMAD.MOV.U32 R6, RZ, RZ, RZ ;  /* 0x000000ffff067224 */ /* 0x000fe200078e00ff */
[----:B-1-3--:R-:W-:Y:S01]  /*3560*/  DADD R18, -RZ, |R18| ;  /* 0x00000000ff127229 */ /* 0x00afe20000000512 */
        /* <DEDUP_REMOVED lines=58> */
.L_x_5343:
[----:B------:R-:W0:Y:S02]  /*3910*/  F2I.S64.F64.TRUNC R4, R4 ;  /* 0x0000000400047311 */ /* 0x000e24000030d900 */
[----:B0-----:R-:W-:-:S05]  /*3920*/  IMAD.MOV.U32 R3, RZ, RZ, R4 ;  /* 0x000000ffff037224 */ /* 0x001fca00078e0004 */
[----:B------:R1:W-:Y:S01]  /*3930*/  STG.E.U8 desc[UR36][R16.64], R3 ;  /* 0x0000000310007986 */ /* 0x0003e2000c101124 */
[----:B------:R-:W-:Y:S05]  /*3940*/  BRA `(.L_x_5345) ;  /* 0x0000000c00f87947 */ /* 0x000fea0003800000 */
.L_x_5342:
        /* <DEDUP_REMOVED lines=9> */
.L_x_5347:
[----:B------:R-:W0:Y:S02]  /*39e0*/  F2I.F64.TRUNC R5, R4 ;  /* 0x0000000400057311 */ /* 0x000e24000030d100 */
[----:B0-----:R3:W-:Y:S01]  /*39f0*/  STG.E desc[UR36][R16.64], R5 ;  /* 0x0000000510007986 */ /* 0x0017e2000c101924 */
[----:B------:R-:W-:Y:S05]  /*3a00*/  BRA `(.L_x_5345) ;  /* 0x0000000c00c87947 */ /* 0x000fea0003800000 */
.L_x_5346:
[----:B------:R-:W0:Y:S02]  /*3a10*/  F2I.F64.TRUNC R5, R4 ;  /* 0x0000000400057311 */ /* 0x000e24000030d100 */
[----:B0-----:R2:W-:Y:S01]  /*3a20*/  STG.E.U16 desc[UR36][R16.64], R5 ;  /* 0x0000000510007986 */ /* 0x0015e2000c101524 */
[----:B------:R-:W-:Y:S05]  /*3a30*/  BRA `(.L_x_5345) ;  /* 0x0000000c00bc7947 */ /* 0x000fea0003800000 */
.L_x_5341:
        /* <DEDUP_REMOVED lines=13> */
.L_x_5349:
        /* <DEDUP_REMOVED lines=8> */
.L_x_5348:
        /* <DEDUP_REMOVED lines=14> */
.L_x_5351:
        /* <DEDUP_REMOVED lines=9> */
.L_x_5350:
[----:B------:R0:W-:Y:S01]  /*3d00*/  STG.E.64 desc[UR36][R16.64], R4 ;  /* 0x0000000410007986 */ /* 0x0001e2000c101b24 */
[----:B------:R-:W-:Y:S05]  /*3d10*/  BRA `(.L_x_5345) ;  /* 0x0000000c00047947 */ /* 0x000fea0003800000 */
.L_x_5340:
        /* <DEDUP_REMOVED lines=12> */
.L_x_5354:
[----:B------:R-:W-:-:S05]  /*3de0*/  CS2R R6, SRZ ;  /* 0x0000000000067805 */ /* 0x000fca000001ff00 */
[----:B------:R0:W-:Y:S01]  /*3df0*/  STG.E.128 desc[UR36][R16.64], R4 ;  /* 0x0000000410007986 */ /* 0x0001e2000c101d24 */
[----:B------:R-:W-:Y:S05]  /*3e00*/  BRA `(.L_x_5345) ;  /* 0x0000000800c87947 */ /* 0x000fea0003800000 */
.L_x_5353:
        /* <DEDUP_REMOVED lines=25> */
.L_x_5358:
[----:B------:R-:W-:Y:S05]  /*3fa0*/  BSYNC B0 ;  /* 0x0000000000007941 */ /* 0x000fea0003800000 */
.L_x_5357:
[----:B------:R-:W-:-:S05]  /*3fb0*/  LOP3.LUT R3, R0, R3, RZ, 0xfc, !PT ;  /* 0x0000000300037212 */ /* 0x000fca00078efcff */
[----:B------:R0:W-:Y:S01]  /*3fc0*/  STG.E.U8 desc[UR36][R16.64], R3 ;  /* 0x0000000310007986 */ /* 0x0001e2000c101124 */
[----:B------:R-:W-:Y:S05]  /*3fd0*/  BRA `(.L_x_5345) ;  /* 0x0000000800547947 */ /* 0x000fea0003800000 */
.L_x_5356:
        /* <DEDUP_REMOVED lines=17> */
.L_x_5360:
[----:B------:R-:W-:Y:S01]  /*40f0*/  IMAD.MOV.U32 R0, RZ, RZ, 0x7f ;  /* 0x0000007fff007424 */ /* 0x000fe200078e00ff */
[----:B------:R-:W-:-:S04]  /*4100*/  ISETP.GT.U32.AND P0, PT, R2, 0x7f800000, PT ;  /* 0x7f8000000200780c */ /* 0x000fc80003f04070 */
[----:B------:R-:W-:-:S09]  /*4110*/  SEL R0, R0, 0x7c, P0 ;  /* 0x0000007c00007807 */ /* 0x000fd20000000000 */
.L_x_5361:
[----:B------:R-:W-:Y:S05]  /*4120*/  BSYNC B0 ;  /* 0x0000000000007941 */ /* 0x000fea0003800000 */
.L_x_5359:
[----:B------:R-:W-:-:S04]  /*4130*/  LOP3.LUT R2, R3, 0x80000000, RZ, 0xc0, !PT ;  /* 0x8000000003027812 */ /* 0x000fc800078ec0ff */
[----:B------:R-:W-:-:S04]  /*4140*/  SHF.R.U32.HI R3, RZ, 0x18, R2 ;  /* 0x00000018ff037819 */ /* 0x000fc80000011602 */
[----:B------:R-:W-:-:S05]  /*4150*/  LOP3.LUT R3, R0, R3, RZ, 0xfc, !PT ;  /* 0x0000000300037212 */ /* 0x000fca00078efcff */
[----:B------:R0:W-:Y:S01]  /*4160*/  STG.E.U8 desc[UR36][R16.64], R3 ;  /* 0x0000000310007986 */ /* 0x0001e2000c101124 */
[----:B------:R-:W-:Y:S05]  /*4170*/  BRA `(.L_x_5345) ;  /* 0x0000000400ec7947 */ /* 0x000fea0003800000 */
.L_x_5355:
        /* <DEDUP_REMOVED lines=8> */
.L_x_5352:
        /* <DEDUP_REMOVED lines=11> */
.L_x_5364:
        /* <DEDUP_REMOVED lines=21> */
.L_x_5367:
[----:B------:R-:W-:-:S04]  /*4400*/  LOP3.LUT R2, R3, 0x80000000, RZ, 0xc0, !PT ;  /* 0x8000000003027812 */ /* 0x000fc800078ec0ff */
[----:B------:R-:W-:-:S04]  /*4410*/  SHF.R.U32.HI R3, RZ, 0x18, R2 ;  /* 0x00000018ff037819 */ /* 0x000fc80000011602 */
[----:B------:R-:W-:-:S04]  /*4420*/  LOP3.LUT R0, R0, R3, RZ, 0xfc, !PT ;  /* 0x0000000300007212 */ /* 0x000fc800078efcff */
[----:B------:R-:W-:-:S07]  /*4430*/  PRMT R8, R0, 0x7610, R8 ;  /* 0x0000761000087816 */ /* 0x000fce0000000008 */
.L_x_5366:
[----:B------:R-:W-:Y:S05]  /*4440*/  BSYNC B0 ;  /* 0x0000000000007941 */ /* 0x000fea0003800000 */
.L_x_5365:
[----:B------:R0:W-:Y:S01]  /*4450*/  STG.E.U8 desc[UR36][R16.64], R8 ;  /* 0x0000000810007986 */ /* 0x0001e2000c101124 */
[----:B------:R-:W-:Y:S05]  /*4460*/  BRA `(.L_x_5345) ;  /* 0x0000000400307947 */ /* 0x000fea0003800000 */
.L_x_5363:
        /* <DEDUP_REMOVED lines=21> */
.L_x_5370:
[----:B------:R-:W-:-:S04]  /*45c0*/  LOP3.LUT R2, R3, 0x80000000, RZ, 0xc0, !PT ;  /* 0x8000000003027812 */ /* 0x000fc800078ec0ff */
[----:B------:R-:W-:-:S04]  /*45d0*/  SHF.R.U32.HI R3, RZ, 0x18, R2 ;  /* 0x00000018ff037819 */ /* 0x000fc80000011602 */
[----:B------:R-:W-:-:S04]  /*45e0*/  LOP3.LUT R0, R0, R3, RZ, 0xfc, !PT ;  /* 0x0000000300007212 */ /* 0x000fc800078efcff */
[----:B------:R-:W-:-:S07]  /*45f0*/  PRMT R8, R0, 0x7610, R8 ;  /* 0x0000761000087816 */ /* 0x000fce0000000008 */
.L_x_5369:
[----:B------:R-:W-:Y:S05]  /*4600*/  BSYNC B0 ;  /* 0x0000000000007941 */ /* 0x000fea0003800000 */
.L_x_5368:
[----:B------:R0:W-:Y:S01]  /*4610*/  STG.E.U8 desc[UR36][R16.64], R8 ;  /* 0x0000000810007986 */ /* 0x0001e2000c101124 */
[----:B------:R-:W-:Y:S05]  /*4620*/  BRA `(.L_x_5345) ;  /* 0x0000000000c07947 */ /* 0x000fea0003800000 */
.L_x_5362:
        /* <DEDUP_REMOVED lines=26> */
.L_x_5344:
[----:B------:R-:W-:Y:S01]  /*47d0*/  MOV R2, 0x0 ;  /* 0x0000000000027802 */ /* 0x000fe20000000f00 */
[----:B------:R-:W-:Y:S01]  /*47e0*/  ULDC.64 UR4, c[0x4][0x128] ;  /* 0x01004a0000047ab9 */ /* 0x000fe20000000a00 */
[----:B------:R-:W-:Y:S01]  /*47f0*/  ULDC.64 UR6, c[0x4][0x130] ;  /* 0x01004c0000067ab9 */ /* 0x000fe20000000a00 */
[----:B------:R-:W-:Y:S01]  /*4800*/  IMAD.U32 R4, RZ, RZ, UR4 ;  /* 0x00000004ff047e24 */ /* 0x000fe2000f8e00ff */
[----:B------:R-:W-:Y:S01]  /*4810*/  MOV R5, UR5 ;  /* 0x0000000500057c02 */ /* 0x000fe20008000f00 */
[----:B------:R-:W-:Y:S01]  /*4820*/  ULDC.64 UR4, c[0x4][0x10] ;  /* 0x0100040000047ab9 */ /* 0x000fe20000000a00 */
[----:B------:R-:W0:Y:S01]  /*4830*/  LDC.64 R2, c[0x4][R2] ;  /* 0x0100000002027b82 */ /* 0x000e220000000a00 */
[----:B------:R-:W-:Y:S02]  /*4840*/  IMAD.U32 R6, RZ, RZ, UR6 ;  /* 0x00000006ff067e24 */ /* 0x000fe4000f8e00ff */
[----:B------:R-:W-:Y:S02]  /*4850*/  IMAD.U32 R7, RZ, RZ, UR7 ;  /* 0x00000007ff077e24 */ /* 0x000fe4000f8e00ff */
[----:B------:R-:W-:-:S02]  /*4860*/  IMAD.U32 R10, RZ, RZ, UR4 ;  /* 0x00000004ff0a7e24 */ /* 0x000fc4000f8e00ff */
[----:B------:R-:W-:Y:S02]  /*4870*/  IMAD.U32 R11, RZ, RZ, UR5 ;  /* 0x00000005ff0b7e24 */ /* 0x000fe4000f8e00ff */
[----:B------:R-:W-:Y:S02]  /*4880*/  IMAD.MOV.U32 R8, RZ, RZ, 0x65 ;  /* 0x00000065ff087424 */ /* 0x000fe400078e00ff */
[----:B------:R-:W-:Y:S02]  /*4890*/  IMAD.MOV.U32 R12, RZ, RZ, 0x1 ;  /* 0x00000001ff0c7424 */ /* 0x000fe400078e00ff */
[----:B------:R-:W-:-:S07]  /*48a0*/  IMAD.MOV.U32 R13, RZ, RZ, RZ ;  /* 0x000000ffff0d7224 */ /* 0x000fce00078e00ff */
[----:B------:R-:W-:-:S07]  /*48b0*/  LEPC R20, `(.L_x_5373) ;  /* 0x000000001014794e */ /* 0x000fce0000000000 */
[----:B0-----:R-:W-:Y:S05]  /*48c0*/  CALL.ABS.NOINC R2 ;  /* 0x0000000002007343 */ /* 0x001fea0003c00000 */
.L_x_5373:
[----:B------:R-:W-:Y:S05]  /*48d0*/  BRA `(.L_x_5345) ;  /* 0x0000000000147947 */ /* 0x000fea0003800000 */
.L_x_5372:
[----:B------:R-:W0:Y:S02]  /*48e0*/  F2I.U64.F64.TRUNC R4, R4 ;  /* 0x0000000400047311 */ /* 0x000e24000030d800 */
[----:B0-----:R0:W-:Y:S01]  /*48f0*/  STG.E.64 desc[UR36][R16.64], R4 ;  /* 0x0000000410007986 */ /* 0x0011e2000c101b24 */
[----:B------:R-:W-:Y:S05]  /*4900*/  BRA `(.L_x_5345) ;  /* 0x0000000000087947 */ /* 0x000fea0003800000 */
.L_x_5371:
[----:B------:R-:W0:Y:S02]  /*4910*/  F2I.U32.F64.TRUNC R5, R4 ;  /* 0x0000000400057311 */ /* 0x000e24000030d000 */
[----:B0-----:R0:W-:Y:S02]  /*4920*/  STG.E desc[UR36][R16.64], R5 ;  /* 0x0000000510007986 */ /* 0x0011e4000c101924 */
.L_x_5345:
[----:B------:R-:W-:-:S04]  /*4930*/  IMAD R22, R25, 0x200, R22 ;  /* 0x0000020019167824 */ /* 0x000fc800078e0216 */
[----:B------:R-:W-:-:S07]  /*4940*/  VIADD R23, R22, 0x80 ;  /* 0x0000008016177836 */ /* 0x000fce0000000000 */
.L_x_5272:
[----:B------:R-:W-:Y:S05]  /*4950*/  BSYNC B6 ;  /* 0x0000000000067941 */ /* 0x000fea0003800000 */
.L_x_5271:
        /* <DEDUP_REMOVED lines=358> */
.L_x_5376:
        /* <DEDUP_REMOVED lines=21> */
.L_x_5380:
[----:B------:R-:W2:Y:S02]  /*6110*/  LDG.E.U8 R2, desc[UR36][R2.64] ;  /* 0x0000002402027981 */ /* 0x000ea4000c1e1100 */
[----:B--2---:R0:W1:Y:S01]  /*6120*/  I2F.F64.U16 R18, R2 ;  /* 0x0000000200127312 */ /* 0x0040620000101800 */
[----:B------:R-:W-:Y:S05]  /*6130*/  BRA `(.L_x_5382) ;  /* 0x0000000c00707947 */ /* 0x000fea0003800000 */
.L_x_5379:
        /* <DEDUP_REMOVED lines=9> */
.L_x_5384:
[----:B------:R-:W2:Y:S02]  /*61d0*/  LDG.E R2, desc[UR36][R2.64] ;  /* 0x0000002402027981 */ /* 0x000ea4000c1e1900 */
[----:B--2---:R0:W1:Y:S01]  /*61e0*/  I2F.F64 R18, R2 ;  /* 0x0000000200127312 */ /* 0x0040620000201c00 */
[----:B------:R-:W-:Y:S05]  /*61f0*/  BRA `(.L_x_5382) ;  /* 0x0000000c00407947 */ /* 0x000fea0003800000 */
.L_x_5383:
[----:B------:R-:W2:Y:S02]  /*6200*/  LDG.E.U16 R2, desc[UR36][R2.64] ;  /* 0x0000002402027981 */ /* 0x000ea4000c1e1500 */
[----:B--2---:R0:W1:Y:S01]  /*6210*/  I2F.F64.S16 R18, R2 ;  /* 0x0000000200127312 */ /* 0x0040620000101c00 */
[----:B------:R-:W-:Y:S05]  /*6220*/  BRA `(.L_x_5382) ;  /* 0x0000000c00347947 */ /* 0x000fea0003800000 */
.L_x_5378:
        /* <DEDUP_REMOVED lines=10> */
.L_x_5386:
[----:B------:R-:W2:Y:S02]  /*62d0*/  LDG.E.U16 R0, desc[UR36][R2.64] ;  /* 0x0000002402007981 */ /* 0x000ea4000c1e1500 */
[----:B--2---:R-:W-:-:S05]  /*62e0*/  HADD2.F32 R0, -RZ, R0.H0_H0 ;  /* 0x20000000ff007230 */ /* 0x004fca0000004100 */
[----:B------:R-:W-:-:S04]  /*62f0*/  FMUL.FTZ R0, R0, 1 ;  /* 0x3f80000000007820 */ /* 0x000fc80000410000 */
[----:B------:R0:W1:Y:S01]  /*6300*/  F2F.F64.F32 R18, R0 ;  /* 0x0000000000127310 */ /* 0x0000620000201800 */
[----:B------:R-:W-:Y:S05]  /*6310*/  BRA `(.L_x_5382) ;  /* 0x0000000800f87947 */ /* 0x000fea0003800000 */
.L_x_5385:
        /* <DEDUP_REMOVED lines=10> */
.L_x_5388:
[----:B------:R-:W2:Y:S02]  /*63c0*/  LDG.E.U16 R2, desc[UR36][R2.64] ;  /* 0x0000002402027981 */ /* 0x000ea4000c1e1500 */
[----:B--2---:R-:W-:-:S05]  /*63d0*/  HADD2.F32 R0, -RZ, R2.H0_H0 ;  /* 0x20000002ff007230 */ /* 0x004fca0000004100 */
[----:B------:R-:W-:-:S04]  /*63e0*/  FMUL.FTZ R0, R0, 1 ;  /* 0x3f80000000007820 */ /* 0x000fc80000410000 */
[----:B------:R0:W1:Y:S01]  /*63f0*/  F2F.F64.F32 R18, R0 ;  /* 0x0000000000127310 */ /* 0x0000620000201800 */
[----:B------:R-:W-:Y:S05]  /*6400*/  BRA `(.L_x_5382) ;  /* 0x0000000800bc7947 */ /* 0x000fea0003800000 */
.L_x_5387:
[----:B------:R0:W5:Y:S01]  /*6410*/  LDG.E.64 R18, desc[UR36][R2.64] ;  /* 0x0000002402127981 */ /* 0x000162000c1e1b00 */
[----:B------:R-:W-:Y:S05]  /*6420*/  BRA `(.L_x_5382) ;  /* 0x0000000800b47947 */ /* 0x000fea0003800000 */
.L_x_5377:
        /* <DEDUP_REMOVED lines=13> */
.L_x_5391:
[----:B------:R0:W5:Y:S01]  /*6500*/  LDG.E.64 R18, desc[UR36][R2.64] ;  /* 0x0000002402127981 */ /* 0x000162000c1e1b00 */
[----:B------:R-:W-:Y:S05]  /*6510*/  BRA `(.L_x_5382) ;  /* 0x0000000800787947 */ /* 0x000fea0003800000 */
.L_x_5390:
        /* <DEDUP_REMOVED lines=26> */
[----:B------:R3:W4:Y:S01]  /*66c0*/  F2F.F64.F32 R18, R5 ;  /* 0x0000000500127310 */ /* 0x0007220000201800 */
[----:B------:R-:W-:Y:S05]  /*66d0*/  BRA `(.L_x_5382) ;  /* 0x0000000800087947 */ /* 0x000fea0003800000 */
.L_x_5393:
        /* <DEDUP_REMOVED lines=13> */
[----:B------:R1:W2:Y:S01]  /*67b0*/  F2F.F64.F32 R18, R4 ;  /* 0x0000000400127310 */ /* 0x0002a20000201800 */
[----:B------:R-:W-:Y:S05]  /*67c0*/  BRA `(.L_x_5382) ;  /* 0x0000000400cc7947 */ /* 0x000fea0003800000 */
.L_x_5392:
[----:B------:R-:W2:Y:S02]  /*67d0*/  LDG.E.U16 R0, desc[UR36][R2.64] ;  /* 0x0000002402007981 */ /* 0x000ea4000c1e1500 */
[----:B--2---:R-:W-:-:S04]  /*67e0*/  IMAD.U32 R0, R0, 0x10000, RZ ;  /* 0x0001000000007824 */ /* 0x004fc800078e00ff */
[----:B------:R-:W-:-:S04]  /*67f0*/  FMUL.FTZ R0, R0, 1 ;  /* 0x3f80000000007820 */ /* 0x000fc80000410000 */
[----:B------:R0:W1:Y:S01]  /*6800*/  F2F.F64.F32 R18, R0 ;  /* 0x0000000000127310 */ /* 0x0000620000201800 */
[----:B------:R-:W-:Y:S05]  /*6810*/  BRA `(.L_x_5382) ;  /* 0x0000000400b87947 */ /* 0x000fea0003800000 */
.L_x_5389:
        /* <DEDUP_REMOVED lines=11> */
.L_x_5396:
        /* <DEDUP_REMOVED lines=21> */
.L_x_5400:
[----:B------:R-:W-:Y:S05]  /*6a20*/  BSYNC B1 ;  /* 0x0000000000017941 */ /* 0x000fea0003800000 */
.L_x_5399:
[----:B------:R-:W-:Y:S01]  /*6a30*/  LEA R3, R0, 0x3b800000, 0x17 ;  /* 0x3b80000000037811 */ /* 0x000fe200078eb8ff */
[----:B------:R-:W-:-:S05]  /*6a40*/  IMAD.SHL.U32 R0, R2, 0x100000, RZ ;  /* 0x0010000002007824 */ /* 0x000fca00078e00ff */
[----:B------:R-:W-:-:S07]  /*6a50*/  LOP3.LUT R0, R3, R0, R4, 0xfe, !PT ;  /* 0x0000000003007212 */ /* 0x000fce00078efe04 */
.L_x_5398:
[----:B------:R-:W-:Y:S05]  /*6a60*/  BSYNC B0 ;  /* 0x0000000000007941 */ /* 0x000fea0003800000 */
.L_x_5397:
[----:B------:R-:W-:-:S04]  /*6a70*/  FMUL.FTZ R0, R0, 1 ;  /* 0x3f80000000007820 */ /* 0x000fc80000410000 */
[----:B------:R0:W1:Y:S01]  /*6a80*/  F2F.F64.F32 R18, R0 ;  /* 0x0000000000127310 */ /* 0x0000620000201800 */
[----:B------:R-:W-:Y:S05]  /*6a90*/  BRA `(.L_x_5382) ;  /* 0x0000000400187947 */ /* 0x000fea0003800000 */
.L_x_5395:
        /* <DEDUP_REMOVED lines=21> */
.L_x_5404:
[----:B------:R-:W-:Y:S05]  /*6bf0*/  BSYNC B1 ;  /* 0x0000000000017941 */ /* 0x000fea0003800000 */
.L_x_5403:
[----:B------:R-:W-:Y:S01]  /*6c00*/  LEA R3, R0, 0x37800000, 0x17 ;  /* 0x3780000000037811 */ /* 0x000fe200078eb8ff */
[----:B------:R-:W-:-:S05]  /*6c10*/  IMAD.SHL.U32 R0, R2, 0x200000, RZ ;  /* 0x0020000002007824 */ /* 0x000fca00078e00ff */
[----:B------:R-:W-:-:S07]  /*6c20*/  LOP3.LUT R0, R3, R0, R4, 0xfe, !PT ;  /* 0x0000000003007212 */ /* 0x000fce00078efe04 */
.L_x_5402:
[----:B------:R-:W-:Y:S05]  /*6c30*/  BSYNC B0 ;  /* 0x0000000000007941 */ /* 0x000fea0003800000 */
.L_x_5401:
[----:B------:R-:W-:-:S04]  /*6c40*/  FMUL.FTZ R0, R0, 1 ;  /* 0x3f80000000007820 */ /* 0x000fc80000410000 */
[----:B------:R0:W1:Y:S01]  /*6c50*/  F2F.F64.F32 R18, R0 ;  /* 0x0000000000127310 */ /* 0x0000620000201800 */
[----:B------:R-:W-:Y:S05]  /*6c60*/  BRA `(.L_x_5382) ;  /* 0x0000000000a47947 */ /* 0x000fea0003800000 */
.L_x_5394:
        /* <DEDUP_REMOVED lines=14> */
.L_x_5408:
[----:B------:R-:W-:Y:S05]  /*6d50*/  BSYNC B0 ;  /* 0x0000000000007941 */ /* 0x000fea0003800000 */
.L_x_5407:
[----:B------:R-:W-:-:S04]  /*6d60*/  FMUL.FTZ R0, R0, 1 ;  /* 0x3f80000000007820 */ /* 0x000fc80000410000 */
[----:B------:R0:W1:Y:S01]  /*6d70*/  F2F.F64.F32 R18, R0 ;  /* 0x0000000000127310 */ /* 0x0000620000201800 */
[----:B------:R-:W-:Y:S05]  /*6d80*/  BRA `(.L_x_5382) ;  /* 0x00000000005c7947 */ /* 0x000fea0003800000 */
.L_x_5381:
[----:B------:R-:W-:Y:S01]  /*6d90*/  MOV R2, 0x0 ;  /* 0x0000000000027802 */ /* 0x000fe20000000f00 */
[----:B------:R-:W-:Y:S01]  /*6da0*/  ULDC.64 UR4, c[0x4][0x128] ;  /* 0x01004a0000047ab9 */ /* 0x000fe20000000a00 */
[----:B------:R-:W-:Y:S01]  /*6db0*/  ULDC.64 UR6, c[0x4][0x8] ;  /* 0x0100020000067ab9 */ /* 0x000fe20000000a00 */
[----:B------:R-:W-:Y:S01]  /*6dc0*/  IMAD.U32 R4, RZ, RZ, UR4 ;  /* 0x00000004ff047e24 */ /* 0x000fe2000f8e00ff */
[----:B------:R-:W-:Y:S01]  /*6dd0*/  HFMA2.MMA R12, -RZ, RZ, 0, 5.9604644775390625e-08 ;  /* 0x00000001ff0c7435 */ /* 0x000fe200000001ff */
        /* <DEDUP_REMOVED lines=8> */
[----:B------:R-:W-:-:S07]  /*6e60*/  IMAD.MOV.U32 R13, RZ, RZ, RZ ;  /* 0x000000ffff0d7224 */ /* 0x000fce00078e00ff */
[----:B------:R-:W-:-:S07]  /*6e70*/  LEPC R20, `(.L_x_5409) ;  /* 0x000000001014794e */ /* 0x000fce0000000000 */
[----:B0-----:R-:W-:Y:S05]  /*6e80*/  CALL.ABS.NOINC R2 ;  /* 0x0000000002007343 */ /* 0x001fea0003c00000 */
.L_x_5409:
[----:B------:R-:W-:Y:S01]  /*6e90*/  CS2R R18, SRZ ;  /* 0x0000000000127805 */ /* 0x000fe2000001ff00 */
[----:B------:R-:W-:Y:S06]  /*6ea0*/  BRA `(.L_x_5382) ;  /* 0x0000000000147947 */ /* 0x000fec0003800000 */
.L_x_5406:
[----:B------:R-:W2:Y:S02]  /*6eb0*/  LDG.E.64 R18, desc[UR36][R2.64] ;  /* 0x0000002402127981 */ /* 0x000ea4000c1e1b00 */
[----:B--2---:R-:W0:Y:S01]  /*6ec0*/  I2F.F64.U64 R18, R18 ;  /* 0x0000001200127312 */ /* 0x004e220000301800 */
[----:B------:R-:W-:Y:S05]  /*6ed0*/  BRA `(.L_x_5382) ;  /* 0x0000000000087947 */ /* 0x000fea0003800000 */
.L_x_5405:
[----:B------:R-:W2:Y:S02]  /*6ee0*/  LDG.E R2, desc[UR36][R2.64] ;  /* 0x0000002402027981 */ /* 0x000ea4000c1e1900 */
[----:B--2---:R0:W1:Y:S02]  /*6ef0*/  I2F.F64.U32 R18, R2 ;  /* 0x0000000200127312 */ /* 0x0040640000201800 */
.L_x_5382:
[----:B0-----:R-:W0:Y:S01]  /*6f00*/  LDC.U8 R2, c[0x0][0x493] ;  /* 0x000124c0ff027b82 */ /* 0x001e220000000000 */
[----:B------:R-:W-:Y:S02]  /*6f10*/  ULDC.64 UR4, c[0x0][0x488] ;  /* 0x0001220000047ab9 */ /* 0x000fe40000000a00 */
[----:B-1----:R-:W-:-:S05]  /*6f20*/  IADD3 R4, P0, R22, UR4, RZ ;  /* 0x0000000416047c10 */ /* 0x002fca000ff1e0ff */
[----:B---3--:R-:W-:Y:S01]  /*6f30*/  IMAD.X R5, RZ, RZ, UR5, P0 ;  /* 0x00000005ff057e24 */ /* 0x008fe200080e06ff */
        /* <DEDUP_REMOVED lines=12> */
[----:B---3--:R-:W0:Y:S01]  /*7000*/  I2F.F64.S16 R2, R2 ;  /* 0x0000000200027312 */ /* 0x008e220000101c00 */
[----:B------:R-:W-:Y:S05]  /*7010*/  BRA `(.L_x_5415) ;  /* 0x0000000c007c7947 */ /* 0x000fea0003800000 */
.L_x_5413:
[----:B------:R-:W3:Y:S02]  /*7020*/  LDG.E.U8 R2, desc[UR36][R4.64] ;  /* 0x0000002404027981 */ /* 0x000ee4000c1e1100 */
[----:B---3--:R-:W0:Y:S01]  /*7030*/  I2F.F64.U16 R2, R2 ;  /* 0x0000000200027312 */ /* 0x008e220000101800 */
[----:B------:R-:W-:Y:S05]  /*7040*/  BRA `(.L_x_5415) ;  /* 0x0000000c00707947 */ /* 0x000fea0003800000 */
.L_x_5412:
[----:B------:R-:W-:-:S13]  /*7050*/  ISETP.NE.AND P0, PT, R0, 0x2, PT ;  /* 0x000000020000780c */ /* 0x000fda0003f05270 */
[----:B------:R-:W-:Y:S05]  /*7060*/  @!P0 BRA `(.L_x_5416) ;  /* 0x0000000000288947 */ /* 0x000fea0003800000 */
[----:B------:R-:W-:-:S13]  /*7070*/  ISETP.NE.AND P0, PT, R0, 0x3, PT ;  /* 0x000000030000780c */ /* 0x000fda0003f05270 */
[----:B------:R-:W-:Y:S05]  /*7080*/  @!P0 BRA `(.L_x_5417) ;  /* 0x0000000000148947 */ /* 0x000fea0003800000 */
[----:B------:R-:W-:-:S13]  /*7090*/  ISETP.NE.AND P0, PT, R0, 0x4, PT ;  /* 0x000000040000780c */ /* 0x000fda0003f05270 */
[----:B------:R-:W-:Y:S05]  /*70a0*/  @P0 BRA `(.L_x_5414) ;  /* 0x0000000800fc0947 */ /* 0x000fea0003800000 */
[----:B------:R-:W3:Y:S02]  /*70b0*/  LDG.E.64 R2, desc[UR36][R4.64] ;  /* 0x0000002404027981 */ /* 0x000ee4000c1e1b00 */
[----:B---3--:R-:W1:Y:S01]  /*70c0*/  I2F.F64.S64 R2, R2 ;  /* 0x0000000200027312 */ /* 0x008e620000301c00 */
[----:B------:R-:W-:Y:S05]  /*70d0*/  BRA `(.L_x_5415) ;  /* 0x0000000c004c7947 */ /* 0x000fea0003800000 */
.L_x_5417:
[----:B------:R-:W3:Y:S02]  /*70e0*/  LDG.E R2, desc[UR36][R4.64] ;  /* 0x0000002404027981 */ /* 0x000ee4000c1e1900 */
[----:B---3--:R-:W3:Y:S01]  /*70f0*/  I2F.F64 R2, R2 ;  /* 0x0000000200027312 */ /* 0x008ee20000201c00 */
[----:B------:R-:W-:Y:S05]  /*7100*/  BRA `(.L_x_5415) ;  /* 0x0000000c00407947 */ /* 0x000fea0003800000 */
.L_x_5416:
[----:B------:R-:W3:Y:S02]  /*7110*/  LDG.E.U16 R2, desc[UR36][R4.64] ;  /* 0x0000002404027981 */ /* 0x000ee4000c1e1500 */
[----:B---3--:R-:W0:Y:S01]  /*7120*/  I2F.F64.S16 R2, R2 ;  /* 0x0000000200027312 */ /* 0x008e220000101c00 */
[----:B------:R-:W-:Y:S05]  /*7130*/  BRA `(.L_x_5415) ;  /* 0x0000000c00347947 */ /* 0x000fea0003800000 */
.L_x_5411:
        /* <DEDUP_REMOVED lines=10> */
.L_x_5419:
[----:B------:R-:W3:Y:S02]  /*71e0*/  LDG.E.U16 R0, desc[UR36][R4.64] ;  /* 0x0000002404007981 */ /* 0x000ee4000c1e1500 */
[----:B---3--:R-:W-:-:S05]  /*71f0*/  HADD2.F32 R0, -RZ, R0.H0_H0 ;  /* 0x20000000ff007230 */ /* 0x008fca0000004100 */
[----:B------:R-:W-:-:S04]  /*7200*/  FMUL.FTZ R0, R0, 1 ;  /* 0x3f80000000007820 */ /* 0x000fc80000410000 */
[----:B------:R0:W1:Y:S01]  /*7210*/  F2F.F64.F32 R2, R0 ;  /* 0x0000000000027310 */ /* 0x0000620000201800 */
[----:B------:R-:W-:Y:S05]  /*7220*/  BRA `(.L_x_5415) ;  /* 0x0000000800f87947 */ /* 0x000fea0003800000 */
.L_x_5418:
        /* <DEDUP_REMOVED lines=10> */
.L_x_5421:
[----:B------:R-:W3:Y:S02]  /*72d0*/  LDG.E.U16 R4, desc[UR36][R4.64] ;  /* 0x0000002404047981 */ /* 0x000ee4000c1e1500 */
[----:B---3--:R-:W-:-:S05]  /*72e0*/  HADD2.F32 R0, -RZ, R4.H0_H0 ;  /* 0x20000004ff007230 */ /* 0x008fca0000004100 */
[----:B------:R-:W-:-:S04]  /*72f0*/  FMUL.FTZ R0, R0, 1 ;  /* 0x3f80000000007820 */ /* 0x000fc80000410000 */
[----:B------:R0:W1:Y:S01]  /*7300*/  F2F.F64.F32 R2, R0 ;  /* 0x0000000000027310 */ /* 0x0000620000201800 */
[----:B------:R-:W-:Y:S05]  /*7310*/  BRA `(.L_x_5415) ;  /* 0x0000000800bc7947 */ /* 0x000fea0003800000 */
.L_x_5420:
[----:B------:R0:W5:Y:S01]  /*7320*/  LDG.E.64 R2, desc[UR36][R4.64] ;  /* 0x0000002404027981 */ /* 0x000162000c1e1b00 */
[----:B------:R-:W-:Y:S05]  /*7330*/  BRA `(.L_x_5415) ;  /* 0x0000000800b47947 */ /* 0x000fea0003800000 */
.L_x_5410:
        /* <DEDUP_REMOVED lines=13> */
.L_x_5424:
[----:B------:R0:W5:Y:S01]  /*7410*/  LDG.E.64 R2, desc[UR36][R4.64] ;  /* 0x0000002404027981 */ /* 0x000162000c1e1b00 */
[----:B------:R-:W-:Y:S05]  /*7420*/  BRA `(.L_x_5415) ;  /* 0x0000000800787947 */ /* 0x000fea0003800000 */
.L_x_5423:
        /* <DEDUP_REMOVED lines=28> */
.L_x_5426:
        /* <DEDUP_REMOVED lines=15> */
.L_x_5425:
[----:B------:R-:W3:Y:S02]  /*76e0*/  LDG.E.U16 R0, desc[UR36][R4.64] ;  /* 0x0000002404007981 */ /* 0x000ee4000c1e1500 */
[----:B---3--:R-:W-:-:S04]  /*76f0*/  IMAD.U32 R0, R0, 0x10000, RZ ;  /* 0x0001000000007824 */ /* 0x008fc800078e00ff */
[----:B------:R-:W-:-:S04]  /*7700*/  FMUL.FTZ R0, R0, 1 ;  /* 0x3f80000000007820 */ /* 0x000fc80000410000 */
[----:B------:R0:W1:Y:S01]  /*7710*/  F2F.F64.F32 R2, R0 ;  /* 0x0000000000027310 */ /* 0x0000620000201800 */
[----:B------:R-:W-:Y:S05]  /*7720*/  BRA `(.L_x_5415) ;  /* 0x0000000400b87947 */ /* 0x000fea0003800000 */
.L_x_5422:
        /* <DEDUP_REMOVED lines=9> */
[----:B---3--:R-:W0:Y:S01]  /*77c0*/  I2F.F64.U16 R2, R2 ;  /* 0x0000000200027312 */ /* 0x008e220000101800 */
[----:B------:R-:W-:Y:S05]  /*77d0*/  BRA `(.L_x_5415) ;  /* 0x00000004008c7947 */ /* 0x000fea0003800000 */
.L_x_5429:
        /* <DEDUP_REMOVED lines=21> */
.L_x_5433:
[----:B------:R-:W-:Y:S05]  /*7930*/  BSYNC B1 ;  /* 0x0000000000017941 */ /* 0x000fea0003800000 */
.L_x_5432:
[----:B------:R-:W-:Y:S01]  /*7940*/  LEA R3, R0, 0x3b800000, 0x17 ;  /* 0x3b80000000037811 */ /* 0x000fe200078eb8ff */
[----:B------:R-:W-:-:S05]  /*7950*/  IMAD.SHL.U32 R0, R2, 0x100000, RZ ;  /* 0x0010000002007824 */ /* 0x000fca00078e00ff */
[----:B------:R-:W-:-:S07]  /*7960*/  LOP3.LUT R0, R3, R0, R4, 0xfe, !PT ;  /* 0x0000000003007212 */ /* 0x000fce00078efe04 */
.L_x_5431:
[----:B------:R-:W-:Y:S05]  /*7970*/  BSYNC B0 ;  /* 0x0000000000007941 */ /* 0x000fea0003800000 */
.L_x_5430:
[----:B------:R-:W-:-:S04]  /*7980*/  FMUL.FTZ R0, R0, 1 ;  /* 0x3f80000000007820 */ /* 0x000fc80000410000 */
[----:B------:R0:W1:Y:S01]  /*7990*/  F2F.F64.F32 R2, R0 ;  /* 0x0000000000027310 */ /* 0x0000620000201800 */
[----:B------:R-:W-:Y:S05]  /*79a0*/  BRA `(.L_x_5415) ;  /* 0x0000000400187947 */ /* 0x000fea0003800000 */
.L_x_5428:
        /* <DEDUP_REMOVED lines=21> */
.L_x_5437:
[----:B------:R-:W-:Y:S05]  /*7b00*/  BSYNC B1 ;  /* 0x0000000000017941 */ /* 0x000fea0003800000 */
.L_x_5436:
[----:B------:R-:W-:Y:S01]  /*7b10*/  LEA R3, R0, 0x37800000, 0x17 ;  /* 0x3780000000037811 */ /* 0x000fe200078eb8ff */
[----:B------:R-:W-:-:S05]  /*7b20*/  IMAD.SHL.U32 R0, R2, 0x200000, RZ ;  /* 0x0020000002007824 */ /* 0x000fca00078e00ff */
[----:B------:R-:W-:-:S07]  /*7b30*/  LOP3.LUT R0, R3, R0, R4, 0xfe, !PT ;  /* 0x0000000003007212 */ /* 0x000fce00078efe04 */
.L_x_5435:
[----:B------:R-:W-:Y:S05]  /*7b40*/  BSYNC B0 ;  /* 0x0000000000007941 */ /* 0x000fea0003800000 */
.L_x_5434:
[----:B------:R-:W-:-:S04]  /*7b50*/  FMUL.FTZ R0, R0, 1 ;  /* 0x3f80000000007820 */ /* 0x000fc80000410000 */
[----:B------:R0:W1:Y:S01]  /*7b60*/  F2F.F64.F32 R2, R0 ;  /* 0x0000000000027310 */ /* 0x0000620000201800 */
[----:B------:R-:W-:Y:S05]  /*7b70*/  BRA `(.L_x_5415) ;  /* 0x0000000000a47947 */ /* 0x000fea0003800000 */
.L_x_5427:
        /* <DEDUP_REMOVED lines=14> */
.L_x_5441:
[----:B------:R-:W-:Y:S05]  /*7c60*/  BSYNC B0 ;  /* 0x0000000000007941 */ /* 0x000fea0003800000 */
.L_x_5440:
[----:B------:R-:W-:-:S04]  /*7c70*/  FMUL.FTZ R0, R0, 1 ;  /* 0x3f80000000007820 */ /* 0x000fc80000410000 */
[----:B------:R0:W1:Y:S01]  /*7c80*/  F2F.F64.F32 R2, R0 ;  /* 0x0000000000027310 */ /* 0x0000620000201800 */
[----:B------:R-:W-:Y:S05]  /*7c90*/  BRA `(.L_x_5415) ;  /* 0x00000000005c7947 */ /* 0x000fea0003800000 */
.L_x_5414:
        /* <DEDUP_REMOVED lines=16> */
.L_x_5442:
[----:B------:R-:W-:Y:S01]  /*7da0*/  CS2R R2, SRZ ;  /* 0x0000000000027805 */ /* 0x000fe2000001ff00 */
[----:B------:R-:W-:Y:S06]  /*7db0*/  BRA `(.L_x_5415) ;  /* 0x0000000000147947 */ /* 0x000fec0003800000 */
.L_x_5439:
[----:B------:R-:W3:Y:S02]  /*7dc0*/  LDG.E.64 R2, desc[UR36][R4.64] ;  /* 0x0000002404027981 */ /* 0x000ee4000c1e1b00 */
[----:B---3--:R-:W0:Y:S01]  /*7dd0*/  I2F.F64.U64 R2, R2 ;  /* 0x0000000200027312 */ /* 0x008e220000301800 */
[----:B------:R-:W-:Y:S05]  /*7de0*/  BRA `(.L_x_5415) ;  /* 0x0000000000087947 */ /* 0x000fea0003800000 */
.L_x_5438:
[----:B------:R-:W3:Y:S02]  /*7df0*/  LDG.E R2, desc[UR36][R4.64] ;  /* 0x0000002404027981 */ /* 0x000ee4000c1e1900 */
[----:B---3--:R-:W0:Y:S02]  /*7e00*/  I2F.F64.U32 R2, R2 ;  /* 0x0000000200027312 */ /* 0x008e240000201800 */
.L_x_5415:
[----:B01-3-5:R-:W-:Y:S01]  /*7e10*/  DADD R10, -RZ, |R2| ;  /* 0x00000000ff0a7229 */ /* 0x02bfe20000000502 */
[----:B------:R-:W-:Y:S01]  /*7e20*/  IMAD.MOV.U32 R6, RZ, RZ, RZ ;  /* 0x000000ffff067224 */ /* 0x000fe200078e00ff */
[----:B--2-4-:R-:W-:Y:S01]  /*7e30*/  DADD R18, -RZ, |R18| ;  /* 0x00000000ff127229 */ /* 0x014fe20000000512 */
        /* <DEDUP_REMOVED lines=58> */
.L_x_5446:
[----:B------:R-:W0:Y:S02]  /*81e0*/  F2I.S64.F64.TRUNC R4, R4 ;  /* 0x0000000400047311 */ /* 0x000e24000030d900 */
[----:B0-----:R-:W-:-:S05]  /*81f0*/  IMAD.MOV.U32 R3, RZ, RZ, R4 ;  /* 0x000000ffff037224 */ /* 0x001fca00078e0004 */
[----:B------:R0:W-:Y:S01]  /*8200*/  STG.E.U8 desc[UR36][R16.64], R3 ;  /* 0x0000000310007986 */ /* 0x0001e2000c101124 */
[----:B------:R-:W-:Y:S05]  /*8210*/  BRA `(.L_x_5448) ;  /* 0x0000000c00f87947 */ /* 0x000fea0003800000 */
.L_x_5445:
        /* <DEDUP_REMOVED lines=9> */
.L_x_5450:
[----:B------:R-:W0:Y:S02]  /*82b0*/  F2I.F64.TRUNC R5, R4 ;  /* 0x0000000400057311 */ /* 0x000e24000030d100 */
[----:B0-----:R3:W-:Y:S01]  /*82c0*/  STG.E desc[UR36][R16.64], R5 ;  /* 0x0000000510007986 */ /* 0x0017e2000c101924 */
[----:B------:R-:W-:Y:S05]  /*82d0*/  BRA `(.L_x_5448) ;  /* 0x0000000c00c87947 */ /* 0x000fea0003800000 */
.L_x_5449:
[----:B------:R-:W0:Y:S02]  /*82e0*/  F2I.F64.TRUNC R5, R4 ;  /* 0x0000000400057311 */ /* 0x000e24000030d100 */
[----:B0-----:R2:W-:Y:S01]  /*82f0*/  STG.E.U16 desc[UR36][R16.64], R5 ;  /* 0x0000000510007986 */ /* 0x0015e2000c101524 */
[----:B------:R-:W-:Y:S05]  /*8300*/  BRA `(.L_x_5448) ;  /* 0x0000000c00bc7947 */ /* 0x000fea0003800000 */
.L_x_5444:
        /* <DEDUP_REMOVED lines=13> */
.L_x_5452:
        /* <DEDUP_REMOVED lines=8> */
.L_x_5451:
        /* <DEDUP_REMOVED lines=10> */
[----:B------:R-:W-:-:S13]  /*8500*/  MOV R3, RZ ;  /* 0x000000ff00037202 */ /* 0x000fda0000000f00 */
[----:B0-----:R-:W-:-:S05]  /*8510*/  @!P0 FMUL R2, R2, 1.175494350822287508e-38 ;  /* 0x0080000002028820 */ /* 0x001fca0000400000 */
[----:B------:R0:W-:Y:S01]  /*8520*/  STG.E.64 desc[UR36][R16.64], R2 ;  /* 0x0000000210007986 */ /* 0x0001e2000c101b24 */
[----:B------:R-:W-:Y:S05]  /*8530*/  BRA `(.L_x_5448) ;  /* 0x0000000c00307947 */ /* 0x000fea0003800000 */
.L_x_5454:
        /* <DEDUP_REMOVED lines=9> */
.L_x_5453:
[----:B------:R0:W-:Y:S01]  /*85d0*/  STG.E.64 desc[UR36][R16.64], R4 ;  /* 0x0000000410007986 */ /* 0x0001e2000c101b24 */
[----:B------:R-:W-:Y:S05]  /*85e0*/  BRA `(.L_x_5448) ;  /* 0x0000000c00047947 */ /* 0x000fea0003800000 */
.L_x_5443:
        /* <DEDUP_REMOVED lines=12> */
.L_x_5457:
[----:B------:R-:W-:-:S05]  /*86b0*/  CS2R R6, SRZ ;  /* 0x0000000000067805 */ /* 0x000fca000001ff00 */
[----:B------:R0:W-:Y:S01]  /*86c0*/  STG.E.128 desc[UR36][R16.64], R4 ;  /* 0x0000000410007986 */ /* 0x0001e2000c101d24 */
[----:B------:R-:W-:Y:S05]  /*86d0*/  BRA `(.L_x_5448) ;  /* 0x0000000800c87947 */ /* 0x000fea0003800000 */
.L_x_5456:
        /* <DEDUP_REMOVED lines=25> */
.L_x_5461:
[----:B------:R-:W-:Y:S05]  /*8870*/  BSYNC B0 ;  /* 0x0000000000007941 */ /* 0x000fea0003800000 */
.L_x_5460:
[----:B------:R-:W-:-:S05]  /*8880*/  LOP3.LUT R3, R0, R3, RZ, 0xfc, !PT ;  /* 0x0000000300037212 */ /* 0x000fca00078efcff */
[----:B------:R0:W-:Y:S01]  /*8890*/  STG.E.U8 desc[UR36][R16.64], R3 ;  /* 0x0000000310007986 */ /* 0x0001e2000c101124 */
[----:B------:R-:W-:Y:S05]  /*88a0*/  BRA `(.L_x_5448) ;  /* 0x0000000800547947 */ /* 0x000fea0003800000 */
.L_x_5459:
        /* <DEDUP_REMOVED lines=17> */
.L_x_5463:
[----:B------:R-:W-:Y:S01]  /*89c0*/  IMAD.MOV.U32 R0, RZ, RZ, 0x7f ;  /* 0x0000007fff007424 */ /* 0x000fe200078e00ff */
[----:B------:R-:W-:-:S04]  /*89d0*/  ISETP.GT.U32.AND P0, PT, R2, 0x7f800000, PT ;  /* 0x7f8000000200780c */ /* 0x000fc80003f04070 */
[----:B------:R-:W-:-:S09]  /*89e0*/  SEL R0, R0, 0x7c, P0 ;  /* 0x0000007c00007807 */ /* 0x000fd20000000000 */
.L_x_5464:
[----:B------:R-:W-:Y:S05]  /*89f0*/  BSYNC B0 ;  /* 0x0000000000007941 */ /* 0x000fea0003800000 */
.L_x_5462:
[----:B------:R-:W-:-:S04]  /*8a00*/  LOP3.LUT R2, R3, 0x80000000, RZ, 0xc0, !PT ;  /* 0x8000000003027812 */ /* 0x000fc800078ec0ff */
[----:B------:R-:W-:-:S04]  /*8a10*/  SHF.R.U32.HI R3, RZ, 0x18, R2 ;  /* 0x00000018ff037819 */ /* 0x000fc80000011602 */
[----:B------:R-:W-:-:S05]  /*8a20*/  LOP3.LUT R3, R0, R3, RZ, 0xfc, !PT ;  /* 0x0000000300037212 */ /* 0x000fca00078efcff */
[----:B------:R0:W-:Y:S01]  /*8a30*/  STG.E.U8 desc[UR36][R16.64], R3 ;  /* 0x0000000310007986 */ /* 0x0001e2000c101124 */
[----:B------:R-:W-:Y:S05]  /*8a40*/  BRA `(.L_x_5448) ;  /* 0x0000000400ec7947 */ /* 0x000fea0003800000 */
.L_x_5458:
        /* <DEDUP_REMOVED lines=8> */
.L_x_5455:
        /* <DEDUP_REMOVED lines=11> */
.L_x_5467:
        /* <DEDUP_REMOVED lines=21> */
.L_x_5470:
[----:B------:R-:W-:-:S04]  /*8cd0*/  LOP3.LUT R2, R3, 0x80000000, RZ, 0xc0, !PT ;  /* 0x8000000003027812 */ /* 0x000fc800078ec0ff */
[----:B------:R-:W-:-:S04]  /*8ce0*/  SHF.R.U32.HI R3, RZ, 0x18, R2 ;  /* 0x00000018ff037819 */ /* 0x000fc80000011602 */
[----:B------:R-:W-:-:S04]  /*8cf0*/  LOP3.LUT R0, R0, R3, RZ, 0xfc, !PT ;  /* 0x0000000300007212 */ /* 0x000fc800078efcff */
[----:B------:R-:W-:-:S07]  /*8d00*/  PRMT R8, R0, 0x7610, R8 ;  /* 0x0000761000087816 */ /* 0x000fce0000000008 */
.L_x_5469:
[----:B------:R-:W-:Y:S05]  /*8d10*/  BSYNC B0 ;  /* 0x0000000000007941 */ /* 0x000fea0003800000 */
.L_x_5468:
[----:B------:R0:W-:Y:S01]  /*8d20*/  STG.E.U8 desc[UR36][R16.64], R8 ;  /* 0x0000000810007986 */ /* 0x0001e2000c101124 */
[----:B------:R-:W-:Y:S05]  /*8d30*/  BRA `(.L_x_5448) ;  /* 0x0000000400307947 */ /* 0x000fea0003800000 */
.L_x_5466:
        /* <DEDUP_REMOVED lines=21> */
.L_x_5473:
[----:B------:R-:W-:-:S04]  /*8e90*/  LOP3.LUT R2, R3, 0x80000000, RZ, 0xc0, !PT ;  /* 0x8000000003027812 */ /* 0x000fc800078ec0ff */
[----:B------:R-:W-:-:S04]  /*8ea0*/  SHF.R.U32.HI R3, RZ, 0x18, R2 ;  /* 0x00000018ff037819 */ /* 0x000fc80000011602 */
[----:B------:R-:W-:-:S04]  /*8eb0*/  LOP3.LUT R0, R0, R3, RZ, 0xfc, !PT ;  /* 0x0000000300007212 */ /* 0x000fc800078efcff */
[----:B------:R-:W-:-:S07]  /*8ec0*/  PRMT R8, R0, 0x7610, R8 ;  /* 0x0000761000087816 */ /* 0x000fce0000000008 */
.L_x_5472:
[----:B------:R-:W-:Y:S05]  /*8ed0*/  BSYNC B0 ;  /* 0x0000000000007941 */ /* 0x000fea0003800000 */
.L_x_5471:
[----:B------:R0:W-:Y:S01]  /*8ee0*/  STG.E.U8 desc[UR36][R16.64], R8 ;  /* 0x0000000810007986 */ /* 0x0001e2000c101124 */
[----:B------:R-:W-:Y:S05]  /*8ef0*/  BRA `(.L_x_5448) ;  /* 0x0000000000c07947 */ /* 0x000fea0003800000 */
.L_x_5465:
        /* <DEDUP_REMOVED lines=26> */
.L_x_5447:
        /* <DEDUP_REMOVED lines=16> */
.L_x_5476:
[----:B------:R-:W-:Y:S05]  /*91a0*/  BRA `(.L_x_5448) ;  /* 0x0000000000147947 */ /* 0x000fea0003800000 */
.L_x_5475:
[----:B------:R-:W0:Y:S02]  /*91b0*/  F2I.U64.F64.TRUNC R4, R4 ;  /* 0x0000000400047311 */ /* 0x000e24000030d800 */
[----:B0-----:R0:W-:Y:S01]  /*91c0*/  STG.E.64 desc[UR36][R16.64], R4 ;  /* 0x0000000410007986 */ /* 0x0011e2000c101b24 */
[----:B------:R-:W-:Y:S05]  /*91d0*/  BRA `(.L_x_5448) ;  /* 0x0000000000087947 */ /* 0x000fea0003800000 */
.L_x_5474:
[----:B------:R-:W0:Y:S02]  /*91e0*/  F2I.U32.F64.TRUNC R5, R4 ;  /* 0x0000000400057311 */ /* 0x000e24000030d000 */
[----:B0-----:R0:W-:Y:S02]  /*91f0*/  STG.E desc[UR36][R16.64], R5 ;  /* 0x0000000510007986 */ /* 0x0011e4000c101924 */
.L_x_5448:
[----:B------:R-:W-:-:S07]  /*9200*/  VIADD R23, R23, 0x80 ;  /* 0x0000008017177836 */ /* 0x000fce0000000000 */
.L_x_5375:
[----:B------:R-:W-:Y:S05]  /*9210*/  BSYNC B6 ;  /* 0x0000000000067941 */ /* 0x000fea0003800000 */
.L_x_5374:
        /* <DEDUP_REMOVED lines=358> */
.L_x_5479:
        /* <DEDUP_REMOVED lines=21> */
.L_x_5483:
[----:B------:R-:W2:Y:S02]  /*a9d0*/  LDG.E.U8 R2, desc[UR36][R2.64] ;  /* 0x0000002402027981 */ /* 0x000ea4000c1e1100 */
[----:B--2---:R0:W1:Y:S01]  /*a9e0*/  I2F.F64.U16 R18, R2 ;  /* 0x0000000200127312 */ /* 0x0040620000101800 */
[----:B------:R-:W-:Y:S05]  /*a9f0*/  BRA `(.L_x_5485) ;  /* 0x0000000c00707947 */ /* 0x000fea0003800000 */
.L_x_5482:
        /* <DEDUP_REMOVED lines=9> */
.L_x_5487:
[----:B------:R-:W2:Y:S02]  /*aa90*/  LDG.E R2, desc[UR36][R2.64] ;  /* 0x0000002402027981 */ /* 0x000ea4000c1e1900 */
[----:B--2---:R0:W1:Y:S01]  /*aaa0*/  I2F.F64 R18, R2 ;  /* 0x0000000200127312 */ /* 0x0040620000201c00 */
[----:B------:R-:W-:Y:S05]  /*aab0*/  BRA `(.L_x_5485) ;  /* 0x0000000c00407947 */ /* 0x000fea0003800000 */
.L_x_5486:
[----:B------:R-:W2:Y:S02]  /*aac0*/  LDG.E.U16 R2, desc[UR36][R2.64] ;  /* 0x0000002402027981 */ /* 0x000ea4000c1e1500 */
[----:B--2---:R0:W1:Y:S01]  /*aad0*/  I2F.F64.S16 R18, R2 ;  /* 0x0000000200127312 */ /* 0x0040620000101c00 */
[----:B------:R-:W-:Y:S05]  /*aae0*/  BRA `(.L_x_5485) ;  /* 0x0000000c00347947 */ /* 0x000fea0003800000 */
.L_x_5481:
        /* <DEDUP_REMOVED lines=10> */
.L_x_5489:
[----:B------:R-:W2:Y:S02]  /*ab90*/  LDG.E.U16 R0, desc[UR36][R2.64] ;  /* 0x0000002402007981 */ /* 0x000ea4000c1e1500 */
[----:B--2---:R-:W-:-:S05]  /*aba0*/  HADD2.F32 R0, -RZ, R0.H0_H0 ;  /* 0x20000000ff007230 */ /* 0x004fca0000004100 */
[----:B------:R-:W-:-:S04]  /*abb0*/  FMUL.FTZ R0, R0, 1 ;  /* 0x3f80000000007820 */ /* 0x000fc80000410000 */
[----:B------:R1:W2:Y:S01]  /*abc0*/  F2F.F64.F32 R18, R0 ;  /* 0x0000000000127310 */ /* 0x0002a20000201800 */
[----:B------:R-:W-:Y:S05]  /*abd0*/  BRA `(.L_x_5485) ;  /* 0x0000000800f87947 */ /* 0x000fea0003800000 */
.L_x_5488:
        /* <DEDUP_REMOVED lines=8> */
[----:B------:R-:W4:Y:S01]  /*ac60*/  F2F.F64.F32 R18, R18 ;  /* 0x0000001200127310 */ /* 0x000f220000201800 */
[----:B------:R-:W-:Y:S05]  /*ac70*/  BRA `(.L_x_5485) ;  /* 0x0000000800d07947 */ /* 0x000fea0003800000 */
.L_x_5491:
[----:B------:R-:W2:Y:S02]  /*ac80*/  LDG.E.U16 R2, desc[UR36][R2.64] ;  /* 0x0000002402027981 */ /* 0x000ea4000c1e1500 */
[----:B--2---:R-:W-:-:S05]  /*ac90*/  HADD2.F32 R0, -RZ, R2.H0_H0 ;  /* 0x20000002ff007230 */ /* 0x004fca0000004100 */
[----:B------:R-:W-:-:S04]  /*aca0*/  FMUL.FTZ R0, R0, 1 ;  /* 0x3f80000000007820 */ /* 0x000fc80000410000 */
[----:B------:R0:W1:Y:S01]  /*acb0*/  F2F.F64.F32 R18, R0 ;  /* 0x0000000000127310 */ /* 0x0000620000201800 */
[----:B------:R-:W-:Y:S05]  /*acc0*/  BRA `(.L_x_5485) ;  /* 0x0000000800bc7947 */ /* 0x000fea0003800000 */
.L_x_5490:
[----:B------:R3:W5:Y:S01]  /*acd0*/  LDG.E.64 R18, desc[UR36][R2.64] ;  /* 0x0000002402127981 */ /* 0x000762000c1e1b00 */
[----:B------:R-:W-:Y:S05]  /*ace0*/  BRA `(.L_x_5485) ;  /* 0x0000000800b47947 */ /* 0x000fea0003800000 */
.L_x_5480:
        /* <DEDUP_REMOVED lines=13> */
.L_x_5494:
[----:B------:R0:W5:Y:S01]  /*adc0*/  LDG.E.64 R18, desc[UR36][R2.64] ;  /* 0x0000002402127981 */ /* 0x000162000c1e1b00 */
[----:B------:R-:W-:Y:S05]  /*add0*/  BRA `(.L_x_5485) ;  /* 0x0000000800787947 */ /* 0x000fea0003800000 */
.L_x_5493:
        /* <DEDUP_REMOVED lines=28> */
.L_x_5496:
        /* <DEDUP_REMOVED lines=15> */
.L_x_5495:
[----:B------:R-:W2:Y:S02]  /*b090*/  LDG.E.U16 R0, desc[UR36][R2.64] ;  /* 0x0000002402007981 */ /* 0x000ea4000c1e1500 */
[----:B--2---:R-:W-:-:S04]  /*b0a0*/  IMAD.U32 R0, R0, 0x10000, RZ ;  /* 0x0001000000007824 */ /* 0x004fc800078e00ff */
[----:B------:R-:W-:-:S04]  /*b0b0*/  FMUL.FTZ R0, R0, 1 ;  /* 0x3f80000000007820 */ /* 0x000fc80000410000 */
[----:B------:R0:W1:Y:S01]  /*b0c0*/  F2F.F64.F32 R18, R0 ;  /* 0x0000000000127310 */ /* 0x0000620000201800 */
[----:B------:R-:W-:Y:S05]  /*b0d0*/  BRA `(.L_x_5485) ;  /* 0x0000000400b87947 */ /* 0x000fea0003800000 */
.L_x_5492:
        /* <DEDUP_REMOVED lines=11> */
.L_x_5499:
        /* <DEDUP_REMOVED lines=21> */
.L_x_5503:
[----:B------:R-:W-:Y:S05]  /*b2e0*/  BSYNC B1 ;  /* 0x0000000000017941 */ /* 0x000fea0003800000 */
.L_x_5502:
[----:B------:R-:W-:Y:S01]  /*b2f0*/  LEA R3, R0, 0x3b800000, 0x17 ;  /* 0x3b80000000037811 */ /* 0x000fe200078eb8ff */
[----:B------:R-:W-:-:S05]  /*b300*/  IMAD.SHL.U32 R0, R2, 0x100000, RZ ;  /* 0x0010000002007824 */ /* 0x000fca00078e00ff */
[----:B------:R-:W-:-:S07]  /*b310*/  LOP3.LUT R0, R3, R0, R4, 0xfe, !PT ;  /* 0x0000000003007212 */ /* 0x000fce00078efe04 */
.L_x_5501:
[----:B------:R-:W-:Y:S05]  /*b320*/  BSYNC B0 ;  /* 0x0000000000007941 */ /* 0x000fea0003800000 */
.L_x_5500:
[----:B------:R-:W-:-:S04]  /*b330*/  FMUL.FTZ R0, R0, 1 ;  /* 0x3f80000000007820 */ /* 0x000fc80000410000 */
[----:B------:R0:W1:Y:S01]  /*b340*/  F2F.F64.F32 R18, R0 ;  /* 0x0000000000127310 */ /* 0x0000620000201800 */
[----:B------:R-:W-:Y:S05]  /*b350*/  BRA `(.L_x_5485) ;  /* 0x0000000400187947 */ /* 0x000fea0003800000 */
.L_x_5498:
        /* <DEDUP_REMOVED lines=12> */
[----:B------:R-:W-:Y:S02]  /*b420*/  SHF.L.U32 R4, R3, 0x1f, RZ ;  /* 0x0000001f03047819 */ /* 0x000fe400000006ff */
[----:B------:R-:W-:-:S05]  /*b430*/  SHF.R.U32.HI R0, RZ, 0x2, R0 ;  /* 0x00000002ff007819 */ /* 0x000fca0000011600 */
[----:B------:R-:W-:Y:S05]  /*b440*/  @P0 BRA `(.L_x_5507) ;  /* 0x0000000000180947 */ /* 0x000fea0003800000 */
[----:B------:R-:W0:Y:S02]  /*b450*/  FLO.U32 R3, R2 ;  /* 0x0000000200037300 */ /* 0x000e2400000e0000 */
[----:B0-----:R-:W-:-:S04]  /*b460*/  IADD3 R3, -R3, 0x1f, RZ ;  /* 0x0000001f03037810 */ /* 0x001fc80007ffe1ff */
[----:B------:R-:W-:Y:S01]  /*b470*/  IADD3 R0, R0, 0x1e, -R3 ;  /* 0x0000001e00007810 */ /* 0x000fe20007ffe803 */
[----:B------:R-:W-:-:S05]  /*b480*/  VIADD R5, R3, 0xffffffe3 ;  /* 0xffffffe303057836 */ /* 0x000fca0000000000 */
[----:B------:R-:W-:-:S04]  /*b490*/  SHF.L.U32 R5, R2, R5, RZ ;  /* 0x0000000502057219 */ /* 0x000fc800000006ff */
[----:B------:R-:W-:-:S07]  /*b4a0*/  LOP3.LUT R2, R5, 0x3, RZ, 0xc0, !PT ;  /* 0x0000000305027812 */ /* 0x000fce00078ec0ff */
.L_x_5507:
[----:B------:R-:W-:Y:S05]  /*b4b0*/  BSYNC B1 ;  /* 0x0000000000017941 */ /* 0x000fea0003800000 */
.L_x_5506:
[----:B------:R-:W-:Y:S01]  /*b4c0*/  LEA R3, R0, 0x37800000, 0x17 ;  /* 0x3780000000037811 */ /* 0x000fe200078eb8ff */
[----:B------:R-:W-:-:S05]  /*b4d0*/  IMAD.SHL.U32 R0, R2, 0x200000, RZ ;  /* 0x0020000002007824 */ /* 0x000fca00078e00ff */
[----:B------:R-:W-:-:S07]  /*b4e0*/  LOP3.LUT R0, R3, R0, R4, 0xfe, !PT ;  /* 0x0000000003007212 */ /* 0x000fce00078efe04 */
.L_x_5505:
[----:B------:R-:W-:Y:S05]  /*b4f0*/  BSYNC B0 ;  /* 0x0000000000007941 */ /* 0x000fea0003800000 */
.L_x_5504:
[----:B------:R-:W-:-:S04]  /*b500*/  FMUL.FTZ R0, R0, 1 ;  /* 0x3f80000000007820 */ /* 0x000fc80000410000 */
[----:B------:R0:W1:Y:S01]  /*b510*/  F2F.F64.F32 R18, R0 ;  /* 0x0000000000127310 */ /* 0x0000620000201800 */
[----:B------:R-:W-:Y:S05]  /*b520*/  BRA `(.L_x_5485) ;  /* 0x0000000000a47947 */ /* 0x000fea0003800000 */
.L_x_5497:
        /* <DEDUP_REMOVED lines=14> */
.L_x_5511:
[----:B------:R-:W-:Y:S05]  /*b610*/  BSYNC B0 ;  /* 0x0000000000007941 */ /* 0x000fea0003800000 */
.L_x_5510:
[----:B------:R-:W-:-:S04]  /*b620*/  FMUL.FTZ R0, R0, 1 ;  /* 0x3f80000000007820 */ /* 0x000fc80000410000 */
[----:B------:R0:W1:Y:S01]  /*b630*/  F2F.F64.F32 R18, R0 ;  /* 0x0000000000127310 */ /* 0x0000620000201800 */
[----:B------:R-:W-:Y:S05]  /*b640*/  BRA `(.L_x_5485) ;  /* 0x00000000005c7947 */ /* 0x000fea0003800000 */
.L_x_5484:
        /* <DEDUP_REMOVED lines=16> */
.L_x_5512:
[----:B------:R-:W-:Y:S01]  /*b750*/  CS2R R18, SRZ ;  /* 0x0000000000127805 */ /* 0x000fe2000001ff00 */
[----:B------:R-:W-:Y:S06]  /*b760*/  BRA `(.L_x_5485) ;  /* 0x0000000000147947 */ /* 0x000fec0003800000 */
.L_x_5509:
[----:B------:R-:W2:Y:S02]  /*b770*/  LDG.E.64 R18, desc[UR36][R2.64] ;  /* 0x0000002402127981 */ /* 0x000ea4000c1e1b00 */
[----:B--2---:R-:W0:Y:S01]  /*b780*/  I2F.F64.U64 R18, R18 ;  /* 0x0000001200127312 */ /* 0x004e220000301800 */
[----:B------:R-:W-:Y:S05]  /*b790*/  BRA `(.L_x_5485) ;  /* 0x0000000000087947 */ /* 0x000fea0003800000 */
.L_x_5508:
[----:B------:R-:W2:Y:S02]  /*b7a0*/  LDG.E R2, desc[UR36][R2.64] ;  /* 0x0000002402027981 */ /* 0x000ea4000c1e1900 */
[----:B--2---:R0:W1:Y:S02]  /*b7b0*/  I2F.F64.U32 R18, R2 ;  /* 0x0000000200127312 */ /* 0x0040640000201800 */
.L_x_5485:
[----:B0--3--:R-:W1:Y:S01]  /*b7c0*/  LDC.U8 R2, c[0x0][0x493] ;  /* 0x000124c0ff027b82 */ /* 0x009e620000000000 */
[----:B------:R-:W-:Y:S02]  /*b7d0*/  ULDC.64 UR4, c[0x0][0x488] ;  /* 0x0001220000047ab9 */ /* 0x000fe40000000a00 */
[----:B------:R-:W-:-:S05]  /*b7e0*/  IADD3 R4, P0, R22, UR4, RZ ;  /* 0x0000000416047c10 */ /* 0x000fca000ff1e0ff */
        /* <DEDUP_REMOVED lines=15> */
.L_x_5516:
[----:B------:R-:W3:Y:S02]  /*b8e0*/  LDG.E.U8 R2, desc[UR36][R4.64] ;  /* 0x0000002404027981 */ /* 0x000ee4000c1e1100 */
[----:B---3--:R-:W0:Y:S01]  /*b8f0*/  I2F.F64.U16 R2, R2 ;  /* 0x0000000200027312 */ /* 0x008e220000101800 */
[----:B------:R-:W-:Y:S05]  /*b900*/  BRA `(.L_x_5518) ;  /* 0x0000000c00707947 */ /* 0x000fea0003800000 */
.L_x_5515:
        /* <DEDUP_REMOVED lines=9> */
.L_x_5520:
[----:B------:R-:W3:Y:S02]  /*b9a0*/  LDG.E R2, desc[UR36][R4.64] ;  /* 0x0000002404027981 */ /* 0x000ee4000c1e1900 */
[----:B---3--:R-:W0:Y:S01]  /*b9b0*/  I2F.F64 R2, R2 ;  /* 0x0000000200027312 */ /* 0x008e220000201c00 */
[----:B------:R-:W-:Y:S05]  /*b9c0*/  BRA `(.L_x_5518) ;  /* 0x0000000c00407947 */ /* 0x000fea0003800000 */
.L_x_5519:
[----:B------:R-:W3:Y:S02]  /*b9d0*/  LDG.E.U16 R2, desc[UR36][R4.64] ;  /* 0x0000002404027981 */ /* 0x000ee4000c1e1500 */
[----:B---3--:R-:W0:Y:S01]  /*b9e0*/  I2F.F64.S16 R2, R2 ;  /* 0x0000000200027312 */ /* 0x008e220000101c00 */
[----:B------:R-:W-:Y:S05]  /*b9f0*/  BRA `(.L_x_5518) ;  /* 0x0000000c00347947 */ /* 0x000fea0003800000 */
.L_x_5514:
        /* <DEDUP_REMOVED lines=8> */
[----:B------:R-:W3:Y:S01]  /*ba80*/  F2F.F64.F32 R2, R2 ;  /* 0x0000000200027310 */ /* 0x000ee20000201800 */
[----:B------:R-:W-:Y:S05]  /*ba90*/  BRA `(.L_x_5518) ;  /* 0x0000000c000c7947 */ /* 0x000fea0003800000 */
.L_x_5522:
[----:B------:R-:W3:Y:S02]  /*baa0*/  LDG.E.U16 R0, desc[UR36][R4.64] ;  /* 0x0000002404007981 */ /* 0x000ee4000c1e1500 */
[----:B---3--:R-:W-:-:S05]  /*bab0*/  HADD2.F32 R0, -RZ, R0.H0_H0 ;  /* 0x20000000ff007230 */ /* 0x008fca0000004100 */
[----:B------:R-:W-:-:S04]  /*bac0*/  FMUL.FTZ R0, R0, 1 ;  /* 0x3f80000000007820 */ /* 0x000fc80000410000 */
[----:B------:R0:W1:Y:S01]  /*bad0*/  F2F.F64.F32 R2, R0 ;  /* 0x0000000000027310 */ /* 0x0000620000201800 */
[----:B------:R-:W-:Y:S05]  /*bae0*/  BRA `(.L_x_5518) ;  /* 0x0000000800f87947 */ /* 0x000fea0003800000 */
.L_x_5521:
        /* <DEDUP_REMOVED lines=10> */
.L_x_5524:
[----:B------:R-:W3:Y:S02]  /*bb90*/  LDG.E.U16 R4, desc[UR36][R4.64] ;  /* 0x0000002404047981 */ /* 0x000ee4000c1e1500 */
[----:B---3--:R-:W-:-:S05]  /*bba0*/  HADD2.F32 R0, -RZ, R4.H0_H0 ;  /* 0x20000004ff007230 */ /* 0x008fca0000004100 */
[----:B------:R-:W-:-:S04]  /*bbb0*/  FMUL.FTZ R0, R0, 1 ;  /* 0x3f80000000007820 */ /* 0x000fc80000410000 */
[----:B------:R0:W1:Y:S01]  /*bbc0*/  F2F.F64.F32 R2, R0 ;  /* 0x0000000000027310 */ /* 0x0000620000201800 */
[----:B------:R-:W-:Y:S05]  /*bbd0*/  BRA `(.L_x_5518) ;  /* 0x0000000800bc7947 */ /* 0x000fea0003800000 */
.L_x_5523:
[----:B------:R0:W5:Y:S01]  /*bbe0*/  LDG.E.64 R2, desc[UR36][R4.64] ;  /* 0x0000002404027981 */ /* 0x000162000c1e1b00 */
[----:B------:R-:W-:Y:S05]  /*bbf0*/  BRA `(.L_x_5518) ;  /* 0x0000000800b47947 */ /* 0x000fea0003800000 */
.L_x_5513:
        /* <DEDUP_REMOVED lines=13> */
.L_x_5527:
[----:B------:R0:W5:Y:S01]  /*bcd0*/  LDG.E.64 R2, desc[UR36][R4.64] ;  /* 0x0000002404027981 */ /* 0x000162000c1e1b00 */
[----:B------:R-:W-:Y:S05]  /*bce0*/  BRA `(.L_x_5518) ;  /* 0x0000000800787947 */ /* 0x000fea0003800000 */
.L_x_5526:
        /* <DEDUP_REMOVED lines=28> */
.L_x_5529:
        /* <DEDUP_REMOVED lines=15> */
.L_x_5528:
[----:B------:R-:W3:Y:S02]  /*bfa0*/  LDG.E.U16 R0, desc[UR36][R4.64] ;  /* 0x0000002404007981 */ /* 0x000ee4000c1e1500 */
[----:B---3--:R-:W-:-:S04]  /*bfb0*/  IMAD.U32 R0, R0, 0x10000, RZ ;  /* 0x0001000000007824 */ /* 0x008fc800078e00ff */
[----:B------:R-:W-:-:S04]  /*bfc0*/  FMUL.FTZ R0, R0, 1 ;  /* 0x3f80000000007820 */ /* 0x000fc80000410000 */
[----:B------:R0:W1:Y:S01]  /*bfd0*/  F2F.F64.F32 R2, R0 ;  /* 0x0000000000027310 */ /* 0x0000620000201800 */
[----:B------:R-:W-:Y:S05]  /*bfe0*/  BRA `(.L_x_5518) ;  /* 0x0000000400b87947 */ /* 0x000fea0003800000 */
.L_x_5525:
        /* <DEDUP_REMOVED lines=11> */
.L_x_5532:
        /* <DEDUP_REMOVED lines=21> */
.L_x_5536:
[----:B------:R-:W-:Y:S05]  /*c1f0*/  BSYNC B1 ;  /* 0x0000000000017941 */ /* 0x000fea0003800000 */
.L_x_5535:
[----:B------:R-:W-:Y:S01]  /*c200*/  LEA R3, R0, 0x3b800000, 0x17 ;  /* 0x3b80000000037811 */ /* 0x000fe200078eb8ff */
[----:B------:R-:W-:-:S05]  /*c210*/  IMAD.SHL.U32 R0, R2, 0x100000, RZ ;  /* 0x0010000002007824 */ /* 0x000fca00078e00ff */
[----:B------:R-:W-:-:S07]  /*c220*/  LOP3.LUT R0, R3, R0, R4, 0xfe, !PT ;  /* 0x0000000003007212 */ /* 0x000fce00078efe04 */
.L_x_5534:
[----:B------:R-:W-:Y:S05]  /*c230*/  BSYNC B0 ;  /* 0x0000000000007941 */ /* 0x000fea0003800000 */
.L_x_5533:
[----:B------:R-:W-:-:S04]  /*c240*/  FMUL.FTZ R0, R0, 1 ;  /* 0x3f80000000007820 */ /* 0x000fc80000410000 */
[----:B------:R0:W1:Y:S01]  /*c250*/  F2F.F64.F32 R2, R0 ;  /* 0x0000000000027310 */ /* 0x0000620000201800 */
[----:B------:R-:W-:Y:S05]  /*c260*/  BRA `(.L_x_5518) ;  /* 0x0000000400187947 */ /* 0x000fea0003800000 */
.L_x_5531:
        /* <DEDUP_REMOVED lines=21> */
.L_x_5540:
[----:B------:R-:W-:Y:S05]  /*c3c0*/  BSYNC B1 ;  /* 0x0000000000017941 */ /* 0x000fea0003800000 */
.L_x_5539:
[----:B------:R-:W-:Y:S01]  /*c3d0*/  LEA R3, R0, 0x37800000, 0x17 ;  /* 0x3780000000037811 */ /* 0x000fe200078eb8ff */
[----:B------:R-:W-:-:S05]  /*c3e0*/  IMAD.SHL.U32 R0, R2, 0x200000, RZ ;  /* 0x0020000002007824 */ /* 0x000fca00078e00ff */
[----:B------:R-:W-:-:S07]  /*c3f0*/  LOP3.LUT R0, R3, R0, R4, 0xfe, !PT ;  /* 0x0000000003007212 */ /* 0x000fce00078efe04 */
.L_x_5538:
[----:B------:R-:W-:Y:S05]  /*c400*/  BSYNC B0 ;  /* 0x0000000000007941 */ /* 0x000fea0003800000 */
.L_x_5537:
[----:B------:R-:W-:-:S04]  /*c410*/  FMUL.FTZ R0, R0, 1 ;  /* 0x3f80000000007820 */ /* 0x000fc80000410000 */
[----:B------:R0:W1:Y:S01]  /*c420*/  F2F.F64.F32 R2, R0 ;  /* 0x0000000000027310 */ /* 0x0000620000201800 */
[----:B------:R-:W-:Y:S05]  /*c430*/  BRA `(.L_x_5518) ;  /* 0x0000000000a47947 */ /* 0x000fea0003800000 */
.L_x_5530:
        /* <DEDUP_REMOVED lines=14> */
.L_x_5544:
[----:B------:R-:W-:Y:S05]  /*c520*/  BSYNC B0 ;  /* 0x0000000000007941 */ /* 0x000fea0003800000 */
.L_x_5543:
[----:B------:R-:W-:-:S04]  /*c530*/  FMUL.FTZ R0, R0, 1 ;  /* 0x3f80000000007820 */ /* 0x000fc80000410000 */
[----:B------:R0:W1:Y:S01]  /*c540*/  F2F.F64.F32 R2, R0 ;  /* 0x0000000000027310 */ /* 0x0000620000201800 */
[----:B------:R-:W-:Y:S05]  /*c550*/  BRA `(.L_x_5518) ;  /* 0x00000000005c7947 */ /* 0x000fea0003800000 */
.L_x_5517:
        /* <DEDUP_REMOVED lines=15> */
[----:B0-2-45:R-:W-:Y:S05]  /*c650*/  CALL.ABS.NOINC R2 ;  /* 0x0000000002007343 */ /* 0x035fea0003c00000 */
.L_x_5545:
[----:B------:R-:W-:Y:S01]  /*c660*/  CS2R R2, SRZ ;  /* 0x0000000000027805 */ /* 0x000fe2000001ff00 */
[----:B------:R-:W-:Y:S06]  /*c670*/  BRA `(.L_x_5518) ;  /* 0x0000000000147947 */ /* 0x000fec0003800000 */
.L_x_5542:
[----:B------:R-:W3:Y:S02]  /*c680*/  LDG.E.64 R2, desc[UR36][R4.64] ;  /* 0x0000002404027981 */ /* 0x000ee4000c1e1b00 */
[----:B---3--:R-:W0:Y:S01]  /*c690*/  I2F.F64.U64 R2, R2 ;  /* 0x0000000200027312 */ /* 0x008e220000301800 */
[----:B------:R-:W-:Y:S05]  /*c6a0*/  BRA `(.L_x_5518) ;  /* 0x0000000000087947 */ /* 0x000fea0003800000 */
.L_x_5541:
[----:B------:R-:W3:Y:S02]  /*c6b0*/  LDG.E R2, desc[UR36][R4.64] ;  /* 0x0000002404027981 */ /* 0x000ee4000c1e1900 */
[----:B---3--:R-:W0:Y:S02]  /*c6c0*/  I2F.F64.U32 R2, R2 ;  /* 0x0000000200027312 */ /* 0x008e240000201800 */
.L_x_5518:
        /* <DEDUP_REMOVED lines=61> */
.L_x_5549:
[----:B------:R-:W0:Y:S02]  /*caa0*/  F2I.S64.F64.TRUNC R4, R4 ;  /* 0x0000000400047311 */ /* 0x000e24000030d900 */
[----:B0-----:R-:W-:-:S05]  /*cab0*/  IMAD.MOV.U32 R3, RZ, RZ, R4 ;  /* 0x000000ffff037224 */ /* 0x001fca00078e0004 */
[----:B------:R0:W-:Y:S01]  /*cac0*/  STG.E.U8 desc[UR36][R16.64], R3 ;  /* 0x0000000310007986 */ /* 0x0001e2000c101124 */
[----:B------:R-:W-:Y:S05]  /*cad0*/  BRA `(.L_x_5551) ;  /* 0x0000000c00f87947 */ /* 0x000fea0003800000 */
.L_x_5548:
        /* <DEDUP_REMOVED lines=9> */
.L_x_5553:
[----:B------:R-:W0:Y:S02]  /*cb70*/  F2I.F64.TRUNC R5, R4 ;  /* 0x0000000400057311 */ /* 0x000e24000030d100 */
[----:B0-----:R0:W-:Y:S01]  /*cb80*/  STG.E desc[UR36][R16.64], R5 ;  /* 0x0000000510007986 */ /* 0x0011e2000c101924 */
[----:B------:R-:W-:Y:S05]  /*cb90*/  BRA `(.L_x_5551) ;  /* 0x0000000c00c87947 */ /* 0x000fea0003800000 */
.L_x_5552:
[----:B------:R-:W0:Y:S02]  /*cba0*/  F2I.F64.TRUNC R5, R4 ;  /* 0x0000000400057311 */ /* 0x000e24000030d100 */
[----:B0-----:R0:W-:Y:S01]  /*cbb0*/  STG.E.U16 desc[UR36][R16.64], R5 ;  /* 0x0000000510007986 */ /* 0x0011e2000c101524 */
[----:B------:R-:W-:Y:S05]  /*cbc0*/  BRA `(.L_x_5551) ;  /* 0x0000000c00bc7947 */ /* 0x000fea0003800000 */
.L_x_5547:
        /* <DEDUP_REMOVED lines=13> */
.L_x_5555:
        /* <DEDUP_REMOVED lines=8> */
.L_x_5554:
        /* <DEDUP_REMOVED lines=14> */
.L_x_5557:
        /* <DEDUP_REMOVED lines=9> */
.L_x_5556:
[----:B------:R0:W-:Y:S01]  /*ce90*/  STG.E.64 desc[UR36][R16.64], R4 ;  /* 0x0000000410007986 */ /* 0x0001e2000c101b24 */
[----:B------:R-:W-:Y:S05]  /*cea0*/  BRA `(.L_x_5551) ;  /* 0x0000000c00047947 */ /* 0x000fea0003800000 */
.L_x_5546:
        /* <DEDUP_REMOVED lines=12> */
.L_x_5560:
[----:B------:R-:W-:-:S05]  /*cf70*/  CS2R R6, SRZ ;  /* 0x0000000000067805 */ /* 0x000fca000001ff00 */
[----:B------:R0:W-:Y:S01]  /*cf80*/  STG.E.128 desc[UR36][R16.64], R4 ;  /* 0x0000000410007986 */ /* 0x0001e2000c101d24 */
[----:B------:R-:W-:Y:S05]  /*cf90*/  BRA `(.L_x_5551) ;  /* 0x0000000800c87947 */ /* 0x000fea0003800000 */
.L_x_5559:
        /* <DEDUP_REMOVED lines=25> */
.L_x_5564:
[----:B------:R-:W-:Y:S05]  /*d130*/  BSYNC B0 ;  /* 0x0000000000007941 */ /* 0x000fea0003800000 */
.L_x_5563:
[----:B------:R-:W-:-:S05]  /*d140*/  LOP3.LUT R3, R0, R3, RZ, 0xfc, !PT ;  /* 0x0000000300037212 */ /* 0x000fca00078efcff */
[----:B------:R0:W-:Y:S01]  /*d150*/  STG.E.U8 desc[UR36][R16.64], R3 ;  /* 0x0000000310007986 */ /* 0x0001e2000c101124 */
[----:B------:R-:W-:Y:S05]  /*d160*/  BRA `(.L_x_5551) ;  /* 0x0000000800547947 */ /* 0x000fea0003800000 */
.L_x_5562:
        /* <DEDUP_REMOVED lines=17> */
.L_x_5566:
[----:B------:R-:W-:Y:S01]  /*d280*/  IMAD.MOV.U32 R0, RZ, RZ, 0x7f ;  /* 0x0000007fff007424 */ /* 0x000fe200078e00ff */
[----:B------:R-:W-:-:S04]  /*d290*/  ISETP.GT.U32.AND P0, PT, R2, 0x7f800000, PT ;  /* 0x7f8000000200780c */ /* 0x000fc80003f04070 */
[----:B------:R-:W-:-:S09]  /*d2a0*/  SEL R0, R0, 0x7c, P0 ;  /* 0x0000007c00007807 */ /* 0x000fd20000000000 */
.L_x_5567:
[----:B------:R-:W-:Y:S05]  /*d2b0*/  BSYNC B0 ;  /* 0x0000000000007941 */ /* 0x000fea0003800000 */
.L_x_5565:
[----:B------:R-:W-:-:S04]  /*d2c0*/  LOP3.LUT R2, R3, 0x80000000, RZ, 0xc0, !PT ;  /* 0x8000000003027812 */ /* 0x000fc800078ec0ff */
[----:B------:R-:W-:-:S04]  /*d2d0*/  SHF.R.U32.HI R3, RZ, 0x18, R2 ;  /* 0x00000018ff037819 */ /* 0x000fc80000011602 */
[----:B------:R-:W-:-:S05]  /*d2e0*/  LOP3.LUT R3, R0, R3, RZ, 0xfc, !PT ;  /* 0x0000000300037212 */ /* 0x000fca00078efcff */
[----:B------:R0:W-:Y:S01]  /*d2f0*/  STG.E.U8 desc[UR36][R16.64], R3 ;  /* 0x0000000310007986 */ /* 0x0001e2000c101124 */
[----:B------:R-:W-:Y:S05]  /*d300*/  BRA `(.L_x_5551) ;  /* 0x0000000400ec7947 */ /* 0x000fea0003800000 */
.L_x_5561:
        /* <DEDUP_REMOVED lines=8> */
.L_x_5558:
        /* <DEDUP_REMOVED lines=11> */
.L_x_5570:
        /* <DEDUP_REMOVED lines=21> */
.L_x_5573:
[----:B------:R-:W-:-:S04]  /*d590*/  LOP3.LUT R2, R3, 0x80000000, RZ, 0xc0, !PT ;  /* 0x8000000003027812 */ /* 0x000fc800078ec0ff */
[----:B------:R-:W-:-:S04]  /*d5a0*/  SHF.R.U32.HI R3, RZ, 0x18, R2 ;  /* 0x00000018ff037819 */ /* 0x000fc80000011602 */
[----:B------:R-:W-:-:S04]  /*d5b0*/  LOP3.LUT R0, R0, R3, RZ, 0xfc, !PT ;  /* 0x0000000300007212 */ /* 0x000fc800078efcff */
[----:B------:R-:W-:-:S07]  /*d5c0*/  PRMT R8, R0, 0x7610, R8 ;  /* 0x0000761000087816 */ /* 0x000fce0000000008 */
.L_x_5572:
[----:B------:R-:W-:Y:S05]  /*d5d0*/  BSYNC B0 ;  /* 0x0000000000007941 */ /* 0x000fea0003800000 */
.L_x_5571:
[----:B------:R3:W-:Y:S01]  /*d5e0*/  STG.E.U8 desc[UR36][R16.64], R8 ;  /* 0x0000000810007986 */ /* 0x0007e2000c101124 */
[----:B------:R-:W-:Y:S05]  /*d5f0*/  BRA `(.L_x_5551) ;  /* 0x0000000400307947 */ /* 0x000fea0003800000 */
.L_x_5569:
        /* <DEDUP_REMOVED lines=21> */
.L_x_5576:
[----:B------:R-:W-:-:S04]  /*d750*/  LOP3.LUT R2, R3, 0x80000000, RZ, 0xc0, !PT ;  /* 0x8000000003027812 */ /* 0x000fc800078ec0ff */
[----:B------:R-:W-:-:S04]  /*d760*/  SHF.R.U32.HI R3, RZ, 0x18, R2 ;  /* 0x00000018ff037819 */ /* 0x000fc80000011602 */
[----:B------:R-:W-:-:S04]  /*d770*/  LOP3.LUT R0, R0, R3, RZ, 0xfc, !PT ;  /* 0x0000000300007212 */ /* 0x000fc800078efcff */
[----:B------:R-:W-:-:S07]  /*d780*/  PRMT R8, R0, 0x7610, R8 ;  /* 0x0000761000087816 */ /* 0x000fce0000000008 */
.L_x_5575:
[----:B------:R-:W-:Y:S05]  /*d790*/  BSYNC B0 ;  /* 0x0000000000007941 */ /* 0x000fea0003800000 */
.L_x_5574:
[----:B------:R0:W-:Y:S01]  /*d7a0*/  STG.E.U8 desc[UR36][R16.64], R8 ;  /* 0x0000000810007986 */ /* 0x0001e2000c101124 */
[----:B------:R-:W-:Y:S05]  /*d7b0*/  BRA `(.L_x_5551) ;  /* 0x0000000000c07947 */ /* 0x000fea0003800000 */
.L_x_5568:
        /* <DEDUP_REMOVED lines=26> */
.L_x_5550:
        /* <DEDUP_REMOVED lines=16> */
.L_x_5579:
[----:B------:R-:W-:Y:S05]  /*da60*/  BRA `(.L_x_5551) ;  /* 0x0000000000147947 */ /* 0x000fea0003800000 */
.L_x_5578:
[----:B------:R-:W0:Y:S02]  /*da70*/  F2I.U64.F64.TRUNC R4, R4 ;  /* 0x0000000400047311 */ /* 0x000e24000030d800 */
[----:B0-----:R1:W-:Y:S01]  /*da80*/  STG.E.64 desc[UR36][R16.64], R4 ;  /* 0x0000000410007986 */ /* 0x0013e2000c101b24 */
[----:B------:R-:W-:Y:S05]  /*da90*/  BRA `(.L_x_5551) ;  /* 0x0000000000087947 */ /* 0x000fea0003800000 */
.L_x_5577:
[----:B------:R-:W0:Y:S02]  /*daa0*/  F2I.U32.F64.TRUNC R5, R4 ;  /* 0x0000000400057311 */ /* 0x000e24000030d000 */
[----:B0-----:R0:W-:Y:S02]  /*dab0*/  STG.E desc[UR36][R16.64], R5 ;  /* 0x0000000510007986 */ /* 0x0011e4000c101924 */
.L_x_5551:
[----:B------:R-:W-:-:S07]  /*dac0*/  VIADD R23, R23, 0x80 ;  /* 0x0000008017177836 */ /* 0x000fce0000000000 */
.L_x_5478:
[----:B------:R-:W-:Y:S05]  /*dad0*/  BSYNC B6 ;  /* 0x0000000000067941 */ /* 0x000fea0003800000 */
.L_x_5477:
        /* <DEDUP_REMOVED lines=357> */
.L_x_5580:
        /* <DEDUP_REMOVED lines=21> */
.L_x_5584:
[----:B------:R-:W2:Y:S02]  /*f280*/  LDG.E.U8 R2, desc[UR36][R2.64] ;  /* 0x0000002402027981 */ /* 0x000ea4000c1e1100 */
[----:B--2---:R0:W1:Y:S01]  /*f290*/  I2F.F64.U16 R18, R2 ;  /* 0x0000000200127312 */ /* 0x0040620000101800 */
[----:B------:R-:W-:Y:S05]  /*f2a0*/  BRA `(.L_x_5586) ;  /* 0x0000000c00707947 */ /* 0x000fea0003800000 */
.L_x_5583:
        /* <DEDUP_REMOVED lines=9> */
.L_x_5588:
[----:B------:R-:W2:Y:S02]  /*f340*/  LDG.E R2, desc[UR36][R2.64] ;  /* 0x0000002402027981 */ /* 0x000ea4000c1e1900 */
[----:B--2---:R0:W1:Y:S01]  /*f350*/  I2F.F64 R18, R2 ;  /* 0x0000000200127312 */ /* 0x0040620000201c00 */
[----:B------:R-:W-:Y:S05]  /*f360*/  BRA `(.L_x_5586) ;  /* 0x0000000c00407947 */ /* 0x000fea0003800000 */
.L_x_5587:
[----:B------:R-:W2:Y:S02]  /*f370*/  LDG.E.U16 R2, desc[UR36][R2.64] ;  /* 0x0000002402027981 */ /* 0x000ea4000c1e1500 */
[----:B--2---:R0:W1:Y:S01]  /*f380*/  I2F.F64.S16 R18, R2 ;  /* 0x0000000200127312 */ /* 0x0040620000101c00 */
[----:B------:R-:W-:Y:S05]  /*f390*/  BRA `(.L_x_5586) ;  /* 0x0000000c00347947 */ /* 0x000fea0003800000 */
.L_x_5582:
        /* <DEDUP_REMOVED lines=10> */
.L_x_5590:
[----:B------:R-:W2:Y:S02]  /*f440*/  LDG.E.U16 R0, desc[UR36][R2.64] ;  /* 0x0000002402007981 */ /* 0x000ea4000c1e1500 */
[----:B--2---:R-:W-:-:S05]  /*f450*/  HADD2.F32 R0, -RZ, R0.H0_H0 ;  /* 0x20000000ff007230 */ /* 0x004fca0000004100 */
[----:B------:R-:W-:-:S04]  /*f460*/  FMUL.FTZ R0, R0, 1 ;  /* 0x3f80000000007820 */ /* 0x000fc80000410000 */
[----:B------:R0:W1:Y:S01]  /*f470*/  F2F.F64.F32 R18, R0 ;  /* 0x0000000000127310 */ /* 0x0000620000201800 */
[----:B------:R-:W-:Y:S05]  /*f480*/  BRA `(.L_x_5586) ;  /* 0x0000000800f87947 */ /* 0x000fea0003800000 */
.L_x_5589:
        /* <DEDUP_REMOVED lines=10> */
.L_x_5592:
[----:B------:R-:W2:Y:S02]  /*f530*/  LDG.E.U16 R2, desc[UR36][R2.64] ;  /* 0x0000002402027981 */ /* 0x000ea4000c1e1500 */
[----:B--2---:R-:W-:-:S05]  /*f540*/  HADD2.F32 R0, -RZ, R2.H0_H0 ;  /* 0x20000002ff007230 */ /* 0x004fca0000004100 */
[----:B------:R-:W-:-:S04]  /*f550*/  FMUL.FTZ R0, R0, 1 ;  /* 0x3f80000000007820 */ /* 0x000fc80000410000 */
[----:B------:R0:W1:Y:S01]  /*f560*/  F2F.F64.F32 R18, R0 ;  /* 0x0000000000127310 */ /* 0x0000620000201800 */
[----:B------:R-:W-:Y:S05]  /*f570*/  BRA `(.L_x_5586) ;  /* 0x0000000800bc7947 */ /* 0x000fea0003800000 */
.L_x_5591:
[----:B------:R0:W5:Y:S01]  /*f580*/  LDG.E.64 R18, desc[UR36][R2.64] ;  /* 0x0000002402127981 */ /* 0x000162000c1e1b00 */
[----:B------:R-:W-:Y:S05]  /*f590*/  BRA `(.L_x_5586) ;  /* 0x0000000800b47947 */ /* 0x000fea0003800000 */
.L_x_5581:
        /* <DEDUP_REMOVED lines=13> */
.L_x_5595:
[----:B------:R0:W5:Y:S01]  /*f670*/  LDG.E.64 R18, desc[UR36][R2.64] ;  /* 0x0000002402127981 */ /* 0x000162000c1e1b00 */
[----:B------:R-:W-:Y:S05]  /*f680*/  BRA `(.L_x_5586) ;  /* 0x0000000800787947 */ /* 0x000fea0003800000 */
.L_x_5594:
        /* <DEDUP_REMOVED lines=11> */
[C---:B------:R-:W-:Y:S01]  /*f740*/  VIADD R6, R4.reuse, 0x1000000 ;  /* 0x0100000004067836 */ /* 0x040fe20000000000 */
[----:B------:R-:W-:-:S04]  /*f750*/  IADD3 R2, R4, -0x1, RZ ;  /* 0xffffffff04027810 */ /* 0x000fc80007ffe0ff */
        /* <DEDUP_REMOVED lines=15> */
.L_x_5597:
        /* <DEDUP_REMOVED lines=13> */
[----:B------:R2:W3:Y:S01]  /*f920*/  F2F.F64.F32 R18, R4 ;  /* 0x0000000400127310 */ /* 0x0004e20000201800 */
[----:B------:R-:W-:Y:S05]  /*f930*/  BRA `(.L_x_5586) ;  /* 0x0000000400cc7947 */ /* 0x000fea0003800000 */
.L_x_5596:
[----:B------:R-:W2:Y:S02]  /*f940*/  LDG.E.U16 R0, desc[UR36][R2.64] ;  /* 0x0000002402007981 */ /* 0x000ea4000c1e1500 */
[----:B--2---:R-:W-:-:S04]  /*f950*/  IMAD.U32 R0, R0, 0x10000, RZ ;  /* 0x0001000000007824 */ /* 0x004fc800078e00ff */
[----:B------:R-:W-:-:S04]  /*f960*/  FMUL.FTZ R0, R0, 1 ;  /* 0x3f80000000007820 */ /* 0x000fc80000410000 */
[----:B------:R4:W0:Y:S01]  /*f970*/  F2F.F64.F32 R18, R0 ;  /* 0x0000000000127310 */ /* 0x0008220000201800 */
[----:B------:R-:W-:Y:S05]  /*f980*/  BRA `(.L_x_5586) ;  /* 0x0000000400b87947 */ /* 0x000fea0003800000 */
.L_x_5593:
        /* <DEDUP_REMOVED lines=11> */
.L_x_5600:
        /* <DEDUP_REMOVED lines=21> */
.L_x_5604:
[----:B------:R-:W-:Y:S05]  /*fb90*/  BSYNC B1 ;  /* 0x0000000000017941 */ /* 0x000fea0003800000 */
.L_x_5603:
[----:B------:R-:W-:Y:S01]  /*fba0*/  LEA R3, R0, 0x3b800000, 0x17 ;  /* 0x3b80000000037811 */ /* 0x000fe200078eb8ff */
[----:B------:R-:W-:-:S05]  /*fbb0*/  IMAD.SHL.U32 R0, R2, 0x100000, RZ ;  /* 0x0010000002007824 */ /* 0x000fca00078e00ff */
[----:B------:R-:W-:-:S07]  /*fbc0*/  LOP3.LUT R0, R3, R0, R4, 0xfe, !PT ;  /* 0x0000000003007212 */ /* 0x000fce00078efe04 */
.L_x_5602:
[----:B------:R-:W-:Y:S05]  /*fbd0*/  BSYNC B0 ;  /* 0x0000000000007941 */ /* 0x000fea0003800000 */
.L_x_5601:
[----:B------:R-:W-:-:S04]  /*fbe0*/  FMUL.FTZ R0, R0, 1 ;  /* 0x3f80000000007820 */ /* 0x000fc80000410000 */
[----:B------:R0:W1:Y:S01]  /*fbf0*/  F2F.F64.F32 R18, R0 ;  /* 0x0000000000127310 */ /* 0x0000620000201800 */
[----:B------:R-:W-:Y:S05]  /*fc00*/  BRA `(.L_x_5586) ;  /* 0x0000000400187947 */ /* 0x000fea0003800000 */
.L_x_5599:
        /* <DEDUP_REMOVED lines=21> */
.L_x_5608:
[----:B------:R-:W-:Y:S05]  /*fd60*/  BSYNC B1 ;  /* 0x0000000000017941 */ /* 0x000fea0003800000 */
.L_x_5607:
[----:B------:R-:W-:Y:S01]  /*fd70*/  LEA R3, R0, 0x37800000, 0x17 ;  /* 0x3780000000037811 */ /* 0x000fe200078eb8ff */
[----:B------:R-:W-:-:S05]  /*fd80*/  IMAD.SHL.U32 R0, R2, 0x200000, RZ ;  /* 0x0020000002007824 */ /* 0x000fca00078e00ff */
[----:B------:R-:W-:-:S07]  /*fd90*/  LOP3.LUT R0, R3, R0, R4, 0xfe, !PT ;  /* 0x0000000003007212 */ /* 0x000fce00078efe04 */
.L_x_5606:
[----:B------:R-:W-:Y:S05]  /*fda0*/  BSYNC B0 ;  /* 0x0000000000007941 */ /* 0x000fea0003800000 */
.L_x_5605:
[----:B------:R-:W-:-:S04]  /*fdb0*/  FMUL.FTZ R0, R0, 1 ;  /* 0x3f80000000007820 */ /* 0x000fc80000410000 */
[----:B------:R0:W1:Y:S01]  /*fdc0*/  F2F.F64.F32 R18, R0 ;  /* 0x0000000000127310 */ /* 0x0000620000201800 */
[----:B------:R-:W-:Y:S05]  /*fdd0*/  BRA `(.L_x_5586) ;  /* 0x0000000000a47947 */ /* 0x000fea0003800000 */
.L_x_5598:
        /* <DEDUP_REMOVED lines=14> */
.L_x_5612:
[----:B------:R-:W-:Y:S05]  /*fec0*/  BSYNC B0 ;  /* 0x0000000000007941 */ /* 0x000fea0003800000 */
.L_x_5611:
[----:B------:R-:W-:-:S04]  /*fed0*/  FMUL.FTZ R0, R0, 1 ;  /* 0x3f80000000007820 */ /* 0x000fc80000410000 */
[----:B------:R0:W1:Y:S01]  /*fee0*/  F2F.F64.F32 R18, R0 ;  /* 0x0000000000127310 */ /* 0x0000620000201800 */
[----:B------:R-:W-:Y:S05]  /*fef0*/  BRA `(.L_x_5586) ;  /* 0x00000000005c7947 */ /* 0x000fea0003800000 */
.L_x_5585:
        /* <DEDUP_REMOVED lines=16> */
.L_x_5613:
[----:B------:R-:W-:Y:S01]  /*10000*/  CS2R R18, SRZ ;  /* 0x0000000000127805 */ /* 0x000fe2000001ff00 */
[----:B------:R-:W-:Y:S06]  /*10010*/  BRA `(.L_x_5586) ;  /* 0x0000000000147947 */ /* 0x000fec0003800000 */
.L_x_5610:
[----:B------:R-:W2:Y:S02]  /*10020*/  LDG.E.64 R18, desc[UR36][R2.64] ;  /* 0x0000002402127981 */ /* 0x000ea4000c1e1b00 */
[----:B--2---:R-:W0:Y:S01]  /*10030*/  I2F.F64.U64 R18, R18 ;  /* 0x0000001200127312 */ /* 0x004e220000301800 */
[----:B------:R-:W-:Y:S05]  /*10040*/  BRA `(.L_x_5586) ;  /* 0x0000000000087947 */ /* 0x000fea0003800000 */
.L_x_5609:
[----:B------:R-:W2:Y:S02]  /*10050*/  LDG.E R2, desc[UR36][R2.64] ;  /* 0x0000002402027981 */ /* 0x000ea4000c1e1900 */
[----:B--2---:R0:W1:Y:S02]  /*10060*/  I2F.F64.U32 R18, R2 ;  /* 0x0000000200127312 */ /* 0x0040640000201800 */
.L_x_5586:
[----:B0-----:R-:W4:Y:S01]  /*10070*/  LDC.U8 R2, c[0x0][0x493] ;  /* 0x000124c0ff027b82 */ /* 0x001f220000000000 */
[----:B------:R-:W-:Y:S02]  /*10080*/  ULDC.64 UR4, c[0x0][0x488] ;  /* 0x0001220000047ab9 */ /* 0x000fe40000000a00 */
[----:B------:R-:W-:-:S05]  /*10090*/  IADD3 R22, P0, R22, UR4, RZ ;  /* 0x0000000416167c10 */ /* 0x000fca000ff1e0ff */
        /* <DEDUP_REMOVED lines=13> */
[----:B----4-:R-:W0:Y:S01]  /*10170*/  I2F.F64.S16 R2, R2 ;  /* 0x0000000200027312 */ /* 0x010e220000101c00 */
[----:B------:R-:W-:Y:S05]  /*10180*/  BRA `(.L_x_5619) ;  /* 0x0000000c007c7947 */ /* 0x000fea0003800000 */
.L_x_5617:
[----:B------:R-:W4:Y:S02]  /*10190*/  LDG.E.U8 R2, desc[UR36][R22.64] ;  /* 0x0000002416027981 */ /* 0x000f24000c1e1100 */
[----:B----4-:R-:W4:Y:S01]  /*101a0*/  I2F.F64.U16 R2, R2 ;  /* 0x0000000200027312 */ /* 0x010f220000101800 */
[----:B------:R-:W-:Y:S05]  /*101b0*/  BRA `(.L_x_5619) ;  /* 0x0000000c00707947 */ /* 0x000fea0003800000 */
.L_x_5616:
[----:B------:R-:W-:-:S13]  /*101c0*/  ISETP.NE.AND P0, PT, R0, 0x2, PT ;  /* 0x000000020000780c */ /* 0x000fda0003f05270 */
[----:B------:R-:W-:Y:S05]  /*101d0*/  @!P0 BRA `(.L_x_5620) ;  /* 0x0000000000288947 */ /* 0x000fea0003800000 */
[----:B------:R-:W-:-:S13]  /*101e0*/  ISETP.NE.AND P0, PT, R0, 0x3, PT ;  /* 0x000000030000780c */ /* 0x000fda0003f05270 */
[----:B------:R-:W-:Y:S05]  /*101f0*/  @!P0 BRA `(.L_x_5621) ;  /* 0x0000000000148947 */ /* 0x000fea0003800000 */
[----:B------:R-:W-:-:S13]  /*10200*/  ISETP.NE.AND P0, PT, R0, 0x4, PT ;  /* 0x000000040000780c */ /* 0x000fda0003f05270 */
[----:B------:R-:W-:Y:S05]  /*10210*/  @P0 BRA `(.L_x_5618) ;  /* 0x0000000800fc0947 */ /* 0x000fea0003800000 */
[----:B------:R-:W4:Y:S02]  /*10220*/  LDG.E.64 R2, desc[UR36][R22.64] ;  /* 0x0000002416027981 */ /* 0x000f24000c1e1b00 */
[----:B----4-:R-:W0:Y:S01]  /*10230*/  I2F.F64.S64 R2, R2 ;  /* 0x0000000200027312 */ /* 0x010e220000301c00 */
[----:B------:R-:W-:Y:S05]  /*10240*/  BRA `(.L_x_5619) ;  /* 0x0000000c004c7947 */ /* 0x000fea0003800000 */
.L_x_5621:
[----:B------:R-:W4:Y:S02]  /*10250*/  LDG.E R2, desc[UR36][R22.64] ;  /* 0x0000002416027981 */ /* 0x000f24000c1e1900 */
[----:B----4-:R-:W0:Y:S01]  /*10260*/  I2F.F64 R2, R2 ;  /* 0x0000000200027312 */ /* 0x010e220000201c00 */
[----:B------:R-:W-:Y:S05]  /*10270*/  BRA `(.L_x_5619) ;  /* 0x0000000c00407947 */ /* 0x000fea0003800000 */
.L_x_5620:
[----:B------:R-:W4:Y:S02]  /*10280*/  LDG.E.U16 R2, desc[UR36][R22.64] ;  /* 0x0000002416027981 */ /* 0x000f24000c1e1500 */
[----:B----4-:R-:W0:Y:S01]  /*10290*/  I2F.F64.S16 R2, R2 ;  /* 0x0000000200027312 */ /* 0x010e220000101c00 */
[----:B------:R-:W-:Y:S05]  /*102a0*/  BRA `(.L_x_5619) ;  /* 0x0000000c00347947 */ /* 0x000fea0003800000 */
.L_x_5615:
[----:B------:R-:W-:-:S13]  /*102b0*/  ISETP.GT.AND P0, PT, R0, 0x6, PT ;  /* 0x000000060000780c */ /* 0x000fda0003f04270 */
[----:B------:R-:W-:Y:S05]  /*102c0*/  @P0 BRA `(.L_x_5622) ;  /* 0x0000000000340947 */ /* 0x000fea0003800000 */
[----:B------:R-:W-:-:S13]  /*102d0*/  ISETP.NE.AND P0, PT, R0, 0x5, PT ;  /* 0x000000050000780c */ /* 0x000fda0003f05270 */
[----:B------:R-:W-:Y:S05]  /*102e0*/  @!P0 BRA `(.L_x_5623) ;  /* 0x0000000000188947 */ /* 0x000fea0003800000 */
[----:B------:R-:W-:-:S13]  /*102f0*/  ISETP.NE.AND P0, PT, R0, 0x6, PT ;  /* 0x000000060000780c */ /* 0x000fda0003f05270 */
[----:B------:R-:W-:Y:S05]  /*10300*/  @P0 BRA `(.L_x_5618) ;  /* 0x0000000800c00947 */ /* 0x000fea0003800000 */
[----:B------:R-:W4:Y:S02]  /*10310*/  LDG.E R2, desc[UR36][R22.64] ;  /* 0x0000002416027981 */ /* 0x000f24000c1e1900 */
[----:B----4-:R-:W-:-:S06]  /*10320*/  FMUL.FTZ R2, R2, 1 ;  /* 0x3f80000002027820 */ /* 0x010fcc0000410000 */
[----:B------:R-:W0:Y:S01]  /*10330*/  F2F.F64.F32 R2, R2 ;  /* 0x0000000200027310 */ /* 0x000e220000201800 */
[----:B------:R-:W-:Y:S05]  /*10340*/  BRA `(.L_x_5619) ;  /* 0x0000000c000c7947 */ /* 0x000fea0003800000 */
.L_x_5623:
[----:B------:R-:W4:Y:S02]  /*10350*/  LDG.E.U16 R0, desc[UR36][R22.64] ;  /* 0x0000002416007981 */ /* 0x000f24000c1e1500 */
[----:B----4-:R-:W-:-:S05]  /*10360*/  HADD2.F32 R0, -RZ, R0.H0_H0 ;  /* 0x20000000ff007230 */ /* 0x010fca0000004100 */
[----:B------:R-:W-:-:S04]  /*10370*/  FMUL.FTZ R0, R0, 1 ;  /* 0x3f80000000007820 */ /* 0x000fc80000410000 */
[----:B------:R0:W4:Y:S01]  /*10380*/  F2F.F64.F32 R2, R0 ;  /* 0x0000000000027310 */ /* 0x0001220000201800 */
[----:B------:R-:W-:Y:S05]  /*10390*/  BRA `(.L_x_5619) ;  /* 0x0000000800f87947 */ /* 0x000fea0003800000 */
.L_x_5622:
[----:B------:R-:W-:-:S13]  /*103a0*/  ISETP.NE.AND P0, PT, R0, 0x7, PT ;  /* 0x000000070000780c */ /* 0x000fda0003f05270 */
[----:B------:R-:W-:Y:S05]  /*103b0*/  @!P0 BRA `(.L_x_5624) ;  /* 0x0000000000348947 */ /* 0x000fea0003800000 */
        /* <DEDUP_REMOVED lines=8> */
.L_x_5625:
[----:B------:R-:W4:Y:S02]  /*10440*/  LDG.E.U16 R22, desc[UR36][R22.64] ;  /* 0x0000002416167981 */ /* 0x000f24000c1e1500 */
[----:B----4-:R-:W-:-:S05]  /*10450*/  HADD2.F32 R0, -RZ, R22.H0_H0 ;  /* 0x20000016ff007230 */ /* 0x010fca0000004100 */
[----:B------:R-:W-:-:S04]  /*10460*/  FMUL.FTZ R0, R0, 1 ;  /* 0x3f80000000007820 */ /* 0x000fc80000410000 */
[----:B------:R0:W4:Y:S01]  /*10470*/  F2F.F64.F32 R2, R0 ;  /* 0x0000000000027310 */ /* 0x0001220000201800 */
[----:B------:R-:W-:Y:S05]  /*10480*/  BRA `(.L_x_5619) ;  /* 0x0000000800bc7947 */ /* 0x000fea0003800000 */
.L_x_5624:
[----:B------:R0:W5:Y:S01]  /*10490*/  LDG.E.64 R2, desc[UR36][R22.64] ;  /* 0x0000002416027981 */ /* 0x000162000c1e1b00 */
[----:B------:R-:W-:Y:S05]  /*104a0*/  BRA `(.L_x_5619) ;  /* 0x0000000800b47947 */ /* 0x000fea0003800000 */
.L_x_5614:
        /* <DEDUP_REMOVED lines=8> */
[----:B------:R-:W4:Y:S01]  /*10530*/  LDG.E.U8 R22, desc[UR36][R22.64] ;  /* 0x0000002416167981 */ /* 0x000f22000c1e1100 */
[----:B------:R-:W-:Y:S01]  /*10540*/  IMAD.MOV.U32 R2, RZ, RZ, RZ ;  /* 0x000000ffff027224 */ /* 0x000fe200078e00ff */
[----:B----4-:R-:W-:-:S04]  /*10550*/  ISETP.NE.AND P0, PT, R22, RZ, PT ;  /* 0x000000ff1600720c */ /* 0x010fc80003f05270 */
[----:B------:R-:W-:Y:S01]  /*10560*/  FSEL R3, RZ, 1.875, !P0 ;  /* 0x3ff00000ff037808 */ /* 0x000fe20004000000 */
[----:B------:R-:W-:Y:S08]  /*10570*/  BRA `(.L_x_5619) ;  /* 0x0000000800807947 */ /* 0x000ff00003800000 */
.L_x_5628:
[----:B------:R0:W5:Y:S01]  /*10580*/  LDG.E.64 R2, desc[UR36][R22.64] ;  /* 0x0000002416027981 */ /* 0x000162000c1e1b00 */
[----:B------:R-:W-:Y:S05]  /*10590*/  BRA `(.L_x_5619) ;  /* 0x0000000800787947 */ /* 0x000fea0003800000 */
.L_x_5627:
        /* <DEDUP_REMOVED lines=11> */
[----:B--2---:R-:W-:-:S05]  /*10650*/  VIADD R4, R2, 0x1000000 ;  /* 0x0100000002047836 */ /* 0x004fca0000000000 */
        /* <DEDUP_REMOVED lines=16> */
.L_x_5630:
[----:B------:R-:W4:Y:S02]  /*10760*/  LDG.E.U8 R3, desc[UR36][R22.64] ;  /* 0x0000002416037981 */ /* 0x000f24000c1e1100 */
[----:B----4-:R-:W-:-:S05]  /*10770*/  IMAD.SHL.U32 R0, R3, 0x2000000, RZ ;  /* 0x0200000003007824 */ /* 0x010fca00078e00ff */
        /* <DEDUP_REMOVED lines=13> */
.L_x_5629:
[----:B------:R-:W4:Y:S02]  /*10850*/  LDG.E.U16 R0, desc[UR36][R22.64] ;  /* 0x0000002416007981 */ /* 0x000f24000c1e1500 */
[----:B----4-:R-:W-:-:S04]  /*10860*/  IMAD.U32 R0, R0, 0x10000, RZ ;  /* 0x0001000000007824 */ /* 0x010fc800078e00ff */
[----:B------:R-:W-:-:S04]  /*10870*/  FMUL.FTZ R0, R0, 1 ;  /* 0x3f80000000007820 */ /* 0x000fc80000410000 */
[----:B------:R0:W4:Y:S01]  /*10880*/  F2F.F64.F32 R2, R0 ;  /* 0x0000000000027310 */ /* 0x0001220000201800 */
[----:B------:R-:W-:Y:S05]  /*10890*/  BRA `(.L_x_5619) ;  /* 0x0000000400b87947 */ /* 0x000fea0003800000 */
.L_x_5626:
        /* <DEDUP_REMOVED lines=9> */
[----:B----4-:R-:W0:Y:S01]  /*10930*/  I2F.F64.U16 R2, R2 ;  /* 0x0000000200027312 */ /* 0x010e220000101800 */
[----:B------:R-:W-:Y:S05]  /*10940*/  BRA `(.L_x_5619) ;  /* 0x00000004008c7947 */ /* 0x000fea0003800000 */
.L_x_5633:
[----:B------:R-:W4:Y:S01]  /*10950*/  LDG.E.U8 R2, desc[UR36][R22.64] ;  /* 0x0000002416027981 */ /* 0x000f22000c1e1100 */
[----:B------:R-:W-:Y:S01]  /*10960*/  BSSY B0, `(.L_x_5634) ;  /* 0x0000018000007945 */ /* 0x000fe20003800000 */
        /* <DEDUP_REMOVED lines=11> */
[----:B--2---:R-:W-:-:S06]  /*10a20*/  IMAD.U32 R4, R3, -0x80000000, RZ ;  /* 0x8000000003047824 */ /* 0x004fcc00078e00ff */
[----:B------:R-:W-:Y:S05]  /*10a30*/  @P0 BRA `(.L_x_5637) ;  /* 0x0000000000180947 */ /* 0x000fea0003800000 */
[----:B------:R-:W0:Y:S02]  /*10a40*/  FLO.U32 R3, R2 ;  /* 0x0000000200037300 */ /* 0x000e2400000e0000 */
[----:B0-----:R-:W-:-:S04]  /*10a50*/  IADD3 R3, -R3, 0x1f, RZ ;  /* 0x0000001f03037810 */ /* 0x001fc80007ffe1ff */
[----:B------:R-:W-:Y:S01]  /*10a60*/  IADD3 R0, R0, 0x1d, -R3 ;  /* 0x0000001d00007810 */ /* 0x000fe20007ffe803 */
[----:B------:R-:W-:-:S05]  /*10a70*/  VIADD R5, R3, 0xffffffe4 ;  /* 0xffffffe403057836 */ /* 0x000fca0000000000 */
[----:B------:R-:W-:-:S04]  /*10a80*/  SHF.L.U32 R5, R2, R5, RZ ;  /* 0x0000000502057219 */ /* 0x000fc800000006ff */
[----:B------:R-:W-:-:S07]  /*10a90*/  LOP3.LUT R2, R5, 0x7, RZ, 0xc0, !PT ;  /* 0x0000000705027812 */ /* 0x000fce00078ec0ff */
.L_x_5637:
[----:B------:R-:W-:Y:S05]  /*10aa0*/  BSYNC B1 ;  /* 0x0000000000017941 */ /* 0x000fea0003800000 */
.L_x_5636:
[----:B------:R-:W-:Y:S01]  /*10ab0*/  LEA R3, R0, 0x3b800000, 0x17 ;  /* 0x3b80000000037811 */ /* 0x000fe200078eb8ff */
[----:B------:R-:W-:-:S05]  /*10ac0*/  IMAD.SHL.U32 R0, R2, 0x100000, RZ ;  /* 0x0010000002007824 */ /* 0x000fca00078e00ff */
[----:B------:R-:W-:-:S07]  /*10ad0*/  LOP3.LUT R0, R3, R0, R4, 0xfe, !PT ;  /* 0x0000000003007212 */ /* 0x000fce00078efe04 */
.L_x_5635:
[----:B------:R-:W-:Y:S05]  /*10ae0*/  BSYNC B0 ;  /* 0x0000000000007941 */ /* 0x000fea0003800000 */
.L_x_5634:
[----:B------:R-:W-:-:S04]  /*10af0*/  FMUL.FTZ R0, R0, 1 ;  /* 0x3f80000000007820 */ /* 0x000fc80000410000 */
[----:B------:R0:W4:Y:S01]  /*10b00*/  F2F.F64.F32 R2, R0 ;  /* 0x0000000000027310 */ /* 0x0001220000201800 */
[----:B------:R-:W-:Y:S05]  /*10b10*/  BRA `(.L_x_5619) ;  /* 0x0000000400187947 */ /* 0x000fea0003800000 */
.L_x_5632:
        /* <DEDUP_REMOVED lines=12> */
[----:B--2---:R-:W-:Y:S02]  /*10be0*/  SHF.L.U32 R4, R3, 0x1f, RZ ;  /* 0x0000001f03047819 */ /* 0x004fe400000006ff */
        /* <DEDUP_REMOVED lines=8> */
.L_x_5641:
[----:B------:R-:W-:Y:S05]  /*10c70*/  BSYNC B1 ;  /* 0x0000000000017941 */ /* 0x000fea0003800000 */
.L_x_5640:
[----:B------:R-:W-:Y:S01]  /*10c80*/  LEA R3, R0, 0x37800000, 0x17 ;  /* 0x3780000000037811 */ /* 0x000fe200078eb8ff */
[----:B------:R-:W-:-:S05]  /*10c90*/  IMAD.SHL.U32 R0, R2, 0x200000, RZ ;  /* 0x0020000002007824 */ /* 0x000fca00078e00ff */
[----:B------:R-:W-:-:S07]  /*10ca0*/  LOP3.LUT R0, R3, R0, R4, 0xfe, !PT ;  /* 0x0000000003007212 */ /* 0x000fce00078efe04 */
.L_x_5639:
[----:B------:R-:W-:Y:S05]  /*10cb0*/  BSYNC B0 ;  /* 0x0000000000007941 */ /* 0x000fea0003800000 */
.L_x_5638:
[----:B------:R-:W-:-:S04]  /*10cc0*/  FMUL.FTZ R0, R0, 1 ;  /* 0x3f80000000007820 */ /* 0x000fc80000410000 */
[----:B------:R0:W4:Y:S01]  /*10cd0*/  F2F.F64.F32 R2, R0 ;  /* 0x0000000000027310 */ /* 0x0001220000201800 */
[----:B------:R-:W-:Y:S05]  /*10ce0*/  BRA `(.L_x_5619) ;  /* 0x0000000000a47947 */ /* 0x000fea0003800000 */
.L_x_5631:
[----:B------:R-:W-:-:S13]  /*10cf0*/  ISETP.NE.AND P0, PT, R0, 0x1c, PT ;  /* 0x0000001c0000780c */ /* 0x000fda0003f05270 */
[----:B------:R-:W-:Y:S05]  /*10d00*/  @!P0 BRA `(.L_x_5642) ;  /* 0x0000000000948947 */ /* 0x000fea0003800000 */
[----:B------:R-:W-:-:S13]  /*10d10*/  ISETP.NE.AND P0, PT, R0, 0x1d, PT ;  /* 0x0000001d0000780c */ /* 0x000fda0003f05270 */
[----:B------:R-:W-:Y:S05]  /*10d20*/  @!P0 BRA `(.L_x_5643) ;  /* 0x0000000000808947 */ /* 0x000fea0003800000 */
[----:B------:R-:W-:-:S13]  /*10d30*/  ISETP.NE.AND P0, PT, R0, 0x2c, PT ;  /* 0x0000002c0000780c */ /* 0x000fda0003f05270 */
[----:B------:R-:W-:Y:S05]  /*10d40*/  @P0 BRA `(.L_x_5618) ;  /* 0x0000000000300947 */ /* 0x000fea0003800000 */
[----:B------:R-:W4:Y:S01]  /*10d50*/  LDG.E.U8 R22, desc[UR36][R22.64] ;  /* 0x0000002416167981 */ /* 0x000f22000c1e1100 */
[----:B------:R-:W-:Y:S01]  /*10d60*/  BSSY B0, `(.L_x_5644) ;  /* 0x0000007000007945 */ /* 0x000fe20003800000 */
[----:B------:R-:W-:Y:S01]  /*10d70*/  IMAD.MOV.U32 R0, RZ, RZ, 0x400000 ;  /* 0x00400000ff007424 */ /* 0x000fe200078e00ff */
[----:B----4-:R-:W-:-:S13]  /*10d80*/  ISETP.NE.AND P0, PT, R22, RZ, PT ;  /* 0x000000ff1600720c */ /* 0x010fda0003f05270 */
[----:B------:R-:W-:Y:S05]  /*10d90*/  @!P0 BRA `(.L_x_5645) ;  /* 0x00000000000c8947 */ /* 0x000fea0003800000 */
[----:B------:R-:W-:-:S13]  /*10da0*/  ISETP.NE.AND P0, PT, R22, 0xff, PT ;  /* 0x000000ff1600780c */ /* 0x000fda0003f05270 */
[----:B------:R-:W-:Y:S02]  /*10db0*/  @!P0 IMAD.MOV.U32 R0, RZ, RZ, 0x7f800001 ;  /* 0x7f800001ff008424 */ /* 0x000fe400078e00ff */
[----:B------:R-:W-:-:S07]  /*10dc0*/  @P0 IMAD.SHL.U32 R0, R22, 0x800000, RZ ;  /* 0x0080000016000824 */ /* 0x000fce00078e00ff */
.L_x_5645:
[----:B------:R-:W-:Y:S05]  /*10dd0*/  BSYNC B0 ;  /* 0x0000000000007941 */ /* 0x000fea0003800000 */
.L_x_5644:
[----:B------:R-:W-:-:S04]  /*10de0*/  FMUL.FTZ R0, R0, 1 ;  /* 0x3f80000000007820 */ /* 0x000fc80000410000 */
[----:B------:R0:W4:Y:S01]  /*10df0*/  F2F.F64.F32 R2, R0 ;  /* 0x0000000000027310 */ /* 0x0001220000201800 */
[----:B------:R-:W-:Y:S05]  /*10e00*/  BRA `(.L_x_5619) ;  /* 0x00000000005c7947 */ /* 0x000fea0003800000 */
.L_x_5618:
[----:B------:R-:W-:Y:S01]  /*10e10*/  MOV R2, 0x0 ;  /* 0x0000000000027802 */ /* 0x000fe20000000f00 */
[----:B------:R-:W-:Y:S01]  /*10e20*/  ULDC.64 UR4, c[0x4][0x128] ;  /* 0x01004a0000047ab9 */ /* 0x000fe20000000a00 */
[----:B------:R-:W-:Y:S01]  /*10e30*/  ULDC.64 UR6, c[0x4][0x8] ;  /* 0x0100020000067ab9 */ /* 0x000fe20000000a00 */
[----:B--2---:R-:W-:Y:S02]  /*10e40*/  IMAD.U32 R4, RZ, RZ, UR4 ;  /* 0x00000004ff047e24 */ /* 0x004fe4000f8e00ff */
        /* <DEDUP_REMOVED lines=12> */
.L_x_5646:
[----:B------:R-:W-:Y:S01]  /*10f10*/  CS2R R2, SRZ ;  /* 0x0000000000027805 */ /* 0x000fe2000001ff00 */
[----:B------:R-:W-:Y:S06]  /*10f20*/  BRA `(.L_x_5619) ;  /* 0x0000000000147947 */ /* 0x000fec0003800000 */
.L_x_5643:
[----:B------:R-:W4:Y:S02]  /*10f30*/  LDG.E.64 R2, desc[UR36][R22.64] ;  /* 0x0000002416027981 */ /* 0x000f24000c1e1b00 */
[----:B----4-:R-:W0:Y:S01]  /*10f40*/  I2F.F64.U64 R2, R2 ;  /* 0x0000000200027312 */ /* 0x010e220000301800 */
[----:B------:R-:W-:Y:S05]  /*10f50*/  BRA `(.L_x_5619) ;  /* 0x0000000000087947 */ /* 0x000fea0003800000 */
.L_x_5642:
[----:B------:R-:W4:Y:S02]  /*10f60*/  LDG.E R2, desc[UR36][R22.64] ;  /* 0x0000002416027981 */ /* 0x000f24000c1e1900 */
[----:B----4-:R-:W0:Y:S02]  /*10f70*/  I2F.F64.U32 R2, R2 ;  /* 0x0000000200027312 */ /* 0x010e240000201800 */
.L_x_5619:
[----:B0---45:R-:W-:Y:S01]  /*10f80*/  DADD R10, -RZ, |R2| ;  /* 0x00000000ff0a7229 */ /* 0x031fe20000000502 */
        /* <DEDUP_REMOVED lines=16> */
[----:B--2---:R-:W-:Y:S01]  /*11090*/  SEL R4, R10, R18, P1 ;  /* 0x000000120a047207 */ /* 0x004fe20000800000 */
[----:B------:R-:W-:-:S03]  /*110a0*/  IMAD.U32 R10, RZ, RZ, UR6 ;  /* 0x00000006ff0a7e24 */ /* 0x000fc6000f8e00ff */
[C---:B------:R-:W-:Y:S02]  /*110b0*/  DMUL R8, R6.reuse, R2 ;  /* 0x0000000206087228 */ /* 0x040fe40000000000 */
[----:B------:R-:W-:-:S06]  /*110c0*/  DMUL R6, R6, R4 ;  /* 0x0000000406067228 */ /* 0x000fcc0000000000 */
[----:B------:R-:W-:-:S08]  /*110d0*/  DMUL R8, R8, R8 ;  /* 0x0000000808087228 */ /* 0x000fd00000000000 */
[----:B------:R-:W-:-:S08]  /*110e0*/  DFMA R6, R6, R6, R8 ;  /* 0x000000060606722b */ /* 0x000fd00000000008 */
[----:B------:R-:W-:Y:S02]  /*110f0*/  DSETP.MIN.AND P0, P1, R6, UR4, PT ;  /* 0x0000000406007e2a */ /* 0x000fe4000b900000 */
[----:B------:R-:W-:-:S05]  /*11100*/  IMAD.MOV.U32 R8, RZ, RZ, R7 ;  /* 0x000000ffff087224 */ /* 0x000fca00078e0007 */
[----:B------:R-:W-:Y:S01]  /*11110*/  FSEL R9, R8, UR6, P0 ;  /* 0x0000000608097c08 */ /* 0x000fe20008000000 */
[----:B------:R-:W-:-:S05]  /*11120*/  IMAD.MOV.U32 R8, RZ, RZ, R6 ;  /* 0x000000ffff087224 */ /* 0x000fca00078e0006 */
        /* <DEDUP_REMOVED lines=34> */
.L_x_5650:
[----:B------:R-:W0:Y:S02]  /*11350*/  F2I.S64.F64.TRUNC R4, R4 ;  /* 0x0000000400047311 */ /* 0x000e24000030d900 */
[----:B0-----:R-:W-:-:S05]  /*11360*/  IMAD.MOV.U32 R3, RZ, RZ, R4 ;  /* 0x000000ffff037224 */ /* 0x001fca00078e0004 */
[----:B------:R-:W-:Y:S01]  /*11370*/  STG.E.U8 desc[UR36][R16.64], R3 ;  /* 0x0000000310007986 */ /* 0x000fe2000c101124 */
[----:B------:R-:W-:Y:S05]  /*11380*/  EXIT ;  /* 0x000000000000794d */ /* 0x000fea0003800000 */
.L_x_5649:
        /* <DEDUP_REMOVED lines=9> */
.L_x_5653:
[----:B------:R-:W0:Y:S02]  /*11420*/  F2I.F64.TRUNC R5, R4 ;  /* 0x0000000400057311 */ /* 0x000e24000030d100 */
[----:B0-----:R-:W-:Y:S01]  /*11430*/  STG.E desc[UR36][R16.64], R5 ;  /* 0x0000000510007986 */ /* 0x001fe2000c101924 */
[----:B------:R-:W-:Y:S05]  /*11440*/  EXIT ;  /* 0x000000000000794d */ /* 0x000fea0003800000 */
.L_x_5652:
[----:B------:R-:W0:Y:S02]  /*11450*/  F2I.F64.TRUNC R5, R4 ;  /* 0x0000000400057311 */ /* 0x000e24000030d100 */
[----:B0-----:R-:W-:Y:S01]  /*11460*/  STG.E.U16 desc[UR36][R16.64], R5 ;  /* 0x0000000510007986 */ /* 0x001fe2000c101524 */
[----:B------:R-:W-:Y:S05]  /*11470*/  EXIT ;  /* 0x000000000000794d */ /* 0x000fea0003800000 */
.L_x_5648:
        /* <DEDUP_REMOVED lines=13> */
.L_x_5655:
        /* <DEDUP_REMOVED lines=8> */
.L_x_5654:
        /* <DEDUP_REMOVED lines=14> */
.L_x_5657:
        /* <DEDUP_REMOVED lines=9> */
.L_x_5656:
[----:B------:R-:W-:Y:S01]  /*11740*/  STG.E.64 desc[UR36][R16.64], R4 ;  /* 0x0000000410007986 */ /* 0x000fe2000c101b24 */
[----:B------:R-:W-:Y:S05]  /*11750*/  EXIT ;  /* 0x000000000000794d */ /* 0x000fea0003800000 */
.L_x_5647:
        /* <DEDUP_REMOVED lines=12> */
.L_x_5660:
[----:B------:R-:W-:-:S05]  /*11820*/  CS2R R6, SRZ ;  /* 0x0000000000067805 */ /* 0x000fca000001ff00 */
[----:B------:R-:W-:Y:S01]  /*11830*/  STG.E.128 desc[UR36][R16.64], R4 ;  /* 0x0000000410007986 */ /* 0x000fe2000c101d24 */
[----:B------:R-:W-:Y:S05]  /*11840*/  EXIT ;  /* 0x000000000000794d */ /* 0x000fea0003800000 */
.L_x_5659:
        /* <DEDUP_REMOVED lines=25> */
.L_x_5664:
[----:B------:R-:W-:Y:S05]  /*119e0*/  BSYNC B0 ;  /* 0x0000000000007941 */ /* 0x000fea0003800000 */
.L_x_5663:
[----:B------:R-:W-:-:S05]  /*119f0*/  LOP3.LUT R3, R0, R3, RZ, 0xfc, !PT ;  /* 0x0000000300037212 */ /* 0x000fca00078efcff */
[----:B------:R-:W-:Y:S01]  /*11a00*/  STG.E.U8 desc[UR36][R16.64], R3 ;  /* 0x0000000310007986 */ /* 0x000fe2000c101124 */
[----:B------:R-:W-:Y:S05]  /*11a10*/  EXIT ;  /* 0x000000000000794d */ /* 0x000fea0003800000 */
.L_x_5662:
        /* <DEDUP_REMOVED lines=17> */
.L_x_5666:
[----:B------:R-:W-:Y:S01]  /*11b30*/  IMAD.MOV.U32 R0, RZ, RZ, 0x7f ;  /* 0x0000007fff007424 */ /* 0x000fe200078e00ff */
[----:B------:R-:W-:-:S04]  /*11b40*/  ISETP.GT.U32.AND P0, PT, R2, 0x7f800000, PT ;  /* 0x7f8000000200780c */ /* 0x000fc80003f04070 */
[----:B------:R-:W-:-:S09]  /*11b50*/  SEL R0, R0, 0x7c, P0 ;  /* 0x0000007c00007807 */ /* 0x000fd20000000000 */
.L_x_5667:
[----:B------:R-:W-:Y:S05]  /*11b60*/  BSYNC B0 ;  /* 0x0000000000007941 */ /* 0x000fea0003800000 */
.L_x_5665:
[----:B------:R-:W-:-:S04]  /*11b70*/  LOP3.LUT R2, R3, 0x80000000, RZ, 0xc0, !PT ;  /* 0x8000000003027812 */ /* 0x000fc800078ec0ff */
[----:B------:R-:W-:-:S04]  /*11b80*/  SHF.R.U32.HI R3, RZ, 0x18, R2 ;  /* 0x00000018ff037819 */ /* 0x000fc80000011602 */
[----:B------:R-:W-:-:S05]  /*11b90*/  LOP3.LUT R3, R0, R3, RZ, 0xfc, !PT ;  /* 0x0000000300037212 */ /* 0x000fca00078efcff */
[----:B------:R-:W-:Y:S01]  /*11ba0*/  STG.E.U8 desc[UR36][R16.64], R3 ;  /* 0x0000000310007986 */ /* 0x000fe2000c101124 */
[----:B------:R-:W-:Y:S05]  /*11bb0*/  EXIT ;  /* 0x000000000000794d */ /* 0x000fea0003800000 */
.L_x_5661:
        /* <DEDUP_REMOVED lines=8> */
.L_x_5658:
        /* <DEDUP_REMOVED lines=11> */
.L_x_5670:
        /* <DEDUP_REMOVED lines=21> */
.L_x_5673:
[----:B------:R-:W-:-:S04]  /*11e40*/  LOP3.LUT R2, R3, 0x80000000, RZ, 0xc0, !PT ;  /* 0x8000000003027812 */ /* 0x000fc800078ec0ff */
[----:B------:R-:W-:-:S04]  /*11e50*/  SHF.R.U32.HI R3, RZ, 0x18, R2 ;  /* 0x00000018ff037819 */ /* 0x000fc80000011602 */
[----:B------:R-:W-:-:S04]  /*11e60*/  LOP3.LUT R0, R0, R3, RZ, 0xfc, !PT ;  /* 0x0000000300007212 */ /* 0x000fc800078efcff */
[----:B------:R-:W-:-:S07]  /*11e70*/  PRMT R8, R0, 0x7610, R8 ;  /* 0x0000761000087816 */ /* 0x000fce0000000008 */
.L_x_5672:
[----:B------:R-:W-:Y:S05]  /*11e80*/  BSYNC B0 ;  /* 0x0000000000007941 */ /* 0x000fea0003800000 */
.L_x_5671:
[----:B------:R-:W-:Y:S01]  /*11e90*/  STG.E.U8 desc[UR36][R16.64], R8 ;  /* 0x0000000810007986 */ /* 0x000fe2000c101124 */
[----:B------:R-:W-:Y:S05]  /*11ea0*/  EXIT ;  /* 0x000000000000794d */ /* 0x000fea0003800000 */
.L_x_5669:
        /* <DEDUP_REMOVED lines=21> */
.L_x_5676:
[----:B------:R-:W-:-:S04]  /*12000*/  LOP3.LUT R2, R3, 0x80000000, RZ, 0xc0, !PT ;  /* 0x8000000003027812 */ /* 0x000fc800078ec0ff */
[----:B------:R-:W-:-:S04]  /*12010*/  SHF.R.U32.HI R3, RZ, 0x18, R2 ;  /* 0x00000018ff037819 */ /* 0x000fc80000011602 */
[----:B------:R-:W-:-:S04]  /*12020*/  LOP3.LUT R0, R0, R3, RZ, 0xfc, !PT ;  /* 0x0000000300007212 */ /* 0x000fc800078efcff */
[----:B------:R-:W-:-:S07]  /*12030*/  PRMT R8, R0, 0x7610, R8 ;  /* 0x0000761000087816 */ /* 0x000fce0000000008 */
.L_x_5675:
[----:B------:R-:W-:Y:S05]  /*12040*/  BSYNC B0 ;  /* 0x0000000000007941 */ /* 0x000fea0003800000 */
.L_x_5674:
[----:B------:R-:W-:Y:S01]  /*12050*/  STG.E.U8 desc[UR36][R16.64], R8 ;  /* 0x0000000810007986 */ /* 0x000fe2000c101124 */
[----:B------:R-:W-:Y:S05]  /*12060*/  EXIT ;  /* 0x000000000000794d */ /* 0x000fea0003800000 */
.L_x_5668:
        /* <DEDUP_REMOVED lines=26> */
.L_x_5651:
        /* <DEDUP_REMOVED lines=16> */
.L_x_5679:
[----:B------:R-:W-:Y:S05]  /*12310*/  EXIT ;  /* 0x000000000000794d */ /* 0x000fea0003800000 */
.L_x_5678:
[----:B------:R-:W0:Y:S02]  /*12320*/  F2I.U64.F64.TRUNC R4, R4 ;  /* 0x0000000400047311 */ /* 0x000e24000030d800 */
[----:B0-----:R-:W-:Y:S01]  /*12330*/  STG.E.64 desc[UR36][R16.64], R4 ;  /* 0x0000000410007986 */ /* 0x001fe2000c101b24 */
[----:B------:R-:W-:Y:S05]  /*12340*/  EXIT ;  /* 0x000000000000794d */ /* 0x000fea0003800000 */
.L_x_5677:
[----:B------:R-:W0:Y:S02]  /*12350*/  F2I.U32.F64.TRUNC R5, R4 ;  /* 0x0000000400057311 */ /* 0x000e24000030d000 */
[----:B0-----:R-:W-:Y:S01]  /*12360*/  STG.E desc[UR36][R16.64], R5 ;  /* 0x0000000510007986 */ /* 0x001fe2000c101924 */
[----:B------:R-:W-:Y:S05]  /*12370*/  EXIT ;  /* 0x000000000000794d */ /* 0x000fea0003800000 */
.L_x_5680:
        /* <DEDUP_REMOVED lines=16> */
.L_x_19809:


//--------------------- .text._ZN2at6native27unrolled_elementwise_kernelINS0_13BinaryFunctorIdddZZZNS0_17hypot_kernel_cudaERNS_18TensorIteratorBaseEENKUlvE_clEvENKUlvE_clEvEUlddE_EESt5arrayIPcLm3EELi4E23TrivialOffsetCalculatorILi2EjESC_ILi1EjENS0_6memory12LoadWithCastILi2EEENSF_13StoreWithCastILi1EEEEEviT_T0_T2_T3_T4_T5_ --------------------------
	.section	.text._ZN2at6native27unrolled_elementwise_kernelINS0_13BinaryFunctorIdddZZZNS0_17hypot_kernel_cudaERNS_18TensorIteratorBaseEENKUlvE_clEvENKUlvE_clEvEUlddE_EESt5arrayIPcLm3EELi4E23TrivialOffsetCalculatorILi2EjESC_ILi1EjENS0_6memory12LoadWithCastILi2EEENSF_13StoreWithCastILi1EEEEEviT_T0_T2_T3_T4_T5_,"ax",@progbits
	.align	128
        .global         _ZN2at6native27unrolled_elementwise_kernelINS0_13BinaryFunctorIdddZZZNS0_17hypot_kernel_cudaERNS_18TensorIteratorBaseEENKUlvE_clEvENKUlvE_clEvEUlddE_EESt5arrayIPcLm3EELi4E23TrivialOffsetCalculatorILi2EjESC_ILi1EjENS0_6memory12LoadWithCastILi2EEENSF_13StoreWithCastILi1EEEEEviT_T0_T2_T3_T4_T5_
        .type           _ZN2at6native27unrolled_elementwise_kernelINS0_13BinaryFunctorIdddZZZNS0_17hypot_kernel_cudaERNS_18TensorIteratorBaseEENKUlvE_clEvENKUlvE_clEvEUlddE_EESt5arrayIPcLm3EELi4E23TrivialOffsetCalculatorILi2EjESC_ILi1EjENS0_6memory12LoadWithCastILi2EEENSF_13StoreWithCastILi1EEEEEviT_T0_T2_T3_T4_T5_,@function
        .size           _ZN2at6native27unrolled_elementwise_kernelINS0_13BinaryFunctorIdddZZZNS0_17hypot_kernel_cudaERNS_18TensorIteratorBaseEENKUlvE_clEvENKUlvE_clEvEUlddE_EESt5arrayIPcLm3EELi4E23TrivialOffsetCalculatorILi2EjESC_ILi1EjENS0_6memory12LoadWithCastILi2EEENSF_13StoreWithCastILi1EEEEEviT_T0_T2_T3_T4_T5_,(.L_x_19810 - _ZN2at6native27unrolled_elementwise_kernelINS0_13BinaryFunctorIdddZZZNS0_17hypot_kernel_cudaERNS_18TensorIteratorBaseEENKUlvE_clEvENKUlvE_clEvEUlddE_EESt5arrayIPcLm3EELi4E23TrivialOffsetCalculatorILi2EjESC_ILi1EjENS0_6memory12LoadWithCastILi2EEENSF_13StoreWithCastILi1EEEEEviT_T0_T2_T3_T4_T5_)
        .other          _ZN2at6native27unrolled_elementwise_kernelINS0_13BinaryFunctorIdddZZZNS0_17hypot_kernel_cudaERNS_18TensorIteratorBaseEENKUlvE_clEvENKUlvE_clEvEUlddE_EESt5arrayIPcLm3EELi4E23TrivialOffsetCalculatorILi2EjESC_ILi1EjENS0_6memory12LoadWithCastILi2EEENSF_13StoreWithCastILi1EEEEEviT_T0_T2_T3_T4_T5_,@"STO_CUDA_ENTRY STV_DEFAULT"
_ZN2at6native27unrolled_elementwise_kernelINS0_13BinaryFunctorIdddZZZNS0_17hypot_kernel_cudaERNS_18TensorIteratorBaseEENKUlvE_clEvENKUlvE_clEvEUlddE_EESt5arrayIPcLm3EELi4E23TrivialOffsetCalculatorILi2EjESC_ILi1EjENS0_6memory12LoadWithCastILi2EEENSF_13StoreWithCastILi1EEEEEviT_T0_T2_T3_T4_T5_:
.text._ZN2at6native27unrolled_elementwise_kernelINS0_13BinaryFunctorIdddZZZNS0_17hypot_kernel_cudaERNS_18TensorIteratorBaseEENKUlvE_clEvENKUlvE_clEvEUlddE_EESt5arrayIPcLm3EELi4E23TrivialOffsetCalculatorILi2EjESC_ILi1EjENS0_6memory12LoadWithCastILi2EEENSF_13StoreWithCastILi1EEEEEviT_T0_T2_T3_T4_T5_:
        /* <DEDUP_REMOVED lines=8> */
[----:B------:R-:W-:Y:S01]  /*0080*/  CS2R R22, SRZ ;  /* 0x0000000000167805 */ /* 0x000fe2000001ff00 */
        /* <DEDUP_REMOVED lines=25> */
.L_x_5686:
[----:B------:R-:W2:Y:S02]  /*0220*/  LDG.E.U8 R4, desc[UR36][R4.64] ;  /* 0x0000002404047981 */ /* 0x000ea4000c1e1100 */
[----:B--2---:R0:W1:Y:S01]  /*0230*/  I2F.F64.U16 R36, R4 ;  /* 0x0000000400247312 */ /* 0x0040620000101800 */
[----:B------:R-:W-:Y:S05]  /*0240*/  BRA `(.L_x_5688) ;  /* 0x0000000c00747947 */ /* 0x000fea0003800000 */
.L_x_5685:
        /* <DEDUP_REMOVED lines=9> */
.L_x_5690:
[----:B------:R-:W2:Y:S02]  /*02e0*/  LDG.E R4, desc[UR36][R4.64] ;  /* 0x0000002404047981 */ /* 0x000ea4000c1e1900 */
[----:B--2---:R1:W2:Y:S01]  /*02f0*/  I2F.F64 R36, R4 ;  /* 0x0000000400247312 */ /* 0x0042a20000201c00 */
[----:B------:R-:W-:Y:S05]  /*0300*/  BRA `(.L_x_5688) ;  /* 0x0000000c00447947 */ /* 0x000fea0003800000 */
.L_x_5689:
[----:B------:R-:W2:Y:S02]  /*0310*/  LDG.E.U16 R4, desc[UR36][R4.64] ;  /* 0x0000002404047981 */ /* 0x000ea4000c1e1500 */
[----:B--2---:R3:W4:Y:S01]  /*0320*/  I2F.F64.S16 R36, R4 ;  /* 0x0000000400247312 */ /* 0x0047220000101c00 */
[----:B------:R-:W-:Y:S05]  /*0330*/  BRA `(.L_x_5688) ;  /* 0x0000000c00387947 */ /* 0x000fea0003800000 */
.L_x_5684:
        /* <DEDUP_REMOVED lines=10> */
.L_x_5692:
[----:B------:R-:W2:Y:S02]  /*03e0*/  LDG.E.U16 R0, desc[UR36][R4.64] ;  /* 0x0000002404007981 */ /* 0x000ea4000c1e1500 */
[----:B--2---:R-:W-:-:S05]  /*03f0*/  HADD2.F32 R0, -RZ, R0.H0_H0 ;  /* 0x20000000ff007230 */ /* 0x004fca0000004100 */
[----:B------:R-:W-:-:S04]  /*0400*/  FMUL.FTZ R0, R0, 1 ;  /* 0x3f80000000007820 */ /* 0x000fc80000410000 */
[----:B------:R0:W1:Y:S01]  /*0410*/  F2F.F64.F32 R36, R0 ;  /* 0x0000000000247310 */ /* 0x0000620000201800 */
[----:B------:R-:W-:Y:S05]  /*0420*/  BRA `(.L_x_5688) ;  /* 0x0000000800fc7947 */ /* 0x000fea0003800000 */
.L_x_5691:
        /* <DEDUP_REMOVED lines=10> */
.L_x_5694:
[----:B------:R-:W2:Y:S02]  /*04d0*/  LDG.E.U16 R4, desc[UR36][R4.64] ;  /* 0x0000002404047981 */ /* 0x000ea4000c1e1500 */
[----:B--2---:R-:W-:-:S05]  /*04e0*/  HADD2.F32 R0, -RZ, R4.H0_H0 ;  /* 0x20000004ff007230 */ /* 0x004fca0000004100 */
[----:B------:R-:W-:-:S04]  /*04f0*/  FMUL.FTZ R0, R0, 1 ;  /* 0x3f80000000007820 */ /* 0x000fc80000410000 */
[----:B------:R0:W1:Y:S01]  /*0500*/  F2F.F64.F32 R36, R0 ;  /* 0x0000000000247310 */ /* 0x0000620000201800 */
[----:B------:R-:W-:Y:S05]  /*0510*/  BRA `(.L_x_5688) ;  /* 0x0000000800c07947 */ /* 0x000fea0003800000 */
.L_x_5693:
[----:B------:R0:W5:Y:S01]  /*0520*/  LDG.E.64 R36, desc[UR36][R4.64] ;  /* 0x0000002404247981 */ /* 0x000162000c1e1b00 */
[----:B------:R-:W-:Y:S05]  /*0530*/  BRA `(.L_x_5688) ;  /* 0x0000000800b87947 */ /* 0x000fea0003800000 */
.L_x_5683:
        /* <DEDUP_REMOVED lines=13> */
.L_x_5697:
[----:B------:R0:W5:Y:S01]  /*0610*/  LDG.E.64 R36, desc[UR36][R4.64] ;  /* 0x0000002404247981 */ /* 0x000162000c1e1b00 */
[----:B------:R-:W-:Y:S05]  /*0620*/  BRA `(.L_x_5688) ;  /* 0x00000008007c7947 */ /* 0x000fea0003800000 */
.L_x_5696:
        /* <DEDUP_REMOVED lines=28> */
.L_x_5699:
        /* <DEDUP_REMOVED lines=16> */
.L_x_5698:
[----:B------:R-:W2:Y:S02]  /*08f0*/  LDG.E.U16 R0, desc[UR36][R4.64] ;  /* 0x0000002404007981 */ /* 0x000ea4000c1e1500 */
[----:B--2---:R-:W-:-:S04]  /*0900*/  IMAD.U32 R0, R0, 0x10000, RZ ;  /* 0x0001000000007824 */ /* 0x004fc800078e00ff */
[----:B------:R-:W-:-:S04]  /*0910*/  FMUL.FTZ R0, R0, 1 ;  /* 0x3f80000000007820 */ /* 0x000fc80000410000 */
[----:B------:R0:W1:Y:S01]  /*0920*/  F2F.F64.F32 R36, R0 ;  /* 0x0000000000247310 */ /* 0x0000620000201800 */
[----:B------:R-:W-:Y:S05]  /*0930*/  BRA `(.L_x_5688) ;  /* 0x0000000400b87947 */ /* 0x000fea0003800000 */
.L_x_5695:
        /* <DEDUP_REMOVED lines=11> */
.L_x_5702:
        /* <DEDUP_REMOVED lines=21> */
.L_x_5706:
[----:B------:R-:W-:Y:S05]  /*0b40*/  BSYNC B1 ;  /* 0x0000000000017941 */ /* 0x000fea0003800000 */
.L_x_5705:
[----:B------:R-:W-:Y:S01]  /*0b50*/  LEA R5, R0, 0x3b800000, 0x17 ;  /* 0x3b80000000057811 */ /* 0x000fe200078eb8ff */
[----:B------:R-:W-:-:S05]  /*0b60*/  IMAD.SHL.U32 R0, R3, 0x100000, RZ ;  /* 0x0010000003007824 */ /* 0x000fca00078e00ff */
[----:B------:R-:W-:-:S07]  /*0b70*/  LOP3.LUT R0, R5, R0, R6, 0xfe, !PT ;  /* 0x0000000005007212 */ /* 0x000fce00078efe06 */
.L_x_5704:
[----:B------:R-:W-:Y:S05]  /*0b80*/  BSYNC B0 ;  /* 0x0000000000007941 */ /* 0x000fea0003800000 */
.L_x_5703:
[----:B------:R-:W-:-:S04]  /*0b90*/  FMUL.FTZ R0, R0, 1 ;  /* 0x3f80000000007820 */ /* 0x000fc80000410000 */
[----:B------:R0:W1:Y:S01]  /*0ba0*/  F2F.F64.F32 R36, R0 ;  /* 0x0000000000247310 */ /* 0x0000620000201800 */
[----:B------:R-:W-:Y:S05]  /*0bb0*/  BRA `(.L_x_5688) ;  /* 0x0000000400187947 */ /* 0x000fea0003800000 */
.L_x_5701:
        /* <DEDUP_REMOVED lines=21> */
.L_x_5710:
[----:B------:R-:W-:Y:S05]  /*0d10*/  BSYNC B1 ;  /* 0x0000000000017941 */ /* 0x000fea0003800000 */
.L_x_5709:
[----:B------:R-:W-:Y:S01]  /*0d20*/  LEA R5, R0, 0x37800000, 0x17 ;  /* 0x3780000000057811 */ /* 0x000fe200078eb8ff */
[----:B------:R-:W-:-:S05]  /*0d30*/  IMAD.SHL.U32 R0, R3, 0x200000, RZ ;  /* 0x0020000003007824 */ /* 0x000fca00078e00ff */
[----:B------:R-:W-:-:S07]  /*0d40*/  LOP3.LUT R0, R5, R0, R6, 0xfe, !PT ;  /* 0x0000000005007212 */ /* 0x000fce00078efe06 */
.L_x_5708:
[----:B------:R-:W-:Y:S05]  /*0d50*/  BSYNC B0 ;  /* 0x0000000000007941 */ /* 0x000fea0003800000 */
.L_x_5707:
[----:B------:R-:W-:-:S04]  /*0d60*/  FMUL.FTZ R0, R0, 1 ;  /* 0x3f80000000007820 */ /* 0x000fc80000410000 */
[----:B------:R0:W1:Y:S01]  /*0d70*/  F2F.F64.F32 R36, R0 ;  /* 0x0000000000247310 */ /* 0x0000620000201800 */
[----:B------:R-:W-:Y:S05]  /*0d80*/  BRA `(.L_x_5688) ;  /* 0x0000000000a47947 */ /* 0x000fea0003800000 */
.L_x_5700:
        /* <DEDUP_REMOVED lines=14> */
.L_x_5714:
[----:B------:R-:W-:Y:S05]  /*0e70*/  BSYNC B0 ;  /* 0x0000000000007941 */ /* 0x000fea0003800000 */
.L_x_5713:
[----:B------:R-:W-:-:S04]  /*0e80*/  FMUL.FTZ R0, R0, 1 ;  /* 0x3f80000000007820 */ /* 0x000fc80000410000 */
[----:B------:R0:W1:Y:S01]  /*0e90*/  F2F.F64.F32 R36, R0 ;  /* 0x0000000000247310 */ /* 0x0000620000201800 */
[----:B------:R-:W-:Y:S05]  /*0ea0*/  BRA `(.L_x_5688) ;  /* 0x00000000005c7947 */ /* 0x000fea0003800000 */
.L_x_5687:
        /* <DEDUP_REMOVED lines=16> */
.L_x_5715:
[----:B------:R-:W-:Y:S01]  /*0fb0*/  CS2R R36, SRZ ;  /* 0x0000000000247805 */ /* 0x000fe2000001ff00 */
[----:B------:R-:W-:Y:S06]  /*0fc0*/  BRA `(.L_x_5688) ;  /* 0x0000000000147947 */ /* 0x000fec0003800000 */
.L_x_5712:
[----:B------:R-:W2:Y:S02]  /*0fd0*/  LDG.E.64 R36, desc[UR36][R4.64] ;  /* 0x0000002404247981 */ /* 0x000ea4000c1e1b00 */
[----:B--2---:R-:W0:Y:S01]  /*0fe0*/  I2F.F64.U64 R36, R36 ;  /* 0x0000002400247312 */ /* 0x004e220000301800 */
[----:B------:R-:W-:Y:S05]  /*0ff0*/  BRA `(.L_x_5688) ;  /* 0x0000000000087947 */ /* 0x000fea0003800000 */
.L_x_5711:
[----:B------:R-:W2:Y:S02]  /*1000*/  LDG.E R4, desc[UR36][R4.64] ;  /* 0x0000002404047981 */ /* 0x000ea4000c1e1900 */
[----:B--2---:R0:W1:Y:S02]  /*1010*/  I2F.F64.U32 R36, R4 ;  /* 0x0000000400247312 */ /* 0x0040640000201800 */
.L_x_5688:
[----:B01-3--:R-:W0:Y:S01]  /*1020*/  LDC.64 R4, c[0x0][0x228] ;  /* 0x00008a00ff047b82 */ /* 0x00be220000000a00 */
        /* <DEDUP_REMOVED lines=18> */
.L_x_5719:
[----:B------:R-:W3:Y:S02]  /*1150*/  LDG.E.U8 R4, desc[UR36][R4.64] ;  /* 0x0000002404047981 */ /* 0x000ee4000c1e1100 */
[----:B---3--:R3:W0:Y:S01]  /*1160*/  I2F.F64.U16 R22, R4 ;  /* 0x0000000400167312 */ /* 0x0086220000101800 */
[----:B------:R-:W-:Y:S05]  /*1170*/  BRA `(.L_x_5721) ;  /* 0x0000000c00707947 */ /* 0x000fea0003800000 */
.L_x_5718:
        /* <DEDUP_REMOVED lines=9> */
.L_x_5723:
[----:B------:R-:W3:Y:S02]  /*1210*/  LDG.E R4, desc[UR36][R4.64] ;  /* 0x0000002404047981 */ /* 0x000ee4000c1e1900 */
[----:B---3--:R0:W1:Y:S01]  /*1220*/  I2F.F64 R22, R4 ;  /* 0x0000000400167312 */ /* 0x0080620000201c00 */
[----:B------:R-:W-:Y:S05]  /*1230*/  BRA `(.L_x_5721) ;  /* 0x0000000c00407947 */ /* 0x000fea0003800000 */
.L_x_5722:
[----:B------:R-:W3:Y:S02]  /*1240*/  LDG.E.U16 R4, desc[UR36][R4.64] ;  /* 0x0000002404047981 */ /* 0x000ee4000c1e1500 */
[----:B---3--:R0:W1:Y:S01]  /*1250*/  I2F.F64.S16 R22, R4 ;  /* 0x0000000400167312 */ /* 0x0080620000101c00 */
[----:B------:R-:W-:Y:S05]  /*1260*/  BRA `(.L_x_5721) ;  /* 0x0000000c00347947 */ /* 0x000fea0003800000 */
.L_x_5717:
        /* <DEDUP_REMOVED lines=10> */
.L_x_5725:
[----:B------:R-:W3:Y:S02]  /*1310*/  LDG.E.U16 R0, desc[UR36][R4.64] ;  /* 0x0000002404007981 */ /* 0x000ee4000c1e1500 */
[----:B---3--:R-:W-:-:S05]  /*1320*/  HADD2.F32 R0, -RZ, R0.H0_H0 ;  /* 0x20000000ff007230 */ /* 0x008fca0000004100 */
[----:B------:R-:W-:-:S04]  /*1330*/  FMUL.FTZ R0, R0, 1 ;  /* 0x3f80000000007820 */ /* 0x000fc80000410000 */
[----:B------:R0:W1:Y:S01]  /*1340*/  F2F.F64.F32 R22, R0 ;  /* 0x0000000000167310 */ /* 0x0000620000201800 */
[----:B------:R-:W-:Y:S05]  /*1350*/  BRA `(.L_x_5721) ;  /* 0x0000000800f87947 */ /* 0x000fea0003800000 */
.L_x_5724:
        /* <DEDUP_REMOVED lines=10> */
.L_x_5727:
[----:B------:R-:W3:Y:S02]  /*1400*/  LDG.E.U16 R4, desc[UR36][R4.64] ;  /* 0x0000002404047981 */ /* 0x000ee4000c1e1500 */
[----:B---3--:R-:W-:-:S05]  /*1410*/  HADD2.F32 R0, -RZ, R4.H0_H0 ;  /* 0x20000004ff007230 */ /* 0x008fca0000004100 */
[----:B------:R-:W-:-:S04]  /*1420*/  FMUL.FTZ R0, R0, 1 ;  /* 0x3f80000000007820 */ /* 0x000fc80000410000 */
[----:B------:R0:W1:Y:S01]  /*1430*/  F2F.F64.F32 R22, R0 ;  /* 0x0000000000167310 */ /* 0x0000620000201800 */
[----:B------:R-:W-:Y:S05]  /*1440*/  BRA `(.L_x_5721) ;  /* 0x0000000800bc7947 */ /* 0x000fea0003800000 */
.L_x_5726:
[----:B------:R0:W5:Y:S01]  /*1450*/  LDG.E.64 R22, desc[UR36][R4.64] ;  /* 0x0000002404167981 */ /* 0x000162000c1e1b00 */
[----:B------:R-:W-:Y:S05]  /*1460*/  BRA `(.L_x_5721) ;  /* 0x0000000800b47947 */ /* 0x000fea0003800000 */
.L_x_5716:
        /* <DEDUP_REMOVED lines=13> */
.L_x_5730:
[----:B------:R0:W5:Y:S01]  /*1540*/  LDG.E.64 R22, desc[UR36][R4.64] ;  /* 0x0000002404167981 */ /* 0x000162000c1e1b00 */
[----:B------:R-:W-:Y:S05]  /*1550*/  BRA `(.L_x_5721) ;  /* 0x0000000800787947 */ /* 0x000fea0003800000 */
.L_x_5729:
        /* <DEDUP_REMOVED lines=28> */
.L_x_5732:
        /* <DEDUP_REMOVED lines=15> */
.L_x_5731:
[----:B------:R-:W3:Y:S02]  /*1810*/  LDG.E.U16 R0, desc[UR36][R4.64] ;  /* 0x0000002404007981 */ /* 0x000ee4000c1e1500 */
[----:B---3--:R-:W-:-:S04]  /*1820*/  IMAD.U32 R0, R0, 0x10000, RZ ;  /* 0x0001000000007824 */ /* 0x008fc800078e00ff */
[----:B------:R-:W-:-:S04]  /*1830*/  FMUL.FTZ R0, R0, 1 ;  /* 0x3f80000000007820 */ /* 0x000fc80000410000 */
[----:B------:R0:W1:Y:S01]  /*1840*/  F2F.F64.F32 R22, R0 ;  /* 0x0000000000167310 */ /* 0x0000620000201800 */
[----:B------:R-:W-:Y:S05]  /*1850*/  BRA `(.L_x_5721) ;  /* 0x0000000400b87947 */ /* 0x000fea0003800000 */
.L_x_5728:
        /* <DEDUP_REMOVED lines=11> */
.L_x_5735:
        /* <DEDUP_REMOVED lines=21> */
.L_x_5739:
[----:B------:R-:W-:Y:S05]  /*1a60*/  BSYNC B1 ;  /* 0x0000000000017941 */ /* 0x000fea0003800000 */
.L_x_5738:
[----:B------:R-:W-:Y:S01]  /*1a70*/  LEA R5, R0, 0x3b800000, 0x17 ;  /* 0x3b80000000057811 */ /* 0x000fe200078eb8ff */
[----:B------:R-:W-:-:S05]  /*1a80*/  IMAD.SHL.U32 R0, R3, 0x100000, RZ ;  /* 0x0010000003007824 */ /* 0x000fca00078e00ff */
[----:B------:R-:W-:-:S07]  /*1a90*/  LOP3.LUT R0, R5, R0, R6, 0xfe, !PT ;  /* 0x0000000005007212 */ /* 0x000fce00078efe06 */
.L_x_5737:
[----:B------:R-:W-:Y:S05]  /*1aa0*/  BSYNC B0 ;  /* 0x0000000000007941 */ /* 0x000fea0003800000 */
.L_x_5736:
[----:B------:R-:W-:-:S04]  /*1ab0*/  FMUL.FTZ R0, R0, 1 ;  /* 0x3f80000000007820 */ /* 0x000fc80000410000 */
[----:B------:R0:W1:Y:S01]  /*1ac0*/  F2F.F64.F32 R22, R0 ;  /* 0x0000000000167310 */ /* 0x0000620000201800 */
[----:B------:R-:W-:Y:S05]  /*1ad0*/  BRA `(.L_x_5721) ;  /* 0x0000000400187947 */ /* 0x000fea0003800000 */
.L_x_5734:
        /* <DEDUP_REMOVED lines=21> */
.L_x_5743:
[----:B------:R-:W-:Y:S05]  /*1c30*/  BSYNC B1 ;  /* 0x0000000000017941 */ /* 0x000fea0003800000 */
.L_x_5742:
[----:B------:R-:W-:Y:S01]  /*1c40*/  LEA R5, R0, 0x37800000, 0x17 ;  /* 0x3780000000057811 */ /* 0x000fe200078eb8ff */
[----:B------:R-:W-:-:S05]  /*1c50*/  IMAD.SHL.U32 R0, R3, 0x200000, RZ ;  /* 0x0020000003007824 */ /* 0x000fca00078e00ff */
[----:B------:R-:W-:-:S07]  /*1c60*/  LOP3.LUT R0, R5, R0, R6, 0xfe, !PT ;  /* 0x0000000005007212 */ /* 0x000fce00078efe06 */
.L_x_5741:
[----:B------:R-:W-:Y:S05]  /*1c70*/  BSYNC B0 ;  /* 0x0000000000007941 */ /* 0x000fea0003800000 */
.L_x_5740:
[----:B------:R-:W-:-:S04]  /*1c80*/  FMUL.FTZ R0, R0, 1 ;  /* 0x3f80000000007820 */ /* 0x000fc80000410000 */
[----:B------:R0:W1:Y:S01]  /*1c90*/  F2F.F64.F32 R22, R0 ;  /* 0x0000000000167310 */ /* 0x0000620000201800 */
[----:B------:R-:W-:Y:S05]  /*1ca0*/  BRA `(.L_x_5721) ;  /* 0x0000000000a47947 */ /* 0x000fea0003800000 */
.L_x_5733:
        /* <DEDUP_REMOVED lines=14> */
.L_x_5747:
[----:B------:R-:W-:Y:S05]  /*1d90*/  BSYNC B0 ;  /* 0x0000000000007941 */ /* 0x000fea0003800000 */
.L_x_5746:
[----:B------:R-:W-:-:S04]  /*1da0*/  FMUL.FTZ R0, R0, 1 ;  /* 0x3f80000000007820 */ /* 0x000fc80000410000 */
[----:B------:R0:W1:Y:S01]  /*1db0*/  F2F.F64.F32 R22, R0 ;  /* 0x0000000000167310 */ /* 0x0000620000201800 */
[----:B------:R-:W-:Y:S05]  /*1dc0*/  BRA `(.L_x_5721) ;  /* 0x00000000005c7947 */ /* 0x000fea0003800000 */
.L_x_5720:
        /* <DEDUP_REMOVED lines=16> */
.L_x_5748:
[----:B------:R-:W-:Y:S01]  /*1ed0*/  CS2R R22, SRZ ;  /* 0x0000000000167805 */ /* 0x000fe2000001ff00 */
[----:B------:R-:W-:Y:S06]  /*1ee0*/  BRA `(.L_x_5721) ;  /* 0x0000000000147947 */ /* 0x000fec0003800000 */
.L_x_5745:
[----:B------:R-:W3:Y:S02]  /*1ef0*/  LDG.E.64 R22, desc[UR36][R4.64] ;  /* 0x0000002404167981 */ /* 0x000ee4000c1e1b00 */
[----:B---3--:R-:W0:Y:S01]  /*1f00*/  I2F.F64.U64 R22, R22 ;  /* 0x0000001600167312 */ /* 0x008e220000301800 */
[----:B------:R-:W-:Y:S05]  /*1f10*/  BRA `(.L_x_5721) ;  /* 0x0000000000087947 */ /* 0x000fea0003800000 */
.L_x_5744:
[----:B------:R-:W3:Y:S02]  /*1f20*/  LDG.E R4, desc[UR36][R4.64] ;  /* 0x0000002404047981 */ /* 0x000ee4000c1e1900 */
[----:B---3--:R0:W1:Y:S02]  /*1f30*/  I2F.F64.U32 R22, R4 ;  /* 0x0000000400167312 */ /* 0x0080640000201800 */
.L_x_5721:
[----:B------:R-:W2:Y:S02]  /*1f40*/  S2R R31, SR_TID.X ;  /* 0x00000000001f7919 */ /* 0x000ea40000002100 */
[----:B--2---:R-:W-:-:S07]  /*1f50*/  VIADD R31, R31, 0x80 ;  /* 0x000000801f1f7836 */ /* 0x004fce0000000000 */
.L_x_5682:
[----:B------:R-:W-:Y:S05]  /*1f60*/  BSYNC B6 ;  /* 0x0000000000067941 */ /* 0x000fea0003800000 */
.L_x_5681:
[----:B------:R-:W-:Y:S01]  /*1f70*/  ISETP.GE.AND P0, PT, R31, R2, PT ;  /* 0x000000021f00720c */ /* 0x000fe20003f06270 */
[----:B------:R-:W-:Y:S01]  /*1f80*/  BSSY B6, `(.L_x_5749) ;  /* 0x00001e9000067945 */ /* 0x000fe20003800000 */
[----:B------:R-:W-:-:S11]  /*1f90*/  CS2R R28, SRZ ;  /* 0x00000000001c7805 */ /* 0x000fd6000001ff00 */
[----:B------:R-:W-:Y:S05]  /*1fa0*/  @P0 BRA `(.L_x_5750) ;  /* 0x0000001c00980947 */ /* 0x000fea0003800000 */
[----:B0--3--:R-:W0:Y:S01]  /*1fb0*/  LDC.64 R4, c[0x0][0x220] ;  /* 0x00008800ff047b82 */ /* 0x009e220000000a00 */
        /* <DEDUP_REMOVED lines=17> */
[----:B--2---:R0:W2:Y:S01]  /*20d0*/  I2F.F64.S16 R34, R4 ;  /* 0x0000000400227312 */ /* 0x0040a20000101c00 */
[----:B------:R-:W-:Y:S05]  /*20e0*/  BRA `(.L_x_5756) ;  /* 0x0000000c007c7947 */ /* 0x000fea0003800000 */
.L_x_5754:
[----:B------:R-:W2:Y:S02]  /*20f0*/  LDG.E.U8 R4, desc[UR36][R4.64] ;  /* 0x0000002404047981 */ /* 0x000ea4000c1e1100 */
[----:B--2---:R0:W2:Y:S01]  /*2100*/  I2F.F64.U16 R34, R4 ;  /* 0x0000000400227312 */ /* 0x0040a20000101800 */
[----:B------:R-:W-:Y:S05]  /*2110*/  BRA `(.L_x_5756) ;  /* 0x0000000c00707947 */ /* 0x000fea0003800000 */
.L_x_5753:
        /* <DEDUP_REMOVED lines=9> */
.L_x_5758:
[----:B------:R-:W2:Y:S02]  /*21b0*/  LDG.E R4, desc[UR36][R4.64] ;  /* 0x0000002404047981 */ /* 0x000ea4000c1e1900 */
[----:B--2---:R0:W2:Y:S01]  /*21c0*/  I2F.F64 R34, R4 ;  /* 0x0000000400227312 */ /* 0x0040a20000201c00 */
[----:B------:R-:W-:Y:S05]  /*21d0*/  BRA `(.L_x_5756) ;  /* 0x0000000c00407947 */ /* 0x000fea0003800000 */
.L_x_5757:
[----:B------:R-:W2:Y:S02]  /*21e0*/  LDG.E.U16 R4, desc[UR36][R4.64] ;  /* 0x0000002404047981 */ /* 0x000ea4000c1e1500 */
[----:B--2---:R0:W2:Y:S01]  /*21f0*/  I2F.F64.S16 R34, R4 ;  /* 0x0000000400227312 */ /* 0x0040a20000101c00 */
[----:B------:R-:W-:Y:S05]  /*2200*/  BRA `(.L_x_5756) ;  /* 0x0000000c00347947 */ /* 0x000fea0003800000 */
.L_x_5752:
        /* <DEDUP_REMOVED lines=10> */
.L_x_5760:
[----:B------:R-:W2:Y:S02]  /*22b0*/  LDG.E.U16 R0, desc[UR36][R4.64] ;  /* 0x0000002404007981 */ /* 0x000ea4000c1e1500 */
[----:B--2---:R-:W-:-:S05]  /*22c0*/  HADD2.F32 R0, -RZ, R0.H0_H0 ;  /* 0x20000000ff007230 */ /* 0x004fca0000004100 */
[----:B------:R-:W-:-:S04]  /*22d0*/  FMUL.FTZ R0, R0, 1 ;  /* 0x3f80000000007820 */ /* 0x000fc80000410000 */
[----:B------:R0:W2:Y:S01]  /*22e0*/  F2F.F64.F32 R34, R0 ;  /* 0x0000000000227310 */ /* 0x0000a20000201800 */
[----:B------:R-:W-:Y:S05]  /*22f0*/  BRA `(.L_x_5756) ;  /* 0x0000000800f87947 */ /* 0x000fea0003800000 */
.L_x_5759:
        /* <DEDUP_REMOVED lines=10> */
.L_x_5762:
[----:B------:R-:W2:Y:S02]  /*23a0*/  LDG.E.U16 R4, desc[UR36][R4.64] ;  /* 0x0000002404047981 */ /* 0x000ea4000c1e1500 */
[----:B--2---:R-:W-:-:S05]  /*23b0*/  HADD2.F32 R0, -RZ, R4.H0_H0 ;  /* 0x20000004ff007230 */ /* 0x004fca0000004100 */
[----:B------:R-:W-:-:S04]  /*23c0*/  FMUL.FTZ R0, R0, 1 ;  /* 0x3f80000000007820 */ /* 0x000fc80000410000 */
[----:B------:R0:W2:Y:S01]  /*23d0*/  F2F.F64.F32 R34, R0 ;  /* 0x0000000000227310 */ /* 0x0000a20000201800 */
[----:B------:R-:W-:Y:S05]  /*23e0*/  BRA `(.L_x_5756) ;  /* 0x0000000800bc7947 */ /* 0x000fea0003800000 */
.L_x_5761:
[----:B------:R0:W5:Y:S01]  /*23f0*/  LDG.E.64 R34, desc[UR36][R4.64] ;  /* 0x0000002404227981 */ /* 0x000162000c1e1b00 */
[----:B------:R-:W-:Y:S05]  /*2400*/  BRA `(.L_x_5756) ;  /* 0x0000000800b47947 */ /* 0x000fea0003800000 */
.L_x_5751:
        /* <DEDUP_REMOVED lines=13> */
.L_x_5765:
[----:B------:R0:W5:Y:S01]  /*24e0*/  LDG.E.64 R34, desc[UR36][R4.64] ;  /* 0x0000002404227981 */ /* 0x000162000c1e1b00 */
[----:B------:R-:W-:Y:S05]  /*24f0*/  BRA `(.L_x_5756) ;  /* 0x0000000800787947 */ /* 0x000fea0003800000 */
.L_x_5764:
        /* <DEDUP_REMOVED lines=26> */
[----:B------:R0:W2:Y:S01]  /*26a0*/  F2F.F64.F32 R34, R7 ;  /* 0x0000000700227310 */ /* 0x0000a20000201800 */
[----:B------:R-:W-:Y:S05]  /*26b0*/  BRA `(.L_x_5756) ;  /* 0x0000000800087947 */ /* 0x000fea0003800000 */
.L_x_5767:
        /* <DEDUP_REMOVED lines=13> */
[----:B------:R0:W2:Y:S01]  /*2790*/  F2F.F64.F32 R34, R0 ;  /* 0x0000000000227310 */ /* 0x0000a20000201800 */
[----:B------:R-:W-:Y:S05]  /*27a0*/  BRA `(.L_x_5756) ;  /* 0x0000000400cc7947 */ /* 0x000fea0003800000 */
.L_x_5766:
[----:B------:R-:W2:Y:S02]  /*27b0*/  LDG.E.U16 R0, desc[UR36][R4.64] ;  /* 0x0000002404007981 */ /* 0x000ea4000c1e1500 */
[----:B--2---:R-:W-:-:S04]  /*27c0*/  IMAD.U32 R0, R0, 0x10000, RZ ;  /* 0x0001000000007824 */ /* 0x004fc800078e00ff */
[----:B------:R-:W-:-:S04]  /*27d0*/  FMUL.FTZ R0, R0, 1 ;  /* 0x3f80000000007820 */ /* 0x000fc80000410000 */
[----:B------:R2:W3:Y:S01]  /*27e0*/  F2F.F64.F32 R34, R0 ;  /* 0x0000000000227310 */ /* 0x0004e20000201800 */
[----:B------:R-:W-:Y:S05]  /*27f0*/  BRA `(.L_x_5756) ;  /* 0x0000000400b87947 */ /* 0x000fea0003800000 */
.L_x_5763:
        /* <DEDUP_REMOVED lines=9> */
[----:B--2---:R0:W2:Y:S01]  /*2890*/  I2F.F64.U16 R34, R4 ;  /* 0x0000000400227312 */ /* 0x0040a20000101800 */
[----:B------:R-:W-:Y:S05]  /*28a0*/  BRA `(.L_x_5756) ;  /* 0x00000004008c7947 */ /* 0x000fea0003800000 */
.L_x_5770:
        /* <DEDUP_REMOVED lines=21> */
.L_x_5774:
[----:B------:R-:W-:Y:S05]  /*2a00*/  BSYNC B1 ;  /* 0x0000000000017941 */ /* 0x000fea0003800000 */
.L_x_5773:
[----:B------:R-:W-:Y:S01]  /*2a10*/  LEA R5, R0, 0x3b800000, 0x17 ;  /* 0x3b80000000057811 */ /* 0x000fe200078eb8ff */
[----:B------:R-:W-:-:S05]  /*2a20*/  IMAD.SHL.U32 R0, R3, 0x100000, RZ ;  /* 0x0010000003007824 */ /* 0x000fca00078e00ff */
[----:B------:R-:W-:-:S07]  /*2a30*/  LOP3.LUT R0, R5, R0, R6, 0xfe, !PT ;  /* 0x0000000005007212 */ /* 0x000fce00078efe06 */
.L_x_5772:
[----:B------:R-:W-:Y:S05]  /*2a40*/  BSYNC B0 ;  /* 0x0000000000007941 */ /* 0x000fea0003800000 */
.L_x_5771:
[----:B------:R-:W-:-:S04]  /*2a50*/  FMUL.FTZ R0, R0, 1 ;  /* 0x3f80000000007820 */ /* 0x000fc80000410000 */
[----:B------:R0:W2:Y:S01]  /*2a60*/  F2F.F64.F32 R34, R0 ;  /* 0x0000000000227310 */ /* 0x0000a20000201800 */
[----:B------:R-:W-:Y:S05]  /*2a70*/  BRA `(.L_x_5756) ;  /* 0x0000000400187947 */ /* 0x000fea0003800000 */
.L_x_5769:
        /* <DEDUP_REMOVED lines=21> */
.L_x_5778:
[----:B------:R-:W-:Y:S05]  /*2bd0*/  BSYNC B1 ;  /* 0x0000000000017941 */ /* 0x000fea0003800000 */
.L_x_5777:
[----:B------:R-:W-:Y:S01]  /*2be0*/  LEA R5, R0, 0x37800000, 0x17 ;  /* 0x3780000000057811 */ /* 0x000fe200078eb8ff */
[----:B------:R-:W-:-:S05]  /*2bf0*/  IMAD.SHL.U32 R0, R3, 0x200000, RZ ;  /* 0x0020000003007824 */ /* 0x000fca00078e00ff */
[----:B------:R-:W-:-:S07]  /*2c00*/  LOP3.LUT R0, R5, R0, R6, 0xfe, !PT ;  /* 0x0000000005007212 */ /* 0x000fce00078efe06 */
.L_x_5776:
[----:B------:R-:W-:Y:S05]  /*2c10*/  BSYNC B0 ;  /* 0x0000000000007941 */ /* 0x000fea0003800000 */
.L_x_5775:
[----:B------:R-:W-:-:S04]  /*2c20*/  FMUL.FTZ R0, R0, 1 ;  /* 0x3f80000000007820 */ /* 0x000fc80000410000 */
[----:B------:R0:W2:Y:S01]  /*2c30*/  F2F.F64.F32 R34, R0 ;  /* 0x0000000000227310 */ /* 0x0000a20000201800 */
[----:B------:R-:W-:Y:S05]  /*2c40*/  BRA `(.L_x_5756) ;  /* 0x0000000000a47947 */ /* 0x000fea0003800000 */
.L_x_5768:
        /* <DEDUP_REMOVED lines=14> */
.L_x_5782:
[----:B------:R-:W-:Y:S05]  /*2d30*/  BSYNC B0 ;  /* 0x0000000000007941 */ /* 0x000fea0003800000 */
.L_x_5781:
[----:B------:R-:W-:-:S04]  /*2d40*/  FMUL.FTZ R0, R0, 1 ;  /* 0x3f80000000007820 */ /* 0x000fc80000410000 */
[----:B------:R0:W2:Y:S01]  /*2d50*/  F2F.F64.F32 R34, R0 ;  /* 0x0000000000227310 */ /* 0x0000a20000201800 */
[----:B------:R-:W-:Y:S05]  /*2d60*/  BRA `(.L_x_5756) ;  /* 0x00000000005c7947 */ /* 0x000fea0003800000 */
.L_x_5755:
        /* <DEDUP_REMOVED lines=16> */
.L_x_5783:
[----:B------:R-:W-:Y:S01]  /*2e70*/  CS2R R34, SRZ ;  /* 0x0000000000227805 */ /* 0x000fe2000001ff00 */
[----:B------:R-:W-:Y:S06]  /*2e80*/  BRA `(.L_x_5756) ;  /* 0x0000000000147947 */ /* 0x000fec0003800000 */
.L_x_5780:
[----:B------:R-:W2:Y:S02]  /*2e90*/  LDG.E.64 R34, desc[UR36][R4.64] ;  /* 0x0000002404227981 */ /* 0x000ea4000c1e1b00 */
[----:B--2---:R-:W0:Y:S01]  /*2ea0*/  I2F.F64.U64 R34, R34 ;  /* 0x0000002200227312 */ /* 0x004e220000301800 */
[----:B------:R-:W-:Y:S05]  /*2eb0*/  BRA `(.L_x_5756) ;  /* 0x0000000000087947 */ /* 0x000fea0003800000 */
.L_x_5779:
[----:B------:R-:W2:Y:S02]  /*2ec0*/  LDG.E R4, desc[UR36][R4.64] ;  /* 0x0000002404047981 */ /* 0x000ea4000c1e1900 */
[----:B--2---:R0:W2:Y:S02]  /*2ed0*/  I2F.F64.U32 R34, R4 ;  /* 0x0000000400227312 */ /* 0x0040a40000201800 */
.L_x_5756:
[----:B0-----:R-:W0:Y:S01]  /*2ee0*/  LDC.64 R4, c[0x0][0x228] ;  /* 0x00008a00ff047b82 */ /* 0x001e220000000a00 */
[----:B--2---:R-:W-:Y:S01]  /*2ef0*/  PRMT R0, R16, 0x9910, RZ ;  /* 0x0000991010007816 */ /* 0x004fe200000000ff */
        /* <DEDUP_REMOVED lines=17> */
.L_x_5787:
[----:B------:R-:W2:Y:S02]  /*3010*/  LDG.E.U8 R4, desc[UR36][R4.64] ;  /* 0x0000002404047981 */ /* 0x000ea4000c1e1100 */
[----:B--2---:R0:W2:Y:S01]  /*3020*/  I2F.F64.U16 R28, R4 ;  /* 0x00000004001c7312 */ /* 0x0040a20000101800 */
[----:B------:R-:W-:Y:S05]  /*3030*/  BRA `(.L_x_5789) ;  /* 0x0000000c00707947 */ /* 0x000fea0003800000 */
.L_x_5786:
        /* <DEDUP_REMOVED lines=9> */
.L_x_5791:
[----:B------:R-:W2:Y:S02]  /*30d0*/  LDG.E R4, desc[UR36][R4.64] ;  /* 0x0000002404047981 */ /* 0x000ea4000c1e1900 */
[----:B--2---:R0:W2:Y:S01]  /*30e0*/  I2F.F64 R28, R4 ;  /* 0x00000004001c7312 */ /* 0x0040a20000201c00 */
[----:B------:R-:W-:Y:S05]  /*30f0*/  BRA `(.L_x_5789) ;  /* 0x0000000c00407947 */ /* 0x000fea0003800000 */
.L_x_5790:
[----:B------:R-:W2:Y:S02]  /*3100*/  LDG.E.U16 R4, desc[UR36][R4.64] ;  /* 0x0000002404047981 */ /* 0x000ea4000c1e1500 */
[----:B--2---:R0:W2:Y:S01]  /*3110*/  I2F.F64.S16 R28, R4 ;  /* 0x00000004001c7312 */ /* 0x0040a20000101c00 */
[----:B------:R-:W-:Y:S05]  /*3120*/  BRA `(.L_x_5789) ;  /* 0x0000000c00347947 */ /* 0x000fea0003800000 */
.L_x_5785:
        /* <DEDUP_REMOVED lines=10> */
.L_x_5793:
[----:B------:R-:W2:Y:S02]  /*31d0*/  LDG.E.U16 R0, desc[UR36][R4.64] ;  /* 0x0000002404007981 */ /* 0x000ea4000c1e1500 */
[----:B--2---:R-:W-:-:S05]  /*31e0*/  HADD2.F32 R0, -RZ, R0.H0_H0 ;  /* 0x20000000ff007230 */ /* 0x004fca0000004100 */
[----:B------:R-:W-:-:S04]  /*31f0*/  FMUL.FTZ R0, R0, 1 ;  /* 0x3f80000000007820 */ /* 0x000fc80000410000 */
[----:B------:R0:W2:Y:S01]  /*3200*/  F2F.F64.F32 R28, R0 ;  /* 0x00000000001c7310 */ /* 0x0000a20000201800 */
[----:B------:R-:W-:Y:S05]  /*3210*/  BRA `(.L_x_5789) ;  /* 0x0000000800f87947 */ /* 0x000fea0003800000 */
.L_x_5792:
        /* <DEDUP_REMOVED lines=10> */
.L_x_5795:
[----:B------:R-:W2:Y:S02]  /*32c0*/  LDG.E.U16 R4, desc[UR36][R4.64] ;  /* 0x0000002404047981 */ /* 0x000ea4000c1e1500 */
[----:B--2---:R-:W-:-:S05]  /*32d0*/  HADD2.F32 R0, -RZ, R4.H0_H0 ;  /* 0x20000004ff007230 */ /* 0x004fca0000004100 */
[----:B------:R-:W-:-:S04]  /*32e0*/  FMUL.FTZ R0, R0, 1 ;  /* 0x3f80000000007820 */ /* 0x000fc80000410000 */
[----:B------:R0:W2:Y:S01]  /*32f0*/  F2F.F64.F32 R28, R0 ;  /* 0x00000000001c7310 */ /* 0x0000a20000201800 */
[----:B------:R-:W-:Y:S05]  /*3300*/  BRA `(.L_x_5789) ;  /* 0x0000000800bc7947 */ /* 0x000fea0003800000 */
.L_x_5794:
[----:B------:R0:W5:Y:S01]  /*3310*/  LDG.E.64 R28, desc[UR36][R4.64] ;  /* 0x00000024041c7981 */ /* 0x000162000c1e1b00 */
[----:B------:R-:W-:Y:S05]  /*3320*/  BRA `(.L_x_5789) ;  /* 0x0000000800b47947 */ /* 0x000fea0003800000 */
.L_x_5784:
        /* <DEDUP_REMOVED lines=13> */
.L_x_5798:
[----:B------:R0:W5:Y:S01]  /*3400*/  LDG.E.64 R28, desc[UR36][R4.64] ;  /* 0x00000024041c7981 */ /* 0x000162000c1e1b00 */
[----:B------:R-:W-:Y:S05]  /*3410*/  BRA `(.L_x_5789) ;  /* 0x0000000800787947 */ /* 0x000fea0003800000 */
.L_x_5797:
        /* <DEDUP_REMOVED lines=28> */
.L_x_5800:
        /* <DEDUP_REMOVED lines=15> */
.L_x_5799:
[----:B------:R-:W2:Y:S02]  /*36d0*/  LDG.E.U16 R0, desc[UR36][R4.64] ;  /* 0x0000002404007981 */ /* 0x000ea4000c1e1500 */
[----:B--2---:R-:W-:-:S04]  /*36e0*/  IMAD.U32 R0, R0, 0x10000, RZ ;  /* 0x0001000000007824 */ /* 0x004fc800078e00ff */
[----:B------:R-:W-:-:S04]  /*36f0*/  FMUL.FTZ R0, R0, 1 ;  /* 0x3f80000000007820 */ /* 0x000fc80000410000 */
[----:B------:R0:W2:Y:S01]  /*3700*/  F2F.F64.F32 R28, R0 ;  /* 0x00000000001c7310 */ /* 0x0000a20000201800 */
[----:B------:R-:W-:Y:S05]  /*3710*/  BRA `(.L_x_5789) ;  /* 0x0000000400b87947 */ /* 0x000fea0003800000 */
.L_x_5796:
        /* <DEDUP_REMOVED lines=11> */
.L_x_5803:
        /* <DEDUP_REMOVED lines=21> */
.L_x_5807:
[----:B------:R-:W-:Y:S05]  /*3920*/  BSYNC B1 ;  /* 0x0000000000017941 */ /* 0x000fea0003800000 */
.L_x_5806:
[----:B------:R-:W-:Y:S01]  /*3930*/  LEA R5, R0, 0x3b800000, 0x17 ;  /* 0x3b80000000057811 */ /* 0x000fe200078eb8ff */
[----:B------:R-:W-:-:S05]  /*3940*/  IMAD.SHL.U32 R0, R3, 0x100000, RZ ;  /* 0x0010000003007824 */ /* 0x000fca00078e00ff */
[----:B------:R-:W-:-:S07]  /*3950*/  LOP3.LUT R0, R5, R0, R6, 0xfe, !PT ;  /* 0x0000000005007212 */ /* 0x000fce00078efe06 */
.L_x_5805:
[----:B------:R-:W-:Y:S05]  /*3960*/  BSYNC B0 ;  /* 0x0000000000007941 */ /* 0x000fea0003800000 */
.L_x_5804:
[----:B------:R-:W-:-:S04]  /*3970*/  FMUL.FTZ R0, R0, 1 ;  /* 0x3f80000000007820 */ /* 0x000fc80000410000 */
[----:B------:R0:W2:Y:S01]  /*3980*/  F2F.F64.F32 R28, R0 ;  /* 0x00000000001c7310 */ /* 0x0000a20000201800 */
[----:B------:R-:W-:Y:S05]  /*3990*/  BRA `(.L_x_5789) ;  /* 0x0000000400187947 */ /* 0x000fea0003800000 */
.L_x_5802:
        /* <DEDUP_REMOVED lines=21> */
.L_x_5811:
[----:B------:R-:W-:Y:S05]  /*3af0*/  BSYNC B1 ;  /* 0x0000000000017941 */ /* 0x000fea0003800000 */
.L_x_5810:
[----:B------:R-:W-:Y:S01]  /*3b00*/  LEA R5, R0, 0x37800000, 0x17 ;  /* 0x3780000000057811 */ /* 0x000fe200078eb8ff */
[----:B------:R-:W-:-:S05]  /*3b10*/  IMAD.SHL.U32 R0, R3, 0x200000, RZ ;  /* 0x0020000003007824 */ /* 0x000fca00078e00ff */
[----:B------:R-:W-:-:S07]  /*3b20*/  LOP3.LUT R0, R5, R0, R6, 0xfe, !PT ;  /* 0x0000000005007212 */ /* 0x000fce00078efe06 */
.L_x_5809:
[----:B------:R-:W-:Y:S05]  /*3b30*/  BSYNC B0 ;  /* 0x0000000000007941 */ /* 0x000fea0003800000 */
.L_x_5808:
[----:B------:R-:W-:-:S04]  /*3b40*/  FMUL.FTZ R0, R0, 1 ;  /* 0x3f80000000007820 */ /* 0x000fc80000410000 */
[----:B------:R0:W2:Y:S01]  /*3b50*/  F2F.F64.F32 R28, R0 ;  /* 0x00000000001c7310 */ /* 0x0000a20000201800 */
[----:B------:R-:W-:Y:S05]  /*3b60*/  BRA `(.L_x_5789) ;  /* 0x0000000000a47947 */ /* 0x000fea0003800000 */
.L_x_5801:
        /* <DEDUP_REMOVED lines=14> */
.L_x_5815:
[----:B------:R-:W-:Y:S05]  /*3c50*/  BSYNC B0 ;  /* 0x0000000000007941 */ /* 0x000fea0003800000 */
.L_x_5814:
[----:B------:R-:W-:-:S04]  /*3c60*/  FMUL.FTZ R0, R0, 1 ;  /* 0x3f80000000007820 */ /* 0x000fc80000410000 */
[----:B------:R0:W2:Y:S01]  /*3c70*/  F2F.F64.F32 R28, R0 ;  /* 0x00000000001c7310 */ /* 0x0000a20000201800 */
[----:B------:R-:W-:Y:S05]  /*3c80*/  BRA `(.L_x_5789) ;  /* 0x00000000005c7947 */ /* 0x000fea0003800000 */
.L_x_5788:
        /* <DEDUP_REMOVED lines=16> */
.L_x_5816:
[----:B------:R-:W-:Y:S01]  /*3d90*/  CS2R R28, SRZ ;  /* 0x00000000001c7805 */ /* 0x000fe2000001ff00 */
[----:B------:R-:W-:Y:S06]  /*3da0*/  BRA `(.L_x_5789) ;  /* 0x0000000000147947 */ /* 0x000fec0003800000 */
.L_x_5813:
[----:B------:R-:W2:Y:S02]  /*3db0*/  LDG.E.64 R28, desc[UR36][R4.64] ;  /* 0x00000024041c7981 */ /* 0x000ea4000c1e1b00 */
[----:B--2---:R-:W0:Y:S01]  /*3dc0*/  I2F.F64.U64 R28, R28 ;  /* 0x0000001c001c7312 */ /* 0x004e220000301800 */
[----:B------:R-:W-:Y:S05]  /*3dd0*/  BRA `(.L_x_5789) ;  /* 0x0000000000087947 */ /* 0x000fea0003800000 */
.L_x_5812:
[----:B------:R-:W2:Y:S02]  /*3de0*/  LDG.E R4, desc[UR36][R4.64] ;  /* 0x0000002404047981 */ /* 0x000ea4000c1e1900 */
[----:B--2---:R0:W2:Y:S02]  /*3df0*/  I2F.F64.U32 R28, R4 ;  /* 0x00000004001c7312 */ /* 0x0040a40000201800 */
.L_x_5789:
[----:B------:R-:W-:-:S07]  /*3e00*/  VIADD R31, R31, 0x80 ;  /* 0x000000801f1f7836 */ /* 0x000fce0000000000 */
.L_x_5750:
[----:B------:R-:W-:Y:S05]  /*3e10*/  BSYNC B6 ;  /* 0x0000000000067941 */ /* 0x000fea0003800000 */
.L_x_5749:
[----:B------:R-:W-:Y:S01]  /*3e20*/  ISETP.GE.AND P0, PT, R31, R2, PT ;  /* 0x000000021f00720c */ /* 0x000fe20003f06270 */
[----:B------:R-:W-:Y:S01]  /*3e30*/  BSSY B6, `(.L_x_5817) ;  /* 0x00001eb000067945 */ /* 0x000fe20003800000 */
[----:B------:R-:W-:Y:S02]  /*3e40*/  CS2R R26, SRZ ;  /* 0x00000000001a7805 */ /* 0x000fe4000001ff00 */
[----:B------:R-:W-:Y:S02]  /*3e50*/  CS2R R32, SRZ ;  /* 0x0000000000207805 */ /* 0x000fe4000001ff00 */
[----:B------:R-:W-:-:S07]  /*3e60*/  CS2R R24, SRZ ;  /* 0x0000000000187805 */ /* 0x000fce000001ff00 */
        /* <DEDUP_REMOVED lines=19> */
[----:B---3--:R0:W3:Y:S01]  /*3fa0*/  I2F.F64.S16 R32, R4 ;  /* 0x0000000400207312 */ /* 0x0080e20000101c00 */
[----:B------:R-:W-:Y:S05]  /*3fb0*/  BRA `(.L_x_5824) ;  /* 0x0000000c007c7947 */ /* 0x000fea0003800000 */
.L_x_5822:
[----:B------:R-:W3:Y:S02]  /*3fc0*/  LDG.E.U8 R4, desc[UR36][R4.64] ;  /* 0x0000002404047981 */ /* 0x000ee4000c1e1100 */
[----:B---3--:R0:W3:Y:S01]  /*3fd0*/  I2F.F64.U16 R32, R4 ;  /* 0x0000000400207312 */ /* 0x0080e20000101800 */
[----:B------:R-:W-:Y:S05]  /*3fe0*/  BRA `(.L_x_5824) ;  /* 0x0000000c00707947 */ /* 0x000fea0003800000 */
.L_x_5821:
        /* <DEDUP_REMOVED lines=9> */
.L_x_5826:
[----:B------:R-:W3:Y:S02]  /*4080*/  LDG.E R4, desc[UR36][R4.64] ;  /* 0x0000002404047981 */ /* 0x000ee4000c1e1900 */
[----:B---3--:R0:W3:Y:S01]  /*4090*/  I2F.F64 R32, R4 ;  /* 0x0000000400207312 */ /* 0x0080e20000201c00 */
[----:B------:R-:W-:Y:S05]  /*40a0*/  BRA `(.L_x_5824) ;  /* 0x0000000c00407947 */ /* 0x000fea0003800000 */
.L_x_5825:
[----:B------:R-:W3:Y:S02]  /*40b0*/  LDG.E.U16 R4, desc[UR36][R4.64] ;  /* 0x0000002404047981 */ /* 0x000ee4000c1e1500 */
[----:B---3--:R0:W3:Y:S01]  /*40c0*/  I2F.F64.S16 R32, R4 ;  /* 0x0000000400207312 */ /* 0x0080e20000101c00 */
[----:B------:R-:W-:Y:S05]  /*40d0*/  BRA `(.L_x_5824) ;  /* 0x0000000c00347947 */ /* 0x000fea0003800000 */
.L_x_5820:
        /* <DEDUP_REMOVED lines=10> */
.L_x_5828:
[----:B------:R-:W3:Y:S02]  /*4180*/  LDG.E.U16 R0, desc[UR36][R4.64] ;  /* 0x0000002404007981 */ /* 0x000ee4000c1e1500 */
[----:B---3--:R-:W-:-:S05]  /*4190*/  HADD2.F32 R0, -RZ, R0.H0_H0 ;  /* 0x20000000ff007230 */ /* 0x008fca0000004100 */
[----:B------:R-:W-:-:S04]  /*41a0*/  FMUL.FTZ R0, R0, 1 ;  /* 0x3f80000000007820 */ /* 0x000fc80000410000 */
[----:B------:R0:W3:Y:S01]  /*41b0*/  F2F.F64.F32 R32, R0 ;  /* 0x0000000000207310 */ /* 0x0000e20000201800 */
[----:B------:R-:W-:Y:S05]  /*41c0*/  BRA `(.L_x_5824) ;  /* 0x0000000800f87947 */ /* 0x000fea0003800000 */
.L_x_5827:
        /* <DEDUP_REMOVED lines=10> */
.L_x_5830:
[----:B------:R-:W3:Y:S02]  /*4270*/  LDG.E.U16 R4, desc[UR36][R4.64] ;  /* 0x0000002404047981 */ /* 0x000ee4000c1e1500 */
[----:B---3--:R-:W-:-:S05]  /*4280*/  HADD2.F32 R0, -RZ, R4.H0_H0 ;  /* 0x20000004ff007230 */ /* 0x008fca0000004100 */
[----:B------:R-:W-:-:S04]  /*4290*/  FMUL.FTZ R0, R0, 1 ;  /* 0x3f80000000007820 */ /* 0x000fc80000410000 */
[----:B------:R0:W3:Y:S01]  /*42a0*/  F2F.F64.F32 R32, R0 ;  /* 0x0000000000207310 */ /* 0x0000e20000201800 */
[----:B------:R-:W-:Y:S05]  /*42b0*/  BRA `(.L_x_5824) ;  /* 0x0000000800bc7947 */ /* 0x000fea0003800000 */
.L_x_5829:
[----:B------:R0:W5:Y:S01]  /*42c0*/  LDG.E.64 R32, desc[UR36][R4.64] ;  /* 0x0000002404207981 */ /* 0x000162000c1e1b00 */
[----:B------:R-:W-:Y:S05]  /*42d0*/  BRA `(.L_x_5824) ;  /* 0x0000000800b47947 */ /* 0x000fea0003800000 */
.L_x_5819:
        /* <DEDUP_REMOVED lines=13> */
.L_x_5833:
[----:B------:R0:W5:Y:S01]  /*43b0*/  LDG.E.64 R32, desc[UR36][R4.64] ;  /* 0x0000002404207981 */ /* 0x000162000c1e1b00 */
[----:B------:R-:W-:Y:S05]  /*43c0*/  BRA `(.L_x_5824) ;  /* 0x0000000800787947 */ /* 0x000fea0003800000 */
.L_x_5832:
        /* <DEDUP_REMOVED lines=26> */
[----:B------:R0:W3:Y:S01]  /*4570*/  F2F.F64.F32 R32, R7 ;  /* 0x0000000700207310 */ /* 0x0000e20000201800 */
[----:B------:R-:W-:Y:S05]  /*4580*/  BRA `(.L_x_5824) ;  /* 0x0000000800087947 */ /* 0x000fea0003800000 */
.L_x_5835:
        /* <DEDUP_REMOVED lines=13> */
[----:B------:R0:W3:Y:S01]  /*4660*/  F2F.F64.F32 R32, R0 ;  /* 0x0000000000207310 */ /* 0x0000e20000201800 */
[----:B------:R-:W-:Y:S05]  /*4670*/  BRA `(.L_x_5824) ;  /* 0x0000000400cc7947 */ /* 0x000fea0003800000 */
.L_x_5834:
[----:B------:R-:W3:Y:S02]  /*4680*/  LDG.E.U16 R0, desc[UR36][R4.64] ;  /* 0x0000002404007981 */ /* 0x000ee4000c1e1500 */
[----:B---3--:R-:W-:-:S04]  /*4690*/  IMAD.U32 R0, R0, 0x10000, RZ ;  /* 0x0001000000007824 */ /* 0x008fc800078e00ff */
[----:B------:R-:W-:-:S04]  /*46a0*/  FMUL.FTZ R0, R0, 1 ;  /* 0x3f80000000007820 */ /* 0x000fc80000410000 */
[----:B------:R3:W0:Y:S01]  /*46b0*/  F2F.F64.F32 R32, R0 ;  /* 0x0000000000207310 */ /* 0x0006220000201800 */
[----:B------:R-:W-:Y:S05]  /*46c0*/  BRA `(.L_x_5824) ;  /* 0x0000000400b87947 */ /* 0x000fea0003800000 */
.L_x_5831:
        /* <DEDUP_REMOVED lines=9> */
[----:B---3--:R0:W3:Y:S01]  /*4760*/  I2F.F64.U16 R32, R4 ;  /* 0x0000000400207312 */ /* 0x0080e20000101800 */
[----:B------:R-:W-:Y:S05]  /*4770*/  BRA `(.L_x_5824) ;  /* 0x00000004008c7947 */ /* 0x000fea0003800000 */
.L_x_5838:
        /* <DEDUP_REMOVED lines=21> */
.L_x_5842:
[----:B------:R-:W-:Y:S05]  /*48d0*/  BSYNC B1 ;  /* 0x0000000000017941 */ /* 0x000fea0003800000 */
.L_x_5841:
[----:B------:R-:W-:Y:S01]  /*48e0*/  LEA R5, R0, 0x3b800000, 0x17 ;  /* 0x3b80000000057811 */ /* 0x000fe200078eb8ff */
[----:B------:R-:W-:-:S05]  /*48f0*/  IMAD.SHL.U32 R0, R3, 0x100000, RZ ;  /* 0x0010000003007824 */ /* 0x000fca00078e00ff */
[----:B------:R-:W-:-:S07]  /*4900*/  LOP3.LUT R0, R5, R0, R6, 0xfe, !PT ;  /* 0x0000000005007212 */ /* 0x000fce00078efe06 */
.L_x_5840:
[----:B------:R-:W-:Y:S05]  /*4910*/  BSYNC B0 ;  /* 0x0000000000007941 */ /* 0x000fea0003800000 */
.L_x_5839:
[----:B------:R-:W-:-:S04]  /*4920*/  FMUL.FTZ R0, R0, 1 ;  /* 0x3f80000000007820 */ /* 0x000fc80000410000 */
[----:B------:R0:W3:Y:S01]  /*4930*/  F2F.F64.F32 R32, R0 ;  /* 0x0000000000207310 */ /* 0x0000e20000201800 */
[----:B------:R-:W-:Y:S05]  /*4940*/  BRA `(.L_x_5824) ;  /* 0x0000000400187947 */ /* 0x000fea0003800000 */
.L_x_5837:
        /* <DEDUP_REMOVED lines=21> */
.L_x_5846:
[----:B------:R-:W-:Y:S05]  /*4aa0*/  BSYNC B1 ;  /* 0x0000000000017941 */ /* 0x000fea0003800000 */
.L_x_5845:
[----:B------:R-:W-:Y:S01]  /*4ab0*/  LEA R5, R0, 0x37800000, 0x17 ;  /* 0x3780000000057811 */ /* 0x000fe200078eb8ff */
[----:B------:R-:W-:-:S05]  /*4ac0*/  IMAD.SHL.U32 R0, R3, 0x200000, RZ ;  /* 0x0020000003007824 */ /* 0x000fca00078e00ff */
[----:B------:R-:W-:-:S07]  /*4ad0*/  LOP3.LUT R0, R5, R0, R6, 0xfe, !PT ;  /* 0x0000000005007212 */ /* 0x000fce00078efe06 */
.L_x_5844:
[----:B------:R-:W-:Y:S05]  /*4ae0*/  BSYNC B0 ;  /* 0x0000000000007941 */ /* 0x000fea0003800000 */
.L_x_5843:
[----:B------:R-:W-:-:S04]  /*4af0*/  FMUL.FTZ R0, R0, 1 ;  /* 0x3f80000000007820 */ /* 0x000fc80000410000 */
[----:B------:R0:W3:Y:S01]  /*4b00*/  F2F.F64.F32 R32, R0 ;  /* 0x0000000000207310 */ /* 0x0000e20000201800 */
[----:B------:R-:W-:Y:S05]  /*4b10*/  BRA `(.L_x_5824) ;  /* 0x0000000000a47947 */ /* 0x000fea0003800000 */
.L_x_5836:
        /* <DEDUP_REMOVED lines=14> */
.L_x_5850:
[----:B------:R-:W-:Y:S05]  /*4c00*/  BSYNC B0 ;  /* 0x0000000000007941 */ /* 0x000fea0003800000 */
.L_x_5849:
[----:B------:R-:W-:-:S04]  /*4c10*/  FMUL.FTZ R0, R0, 1 ;  /* 0x3f80000000007820 */ /* 0x000fc80000410000 */
[----:B------:R0:W3:Y:S01]  /*4c20*/  F2F.F64.F32 R32, R0 ;  /* 0x0000000000207310 */ /* 0x0000e20000201800 */
[----:B------:R-:W-:Y:S05]  /*4c30*/  BRA `(.L_x_5824) ;  /* 0x00000000005c7947 */ /* 0x000fea0003800000 */
.L_x_5823:
        /* <DEDUP_REMOVED lines=16> */
.L_x_5851:
[----:B------:R-:W-:Y:S01]  /*4d40*/  CS2R R32, SRZ ;  /* 0x0000000000207805 */ /* 0x000fe2000001ff00 */
[----:B------:R-:W-:Y:S06]  /*4d50*/  BRA `(.L_x_5824) ;  /* 0x0000000000147947 */ /* 0x000fec0003800000 */
.L_x_5848:
[----:B------:R-:W3:Y:S02]  /*4d60*/  LDG.E.64 R32, desc[UR36][R4.64] ;  /* 0x0000002404207981 */ /* 0x000ee4000c1e1b00 */
[----:B---3--:R-:W0:Y:S01]  /*4d70*/  I2F.F64.U64 R32, R32 ;  /* 0x0000002000207312 */ /* 0x008e220000301800 */
[----:B------:R-:W-:Y:S05]  /*4d80*/  BRA `(.L_x_5824) ;  /* 0x0000000000087947 */ /* 0x000fea0003800000 */
.L_x_5847:
[----:B------:R-:W3:Y:S02]  /*4d90*/  LDG.E R4, desc[UR36][R4.64] ;  /* 0x0000002404047981 */ /* 0x000ee4000c1e1900 */
[----:B---3--:R0:W3:Y:S02]  /*4da0*/  I2F.F64.U32 R32, R4 ;  /* 0x0000000400207312 */ /* 0x0080e40000201800 */
.L_x_5824:
[----:B0-----:R-:W0:Y:S01]  /*4db0*/  LDC.64 R4, c[0x0][0x228] ;  /* 0x00008a00ff047b82 */ /* 0x001e220000000a00 */
[----:B---3--:R-:W-:Y:S01]  /*4dc0*/  PRMT R0, R16, 0x9910, RZ ;  /* 0x0000991010007816 */ /* 0x008fe200000000ff */
        /* <DEDUP_REMOVED lines=17> */
.L_x_5855:
[----:B------:R-:W3:Y:S02]  /*4ee0*/  LDG.E.U8 R4, desc[UR36][R4.64] ;  /* 0x0000002404047981 */ /* 0x000ee4000c1e1100 */
[----:B---3--:R0:W3:Y:S01]  /*4ef0*/  I2F.F64.U16 R24, R4 ;  /* 0x0000000400187312 */ /* 0x0080e20000101800 */
[----:B------:R-:W-:Y:S05]  /*4f00*/  BRA `(.L_x_5857) ;  /* 0x0000000c00707947 */ /* 0x000fea0003800000 */
.L_x_5854:
        /* <DEDUP_REMOVED lines=9> */
.L_x_5859:
[----:B------:R-:W3:Y:S02]  /*4fa0*/  LDG.E R4, desc[UR36][R4.64] ;  /* 0x0000002404047981 */ /* 0x000ee4000c1e1900 */
[----:B---3--:R0:W3:Y:S01]  /*4fb0*/  I2F.F64 R24, R4 ;  /* 0x0000000400187312 */ /* 0x0080e20000201c00 */
[----:B------:R-:W-:Y:S05]  /*4fc0*/  BRA `(.L_x_5857) ;  /* 0x0000000c00407947 */ /* 0x000fea0003800000 */
.L_x_5858:
[----:B------:R-:W3:Y:S02]  /*4fd0*/  LDG.E.U16 R4, desc[UR36][R4.64] ;  /* 0x0000002404047981 */ /* 0x000ee4000c1e1500 */
[----:B---3--:R0:W3:Y:S01]  /*4fe0*/  I2F.F64.S16 R24, R4 ;  /* 0x0000000400187312 */ /* 0x0080e20000101c00 */
[----:B------:R-:W-:Y:S05]  /*4ff0*/  BRA `(.L_x_5857) ;  /* 0x0000000c00347947 */ /* 0x000fea0003800000 */
.L_x_5853:
        /* <DEDUP_REMOVED lines=10> */
.L_x_5861:
[----:B------:R-:W3:Y:S02]  /*50a0*/  LDG.E.U16 R0, desc[UR36][R4.64] ;  /* 0x0000002404007981 */ /* 0x000ee4000c1e1500 */
[----:B---3--:R-:W-:-:S05]  /*50b0*/  HADD2.F32 R0, -RZ, R0.H0_H0 ;  /* 0x20000000ff007230 */ /* 0x008fca0000004100 */
[----:B------:R-:W-:-:S04]  /*50c0*/  FMUL.FTZ R0, R0, 1 ;  /* 0x3f80000000007820 */ /* 0x000fc80000410000 */
[----:B------:R0:W3:Y:S01]  /*50d0*/  F2F.F64.F32 R24, R0 ;  /* 0x0000000000187310 */ /* 0x0000e20000201800 */
[----:B------:R-:W-:Y:S05]  /*50e0*/  BRA `(.L_x_5857) ;  /* 0x0000000800f87947 */ /* 0x000fea0003800000 */
.L_x_5860:
        /* <DEDUP_REMOVED lines=10> */
.L_x_5863:
[----:B------:R-:W3:Y:S02]  /*5190*/  LDG.E.U16 R4, desc[UR36][R4.64] ;  /* 0x0000002404047981 */ /* 0x000ee4000c1e1500 */
[----:B---3--:R-:W-:-:S05]  /*51a0*/  HADD2.F32 R0, -RZ, R4.H0_H0 ;  /* 0x20000004ff007230 */ /* 0x008fca0000004100 */
[----:B------:R-:W-:-:S04]  /*51b0*/  FMUL.FTZ R0, R0, 1 ;  /* 0x3f80000000007820 */ /* 0x000fc80000410000 */
[----:B------:R0:W3:Y:S01]  /*51c0*/  F2F.F64.F32 R24, R0 ;  /* 0x0000000000187310 */ /* 0x0000e20000201800 */
[----:B------:R-:W-:Y:S05]  /*51d0*/  BRA `(.L_x_5857) ;  /* 0x0000000800bc7947 */ /* 0x000fea0003800000 */
.L_x_5862:
[----:B------:R0:W5:Y:S01]  /*51e0*/  LDG.E.64 R24, desc[UR36][R4.64] ;  /* 0x0000002404187981 */ /* 0x000162000c1e1b00 */
[----:B------:R-:W-:Y:S05]  /*51f0*/  BRA `(.L_x_5857) ;  /* 0x0000000800b47947 */ /* 0x000fea0003800000 */
.L_x_5852:
        /* <DEDUP_REMOVED lines=13> */
.L_x_5866:
[----:B------:R0:W5:Y:S01]  /*52d0*/  LDG.E.64 R24, desc[UR36][R4.64] ;  /* 0x0000002404187981 */ /* 0x000162000c1e1b00 */
[----:B------:R-:W-:Y:S05]  /*52e0*/  BRA `(.L_x_5857) ;  /* 0x0000000800787947 */ /* 0x000fea0003800000 */
.L_x_5865:
        /* <DEDUP_REMOVED lines=28> */
.L_x_5868:
        /* <DEDUP_REMOVED lines=15> */
.L_x_5867:
[----:B------:R-:W3:Y:S02]  /*55a0*/  LDG.E.U16 R0, desc[UR36][R4.64] ;  /* 0x0000002404007981 */ /* 0x000ee4000c1e1500 */
[----:B---3--:R-:W-:-:S04]  /*55b0*/  IMAD.U32 R0, R0, 0x10000, RZ ;  /* 0x0001000000007824 */ /* 0x008fc800078e00ff */
[----:B------:R-:W-:-:S04]  /*55c0*/  FMUL.FTZ R0, R0, 1 ;  /* 0x3f80000000007820 */ /* 0x000fc80000410000 */
[----:B------:R0:W3:Y:S01]  /*55d0*/  F2F.F64.F32 R24, R0 ;  /* 0x0000000000187310 */ /* 0x0000e20000201800 */
[----:B------:R-:W-:Y:S05]  /*55e0*/  BRA `(.L_x_5857) ;  /* 0x0000000400b87947 */ /* 0x000fea0003800000 */
.L_x_5864:
        /* <DEDUP_REMOVED lines=11> */
.L_x_5871:
        /* <DEDUP_REMOVED lines=21> */
.L_x_5875:
[----:B------:R-:W-:Y:S05]  /*57f0*/  BSYNC B1 ;  /* 0x0000000000017941 */ /* 0x000fea0003800000 */
.L_x_5874:
[----:B------:R-:W-:Y:S01]  /*5800*/  LEA R5, R0, 0x3b800000, 0x17 ;  /* 0x3b80000000057811 */ /* 0x000fe200078eb8ff */
[----:B------:R-:W-:-:S05]  /*5810*/  IMAD.SHL.U32 R0, R3, 0x100000, RZ ;  /* 0x0010000003007824 */ /* 0x000fca00078e00ff */
[----:B------:R-:W-:-:S07]  /*5820*/  LOP3.LUT R0, R5, R0, R6, 0xfe, !PT ;  /* 0x0000000005007212 */ /* 0x000fce00078efe06 */
.L_x_5873:
[----:B------:R-:W-:Y:S05]  /*5830*/  BSYNC B0 ;  /* 0x0000000000007941 */ /* 0x000fea0003800000 */
.L_x_5872:
[----:B------:R-:W-:-:S04]  /*5840*/  FMUL.FTZ R0, R0, 1 ;  /* 0x3f80000000007820 */ /* 0x000fc80000410000 */
[----:B------:R0:W3:Y:S01]  /*5850*/  F2F.F64.F32 R24, R0 ;  /* 0x0000000000187310 */ /* 0x0000e20000201800 */
[----:B------:R-:W-:Y:S05]  /*5860*/  BRA `(.L_x_5857) ;  /* 0x0000000400187947 */ /* 0x000fea0003800000 */
.L_x_5870:
        /* <DEDUP_REMOVED lines=21> */
.L_x_5879:
[----:B------:R-:W-:Y:S05]  /*59c0*/  BSYNC B1 ;  /* 0x0000000000017941 */ /* 0x000fea0003800000 */
.L_x_5878:
[----:B------:R-:W-:Y:S01]  /*59d0*/  LEA R5, R0, 0x37800000, 0x17 ;  /* 0x3780000000057811 */ /* 0x000fe200078eb8ff */
[----:B------:R-:W-:-:S05]  /*59e0*/  IMAD.SHL.U32 R0, R3, 0x200000, RZ ;  /* 0x0020000003007824 */ /* 0x000fca00078e00ff */
[----:B------:R-:W-:-:S07]  /*59f0*/  LOP3.LUT R0, R5, R0, R6, 0xfe, !PT ;  /* 0x0000000005007212 */ /* 0x000fce00078efe06 */
.L_x_5877:
[----:B------:R-:W-:Y:S05]  /*5a00*/  BSYNC B0 ;  /* 0x0000000000007941 */ /* 0x000fea0003800000 */
.L_x_5876:
[----:B------:R-:W-:-:S04]  /*5a10*/  FMUL.FTZ R0, R0, 1 ;  /* 0x3f80000000007820 */ /* 0x000fc80000410000 */
[----:B------:R0:W3:Y:S01]  /*5a20*/  F2F.F64.F32 R24, R0 ;  /* 0x0000000000187310 */ /* 0x0000e20000201800 */
[----:B------:R-:W-:Y:S05]  /*5a30*/  BRA `(.L_x_5857) ;  /* 0x0000000000a47947 */ /* 0x000fea0003800000 */
.L_x_5869:
        /* <DEDUP_REMOVED lines=14> */
.L_x_5883:
[----:B------:R-:W-:Y:S05]  /*5b20*/  BSYNC B0 ;  /* 0x0000000000007941 */ /* 0x000fea0003800000 */
.L_x_5882:
[----:B------:R-:W-:-:S04]  /*5b30*/  FMUL.FTZ R0, R0, 1 ;  /* 0x3f80000000007820 */ /* 0x000fc80000410000 */
[----:B------:R0:W3:Y:S01]  /*5b40*/  F2F.F64.F32 R24, R0 ;  /* 0x0000000000187310 */ /* 0x0000e20000201800 */
[----:B------:R-:W-:Y:S05]  /*5b50*/  BRA `(.L_x_5857) ;  /* 0x00000000005c7947 */ /* 0x000fea0003800000 */
.L_x_5856:
        /* <DEDUP_REMOVED lines=16> */
.L_x_5884:
[----:B------:R-:W-:Y:S01]  /*5c60*/  CS2R R24, SRZ ;  /* 0x0000000000187805 */ /* 0x000fe2000001ff00 */
[----:B------:R-:W-:Y:S06]  /*5c70*/  BRA `(.L_x_5857) ;  /* 0x0000000000147947 */ /* 0x000fec0003800000 */
.L_x_5881:
[----:B------:R-:W3:Y:S02]  /*5c80*/  LDG.E.64 R24, desc[UR36][R4.64] ;  /* 0x0000002404187981 */ /* 0x000ee4000c1e1b00 */
[----:B---3--:R-:W0:Y:S01]  /*5c90*/  I2F.F64.U64 R24, R24 ;  /* 0x0000001800187312 */ /* 0x008e220000301800 */
[----:B------:R-:W-:Y:S05]  /*5ca0*/  BRA `(.L_x_5857) ;  /* 0x0000000000087947 */ /* 0x000fea0003800000 */
.L_x_5880:
[----:B------:R-:W3:Y:S02]  /*5cb0*/  LDG.E R4, desc[UR36][R4.64] ;  /* 0x0000002404047981 */ /* 0x000ee4000c1e1900 */
[----:B---3--:R0:W3:Y:S02]  /*5cc0*/  I2F.F64.U32 R24, R4 ;  /* 0x0000000400187312 */ /* 0x0080e40000201800 */
.L_x_5857:
[----:B------:R-:W-:-:S07]  /*5cd0*/  VIADD R31, R31, 0x80 ;  /* 0x000000801f1f7836 */ /* 0x000fce0000000000 */
.L_x_5818:
[----:B------:R-:W-:Y:S05]  /*5ce0*/  BSYNC B6 ;  /* 0x0000000000067941 */ /* 0x000fea0003800000 */
.L_x_5817:
        /* <DEDUP_REMOVED lines=24> */
.L_x_5890:
[----:B------:R-:W3:Y:S02]  /*5e70*/  LDG.E.U8 R4, desc[UR36][R4.64] ;  /* 0x0000002404047981 */ /* 0x000ee4000c1e1100 */
[----:B---3--:R0:W3:Y:S01]  /*5e80*/  I2F.F64.U16 R16, R4 ;  /* 0x0000000400107312 */ /* 0x0080e20000101800 */
[----:B------:R-:W-:Y:S05]  /*5e90*/  BRA `(.L_x_5892) ;  /* 0x0000000c00707947 */ /* 0x000fea0003800000 */
.L_x_5889:
        /* <DEDUP_REMOVED lines=9> */
.L_x_5894:
[----:B------:R-:W3:Y:S02]  /*5f30*/  LDG.E R4, desc[UR36][R4.64] ;  /* 0x0000002404047981 */ /* 0x000ee4000c1e1900 */
[----:B---3--:R0:W3:Y:S01]  /*5f40*/  I2F.F64 R16, R4 ;  /* 0x0000000400107312 */ /* 0x0080e20000201c00 */
[----:B------:R-:W-:Y:S05]  /*5f50*/  BRA `(.L_x_5892) ;  /* 0x0000000c00407947 */ /* 0x000fea0003800000 */
.L_x_5893:
[----:B------:R-:W3:Y:S02]  /*5f60*/  LDG.E.U16 R4, desc[UR36][R4.64] ;  /* 0x0000002404047981 */ /* 0x000ee4000c1e1500 */
[----:B---3--:R0:W3:Y:S01]  /*5f70*/  I2F.F64.S16 R16, R4 ;  /* 0x0000000400107312 */ /* 0x0080e20000101c00 */
[----:B------:R-:W-:Y:S05]  /*5f80*/  BRA `(.L_x_5892) ;  /* 0x0000000c00347947 */ /* 0x000fea0003800000 */
.L_x_5888:
        /* <DEDUP_REMOVED lines=10> */
.L_x_5896:
[----:B------:R-:W3:Y:S02]  /*6030*/  LDG.E.U16 R0, desc[UR36][R4.64] ;  /* 0x0000002404007981 */ /* 0x000ee4000c1e1500 */
[----:B---3--:R-:W-:-:S05]  /*6040*/  HADD2.F32 R0, -RZ, R0.H0_H0 ;  /* 0x20000000ff007230 */ /* 0x008fca0000004100 */
[----:B------:R-:W-:-:S04]  /*6050*/  FMUL.FTZ R0, R0, 1 ;  /* 0x3f80000000007820 */ /* 0x000fc80000410000 */
[----:B------:R0:W3:Y:S01]  /*6060*/  F2F.F64.F32 R16, R0 ;  /* 0x0000000000107310 */ /* 0x0000e20000201800 */
[----:B------:R-:W-:Y:S05]  /*6070*/  BRA `(.L_x_5892) ;  /* 0x0000000800f87947 */ /* 0x000fea0003800000 */
.L_x_5895:
        /* <DEDUP_REMOVED lines=10> */
.L_x_5898:
[----:B------:R-:W3:Y:S02]  /*6120*/  LDG.E.U16 R4, desc[UR36][R4.64] ;  /* 0x0000002404047981 */ /* 0x000ee4000c1e1500 */
[----:B---3--:R-:W-:-:S05]  /*6130*/  HADD2.F32 R0, -RZ, R4.H0_H0 ;  /* 0x20000004ff007230 */ /* 0x008fca0000004100 */
[----:B------:R-:W-:-:S04]  /*6140*/  FMUL.FTZ R0, R0, 1 ;  /* 0x3f80000000007820 */ /* 0x000fc80000410000 */
[----:B------:R0:W3:Y:S01]  /*6150*/  F2F.F64.F32 R16, R0 ;  /* 0x0000000000107310 */ /* 0x0000e20000201800 */
[----:B------:R-:W-:Y:S05]  /*6160*/  BRA `(.L_x_5892) ;  /* 0x0000000800bc7947 */ /* 0x000fea0003800000 */
.L_x_5897:
[----:B------:R0:W5:Y:S01]  /*6170*/  LDG.E.64 R16, desc[UR36][R4.64] ;  /* 0x0000002404107981 */ /* 0x000162000c1e1b00 */
[----:B------:R-:W-:Y:S05]  /*6180*/  BRA `(.L_x_5892) ;  /* 0x0000000800b47947 */ /* 0x000fea0003800000 */
.L_x_5887:
        /* <DEDUP_REMOVED lines=13> */
.L_x_5901:
[----:B------:R0:W5:Y:S01]  /*6260*/  LDG.E.64 R16, desc[UR36][R4.64] ;  /* 0x0000002404107981 */ /* 0x000162000c1e1b00 */
[----:B------:R-:W-:Y:S05]  /*6270*/  BRA `(.L_x_5892) ;  /* 0x0000000800787947 */ /* 0x000fea0003800000 */
.L_x_5900:
        /* <DEDUP_REMOVED lines=28> */
.L_x_5903:
        /* <DEDUP_REMOVED lines=15> */
.L_x_5902:
[----:B------:R-:W3:Y:S02]  /*6530*/  LDG.E.U16 R0, desc[UR36][R4.64] ;  /* 0x0000002404007981 */ /* 0x000ee4000c1e1500 */
[----:B---3--:R-:W-:-:S04]  /*6540*/  IMAD.U32 R0, R0, 0x10000, RZ ;  /* 0x0001000000007824 */ /* 0x008fc800078e00ff */
[----:B------:R-:W-:-:S04]  /*6550*/  FMUL.FTZ R0, R0, 1 ;  /* 0x3f80000000007820 */ /* 0x000fc80000410000 */
[----:B------:R0:W3:Y:S01]  /*6560*/  F2F.F64.F32 R16, R0 ;  /* 0x0000000000107310 */ /* 0x0000e20000201800 */
[----:B------:R-:W-:Y:S05]  /*6570*/  BRA `(.L_x_5892) ;  /* 0x0000000400b87947 */ /* 0x000fea0003800000 */
.L_x_5899:
        /* <DEDUP_REMOVED lines=11> */
.L_x_5906:
        /* <DEDUP_REMOVED lines=21> */
.L_x_5910:
[----:B------:R-:W-:Y:S05]  /*6780*/  BSYNC B1 ;  /* 0x0000000000017941 */ /* 0x000fea0003800000 */
.L_x_5909:
[----:B------:R-:W-:Y:S01]  /*6790*/  LEA R5, R0, 0x3b800000, 0x17 ;  /* 0x3b80000000057811 */ /* 0x000fe200078eb8ff */
[----:B------:R-:W-:-:S05]  /*67a0*/  IMAD.SHL.U32 R0, R3, 0x100000, RZ ;  /* 0x0010000003007824 */ /* 0x000fca00078e00ff */
[----:B------:R-:W-:-:S07]  /*67b0*/  LOP3.LUT R0, R5, R0, R6, 0xfe, !PT ;  /* 0x0000000005007212 */ /* 0x000fce00078efe06 */
.L_x_5908:
[----:B------:R-:W-:Y:S05]  /*67c0*/  BSYNC B0 ;  /* 0x0000000000007941 */ /* 0x000fea0003800000 */
.L_x_5907:
[----:B------:R-:W-:-:S04]  /*67d0*/  FMUL.FTZ R0, R0, 1 ;  /* 0x3f80000000007820 */ /* 0x000fc80000410000 */
[----:B------:R0:W3:Y:S01]  /*67e0*/  F2F.F64.F32 R16, R0 ;  /* 0x0000000000107310 */ /* 0x0000e20000201800 */
[----:B------:R-:W-:Y:S05]  /*67f0*/  BRA `(.L_x_5892) ;  /* 0x0000000400187947 */ /* 0x000fea0003800000 */
.L_x_5905:
        /* <DEDUP_REMOVED lines=21> */
.L_x_5914:
[----:B------:R-:W-:Y:S05]  /*6950*/  BSYNC B1 ;  /* 0x0000000000017941 */ /* 0x000fea0003800000 */
.L_x_5913:
[----:B------:R-:W-:Y:S01]  /*6960*/  LEA R5, R0, 0x37800000, 0x17 ;  /* 0x3780000000057811 */ /* 0x000fe200078eb8ff */
[----:B------:R-:W-:-:S05]  /*6970*/  IMAD.SHL.U32 R0, R3, 0x200000, RZ ;  /* 0x0020000003007824 */ /* 0x000fca00078e00ff */
[----:B------:R-:W-:-:S07]  /*6980*/  LOP3.LUT R0, R5, R0, R6, 0xfe, !PT ;  /* 0x0000000005007212 */ /* 0x000fce00078efe06 */
.L_x_5912:
[----:B------:R-:W-:Y:S05]  /*6990*/  BSYNC B0 ;  /* 0x0000000000007941 */ /* 0x000fea0003800000 */
.L_x_5911:
[----:B------:R-:W-:-:S04]  /*69a0*/  FMUL.FTZ R0, R0, 1 ;  /* 0x3f80000000007820 */ /* 0x000fc80000410000 */
[----:B------:R0:W3:Y:S01]  /*69b0*/  F2F.F64.F32 R16, R0 ;  /* 0x0000000000107310 */ /* 0x0000e20000201800 */
[----:B------:R-:W-:Y:S05]  /*69c0*/  BRA `(.L_x_5892) ;  /* 0x0000000000a47947 */ /* 0x000fea0003800000 */
.L_x_5904:
        /* <DEDUP_REMOVED lines=14> */
.L_x_5918:
[----:B------:R-:W-:Y:S05]  /*6ab0*/  BSYNC B0 ;  /* 0x0000000000007941 */ /* 0x000fea0003800000 */
.L_x_5917:
[----:B------:R-:W-:-:S04]  /*6ac0*/  FMUL.FTZ R0, R0, 1 ;  /* 0x3f80000000007820 */ /* 0x000fc80000410000 */
[----:B------:R0:W3:Y:S01]  /*6ad0*/  F2F.F64.F32 R16, R0 ;  /* 0x0000000000107310 */ /* 0x0000e20000201800 */
[----:B------:R-:W-:Y:S05]  /*6ae0*/  BRA `(.L_x_5892) ;  /* 0x00000000005c7947 */ /* 0x000fea0003800000 */
.L_x_5891:
        /* <DEDUP_REMOVED lines=16> */
.L_x_5919:
[----:B------:R-:W-:Y:S01]  /*6bf0*/  CS2R R16, SRZ ;  /* 0x0000000000107805 */ /* 0x000fe2000001ff00 */
[----:B------:R-:W-:Y:S06]  /*6c00*/  BRA `(.L_x_5892) ;  /* 0x0000000000147947 */ /* 0x000fec0003800000 */
.L_x_5916:
[----:B------:R-:W3:Y:S02]  /*6c10*/  LDG.E.64 R16, desc[UR36][R4.64] ;  /* 0x0000002404107981 */ /* 0x000ee4000c1e1b00 */
[----:B---3--:R-:W0:Y:S01]  /*6c20*/  I2F.F64.U64 R16, R16 ;  /* 0x0000001000107312 */ /* 0x008e220000301800 */
[----:B------:R-:W-:Y:S05]  /*6c30*/  BRA `(.L_x_5892) ;  /* 0x0000000000087947 */ /* 0x000fea0003800000 */
.L_x_5915:
[----:B------:R-:W3:Y:S02]  /*6c40*/  LDG.E R4, desc[UR36][R4.64] ;  /* 0x0000002404047981 */ /* 0x000ee4000c1e1900 */
[----:B---3--:R0:W3:Y:S02]  /*6c50*/  I2F.F64.U32 R16, R4 ;  /* 0x0000000400107312 */ /* 0x0080e40000201800 */
.L_x_5892:
        /* <DEDUP_REMOVED lines=20> */
.L_x_5923:
[----:B------:R-:W2:Y:S02]  /*6da0*/  LDG.E.U8 R4, desc[UR36][R4.64] ;  /* 0x0000002404047981 */ /* 0x000ea4000c1e1100 */
[----:B--2---:R0:W1:Y:S01]  /*6db0*/  I2F.F64.U16 R26, R4 ;  /* 0x00000004001a7312 */ /* 0x0040620000101800 */
[----:B------:R-:W-:Y:S05]  /*6dc0*/  BRA `(.L_x_5886) ;  /* 0x0000000c006c7947 */ /* 0x000fea0003800000 */
.L_x_5922:
        /* <DEDUP_REMOVED lines=9> */
.L_x_5926:
[----:B------:R-:W2:Y:S02]  /*6e60*/  LDG.E R4, desc[UR36][R4.64] ;  /* 0x0000002404047981 */ /* 0x000ea4000c1e1900 */
[----:B--2---:R0:W1:Y:S01]  /*6e70*/  I2F.F64 R26, R4 ;  /* 0x00000004001a7312 */ /* 0x0040620000201c00 */
[----:B------:R-:W-:Y:S05]  /*6e80*/  BRA `(.L_x_5886) ;  /* 0x0000000c003c7947 */ /* 0x000fea0003800000 */
.L_x_5925:
[----:B------:R-:W2:Y:S02]  /*6e90*/  LDG.E.U16 R4, desc[UR36][R4.64] ;  /* 0x0000002404047981 */ /* 0x000ea4000c1e1500 */
[----:B--2---:R0:W1:Y:S01]  /*6ea0*/  I2F.F64.S16 R26, R4 ;  /* 0x00000004001a7312 */ /* 0x0040620000101c00 */
[----:B------:R-:W-:Y:S05]  /*6eb0*/  BRA `(.L_x_5886) ;  /* 0x0000000c00307947 */ /* 0x000fea0003800000 */
.L_x_5921:
        /* <DEDUP_REMOVED lines=10> */
.L_x_5928:
[----:B------:R-:W2:Y:S02]  /*6f60*/  LDG.E.U16 R0, desc[UR36][R4.64] ;  /* 0x0000002404007981 */ /* 0x000ea4000c1e1500 */
[----:B--2---:R-:W-:-:S05]  /*6f70*/  HADD2.F32 R0, -RZ, R0.H0_H0 ;  /* 0x20000000ff007230 */ /* 0x004fca0000004100 */
[----:B------:R-:W-:-:S04]  /*6f80*/  FMUL.FTZ R0, R0, 1 ;  /* 0x3f80000000007820 */ /* 0x000fc80000410000 */
[----:B------:R0:W1:Y:S01]  /*6f90*/  F2F.F64.F32 R26, R0 ;  /* 0x00000000001a7310 */ /* 0x0000620000201800 */
[----:B------:R-:W-:Y:S05]  /*6fa0*/  BRA `(.L_x_5886) ;  /* 0x0000000800f47947 */ /* 0x000fea0003800000 */
.L_x_5927:
        /* <DEDUP_REMOVED lines=10> */
.L_x_5930:
[----:B------:R-:W2:Y:S02]  /*7050*/  LDG.E.U16 R4, desc[UR36][R4.64] ;  /* 0x0000002404047981 */ /* 0x000ea4000c1e1500 */
[----:B--2---:R-:W-:-:S05]  /*7060*/  HADD2.F32 R0, -RZ, R4.H0_H0 ;  /* 0x20000004ff007230 */ /* 0x004fca0000004100 */
[----:B------:R-:W-:-:S04]  /*7070*/  FMUL.FTZ R0, R0, 1 ;  /* 0x3f80000000007820 */ /* 0x000fc80000410000 */
[----:B------:R0:W1:Y:S01]  /*7080*/  F2F.F64.F32 R26, R0 ;  /* 0x00000000001a7310 */ /* 0x0000620000201800 */
[----:B------:R-:W-:Y:S05]  /*7090*/  BRA `(.L_x_5886) ;  /* 0x0000000800b87947 */ /* 0x000fea0003800000 */
.L_x_5929:
[----:B------:R0:W5:Y:S01]  /*70a0*/  LDG.E.64 R26, desc[UR36][R4.64] ;  /* 0x00000024041a7981 */ /* 0x000162000c1e1b00 */
[----:B------:R-:W-:Y:S05]  /*70b0*/  BRA `(.L_x_5886) ;  /* 0x0000000800b07947 */ /* 0x000fea0003800000 */
.L_x_5920:
        /* <DEDUP_REMOVED lines=13> */
.L_x_5933:
[----:B------:R0:W5:Y:S01]  /*7190*/  LDG.E.64 R26, desc[UR36][R4.64] ;  /* 0x00000024041a7981 */ /* 0x000162000c1e1b00 */
[----:B------:R-:W-:Y:S05]  /*71a0*/  BRA `(.L_x_5886) ;  /* 0x0000000800747947 */ /* 0x000fea0003800000 */
.L_x_5932:
        /* <DEDUP_REMOVED lines=28> */
.L_x_5935:
        /* <DEDUP_REMOVED lines=15> */
.L_x_5934:
[----:B------:R-:W2:Y:S02]  /*7460*/  LDG.E.U16 R0, desc[UR36][R4.64] ;  /* 0x0000002404007981 */ /* 0x000ea4000c1e1500 */
[----:B--2---:R-:W-:-:S04]  /*7470*/  IMAD.U32 R0, R0, 0x10000, RZ ;  /* 0x0001000000007824 */ /* 0x004fc800078e00ff */
[----:B------:R-:W-:-:S04]  /*7480*/  FMUL.FTZ R0, R0, 1 ;  /* 0x3f80000000007820 */ /* 0x000fc80000410000 */
[----:B------:R0:W1:Y:S01]  /*7490*/  F2F.F64.F32 R26, R0 ;  /* 0x00000000001a7310 */ /* 0x0000620000201800 */
[----:B------:R-:W-:Y:S05]  /*74a0*/  BRA `(.L_x_5886) ;  /* 0x0000000400b47947 */ /* 0x000fea0003800000 */
.L_x_5931:
        /* <DEDUP_REMOVED lines=11> */
.L_x_5938:
        /* <DEDUP_REMOVED lines=21> */
.L_x_5942:
[----:B------:R-:W-:Y:S05]  /*76b0*/  BSYNC B1 ;  /* 0x0000000000017941 */ /* 0x000fea0003800000 */
.L_x_5941:
[----:B------:R-:W-:Y:S01]  /*76c0*/  LEA R5, R0, 0x3b800000, 0x17 ;  /* 0x3b80000000057811 */ /* 0x000fe200078eb8ff */
[----:B------:R-:W-:-:S05]  /*76d0*/  IMAD.SHL.U32 R0, R3, 0x100000, RZ ;  /* 0x0010000003007824 */ /* 0x000fca00078e00ff */
[----:B------:R-:W-:-:S07]  /*76e0*/  LOP3.LUT R0, R5, R0, R6, 0xfe, !PT ;  /* 0x0000000005007212 */ /* 0x000fce00078efe06 */
.L_x_5940:
[----:B------:R-:W-:Y:S05]  /*76f0*/  BSYNC B0 ;  /* 0x0000000000007941 */ /* 0x000fea0003800000 */
.L_x_5939:
[----:B------:R-:W-:-:S04]  /*7700*/  FMUL.FTZ R0, R0, 1 ;  /* 0x3f80000000007820 */ /* 0x000fc80000410000 */
[----:B------:R0:W1:Y:S01]  /*7710*/  F2F.F64.F32 R26, R0 ;  /* 0x00000000001a7310 */ /* 0x0000620000201800 */
[----:B------:R-:W-:Y:S05]  /*7720*/  BRA `(.L_x_5886) ;  /* 0x0000000400147947 */ /* 0x000fea0003800000 */
.L_x_5937:
        /* <DEDUP_REMOVED lines=21> */
.L_x_5946:
[----:B------:R-:W-:Y:S05]  /*7880*/  BSYNC B1 ;  /* 0x0000000000017941 */ /* 0x000fea0003800000 */
.L_x_5945:
[----:B------:R-:W-:Y:S01]  /*7890*/  LEA R5, R0, 0x37800000, 0x17 ;  /* 0x3780000000057811 */ /* 0x000fe200078eb8ff */
[----:B------:R-:W-:-:S05]  /*78a0*/  IMAD.SHL.U32 R0, R3, 0x200000, RZ ;  /* 0x0020000003007824 */ /* 0x000fca00078e00ff */
[----:B------:R-:W-:-:S07]  /*78b0*/  LOP3.LUT R0, R5, R0, R6, 0xfe, !PT ;  /* 0x0000000005007212 */ /* 0x000fce00078efe06 */
.L_x_5944:
[----:B------:R-:W-:Y:S05]  /*78c0*/  BSYNC B0 ;  /* 0x0000000000007941 */ /* 0x000fea0003800000 */
.L_x_5943:
[----:B------:R-:W-:-:S04]  /*78d0*/  FMUL.FTZ R0, R0, 1 ;  /* 0x3f80000000007820 */ /* 0x000fc80000410000 */
[----:B------:R0:W1:Y:S01]  /*78e0*/  F2F.F64.F32 R26, R0 ;  /* 0x00000000001a7310 */ /* 0x0000620000201800 */
[----:B------:R-:W-:Y:S05]  /*78f0*/  BRA `(.L_x_5886) ;  /* 0x0000000000a07947 */ /* 0x000fea0003800000 */
.L_x_5936:
        /* <DEDUP_REMOVED lines=14> */
.L_x_5950:
[----:B------:R-:W-:Y:S05]  /*79e0*/  BSYNC B0 ;  /* 0x0000000000007941 */ /* 0x000fea0003800000 */
.L_x_5949:
[----:B------:R-:W-:-:S04]  /*79f0*/  FMUL.FTZ R0, R0, 1 ;  /* 0x3f80000000007820 */ /* 0x000fc80000410000 */
[----:B------:R0:W1:Y:S01]  /*7a00*/  F2F.F64.F32 R26, R0 ;  /* 0x00000000001a7310 */ /* 0x0000620000201800 */
[----:B------:R-:W-:Y:S05]  /*7a10*/  BRA `(.L_x_5886) ;  /* 0x0000000000587947 */ /* 0x000fea0003800000 */
.L_x_5924:
        /* <DEDUP_REMOVED lines=16> */
.L_x_5951:
[----:B------:R-:W-:Y:S05]  /*7b20*/  BRA `(.L_x_5886) ;  /* 0x0000000000147947 */ /* 0x000fea0003800000 */
.L_x_5948:
[----:B------:R-:W2:Y:S02]  /*7b30*/  LDG.E.64 R26, desc[UR36][R4.64] ;  /* 0x00000024041a7981 */ /* 0x000ea4000c1e1b00 */
[----:B--2---:R-:W0:Y:S01]  /*7b40*/  I2F.F64.U64 R26, R26 ;  /* 0x0000001a001a7312 */ /* 0x004e220000301800 */
[----:B------:R-:W-:Y:S05]  /*7b50*/  BRA `(.L_x_5886) ;  /* 0x0000000000087947 */ /* 0x000fea0003800000 */
.L_x_5947:
[----:B------:R-:W2:Y:S02]  /*7b60*/  LDG.E R4, desc[UR36][R4.64] ;  /* 0x0000002404047981 */ /* 0x000ea4000c1e1900 */
[----:B--2---:R0:W1:Y:S02]  /*7b70*/  I2F.F64.U32 R26, R4 ;  /* 0x00000004001a7312 */ /* 0x0040640000201800 */
.L_x_5886:
[----:B------:R-:W-:Y:S05]  /*7b80*/  BSYNC B6 ;  /* 0x0000000000067941 */ /* 0x000fea0003800000 */
.L_x_5885:
[----:B------:R-:W2:Y:S01]  /*7b90*/  S2R R3, SR_TID.X ;  /* 0x0000000000037919 */ /* 0x000ea20000002100 */
[----:B------:R-:W-:Y:S01]  /*7ba0*/  BSSY B0, `(.L_x_5952) ;  /* 0x0000031000007945 */ /* 0x000fe20003800000 */
[----:B--2---:R-:W-:-:S13]  /*7bb0*/  ISETP.GE.AND P2, PT, R3, R2, PT ;  /* 0x000000020300720c */ /* 0x004fda0003f46270 */
[----:B------:R-:W-:Y:S05]  /*7bc0*/  @P2 BRA `(.L_x_5953) ;  /* 0x0000000000b82947 */ /* 0x000fea0003800000 */
[----:B01---5:R-:W-:Y:S01]  /*7bd0*/  DADD R22, -RZ, |R22| ;  /* 0x00000000ff167229 */ /* 0x023fe20000000516 */
[----:B------:R-:W-:Y:S01]  /*7be0*/  IMAD.MOV.U32 R8, RZ, RZ, RZ ;  /* 0x000000ffff087224 */ /* 0x000fe200078e00ff */
[----:B----4-:R-:W-:Y:S01]  /*7bf0*/  DADD R36, -RZ, |R36| ;  /* 0x00000000ff247229 */ /* 0x010fe20000000524 */
        /* <DEDUP_REMOVED lines=10> */
[----:B---3--:R-:W-:-:S02]  /*7ca0*/  SEL R4, R22, R36, P1 ;  /* 0x0000002416047207 */ /* 0x008fc40000800000 */
[----:B------:R-:W-:Y:S02]  /*7cb0*/  LOP3.LUT R0, R5, 0xffc00000, RZ, 0xc0, !PT ;  /* 0xffc0000005007812 */ /* 0x000fe400078ec0ff */
[----:B------:R-:W-:Y:S02]  /*7cc0*/  SEL R6, R22, R36, P0 ;  /* 0x0000002416067207 */ /* 0x000fe40000000000 */
[----:B------:R-:W-:Y:S02]  /*7cd0*/  IADD3 R9, -R0, 0x7fd00000, RZ ;  /* 0x7fd0000000097810 */ /* 0x000fe40007ffe1ff */
[----:B------:R-:W-:-:S04]  /*7ce0*/  SEL R7, R23, R37, P0 ;  /* 0x0000002517077207 */ /* 0x000fc80000000000 */
[C---:B------:R-:W-:Y:S02]  /*7cf0*/  DMUL R10, R8.reuse, R4 ;  /* 0x00000004080a7228 */ /* 0x040fe40000000000 */
[----:B------:R-:W-:Y:S02]  /*7d00*/  DMUL R8, R8, R6 ;  /* 0x0000000608087228 */ /* 0x000fe40000000000 */
[----:B------:R-:W-:-:S06]  /*7d10*/  DSETP.NEU.AND P0, PT, R6, RZ, PT ;  /* 0x000000ff0600722a */ /* 0x000fcc0003f0d000 */
        /* <DEDUP_REMOVED lines=22> */
[----:B------:R-:W-:-:S03]  /*7e80*/  @!P1 FSEL R7, R5, R15, !P0 ;  /* 0x0000000f05079208 */ /* 0x000fc60004000000 */
[----:B------:R-:W-:Y:S02]  /*7e90*/  IMAD.MOV.U32 R4, RZ, RZ, R6 ;  /* 0x000000ffff047224 */ /* 0x000fe400078e0006 */
[----:B------:R-:W-:-:S07]  /*7ea0*/  IMAD.MOV.U32 R5, RZ, RZ, R7 ;  /* 0x000000ffff057224 */ /* 0x000fce00078e0007 */
.L_x_5953:
[----:B------:R-:W-:Y:S05]  /*7eb0*/  BSYNC B0 ;  /* 0x0000000000007941 */ /* 0x000fea0003800000 */
.L_x_5952:
[----:B01---5:R-:W-:Y:S01]  /*7ec0*/  IMAD.MOV.U32 R23, RZ, RZ, R3 ;  /* 0x000000ffff177224 */ /* 0x023fe200078e0003 */
[----:B------:R-:W-:Y:S03]  /*7ed0*/  BSSY B0, `(.L_x_5954) ;  /* 0x0000030000007945 */ /* 0x000fe60003800000 */
[----:B------:R-:W-:-:S05]  /*7ee0*/  VIADD R31, R23, 0x80 ;  /* 0x00000080171f7836 */ /* 0x000fca0000000000 */
[----:B------:R-:W-:-:S13]  /*7ef0*/  ISETP.GE.AND P0, PT, R31, R2, PT ;  /* 0x000000021f00720c */ /* 0x000fda0003f06270 */
[----:B------:R-:W-:Y:S05]  /*7f00*/  @P0 BRA `(.L_x_5955) ;  /* 0x0000000000b00947 */ /* 0x000fea0003800000 */
[----:B------:R-:W-:Y:S01]  /*7f10*/  DADD R28, -RZ, |R28| ;  /* 0x00000000ff1c7229 */ /* 0x000fe2000000051c */
[----:B------:R-:W-:Y:S01]  /*7f20*/  IMAD.MOV.U32 R10, RZ, RZ, RZ ;  /* 0x000000ffff0a7224 */ /* 0x000fe200078e00ff */
[----:B---3--:R-:W-:Y:S01]  /*7f30*/  DADD R34, -RZ, |R34| ;  /* 0x00000000ff227229 */ /* 0x008fe20000000522 */
        /* <DEDUP_REMOVED lines=41> */
.L_x_5955:
[----:B------:R-:W-:Y:S05]  /*81d0*/  BSYNC B0 ;  /* 0x0000000000007941 */ /* 0x000fea0003800000 */
.L_x_5954:
[----:B------:R-:W-:Y:S01]  /*81e0*/  VIADD R7, R23, 0x100 ;  /* 0x0000010017077836 */ /* 0x000fe20000000000 */
[----:B------:R-:W-:Y:S04]  /*81f0*/  BSSY B0, `(.L_x_5956) ;  /* 0x0000031000007945 */ /* 0x000fe80003800000 */
[----:B------:R-:W-:-:S13]  /*8200*/  ISETP.GE.AND P0, PT, R7, R2, PT ;  /* 0x000000020700720c */ /* 0x000fda0003f06270 */
[----:B------:R-:W-:Y:S05]  /*8210*/  @P0 BRA `(.L_x_5957) ;  /* 0x0000000000b80947 */ /* 0x000fea0003800000 */
[----:B---3--:R-:W-:Y:S01]  /*8220*/  DADD R8, -RZ, |R24| ;  /* 0x00000000ff087229 */ /* 0x008fe20000000518 */
[----:B------:R-:W-:Y:S01]  /*8230*/  IMAD.MOV.U32 R10, RZ, RZ, RZ ;  /* 0x000000ffff0a7224 */ /* 0x000fe200078e00ff */
[----:B------:R-:W-:Y:S01]  /*8240*/  DADD R32, -RZ, |R32| ;  /* 0x00000000ff207229 */ /* 0x000fe20000000520 */
        /* <DEDUP_REMOVED lines=43> */
.L_x_5957:
[----:B------:R-:W-:Y:S05]  /*8500*/  BSYNC B0 ;  /* 0x0000000000007941 */ /* 0x000fea0003800000 */
.L_x_5956:
[----:B------:R-:W0:Y:S01]  /*8510*/  LDC.U8 R19, c[0x0][0x240] ;  /* 0x00009000ff137b82 */ /* 0x000e220000000000 */
[----:B------:R-:W-:Y:S01]  /*8520*/  VIADD R7, R23, 0x180 ;  /* 0x0000018017077836 */ /* 0x000fe20000000000 */
[----:B------:R-:W-:Y:S04]  /*8530*/  BSSY B0, `(.L_x_5958) ;  /* 0x0000031000007945 */ /* 0x000fe80003800000 */
        /* <DEDUP_REMOVED lines=48> */
.L_x_5959:
[----:B------:R-:W-:Y:S05]  /*8840*/  BSYNC B0 ;  /* 0x0000000000007941 */ /* 0x000fea0003800000 */
.L_x_5958:
        /* <DEDUP_REMOVED lines=23> */
.L_x_5965:
[----:B---3--:R-:W0:Y:S01]  /*89c0*/  F2I.S64.F64.TRUNC R4, R4 ;  /* 0x0000000400047311 */ /* 0x008e22000030d900 */
[----:B------:R-:W-:Y:S02]  /*89d0*/  IMAD.MOV.U32 R23, RZ, RZ, R31 ;  /* 0x000000ffff177224 */ /* 0x000fe400078e001f */
[----:B0-----:R-:W-:-:S05]  /*89e0*/  IMAD.MOV.U32 R3, RZ, RZ, R4 ;  /* 0x000000ffff037224 */ /* 0x001fca00078e0004 */
[----:B------:R0:W-:Y:S01]  /*89f0*/  STG.E.U8 desc[UR36][R8.64], R3 ;  /* 0x0000000308007986 */ /* 0x0001e2000c101124 */
[----:B------:R-:W-:Y:S05]  /*8a00*/  BRA `(.L_x_5961) ;  /* 0x0000001000407947 */ /* 0x000fea0003800000 */
.L_x_5964:
[----:B------:R-:W-:-:S13]  /*8a10*/  ISETP.NE.AND P0, PT, R0, 0x2, PT ;  /* 0x000000020000780c */ /* 0x000fda0003f05270 */
[----:B------:R-:W-:Y:S05]  /*8a20*/  @!P0 BRA `(.L_x_5967) ;  /* 0x0000000000308947 */ /* 0x000fea0003800000 */
[----:B------:R-:W-:-:S13]  /*8a30*/  ISETP.NE.AND P0, PT, R0, 0x3, PT ;  /* 0x000000030000780c */ /* 0x000fda0003f05270 */
[----:B------:R-:W-:Y:S05]  /*8a40*/  @!P0 BRA `(.L_x_5968) ;  /* 0x0000000000188947 */ /* 0x000fea0003800000 */
[----:B------:R-:W-:-:S13]  /*8a50*/  ISETP.NE.AND P0, PT, R0, 0x4, PT ;  /* 0x000000040000780c */ /* 0x000fda0003f05270 */
[----:B------:R-:W-:Y:S05]  /*8a60*/  @P0 BRA `(.L_x_5966) ;  /* 0x0000000c00c40947 */ /* 0x000fea0003800000 */
[----:B---3--:R-:W0:Y:S01]  /*8a70*/  F2I.S64.F64.TRUNC R4, R4 ;  /* 0x0000000400047311 */ /* 0x008e22000030d900 */
[----:B------:R-:W-:Y:S01]  /*8a80*/  IMAD.MOV.U32 R23, RZ, RZ, R31 ;  /* 0x000000ffff177224 */ /* 0x000fe200078e001f */
[----:B0-----:R0:W-:Y:S01]  /*8a90*/  STG.E.64 desc[UR36][R8.64], R4 ;  /* 0x0000000408007986 */ /* 0x0011e2000c101b24 */
[----:B------:R-:W-:Y:S05]  /*8aa0*/  BRA `(.L_x_5961) ;  /* 0x0000001000187947 */ /* 0x000fea0003800000 */
.L_x_5968:
[----:B------:R-:W0:Y:S01]  /*8ab0*/  F2I.F64.TRUNC R5, R4 ;  /* 0x0000000400057311 */ /* 0x000e22000030d100 */
[----:B------:R-:W-:Y:S01]  /*8ac0*/  IMAD.MOV.U32 R23, RZ, RZ, R31 ;  /* 0x000000ffff177224 */ /* 0x000fe200078e001f */
[----:B0-----:R0:W-:Y:S01]  /*8ad0*/  STG.E desc[UR36][R8.64], R5 ;  /* 0x0000000508007986 */ /* 0x0011e2000c101924 */
[----:B------:R-:W-:Y:S05]  /*8ae0*/  BRA `(.L_x_5961) ;  /* 0x0000001000087947 */ /* 0x000fea0003800000 */
.L_x_5967:
[----:B------:R-:W0:Y:S01]  /*8af0*/  F2I.F64.TRUNC R5, R4 ;  /* 0x0000000400057311 */ /* 0x000e22000030d100 */
[----:B------:R-:W-:Y:S01]  /*8b00*/  IMAD.MOV.U32 R23, RZ, RZ, R31 ;  /* 0x000000ffff177224 */ /* 0x000fe200078e001f */
[----:B0-----:R0:W-:Y:S01]  /*8b10*/  STG.E.U16 desc[UR36][R8.64], R5 ;  /* 0x0000000508007986 */ /* 0x0011e2000c101524 */
[----:B------:R-:W-:Y:S05]  /*8b20*/  BRA `(.L_x_5961) ;  /* 0x0000000c00f87947 */ /* 0x000fea0003800000 */
.L_x_5963:
        /* <DEDUP_REMOVED lines=14> */
.L_x_5970:
        /* <DEDUP_REMOVED lines=9> */
.L_x_5969:
        /* <DEDUP_REMOVED lines=15> */
.L_x_5972:
        /* <DEDUP_REMOVED lines=10> */
.L_x_5971:
[----:B------:R0:W-:Y:S01]  /*8e30*/  STG.E.64 desc[UR36][R8.64], R4 ;  /* 0x0000000408007986 */ /* 0x0001e2000c101b24 */
[----:B------:R-:W-:Y:S01]  /*8e40*/  IMAD.MOV.U32 R23, RZ, RZ, R31 ;  /* 0x000000ffff177224 */ /* 0x000fe200078e001f */
[----:B------:R-:W-:Y:S06]  /*8e50*/  BRA `(.L_x_5961) ;  /* 0x0000000c002c7947 */ /* 0x000fec0003800000 */
.L_x_5962:
        /* <DEDUP_REMOVED lines=13> */
.L_x_5975:
[----:B------:R-:W-:Y:S01]  /*8f30*/  CS2R R6, SRZ ;  /* 0x0000000000067805 */ /* 0x000fe2000001ff00 */
[----:B------:R-:W-:-:S04]  /*8f40*/  IMAD.MOV.U32 R23, RZ, RZ, R31 ;  /* 0x000000ffff177224 */ /* 0x000fc800078e001f */
[----:B------:R1:W-:Y:S01]  /*8f50*/  STG.E.128 desc[UR36][R8.64], R4 ;  /* 0x0000000408007986 */ /* 0x0003e2000c101d24 */
[----:B------:R-:W-:Y:S05]  /*8f60*/  BRA `(.L_x_5961) ;  /* 0x0000000800e87947 */ /* 0x000fea0003800000 */
.L_x_5974:
        /* <DEDUP_REMOVED lines=25> */
.L_x_5979:
[----:B------:R-:W-:Y:S05]  /*9100*/  BSYNC B0 ;  /* 0x0000000000007941 */ /* 0x000fea0003800000 */
.L_x_5978:
[----:B------:R-:W-:Y:S01]  /*9110*/  LOP3.LUT R7, R0, R7, RZ, 0xfc, !PT ;  /* 0x0000000700077212 */ /* 0x000fe200078efcff */
[----:B------:R-:W-:-:S04]  /*9120*/  IMAD.MOV.U32 R23, RZ, RZ, R31 ;  /* 0x000000ffff177224 */ /* 0x000fc800078e001f */
[----:B------:R0:W-:Y:S01]  /*9130*/  STG.E.U8 desc[UR36][R8.64], R7 ;  /* 0x0000000708007986 */ /* 0x0001e2000c101124 */
[----:B------:R-:W-:Y:S05]  /*9140*/  BRA `(.L_x_5961) ;  /* 0x0000000800707947 */ /* 0x000fea0003800000 */
.L_x_5977:
        /* <DEDUP_REMOVED lines=17> */
.L_x_5981:
[----:B------:R-:W-:Y:S01]  /*9260*/  IMAD.MOV.U32 R0, RZ, RZ, 0x7f ;  /* 0x0000007fff007424 */ /* 0x000fe200078e00ff */
[----:B------:R-:W-:-:S04]  /*9270*/  ISETP.GT.U32.AND P0, PT, R3, 0x7f800000, PT ;  /* 0x7f8000000300780c */ /* 0x000fc80003f04070 */
[----:B------:R-:W-:-:S09]  /*9280*/  SEL R0, R0, 0x7c, P0 ;  /* 0x0000007c00007807 */ /* 0x000fd20000000000 */
.L_x_5982:
[----:B------:R-:W-:Y:S05]  /*9290*/  BSYNC B0 ;  /* 0x0000000000007941 */ /* 0x000fea0003800000 */
.L_x_5980:
[----:B------:R-:W-:Y:S01]  /*92a0*/  LOP3.LUT R3, R7, 0x80000000, RZ, 0xc0, !PT ;  /* 0x8000000007037812 */ /* 0x000fe200078ec0ff */
[----:B------:R-:W-:-:S03]  /*92b0*/  IMAD.MOV.U32 R23, RZ, RZ, R31 ;  /* 0x000000ffff177224 */ /* 0x000fc600078e001f */
[----:B------:R-:W-:-:S04]  /*92c0*/  SHF.R.U32.HI R3, RZ, 0x18, R3 ;  /* 0x00000018ff037819 */ /* 0x000fc80000011603 */
[----:B------:R-:W-:-:S05]  /*92d0*/  LOP3.LUT R3, R0, R3, RZ, 0xfc, !PT ;  /* 0x0000000300037212 */ /* 0x000fca00078efcff */
[----:B------:R0:W-:Y:S01]  /*92e0*/  STG.E.U8 desc[UR36][R8.64], R3 ;  /* 0x0000000308007986 */ /* 0x0001e2000c101124 */
[----:B------:R-:W-:Y:S05]  /*92f0*/  BRA `(.L_x_5961) ;  /* 0x0000000800047947 */ /* 0x000fea0003800000 */
.L_x_5976:
        /* <DEDUP_REMOVED lines=9> */
.L_x_5973:
        /* <DEDUP_REMOVED lines=12> */
.L_x_5985:
        /* <DEDUP_REMOVED lines=21> */
.L_x_5988:
[----:B------:R-:W-:-:S04]  /*95a0*/  LOP3.LUT R0, R7, 0x80000000, RZ, 0xc0, !PT ;  /* 0x8000000007007812 */ /* 0x000fc800078ec0ff */
[----:B------:R-:W-:-:S04]  /*95b0*/  SHF.R.U32.HI R0, RZ, 0x18, R0 ;  /* 0x00000018ff007819 */ /* 0x000fc80000011600 */
[----:B------:R-:W-:-:S07]  /*95c0*/  LOP3.LUT R0, R3, R0, RZ, 0xfc, !PT ;  /* 0x0000000003007212 */ /* 0x000fce00078efcff */
.L_x_5987:
[----:B------:R-:W-:Y:S05]  /*95d0*/  BSYNC B0 ;  /* 0x0000000000007941 */ /* 0x000fea0003800000 */
.L_x_5986:
[----:B------:R0:W-:Y:S01]  /*95e0*/  STG.E.U8 desc[UR36][R8.64], R0 ;  /* 0x0000000008007986 */ /* 0x0001e2000c101124 */
[----:B------:R-:W-:Y:S01]  /*95f0*/  IMAD.MOV.U32 R23, RZ, RZ, R31 ;  /* 0x000000ffff177224 */ /* 0x000fe200078e001f */
[----:B------:R-:W-:Y:S06]  /*9600*/  BRA `(.L_x_5961) ;  /* 0x0000000400407947 */ /* 0x000fec0003800000 */
.L_x_5984:
        /* <DEDUP_REMOVED lines=21> */
.L_x_5991:
[----:B------:R-:W-:-:S04]  /*9760*/  LOP3.LUT R0, R7, 0x80000000, RZ, 0xc0, !PT ;  /* 0x8000000007007812 */ /* 0x000fc800078ec0ff */
[----:B------:R-:W-:-:S04]  /*9770*/  SHF.R.U32.HI R0, RZ, 0x18, R0 ;  /* 0x00000018ff007819 */ /* 0x000fc80000011600 */
[----:B------:R-:W-:-:S07]  /*9780*/  LOP3.LUT R0, R3, R0, RZ, 0xfc, !PT ;  /* 0x0000000003007212 */ /* 0x000fce00078efcff */
.L_x_5990:
[----:B------:R-:W-:Y:S05]  /*9790*/  BSYNC B0 ;  /* 0x0000000000007941 */ /* 0x000fea0003800000 */
.L_x_5989:
[----:B------:R0:W-:Y:S01]  /*97a0*/  STG.E.U8 desc[UR36][R8.64], R0 ;  /* 0x0000000008007986 */ /* 0x0001e2000c101124 */
[----:B------:R-:W-:Y:S01]  /*97b0*/  IMAD.MOV.U32 R23, RZ, RZ, R31 ;  /* 0x000000ffff177224 */ /* 0x000fe200078e001f */
[----:B------:R-:W-:Y:S06]  /*97c0*/  BRA `(.L_x_5961) ;  /* 0x0000000000d07947 */ /* 0x000fec0003800000 */
.L_x_5983:
        /* <DEDUP_REMOVED lines=27> */
.L_x_5966:
[----:B------:R-:W-:Y:S01]  /*9980*/  MOV R14, 0x0 ;  /* 0x00000000000e7802 */ /* 0x000fe20000000f00 */
[----:B------:R-:W-:Y:S01]  /*9990*/  ULDC.64 UR4, c[0x4][0x128] ;  /* 0x01004a0000047ab9 */ /* 0x000fe20000000a00 */
[----:B------:R-:W-:Y:S01]  /*99a0*/  ULDC.64 UR6, c[0x4][0x130] ;  /* 0x01004c0000067ab9 */ /* 0x000fe20000000a00 */
[----:B---3--:R-:W-:Y:S02]  /*99b0*/  IMAD.U32 R4, RZ, RZ, UR4 ;  /* 0x00000004ff047e24 */ /* 0x008fe4000f8e00ff */
        /* <DEDUP_REMOVED lines=11> */
[----:B0---4-:R-:W-:Y:S05]  /*9a70*/  CALL.ABS.NOINC R14 ;  /* 0x000000000e007343 */ /* 0x011fea0003c00000 */
.L_x_5994:
[----:B------:R-:W-:Y:S01]  /*9a80*/  IMAD.MOV.U32 R23, RZ, RZ, R31 ;  /* 0x000000ffff177224 */ /* 0x000fe200078e001f */
[----:B------:R-:W-:Y:S06]  /*9a90*/  BRA `(.L_x_5961) ;  /* 0x00000000001c7947 */ /* 0x000fec0003800000 */
.L_x_5993:
[----:B---3--:R-:W0:Y:S01]  /*9aa0*/  F2I.U64.F64.TRUNC R4, R4 ;  /* 0x0000000400047311 */ /* 0x008e22000030d800 */
[----:B------:R-:W-:Y:S01]  /*9ab0*/  IMAD.MOV.U32 R23, RZ, RZ, R31 ;  /* 0x000000ffff177224 */ /* 0x000fe200078e001f */
[----:B0-----:R0:W-:Y:S01]  /*9ac0*/  STG.E.64 desc[UR36][R8.64], R4 ;  /* 0x0000000408007986 */ /* 0x0011e2000c101b24 */
[----:B------:R-:W-:Y:S05]  /*9ad0*/  BRA `(.L_x_5961) ;  /* 0x00000000000c7947 */ /* 0x000fea0003800000 */
.L_x_5992:
[----:B------:R-:W0:Y:S01]  /*9ae0*/  F2I.U32.F64.TRUNC R5, R4 ;  /* 0x0000000400057311 */ /* 0x000e22000030d000 */
[----:B------:R-:W-:Y:S01]  /*9af0*/  IMAD.MOV.U32 R23, RZ, RZ, R31 ;  /* 0x000000ffff177224 */ /* 0x000fe200078e001f */
[----:B0-----:R0:W-:Y:S06]  /*9b00*/  STG.E desc[UR36][R8.64], R5 ;  /* 0x0000000508007986 */ /* 0x0011ec000c101924 */
.L_x_5961:
[----:B------:R-:W-:Y:S05]  /*9b10*/  BSYNC B6 ;  /* 0x0000000000067941 */ /* 0x000fea0003800000 */
.L_x_5960:
[----:B------:R-:W-:Y:S01]  /*9b20*/  ISETP.GE.AND P0, PT, R23, R2, PT ;  /* 0x000000021700720c */ /* 0x000fe20003f06270 */
[----:B------:R-:W-:-:S12]  /*9b30*/  BSSY B6, `(.L_x_5995) ;  /* 0x0000230000067945 */ /* 0x000fd80003800000 */
[----:B------:R-:W-:Y:S05]  /*9b40*/  @P0 BRA `(.L_x_5996) ;  /* 0x0000002000b80947 */ /* 0x000fea0003800000 */
[----:B01-3--:R-:W0:Y:S01]  /*9b50*/  LDC.64 R4, c[0x0][0x218] ;  /* 0x00008600ff047b82 */ /* 0x00be220000000a00 */
[----:B------:R-:W-:Y:S01]  /*9b60*/  IMAD R0, R18, 0x200, R23 ;  /* 0x0000020012007824 */ /* 0x000fe200078e0217 */
[----:B------:R-:W-:Y:S01]  /*9b70*/  PRMT R6, R19, 0x9910, RZ ;  /* 0x0000991013067816 */ /* 0x000fe200000000ff */
[----:B------:R-:W-:Y:S02]  /*9b80*/  ULDC UR4, c[0x0][0x244] ;  /* 0x0000910000047ab9 */ /* 0x000fe40000000800 */
[----:B--2---:R-:W-:Y:S02]  /*9b90*/  IMAD R3, R0, UR4, RZ ;  /* 0x0000000400037c24 */ /* 0x004fe4000f8e02ff */
        /* <DEDUP_REMOVED lines=16> */
.L_x_6000:
[----:B------:R-:W0:Y:S02]  /*9ca0*/  F2I.S64.F64.TRUNC R28, R28 ;  /* 0x0000001c001c7311 */ /* 0x000e24000030d900 */
[----:B0-----:R-:W-:-:S05]  /*9cb0*/  IMAD.MOV.U32 R3, RZ, RZ, R28 ;  /* 0x000000ffff037224 */ /* 0x001fca00078e001c */
[----:B------:R0:W-:Y:S01]  /*9cc0*/  STG.E.U8 desc[UR36][R4.64], R3 ;  /* 0x0000000304007986 */ /* 0x0001e2000c101124 */
[----:B------:R-:W-:Y:S05]  /*9cd0*/  BRA `(.L_x_6002) ;  /* 0x0000000c00f07947 */ /* 0x000fea0003800000 */
.L_x_5999:
        /* <DEDUP_REMOVED lines=9> */
.L_x_6004:
[----:B------:R-:W0:Y:S02]  /*9d70*/  F2I.F64.TRUNC R29, R28 ;  /* 0x0000001c001d7311 */ /* 0x000e24000030d100 */
[----:B0-----:R0:W-:Y:S01]  /*9d80*/  STG.E desc[UR36][R4.64], R29 ;  /* 0x0000001d04007986 */ /* 0x0011e2000c101924 */
[----:B------:R-:W-:Y:S05]  /*9d90*/  BRA `(.L_x_6002) ;  /* 0x0000000c00c07947 */ /* 0x000fea0003800000 */
.L_x_6003:
[----:B------:R-:W0:Y:S02]  /*9da0*/  F2I.F64.TRUNC R29, R28 ;  /* 0x0000001c001d7311 */ /* 0x000e24000030d100 */
[----:B0-----:R0:W-:Y:S01]  /*9db0*/  STG.E.U16 desc[UR36][R4.64], R29 ;  /* 0x0000001d04007986 */ /* 0x0011e2000c101524 */
[----:B------:R-:W-:Y:S05]  /*9dc0*/  BRA `(.L_x_6002) ;  /* 0x0000000c00b47947 */ /* 0x000fea0003800000 */
.L_x_5998:
        /* <DEDUP_REMOVED lines=13> */
.L_x_6006:
        /* <DEDUP_REMOVED lines=8> */
.L_x_6005:
        /* <DEDUP_REMOVED lines=14> */
.L_x_6008:
        /* <DEDUP_REMOVED lines=9> */
.L_x_6007:
[----:B------:R0:W-:Y:S01]  /*a090*/  STG.E.64 desc[UR36][R4.64], R28 ;  /* 0x0000001c04007986 */ /* 0x0001e2000c101b24 */
[----:B------:R-:W-:Y:S05]  /*a0a0*/  BRA `(.L_x_6002) ;  /* 0x0000000800fc7947 */ /* 0x000fea0003800000 */
.L_x_5997:
        /* <DEDUP_REMOVED lines=12> */
.L_x_6011:
[----:B------:R-:W-:-:S05]  /*a170*/  CS2R R30, SRZ ;  /* 0x00000000001e7805 */ /* 0x000fca000001ff00 */
[----:B------:R0:W-:Y:S01]  /*a180*/  STG.E.128 desc[UR36][R4.64], R28 ;  /* 0x0000001c04007986 */ /* 0x0001e2000c101d24 */
[----:B------:R-:W-:Y:S05]  /*a190*/  BRA `(.L_x_6002) ;  /* 0x0000000800c07947 */ /* 0x000fea0003800000 */
.L_x_6010:
        /* <DEDUP_REMOVED lines=25> */
.L_x_6015:
[----:B------:R-:W-:Y:S05]  /*a330*/  BSYNC B0 ;  /* 0x0000000000007941 */ /* 0x000fea0003800000 */
.L_x_6014:
[----:B------:R-:W-:-:S05]  /*a340*/  LOP3.LUT R7, R0, R7, RZ, 0xfc, !PT ;  /* 0x0000000700077212 */ /* 0x000fca00078efcff */
[----:B------:R3:W-:Y:S01]  /*a350*/  STG.E.U8 desc[UR36][R4.64], R7 ;  /* 0x0000000704007986 */ /* 0x0007e2000c101124 */
[----:B------:R-:W-:Y:S05]  /*a360*/  BRA `(.L_x_6002) ;  /* 0x00000008004c7947 */ /* 0x000fea0003800000 */
.L_x_6013:
        /* <DEDUP_REMOVED lines=17> */
.L_x_6017:
[----:B------:R-:W-:Y:S01]  /*a480*/  IMAD.MOV.U32 R0, RZ, RZ, 0x7f ;  /* 0x0000007fff007424 */ /* 0x000fe200078e00ff */
[----:B------:R-:W-:-:S04]  /*a490*/  ISETP.GT.U32.AND P0, PT, R3, 0x7f800000, PT ;  /* 0x7f8000000300780c */ /* 0x000fc80003f04070 */
[----:B------:R-:W-:-:S09]  /*a4a0*/  SEL R0, R0, 0x7c, P0 ;  /* 0x0000007c00007807 */ /* 0x000fd20000000000 */
.L_x_6018:
[----:B------:R-:W-:Y:S05]  /*a4b0*/  BSYNC B0 ;  /* 0x0000000000007941 */ /* 0x000fea0003800000 */
.L_x_6016:
[----:B------:R-:W-:-:S04]  /*a4c0*/  LOP3.LUT R3, R7, 0x80000000, RZ, 0xc0, !PT ;  /* 0x8000000007037812 */ /* 0x000fc800078ec0ff */
[----:B------:R-:W-:-:S04]  /*a4d0*/  SHF.R.U32.HI R3, RZ, 0x18, R3 ;  /* 0x00000018ff037819 */ /* 0x000fc80000011603 */
[----:B------:R-:W-:-:S05]  /*a4e0*/  LOP3.LUT R3, R0, R3, RZ, 0xfc, !PT ;  /* 0x0000000300037212 */ /* 0x000fca00078efcff */
[----:B------:R0:W-:Y:S01]  /*a4f0*/  STG.E.U8 desc[UR36][R4.64], R3 ;  /* 0x0000000304007986 */ /* 0x0001e2000c101124 */
[----:B------:R-:W-:Y:S05]  /*a500*/  BRA `(.L_x_6002) ;  /* 0x0000000400e47947 */ /* 0x000fea0003800000 */
.L_x_6012:
        /* <DEDUP_REMOVED lines=8> */
.L_x_6009:
        /* <DEDUP_REMOVED lines=11> */
.L_x_6021:
        /* <DEDUP_REMOVED lines=21> */
.L_x_6024:
[----:B------:R-:W-:-:S04]  /*a790*/  LOP3.LUT R0, R7, 0x80000000, RZ, 0xc0, !PT ;  /* 0x8000000007007812 */ /* 0x000fc800078ec0ff */
[----:B------:R-:W-:-:S04]  /*a7a0*/  SHF.R.U32.HI R0, RZ, 0x18, R0 ;  /* 0x00000018ff007819 */ /* 0x000fc80000011600 */
[----:B------:R-:W-:-:S07]  /*a7b0*/  LOP3.LUT R0, R3, R0, RZ, 0xfc, !PT ;  /* 0x0000000003007212 */ /* 0x000fce00078efcff */
.L_x_6023:
[----:B------:R-:W-:Y:S05]  /*a7c0*/  BSYNC B0 ;  /* 0x0000000000007941 */ /* 0x000fea0003800000 */
.L_x_6022:
[----:B------:R0:W-:Y:S01]  /*a7d0*/  STG.E.U8 desc[UR36][R4.64], R0 ;  /* 0x0000000004007986 */ /* 0x0001e2000c101124 */
[----:B------:R-:W-:Y:S05]  /*a7e0*/  BRA `(.L_x_6002) ;  /* 0x00000004002c7947 */ /* 0x000fea0003800000 */
.L_x_6020:
        /* <DEDUP_REMOVED lines=21> */
.L_x_6027:
[----:B------:R-:W-:-:S04]  /*a940*/  LOP3.LUT R0, R7, 0x80000000, RZ, 0xc0, !PT ;  /* 0x8000000007007812 */ /* 0x000fc800078ec0ff */
[----:B------:R-:W-:-:S04]  /*a950*/  SHF.R.U32.HI R0, RZ, 0x18, R0 ;  /* 0x00000018ff007819 */ /* 0x000fc80000011600 */
[----:B------:R-:W-:-:S07]  /*a960*/  LOP3.LUT R0, R3, R0, RZ, 0xfc, !PT ;  /* 0x0000000003007212 */ /* 0x000fce00078efcff */
.L_x_6026:
[----:B------:R-:W-:Y:S05]  /*a970*/  BSYNC B0 ;  /* 0x0000000000007941 */ /* 0x000fea0003800000 */
.L_x_6025:
[----:B------:R0:W-:Y:S01]  /*a980*/  STG.E.U8 desc[UR36][R4.64], R0 ;  /* 0x0000000004007986 */ /* 0x0001e2000c101124 */
[----:B------:R-:W-:Y:S05]  /*a990*/  BRA `(.L_x_6002) ;  /* 0x0000000000c07947 */ /* 0x000fea0003800000 */
.L_x_6019:
        /* <DEDUP_REMOVED lines=26> */
.L_x_6001:
        /* <DEDUP_REMOVED lines=16> */
.L_x_6030:
[----:B------:R-:W-:Y:S05]  /*ac40*/  BRA `(.L_x_6002) ;  /* 0x0000000000147947 */ /* 0x000fea0003800000 */
.L_x_6029:
[----:B------:R-:W0:Y:S02]  /*ac50*/  F2I.U64.F64.TRUNC R28, R28 ;  /* 0x0000001c001c7311 */ /* 0x000e24000030d800 */
[----:B0-----:R0:W-:Y:S01]  /*ac60*/  STG.E.64 desc[UR36][R4.64], R28 ;  /* 0x0000001c04007986 */ /* 0x0011e2000c101b24 */
[----:B------:R-:W-:Y:S05]  /*ac70*/  BRA `(.L_x_6002) ;  /* 0x0000000000087947 */ /* 0x000fea0003800000 */
.L_x_6028:
[----:B------:R-:W0:Y:S02]  /*ac80*/  F2I.U32.F64.TRUNC R29, R28 ;  /* 0x0000001c001d7311 */ /* 0x000e24000030d000 */
[----:B0-----:R0:W-:Y:S02]  /*ac90*/  STG.E desc[UR36][R4.64], R29 ;  /* 0x0000001d04007986 */ /* 0x0011e4000c101924 */
.L_x_6002:
[----:B------:R-:W-:-:S05]  /*aca0*/  VIADD R23, R23, 0x80 ;  /* 0x0000008017177836 */ /* 0x000fca0000000000 */
[----:B------:R-:W-:-:S13]  /*acb0*/  ISETP.GE.AND P0, PT, R23, R2, PT ;  /* 0x000000021700720c */ /* 0x000fda0003f06270 */
[----:B------:R-:W-:Y:S05]  /*acc0*/  @P0 BRA `(.L_x_5996) ;  /* 0x0000001000580947 */ /* 0x000fea0003800000 */
[----:B0123--:R-:W0:Y:S01]  /*acd0*/  LDC.64 R4, c[0x0][0x218] ;  /* 0x00008600ff047b82 */ /* 0x00fe220000000a00 */
        /* <DEDUP_REMOVED lines=20> */
.L_x_6034:
[----:B------:R-:W0:Y:S02]  /*ae20*/  F2I.S64.F64.TRUNC R24, R24 ;  /* 0x0000001800187311 */ /* 0x000e24000030d900 */
[----:B0-----:R-:W-:-:S05]  /*ae30*/  IMAD.MOV.U32 R3, RZ, RZ, R24 ;  /* 0x000000ffff037224 */ /* 0x001fca00078e0018 */
[----:B------:R0:W-:Y:S01]  /*ae40*/  STG.E.U8 desc[UR36][R4.64], R3 ;  /* 0x0000000304007986 */ /* 0x0001e2000c101124 */
[----:B------:R-:W-:Y:S05]  /*ae50*/  BRA `(.L_x_6036) ;  /* 0x0000000c00f07947 */ /* 0x000fea0003800000 */
.L_x_6033:
        /* <DEDUP_REMOVED lines=9> */
.L_x_6038:
[----:B------:R-:W0:Y:S02]  /*aef0*/  F2I.F64.TRUNC R25, R24 ;  /* 0x0000001800197311 */ /* 0x000e24000030d100 */
[----:B0-----:R0:W-:Y:S01]  /*af00*/  STG.E desc[UR36][R4.64], R25 ;  /* 0x0000001904007986 */ /* 0x0011e2000c101924 */
[----:B------:R-:W-:Y:S05]  /*af10*/  BRA `(.L_x_6036) ;  /* 0x0000000c00c07947 */ /* 0x000fea0003800000 */
.L_x_6037:
[----:B------:R-:W0:Y:S02]  /*af20*/  F2I.F64.TRUNC R25, R24 ;  /* 0x0000001800197311 */ /* 0x000e24000030d100 */
[----:B0-----:R0:W-:Y:S01]  /*af30*/  STG.E.U16 desc[UR36][R4.64], R25 ;  /* 0x0000001904007986 */ /* 0x0011e2000c101524 */
[----:B------:R-:W-:Y:S05]  /*af40*/  BRA `(.L_x_6036) ;  /* 0x0000000c00b47947 */ /* 0x000fea0003800000 */
.L_x_6032:
        /* <DEDUP_REMOVED lines=13> */
.L_x_6040:
        /* <DEDUP_REMOVED lines=8> */
.L_x_6039:
        /* <DEDUP_REMOVED lines=14> */
.L_x_6042:
        /* <DEDUP_REMOVED lines=9> */
.L_x_6041:
[----:B------:R0:W-:Y:S01]  /*b210*/  STG.E.64 desc[UR36][R4.64], R24 ;  /* 0x0000001804007986 */ /* 0x0001e2000c101b24 */
[----:B------:R-:W-:Y:S05]  /*b220*/  BRA `(.L_x_6036) ;  /* 0x0000000800fc7947 */ /* 0x000fea0003800000 */
.L_x_6031:
        /* <DEDUP_REMOVED lines=12> */
.L_x_6045:
[----:B------:R-:W-:-:S05]  /*b2f0*/  CS2R R26, SRZ ;  /* 0x00000000001a7805 */ /* 0x000fca000001ff00 */
[----:B------:R0:W-:Y:S01]  /*b300*/  STG.E.128 desc[UR36][R4.64], R24 ;  /* 0x0000001804007986 */ /* 0x0001e2000c101d24 */
[----:B------:R-:W-:Y:S05]  /*b310*/  BRA `(.L_x_6036) ;  /* 0x0000000800c07947 */ /* 0x000fea0003800000 */
.L_x_6044:
        /* <DEDUP_REMOVED lines=25> */
.L_x_6049:
[----:B------:R-:W-:Y:S05]  /*b4b0*/  BSYNC B0 ;  /* 0x0000000000007941 */ /* 0x000fea0003800000 */
.L_x_6048:
[----:B------:R-:W-:-:S05]  /*b4c0*/  LOP3.LUT R7, R0, R7, RZ, 0xfc, !PT ;  /* 0x0000000700077212 */ /* 0x000fca00078efcff */
[----:B------:R0:W-:Y:S01]  /*b4d0*/  STG.E.U8 desc[UR36][R4.64], R7 ;  /* 0x0000000704007986 */ /* 0x0001e2000c101124 */
[----:B------:R-:W-:Y:S05]  /*b4e0*/  BRA `(.L_x_6036) ;  /* 0x00000008004c7947 */ /* 0x000fea0003800000 */
.L_x_6047:
        /* <DEDUP_REMOVED lines=17> */
.L_x_6051:
[----:B------:R-:W-:Y:S01]  /*b600*/  IMAD.MOV.U32 R0, RZ, RZ, 0x7f ;  /* 0x0000007fff007424 */ /* 0x000fe200078e00ff */
[----:B------:R-:W-:-:S04]  /*b610*/  ISETP.GT.U32.AND P0, PT, R3, 0x7f800000, PT ;  /* 0x7f8000000300780c */ /* 0x000fc80003f04070 */
[----:B------:R-:W-:-:S09]  /*b620*/  SEL R0, R0, 0x7c, P0 ;  /* 0x0000007c00007807 */ /* 0x000fd20000000000 */
.L_x_6052:
[----:B------:R-:W-:Y:S05]  /*b630*/  BSYNC B0 ;  /* 0x0000000000007941 */ /* 0x000fea0003800000 */
.L_x_6050:
[----:B------:R-:W-:-:S04]  /*b640*/  LOP3.LUT R3, R7, 0x80000000, RZ, 0xc0, !PT ;  /* 0x8000000007037812 */ /* 0x000fc800078ec0ff */
[----:B------:R-:W-:-:S04]  /*b650*/  SHF.R.U32.HI R3, RZ, 0x18, R3 ;  /* 0x00000018ff037819 */ /* 0x000fc80000011603 */
[----:B------:R-:W-:-:S05]  /*b660*/  LOP3.LUT R3, R0, R3, RZ, 0xfc, !PT ;  /* 0x0000000300037212 */ /* 0x000fca00078efcff */
[----:B------:R0:W-:Y:S01]  /*b670*/  STG.E.U8 desc[UR36][R4.64], R3 ;  /* 0x0000000304007986 */ /* 0x0001e2000c101124 */
[----:B------:R-:W-:Y:S05]  /*b680*/  BRA `(.L_x_6036) ;  /* 0x0000000400e47947 */ /* 0x000fea0003800000 */
.L_x_6046:
        /* <DEDUP_REMOVED lines=8> */
.L_x_6043:
        /* <DEDUP_REMOVED lines=11> */
.L_x_6055:
        /* <DEDUP_REMOVED lines=21> */
.L_x_6058:
[----:B------:R-:W-:-:S04]  /*b910*/  LOP3.LUT R0, R7, 0x80000000, RZ, 0xc0, !PT ;  /* 0x8000000007007812 */ /* 0x000fc800078ec0ff */
[----:B------:R-:W-:-:S04]  /*b920*/  SHF.R.U32.HI R0, RZ, 0x18, R0 ;  /* 0x00000018ff007819 */ /* 0x000fc80000011600 */
[----:B------:R-:W-:-:S07]  /*b930*/  LOP3.LUT R0, R3, R0, RZ, 0xfc, !PT ;  /* 0x0000000003007212 */ /* 0x000fce00078efcff */
.L_x_6057:
[----:B------:R-:W-:Y:S05]  /*b940*/  BSYNC B0 ;  /* 0x0000000000007941 */ /* 0x000fea0003800000 */
.L_x_6056:
[----:B------:R0:W-:Y:S01]  /*b950*/  STG.E.U8 desc[UR36][R4.64], R0 ;  /* 0x0000000004007986 */ /* 0x0001e2000c101124 */
[----:B------:R-:W-:Y:S05]  /*b960*/  BRA `(.L_x_6036) ;  /* 0x00000004002c7947 */ /* 0x000fea0003800000 */
.L_x_6054:
        /* <DEDUP_REMOVED lines=21> */
.L_x_6061:
[----:B------:R-:W-:-:S04]  /*bac0*/  LOP3.LUT R0, R7, 0x80000000, RZ, 0xc0, !PT ;  /* 0x8000000007007812 */ /* 0x000fc800078ec0ff */
[----:B------:R-:W-:-:S04]  /*bad0*/  SHF.R.U32.HI R0, RZ, 0x18, R0 ;  /* 0x00000018ff007819 */ /* 0x000fc80000011600 */
[----:B------:R-:W-:-:S07]  /*bae0*/  LOP3.LUT R0, R3, R0, RZ, 0xfc, !PT ;  /* 0x0000000003007212 */ /* 0x000fce00078efcff */
.L_x_6060:
[----:B------:R-:W-:Y:S05]  /*baf0*/  BSYNC B0 ;  /* 0x0000000000007941 */ /* 0x000fea0003800000 */
.L_x_6059:
[----:B------:R0:W-:Y:S01]  /*bb00*/  STG.E.U8 desc[UR36][R4.64], R0 ;  /* 0x0000000004007986 */ /* 0x0001e2000c101124 */
[----:B------:R-:W-:Y:S05]  /*bb10*/  BRA `(.L_x_6036) ;  /* 0x0000000000c07947 */ /* 0x000fea0003800000 */
.L_x_6053:
        /* <DEDUP_REMOVED lines=26> */
.L_x_6035:
        /* <DEDUP_REMOVED lines=16> */
.L_x_6064:
[----:B------:R-:W-:Y:S05]  /*bdc0*/  BRA `(.L_x_6036) ;  /* 0x0000000000147947 */ /* 0x000fea0003800000 */
.L_x_6063:
[----:B------:R-:W0:Y:S02]  /*bdd0*/  F2I.U64.F64.TRUNC R24, R24 ;  /* 0x0000001800187311 */ /* 0x000e24000030d800 */
[----:B0-----:R0:W-:Y:S01]  /*bde0*/  STG.E.64 desc[UR36][R4.64], R24 ;  /* 0x0000001804007986 */ /* 0x0011e2000c101b24 */
[----:B------:R-:W-:Y:S05]  /*bdf0*/  BRA `(.L_x_6036) ;  /* 0x0000000000087947 */ /* 0x000fea0003800000 */
.L_x_6062:
[----:B------:R-:W0:Y:S02]  /*be00*/  F2I.U32.F64.TRUNC R25, R24 ;  /* 0x0000001800197311 */ /* 0x000e24000030d000 */
[----:B0-----:R0:W-:Y:S02]  /*be10*/  STG.E desc[UR36][R4.64], R25 ;  /* 0x0000001904007986 */ /* 0x0011e4000c101924 */
.L_x_6036:
[----:B------:R-:W-:-:S07]  /*be20*/  VIADD R23, R23, 0x80 ;  /* 0x0000008017177836 */ /* 0x000fce0000000000 */
.L_x_5996:
[----:B------:R-:W-:Y:S05]  /*be30*/  BSYNC B6 ;  /* 0x0000000000067941 */ /* 0x000fea0003800000 */
.L_x_5995:
[----:B------:R-:W-:-:S13]  /*be40*/  ISETP.GE.AND P0, PT, R23, R2, PT ;  /* 0x000000021700720c */ /* 0x000fda0003f06270 */
[----:B------:R-:W-:Y:S05]  /*be50*/  @P0 EXIT ;  /* 0x000000000000094d */ /* 0x000fea0003800000 */
[----:B012---:R-:W0:Y:S01]  /*be60*/  LDC.64 R2, c[0x0][0x218] ;  /* 0x00008600ff027b82 */ /* 0x007e220000000a00 */
[----:B------:R-:W-:Y:S01]  /*be70*/  PRMT R0, R19, 0x9910, RZ ;  /* 0x0000991013007816 */ /* 0x000fe200000000ff */
[----:B------:R-:W-:Y:S01]  /*be80*/  IMAD R18, R18, 0x200, R23 ;  /* 0x0000020012127824 */ /* 0x000fe200078e0217 */
[----:B------:R-:W-:Y:S02]  /*be90*/  ULDC UR4, c[0x0][0x244] ;  /* 0x0000910000047ab9 */ /* 0x000fe40000000800 */
[----:B------:R-:W-:Y:S01]  /*bea0*/  ISETP.GT.AND P1, PT, R0, 0x9, PT ;  /* 0x000000090000780c */ /* 0x000fe20003f24270 */
[----:B---3--:R-:W-:-:S05]  /*beb0*/  IMAD R5, R18, UR4, RZ ;  /* 0x0000000412057c24 */ /* 0x008fca000f8e02ff */
        /* <DEDUP_REMOVED lines=14> */
.L_x_6068:
[----:B------:R-:W0:Y:S02]  /*bfa0*/  F2I.S64.F64.TRUNC R16, R16 ;  /* 0x0000001000107311 */ /* 0x000e24000030d900 */
[----:B0-----:R-:W-:-:S05]  /*bfb0*/  IMAD.MOV.U32 R5, RZ, RZ, R16 ;  /* 0x000000ffff057224 */ /* 0x001fca00078e0010 */
[----:B------:R-:W-:Y:S01]  /*bfc0*/  STG.E.U8 desc[UR36][R2.64], R5 ;  /* 0x0000000502007986 */ /* 0x000fe2000c101124 */
[----:B------:R-:W-:Y:S05]  /*bfd0*/  EXIT ;  /* 0x000000000000794d */ /* 0x000fea0003800000 */
.L_x_6067:
        /* <DEDUP_REMOVED lines=9> */
.L_x_6071:
[----:B------:R-:W0:Y:S02]  /*c070*/  F2I.F64.TRUNC R17, R16 ;  /* 0x0000001000117311 */ /* 0x000e24000030d100 */
[----:B0-----:R-:W-:Y:S01]  /*c080*/  STG.E desc[UR36][R2.64], R17 ;  /* 0x0000001102007986 */ /* 0x001fe2000c101924 */
[----:B------:R-:W-:Y:S05]  /*c090*/  EXIT ;  /* 0x000000000000794d */ /* 0x000fea0003800000 */
.L_x_6070:
[----:B------:R-:W0:Y:S02]  /*c0a0*/  F2I.F64.TRUNC R17, R16 ;  /* 0x0000001000117311 */ /* 0x000e24000030d100 */
[----:B0-----:R-:W-:Y:S01]  /*c0b0*/  STG.E.U16 desc[UR36][R2.64], R17 ;  /* 0x0000001102007986 */ /* 0x001fe2000c101524 */
[----:B------:R-:W-:Y:S05]  /*c0c0*/  EXIT ;  /* 0x000000000000794d */ /* 0x000fea0003800000 */
.L_x_6066:
        /* <DEDUP_REMOVED lines=13> */
.L_x_6073:
        /* <DEDUP_REMOVED lines=8> */
.L_x_6072:
        /* <DEDUP_REMOVED lines=14> */
.L_x_6075:
        /* <DEDUP_REMOVED lines=9> */
.L_x_6074:
[----:B------:R-:W-:Y:S01]  /*c390*/  STG.E.64 desc[UR36][R2.64], R16 ;  /* 0x0000001002007986 */ /* 0x000fe2000c101b24 */
[----:B------:R-:W-:Y:S05]  /*c3a0*/  EXIT ;  /* 0x000000000000794d */ /* 0x000fea0003800000 */
.L_x_6065:
        /* <DEDUP_REMOVED lines=12> */
.L_x_6078:
[----:B------:R-:W-:-:S05]  /*c470*/  CS2R R18, SRZ ;  /* 0x0000000000127805 */ /* 0x000fca000001ff00 */
[----:B------:R-:W-:Y:S01]  /*c480*/  STG.E.128 desc[UR36][R2.64], R16 ;  /* 0x0000001002007986 */ /* 0x000fe2000c101d24 */
[----:B------:R-:W-:Y:S05]  /*c490*/  EXIT ;  /* 0x000000000000794d */ /* 0x000fea0003800000 */
.L_x_6077:
        /* <DEDUP_REMOVED lines=25> */
.L_x_6082:
[----:B------:R-:W-:Y:S05]  /*c630*/  BSYNC B0 ;  /* 0x0000000000007941 */ /* 0x000fea0003800000 */
.L_x_6081:
[----:B------:R-:W-:-:S05]  /*c640*/  LOP3.LUT R5, R0, R5, RZ, 0xfc, !PT ;  /* 0x0000000500057212 */ /* 0x000fca00078efcff */
[----:B------:R-:W-:Y:S01]  /*c650*/  STG.E.U8 desc[UR36][R2.64], R5 ;  /* 0x0000000502007986 */ /* 0x000fe2000c101124 */
[----:B------:R-:W-:Y:S05]  /*c660*/  EXIT ;  /* 0x000000000000794d */ /* 0x000fea0003800000 */
.L_x_6080:
        /* <DEDUP_REMOVED lines=17> */
.L_x_6084:
[----:B------:R-:W-:Y:S01]  /*c780*/  IMAD.MOV.U32 R0, RZ, RZ, 0x7f ;  /* 0x0000007fff007424 */ /* 0x000fe200078e00ff */
[----:B------:R-:W-:-:S04]  /*c790*/  ISETP.GT.U32.AND P0, PT, R4, 0x7f800000, PT ;  /* 0x7f8000000400780c */ /* 0x000fc80003f04070 */
[----:B------:R-:W-:-:S09]  /*c7a0*/  SEL R0, R0, 0x7c, P0 ;  /* 0x0000007c00007807 */ /* 0x000fd20000000000 */
.L_x_6085:
[----:B------:R-:W-:Y:S05]  /*c7b0*/  BSYNC B0 ;  /* 0x0000000000007941 */ /* 0x000fea0003800000 */
.L_x_6083:
[----:B------:R-:W-:-:S04]  /*c7c0*/  LOP3.LUT R4, R5, 0x80000000, RZ, 0xc0, !PT ;  /* 0x8000000005047812 */ /* 0x000fc800078ec0ff */
[----:B------:R-:W-:-:S04]  /*c7d0*/  SHF.R.U32.HI R5, RZ, 0x18, R4 ;  /* 0x00000018ff057819 */ /* 0x000fc80000011604 */
[----:B------:R-:W-:-:S05]  /*c7e0*/  LOP3.LUT R5, R0, R5, RZ, 0xfc, !PT ;  /* 0x0000000500057212 */ /* 0x000fca00078efcff */
[----:B------:R-:W-:Y:S01]  /*c7f0*/  STG.E.U8 desc[UR36][R2.64], R5 ;  /* 0x0000000502007986 */ /* 0x000fe2000c101124 */
[----:B------:R-:W-:Y:S05]  /*c800*/  EXIT ;  /* 0x000000000000794d */ /* 0x000fea0003800000 */
.L_x_6079:
        /* <DEDUP_REMOVED lines=8> */
.L_x_6076:
        /* <DEDUP_REMOVED lines=11> */
.L_x_6088:
        /* <DEDUP_REMOVED lines=21> */
.L_x_6091:
[----:B------:R-:W-:-:S04]  /*ca90*/  LOP3.LUT R0, R7, 0x80000000, RZ, 0xc0, !PT ;  /* 0x8000000007007812 */ /* 0x000fc800078ec0ff */
[----:B------:R-:W-:-:S04]  /*caa0*/  SHF.R.U32.HI R5, RZ, 0x18, R0 ;  /* 0x00000018ff057819 */ /* 0x000fc80000011600 */
[----:B------:R-:W-:-:S04]  /*cab0*/  LOP3.LUT R4, R4, R5, RZ, 0xfc, !PT ;  /* 0x0000000504047212 */ /* 0x000fc800078efcff */
[----:B------:R-:W-:-:S07]  /*cac0*/  PRMT R0, R4, 0x7610, R0 ;  /* 0x0000761004007816 */ /* 0x000fce0000000000 */
.L_x_6090:
[----:B------:R-:W-:Y:S05]  /*cad0*/  BSYNC B0 ;  /* 0x0000000000007941 */ /* 0x000fea0003800000 */
.L_x_6089:
[----:B------:R-:W-:Y:S01]  /*cae0*/  STG.E.U8 desc[UR36][R2.64], R0 ;  /* 0x0000000002007986 */ /* 0x000fe2000c101124 */
[----:B------:R-:W-:Y:S05]  /*caf0*/  EXIT ;  /* 0x000000000000794d */ /* 0x000fea0003800000 */
.L_x_6087:
        /* <DEDUP_REMOVED lines=21> */
.L_x_6094:
[----:B------:R-:W-:-:S04]  /*cc50*/  LOP3.LUT R0, R7, 0x80000000, RZ, 0xc0, !PT ;  /* 0x8000000007007812 */ /* 0x000fc800078ec0ff */
[----:B------:R-:W-:-:S04]  /*cc60*/  SHF.R.U32.HI R5, RZ, 0x18, R0 ;  /* 0x00000018ff057819 */ /* 0x000fc80000011600 */
[----:B------:R-:W-:-:S04]  /*cc70*/  LOP3.LUT R4, R4, R5, RZ, 0xfc, !PT ;  /* 0x0000000504047212 */ /* 0x000fc800078efcff */
[----:B------:R-:W-:-:S07]  /*cc80*/  PRMT R0, R4, 0x7610, R0 ;  /* 0x0000761004007816 */ /* 0x000fce0000000000 */
.L_x_6093:
[----:B------:R-:W-:Y:S05]  /*cc90*/  BSYNC B0 ;  /* 0x0000000000007941 */ /* 0x000fea0003800000 */
.L_x_6092:
[----:B------:R-:W-:Y:S01]  /*cca0*/  STG.E.U8 desc[UR36][R2.64], R0 ;  /* 0x0000000002007986 */ /* 0x000fe2000c101124 */
[----:B------:R-:W-:Y:S05]  /*ccb0*/  EXIT ;  /* 0x000000000000794d */ /* 0x000fea0003800000 */
.L_x_6086:
        /* <DEDUP_REMOVED lines=26> */
.L_x_6069:
        /* <DEDUP_REMOVED lines=16> */
.L_x_6097:
[----:B------:R-:W-:Y:S05]  /*cf60*/  EXIT ;  /* 0x000000000000794d */ /* 0x000fea0003800000 */
.L_x_6096:
[----:B------:R-:W0:Y:S02]  /*cf70*/  F2I.U64.F64.TRUNC R16, R16 ;  /* 0x0000001000107311 */ /* 0x000e24000030d800 */
[----:B0-----:R-:W-:Y:S01]  /*cf80*/  STG.E.64 desc[UR36][R2.64], R16 ;  /* 0x0000001002007986 */ /* 0x001fe2000c101b24 */
[----:B------:R-:W-:Y:S05]  /*cf90*/  EXIT ;  /* 0x000000000000794d */ /* 0x000fea0003800000 */
.L_x_6095:
[----:B------:R-:W0:Y:S02]  /*cfa0*/  F2I.U32.F64.TRUNC R17, R16 ;  /* 0x0000001000117311 */ /* 0x000e24000030d000 */
[----:B0-----:R-:W-:Y:S01]  /*cfb0*/  STG.E desc[UR36][R2.64], R17 ;  /* 0x0000001102007986 */ /* 0x001fe2000c101924 */
[----:B------:R-:W-:Y:S05]  /*cfc0*/  EXIT ;  /* 0x000000000000794d */ /* 0x000fea0003800000 */
.L_x_6098:
        /* <DEDUP_REMOVED lines=11> */
.L_x_19810:


//--------------------- .text._ZN2at6native18elementwise_kernelILi128ELi2EZNS0_22gpu_kernel_impl_nocastINS0_13BinaryFunctorIdddZZZNS0_17hypot_kernel_cudaERNS_18TensorIteratorBaseEENKUlvE_clEvENKUlvE_clEvEUlddE_EEEEvS5_RKT_EUliE_EEviT1_ --------------------------
	.section	.text._ZN2at6native18elementwise_kernelILi128ELi2EZNS0_22gpu_kernel_impl_nocastINS0_13BinaryFunctorIdddZZZNS0_17hypot_kernel_cudaERNS_18TensorIteratorBaseEENKUlvE_clEvENKUlvE_clEvEUlddE_EEEEvS5_RKT_EUliE_EEviT1_,"ax",@progbits
	.align	128
        .global         _ZN2at6native18elementwise_kernelILi128ELi2EZNS0_22gpu_kernel_impl_nocastINS0_13BinaryFunctorIdddZZZNS0_17hypot_kernel_cudaERNS_18TensorIteratorBaseEENKUlvE_clEvENKUlvE_clEvEUlddE_EEEEvS5_RKT_EUliE_EEviT1_
        .type           _ZN2at6native18elementwise_kernelILi128ELi2EZNS0_22gpu_kernel_impl_nocastINS0_13BinaryFunctorIdddZZZNS0_17hypot_kernel_cudaERNS_18TensorIteratorBaseEENKUlvE_clEvENKUlvE_clEvEUlddE_EEEEvS5_RKT_EUliE_EEviT1_,@function
        .size           _ZN2at6native18elementwise_kernelILi128ELi2EZNS0_22gpu_kernel_impl_nocastINS0_13BinaryFunctorIdddZZZNS0_17hypot_kernel_cudaERNS_18TensorIteratorBaseEENKUlvE_clEvENKUlvE_clEvEUlddE_EEEEvS5_RKT_EUliE_EEviT1_,(.L_x_19811 - _ZN2at6native18elementwise_kernelILi128ELi2EZNS0_22gpu_kernel_impl_nocastINS0_13BinaryFunctorIdddZZZNS0_17hypot_kernel_cudaERNS_18TensorIteratorBaseEENKUlvE_clEvENKUlvE_clEvEUlddE_EEEEvS5_RKT_EUliE_EEviT1_)
        .other          _ZN2at6native18elementwise_kernelILi128ELi2EZNS0_22gpu_kernel_impl_nocastINS0_13BinaryFunctorIdddZZZNS0_17hypot_kernel_cudaERNS_18TensorIteratorBaseEENKUlvE_clEvENKUlvE_clEvEUlddE_EEEEvS5_RKT_EUliE_EEviT1_,@"STO_CUDA_ENTRY STV_DEFAULT"
_ZN2at6native18elementwise_kernelILi128ELi2EZNS0_22gpu_kernel_impl_nocastINS0_13BinaryFunctorIdddZZZNS0_17hypot_kernel_cudaERNS_18TensorIteratorBaseEENKUlvE_clEvENKUlvE_clEvEUlddE_EEEEvS5_RKT_EUliE_EEviT1_:
.text._ZN2at6native18elementwise_kernelILi128ELi2EZNS0_22gpu_kernel_impl_nocastINS0_13BinaryFunctorIdddZZZNS0_17hypot_kernel_cudaERNS_18TensorIteratorBaseEENKUlvE_clEvENKUlvE_clEvEUlddE_EEEEvS5_RKT_EUliE_EEviT1_:
        /* <DEDUP_REMOVED lines=39> */
[C---:B------:R-:W-:Y:S02]  /*0270*/  IMAD R5, R9.reuse, UR5, RZ ;  /* 0x0000000509057c24 */ /* 0x040fe4000f8e02ff */
[C---:B------:R-:W-:Y:S02]  /*0280*/  IMAD R11, R9.reuse, UR11, RZ ;  /* 0x0000000b090b7c24 */ /* 0x040fe4000f8e02ff */
[----:B------:R-:W-:Y:S02]  /*0290*/  IMAD R4, R9, UR10, R4 ;  /* 0x0000000a09047c24 */ /* 0x000fe4000f8e0204 */
        /* <DEDUP_REMOVED lines=305> */
[----:B------:R-:W-:-:S06]  /*15b0*/  ULDC UR4, c[0x0][0x45c] ;  /* 0x0001170000047ab9 */ /* 0x000fcc0000000800 */
        /* <DEDUP_REMOVED lines=16> */
.L_x_6101:
[----:B------:R-:W-:Y:S01]  /*16c0*/  ULDC.64 UR4, c[0x0][0x480] ;  /* 0x0001200000047ab9 */ /* 0x000fe20000000a00 */
[----:B------:R-:W-:Y:S01]  /*16d0*/  ULDC.64 UR10, c[0x0][0x488] ;  /* 0x00012200000a7ab9 */ /* 0x000fe20000000a00 */
[----:B------:R-:W-:Y:S02]  /*16e0*/  IADD3 R10, P0, R4, UR4, RZ ;  /* 0x00000004040a7c10 */ /* 0x000fe4000ff1e0ff */
[----:B------:R-:W-:Y:S02]  /*16f0*/  IADD3 R12, P1, R0, UR10, RZ ;  /* 0x0000000a000c7c10 */ /* 0x000fe4000ff3e0ff */
[----:B------:R-:W-:Y:S02]  /*1700*/  IADD3.X R11, RZ, UR5, RZ, P0, !PT ;  /* 0x00000005ff0b7c10 */ /* 0x000fe400087fe4ff */
[----:B------:R-:W-:-:S03]  /*1710*/  IADD3.X R13, RZ, UR11, RZ, P1, !PT ;  /* 0x0000000bff0d7c10 */ /* 0x000fc60008ffe4ff */
[----:B------:R0:W2:Y:S04]  /*1720*/  LDG.E.64 R6, desc[UR8][R10.64] ;  /* 0x000000080a067981 */ /* 0x0000a8000c1e1b00 */
[----:B------:R-:W3:Y:S01]  /*1730*/  LDG.E.64 R8, desc[UR8][R12.64] ;  /* 0x000000080c087981 */ /* 0x000ee2000c1e1b00 */
[----:B------:R-:W-:Y:S01]  /*1740*/  UMOV UR4, 0xffffffff ;  /* 0xffffffff00047882 */ /* 0x000fe20000000000 */
[----:B------:R-:W-:Y:S01]  /*1750*/  UMOV UR5, 0x7fefffff ;  /* 0x7fefffff00057882 */ /* 0x000fe20000000000 */
[----:B------:R-:W-:Y:S01]  /*1760*/  MOV R18, 0x0 ;  /* 0x0000000000127802 */ /* 0x000fe20000000f00 */
[----:B------:R-:W-:Y:S01]  /*1770*/  UMOV UR6, UR5 ;  /* 0x0000000500067c82 */ /* 0x000fe20008000000 */
[----:B------:R-:W-:Y:S01]  /*1780*/  MOV R19, 0x3fd80000 ;  /* 0x3fd8000000137802 */ /* 0x000fe20000000f00 */
[----:B------:R-:W-:Y:S01]  /*1790*/  IMAD.U32 R4, RZ, RZ, UR6 ;  /* 0x00000006ff047e24 */ /* 0x000fe2000f8e00ff */
[----:B0-----:R-:W-:Y:S01]  /*17a0*/  MOV R10, RZ ;  /* 0x000000ff000a7202 */ /* 0x001fe20000000f00 */
[----:B--2---:R-:W-:-:S02]  /*17b0*/  DADD R14, -RZ, |R6| ;  /* 0x00000000ff0e7229 */ /* 0x004fc40000000506 */
[----:B---3--:R-:W-:-:S10]  /*17c0*/  DADD R16, -RZ, |R8| ;  /* 0x00000000ff107229 */ /* 0x008fd40000000508 */
        /* <DEDUP_REMOVED lines=37> */
[----:B------:R-:W-:Y:S02]  /*1a20*/  @!P1 FSEL R7, R9, R17, !P0 ;  /* 0x0000001109079208 */ /* 0x000fe40004000000 */
[----:B------:R-:W-:-:S03]  /*1a30*/  IADD3 R9, R3, 0x80, RZ ;  /* 0x0000008003097810 */ /* 0x000fc60007ffe0ff */
[----:B------:R0:W-:Y:S04]  /*1a40*/  STG.E.64 desc[UR8][R4.64], R6 ;  /* 0x0000000604007986 */ /* 0x0001e8000c101b08 */
.L_x_6100:
[----:B------:R-:W-:Y:S05]  /*1a50*/  BSYNC B0 ;  /* 0x0000000000007941 */ /* 0x000fea0003800000 */
.L_x_6099:
[----:B------:R-:W-:-:S13]  /*1a60*/  ISETP.GE.AND P0, PT, R9, UR7, PT ;  /* 0x0000000709007c0c */ /* 0x000fda000bf06270 */
[----:B------:R-:W-:Y:S05]  /*1a70*/  @P0 EXIT ;  /* 0x000000000000094d */ /* 0x000fea0003800000 */
[----:B------:R-:W1:Y:S01]  /*1a80*/  LDC R8, c[0x0][0x218] ;  /* 0x00008600ff087b82 */ /* 0x000e620000000800 */
[----:B------:R-:W-:Y:S02]  /*1a90*/  MOV R0, RZ ;  /* 0x000000ff00007202 */ /* 0x000fe40000000f00 */
[----:B------:R-:W-:Y:S02]  /*1aa0*/  CS2R R2, SRZ ;  /* 0x0000000000027805 */ /* 0x000fe4000001ff00 */
[----:B-1----:R-:W-:-:S13]  /*1ab0*/  ISETP.NE.AND P0, PT, R8, RZ, PT ;  /* 0x000000ff0800720c */ /* 0x002fda0003f05270 */
[----:B------:R-:W-:Y:S05]  /*1ac0*/  @!P0 BRA `(.L_x_6102) ;  /* 0x0000001400708947 */ /* 0x000fea0003800000 */
[----:B------:R-:W-:Y:S01]  /*1ad0*/  HFMA2.MMA R2, -RZ, RZ, 0, 0 ;  /* 0x00000000ff027435 */ /* 0x000fe200000001ff */
[----:B------:R-:W-:Y:S01]  /*1ae0*/  MOV R3, R9 ;  /* 0x0000000900037202 */ /* 0x000fe20000000f00 */
[----:B------:R-:W-:Y:S01]  /*1af0*/  ULDC.64 UR4, c[0x0][0x220] ;  /* 0x0000880000047ab9 */ /* 0x000fe20000000a00 */
[----:B------:R-:W-:Y:S01]  /*1b00*/  ISETP.NE.AND P0, PT, R8, 0x1, PT ;  /* 0x000000010800780c */ /* 0x000fe20003f05270 */
[----:B------:R-:W-:-:S06]  /*1b10*/  ULDC UR6, c[0x0][0x350] ;  /* 0x0000d40000067ab9 */ /* 0x000fcc0000000800 */
[----:B0-----:R-:W-:Y:S01]  /*1b20*/  IMAD.HI.U32 R4, R9, UR4, R2 ;  /* 0x0000000409047c27 */ /* 0x001fe2000f8e0002 */
        /* <DEDUP_REMOVED lines=331> */
[----:B------:R-:W-:-:S03]  /*2fe0*/  IADD3 R11, -R9, RZ, RZ ;  /* 0x000000ff090b7210 */ /* 0x000fc60007ffe1ff */
[----:B------:R-:W-:Y:S02]  /*2ff0*/  @P0 IMAD.MOV R8, RZ, RZ, -R4 ;  /* 0x000000ffff080224 */ /* 0x000fe400078e0a04 */
[----:B------:R-:W-:Y:S01]  /*3000*/  IMAD R5, R11, UR6, R5 ;  /* 0x000000060b057c24 */ /* 0x000fe2000f8e0205 */
[----:B------:R-:W-:Y:S01]  /*3010*/  ULDC.64 UR6, c[0x0][0x460] ;  /* 0x0001180000067ab9 */ /* 0x000fe20000000a00 */
[----:B-1----:R-:W-:Y:S02]  /*3020*/  @P0 IMAD R9, R13, R8, R9 ;  /* 0x000000080d090224 */ /* 0x002fe400078e0209 */
[C---:B------:R-:W-:Y:S02]  /*3030*/  IMAD R3, R5.reuse, UR4, R3 ;  /* 0x0000000405037c24 */ /* 0x040fe4000f8e0203 */
[C---:B------:R-:W-:Y:S02]  /*3040*/  IMAD R2, R5.reuse, UR6, R2 ;  /* 0x0000000605027c24 */ /* 0x040fe4000f8e0202 */
[----:B------:R-:W-:-:S02]  /*3050*/  IMAD R0, R5, UR7, R0 ;  /* 0x0000000705007c24 */ /* 0x000fc4000f8e0200 */
[C---:B--2---:R-:W-:Y:S02]  /*3060*/  @P0 IMAD R3, R9.reuse, R6, R3 ;  /* 0x0000000609030224 */ /* 0x044fe400078e0203 */
[C---:B------:R-:W-:Y:S02]  /*3070*/  @P0 IMAD R2, R9.reuse, R7, R2 ;  /* 0x0000000709020224 */ /* 0x040fe400078e0202 */
[----:B---3--:R-:W-:-:S07]  /*3080*/  @P0 IMAD R0, R9, R12, R0 ;  /* 0x0000000c09000224 */ /* 0x008fce00078e0200 */
.L_x_6102:
[----:B------:R-:W-:Y:S01]  /*3090*/  ULDC.64 UR4, c[0x0][0x480] ;  /* 0x0001200000047ab9 */ /* 0x000fe20000000a00 */
[----:B------:R-:W-:Y:S01]  /*30a0*/  ULDC.64 UR6, c[0x0][0x488] ;  /* 0x0001220000067ab9 */ /* 0x000fe20000000a00 */
[----:B------:R-:W-:Y:S02]  /*30b0*/  IADD3 R8, P0, R2, UR4, RZ ;  /* 0x0000000402087c10 */ /* 0x000fe4000ff1e0ff */
[----:B------:R-:W-:Y:S02]  /*30c0*/  IADD3 R10, P1, R0, UR6, RZ ;  /* 0x00000006000a7c10 */ /* 0x000fe4000ff3e0ff */
[----:B------:R-:W-:Y:S02]  /*30d0*/  IADD3.X R9, RZ, UR5, RZ, P0, !PT ;  /* 0x00000005ff097c10 */ /* 0x000fe400087fe4ff */
[----:B------:R-:W-:-:S03]  /*30e0*/  IADD3.X R11, RZ, UR7, RZ, P1, !PT ;  /* 0x00000007ff0b7c10 */ /* 0x000fc60008ffe4ff */
[----:B0-----:R0:W2:Y:S04]  /*30f0*/  LDG.E.64 R4, desc[UR8][R8.64] ;  /* 0x0000000808047981 */ /* 0x0010a8000c1e1b00 */
[----:B------:R-:W3:Y:S01]  /*3100*/  LDG.E.64 R6, desc[UR8][R10.64] ;  /* 0x000000080a067981 */ /* 0x000ee2000c1e1b00 */
[----:B------:R-:W-:Y:S01]  /*3110*/  UMOV UR4, 0xffffffff ;  /* 0xffffffff00047882 */ /* 0x000fe20000000000 */
[----:B------:R-:W-:Y:S01]  /*3120*/  UMOV UR5, 0x7fefffff ;  /* 0x7fefffff00057882 */ /* 0x000fe20000000000 */
[----:B------:R-:W-:Y:S01]  /*3130*/  MOV R16, 0x0 ;  /* 0x0000000000107802 */ /* 0x000fe20000000f00 */
[----:B------:R-:W-:Y:S01]  /*3140*/  UMOV UR6, UR5 ;  /* 0x0000000500067c82 */ /* 0x000fe20008000000 */
[----:B------:R-:W-:Y:S02]  /*3150*/  MOV R17, 0x3fd80000 ;  /* 0x3fd8000000117802 */ /* 0x000fe40000000f00 */
        /* <DEDUP_REMOVED lines=13> */
[----:B------:R-:W-:Y:S02]  /*3230*/  MOV R12, UR6 ;  /* 0x00000006000c7c02 */ /* 0x000fe40008000f00 */
[----:B------:R-:W-:-:S02]  /*3240*/  DMUL R10, R8, R4 ;  /* 0x00000004080a7228 */ /* 0x000fc40000000000 */
        /* <DEDUP_REMOVED lines=29> */
.L_x_6103:
        /* <DEDUP_REMOVED lines=14> */
.L_x_19811:


//--------------------- .text._ZN2at6native27unrolled_elementwise_kernelINS0_13BinaryFunctorIdddZZZNS0_17hypot_kernel_cudaERNS_18TensorIteratorBaseEENKUlvE_clEvENKUlvE_clEvEUlddE_EESt5arrayIPcLm3EELi4E23TrivialOffsetCalculatorILi2EjESC_ILi1EjENS0_6memory15LoadWithoutCastENSF_16StoreWithoutCastEEEviT_T0_T2_T3_T4_T5_ --------------------------
	.section	.text._ZN2at6native27unrolled_elementwise_kernelINS0_13BinaryFunctorIdddZZZNS0_17hypot_kernel_cudaERNS_18TensorIteratorBaseEENKUlvE_clEvENKUlvE_clEvEUlddE_EESt5arrayIPcLm3EELi4E23TrivialOffsetCalculatorILi2EjESC_ILi1EjENS0_6memory15LoadWithoutCastENSF_16StoreWithoutCastEEEviT_T0_T2_T3_T4_T5_,"ax",@progbits
	.align	128
        .global         _ZN2at6native27unrolled_elementwise_kernelINS0_13BinaryFunctorIdddZZZNS0_17hypot_kernel_cudaERNS_18TensorIteratorBaseEENKUlvE_clEvENKUlvE_clEvEUlddE_EESt5arrayIPcLm3EELi4E23TrivialOffsetCalculatorILi2EjESC_ILi1EjENS0_6memory15LoadWithoutCastENSF_16StoreWithoutCastEEEviT_T0_T2_T3_T4_T5_
        .type           _ZN2at6native27unrolled_elementwise_kernelINS0_13BinaryFunctorIdddZZZNS0_17hypot_kernel_cudaERNS_18TensorIteratorBaseEENKUlvE_clEvENKUlvE_clEvEUlddE_EESt5arrayIPcLm3EELi4E23TrivialOffsetCalculatorILi2EjESC_ILi1EjENS0_6memory15LoadWithoutCastENSF_16StoreWithoutCastEEEviT_T0_T2_T3_T4_T5_,@function
        .size           _ZN2at6native27unrolled_elementwise_kernelINS0_13BinaryFunctorIdddZZZNS0_17hypot_kernel_cudaERNS_18TensorIteratorBaseEENKUlvE_clEvENKUlvE_clEvEUlddE_EESt5arrayIPcLm3EELi4E23TrivialOffsetCalculatorILi2EjESC_ILi1EjENS0_6memory15LoadWithoutCastENSF_16StoreWithoutCastEEEviT_T0_T2_T3_T4_T5_,(.L_x_19812 - _ZN2at6native27unrolled_elementwise_kernelINS0_13BinaryFunctorIdddZZZNS0_17hypot_kernel_cudaERNS_18TensorIteratorBaseEENKUlvE_clEvENKUlvE_clEvEUlddE_EESt5arrayIPcLm3EELi4E23TrivialOffsetCalculatorILi2EjESC_ILi1EjENS0_6memory15LoadWithoutCastENSF_16StoreWithoutCastEEEviT_T0_T2_T3_T4_T5_)
        .other          _ZN2at6native27unrolled_elementwise_kernelINS0_13BinaryFunctorIdddZZZNS0_17hypot_kernel_cudaERNS_18TensorIteratorBaseEENKUlvE_clEvENKUlvE_clEvEUlddE_EESt5arrayIPcLm3EELi4E23TrivialOffsetCalculatorILi2EjESC_ILi1EjENS0_6memory15LoadWithoutCastENSF_16StoreWithoutCastEEEviT_T0_T2_T3_T4_T5_,@"STO_CUDA_ENTRY STV_DEFAULT"
_ZN2at6native27unrolled_elementwise_kernelINS0_13BinaryFunctorIdddZZZNS0_17hypot_kernel_cudaERNS_18TensorIteratorBaseEENKUlvE_clEvENKUlvE_clEvEUlddE_EESt5arrayIPcLm3EELi4E23TrivialOffsetCalculatorILi2EjESC_ILi1EjENS0_6memory15LoadWithoutCastENSF_16StoreWithoutCastEEEviT_T0_T2_T3_T4_T5_:
.text._ZN2at6native27unrolled_elementwise_kernelINS0_13BinaryFunctorIdddZZZNS0_17hypot_kernel_cudaERNS_18TensorIteratorBaseEENKUlvE_clEvENKUlvE_clEvEUlddE_EESt5arrayIPcLm3EELi4E23TrivialOffsetCalculatorILi2EjESC_ILi1EjENS0_6memory15LoadWithoutCastENSF_16StoreWithoutCastEEEviT_T0_T2_T3_T4_T5_:
[----:B------:R-:W-:Y:S01]  /*0000*/  LDC R1, c[0x0][0x28] ;  /* 0x00000a00ff017b82 */ /* 0x000fe20000000800 */
[----:B------:R-:W0:Y:S07]  /*0010*/  S2R R0, SR_CTAID.X ;  /* 0x0000000000007919 */ /* 0x000e2e0000002500 */
[----:B------:R-:W0:Y:S01]  /*0020*/  LDC R3, c[0x0][0x210] ;  /* 0x00008400ff037b82 */ /* 0x000e220000000800 */
[----:B------:R-:W-:Y:S01]  /*0030*/  ULDC.64 UR8, c[0x0][0x208] ;  /* 0x0000820000087ab9 */ /* 0x000fe20000000a00 */
[----:B------:R-:W-:Y:S01]  /*0040*/  CS2R R8, SRZ ;  /* 0x0000000000087805 */ /* 0x000fe2000001ff00 */
[----:B------:R-:W1:Y:S01]  /*0050*/  S2R R25, SR_TID.X ;  /* 0x0000000000197919 */ /* 0x000e620000002100 */
[----:B0-----:R-:W-:-:S02]  /*0060*/  IMAD R2, R0, -0x200, R3 ;  /* 0xfffffe0000027824 */ /* 0x001fc400078e0203 */
[----:B-1----:R-:W-:-:S03]  /*0070*/  IMAD.MOV.U32 R3, RZ, RZ, R25 ;  /* 0x000000ffff037224 */ /* 0x002fc600078e0019 */
[----:B------:R-:W-:-:S13]  /*0080*/  ISETP.GE.AND P1, PT, R25, R2, PT ;  /* 0x000000021900720c */ /* 0x000fda0003f26270 */
[----:B------:R-:W-:Y:S01]  /*0090*/  @!P1 IMAD R5, R0, 0x200, R3 ;  /* 0x0000020000059824 */ /* 0x000fe200078e0203 */
[----:B------:R-:W0:Y:S01]  /*00a0*/  @!P1 LDC.64 R16, c[0x0][0x220] ;  /* 0x00008800ff109b82 */ /* 0x000e220000000a00 */
[----:B------:R-:W-:-:S05]  /*00b0*/  @!P1 VIADD R3, R3, 0x80 ;  /* 0x0000008003039836 */ /* 0x000fca0000000000 */
[C---:B------:R-:W-:Y:S02]  /*00c0*/  ISETP.GE.AND P0, PT, R3.reuse, R2, PT ;  /* 0x000000020300720c */ /* 0x040fe40003f06270 */
[----:B------:R-:W1:Y:S11]  /*00d0*/  @!P1 LDC.64 R18, c[0x0][0x228] ;  /* 0x00008a00ff129b82 */ /* 0x000e760000000a00 */
[----:B------:R-:W-:Y:S01]  /*00e0*/  @!P0 IMAD R21, R0, 0x200, R3 ;  /* 0x0000020000158824 */ /* 0x000fe200078e0203 */
[----:B------:R-:W2:Y:S01]  /*00f0*/  @!P0 LDC.64 R12, c[0x0][0x220] ;  /* 0x00008800ff0c8b82 */ /* 0x000ea20000000a00 */
[----:B------:R-:W-:Y:S01]  /*0100*/  @!P0 VIADD R3, R3, 0x80 ;  /* 0x0000008003038836 */ /* 0x000fe20000000000 */
[----:B------:R-:W-:Y:S01]  /*0110*/  CS2R R14, SRZ ;  /* 0x00000000000e7805 */ /* 0x000fe2000001ff00 */
[----:B0-----:R-:W-:-:S03]  /*0120*/  @!P1 IMAD.WIDE.U32 R16, R5, 0x8, R16 ;  /* 0x0000000805109825 */ /* 0x001fc600078e0010 */
[----:B------:R-:W-:Y:S02]  /*0130*/  ISETP.GE.AND P2, PT, R3, R2, PT ;  /* 0x000000020300720c */ /* 0x000fe40003f46270 */
[----:B------:R-:W0:Y:S01]  /*0140*/  @!P0 LDC.64 R6, c[0x0][0x228] ;  /* 0x00008a00ff068b82 */ /* 0x000e220000000a00 */
[----:B------:R-:W5:Y:S01]  /*0150*/  @!P1 LDG.E.64 R8, desc[UR8][R16.64] ;  /* 0x0000000810089981 */ /* 0x000f62000c1e1b00 */
[----:B-1----:R-:W-:Y:S01]  /*0160*/  @!P1 IMAD.WIDE.U32 R18, R5, 0x8, R18 ;  /* 0x0000000805129825 */ /* 0x002fe200078e0012 */
[----:B------:R-:W-:-:S08]  /*0170*/  CS2R R4, SRZ ;  /* 0x0000000000047805 */ /* 0x000fd0000001ff00 */
[----:B------:R-:W1:Y:S01]  /*0180*/  @!P2 LDC.64 R10, c[0x0][0x220] ;  /* 0x00008800ff0aab82 */ /* 0x000e620000000a00 */
[----:B------:R-:W-:Y:S01]  /*0190*/  @!P2 IMAD R23, R0, 0x200, R3 ;  /* 0x000002000017a824 */ /* 0x000fe200078e0203 */
[----:B------:R-:W5:Y:S01]  /*01a0*/  @!P1 LDG.E.64 R4, desc[UR8][R18.64] ;  /* 0x0000000812049981 */ /* 0x000f62000c1e1b00 */
[----:B--2---:R-:W-:-:S04]  /*01b0*/  @!P0 IMAD.WIDE.U32 R12, R21, 0x8, R12 ;  /* 0x00000008150c8825 */ /* 0x004fc800078e000c */
[----:B------:R-:W-:Y:S01]  /*01c0*/  @!P2 VIADD R3, R3, 0x80 ;  /* 0x000000800303a836 */ /* 0x000fe20000000000 */
[----:B------:R2:W5:Y:S01]  /*01d0*/  @!P0 LDG.E.64 R14, desc[UR8][R12.64] ;  /* 0x000000080c0e8981 */ /* 0x000562000c1e1b00 */
[----:B0-----:R-:W-:Y:S01]  /*01e0*/  @!P0 IMAD.WIDE.U32 R20, R21, 0x8, R6 ;  /* 0x0000000815148825 */ /* 0x001fe200078e0006 */
[----:B------:R-:W-:-:S06]  /*01f0*/  CS2R R6, SRZ ;  /* 0x0000000000067805 */ /* 0x000fcc000001ff00 */
[----:B------:R-:W5:Y:S01]  /*0200*/  @!P0 LDG.E.64 R6, desc[UR8][R20.64] ;  /* 0x0000000814068981 */ /* 0x000f62000c1e1b00 */
[----:B------:R-:W-:Y:S01]  /*0210*/  CS2R R28, SRZ ;  /* 0x00000000001c7805 */ /* 0x000fe2000001ff00 */
[----:B-1----:R-:W-:Y:S02]  /*0220*/  @!P2 IMAD.WIDE.U32 R26, R23, 0x8, R10 ;  /* 0x00000008171aa825 */ /* 0x002fe400078e000a */
[----:B------:R-:W0:Y:S01]  /*0230*/  @!P2 LDC.64 R10, c[0x0][0x228] ;  /* 0x00008a00ff0aab82 */ /* 0x000e220000000a00 */
[----:B------:R-:W-:Y:S02]  /*0240*/  ISETP.GE.AND P0, PT, R3, R2, PT ;  /* 0x000000020300720c */ /* 0x000fe40003f06270 */
[----:B--2---:R-:W-:Y:S01]  /*0250*/  CS2R R12, SRZ ;  /* 0x00000000000c7805 */ /* 0x004fe2000001ff00 */
[----:B------:R-:W5:Y:S10]  /*0260*/  @!P2 LDG.E.64 R28, desc[UR8][R26.64] ;  /* 0x000000081a1ca981 */ /* 0x000f74000c1e1b00 */
[----:B------:R-:W1:Y:S01]  /*0270*/  @!P0 LDC.64 R18, c[0x0][0x228] ;  /* 0x00008a00ff128b82 */ /* 0x000e620000000a00 */
[----:B0-----:R-:W-:Y:S01]  /*0280*/  @!P2 IMAD.WIDE.U32 R16, R23, 0x8, R10 ;  /* 0x000000081710a825 */ /* 0x001fe200078e000a */
[----:B------:R-:W-:-:S06]  /*0290*/  CS2R R22, SRZ ;  /* 0x0000000000167805 */ /* 0x000fcc000001ff00 */
[----:B------:R-:W0:Y:S01]  /*02a0*/  @!P0 LDC.64 R10, c[0x0][0x220] ;  /* 0x00008800ff0a8b82 */ /* 0x000e220000000a00 */
[----:B------:R-:W-:Y:S01]  /*02b0*/  @!P0 IMAD R3, R0, 0x200, R3 ;  /* 0x0000020000038824 */ /* 0x000fe200078e0203 */
[----:B------:R0:W5:Y:S03]  /*02c0*/  @!P2 LDG.E.64 R22, desc[UR8][R16.64] ;  /* 0x000000081016a981 */ /* 0x000166000c1e1b00 */
[----:B-1----:R-:W-:-:S05]  /*02d0*/  @!P0 IMAD.WIDE.U32 R18, R3, 0x8, R18 ;  /* 0x0000000803128825 */ /* 0x002fca00078e0012 */
[----:B------:R1:W5:Y:S01]  /*02e0*/  @!P0 LDG.E.64 R12, desc[UR8][R18.64] ;  /* 0x00000008120c8981 */ /* 0x000362000c1e1b00 */
[----:B0-----:R-:W-:Y:S01]  /*02f0*/  @!P0 IMAD.WIDE.U32 R16, R3, 0x8, R10 ;  /* 0x0000000803108825 */ /* 0x001fe200078e000a */
[----:B------:R-:W-:-:S06]  /*0300*/  CS2R R10, SRZ ;  /* 0x00000000000a7805 */ /* 0x000fcc000001ff00 */
[----:B------:R1:W5:Y:S01]  /*0310*/  @!P0 LDG.E.64 R10, desc[UR8][R16.64] ;  /* 0x00000008100a8981 */ /* 0x000362000c1e1b00 */
[----:B------:R-:W-:Y:S04]  /*0320*/  BSSY B0, `(.L_x_6104) ;  /* 0x000002d000007945 */ /* 0x000fe80003800000 */
[----:B------:R-:W-:Y:S05]  /*0330*/  @P1 BRA `(.L_x_6105) ;  /* 0x0000000000ac1947 */ /* 0x000fea0003800000 */
[----:B-1---5:R-:W-:Y:S01]  /*0340*/  DADD R16, -RZ, |R4| ;  /* 0x00000000ff107229 */ /* 0x022fe20000000504 */
[----:B------:R-:W-:Y:S01]  /*0350*/  IMAD.MOV.U32 R26, RZ, RZ, RZ ;  /* 0x000000ffff1a7224 */ /* 0x000fe200078e00ff */
[----:B------:R-:W-:Y:S01]  /*0360*/  DADD R8, -RZ, |R8| ;  /* 0x00000000ff087229 */ /* 0x000fe20000000508 */
[----:B------:R-:W-:Y:S01]  /*0370*/  UMOV UR4, 0xffffffff ;  /* 0xffffffff00047882 */ /* 0x000fe20000000000 */
[----:B------:R-:W-:Y:S01]  /*0380*/  UMOV UR5, 0x7fefffff ;  /* 0x7fefffff00057882 */ /* 0x000fe20000000000 */
[----:B------:R-:W-:Y:S01]  /*0390*/  IMAD.MOV.U32 R20, RZ, RZ, RZ ;  /* 0x000000ffff147224 */ /* 0x000fe200078e00ff */
[----:B------:R-:W-:-:S06]  /*03a0*/  UMOV UR6, UR5 ;  /* 0x0000000500067c82 */ /* 0x000fcc0008000000 */
        /* <DEDUP_REMOVED lines=9> */
[----:B------:R-:W-:Y:S01]  /*0440*/  IADD3 R27, -R3, 0x7fd00000, RZ ;  /* 0x7fd00000031b7810 */ /* 0x000fe20007ffe1ff */
[----:B------:R-:W-:-:S05]  /*0450*/  DSETP.NEU.AND P0, PT, R4, RZ, PT ;  /* 0x000000ff0400722a */ /* 0x000fca0003f0d000 */
        /* <DEDUP_REMOVED lines=11> */
[----:B------:R-:W-:Y:S02]  /*0510*/  SEL R18, R16, UR4, P2 ;  /* 0x0000000410127c07 */ /* 0x000fe40009000000 */
[----:B------:R-:W-:Y:S01]  /*0520*/  ISETP.GE.U32.AND P2, PT, R5, 0x7ff00000, PT ;  /* 0x7ff000000500780c */ /* 0x000fe20003f46070 */
[----:B0-----:R-:W-:-:S08]  /*0530*/  DMUL R16, R20, R20 ;  /* 0x0000001414107228 */ /* 0x001fd00000000000 */
[----:B------:R-:W-:Y:S01]  /*0540*/  DFMA R16, R18, -R16, 1 ;  /* 0x3ff000001210742b */ /* 0x000fe20000000810 */
[----:B------:R-:W-:Y:S02]  /*0550*/  IMAD.MOV.U32 R18, RZ, RZ, 0x0 ;  /* 0x00000000ff127424 */ /* 0x000fe400078e00ff */
[----:B------:R-:W-:-:S06]  /*0560*/  IMAD.MOV.U32 R19, RZ, RZ, 0x3fd80000 ;  /* 0x3fd80000ff137424 */ /* 0x000fcc00078e00ff */
        /* <DEDUP_REMOVED lines=8> */
.L_x_6105:
[----:B------:R-:W-:Y:S05]  /*05f0*/  BSYNC B0 ;  /* 0x0000000000007941 */ /* 0x000fea0003800000 */
.L_x_6104:
[----:B------:R-:W-:Y:S01]  /*0600*/  IMAD.MOV.U32 R3, RZ, RZ, R25 ;  /* 0x000000ffff037224 */ /* 0x000fe200078e0019 */
[----:B------:R-:W-:Y:S03]  /*0610*/  BSSY B0, `(.L_x_6106) ;  /* 0x000002f000007945 */ /* 0x000fe60003800000 */
[----:B------:R-:W-:-:S05]  /*0620*/  VIADD R27, R3, 0x80 ;  /* 0x00000080031b7836 */ /* 0x000fca0000000000 */
[----:B------:R-:W-:-:S13]  /*0630*/  ISETP.GE.AND P0, PT, R27, R2, PT ;  /* 0x000000021b00720c */ /* 0x000fda0003f06270 */
[----:B------:R-:W-:Y:S05]  /*0640*/  @P0 BRA `(.L_x_6107) ;  /* 0x0000000000ac0947 */ /* 0x000fea0003800000 */
[----:B-----5:R-:W-:Y:S01]  /*0650*/  DADD R6, -RZ, |R6| ;  /* 0x00000000ff067229 */ /* 0x020fe20000000506 */
[----:B------:R-:W-:Y:S01]  /*0660*/  IMAD.MOV.U32 R20, RZ, RZ, RZ ;  /* 0x000000ffff147224 */ /* 0x000fe200078e00ff */
[----:B------:R-:W-:Y:S01]  /*0670*/  DADD R14, -RZ, |R14| ;  /* 0x00000000ff0e7229 */ /* 0x000fe2000000050e */
[----:B------:R-:W-:Y:S01]  /*0680*/  UMOV UR4, 0xffffffff ;  /* 0xffffffff00047882 */ /* 0x000fe20000000000 */
[----:B------:R-:W-:Y:S01]  /*0690*/  UMOV UR5, 0x7fefffff ;  /* 0x7fefffff00057882 */ /* 0x000fe20000000000 */
[----:B-1----:R-:W-:Y:S01]  /*06a0*/  IMAD.MOV.U32 R18, RZ, RZ, RZ ;  /* 0x000000ffff127224 */ /* 0x002fe200078e00ff */
        /* <DEDUP_REMOVED lines=21> */
[----:B------:R-:W-:Y:S02]  /*0800*/  SEL R16, R14, UR4, P2 ;  /* 0x000000040e107c07 */ /* 0x000fe40009000000 */
[----:B------:R-:W-:Y:S02]  /*0810*/  @P3 LOP3.LUT R17, R15, 0x80000, RZ, 0xfc, !PT ;  /* 0x000800000f113812 */ /* 0x000fe400078efcff */
[----:B------:R-:W-:Y:S02]  /*0820*/  ISETP.GE.U32.AND P2, PT, R7, 0x7ff00000, PT ;  /* 0x7ff000000700780c */ /* 0x000fe40003f46070 */
[----:B------:R-:W0:Y:S02]  /*0830*/  MUFU.RSQ64H R19, R17 ;  /* 0x0000001100137308 */ /* 0x000e240000001c00 */
        /* <DEDUP_REMOVED lines=12> */
.L_x_6107:
[----:B------:R-:W-:Y:S05]  /*0900*/  BSYNC B0 ;  /* 0x0000000000007941 */ /* 0x000fea0003800000 */
.L_x_6106:
[----:B-----5:R-:W-:Y:S01]  /*0910*/  VIADD R9, R3, 0x100 ;  /* 0x0000010003097836 */ /* 0x020fe20000000000 */
[----:B------:R-:W-:Y:S04]  /*0920*/  BSSY B0, `(.L_x_6108) ;  /* 0x000002f000007945 */ /* 0x000fe80003800000 */
[----:B------:R-:W-:-:S13]  /*0930*/  ISETP.GE.AND P0, PT, R9, R2, PT ;  /* 0x000000020900720c */ /* 0x000fda0003f06270 */
[----:B------:R-:W-:Y:S05]  /*0940*/  @P0 BRA `(.L_x_6109) ;  /* 0x0000000000b00947 */ /* 0x000fea0003800000 */
[----:B------:R-:W-:Y:S01]  /*0950*/  DADD R14, -RZ, |R22| ;  /* 0x00000000ff0e7229 */ /* 0x000fe20000000516 */
[----:B------:R-:W-:Y:S01]  /*0960*/  UMOV UR4, 0xffffffff ;  /* 0xffffffff00047882 */ /* 0x000fe20000000000 */
[----:B------:R-:W-:Y:S01]  /*0970*/  DADD R28, -RZ, |R28| ;  /* 0x00000000ff1c7229 */ /* 0x000fe2000000051c */
[----:B------:R-:W-:Y:S01]  /*0980*/  UMOV UR5, 0x7fefffff ;  /* 0x7fefffff00057882 */ /* 0x000fe20000000000 */
[----:B-1----:R-:W-:Y:S01]  /*0990*/  IMAD.MOV.U32 R18, RZ, RZ, RZ ;  /* 0x000000ffff127224 */ /* 0x002fe200078e00ff */
[----:B------:R-:W-:Y:S01]  /*09a0*/  UMOV UR6, UR5 ;  /* 0x0000000500067c82 */ /* 0x000fe20008000000 */
[----:B------:R-:W-:Y:S02]  /*09b0*/  IMAD.MOV.U32 R16, RZ, RZ, 0x0 ;  /* 0x00000000ff107424 */ /* 0x000fe400078e00ff */
[----:B------:R-:W-:-:S04]  /*09c0*/  IMAD.MOV.U32 R17, RZ, RZ, 0x3fd80000 ;  /* 0x3fd80000ff117424 */ /* 0x000fc800078e00ff */
        /* <DEDUP_REMOVED lines=29> */
[----:B------:R-:W-:Y:S01]  /*0ba0*/  DFMA R14, R16, R14, R18 ;  /* 0x0000000e100e722b */ /* 0x000fe20000000012 */
[----:B------:R-:W-:Y:S01]  /*0bb0*/  LOP3.LUT R17, R24, 0x100000, RZ, 0xfc, !PT ;  /* 0x0010000018117812 */ /* 0x000fe200078efcff */
[----:B------:R-:W-:-:S06]  /*0bc0*/  IMAD.MOV.U32 R16, RZ, RZ, RZ ;  /* 0x000000ffff107224 */ /* 0x000fcc00078e00ff */
[----:B------:R-:W-:-:S08]  /*0bd0*/  DMUL R14, R20, R14 ;  /* 0x0000000e140e7228 */ /* 0x000fd00000000000 */
[----:B------:R-:W-:-:S10]  /*0be0*/  DMUL R14, R14, R16 ;  /* 0x000000100e0e7228 */ /* 0x000fd40000000000 */
[----:B------:R-:W-:Y:S02]  /*0bf0*/  @!P2 FSEL R22, R8, R14, !P0 ;  /* 0x0000000e0816a208 */ /* 0x000fe40004000000 */
[----:B------:R-:W-:-:S07]  /*0c00*/  @!P2 FSEL R23, R9, R15, !P0 ;  /* 0x0000000f0917a208 */ /* 0x000fce0004000000 */
.L_x_6109:
[----:B------:R-:W-:Y:S05]  /*0c10*/  BSYNC B0 ;  /* 0x0000000000007941 */ /* 0x000fea0003800000 */
.L_x_6108:
[----:B------:R-:W0:Y:S01]  /*0c20*/  @!P1 LDC.64 R8, c[0x0][0x218] ;  /* 0x00008600ff089b82 */ /* 0x000e220000000a00 */
[----:B------:R-:W-:Y:S01]  /*0c30*/  VIADD R15, R3, 0x180 ;  /* 0x00000180030f7836 */ /* 0x000fe20000000000 */
[----:B------:R-:W-:Y:S01]  /*0c40*/  BSSY B0, `(.L_x_6110) ;  /* 0x0000033000007945 */ /* 0x000fe20003800000 */
[----:B------:R-:W-:-:S03]  /*0c50*/  @!P1 IMAD.MOV.U32 R3, RZ, RZ, R27 ;  /* 0x000000ffff039224 */ /* 0x000fc600078e001b */
[-C--:B------:R-:W-:Y:S01]  /*0c60*/  ISETP.GE.AND P0, PT, R15, R2.reuse, PT ;  /* 0x000000020f00720c */ /* 0x080fe20003f06270 */
[----:B------:R-:W-:Y:S01]  /*0c70*/  @!P1 IMAD R15, R0, 0x200, R25 ;  /* 0x00000200000f9824 */ /* 0x000fe200078e0219 */
[----:B------:R-:W-:-:S03]  /*0c80*/  ISETP.GE.AND P3, PT, R3, R2, PT ;  /* 0x000000020300720c */ /* 0x000fc60003f66270 */
[----:B0-----:R-:W-:-:S08]  /*0c90*/  @!P1 IMAD.WIDE.U32 R8, R15, 0x8, R8 ;  /* 0x000000080f089825 */ /* 0x001fd000078e0008 */
[----:B------:R-:W-:Y:S05]  /*0ca0*/  @P0 BRA `(.L_x_6111) ;  /* 0x0000000000b00947 */ /* 0x000fea0003800000 */
[----:B------:R-:W-:Y:S01]  /*0cb0*/  DADD R14, -RZ, |R12| ;  /* 0x00000000ff0e7229 */ /* 0x000fe2000000050c */
[----:B------:R-:W-:Y:S01]  /*0cc0*/  UMOV UR4, 0xffffffff ;  /* 0xffffffff00047882 */ /* 0x000fe20000000000 */
[----:B-1----:R-:W-:Y:S01]  /*0cd0*/  DADD R16, -RZ, |R10| ;  /* 0x00000000ff107229 */ /* 0x002fe2000000050a */
[----:B------:R-:W-:Y:S01]  /*0ce0*/  UMOV UR5, 0x7fefffff ;  /* 0x7fefffff00057882 */ /* 0x000fe20000000000 */
[----:B------:R-:W-:Y:S01]  /*0cf0*/  IMAD.MOV.U32 R20, RZ, RZ, 0x0 ;  /* 0x00000000ff147424 */ /* 0x000fe200078e00ff */
[----:B------:R-:W-:Y:S01]  /*0d00*/  UMOV UR6, UR5 ;  /* 0x0000000500067c82 */ /* 0x000fe20008000000 */
[----:B------:R-:W-:-:S06]  /*0d10*/  IMAD.MOV.U32 R21, RZ, RZ, 0x3fd80000 ;  /* 0x3fd80000ff157424 */ /* 0x000fcc00078e00ff */
        /* <DEDUP_REMOVED lines=37> */
.L_x_6111:
[----:B------:R-:W-:Y:S05]  /*0f70*/  BSYNC B0 ;  /* 0x0000000000007941 */ /* 0x000fea0003800000 */
.L_x_6110:
        /* <DEDUP_REMOVED lines=13> */
.L_x_6113:
[----:B------:R-:W-:Y:S05]  /*1050*/  BSYNC B0 ;  /* 0x0000000000007941 */ /* 0x000fea0003800000 */
.L_x_6112:
[----:B------:R-:W-:-:S13]  /*1060*/  ISETP.GE.AND P0, PT, R3, R2, PT ;  /* 0x000000020300720c */ /* 0x000fda0003f06270 */
[----:B------:R-:W-:Y:S05]  /*1070*/  @P0 EXIT ;  /* 0x000000000000094d */ /* 0x000fea0003800000 */
[----:B0-2---:R-:W0:Y:S01]  /*1080*/  LDC.64 R4, c[0x0][0x218] ;  /* 0x00008600ff047b82 */ /* 0x005e220000000a00 */
[----:B------:R-:W-:-:S04]  /*1090*/  IMAD R3, R0, 0x200, R3 ;  /* 0x0000020000037824 */ /* 0x000fc800078e0203 */
[----:B0-----:R-:W-:-:S05]  /*10a0*/  IMAD.WIDE.U32 R2, R3, 0x8, R4 ;  /* 0x0000000803027825 */ /* 0x001fca00078e0004 */
[----:B------:R-:W-:Y:S01]  /*10b0*/  STG.E.64 desc[UR8][R2.64], R12 ;  /* 0x0000000c02007986 */ /* 0x000fe2000c101b08 */
[----:B------:R-:W-:Y:S05]  /*10c0*/  EXIT ;  /* 0x000000000000794d */ /* 0x000fea0003800000 */
.L_x_6114:
        /* <DEDUP_REMOVED lines=11> */
.L_x_19812:


//--------------------- .text._ZN2at6native29vectorized_elementwise_kernelILi2ENS0_13BinaryFunctorIdddZZZNS0_17hypot_kernel_cudaERNS_18TensorIteratorBaseEENKUlvE_clEvENKUlvE_clEvEUlddE_EESt5arrayIPcLm3EEEEviT0_T1_ --------------------------
	.section	.text._ZN2at6native29vectorized_elementwise_kernelILi2ENS0_13BinaryFunctorIdddZZZNS0_17hypot_kernel_cudaERNS_18TensorIteratorBaseEENKUlvE_clEvENKUlvE_clEvEUlddE_EESt5arrayIPcLm3EEEEviT0_T1_,"ax",@progbits
	.align	128
        .global         _ZN2at6native29vectorized_elementwise_kernelILi2ENS0_13BinaryFunctorIdddZZZNS0_17hypot_kernel_cudaERNS_18TensorIteratorBaseEENKUlvE_clEvENKUlvE_clEvEUlddE_EESt5arrayIPcLm3EEEEviT0_T1_
        .type           _ZN2at6native29vectorized_elementwise_kernelILi2ENS0_13BinaryFunctorIdddZZZNS0_17hypot_kernel_cudaERNS_18TensorIteratorBaseEENKUlvE_clEvENKUlvE_clEvEUlddE_EESt5arrayIPcLm3EEEEviT0_T1_,@function
        .size           _ZN2at6native29vectorized_elementwise_kernelILi2ENS0_13BinaryFunctorIdddZZZNS0_17hypot_kernel_cudaERNS_18TensorIteratorBaseEENKUlvE_clEvENKUlvE_clEvEUlddE_EESt5arrayIPcLm3EEEEviT0_T1_,(.L_x_19813 - _ZN2at6native29vectorized_elementwise_kernelILi2ENS0_13BinaryFunctorIdddZZZNS0_17hypot_kernel_cudaERNS_18TensorIteratorBaseEENKUlvE_clEvENKUlvE_clEvEUlddE_EESt5arrayIPcLm3EEEEviT0_T1_)
        .other          _ZN2at6native29vectorized_elementwise_kernelILi2ENS0_13BinaryFunctorIdddZZZNS0_17hypot_kernel_cudaERNS_18TensorIteratorBaseEENKUlvE_clEvENKUlvE_clEvEUlddE_EESt5arrayIPcLm3EEEEviT0_T1_,@"STO_CUDA_ENTRY STV_DEFAULT"
_ZN2at6native29vectorized_elementwise_kernelILi2ENS0_13BinaryFunctorIdddZZZNS0_17hypot_kernel_cudaERNS_18TensorIteratorBaseEENKUlvE_clEvENKUlvE_clEvEUlddE_EESt5arrayIPcLm3EEEEviT0_T1_:
.text._ZN2at6native29vectorized_elementwise_kernelILi2ENS0_13BinaryFunctorIdddZZZNS0_17hypot_kernel_cudaERNS_18TensorIteratorBaseEENKUlvE_clEvENKUlvE_clEvEUlddE_EESt5arrayIPcLm3EEEEviT0_T1_:
        /* <DEDUP_REMOVED lines=14> */
[----:B------:R-:W2:Y:S04]  /*00e0*/  LDG.E.128 R4, desc[UR8][R34.64] ;  /* 0x0000000822047981 */ /* 0x000ea8000c1e1d00 */
[----:B------:R-:W3:Y:S01]  /*00f0*/  LDG.E.128 R20, desc[UR8][R34.64+0x800] ;  /* 0x0008000822147981 */ /* 0x000ee2000c1e1d00 */
[----:B------:R-:W-:-:S05]  /*0100*/  IMAD.WIDE.U32 R44, R3, 0x10, R44 ;  /* 0x00000010032c7825 */ /* 0x000fca00078e002c */
[----:B------:R-:W4:Y:S04]  /*0110*/  LDG.E.128 R8, desc[UR8][R44.64] ;  /* 0x000000082c087981 */ /* 0x000f28000c1e1d00 */
[----:B------:R-:W5:Y:S01]  /*0120*/  LDG.E.128 R16, desc[UR8][R44.64+0x800] ;  /* 0x000800082c107981 */ /* 0x000f62000c1e1d00 */
[----:B------:R-:W-:Y:S01]  /*0130*/  IMAD.MOV.U32 R2, RZ, RZ, RZ ;  /* 0x000000ffff027224 */ /* 0x000fe200078e00ff */
[----:B------:R-:W-:Y:S01]  /*0140*/  UMOV UR4, 0xffffffff ;  /* 0xffffffff00047882 */ /* 0x000fe20000000000 */
[----:B------:R-:W-:Y:S02]  /*0150*/  UMOV UR5, 0x7fefffff ;  /* 0x7fefffff00057882 */ /* 0x000fe40000000000 */
[----:B------:R-:W-:Y:S01]  /*0160*/  UMOV UR6, UR5 ;  /* 0x0000000500067c82 */ /* 0x000fe20008000000 */
[----:B------:R-:W-:-:S02]  /*0170*/  IMAD.MOV.U32 R26, RZ, RZ, 0x0 ;  /* 0x00000000ff1a7424 */ /* 0x000fc400078e00ff */
[----:B------:R-:W-:Y:S02]  /*0180*/  IMAD.MOV.U32 R27, RZ, RZ, 0x3fd80000 ;  /* 0x3fd80000ff1b7424 */ /* 0x000fe400078e00ff */
[----:B------:R-:W-:Y:S01]  /*0190*/  IMAD.MOV.U32 R42, RZ, RZ, RZ ;  /* 0x000000ffff2a7224 */ /* 0x000fe200078e00ff */
[----:B--2---:R-:W-:Y:S02]  /*01a0*/  DADD R14, -RZ, |R4| ;  /* 0x00000000ff0e7229 */ /* 0x004fe40000000504 */
[----:B----4-:R-:W-:-:S10]  /*01b0*/  DADD R24, -RZ, |R8| ;  /* 0x00000000ff187229 */ /* 0x010fd40000000508 */
[----:B------:R-:W-:-:S04]  /*01c0*/  ISETP.GT.U32.AND P1, PT, R24, R14, PT ;  /* 0x0000000e1800720c */ /* 0x000fc80003f24070 */
[CC--:B------:R-:W-:Y:S02]  /*01d0*/  ISETP.GT.U32.AND.EX P1, PT, R25.reuse, R15.reuse, PT, P1 ;  /* 0x0000000f1900720c */ /* 0x0c0fe40003f24110 */
[CC--:B------:R-:W-:Y:S02]  /*01e0*/  ISETP.LT.U32.AND P0, PT, R24.reuse, R14.reuse, PT ;  /* 0x0000000e1800720c */ /* 0x0c0fe40003f01070 */
[CC--:B------:R-:W-:Y:S02]  /*01f0*/  SEL R9, R25.reuse, R15.reuse, P1 ;  /* 0x0000000f19097207 */ /* 0x0c0fe40000800000 */
[----:B------:R-:W-:Y:S02]  /*0200*/  ISETP.LT.U32.AND.EX P0, PT, R25, R15, PT, P0 ;  /* 0x0000000f1900720c */ /* 0x000fe40003f01100 */
[----:B------:R-:W-:Y:S01]  /*0210*/  LOP3.LUT R33, R9, 0xffc00000, RZ, 0xc0, !PT ;  /* 0xffc0000009217812 */ /* 0x000fe200078ec0ff */
[----:B------:R-:W-:Y:S01]  /*0220*/  DADD R4, -RZ, |R6| ;  /* 0x00000000ff047229 */ /* 0x000fe20000000506 */
[----:B------:R-:W-:-:S02]  /*0230*/  SEL R6, R24, R14, P0 ;  /* 0x0000000e18067207 */ /* 0x000fc40000000000 */
[----:B------:R-:W-:Y:S02]  /*0240*/  SEL R7, R25, R15, P0 ;  /* 0x0000000f19077207 */ /* 0x000fe40000000000 */
[----:B------:R-:W-:Y:S01]  /*0250*/  IADD3 R3, -R33, 0x7fd00000, RZ ;  /* 0x7fd0000021037810 */ /* 0x000fe20007ffe1ff */
[----:B------:R-:W-:Y:S01]  /*0260*/  DADD R10, -RZ, |R10| ;  /* 0x00000000ff0a7229 */ /* 0x000fe2000000050a */
[----:B------:R-:W-:-:S04]  /*0270*/  SEL R8, R24, R14, P1 ;  /* 0x0000000e18087207 */ /* 0x000fc80000800000 */
[C---:B------:R-:W-:Y:S02]  /*0280*/  DMUL R12, R2.reuse, R6 ;  /* 0x00000006020c7228 */ /* 0x040fe40000000000 */
[----:B------:R-:W-:-:S03]  /*0290*/  DMUL R2, R2, R8 ;  /* 0x0000000802027228 */ /* 0x000fc60000000000 */
[----:B------:R-:W-:-:S03]  /*02a0*/  ISETP.GT.U32.AND P1, PT, R10, R4, PT ;  /* 0x000000040a00720c */ /* 0x000fc60003f24070 */
[----:B------:R-:W-:Y:S01]  /*02b0*/  DMUL R30, R12, R12 ;  /* 0x0000000c0c1e7228 */ /* 0x000fe20000000000 */
[CC--:B------:R-:W-:Y:S02]  /*02c0*/  ISETP.GT.U32.AND.EX P1, PT, R11.reuse, R5.reuse, PT, P1 ;  /* 0x000000050b00720c */ /* 0x0c0fe40003f24110 */
[CC--:B------:R-:W-:Y:S02]  /*02d0*/  ISETP.LT.U32.AND P0, PT, R10.reuse, R4.reuse, PT ;  /* 0x000000040a00720c */ /* 0x0c0fe40003f01070 */
[CC--:B------:R-:W-:Y:S02]  /*02e0*/  SEL R37, R11.reuse, R5.reuse, P1 ;  /* 0x000000050b257207 */ /* 0x0c0fe40000800000 */
[----:B------:R-:W-:Y:S01]  /*02f0*/  ISETP.LT.U32.AND.EX P0, PT, R11, R5, PT, P0 ;  /* 0x000000050b00720c */ /* 0x000fe20003f01100 */
[----:B------:R-:W-:Y:S01]  /*0300*/  DFMA R30, R2, R2, R30 ;  /* 0x00000002021e722b */ /* 0x000fe2000000001e */
[----:B------:R-:W-:Y:S02]  /*0310*/  LOP3.LUT R32, R37, 0xffc00000, RZ, 0xc0, !PT ;  /* 0xffc0000025207812 */ /* 0x000fe400078ec0ff */
[----:B------:R-:W-:-:S02]  /*0320*/  SEL R2, R10, R4, P0 ;  /* 0x000000040a027207 */ /* 0x000fc40000000000 */
[----:B------:R-:W-:Y:S02]  /*0330*/  SEL R3, R11, R5, P0 ;  /* 0x000000050b037207 */ /* 0x000fe40000000000 */
[----:B------:R-:W-:Y:S01]  /*0340*/  SEL R36, R10, R4, P1 ;  /* 0x000000040a247207 */ /* 0x000fe20000800000 */
[----:B------:R-:W-:Y:S01]  /*0350*/  DSETP.MIN.AND P0, P1, R30, UR4, PT ;  /* 0x000000041e007e2a */ /* 0x000fe2000b900000 */
[----:B------:R-:W-:Y:S01]  /*0360*/  IADD3 R25, -R32, 0x7fd00000, RZ ;  /* 0x7fd0000020197810 */ /* 0x000fe20007ffe1ff */
[----:B------:R-:W-:Y:S02]  /*0370*/  IMAD.MOV.U32 R24, RZ, RZ, RZ ;  /* 0x000000ffff187224 */ /* 0x000fe400078e00ff */
[----:B------:R-:W-:Y:S02]  /*0380*/  IMAD.MOV.U32 R10, RZ, RZ, R31 ;  /* 0x000000ffff0a7224 */ /* 0x000fe400078e001f */
[----:B------:R-:W-:Y:S02]  /*0390*/  IMAD.U32 R12, RZ, RZ, UR6 ;  /* 0x00000006ff0c7e24 */ /* 0x000fe4000f8e00ff */
[C---:B------:R-:W-:Y:S01]  /*03a0*/  DMUL R4, R24.reuse, R2 ;  /* 0x0000000218047228 */ /* 0x040fe20000000000 */
[----:B------:R-:W-:Y:S01]  /*03b0*/  FSEL R13, R10, UR6, P0 ;  /* 0x000000060a0d7c08 */ /* 0x000fe20008000000 */
[----:B------:R-:W-:-:S04]  /*03c0*/  DMUL R24, R24, R36 ;  /* 0x0000002418187228 */ /* 0x000fc80000000000 */
[----:B------:R-:W-:Y:S02]  /*03d0*/  @P1 LOP3.LUT R13, R12, 0x80000, RZ, 0xfc, !PT ;  /* 0x000800000c0d1812 */ /* 0x000fe400078efcff */
[----:B------:R-:W-:-:S03]  /*03e0*/  DMUL R10, R4, R4 ;  /* 0x00000004040a7228 */ /* 0x000fc60000000000 */
[----:B------:R-:W-:Y:S02]  /*03f0*/  IMAD.MOV.U32 R5, RZ, RZ, R13 ;  /* 0x000000ffff057224 */ /* 0x000fe400078e000d */
[----:B------:R-:W-:Y:S02]  /*0400*/  IMAD.MOV.U32 R4, RZ, RZ, R30 ;  /* 0x000000ffff047224 */ /* 0x000fe400078e001e */
[----:B------:R-:W0:Y:S01]  /*0410*/  MUFU.RSQ64H R13, R5 ;  /* 0x00000005000d7308 */ /* 0x000e220000001c00 */
[----:B------:R-:W-:Y:S01]  /*0420*/  DFMA R24, R24, R24, R10 ;  /* 0x000000181818722b */ /* 0x000fe2000000000a */
[----:B------:R-:W-:Y:S02]  /*0430*/  UMOV UR6, UR4 ;  /* 0x0000000400067c82 */ /* 0x000fe40008000000 */
[----:B------:R-:W-:Y:S01]  /*0440*/  SEL R4, R4, UR6, P0 ;  /* 0x0000000604047c07 */ /* 0x000fe20008000000 */
[----:B------:R-:W-:-:S04]  /*0450*/  IMAD.MOV.U32 R12, RZ, RZ, RZ ;  /* 0x000000ffff0c7224 */ /* 0x000fc800078e00ff */
[----:B------:R-:W-:Y:S02]  /*0460*/  DSETP.MIN.AND P0, P1, R24, UR4, PT ;  /* 0x0000000418007e2a */ /* 0x000fe4000b900000 */
[----:B------:R-:W-:Y:S01]  /*0470*/  IMAD.MOV.U32 R10, RZ, RZ, R25 ;  /* 0x000000ffff0a7224 */ /* 0x000fe200078e0019 */
[----:B------:R-:W-:Y:S02]  /*0480*/  UMOV UR6, UR5 ;  /* 0x0000000500067c82 */ /* 0x000fe40008000000 */
[----:B------:R-:W-:Y:S02]  /*0490*/  IMAD.U32 R14, RZ, RZ, UR6 ;  /* 0x00000006ff0e7e24 */ /* 0x000fe4000f8e00ff */
[----:B------:R-:W-:Y:S01]  /*04a0*/  FSEL R15, R10, UR6, P0 ;  /* 0x000000060a0f7c08 */ /* 0x000fe20008000000 */
[----:B0-----:R-:W-:-:S06]  /*04b0*/  DMUL R10, R12, R12 ;  /* 0x0000000c0c0a7228 */ /* 0x001fcc0000000000 */
[----:B------:R-:W-:Y:S02]  /*04c0*/  @P1 LOP3.LUT R15, R14, 0x80000, RZ, 0xfc, !PT ;  /* 0x000800000e0f1812 */ /* 0x000fe400078efcff */
[----:B------:R-:W-:Y:S02]  /*04d0*/  DFMA R10, R4, -R10, 1 ;  /* 0x3ff00000040a742b */ /* 0x000fe4000000080a */
[----:B------:R-:W0:Y:S01]  /*04e0*/  MUFU.RSQ64H R5, R15 ;  /* 0x0000000f00057308 */ /* 0x000e220000001c00 */
[----:B------:R-:W-:-:S05]  /*04f0*/  IMAD.MOV.U32 R4, RZ, RZ, RZ ;  /* 0x000000ffff047224 */ /* 0x000fca00078e00ff */
[----:B------:R-:W-:Y:S02]  /*0500*/  DMUL R28, R12, R10 ;  /* 0x0000000a0c1c7228 */ /* 0x000fe40000000000 */
[----:B------:R-:W-:Y:S01]  /*0510*/  DFMA R10, R10, R26, 0.5 ;  /* 0x3fe000000a0a742b */ /* 0x000fe2000000001a */
[----:B------:R-:W-:Y:S01]  /*0520*/  IMAD.MOV.U32 R14, RZ, RZ, R24 ;  /* 0x000000ffff0e7224 */ /* 0x000fe200078e0018 */
[----:B------:R-:W-:Y:S01]  /*0530*/  UMOV UR6, UR4 ;  /* 0x0000000400067c82 */ /* 0x000fe20008000000 */
[----:B-----5:R-:W-:-:S05]  /*0540*/  DADD R16, -RZ, |R16| ;  /* 0x00000000ff107229 */ /* 0x020fca0000000510 */
[----:B------:R-:W-:Y:S02]  /*0550*/  DFMA R28, R10, R28, R12 ;  /* 0x0000001c0a1c722b */ /* 0x000fe4000000000c */
[----:B0-----:R-:W-:Y:S02]  /*0560*/  DMUL R12, R4, R4 ;  /* 0x00000004040c7228 */ /* 0x001fe40000000000 */
[----:B---3--:R-:W-:Y:S01]  /*0570*/  DADD R10, -RZ, |R20| ;  /* 0x00000000ff0a7229 */ /* 0x008fe20000000514 */
[----:B------:R-:W-:-:S06]  /*0580*/  SEL R14, R14, UR6, P0 ;  /* 0x000000060e0e7c07 */ /* 0x000fcc0008000000 */
[----:B------:R-:W-:-:S03]  /*0590*/  DFMA R20, R14, -R12, 1 ;  /* 0x3ff000000e14742b */ /* 0x000fc6000000080c */
[----:B------:R-:W-:Y:S01]  /*05a0*/  ISETP.GT.U32.AND P1, PT, R16, R10, PT ;  /* 0x0000000a1000720c */ /* 0x000fe20003f24070 */
[----:B------:R-:W-:-:S03]  /*05b0*/  DMUL R28, R30, R28 ;  /* 0x0000001c1e1c7228 */ /* 0x000fc60000000000 */
[CC--:B------:R-:W-:Y:S01]  /*05c0*/  ISETP.GT.U32.AND.EX P1, PT, R17.reuse, R11.reuse, PT, P1 ;  /* 0x0000000b1100720c */ /* 0x0c0fe20003f24110 */
[----:B------:R-:W-:Y:S01]  /*05d0*/  DFMA R12, R20, R26, 0.5 ;  /* 0x3fe00000140c742b */ /* 0x000fe2000000001a */
[CC--:B------:R-:W-:Y:S01]  /*05e0*/  ISETP.LT.U32.AND P0, PT, R16.reuse, R10.reuse, PT ;  /* 0x0000000a1000720c */ /* 0x0c0fe20003f01070 */
[----:B------:R-:W-:Y:S01]  /*05f0*/  DMUL R20, R4, R20 ;  /* 0x0000001404147228 */ /* 0x000fe20000000000 */
[-C--:B------:R-:W-:Y:S02]  /*0600*/  SEL R31, R17, R11.reuse, P1 ;  /* 0x0000000b111f7207 */ /* 0x080fe40000800000 */
[----:B------:R-:W-:Y:S02]  /*0610*/  LOP3.LUT R15, R33, 0x100000, RZ, 0xfc, !PT ;  /* 0x00100000210f7812 */ /* 0x000fe400078efcff */
[-C--:B------:R-:W-:Y:S02]  /*0620*/  ISETP.LT.U32.AND.EX P0, PT, R17, R11.reuse, PT, P0 ;  /* 0x0000000b1100720c */ /* 0x080fe40003f01100 */
[----:B------:R-:W-:Y:S01]  /*0630*/  LOP3.LUT R33, R31, 0xffc00000, RZ, 0xc0, !PT ;  /* 0xffc000001f217812 */ /* 0x000fe200078ec0ff */
[----:B------:R-:W-:Y:S01]  /*0640*/  DFMA R20, R12, R20, R4 ;  /* 0x000000140c14722b */ /* 0x000fe20000000004 */
[----:B------:R-:W-:Y:S01]  /*0650*/  SEL R4, R16, R10, P0 ;  /* 0x0000000a10047207 */ /* 0x000fe20000000000 */
[----:B------:R-:W-:Y:S01]  /*0660*/  IMAD.MOV.U32 R12, RZ, RZ, RZ ;  /* 0x000000ffff0c7224 */ /* 0x000fe200078e00ff */
[----:B------:R-:W-:-:S02]  /*0670*/  SEL R5, R17, R11, P0 ;  /* 0x0000000b11057207 */ /* 0x000fc40000000000 */
[----:B------:R-:W-:Y:S01]  /*0680*/  IADD3 R13, -R33, 0x7fd00000, RZ ;  /* 0x7fd00000210d7810 */ /* 0x000fe20007ffe1ff */
[----:B------:R-:W-:Y:S01]  /*0690*/  IMAD.MOV.U32 R14, RZ, RZ, RZ ;  /* 0x000000ffff0e7224 */ /* 0x000fe200078e00ff */
[----:B------:R-:W-:-:S04]  /*06a0*/  SEL R30, R16, R10, P1 ;  /* 0x0000000a101e7207 */ /* 0x000fc80000800000 */
[----:B------:R-:W-:Y:S01]  /*06b0*/  DMUL R10, R12, R4 ;  /* 0x000000040c0a7228 */ /* 0x000fe20000000000 */
[----:B------:R-:W-:Y:S01]  /*06c0*/  ISETP.GE.U32.AND P1, PT, R7, 0x7ff00000, PT ;  /* 0x7ff000000700780c */ /* 0x000fe20003f26070 */
[----:B------:R-:W-:Y:S02]  /*06d0*/  DMUL R14, R28, R14 ;  /* 0x0000000e1c0e7228 */ /* 0x000fe40000000000 */
[----:B------:R-:W-:Y:S02]  /*06e0*/  DMUL R12, R12, R30 ;  /* 0x0000001e0c0c7228 */ /* 0x000fe40000000000 */
[----:B------:R-:W-:Y:S02]  /*06f0*/  DSETP.NEU.AND P0, PT, R6, RZ, PT ;  /* 0x000000ff0600722a */ /* 0x000fe40003f0d000 */
[----:B------:R-:W-:-:S06]  /*0700*/  DMUL R16, R10, R10 ;  /* 0x0000000a0a107228 */ /* 0x000fcc0000000000 */
[----:B------:R-:W-:Y:S02]  /*0710*/  @!P1 FSEL R6, R8, R14, !P0 ;  /* 0x0000000e08069208 */ /* 0x000fe40004000000 */
[----:B------:R-:W-:Y:S01]  /*0720*/  @!P1 FSEL R7, R9, R15, !P0 ;  /* 0x0000000f09079208 */ /* 0x000fe20004000000 */
[----:B------:R-:W-:Y:S01]  /*0730*/  DFMA R16, R12, R12, R16 ;  /* 0x0000000c0c10722b */ /* 0x000fe20000000010 */
[----:B------:R-:W2:Y:S04]  /*0740*/  LDG.E.128 R8, desc[UR8][R44.64+0x1000] ;  /* 0x001000082c087981 */ /* 0x000ea8000c1e1d00 */
[----:B------:R-:W3:Y:S01]  /*0750*/  LDG.E.128 R12, desc[UR8][R34.64+0x1000] ;  /* 0x00100008220c7981 */ /* 0x000ee2000c1e1d00 */
[----:B------:R-:W-:Y:S02]  /*0760*/  DMUL R20, R24, R20 ;  /* 0x0000001418147228 */ /* 0x000fe40000000000 */
[----:B------:R-:W-:-:S02]  /*0770*/  DSETP.MIN.AND P0, P1, R16, UR4, PT ;  /* 0x0000000410007e2a */ /* 0x000fc4000b900000 */
[----:B------:R-:W-:Y:S01]  /*0780*/  IMAD.MOV.U32 R24, RZ, RZ, R17 ;  /* 0x000000ffff187224 */ /* 0x000fe200078e0011 */
[----:B------:R-:W-:-:S04]  /*0790*/  UMOV UR6, UR5 ;  /* 0x0000000500067c82 */ /* 0x000fc80008000000 */
[----:B------:R-:W-:Y:S01]  /*07a0*/  FSEL R39, R24, UR6, P0 ;  /* 0x0000000618277c08 */ /* 0x000fe20008000000 */
[----:B------:R-:W-:-:S06]  /*07b0*/  IMAD.U32 R24, RZ, RZ, UR6 ;  /* 0x00000006ff187e24 */ /* 0x000fcc000f8e00ff */
[----:B------:R-:W-:-:S04]  /*07c0*/  @P1 LOP3.LUT R39, R24, 0x80000, RZ, 0xfc, !PT ;  /* 0x0008000018271812 */ /* 0x000fc800078efcff */
[----:B------:R-:W0:Y:S01]  /*07d0*/  MUFU.RSQ64H R29, R39 ;  /* 0x00000027001d7308 */ /* 0x000e220000001c00 */
[----:B------:R-:W-:Y:S02]  /*07e0*/  IMAD.MOV.U32 R28, RZ, RZ, RZ ;  /* 0x000000ffff1c7224 */ /* 0x000fe400078e00ff */
[----:B------:R-:W-:Y:S01]  /*07f0*/  IMAD.MOV.U32 R24, RZ, RZ, R16 ;  /* 0x000000ffff187224 */ /* 0x000fe200078e0010 */
[----:B------:R-:W-:-:S04]  /*0800*/  UMOV UR6, UR4 ;  /* 0x0000000400067c82 */ /* 0x000fc80008000000 */
[----:B------:R-:W-:Y:S01]  /*0810*/  SEL R38, R24, UR6, P0 ;  /* 0x0000000618267c07 */ /* 0x000fe20008000000 */
[----:B------:R-:W-:Y:S02]  /*0820*/  DADD R22, -RZ, |R22| ;  /* 0x00000000ff167229 */ /* 0x000fe40000000516 */
[----:B0-----:R-:W-:Y:S02]  /*0830*/  DMUL R40, R28, R28 ;  /* 0x0000001c1c287228 */ /* 0x001fe40000000000 */
[----:B------:R-:W-:-:S06]  /*0840*/  DADD R18, -RZ, |R18| ;  /* 0x00000000ff127229 */ /* 0x000fcc0000000512 */
[----:B------:R-:W-:-:S04]  /*0850*/  DFMA R40, R38, -R40, 1 ;  /* 0x3ff000002628742b */ /* 0x000fc80000000828 */
[----:B------:R-:W-:-:S04]  /*0860*/  ISETP.GT.U32.AND P1, PT, R18, R22, PT ;  /* 0x000000161200720c */ /* 0x000fc80003f24070 */
[----:B------:R-:W-:Y:S02]  /*0870*/  DFMA R24, R40, R26, 0.5 ;  /* 0x3fe000002818742b */ /* 0x000fe4000000001a */
[----:B------:R-:W-:Y:S01]  /*0880*/  DMUL R40, R28, R40 ;  /* 0x000000281c287228 */ /* 0x000fe20000000000 */
[----:B------:R-:W-:Y:S02]  /*0890*/  ISETP.LT.U32.AND P0, PT, R18, R22, PT ;  /* 0x000000161200720c */ /* 0x000fe40003f01070 */
[CC--:B------:R-:W-:Y:S02]  /*08a0*/  ISETP.GT.U32.AND.EX P1, PT, R19.reuse, R23.reuse, PT, P1 ;  /* 0x000000171300720c */ /* 0x0c0fe40003f24110 */
[----:B------:R-:W-:-:S03]  /*08b0*/  ISETP.LT.U32.AND.EX P0, PT, R19, R23, PT, P0 ;  /* 0x000000171300720c */ /* 0x000fc60003f01100 */
[----:B------:R-:W-:Y:S01]  /*08c0*/  DFMA R40, R24, R40, R28 ;  /* 0x000000281828722b */ /* 0x000fe2000000001c */
[CC--:B------:R-:W-:Y:S02]  /*08d0*/  SEL R29, R19.reuse, R23.reuse, P1 ;  /* 0x00000017131d7207 */ /* 0x0c0fe40000800000 */
[----:B------:R-:W-:Y:S02]  /*08e0*/  SEL R25, R19, R23, P0 ;  /* 0x0000001713197207 */ /* 0x000fe40000000000 */
[----:B------:R-:W-:Y:S02]  /*08f0*/  LOP3.LUT R19, R32, 0x100000, RZ, 0xfc, !PT ;  /* 0x0010000020137812 */ /* 0x000fe400078efcff */
[----:B------:R-:W-:Y:S02]  /*0900*/  LOP3.LUT R32, R29, 0xffc00000, RZ, 0xc0, !PT ;  /* 0xffc000001d207812 */ /* 0x000fe400078ec0ff */
[CC--:B------:R-:W-:Y:S02]  /*0910*/  SEL R24, R18.reuse, R22.reuse, P0 ;  /* 0x0000001612187207 */ /* 0x0c0fe40000000000 */
[----:B------:R-:W-:Y:S01]  /*0920*/  SEL R28, R18, R22, P1 ;  /* 0x00000016121c7207 */ /* 0x000fe20000800000 */
[----:B------:R-:W-:Y:S01]  /*0930*/  IMAD.MOV.U32 R18, RZ, RZ, RZ ;  /* 0x000000ffff127224 */ /* 0x000fe200078e00ff */
[----:B------:R-:W-:-:S05]  /*0940*/  IADD3 R43, -R32, 0x7fd00000, RZ ;  /* 0x7fd00000202b7810 */ /* 0x000fca0007ffe1ff */
[----:B------:R-:W-:Y:S02]  /*0950*/  DMUL R18, R20, R18 ;  /* 0x0000001214127228 */ /* 0x000fe40000000000 */
[C---:B------:R-:W-:Y:S02]  /*0960*/  DMUL R20, R42.reuse, R28 ;  /* 0x0000001c2a147228 */ /* 0x040fe40000000000 */
[----:B------:R-:W-:Y:S01]  /*0970*/  DMUL R42, R42, R24 ;  /* 0x000000182a2a7228 */ /* 0x000fe20000000000 */
[----:B------:R-:W-:-:S07]  /*0980*/  ISETP.GE.U32.AND P1, PT, R3, 0x7ff00000, PT ;  /* 0x7ff000000300780c */ /* 0x000fce0003f26070 */
[----:B------:R-:W-:Y:S02]  /*0990*/  DMUL R42, R42, R42 ;  /* 0x0000002a2a2a7228 */ /* 0x000fe40000000000 */
[----:B------:R-:W-:-:S06]  /*09a0*/  DSETP.NEU.AND P0, PT, R2, RZ, PT ;  /* 0x000000ff0200722a */ /* 0x000fcc0003f0d000 */
[----:B------:R-:W-:Y:S01]  /*09b0*/  DFMA R42, R20, R20, R42 ;  /* 0x00000014142a722b */ /* 0x000fe2000000002a */
[----:B------:R-:W-:Y:S01]  /*09c0*/  @!P1 FSEL R2, R36, R18, !P0 ;  /* 0x0000001224029208 */ /* 0x000fe20004000000 */
[----:B------:R-:W-:-:S06]  /*09d0*/  UMOV UR6, UR5 ;  /* 0x0000000500067c82 */ /* 0x000fcc0008000000 */
[----:B------:R-:W-:Y:S02]  /*09e0*/  DSETP.MIN.AND P2, P3, R42, UR4, PT ;  /* 0x000000042a007e2a */ /* 0x000fe4000bb40000 */
[----:B------:R-:W-:Y:S01]  /*09f0*/  IMAD.MOV.U32 R18, RZ, RZ, R43 ;  /* 0x000000ffff127224 */ /* 0x000fe200078e002b */
[----:B------:R-:W-:-:S04]  /*0a00*/  @!P1 FSEL R3, R37, R19, !P0 ;  /* 0x0000001325039208 */ /* 0x000fc80004000000 */
        /* <DEDUP_REMOVED lines=8> */
[----:B0-----:R-:W-:-:S08]  /*0a90*/  DMUL R38, R20, R20 ;  /* 0x0000001414267228 */ /* 0x001fd00000000000 */
[----:B------:R-:W-:-:S08]  /*0aa0*/  DFMA R38, R36, -R38, 1 ;  /* 0x3ff000002426742b */ /* 0x000fd00000000826 */
[----:B------:R-:W-:Y:S02]  /*0ab0*/  DFMA R18, R38, R26, 0.5 ;  /* 0x3fe000002612742b */ /* 0x000fe4000000001a */
[----:B------:R-:W-:Y:S02]  /*0ac0*/  DMUL R38, R20, R38 ;  /* 0x0000002614267228 */ /* 0x000fe40000000000 */
[----:B------:R-:W-:-:S06]  /*0ad0*/  DMUL R40, R16, R40 ;  /* 0x0000002810287228 */ /* 0x000fcc0000000000 */
[----:B------:R-:W-:Y:S01]  /*0ae0*/  DFMA R38, R18, R38, R20 ;  /* 0x000000261226722b */ /* 0x000fe20000000014 */
[----:B------:R3:W4:Y:S04]  /*0af0*/  LDG.E.128 R16, desc[UR8][R34.64+0x1800] ;  /* 0x0018000822107981 */ /* 0x000728000c1e1d00 */
[----:B------:R0:W5:Y:S01]  /*0b00*/  LDG.E.128 R20, desc[UR8][R44.64+0x1800] ;  /* 0x001800082c147981 */ /* 0x000162000c1e1d00 */
[----:B------:R-:W-:Y:S01]  /*0b10*/  ISETP.GE.U32.AND P3, PT, R5, 0x7ff00000, PT ;  /* 0x7ff000000500780c */ /* 0x000fe20003f66070 */
[----:B------:R-:W-:Y:S01]  /*0b20*/  DSETP.NEU.AND P2, PT, R4, RZ, PT ;  /* 0x000000ff0400722a */ /* 0x000fe20003f4d000 */
[----:B------:R-:W-:Y:S01]  /*0b30*/  UMOV UR6, UR5 ;  /* 0x0000000500067c82 */ /* 0x000fe20008000000 */
[----:B------:R-:W-:Y:S02]  /*0b40*/  DMUL R38, R42, R38 ;  /* 0x000000262a267228 */ /* 0x000fe40000000000 */
[----:B--2---:R-:W-:-:S02]  /*0b50*/  DADD R36, -RZ, |R8| ;  /* 0x00000000ff247229 */ /* 0x004fc40000000508 */
[----:B---3--:R-:W-:Y:S01]  /*0b60*/  DADD R34, -RZ, |R12| ;  /* 0x00000000ff227229 */ /* 0x008fe2000000050c */
[----:B------:R-:W-:Y:S01]  /*0b70*/  LOP3.LUT R9, R33, 0x100000, RZ, 0xfc, !PT ;  /* 0x0010000021097812 */ /* 0x000fe200078efcff */
[----:B------:R-:W-:-:S08]  /*0b80*/  IMAD.MOV.U32 R8, RZ, RZ, RZ ;  /* 0x000000ffff087224 */ /* 0x000fd000078e00ff */
[----:B------:R-:W-:-:S04]  /*0b90*/  ISETP.GT.U32.AND P1, PT, R36, R34, PT ;  /* 0x000000222400720c */ /* 0x000fc80003f24070 */
[CC--:B------:R-:W-:Y:S02]  /*0ba0*/  ISETP.GT.U32.AND.EX P1, PT, R37.reuse, R35.reuse, PT, P1 ;  /* 0x000000232500720c */ /* 0x0c0fe40003f24110 */
[CC--:B------:R-:W-:Y:S02]  /*0bb0*/  ISETP.LT.U32.AND P0, PT, R36.reuse, R34.reuse, PT ;  /* 0x000000222400720c */ /* 0x0c0fe40003f01070 */
[CC--:B------:R-:W-:Y:S01]  /*0bc0*/  SEL R13, R37.reuse, R35.reuse, P1 ;  /* 0x00000023250d7207 */ /* 0x0c0fe20000800000 */
[----:B------:R-:W-:Y:S01]  /*0bd0*/  DMUL R40, R40, R8 ;  /* 0x0000000828287228 */ /* 0x000fe20000000000 */
[----:B------:R-:W-:Y:S02]  /*0be0*/  ISETP.LT.U32.AND.EX P0, PT, R37, R35, PT, P0 ;  /* 0x000000232500720c */ /* 0x000fe40003f01100 */
[----:B------:R-:W-:Y:S02]  /*0bf0*/  LOP3.LUT R33, R13, 0xffc00000, RZ, 0xc0, !PT ;  /* 0xffc000000d217812 */ /* 0x000fe400078ec0ff */
[----:B------:R-:W-:-:S02]  /*0c00*/  SEL R8, R36, R34, P0 ;  /* 0x0000002224087207 */ /* 0x000fc40000000000 */
[----:B------:R-:W-:Y:S02]  /*0c10*/  SEL R9, R37, R35, P0 ;  /* 0x0000002325097207 */ /* 0x000fe40000000000 */
[----:B------:R-:W-:Y:S01]  /*0c20*/  SEL R12, R36, R34, P1 ;  /* 0x00000022240c7207 */ /* 0x000fe20000800000 */
[----:B------:R-:W-:Y:S01]  /*0c30*/  IMAD.MOV.U32 R34, RZ, RZ, RZ ;  /* 0x000000ffff227224 */ /* 0x000fe200078e00ff */
[----:B------:R-:W-:Y:S02]  /*0c40*/  IADD3 R35, -R33, 0x7fd00000, RZ ;  /* 0x7fd0000021237810 */ /* 0x000fe40007ffe1ff */
[----:B------:R-:W-:Y:S02]  /*0c50*/  @!P3 FSEL R4, R30, R40, !P2 ;  /* 0x000000281e04b208 */ /* 0x000fe40005000000 */
[----:B------:R-:W-:Y:S02]  /*0c60*/  @!P3 FSEL R5, R31, R41, !P2 ;  /* 0x000000291f05b208 */ /* 0x000fe40005000000 */
[----:B------:R-:W-:-:S02]  /*0c70*/  DMUL R30, R34, R8 ;  /* 0x00000008221e7228 */ /* 0x000fc40000000000 */
[----:B------:R-:W-:-:S06]  /*0c80*/  DMUL R36, R34, R12 ;  /* 0x0000000c22247228 */ /* 0x000fcc0000000000 */
[----:B------:R-:W-:-:S08]  /*0c90*/  DMUL R30, R30, R30 ;  /* 0x0000001e1e1e7228 */ /* 0x000fd00000000000 */
[----:B------:R-:W-:-:S08]  /*0ca0*/  DFMA R36, R36, R36, R30 ;  /* 0x000000242424722b */ /* 0x000fd0000000001e */
[----:B------:R-:W-:Y:S02]  /*0cb0*/  DSETP.MIN.AND P0, P1, R36, UR4, PT ;  /* 0x0000000424007e2a */ /* 0x000fe4000b900000 */
[----:B------:R-:W-:-:S05]  /*0cc0*/  IMAD.MOV.U32 R30, RZ, RZ, R37 ;  /* 0x000000ffff1e7224 */ /* 0x000fca00078e0025 */
[----:B------:R-:W-:Y:S01]  /*0cd0*/  FSEL R43, R30, UR6, P0 ;  /* 0x000000061e2b7c08 */ /* 0x000fe20008000000 */
[----:B------:R-:W-:-:S06]  /*0ce0*/  IMAD.U32 R30, RZ, RZ, UR6 ;  /* 0x00000006ff1e7e24 */ /* 0x000fcc000f8e00ff */
[----:B------:R-:W-:-:S04]  /*0cf0*/  @P1 LOP3.LUT R43, R30, 0x80000, RZ, 0xfc, !PT ;  /* 0x000800001e2b1812 */ /* 0x000fc800078efcff */
[----:B------:R-:W0:Y:S01]  /*0d00*/  MUFU.RSQ64H R35, R43 ;  /* 0x0000002b00237308 */ /* 0x000e220000001c00 */
[----:B------:R-:W-:Y:S01]  /*0d10*/  IMAD.MOV.U32 R30, RZ, RZ, R36 ;  /* 0x000000ffff1e7224 */ /* 0x000fe200078e0024 */
[----:B------:R-:W-:Y:S01]  /*0d20*/  UMOV UR6, UR4 ;  /* 0x0000000400067c82 */ /* 0x000fe20008000000 */
[----:B------:R-:W-:-:S03]  /*0d30*/  LOP3.LUT R31, R32, 0x100000, RZ, 0xfc, !PT ;  /* 0x00100000201f7812 */ /* 0x000fc600078efcff */
[----:B------:R-:W-:Y:S01]  /*0d40*/  SEL R42, R30, UR6, P0 ;  /* 0x000000061e2a7c07 */ /* 0x000fe20008000000 */
[----:B------:R-:W-:Y:S01]  /*0d50*/  IMAD.MOV.U32 R30, RZ, RZ, RZ ;  /* 0x000000ffff1e7224 */ /* 0x000fe200078e00ff */
[----:B------:R-:W-:-:S05]  /*0d60*/  DADD R40, -RZ, |R10| ;  /* 0x00000000ff287229 */ /* 0x000fca000000050a */
[----:B------:R-:W-:Y:S02]  /*0d70*/  DMUL R30, R38, R30 ;  /* 0x0000001e261e7228 */ /* 0x000fe40000000000 */
[----:B------:R-:W-:Y:S02]  /*0d80*/  DADD R38, -RZ, |R14| ;  /* 0x00000000ff267229 */ /* 0x000fe4000000050e */
[----:B0-----:R-:W-:-:S08]  /*0d90*/  DMUL R44, R34, R34 ;  /* 0x00000022222c7228 */ /* 0x001fd00000000000 */
[----:B------:R-:W-:Y:S01]  /*0da0*/  DFMA R44, R42, -R44, 1 ;  /* 0x3ff000002a2c742b */ /* 0x000fe2000000082c */
[----:B------:R-:W-:-:S04]  /*0db0*/  ISETP.GT.U32.AND P1, PT, R40, R38, PT ;  /* 0x000000262800720c */ /* 0x000fc80003f24070 */
[----:B------:R-:W-:-:S03]  /*0dc0*/  ISETP.GT.U32.AND.EX P1, PT, R41, R39, PT, P1 ;  /* 0x000000272900720c */ /* 0x000fc60003f24110 */
[----:B------:R-:W-:Y:S01]  /*0dd0*/  DFMA R10, R44, R26, 0.5 ;  /* 0x3fe000002c0a742b */ /* 0x000fe2000000001a */
[CC--:B------:R-:W-:Y:S01]  /*0de0*/  ISETP.LT.U32.AND P0, PT, R40.reuse, R38.reuse, PT ;  /* 0x000000262800720c */ /* 0x0c0fe20003f01070 */
[----:B------:R-:W-:Y:S01]  /*0df0*/  DMUL R44, R34, R44 ;  /* 0x0000002c222c7228 */ /* 0x000fe20000000000 */
[----:B------:R-:W-:Y:S02]  /*0e00*/  ISETP.GE.U32.AND P3, PT, R25, 0x7ff00000, PT ;  /* 0x7ff000001900780c */ /* 0x000fe40003f66070 */
[CC--:B------:R-:W-:Y:S02]  /*0e10*/  SEL R15, R41.reuse, R39.reuse, P1 ;  /* 0x00000027290f7207 */ /* 0x0c0fe40000800000 */
[-C--:B------:R-:W-:Y:S02]  /*0e20*/  ISETP.LT.U32.AND.EX P0, PT, R41, R39.reuse, PT, P0 ;  /* 0x000000272900720c */ /* 0x080fe40003f01100 */
[----:B------:R-:W-:Y:S01]  /*0e30*/  LOP3.LUT R32, R15, 0xffc00000, RZ, 0xc0, !PT ;  /* 0xffc000000f207812 */ /* 0x000fe200078ec0ff */
[----:B------:R-:W-:Y:S01]  /*0e40*/  DFMA R34, R10, R44, R34 ;  /* 0x0000002c0a22722b */ /* 0x000fe20000000022 */
[CC--:B------:R-:W-:Y:S01]  /*0e50*/  SEL R14, R40.reuse, R38.reuse, P1 ;  /* 0x00000026280e7207 */ /* 0x0c0fe20000800000 */
[----:B------:R-:W-:Y:S01]  /*0e60*/  DSETP.NEU.AND P2, PT, R24, RZ, PT ;  /* 0x000000ff1800722a */ /* 0x000fe20003f4d000 */
[----:B------:R-:W-:Y:S01]  /*0e70*/  SEL R10, R40, R38, P0 ;  /* 0x00000026280a7207 */ /* 0x000fe20000000000 */
[----:B------:R-:W-:Y:S01]  /*0e80*/  IMAD.MOV.U32 R38, RZ, RZ, RZ ;  /* 0x000000ffff267224 */ /* 0x000fe200078e00ff */
[----:B------:R-:W-:-:S02]  /*0e90*/  SEL R11, R41, R39, P0 ;  /* 0x00000027290b7207 */ /* 0x000fc40000000000 */
[----:B------:R-:W-:Y:S02]  /*0ea0*/  IADD3 R39, -R32, 0x7fd00000, RZ ;  /* 0x7fd0000020277810 */ /* 0x000fe40007ffe1ff */
[----:B------:R-:W-:Y:S02]  /*0eb0*/  @!P3 FSEL R24, R28, R30, !P2 ;  /* 0x0000001e1c18b208 */ /* 0x000fe40005000000 */
[----:B------:R-:W-:Y:S02]  /*0ec0*/  @!P3 FSEL R25, R29, R31, !P2 ;  /* 0x0000001f1d19b208 */ /* 0x000fe40005000000 */
[C---:B------:R-:W-:Y:S02]  /*0ed0*/  DMUL R30, R38.reuse, R10 ;  /* 0x0000000a261e7228 */ /* 0x040fe40000000000 */
[----:B------:R-:W-:-:S06]  /*0ee0*/  DMUL R28, R38, R14 ;  /* 0x0000000e261c7228 */ /* 0x000fcc0000000000 */
[----:B------:R-:W-:-:S08]  /*0ef0*/  DMUL R30, R30, R30 ;  /* 0x0000001e1e1e7228 */ /* 0x000fd00000000000 */
[----:B------:R-:W-:Y:S01]  /*0f00*/  DFMA R28, R28, R28, R30 ;  /* 0x0000001c1c1c722b */ /* 0x000fe2000000001e */
[----:B------:R-:W-:-:S07]  /*0f10*/  UMOV UR6, UR5 ;  /* 0x0000000500067c82 */ /* 0x000fce0008000000 */
[----:B------:R-:W-:Y:S02]  /*0f20*/  DSETP.MIN.AND P0, P1, R28, UR4, PT ;  /* 0x000000041c007e2a */ /* 0x000fe4000b900000 */
[----:B------:R-:W-:-:S05]  /*0f30*/  IMAD.MOV.U32 R30, RZ, RZ, R29 ;  /* 0x000000ffff1e7224 */ /* 0x000fca00078e001d */
[----:B------:R-:W-:Y:S01]  /*0f40*/  FSEL R43, R30, UR6, P0 ;  /* 0x000000061e2b7c08 */ /* 0x000fe20008000000 */
[----:B------:R-:W-:-:S06]  /*0f50*/  IMAD.U32 R30, RZ, RZ, UR6 ;  /* 0x00000006ff1e7e24 */ /* 0x000fcc000f8e00ff */
[----:B------:R-:W-:-:S04]  /*0f60*/  @P1 LOP3.LUT R43, R30, 0x80000, RZ, 0xfc, !PT ;  /* 0x000800001e2b1812 */ /* 0x000fc800078efcff */
[----:B------:R-:W0:Y:S01]  /*0f70*/  MUFU.RSQ64H R41, R43 ;  /* 0x0000002b00297308 */ /* 0x000e220000001c00 */
[----:B------:R-:W-:Y:S02]  /*0f80*/  IMAD.MOV.U32 R30, RZ, RZ, R28 ;  /* 0x000000ffff1e7224 */ /* 0x000fe400078e001c */
[----:B------:R-:W-:Y:S01]  /*0f90*/  IMAD.MOV.U32 R40, RZ, RZ, RZ ;  /* 0x000000ffff287224 */ /* 0x000fe200078e00ff */
[----:B------:R-:W-:Y:S02]  /*0fa0*/  UMOV UR6, UR4 ;  /* 0x0000000400067c82 */ /* 0x000fe40008000000 */
[----:B------:R-:W-:Y:S01]  /*0fb0*/  SEL R42, R30, UR6, P0 ;  /* 0x000000061e2a7c07 */ /* 0x000fe20008000000 */
[----:B------:R-:W-:Y:S02]  /*0fc0*/  DMUL R36, R36, R34 ;  /* 0x0000002224247228 */ /* 0x000fe40000000000 */
[----:B----4-:R-:W-:Y:S02]  /*0fd0*/  DADD R34, -RZ, |R16| ;  /* 0x00000000ff227229 */ /* 0x010fe40000000510 */
[----:B0-----:R-:W-:-:S02]  /*0fe0*/  DMUL R30, R40, R40 ;  /* 0x00000028281e7228 */ /* 0x001fc40000000000 */
[----:B-----5:R-:W-:-:S06]  /*0ff0*/  DADD R38, -RZ, |R20| ;  /* 0x00000000ff267229 */ /* 0x020fcc0000000514 */
[----:B------:R-:W-:Y:S02]  /*1000*/  DFMA R30, R42, -R30, 1 ;  /* 0x3ff000002a1e742b */ /* 0x000fe4000000081e */
[----:B------:R-:W-:Y:S02]  /*1010*/  DADD R18, -RZ, |R18| ;  /* 0x00000000ff127229 */ /* 0x000fe40000000512 */
[----:B------:R-:W-:-:S04]  /*1020*/  ISETP.GT.U32.AND P1, PT, R38, R34, PT ;  /* 0x000000222600720c */ /* 0x000fc80003f24070 */
[----:B------:R-:W-:Y:S02]  /*1030*/  DFMA R16, R30, R26, 0.5 ;  /* 0x3fe000001e10742b */ /* 0x000fe4000000001a */
[----:B------:R-:W-:Y:S02]  /*1040*/  DMUL R20, R40, R30 ;  /* 0x0000001e28147228 */ /* 0x000fe40000000000 */
[----:B------:R-:W-:Y:S01]  /*1050*/  DADD R30, -RZ, |R22| ;  /* 0x00000000ff1e7229 */ /* 0x000fe20000000516 */
[----:B------:R-:W-:Y:S01]  /*1060*/  ISETP.GT.U32.AND.EX P1, PT, R39, R35, PT, P1 ;  /* 0x000000232700720c */ /* 0x000fe20003f24110 */
[----:B------:R-:W-:Y:S01]  /*1070*/  IMAD.MOV.U32 R22, RZ, RZ, RZ ;  /* 0x000000ffff167224 */ /* 0x000fe200078e00ff */
[----:B------:R-:W-:-:S03]  /*1080*/  LOP3.LUT R23, R33, 0x100000, RZ, 0xfc, !PT ;  /* 0x0010000021177812 */ /* 0x000fc600078efcff */
[----:B------:R-:W-:Y:S01]  /*1090*/  DFMA R40, R16, R20, R40 ;  /* 0x000000141028722b */ /* 0x000fe20000000028 */
[----:B------:R-:W-:Y:S02]  /*10a0*/  ISETP.LT.U32.AND P2, PT, R38, R34, PT ;  /* 0x000000222600720c */ /* 0x000fe40003f41070 */
[-C--:B------:R-:W-:Y:S02]  /*10b0*/  SEL R17, R39, R35.reuse, P1 ;  /* 0x0000002327117207 */ /* 0x080fe40000800000 */
[CC--:B------:R-:W-:Y:S02]  /*10c0*/  ISETP.LT.U32.AND P3, PT, R30.reuse, R18.reuse, PT ;  /* 0x000000121e00720c */ /* 0x0c0fe40003f61070 */
[----:B------:R-:W-:Y:S02]  /*10d0*/  LOP3.LUT R33, R17, 0xffc00000, RZ, 0xc0, !PT ;  /* 0xffc0000011217812 */ /* 0x000fe400078ec0ff */
[----:B------:R-:W-:Y:S02]  /*10e0*/  ISETP.LT.U32.AND.EX P2, PT, R39, R35, PT, P2 ;  /* 0x000000232700720c */ /* 0x000fe40003f41120 */
[----:B------:R-:W-:Y:S01]  /*10f0*/  ISETP.GT.U32.AND P0, PT, R30, R18, PT ;  /* 0x000000121e00720c */ /* 0x000fe20003f04070 */
[----:B------:R-:W-:Y:S01]  /*1100*/  DMUL R36, R36, R22 ;  /* 0x0000001624247228 */ /* 0x000fe20000000000 */
[----:B------:R-:W-:-:S02]  /*1110*/  ISETP.LT.U32.AND.EX P3, PT, R31, R19, PT, P3 ;  /* 0x000000131f00720c */ /* 0x000fc40003f61130 */
[CC--:B------:R-:W-:Y:S02]  /*1120*/  SEL R16, R38.reuse, R34.reuse, P1 ;  /* 0x0000002226107207 */ /* 0x0c0fe40000800000 */
[----:B------:R-:W-:Y:S02]  /*1130*/  IADD3 R23, -R33, 0x7fd00000, RZ ;  /* 0x7fd0000021177810 */ /* 0x000fe40007ffe1ff */
[----:B------:R-:W-:Y:S02]  /*1140*/  SEL R20, R38, R34, P2 ;  /* 0x0000002226147207 */ /* 0x000fe40001000000 */
[----:B------:R-:W-:Y:S02]  /*1150*/  SEL R21, R39, R35, P2 ;  /* 0x0000002327157207 */ /* 0x000fe40001000000 */
[----:B------:R-:W-:Y:S02]  /*1160*/  ISETP.GT.U32.AND.EX P0, PT, R31, R19, PT, P0 ;  /* 0x000000131f00720c */ /* 0x000fe40003f04100 */
[----:B------:R-:W-:-:S02]  /*1170*/  SEL R34, R30, R18, P3 ;  /* 0x000000121e227207 */ /* 0x000fc40001800000 */
[CC--:B------:R-:W-:Y:S02]  /*1180*/  SEL R35, R31.reuse, R19.reuse, P3 ;  /* 0x000000131f237207 */ /* 0x0c0fe40001800000 */
[----:B------:R-:W-:Y:S02]  /*1190*/  SEL R18, R30, R18, P0 ;  /* 0x000000121e127207 */ /* 0x000fe40000000000 */
[----:B------:R-:W-:Y:S01]  /*11a0*/  SEL R19, R31, R19, P0 ;  /* 0x000000131f137207 */ /* 0x000fe20000000000 */
[C---:B------:R-:W-:Y:S02]  /*11b0*/  DMUL R30, R22.reuse, R16 ;  /* 0x00000010161e7228 */ /* 0x040fe40000000000 */
[----:B------:R-:W-:-:S08]  /*11c0*/  DMUL R22, R22, R20 ;  /* 0x0000001416167228 */ /* 0x000fd00000000000 */
        /* <DEDUP_REMOVED lines=9> */
[----:B------:R-:W-:Y:S01]  /*1260*/  IMAD.MOV.U32 R30, RZ, RZ, R22 ;  /* 0x000000ffff1e7224 */ /* 0x000fe200078e0016 */
[----:B------:R-:W-:-:S04]  /*1270*/  UMOV UR6, UR4 ;  /* 0x0000000400067c82 */ /* 0x000fc80008000000 */
[----:B------:R-:W-:Y:S01]  /*1280*/  SEL R42, R30, UR6, P0 ;  /* 0x000000061e2a7c07 */ /* 0x000fe20008000000 */
[----:B------:R-:W-:Y:S01]  /*1290*/  IMAD.MOV.U32 R30, RZ, RZ, RZ ;  /* 0x000000ffff1e7224 */ /* 0x000fe200078e00ff */
[----:B------:R-:W-:-:S05]  /*12a0*/  DMUL R40, R28, R40 ;  /* 0x000000281c287228 */ /* 0x000fca0000000000 */
[----:B0-----:R-:W-:-:S08]  /*12b0*/  DMUL R28, R30, R30 ;  /* 0x0000001e1e1c7228 */ /* 0x001fd00000000000 */
[----:B------:R-:W-:Y:S01]  /*12c0*/  DFMA R28, R42, -R28, 1 ;  /* 0x3ff000002a1c742b */ /* 0x000fe2000000081c */
[----:B------:R-:W-:-:S07]  /*12d0*/  ISETP.GE.U32.AND P0, PT, R9, 0x7ff00000, PT ;  /* 0x7ff000000900780c */ /* 0x000fce0003f06070 */
[----:B------:R-:W-:Y:S02]  /*12e0*/  DFMA R38, R28, R26, 0.5 ;  /* 0x3fe000001c26742b */ /* 0x000fe4000000001a */
[----:B------:R-:W-:Y:S02]  /*12f0*/  DMUL R28, R30, R28 ;  /* 0x0000001c1e1c7228 */ /* 0x000fe40000000000 */
[----:B------:R-:W-:-:S06]  /*1300*/  DSETP.NEU.AND P5, PT, R8, RZ, PT ;  /* 0x000000ff0800722a */ /* 0x000fcc0003fad000 */
[----:B------:R-:W-:Y:S01]  /*1310*/  DFMA R38, R38, R28, R30 ;  /* 0x0000001c2626722b */ /* 0x000fe2000000001e */
[----:B------:R-:W-:-:S04]  /*1320*/  LOP3.LUT R28, R19, 0xffc00000, RZ, 0xc0, !PT ;  /* 0xffc00000131c7812 */ /* 0x000fc800078ec0ff */
[----:B------:R-:W-:Y:S01]  /*1330*/  IADD3 R29, -R28, 0x7fd00000, RZ ;  /* 0x7fd000001c1d7810 */ /* 0x000fe20007ffe1ff */
[----:B------:R-:W-:Y:S01]  /*1340*/  IMAD.MOV.U32 R28, RZ, RZ, RZ ;  /* 0x000000ffff1c7224 */ /* 0x000fe200078e00ff */
[----:B------:R-:W-:Y:S02]  /*1350*/  @!P0 FSEL R8, R12, R36, !P5 ;  /* 0x000000240c088208 */ /* 0x000fe40006800000 */
[----:B------:R-:W-:Y:S01]  /*1360*/  @!P0 FSEL R9, R13, R37, !P5 ;  /* 0x000000250d098208 */ /* 0x000fe20006800000 */
[----:B------:R-:W-:Y:S01]  /*1370*/  UMOV UR6, UR5 ;  /* 0x0000000500067c82 */ /* 0x000fe20008000000 */
[----:B------:R-:W-:Y:S01]  /*1380*/  DMUL R38, R22, R38 ;  /* 0x0000002616267228 */ /* 0x000fe20000000000 */
[----:B------:R-:W0:Y:S01]  /*1390*/  LDC.64 R36, c[0x0][0x218] ;  /* 0x00008600ff247b82 */ /* 0x000e220000000a00 */
[C---:B------:R-:W-:Y:S02]  /*13a0*/  DMUL R12, R28.reuse, R18 ;  /* 0x000000121c0c7228 */ /* 0x040fe40000000000 */
[----:B------:R-:W-:-:S08]  /*13b0*/  DMUL R28, R28, R34 ;  /* 0x000000221c1c7228 */ /* 0x000fd00000000000 */
[----:B------:R-:W-:-:S08]  /*13c0*/  DMUL R28, R28, R28 ;  /* 0x0000001c1c1c7228 */ /* 0x000fd00000000000 */
[----:B------:R-:W-:Y:S01]  /*13d0*/  DFMA R12, R12, R12, R28 ;  /* 0x0000000c0c0c722b */ /* 0x000fe2000000001c */
[----:B------:R-:W-:Y:S01]  /*13e0*/  LOP3.LUT R29, R32, 0x100000, RZ, 0xfc, !PT ;  /* 0x00100000201d7812 */ /* 0x000fe200078efcff */
[----:B------:R-:W-:-:S06]  /*13f0*/  IMAD.MOV.U32 R28, RZ, RZ, RZ ;  /* 0x000000ffff1c7224 */ /* 0x000fcc00078e00ff */
[----:B------:R-:W-:Y:S02]  /*1400*/  DSETP.MIN.AND P0, P1, R12, UR4, PT ;  /* 0x000000040c007e2a */ /* 0x000fe4000b900000 */
[----:B------:R-:W-:Y:S01]  /*1410*/  DMUL R40, R40, R28 ;  /* 0x0000001c28287228 */ /* 0x000fe20000000000 */
[----:B------:R-:W-:-:S05]  /*1420*/  IMAD.MOV.U32 R28, RZ, RZ, R13 ;  /* 0x000000ffff1c7224 */ /* 0x000fca00078e000d */
[----:B------:R-:W-:Y:S01]  /*1430*/  FSEL R31, R28, UR6, P0 ;  /* 0x000000061c1f7c08 */ /* 0x000fe20008000000 */
[----:B------:R-:W-:-:S05]  /*1440*/  IMAD.U32 R28, RZ, RZ, UR6 ;  /* 0x00000006ff1c7e24 */ /* 0x000fca000f8e00ff */
[----:B------:R-:W-:-:S04]  /*1450*/  @P1 LOP3.LUT R31, R28, 0x80000, RZ, 0xfc, !PT ;  /* 0x000800001c1f1812 */ /* 0x000fc800078efcff */
[----:B------:R-:W1:Y:S01]  /*1460*/  MUFU.RSQ64H R29, R31 ;  /* 0x0000001f001d7308 */ /* 0x000e620000001c00 */
[----:B------:R-:W-:-:S05]  /*1470*/  IMAD.MOV.U32 R28, RZ, RZ, R12 ;  /* 0x000000ffff1c7224 */ /* 0x000fca00078e000c */
[----:B------:R-:W-:Y:S01]  /*1480*/  SEL R30, R28, UR4, P0 ;  /* 0x000000041c1e7c07 */ /* 0x000fe20008000000 */
[----:B------:R-:W-:-:S06]  /*1490*/  IMAD.MOV.U32 R28, RZ, RZ, RZ ;  /* 0x000000ffff1c7224 */ /* 0x000fcc00078e00ff */
[----:B-1----:R-:W-:-:S08]  /*14a0*/  DMUL R22, R28, R28 ;  /* 0x0000001c1c167228 */ /* 0x002fd00000000000 */
[----:B------:R-:W-:-:S08]  /*14b0*/  DFMA R22, R30, -R22, 1 ;  /* 0x3ff000001e16742b */ /* 0x000fd00000000816 */
[----:B------:R-:W-:Y:S02]  /*14c0*/  DFMA R26, R22, R26, 0.5 ;  /* 0x3fe00000161a742b */ /* 0x000fe4000000001a */
[----:B------:R-:W-:Y:S01]  /*14d0*/  DMUL R22, R28, R22 ;  /* 0x000000161c167228 */ /* 0x000fe20000000000 */
[----:B------:R-:W1:Y:S01]  /*14e0*/  S2R R43, SR_TID.X ;  /* 0x00000000002b7919 */ /* 0x000e620000002100 */
[----:B0-----:R-:W-:-:S06]  /*14f0*/  IMAD.WIDE.U32 R36, R0, 0x8, R36 ;  /* 0x0000000800247825 */ /* 0x001fcc00078e0024 */
[----:B------:R-:W-:Y:S01]  /*1500*/  DFMA R22, R26, R22, R28 ;  /* 0x000000161a16722b */ /* 0x000fe2000000001c */
[----:B------:R-:W-:Y:S02]  /*1510*/  LOP3.LUT R0, R19, 0xffc00000, RZ, 0xc0, !PT ;  /* 0xffc0000013007812 */ /* 0x000fe400078ec0ff */
[----:B------:R-:W-:-:S05]  /*1520*/  ISETP.GE.U32.AND P5, PT, R35, 0x7ff00000, PT ;  /* 0x7ff000002300780c */ /* 0x000fca0003fa6070 */
[----:B------:R-:W-:Y:S01]  /*1530*/  DMUL R22, R12, R22 ;  /* 0x000000160c167228 */ /* 0x000fe20000000000 */
[----:B------:R-:W-:Y:S01]  /*1540*/  LOP3.LUT R13, R0, 0x100000, RZ, 0xfc, !PT ;  /* 0x00100000000d7812 */ /* 0x000fe200078efcff */
[----:B------:R-:W-:Y:S01]  /*1550*/  IMAD.MOV.U32 R12, RZ, RZ, RZ ;  /* 0x000000ffff0c7224 */ /* 0x000fe200078e00ff */
[----:B------:R-:W-:Y:S01]  /*1560*/  LOP3.LUT R27, R33, 0x100000, RZ, 0xfc, !PT ;  /* 0x00100000211b7812 */ /* 0x000fe200078efcff */
[----:B------:R-:W-:Y:S01]  /*1570*/  IMAD.MOV.U32 R26, RZ, RZ, RZ ;  /* 0x000000ffff1a7224 */ /* 0x000fe200078e00ff */
[----:B------:R-:W-:-:S03]  /*1580*/  ISETP.GE.U32.AND P0, PT, R11, 0x7ff00000, PT ;  /* 0x7ff000000b00780c */ /* 0x000fc60003f06070 */
[----:B------:R-:W-:Y:S01]  /*1590*/  DMUL R22, R22, R12 ;  /* 0x0000000c16167228 */ /* 0x000fe20000000000 */
[----:B------:R-:W-:Y:S01]  /*15a0*/  ISETP.GE.U32.AND P2, PT, R21, 0x7ff00000, PT ;  /* 0x7ff000001500780c */ /* 0x000fe20003f46070 */
[----:B------:R-:W-:Y:S02]  /*15b0*/  DSETP.NEU.AND P3, PT, R34, RZ, PT ;  /* 0x000000ff2200722a */ /* 0x000fe40003f6d000 */
[----:B------:R-:W-:Y:S02]  /*15c0*/  DMUL R38, R38, R26 ;  /* 0x0000001a26267228 */ /* 0x000fe40000000000 */
[----:B------:R-:W-:Y:S02]  /*15d0*/  DSETP.NEU.AND P4, PT, R10, RZ, PT ;  /* 0x000000ff0a00722a */ /* 0x000fe40003f8d000 */
[----:B------:R-:W-:Y:S02]  /*15e0*/  DSETP.NEU.AND P1, PT, R20, RZ, PT ;  /* 0x000000ff1400722a */ /* 0x000fe40003f2d000 */
[----:B------:R-:W-:-:S02]  /*15f0*/  @!P5 FSEL R34, R18, R22, !P3 ;  /* 0x000000161222d208 */ /* 0x000fc40005800000 */
[----:B------:R-:W-:Y:S01]  /*1600*/  @!P5 FSEL R35, R19, R23, !P3 ;  /* 0x000000171323d208 */ /* 0x000fe20005800000 */
[----:B------:R-:W-:Y:S01]  /*1610*/  IMAD.MOV.U32 R12, RZ, RZ, R6 ;  /* 0x000000ffff0c7224 */ /* 0x000fe200078e0006 */
[----:B------:R-:W-:Y:S01]  /*1620*/  @!P0 FSEL R10, R14, R40, !P4 ;  /* 0x000000280e0a8208 */ /* 0x000fe20006000000 */
[----:B------:R-:W-:Y:S01]  /*1630*/  IMAD.MOV.U32 R13, RZ, RZ, R7 ;  /* 0x000000ffff0d7224 */ /* 0x000fe200078e0007 */
[----:B------:R-:W-:Y:S01]  /*1640*/  @!P0 FSEL R11, R15, R41, !P4 ;  /* 0x000000290f0b8208 */ /* 0x000fe20006000000 */
[----:B-1----:R-:W-:Y:S01]  /*1650*/  IMAD.WIDE R36, R43, 0x10, R36 ;  /* 0x000000102b247825 */ /* 0x002fe200078e0224 */
[----:B------:R-:W-:Y:S02]  /*1660*/  @!P2 FSEL R20, R16, R38, !P1 ;  /* 0x000000261014a208 */ /* 0x000fe40004800000 */
[----:B------:R-:W-:Y:S01]  /*1670*/  @!P2 FSEL R21, R17, R39, !P1 ;  /* 0x000000271115a208 */ /* 0x000fe20004800000 */
[----:B------:R-:W-:Y:S02]  /*1680*/  IMAD.MOV.U32 R14, RZ, RZ, R2 ;  /* 0x000000ffff0e7224 */ /* 0x000fe400078e0002 */
[----:B------:R-:W-:-:S02]  /*1690*/  IMAD.MOV.U32 R15, RZ, RZ, R3 ;  /* 0x000000ffff0f7224 */ /* 0x000fc400078e0003 */
[----:B------:R-:W-:Y:S02]  /*16a0*/  IMAD.MOV.U32 R6, RZ, RZ, R24 ;  /* 0x000000ffff067224 */ /* 0x000fe400078e0018 */
[----:B------:R-:W-:Y:S02]  /*16b0*/  IMAD.MOV.U32 R7, RZ, RZ, R25 ;  /* 0x000000ffff077224 */ /* 0x000fe400078e0019 */
[----:B------:R-:W-:Y:S02]  /*16c0*/  IMAD.MOV.U32 R22, RZ, RZ, R34 ;  /* 0x000000ffff167224 */ /* 0x000fe400078e0022 */
[----:B------:R-:W-:Y:S01]  /*16d0*/  IMAD.MOV.U32 R23, RZ, RZ, R35 ;  /* 0x000000ffff177224 */ /* 0x000fe200078e0023 */
[----:B------:R-:W-:Y:S04]  /*16e0*/  STG.E.128 desc[UR8][R36.64], R12 ;  /* 0x0000000c24007986 */ /* 0x000fe8000c101d08 */
[----:B------:R-:W-:Y:S04]  /*16f0*/  STG.E.128 desc[UR8][R36.64+0x800], R4 ;  /* 0x0008000424007986 */ /* 0x000fe8000c101d08 */
[----:B------:R-:W-:Y:S04]  /*1700*/  STG.E.128 desc[UR8][R36.64+0x1000], R8 ;  /* 0x0010000824007986 */ /* 0x000fe8000c101d08 */
[----:B------:R-:W-:Y:S01]  /*1710*/  STG.E.128 desc[UR8][R36.64+0x1800], R20 ;  /* 0x0018001424007986 */ /* 0x000fe2000c101d08 */
[----:B------:R-:W-:Y:S05]  /*1720*/  EXIT ;  /* 0x000000000000794d */ /* 0x000fea0003800000 */
.L_x_6115:
[----:B------:R-:W0:Y:S01]  /*1730*/  S2R R5, SR_TID.X ;  /* 0x0000000000057919 */ /* 0x000e220000002100 */
[----:B------:R-:W-:Y:S02]  /*1740*/  CS2R R2, SRZ ;  /* 0x0000000000027805 */ /* 0x000fe4000001ff00 */
        /* <DEDUP_REMOVED lines=8> */
[C---:B------:R-:W-:Y:S02]  /*17d0*/  ISETP.GE.AND P1, PT, R7.reuse, R4, PT ;  /* 0x000000040700720c */ /* 0x040fe40003f26270 */
[----:B------:R-:W1:Y:S11]  /*17e0*/  @!P0 LDC.64 R10, c[0x0][0x228] ;  /* 0x00008a00ff0a8b82 */ /* 0x000e760000000a00 */
[----:B------:R-:W-:Y:S01]  /*17f0*/  @!P1 IMAD.IADD R23, R0, 0x1, R7 ;  /* 0x0000000100179824 */ /* 0x000fe200078e0207 */
[----:B------:R-:W2:Y:S01]  /*1800*/  @!P1 LDC.64 R18, c[0x0][0x220] ;  /* 0x00008800ff129b82 */ /* 0x000ea20000000a00 */
[----:B------:R-:W-:-:S02]  /*1810*/  @!P1 VIADD R7, R7, 0x80 ;  /* 0x0000008007079836 */ /* 0x000fc40000000000 */
[----:B0-----:R-:W-:-:S03]  /*1820*/  @!P0 IMAD.WIDE.U32 R14, R17, 0x8, R8 ;  /* 0x00000008110e8825 */ /* 0x001fc600078e0008 */
[----:B------:R-:W-:Y:S02]  /*1830*/  ISETP.GE.AND P3, PT, R7, R4, PT ;  /* 0x000000040700720c */ /* 0x000fe40003f66270 */
[----:B------:R-:W-:Y:S01]  /*1840*/  CS2R R34, SRZ ;  /* 0x0000000000227805 */ /* 0x000fe2000001ff00 */
[----:B------:R-:W0:Y:S01]  /*1850*/  @!P1 LDC.64 R20, c[0x0][0x228] ;  /* 0x00008a00ff149b82 */ /* 0x000e220000000a00 */
[----:B------:R3:W5:Y:S01]  /*1860*/  @!P0 LDG.E.64 R2, desc[UR8][R14.64] ;  /* 0x000000080e028981 */ /* 0x000762000c1e1b00 */
[----:B-1----:R-:W-:Y:S01]  /*1870*/  @!P0 IMAD.WIDE.U32 R16, R17, 0x8, R10 ;  /* 0x0000000811108825 */ /* 0x002fe200078e000a */
[----:B------:R-:W-:-:S07]  /*1880*/  CS2R R10, SRZ ;  /* 0x00000000000a7805 */ /* 0x000fce000001ff00 */
[C---:B------:R-:W-:Y:S01]  /*1890*/  @!P3 IMAD.IADD R25, R0.reuse, 0x1, R7 ;  /* 0x000000010019b824 */ /* 0x040fe200078e0207 */
[----:B------:R-:W1:Y:S01]  /*18a0*/  @!P3 LDC.64 R8, c[0x0][0x228] ;  /* 0x00008a00ff08bb82 */ /* 0x000e620000000a00 */
[----:B------:R-:W-:Y:S01]  /*18b0*/  @!P3 VIADD R7, R7, 0x80 ;  /* 0x000000800707b836 */ /* 0x000fe20000000000 */
[----:B------:R4:W5:Y:S04]  /*18c0*/  @!P0 LDG.E.64 R10, desc[UR8][R16.64] ;  /* 0x00000008100a8981 */ /* 0x000968000c1e1b00 */
[CC--:B------:R-:W-:Y:S02]  /*18d0*/  ISETP.GE.AND P4, PT, R7.reuse, R4.reuse, PT ;  /* 0x000000040700720c */ /* 0x0c0fe40003f86270 */
[----:B------:R-:W2:Y:S11]  /*18e0*/  @!P3 LDC.64 R12, c[0x0][0x220] ;  /* 0x00008800ff0cbb82 */ /* 0x000eb60000000a00 */
[----:B------:R-:W-:Y:S01]  /*18f0*/  @!P4 IMAD.IADD R29, R0, 0x1, R7 ;  /* 0x00000001001dc824 */ /* 0x000fe200078e0207 */
[----:B------:R-:W-:Y:S01]  /*1900*/  CS2R R40, SRZ ;  /* 0x0000000000287805 */ /* 0x000fe2000001ff00 */
[----:B------:R-:W-:Y:S01]  /*1910*/  @!P4 VIADD R7, R7, 0x80 ;  /* 0x000000800707c836 */ /* 0x000fe20000000000 */
[----:B---3--:R-:W3:Y:S04]  /*1920*/  @!P4 LDC.64 R14, c[0x0][0x228] ;  /* 0x00008a00ff0ecb82 */ /* 0x008ee80000000a00 */
[----:B------:R-:W-:Y:S01]  /*1930*/  ISETP.GE.AND P0, PT, R7, R4, PT ;  /* 0x000000040700720c */ /* 0x000fe20003f06270 */
[----:B-1----:R-:W-:-:S05]  /*1940*/  @!P3 IMAD.WIDE.U32 R8, R25, 0x8, R8 ;  /* 0x000000081908b825 */ /* 0x002fca00078e0008 */
[----:B------:R1:W5:Y:S07]  /*1950*/  @!P3 LDG.E.64 R34, desc[UR8][R8.64] ;  /* 0x000000080822b981 */ /* 0x00036e000c1e1b00 */
[----:B----4-:R-:W4:Y:S08]  /*1960*/  @!P0 LDC.64 R16, c[0x0][0x220] ;  /* 0x00008800ff108b82 */ /* 0x010f300000000a00 */
[----:B-1----:R-:W1:Y:S01]  /*1970*/  @!P0 LDC.64 R8, c[0x0][0x228] ;  /* 0x00008a00ff088b82 */ /* 0x002e620000000a00 */
[----:B--2---:R-:W-:Y:S01]  /*1980*/  @!P3 IMAD.WIDE.U32 R12, R25, 0x8, R12 ;  /* 0x00000008190cb825 */ /* 0x004fe200078e000c */
[----:B------:R-:W-:-:S03]  /*1990*/  CS2R R42, SRZ ;  /* 0x00000000002a7805 */ /* 0x000fc6000001ff00 */
[----:B------:R-:W-:Y:S01]  /*19a0*/  @!P1 IMAD.WIDE.U32 R18, R23, 0x8, R18 ;  /* 0x0000000817129825 */ /* 0x000fe200078e0012 */
[----:B------:R2:W5:Y:S01]  /*19b0*/  @!P3 LDG.E.64 R40, desc[UR8][R12.64] ;  /* 0x000000080c28b981 */ /* 0x000562000c1e1b00 */
[----:B------:R-:W-:-:S03]  /*19c0*/  CS2R R24, SRZ ;  /* 0x0000000000187805 */ /* 0x000fc6000001ff00 */
[----:B------:R0:W5:Y:S01]  /*19d0*/  @!P1 LDG.E.64 R42, desc[UR8][R18.64] ;  /* 0x00000008122a9981 */ /* 0x000162000c1e1b00 */
[----:B--2---:R-:W-:Y:S02]  /*19e0*/  @!P0 IMAD.IADD R13, R0, 0x1, R7 ;  /* 0x00000001000d8824 */ /* 0x004fe400078e0207 */
[----:B------:R-:W-:Y:S01]  /*19f0*/  @!P0 VIADD R7, R7, 0x80 ;  /* 0x0000008007078836 */ /* 0x000fe20000000000 */
[----:B0-----:R-:W-:Y:S01]  /*1a00*/  CS2R R18, SRZ ;  /* 0x0000000000127805 */ /* 0x001fe2000001ff00 */
[----:B----4-:R-:W-:-:S04]  /*1a10*/  @!P0 IMAD.WIDE.U32 R16, R13, 0x8, R16 ;  /* 0x000000080d108825 */ /* 0x010fc800078e0010 */
[----:B-1----:R-:W-:Y:S01]  /*1a20*/  @!P0 IMAD.WIDE.U32 R8, R13, 0x8, R8 ;  /* 0x000000080d088825 */ /* 0x002fe200078e0008 */
[----:B------:R-:W5:Y:S04]  /*1a30*/  @!P0 LDG.E.64 R24, desc[UR8][R16.64] ;  /* 0x0000000810188981 */ /* 0x000f68000c1e1b00 */
[----:B------:R-:W5:Y:S01]  /*1a40*/  @!P0 LDG.E.64 R18, desc[UR8][R8.64] ;  /* 0x0000000808128981 */ /* 0x000f62000c1e1b00 */
[----:B------:R-:W-:Y:S01]  /*1a50*/  ISETP.GE.AND P0, PT, R7, R4, PT ;  /* 0x000000040700720c */ /* 0x000fe20003f06270 */
[----:B------:R-:W-:Y:S02]  /*1a60*/  @!P1 IMAD.WIDE.U32 R20, R23, 0x8, R20 ;  /* 0x0000000817149825 */ /* 0x000fe400078e0014 */
[----:B------:R-:W0:Y:S01]  /*1a70*/  @!P4 LDC.64 R22, c[0x0][0x220] ;  /* 0x00008800ff16cb82 */ /* 0x000e220000000a00 */
[----:B------:R-:W-:Y:S01]  /*1a80*/  CS2R R38, SRZ ;  /* 0x0000000000267805 */ /* 0x000fe2000001ff00 */
[----:B---3--:R-:W-:-:S05]  /*1a90*/  @!P4 IMAD.WIDE.U32 R14, R29, 0x8, R14 ;  /* 0x000000081d0ec825 */ /* 0x008fca00078e000e */
[----:B------:R1:W5:Y:S01]  /*1aa0*/  @!P4 LDG.E.64 R38, desc[UR8][R14.64] ;  /* 0x000000080e26c981 */ /* 0x000362000c1e1b00 */
[----:B------:R-:W-:Y:S02]  /*1ab0*/  CS2R R26, SRZ ;  /* 0x00000000001a7805 */ /* 0x000fe4000001ff00 */
[----:B------:R-:W-:Y:S01]  /*1ac0*/  CS2R R32, SRZ ;  /* 0x0000000000207805 */ /* 0x000fe2000001ff00 */
[----:B------:R-:W2:Y:S01]  /*1ad0*/  @!P0 LDC.64 R12, c[0x0][0x220] ;  /* 0x00008800ff0c8b82 */ /* 0x000ea20000000a00 */
[----:B------:R-:W-:-:S04]  /*1ae0*/  CS2R R36, SRZ ;  /* 0x0000000000247805 */ /* 0x000fc8000001ff00 */
[----:B------:R3:W5:Y:S03]  /*1af0*/  @!P1 LDG.E.64 R32, desc[UR8][R20.64] ;  /* 0x0000000814209981 */ /* 0x000766000c1e1b00 */
[----:B-1----:R-:W1:Y:S01]  /*1b00*/  @!P0 LDC.64 R14, c[0x0][0x228] ;  /* 0x00008a00ff0e8b82 */ /* 0x002e620000000a00 */
[----:B0-----:R-:W-:Y:S01]  /*1b10*/  @!P4 IMAD.WIDE.U32 R22, R29, 0x8, R22 ;  /* 0x000000081d16c825 */ /* 0x001fe200078e0016 */
[----:B---3--:R-:W-:-:S06]  /*1b20*/  CS2R R20, SRZ ;  /* 0x0000000000147805 */ /* 0x008fcc000001ff00 */
[----:B------:R-:W0:Y:S01]  /*1b30*/  @!P2 LDC.64 R8, c[0x0][0x220] ;  /* 0x00008800ff08ab82 */ /* 0x000e220000000a00 */
[----:B------:R3:W5:Y:S02]  /*1b40*/  @!P4 LDG.E.64 R26, desc[UR8][R22.64] ;  /* 0x00000008161ac981 */ /* 0x000764000c1e1b00 */
[----:B---3--:R-:W-:Y:S02]  /*1b50*/  @!P0 IMAD.IADD R23, R0, 0x1, R7 ;  /* 0x0000000100178824 */ /* 0x008fe400078e0207 */
[----:B------:R-:W-:Y:S02]  /*1b60*/  @!P0 VIADD R7, R7, 0x80 ;  /* 0x0000008007078836 */ /* 0x000fe40000000000 */
[----:B--2---:R-:W-:-:S04]  /*1b70*/  @!P0 IMAD.WIDE.U32 R12, R23, 0x8, R12 ;  /* 0x00000008170c8825 */ /* 0x004fc800078e000c */
[----:B-1----:R-:W-:Y:S01]  /*1b80*/  @!P0 IMAD.WIDE.U32 R14, R23, 0x8, R14 ;  /* 0x00000008170e8825 */ /* 0x002fe200078e000e */
[----:B------:R-:W5:Y:S04]  /*1b90*/  @!P0 LDG.E.64 R20, desc[UR8][R12.64] ;  /* 0x000000080c148981 */ /* 0x000f68000c1e1b00 */
[----:B------:R1:W5:Y:S01]  /*1ba0*/  @!P0 LDG.E.64 R36, desc[UR8][R14.64] ;  /* 0x000000080e248981 */ /* 0x000362000c1e1b00 */
[----:B------:R-:W-:Y:S01]  /*1bb0*/  ISETP.GE.AND P0, PT, R7, R4, PT ;  /* 0x000000040700720c */ /* 0x000fe20003f06270 */
[----:B-1----:R-:W1:-:S12]  /*1bc0*/  @!P2 LDC.64 R14, c[0x0][0x228] ;  /* 0x00008a00ff0eab82 */ /* 0x002e580000000a00 */
[----:B------:R-:W2:Y:S08]  /*1bd0*/  @!P0 LDC.64 R16, c[0x0][0x220] ;  /* 0x00008800ff108b82 */ /* 0x000eb00000000a00 */
[----:B------:R-:W3:Y:S01]  /*1be0*/  @!P0 LDC.64 R30, c[0x0][0x228] ;  /* 0x00008a00ff1e8b82 */ /* 0x000ee20000000a00 */
[----:B------:R-:W-:Y:S01]  /*1bf0*/  @!P0 IMAD.IADD R7, R0, 0x1, R7 ;  /* 0x0000000100078824 */ /* 0x000fe200078e0207 */
[----:B------:R-:W-:Y:S01]  /*1c00*/  CS2R R22, SRZ ;  /* 0x0000000000167805 */ /* 0x000fe2000001ff00 */
[----:B0-----:R-:W-:Y:S01]  /*1c10*/  @!P2 IMAD.WIDE.U32 R8, R6, 0x8, R8 ;  /* 0x000000080608a825 */ /* 0x001fe200078e0008 */
[----:B------:R-:W-:-:S02]  /*1c20*/  CS2R R28, SRZ ;  /* 0x00000000001c7805 */ /* 0x000fc4000001ff00 */
[----:B------:R-:W-:Y:S01]  /*1c30*/  CS2R R12, SRZ ;  /* 0x00000000000c7805 */ /* 0x000fe2000001ff00 */
[----:B-1----:R-:W-:-:S05]  /*1c40*/  @!P2 IMAD.WIDE.U32 R14, R6, 0x8, R14 ;  /* 0x00000008060ea825 */ /* 0x002fca00078e000e */
[----:B------:R0:W5:Y:S01]  /*1c50*/  @!P2 LDG.E.64 R12, desc[UR8][R8.64] ;  /* 0x00000008080ca981 */ /* 0x000162000c1e1b00 */
[----:B--2---:R-:W-:-:S05]  /*1c60*/  @!P0 IMAD.WIDE.U32 R16, R7, 0x8, R16 ;  /* 0x0000000807108825 */ /* 0x004fca00078e0010 */
[----:B------:R0:W5:Y:S01]  /*1c70*/  @!P0 LDG.E.64 R22, desc[UR8][R16.64] ;  /* 0x0000000810168981 */ /* 0x000162000c1e1b00 */
[----:B---3--:R-:W-:Y:S01]  /*1c80*/  @!P0 IMAD.WIDE.U32 R30, R7, 0x8, R30 ;  /* 0x00000008071e8825 */ /* 0x008fe200078e001e */
[----:B------:R-:W-:-:S04]  /*1c90*/  CS2R R6, SRZ ;  /* 0x0000000000067805 */ /* 0x000fc8000001ff00 */
[----:B------:R0:W5:Y:S04]  /*1ca0*/  @!P0 LDG.E.64 R28, desc[UR8][R30.64] ;  /* 0x000000081e1c8981 */ /* 0x000168000c1e1b00 */
[----:B------:R0:W5:Y:S01]  /*1cb0*/  @!P2 LDG.E.64 R6, desc[UR8][R14.64] ;  /* 0x000000080e06a981 */ /* 0x000162000c1e1b00 */
[----:B------:R-:W-:Y:S04]  /*1cc0*/  BSSY B0, `(.L_x_6116) ;  /* 0x000002e000007945 */ /* 0x000fe80003800000 */
[----:B------:R-:W-:Y:S05]  /*1cd0*/  @P2 BRA `(.L_x_6117) ;  /* 0x0000000000b02947 */ /* 0x000fea0003800000 */
[----:B-----5:R-:W-:Y:S01]  /*1ce0*/  DADD R6, -RZ, |R6| ;  /* 0x00000000ff067229 */ /* 0x020fe20000000506 */
[----:B0-----:R-:W-:Y:S01]  /*1cf0*/  IMAD.MOV.U32 R30, RZ, RZ, RZ ;  /* 0x000000ffff1e7224 */ /* 0x001fe200078e00ff */
[----:B------:R-:W-:Y:S01]  /*1d00*/  DADD R12, -RZ, |R12| ;  /* 0x00000000ff0c7229 */ /* 0x000fe2000000050c */
[----:B------:R-:W-:Y:S01]  /*1d10*/  UMOV UR4, 0xffffffff ;  /* 0xffffffff00047882 */ /* 0x000fe20000000000 */
[----:B------:R-:W-:Y:S01]  /*1d20*/  UMOV UR5, 0x7fefffff ;  /* 0x7fefffff00057882 */ /* 0x000fe20000000000 */
[----:B------:R-:W-:Y:S01]  /*1d30*/  IMAD.MOV.U32 R16, RZ, RZ, RZ ;  /* 0x000000ffff107224 */ /* 0x000fe200078e00ff */
        /* <DEDUP_REMOVED lines=9> */
[C---:B------:R-:W-:Y:S02]  /*1dd0*/  IADD3 R31, -R44.reuse, 0x7fd00000, RZ ;  /* 0x7fd000002c1f7810 */ /* 0x040fe40007ffe1ff */
[----:B------:R-:W-:Y:S02]  /*1de0*/  SEL R7, R7, R13, P0 ;  /* 0x0000000d07077207 */ /* 0x000fe40000000000 */
[----:B------:R-:W-:Y:S01]  /*1df0*/  LOP3.LUT R45, R44, 0x100000, RZ, 0xfc, !PT ;  /* 0x001000002c2d7812 */ /* 0x000fe200078efcff */
[----:B------:R-:W-:Y:S01]  /*1e00*/  IMAD.MOV.U32 R44, RZ, RZ, RZ ;  /* 0x000000ffff2c7224 */ /* 0x000fe200078e00ff */
[----:B------:R-:W-:-:S02]  /*1e10*/  DMUL R12, R30, R8 ;  /* 0x000000081e0c7228 */ /* 0x000fc40000000000 */
        /* <DEDUP_REMOVED lines=19> */
[----:B------:R-:W-:-:S08]  /*1f50*/  DFMA R12, R14, R12, R16 ;  /* 0x0000000c0e0c722b */ /* 0x000fd00000000010 */
[----:B------:R-:W-:-:S08]  /*1f60*/  DMUL R12, R30, R12 ;  /* 0x0000000c1e0c7228 */ /* 0x000fd00000000000 */
[----:B------:R-:W-:-:S10]  /*1f70*/  DMUL R12, R12, R44 ;  /* 0x0000002c0c0c7228 */ /* 0x000fd40000000000 */
[----:B------:R-:W-:Y:S02]  /*1f80*/  @!P1 FSEL R6, R8, R12, !P0 ;  /* 0x0000000c08069208 */ /* 0x000fe40004000000 */
[----:B------:R-:W-:-:S07]  /*1f90*/  @!P1 FSEL R7, R9, R13, !P0 ;  /* 0x0000000d09079208 */ /* 0x000fce0004000000 */
.L_x_6117:
[----:B------:R-:W-:Y:S05]  /*1fa0*/  BSYNC B0 ;  /* 0x0000000000007941 */ /* 0x000fea0003800000 */
.L_x_6116:
[----:B0-----:R-:W-:Y:S01]  /*1fb0*/  VIADD R9, R5, 0x80 ;  /* 0x0000008005097836 */ /* 0x001fe20000000000 */
[----:B------:R-:W-:Y:S04]  /*1fc0*/  BSSY B0, `(.L_x_6118) ;  /* 0x0000030000007945 */ /* 0x000fe80003800000 */
[----:B------:R-:W-:-:S13]  /*1fd0*/  ISETP.GE.AND P0, PT, R9, R4, PT ;  /* 0x000000040900720c */ /* 0x000fda0003f06270 */
[----:B------:R-:W-:Y:S05]  /*1fe0*/  @P0 BRA `(.L_x_6119) ;  /* 0x0000000000b40947 */ /* 0x000fea0003800000 */
[----:B-----5:R-:W-:Y:S01]  /*1ff0*/  DADD R12, -RZ, |R10| ;  /* 0x00000000ff0c7229 */ /* 0x020fe2000000050a */
        /* <DEDUP_REMOVED lines=16> */
[----:B------:R-:W-:Y:S01]  /*2100*/  IMAD.MOV.U32 R14, RZ, RZ, R8 ;  /* 0x000000ffff0e7224 */ /* 0x000fe200078e0008 */
[----:B------:R-:W-:Y:S01]  /*2110*/  IADD3 R31, -R10, 0x7fd00000, RZ ;  /* 0x7fd000000a1f7810 */ /* 0x000fe20007ffe1ff */
[----:B------:R-:W-:-:S05]  /*2120*/  IMAD.MOV.U32 R15, RZ, RZ, R11 ;  /* 0x000000ffff0f7224 */ /* 0x000fca00078e000b */
        /* <DEDUP_REMOVED lines=9> */
[----:B------:R-:W-:Y:S01]  /*21c0*/  IMAD.MOV.U32 R12, RZ, RZ, R30 ;  /* 0x000000ffff0c7224 */ /* 0x000fe200078e001e */
[----:B------:R-:W-:Y:S02]  /*21d0*/  ISETP.GE.U32.AND P1, PT, R11, 0x7ff00000, PT ;  /* 0x7ff000000b00780c */ /* 0x000fe40003f26070 */
[----:B------:R-:W0:Y:S02]  /*21e0*/  MUFU.RSQ64H R13, R45 ;  /* 0x0000002d000d7308 */ /* 0x000e240000001c00 */
[----:B------:R-:W-:Y:S01]  /*21f0*/  SEL R44, R12, UR4, P0 ;  /* 0x000000040c2c7c07 */ /* 0x000fe20008000000 */
[----:B------:R-:W-:Y:S01]  /*2200*/  IMAD.MOV.U32 R12, RZ, RZ, RZ ;  /* 0x000000ffff0c7224 */ /* 0x000fe200078e00ff */
[----:B------:R-:W-:-:S05]  /*2210*/  DSETP.NEU.AND P0, PT, R14, RZ, PT ;  /* 0x000000ff0e00722a */ /* 0x000fca0003f0d000 */
        /* <DEDUP_REMOVED lines=10> */
.L_x_6119:
[----:B------:R-:W-:Y:S05]  /*22c0*/  BSYNC B0 ;  /* 0x0000000000007941 */ /* 0x000fea0003800000 */
.L_x_6118:
[----:B-----5:R-:W-:Y:S01]  /*22d0*/  VIADD R3, R5, 0x100 ;  /* 0x0000010005037836 */ /* 0x020fe20000000000 */
[----:B------:R-:W-:Y:S04]  /*22e0*/  BSSY B0, `(.L_x_6120) ;  /* 0x0000030000007945 */ /* 0x000fe80003800000 */
[----:B------:R-:W-:-:S13]  /*22f0*/  ISETP.GE.AND P0, PT, R3, R4, PT ;  /* 0x000000040300720c */ /* 0x000fda0003f06270 */
[----:B------:R-:W-:Y:S05]  /*2300*/  @P0 BRA `(.L_x_6121) ;  /* 0x0000000000b40947 */ /* 0x000fea0003800000 */
[----:B------:R-:W-:Y:S01]  /*2310*/  DADD R32, -RZ, |R32| ;  /* 0x00000000ff207229 */ /* 0x000fe20000000520 */
        /* <DEDUP_REMOVED lines=14> */
[----:B------:R-:W-:Y:S01]  /*2400*/  LOP3.LUT R12, R3, 0xffc00000, RZ, 0xc0, !PT ;  /* 0xffc00000030c7812 */ /* 0x000fe200078ec0ff */
[----:B------:R-:W-:Y:S01]  /*2410*/  IMAD.MOV.U32 R16, RZ, RZ, R10 ;  /* 0x000000ffff107224 */ /* 0x000fe200078e000a */
[----:B------:R-:W-:Y:S01]  /*2420*/  SEL R2, R32, R42, P1 ;  /* 0x0000002a20027207 */ /* 0x000fe20000800000 */
[----:B------:R-:W-:Y:S01]  /*2430*/  IMAD.MOV.U32 R17, RZ, RZ, R13 ;  /* 0x000000ffff117224 */ /* 0x000fe200078e000d */
        /* <DEDUP_REMOVED lines=26> */
.L_x_6121:
[----:B------:R-:W-:Y:S05]  /*25e0*/  BSYNC B0 ;  /* 0x0000000000007941 */ /* 0x000fea0003800000 */
.L_x_6120:
[----:B------:R-:W-:Y:S01]  /*25f0*/  VIADD R3, R5, 0x180 ;  /* 0x0000018005037836 */ /* 0x000fe20000000000 */
        /* <DEDUP_REMOVED lines=18> */
[----:B------:R-:W-:Y:S01]  /*2720*/  IMAD.MOV.U32 R14, RZ, RZ, R12 ;  /* 0x000000ffff0e7224 */ /* 0x000fe200078e000c */
[----:B------:R-:W-:Y:S02]  /*2730*/  SEL R15, R35, R15, P0 ;  /* 0x0000000f230f7207 */ /* 0x000fe40000000000 */
        /* <DEDUP_REMOVED lines=28> */
.L_x_6123:
[----:B------:R-:W-:Y:S05]  /*2900*/  BSYNC B0 ;  /* 0x0000000000007941 */ /* 0x000fea0003800000 */
.L_x_6122:
        /* <DEDUP_REMOVED lines=19> */
[----:B------:R-:W-:Y:S01]  /*2a40*/  IADD3 R35, -R38, 0x7fd00000, RZ ;  /* 0x7fd0000026237810 */ /* 0x000fe20007ffe1ff */
[----:B------:R-:W-:Y:S01]  /*2a50*/  IMAD.U32 R17, RZ, RZ, UR6 ;  /* 0x00000006ff117e24 */ /* 0x000fe2000f8e00ff */
[----:B------:R-:W-:Y:S02]  /*2a60*/  SEL R2, R16, R26, P1 ;  /* 0x0000001a10027207 */ /* 0x000fe40000800000 */
[----:B------:R-:W-:Y:S01]  /*2a70*/  LOP3.LUT R39, R38, 0x100000, RZ, 0xfc, !PT ;  /* 0x0010000026277812 */ /* 0x000fe200078efcff */
[----:B------:R-:W-:Y:S01]  /*2a80*/  IMAD.MOV.U32 R38, RZ, RZ, RZ ;  /* 0x000000ffff267224 */ /* 0x000fe200078e00ff */
[----:B------:R-:W-:-:S02]  /*2a90*/  DMUL R32, R34, R30 ;  /* 0x0000001e22207228 */ /* 0x000fc40000000000 */
[----:B------:R-:W-:-:S06]  /*2aa0*/  DMUL R34, R34, R2 ;  /* 0x0000000222227228 */ /* 0x000fcc0000000000 */
[----:B------:R-:W-:-:S08]  /*2ab0*/  DMUL R32, R32, R32 ;  /* 0x0000002020207228 */ /* 0x000fd00000000000 */
[----:B------:R-:W-:Y:S01]  /*2ac0*/  DFMA R34, R34, R34, R32 ;  /* 0x000000222222722b */ /* 0x000fe20000000020 */
[----:B------:R-:W-:-:S07]  /*2ad0*/  IMAD.MOV.U32 R32, RZ, RZ, RZ ;  /* 0x000000ffff207224 */ /* 0x000fce00078e00ff */
        /* <DEDUP_REMOVED lines=20> */
.L_x_6125:
[----:B------:R-:W-:Y:S05]  /*2c20*/  BSYNC B0 ;  /* 0x0000000000007941 */ /* 0x000fea0003800000 */
.L_x_6124:
[----:B------:R-:W0:Y:S01]  /*2c30*/  @!P2 LDC.64 R16, c[0x0][0x218] ;  /* 0x00008600ff10ab82 */ /* 0x000e220000000a00 */
[C---:B------:R-:W-:Y:S01]  /*2c40*/  VIADD R3, R5.reuse, 0x280 ;  /* 0x0000028005037836 */ /* 0x040fe20000000000 */
[----:B------:R-:W-:Y:S01]  /*2c50*/  BSSY B0, `(.L_x_6126) ;  /* 0x0000036000007945 */ /* 0x000fe20003800000 */
[C---:B------:R-:W-:Y:S02]  /*2c60*/  VIADD R27, R5.reuse, 0x300 ;  /* 0x00000300051b7836 */ /* 0x040fe40000000000 */
[----:B------:R-:W-:Y:S01]  /*2c70*/  VIADD R33, R5, 0x380 ;  /* 0x0000038005217836 */ /* 0x000fe20000000000 */
[-C--:B------:R-:W-:Y:S01]  /*2c80*/  ISETP.GE.AND P0, PT, R3, R4.reuse, PT ;  /* 0x000000040300720c */ /* 0x080fe20003f06270 */
[----:B------:R-:W-:Y:S01]  /*2c90*/  @!P2 IMAD.IADD R3, R0, 0x1, R5 ;  /* 0x000000010003a824 */ /* 0x000fe200078e0205 */
[-C--:B------:R-:W-:Y:S02]  /*2ca0*/  ISETP.GE.AND P3, PT, R27, R4.reuse, PT ;  /* 0x000000041b00720c */ /* 0x080fe40003f66270 */
[----:B------:R-:W-:Y:S01]  /*2cb0*/  ISETP.GE.AND P4, PT, R33, R4, PT ;  /* 0x000000042100720c */ /* 0x000fe20003f86270 */
[----:B0-----:R-:W-:-:S08]  /*2cc0*/  @!P2 IMAD.WIDE.U32 R16, R3, 0x8, R16 ;  /* 0x000000080310a825 */ /* 0x001fd000078e0010 */
        /* <DEDUP_REMOVED lines=46> */
.L_x_6127:
[----:B------:R-:W-:Y:S05]  /*2fb0*/  BSYNC B0 ;  /* 0x0000000000007941 */ /* 0x000fea0003800000 */
.L_x_6126:
[----:B------:R-:W-:Y:S04]  /*2fc0*/  BSSY B0, `(.L_x_6128) ;  /* 0x000002f000007945 */ /* 0x000fe80003800000 */
        /* <DEDUP_REMOVED lines=46> */
.L_x_6129:
[----:B------:R-:W-:Y:S05]  /*32b0*/  BSYNC B0 ;  /* 0x0000000000007941 */ /* 0x000fea0003800000 */
.L_x_6128:
        /* <DEDUP_REMOVED lines=46> */
.L_x_6131:
[----:B------:R-:W-:Y:S05]  /*35a0*/  BSYNC B0 ;  /* 0x0000000000007941 */ /* 0x000fea0003800000 */
.L_x_6130:
[----:B------:R0:W-:Y:S01]  /*35b0*/  @!P2 STG.E.64 desc[UR8][R16.64], R6 ;  /* 0x000000061000a986 */ /* 0x0001e2000c101b08 */
[----:B------:R-:W-:Y:S01]  /*35c0*/  @!P2 IMAD.MOV.U32 R5, RZ, RZ, R9 ;  /* 0x000000ffff05a224 */ /* 0x000fe200078e0009 */
        /* <DEDUP_REMOVED lines=8> */
[----:B0-----:R-:W-:-:S04]  /*3650*/  IMAD.WIDE.U32 R6, R9, 0x8, R6 ;  /* 0x0000000809067825 */ /* 0x001fc800078e0006 */
[----:B------:R-:W-:-:S05]  /*3660*/  IMAD.MOV.U32 R9, RZ, RZ, R11 ;  /* 0x000000ffff097224 */ /* 0x000fca00078e000b */
[----:B------:R0:W-:Y:S03]  /*3670*/  STG.E.64 desc[UR8][R6.64], R8 ;  /* 0x0000000806007986 */ /* 0x0001e6000c101b08 */
[----:B------:R-:W-:Y:S05]  /*3680*/  @P0 BRA `(.L_x_6135) ;  /* 0x0000000000380947 */ /* 0x000fea0003800000 */
[----:B0-----:R-:W0:Y:S01]  /*3690*/  LDC.64 R6, c[0x0][0x218] ;  /* 0x00008600ff067b82 */ /* 0x001e220000000a00 */
[----:B------:R-:W-:Y:S02]  /*36a0*/  IMAD.IADD R9, R0, 0x1, R5 ;  /* 0x0000000100097824 */ /* 0x000fe400078e0205 */
[----:B------:R-:W-:Y:S02]  /*36b0*/  IMAD.MOV.U32 R11, RZ, RZ, R13 ;  /* 0x000000ffff0b7224 */ /* 0x000fe400078e000d */
[----:B------:R-:W-:Y:S02]  /*36c0*/  VIADD R5, R5, 0x80 ;  /* 0x0000008005057836 */ /* 0x000fe40000000000 */
[----:B0-----:R-:W-:-:S05]  /*36d0*/  IMAD.WIDE.U32 R6, R9, 0x8, R6 ;  /* 0x0000000809067825 */ /* 0x001fca00078e0006 */
[----:B------:R0:W-:Y:S02]  /*36e0*/  STG.E.64 desc[UR8][R6.64], R10 ;  /* 0x0000000a06007986 */ /* 0x0001e4000c101b08 */
.L_x_6134:
[----:B------:R-:W-:-:S13]  /*36f0*/  ISETP.GE.AND P0, PT, R5, R4, PT ;  /* 0x000000040500720c */ /* 0x000fda0003f06270 */
[----:B------:R-:W-:Y:S05]  /*3700*/  @P0 BRA `(.L_x_6136) ;  /* 0x0000000000380947 */ /* 0x000fea0003800000 */
[----:B0-----:R-:W0:Y:S01]  /*3710*/  LDC.64 R6, c[0x0][0x218] ;  /* 0x00008600ff067b82 */ /* 0x001e220000000a00 */
[----:B------:R-:W-:Y:S02]  /*3720*/  IMAD.IADD R9, R0, 0x1, R5 ;  /* 0x0000000100097824 */ /* 0x000fe400078e0205 */
[----:B------:R-:W-:Y:S02]  /*3730*/  IMAD.MOV.U32 R13, RZ, RZ, R15 ;  /* 0x000000ffff0d7224 */ /* 0x000fe400078e000f */
[----:B------:R-:W-:Y:S02]  /*3740*/  VIADD R5, R5, 0x80 ;  /* 0x0000008005057836 */ /* 0x000fe40000000000 */
[----:B0-----:R-:W-:-:S05]  /*3750*/  IMAD.WIDE.U32 R6, R9, 0x8, R6 ;  /* 0x0000000809067825 */ /* 0x001fca00078e0006 */
[----:B------:R1:W-:Y:S02]  /*3760*/  STG.E.64 desc[UR8][R6.64], R12 ;  /* 0x0000000c06007986 */ /* 0x0003e4000c101b08 */
.L_x_6135:
[----:B------:R-:W-:-:S13]  /*3770*/  ISETP.GE.AND P0, PT, R5, R4, PT ;  /* 0x000000040500720c */ /* 0x000fda0003f06270 */
[----:B------:R-:W-:Y:S05]  /*3780*/  @P0 BRA `(.L_x_6137) ;  /* 0x00000000003c0947 */ /* 0x000fea0003800000 */
[----:B01----:R-:W0:Y:S01]  /*3790*/  LDC.64 R6, c[0x0][0x218] ;  /* 0x00008600ff067b82 */ /* 0x003e220000000a00 */
[----:B------:R-:W-:Y:S02]  /*37a0*/  IMAD.IADD R9, R0, 0x1, R5 ;  /* 0x0000000100097824 */ /* 0x000fe400078e0205 */
[----:B------:R-:W-:Y:S02]  /*37b0*/  IMAD.MOV.U32 R15, RZ, RZ, R31 ;  /* 0x000000ffff0f7224 */ /* 0x000fe400078e001f */
[----:B------:R-:W-:Y:S02]  /*37c0*/  VIADD R5, R5, 0x80 ;  /* 0x0000008005057836 */ /* 0x000fe40000000000 */
[----:B0-----:R-:W-:-:S05]  /*37d0*/  IMAD.WIDE.U32 R6, R9, 0x8, R6 ;  /* 0x0000000809067825 */ /* 0x001fca00078e0006 */
[----:B------:R1:W-:Y:S02]  /*37e0*/  STG.E.64 desc[UR8][R6.64], R14 ;  /* 0x0000000e06007986 */ /* 0x0003e4000c101b08 */
.L_x_6136:
[----:B------:R-:W-:-:S13]  /*37f0*/  ISETP.GE.AND P0, PT, R5, R4, PT ;  /* 0x000000040500720c */ /* 0x000fda0003f06270 */
[----:B------:R-:W-:Y:S05]  /*3800*/  @P0 BREAK B1 ;  /* 0x0000000000010942 */ /* 0x000fea0003800000 */
[----:B------:R-:W-:Y:S05]  /*3810*/  @P0 BRA `(.L_x_6138) ;  /* 0x0000000000380947 */ /* 0x000fea0003800000 */
[----:B01----:R-:W0:Y:S01]  /*3820*/  LDC.64 R6, c[0x0][0x218] ;  /* 0x00008600ff067b82 */ /* 0x003e220000000a00 */
[----:B------:R-:W-:Y:S02]  /*3830*/  IMAD.IADD R9, R0, 0x1, R5 ;  /* 0x0000000100097824 */ /* 0x000fe400078e0205 */
[----:B------:R-:W-:Y:S02]  /*3840*/  IMAD.MOV.U32 R31, RZ, RZ, R33 ;  /* 0x000000ffff1f7224 */ /* 0x000fe400078e0021 */
[----:B------:R-:W-:Y:S02]  /*3850*/  VIADD R5, R5, 0x80 ;  /* 0x0000008005057836 */ /* 0x000fe40000000000 */
[----:B0-----:R-:W-:-:S05]  /*3860*/  IMAD.WIDE.U32 R6, R9, 0x8, R6 ;  /* 0x0000000809067825 */ /* 0x001fca00078e0006 */
[----:B------:R2:W-:Y:S02]  /*3870*/  STG.E.64 desc[UR8][R6.64], R30 ;  /* 0x0000001e06007986 */ /* 0x0005e4000c101b08 */
.L_x_6137:
[----:B------:R-:W-:Y:S05]  /*3880*/  BSYNC B1 ;  /* 0x0000000000017941 */ /* 0x000fea0003800000 */
.L_x_6133:
[----:B------:R-:W-:-:S13]  /*3890*/  ISETP.GE.AND P0, PT, R5, R4, PT ;  /* 0x000000040500720c */ /* 0x000fda0003f06270 */
[----:B012---:R-:W0:Y:S01]  /*38a0*/  @!P0 LDC.64 R6, c[0x0][0x218] ;  /* 0x00008600ff068b82 */ /* 0x007e220000000a00 */
[----:B------:R-:W-:Y:S02]  /*38b0*/  @!P0 IMAD.IADD R9, R0, 0x1, R5 ;  /* 0x0000000100098824 */ /* 0x000fe400078e0205 */
[----:B------:R-:W-:Y:S02]  /*38c0*/  @!P0 IMAD.MOV.U32 R33, RZ, RZ, R35 ;  /* 0x000000ffff218224 */ /* 0x000fe400078e0023 */
[----:B------:R-:W-:Y:S02]  /*38d0*/  @!P0 VIADD R5, R5, 0x80 ;  /* 0x0000008005058836 */ /* 0x000fe40000000000 */
[----:B0-----:R-:W-:-:S05]  /*38e0*/  @!P0 IMAD.WIDE.U32 R6, R9, 0x8, R6 ;  /* 0x0000000809068825 */ /* 0x001fca00078e0006 */
[----:B------:R2:W-:Y:S02]  /*38f0*/  @!P0 STG.E.64 desc[UR8][R6.64], R32 ;  /* 0x0000002006008986 */ /* 0x0005e4000c101b08 */
.L_x_6138:
[----:B------:R-:W-:Y:S05]  /*3900*/  BSYNC B0 ;  /* 0x0000000000007941 */ /* 0x000fea0003800000 */
.L_x_6132:
        /* <DEDUP_REMOVED lines=8> */
.L_x_6139:
        /* <DEDUP_REMOVED lines=15> */
.L_x_19813:


//--------------------- .text._ZN2at6native29vectorized_elementwise_kernelILi4ENS0_13BinaryFunctorIdddZZZNS0_17hypot_kernel_cudaERNS_18TensorIteratorBaseEENKUlvE_clEvENKUlvE_clEvEUlddE_EESt5arrayIPcLm3EEEEviT0_T1_ --------------------------
	.section	.text._ZN2at6native29vectorized_elementwise_kernelILi4ENS0_13BinaryFunctorIdddZZZNS0_17hypot_kernel_cudaERNS_18TensorIteratorBaseEENKUlvE_clEvENKUlvE_clEvEUlddE_EESt5arrayIPcLm3EEEEviT0_T1_,"ax",@progbits
	.align	128
        .global         _ZN2at6native29vectorized_elementwise_kernelILi4ENS0_13BinaryFunctorIdddZZZNS0_17hypot_kernel_cudaERNS_18TensorIteratorBaseEENKUlvE_clEvENKUlvE_clEvEUlddE_EESt5arrayIPcLm3EEEEviT0_T1_
        .type           _ZN2at6native29vectorized_elementwise_kernelILi4ENS0_13BinaryFunctorIdddZZZNS0_17hypot_kernel_cudaERNS_18TensorIteratorBaseEENKUlvE_clEvENKUlvE_clEvEUlddE_EESt5arrayIPcLm3EEEEviT0_T1_,@function
        .size           _ZN2at6native29vectorized_elementwise_kernelILi4ENS0_13BinaryFunctorIdddZZZNS0_17hypot_kernel_cudaERNS_18TensorIteratorBaseEENKUlvE_clEvENKUlvE_clEvEUlddE_EESt5arrayIPcLm3EEEEviT0_T1_,(.L_x_19814 - _ZN2at6native29vectorized_elementwise_kernelILi4ENS0_13BinaryFunctorIdddZZZNS0_17hypot_kernel_cudaERNS_18TensorIteratorBaseEENKUlvE_clEvENKUlvE_clEvEUlddE_EESt5arrayIPcLm3EEEEviT0_T1_)
        .other          _ZN2at6native29vectorized_elementwise_kernelILi4ENS0_13BinaryFunctorIdddZZZNS0_17hypot_kernel_cudaERNS_18TensorIteratorBaseEENKUlvE_clEvENKUlvE_clEvEUlddE_EESt5arrayIPcLm3EEEEviT0_T1_,@"STO_CUDA_ENTRY STV_DEFAULT"
_ZN2at6native29vectorized_elementwise_kernelILi4ENS0_13BinaryFunctorIdddZZZNS0_17hypot_kernel_cudaERNS_18TensorIteratorBaseEENKUlvE_clEvENKUlvE_clEvEUlddE_EESt5arrayIPcLm3EEEEviT0_T1_:
.text._ZN2at6native29vectorized_elementwise_kernelILi4ENS0_13BinaryFunctorIdddZZZNS0_17hypot_kernel_cudaERNS_18TensorIteratorBaseEENKUlvE_clEvENKUlvE_clEvEUlddE_EESt5arrayIPcLm3EEEEviT0_T1_:
        /* <DEDUP_REMOVED lines=371> */
.L_x_6140:
        /* <DEDUP_REMOVED lines=135> */
.L_x_6142:
[----:B------:R-:W-:Y:S05]  /*1fa0*/  BSYNC B0 ;  /* 0x0000000000007941 */ /* 0x000fea0003800000 */
.L_x_6141:
        /* <DEDUP_REMOVED lines=49> */
.L_x_6144:
[----:B------:R-:W-:Y:S05]  /*22c0*/  BSYNC B0 ;  /* 0x0000000000007941 */ /* 0x000fea0003800000 */
.L_x_6143:
        /* <DEDUP_REMOVED lines=49> */
.L_x_6146:
[----:B------:R-:W-:Y:S05]  /*25e0*/  BSYNC B0 ;  /* 0x0000000000007941 */ /* 0x000fea0003800000 */
.L_x_6145:
        /* <DEDUP_REMOVED lines=49> */
.L_x_6148:
[----:B------:R-:W-:Y:S05]  /*2900*/  BSYNC B0 ;  /* 0x0000000000007941 */ /* 0x000fea0003800000 */
.L_x_6147:
        /* <DEDUP_REMOVED lines=49> */
.L_x_6150:
[----:B------:R-:W-:Y:S05]  /*2c20*/  BSYNC B0 ;  /* 0x0000000000007941 */ /* 0x000fea0003800000 */
.L_x_6149:
        /* <DEDUP_REMOVED lines=56> */
.L_x_6152:
[----:B------:R-:W-:Y:S05]  /*2fb0*/  BSYNC B0 ;  /* 0x0000000000007941 */ /* 0x000fea0003800000 */
.L_x_6151:
        /* <DEDUP_REMOVED lines=47> */
.L_x_6154:
[----:B------:R-:W-:Y:S05]  /*32b0*/  BSYNC B0 ;  /* 0x0000000000007941 */ /* 0x000fea0003800000 */
.L_x_6153:
        /* <DEDUP_REMOVED lines=46> */
.L_x_6156:
[----:B------:R-:W-:Y:S05]  /*35a0*/  BSYNC B0 ;  /* 0x0000000000007941 */ /* 0x000fea0003800000 */
.L_x_6155:
        /* <DEDUP_REMOVED lines=20> */
.L_x_6159:
        /* <DEDUP_REMOVED lines=8> */
.L_x_6160:
        /* <DEDUP_REMOVED lines=8> */
.L_x_6161:
        /* <DEDUP_REMOVED lines=9> */
.L_x_6162:
[----:B------:R-:W-:Y:S05]  /*3880*/  BSYNC B1 ;  /* 0x0000000000017941 */ /* 0x000fea0003800000 */
.L_x_6158:
[----:B------:R-:W-:-:S13]  /*3890*/  ISETP.GE.AND P0, PT, R5, R4, PT ;  /* 0x000000040500720c */ /* 0x000fda0003f06270 */
[----:B012---:R-:W0:Y:S01]  /*38a0*/  @!P0 LDC.64 R6, c[0x0][0x218] ;  /* 0x00008600ff068b82 */ /* 0x007e220000000a00 */
[----:B------:R-:W-:Y:S02]  /*38b0*/  @!P0 IMAD.IADD R9, R0, 0x1, R5 ;  /* 0x0000000100098824 */ /* 0x000fe400078e0205 */
[----:B------:R-:W-:Y:S02]  /*38c0*/  @!P0 IMAD.MOV.U32 R33, RZ, RZ, R35 ;  /* 0x000000ffff218224 */ /* 0x000fe400078e0023 */
[----:B------:R-:W-:Y:S02]  /*38d0*/  @!P0 VIADD R5, R5, 0x80 ;  /* 0x0000008005058836 */ /* 0x000fe40000000000 */
[----:B0-----:R-:W-:-:S05]  /*38e0*/  @!P0 IMAD.WIDE.U32 R6, R9, 0x8, R6 ;  /* 0x0000000809068825 */ /* 0x001fca00078e0006 */
[----:B------:R2:W-:Y:S02]  /*38f0*/  @!P0 STG.E.64 desc[UR8][R6.64], R32 ;  /* 0x0000002006008986 */ /* 0x0005e4000c101b08 */
.L_x_6163:
[----:B------:R-:W-:Y:S05]  /*3900*/  BSYNC B0 ;  /* 0x0000000000007941 */ /* 0x000fea0003800000 */
.L_x_6157:
        /* <DEDUP_REMOVED lines=8> */
.L_x_6164:
        /* <DEDUP_REMOVED lines=15> */
.L_x_19814:


//--------------------- .text._ZN2at6native29vectorized_elementwise_kernelILi8ENS0_13BinaryFunctorIdddZZZNS0_17hypot_kernel_cudaERNS_18TensorIteratorBaseEENKUlvE_clEvENKUlvE_clEvEUlddE_EESt5arrayIPcLm3EEEEviT0_T1_ --------------------------
	.section	.text._ZN2at6native29vectorized_elementwise_kernelILi8ENS0_13BinaryFunctorIdddZZZNS0_17hypot_kernel_cudaERNS_18TensorIteratorBaseEENKUlvE_clEvENKUlvE_clEvEUlddE_EESt5arrayIPcLm3EEEEviT0_T1_,"ax",@progbits
	.align	128
        .global         _ZN2at6native29vectorized_elementwise_kernelILi8ENS0_13BinaryFunctorIdddZZZNS0_17hypot_kernel_cudaERNS_18TensorIteratorBaseEENKUlvE_clEvENKUlvE_clEvEUlddE_EESt5arrayIPcLm3EEEEviT0_T1_
        .type           _ZN2at6native29vectorized_elementwise_kernelILi8ENS0_13BinaryFunctorIdddZZZNS0_17hypot_kernel_cudaERNS_18TensorIteratorBaseEENKUlvE_clEvENKUlvE_clEvEUlddE_EESt5arrayIPcLm3EEEEviT0_T1_,@function
        .size           _ZN2at6native29vectorized_elementwise_kernelILi8ENS0_13BinaryFunctorIdddZZZNS0_17hypot_kernel_cudaERNS_18TensorIteratorBaseEENKUlvE_clEvENKUlvE_clEvEUlddE_EESt5arrayIPcLm3EEEEviT0_T1_,(.L_x_19815 - _ZN2at6native29vectorized_elementwise_kernelILi8ENS0_13BinaryFunctorIdddZZZNS0_17hypot_kernel_cudaERNS_18TensorIteratorBaseEENKUlvE_clEvENKUlvE_clEvEUlddE_EESt5arrayIPcLm3EEEEviT0_T1_)
        .other          _ZN2at6native29vectorized_elementwise_kernelILi8ENS0_13BinaryFunctorIdddZZZNS0_17hypot_kernel_cudaERNS_18TensorIteratorBaseEENKUlvE_clEvENKUlvE_clEvEUlddE_EESt5arrayIPcLm3EEEEviT0_T1_,@"STO_CUDA_ENTRY STV_DEFAULT"
_ZN2at6native29vectorized_elementwise_kernelILi8ENS0_13BinaryFunctorIdddZZZNS0_17hypot_kernel_cudaERNS_18TensorIteratorBaseEENKUlvE_clEvENKUlvE_clEvEUlddE_EESt5arrayIPcLm3EEEEviT0_T1_:
.text._ZN2at6native29vectorized_elementwise_kernelILi8ENS0_13BinaryFunctorIdddZZZNS0_17hypot_kernel_cudaERNS_18TensorIteratorBaseEENKUlvE_clEvENKUlvE_clEvEUlddE_EESt5arrayIPcLm3EEEEviT0_T1_:
        /* <DEDUP_REMOVED lines=371> */
.L_x_6165:
        /* <DEDUP_REMOVED lines=135> */
.L_x_6167:
[----:B------:R-:W-:Y:S05]  /*1fa0*/  BSYNC B0 ;  /* 0x0000000000007941 */ /* 0x000fea0003800000 */
.L_x_6166:
        /* <DEDUP_REMOVED lines=49> */
.L_x_6169:
[----:B------:R-:W-:Y:S05]  /*22c0*/  BSYNC B0 ;  /* 0x0000000000007941 */ /* 0x000fea0003800000 */
.L_x_6168:
        /* <DEDUP_REMOVED lines=49> */
.L_x_6171:
[----:B------:R-:W-:Y:S05]  /*25e0*/  BSYNC B0 ;  /* 0x0000000000007941 */ /* 0x000fea0003800000 */
.L_x_6170:
        /* <DEDUP_REMOVED lines=49> */
.L_x_6173:
[----:B------:R-:W-:Y:S05]  /*2900*/  BSYNC B0 ;  /* 0x0000000000007941 */ /* 0x000fea0003800000 */
.L_x_6172:
        /* <DEDUP_REMOVED lines=49> */
.L_x_6175:
[----:B------:R-:W-:Y:S05]  /*2c20*/  BSYNC B0 ;  /* 0x0000000000007941 */ /* 0x000fea0003800000 */
.L_x_6174:
        /* <DEDUP_REMOVED lines=56> */
.L_x_6177:
[----:B------:R-:W-:Y:S05]  /*2fb0*/  BSYNC B0 ;  /* 0x0000000000007941 */ /* 0x000fea0003800000 */
.L_x_6176:
        /* <DEDUP_REMOVED lines=47> */
.L_x_6179:
[----:B------:R-:W-:Y:S05]  /*32b0*/  BSYNC B0 ;  /* 0x0000000000007941 */ /* 0x000fea0003800000 */
.L_x_6178:
        /* <DEDUP_REMOVED lines=46> */
.L_x_6181:
[----:B------:R-:W-:Y:S05]  /*35a0*/  BSYNC B0 ;  /* 0x0000000000007941 */ /* 0x000fea0003800000 */
.L_x_6180:
        /* <DEDUP_REMOVED lines=20> */
.L_x_6184:
        /* <DEDUP_REMOVED lines=8> */
.L_x_6185:
        /* <DEDUP_REMOVED lines=8> */
.L_x_6186:
        /* <DEDUP_REMOVED lines=9> */
.L_x_6187:
[----:B------:R-:W-:Y:S05]  /*3880*/  BSYNC B1 ;  /* 0x0000000000017941 */ /* 0x000fea0003800000 */
.L_x_6183:
[----:B------:R-:W-:-:S13]  /*3890*/  ISETP.GE.AND P0, PT, R5, R4, PT ;  /* 0x000000040500720c */ /* 0x000fda0003f06270 */
[----:B012---:R-:W0:Y:S01]  /*38a0*/  @!P0 LDC.64 R6, c[0x0][0x218] ;  /* 0x00008600ff068b82 */ /* 0x007e220000000a00 */
[----:B------:R-:W-:Y:S02]  /*38b0*/  @!P0 IMAD.IADD R9, R0, 0x1, R5 ;  /* 0x0000000100098824 */ /* 0x000fe400078e0205 */
[----:B------:R-:W-:Y:S02]  /*38c0*/  @!P0 IMAD.MOV.U32 R33, RZ, RZ, R35 ;  /* 0x000000ffff218224 */ /* 0x000fe400078e0023 */
[----:B------:R-:W-:Y:S02]  /*38d0*/  @!P0 VIADD R5, R5, 0x80 ;  /* 0x0000008005058836 */ /* 0x000fe40000000000 */
[----:B0-----:R-:W-:-:S05]  /*38e0*/  @!P0 IMAD.WIDE.U32 R6, R9, 0x8, R6 ;  /* 0x0000000809068825 */ /* 0x001fca00078e0006 */
[----:B------:R2:W-:Y:S02]  /*38f0*/  @!P0 STG.E.64 desc[UR8][R6.64], R32 ;  /* 0x0000002006008986 */ /* 0x0005e4000c101b08 */
.L_x_6188:
[----:B------:R-:W-:Y:S05]  /*3900*/  BSYNC B0 ;  /* 0x0000000000007941 */ /* 0x000fea0003800000 */
.L_x_6182:
        /* <DEDUP_REMOVED lines=8> */
.L_x_6189:
        /* <DEDUP_REMOVED lines=15> */
.L_x_19815:


//--------------------- .text._ZN2at6native18elementwise_kernelILi128ELi4EZNS0_15gpu_kernel_implINS0_13BinaryFunctorIN3c108BFloat16ES5_S5_ZZZNS0_17atan2_kernel_cudaERNS_18TensorIteratorBaseEENKUlvE_clEvENKUlvE2_clEvEUlS5_S5_E_EEEEvS7_RKT_EUliE_EEviT1_ --------------------------
	.section	.text._ZN2at6native18elementwise_kernelILi128ELi4EZNS0_15gpu_kernel_implINS0_13BinaryFunctorIN3c108BFloat16ES5_S5_ZZZNS0_17atan2_kernel_cudaERNS_18TensorIteratorBaseEENKUlvE_clEvENKUlvE2_clEvEUlS5_S5_E_EEEEvS7_RKT_EUliE_EEviT1_,"ax",@progbits
	.align	128
        .global         _ZN2at6native18elementwise_kernelILi128ELi4EZNS0_15gpu_kernel_implINS0_13BinaryFunctorIN3c108BFloat16ES5_S5_ZZZNS0_17atan2_kernel_cudaERNS_18TensorIteratorBaseEENKUlvE_clEvENKUlvE2_clEvEUlS5_S5_E_EEEEvS7_RKT_EUliE_EEviT1_
        .type           _ZN2at6native18elementwise_kernelILi128ELi4EZNS0_15gpu_kernel_implINS0_13BinaryFunctorIN3c108BFloat16ES5_S5_ZZZNS0_17atan2_kernel_cudaERNS_18TensorIteratorBaseEENKUlvE_clEvENKUlvE2_clEvEUlS5_S5_E_EEEEvS7_RKT_EUliE_EEviT1_,@function
        .size           _ZN2at6native18elementwise_kernelILi128ELi4EZNS0_15gpu_kernel_implINS0_13BinaryFunctorIN3c108BFloat16ES5_S5_ZZZNS0_17atan2_kernel_cudaERNS_18TensorIteratorBaseEENKUlvE_clEvENKUlvE2_clEvEUlS5_S5_E_EEEEvS7_RKT_EUliE_EEviT1_,(.L_x_19676 - _ZN2at6native18elementwise_kernelILi128ELi4EZNS0_15gpu_kernel_implINS0_13BinaryFunctorIN3c108BFloat16ES5_S5_ZZZNS0_17atan2_kernel_cudaERNS_18TensorIteratorBaseEENKUlvE_clEvENKUlvE2_clEvEUlS5_S5_E_EEEEvS7_RKT_EUliE_EEviT1_)
        .other          _ZN2at6native18elementwise_kernelILi128ELi4EZNS0_15gpu_kernel_implINS0_13BinaryFunctorIN3c108BFloat16ES5_S5_ZZZNS0_17atan2_kernel_cudaERNS_18TensorIteratorBaseEENKUlvE_clEvENKUlvE2_clEvEUlS5_S5_E_EEEEvS7_RKT_EUliE_EEviT1_,@"STO_CUDA_ENTRY STV_DEFAULT"
_ZN2at6native18elementwise_kernelILi128ELi4EZNS0_15gpu_kernel_implINS0_13BinaryFunctorIN3c108BFloat16ES5_S5_ZZZNS0_17atan2_kernel_cudaERNS_18TensorIteratorBaseEENKUlvE_clEvENKUlvE2_clEvEUlS5_S5_E_EEEEvS7_RKT_EUliE_EEviT1_:
.text._ZN2at6native18elementwise_kernelILi128ELi4EZNS0_15gpu_kernel_implINS0_13BinaryFunctorIN3c108BFloat16ES5_S5_ZZZNS0_17atan2_kernel_cudaERNS_18TensorIteratorBaseEENKUlvE_clEvENKUlvE2_clEvEUlS5_S5_E_EEEEvS7_RKT_EUliE_EEviT1_:
        /* <DEDUP_REMOVED lines=364> */
.L_x_6192:
        /* <DEDUP_REMOVED lines=23> */
.L_x_6196:
[----:B------:R-:W2:Y:S02]  /*1830*/  LDG.E.U8 R2, desc[UR36][R2.64] ;  /* 0x0000002402027981 */ /* 0x000ea4000c1e1100 */
[----:B--2---:R-:W-:-:S04]  /*1840*/  I2FP.F32.U32 R0, R2 ;  /* 0x0000000200007245 */ /* 0x004fc80000201000 */
[----:B------:R-:W-:-:S04]  /*1850*/  F2FP.BF16.F32.PACK_AB R0, RZ, R0 ;  /* 0x00000000ff00723e */ /* 0x000fc800000010ff */
[----:B------:R-:W-:Y:S01]  /*1860*/  PRMT R19, R0, 0x7610, R19 ;  /* 0x0000761000137816 */ /* 0x000fe20000000013 */
[----:B------:R-:W-:Y:S06]  /*1870*/  BRA `(.L_x_6198) ;  /* 0x0000000c00c87947 */ /* 0x000fec0003800000 */
.L_x_6195:
        /* <DEDUP_REMOVED lines=11> */
.L_x_6200:
[----:B------:R-:W2:Y:S02]  /*1930*/  LDG.E R2, desc[UR36][R2.64] ;  /* 0x0000002402027981 */ /* 0x000ea4000c1e1900 */
[----:B--2---:R-:W-:-:S04]  /*1940*/  I2FP.F32.S32 R0, R2 ;  /* 0x0000000200007245 */ /* 0x004fc80000201400 */
[----:B------:R-:W-:-:S04]  /*1950*/  F2FP.BF16.F32.PACK_AB R0, RZ, R0 ;  /* 0x00000000ff00723e */ /* 0x000fc800000010ff */
[----:B------:R-:W-:Y:S01]  /*1960*/  PRMT R19, R0, 0x7610, R19 ;  /* 0x0000761000137816 */ /* 0x000fe20000000013 */
[----:B------:R-:W-:Y:S06]  /*1970*/  BRA `(.L_x_6198) ;  /* 0x0000000c00887947 */ /* 0x000fec0003800000 */
.L_x_6199:
[----:B------:R-:W2:Y:S02]  /*1980*/  LDG.E.U16 R2, desc[UR36][R2.64] ;  /* 0x0000002402027981 */ /* 0x000ea4000c1e1500 */
[----:B--2---:R-:W0:Y:S02]  /*1990*/  I2F.S16 R0, R2 ;  /* 0x0000000200007306 */ /* 0x004e240000101400 */
[----:B0-----:R-:W-:-:S04]  /*19a0*/  F2FP.BF16.F32.PACK_AB R0, RZ, R0 ;  /* 0x00000000ff00723e */ /* 0x001fc800000010ff */
[----:B------:R-:W-:Y:S01]  /*19b0*/  PRMT R19, R0, 0x7610, R19 ;  /* 0x0000761000137816 */ /* 0x000fe20000000013 */
[----:B------:R-:W-:Y:S06]  /*19c0*/  BRA `(.L_x_6198) ;  /* 0x0000000c00747947 */ /* 0x000fec0003800000 */
.L_x_6194:
        /* <DEDUP_REMOVED lines=9> */
.L_x_6202:
[----:B------:R-:W2:Y:S02]  /*1a60*/  LDG.E.U16 R0, desc[UR36][R2.64] ;  /* 0x0000002402007981 */ /* 0x000ea4000c1e1500 */
[----:B--2---:R-:W-:-:S05]  /*1a70*/  HADD2.F32 R0, -RZ, R0.H0_H0 ;  /* 0x20000000ff007230 */ /* 0x004fca0000004100 */
[----:B------:R-:W-:-:S04]  /*1a80*/  F2FP.BF16.F32.PACK_AB R0, RZ, R0 ;  /* 0x00000000ff00723e */ /* 0x000fc800000010ff */
[----:B------:R-:W-:Y:S01]  /*1a90*/  PRMT R19, R0, 0x7610, R19 ;  /* 0x0000761000137816 */ /* 0x000fe20000000013 */
[----:B------:R-:W-:Y:S06]  /*1aa0*/  BRA `(.L_x_6198) ;  /* 0x0000000c003c7947 */ /* 0x000fec0003800000 */
.L_x_6201:
        /* <DEDUP_REMOVED lines=9> */
.L_x_6204:
[----:B------:R-:W2:Y:S02]  /*1b40*/  LDG.E.U16 R2, desc[UR36][R2.64] ;  /* 0x0000002402027981 */ /* 0x000ea4000c1e1500 */
[----:B--2---:R-:W-:-:S05]  /*1b50*/  HADD2.F32 R0, -RZ, R2.H0_H0 ;  /* 0x20000002ff007230 */ /* 0x004fca0000004100 */
[----:B------:R-:W-:-:S04]  /*1b60*/  F2FP.BF16.F32.PACK_AB R0, RZ, R0 ;  /* 0x00000000ff00723e */ /* 0x000fc800000010ff */
[----:B------:R-:W-:Y:S01]  /*1b70*/  PRMT R19, R0, 0x7610, R19 ;  /* 0x0000761000137816 */ /* 0x000fe20000000013 */
[----:B------:R-:W-:Y:S06]  /*1b80*/  BRA `(.L_x_6198) ;  /* 0x0000000c00047947 */ /* 0x000fec0003800000 */
.L_x_6203:
        /* <DEDUP_REMOVED lines=9> */
.L_x_6193:
        /* <DEDUP_REMOVED lines=14> */
.L_x_6207:
        /* <DEDUP_REMOVED lines=9> */
.L_x_6206:
        /* <DEDUP_REMOVED lines=28> */
.L_x_6209:
        /* <DEDUP_REMOVED lines=15> */
.L_x_6208:
[----:B------:R0:W5:Y:S01]  /*2040*/  LDG.E.U16 R19, desc[UR36][R2.64] ;  /* 0x0000002402137981 */ /* 0x000162000c1e1500 */
[----:B------:R-:W-:Y:S05]  /*2050*/  BRA `(.L_x_6198) ;  /* 0x0000000400d07947 */ /* 0x000fea0003800000 */
.L_x_6205:
        /* <DEDUP_REMOVED lines=13> */
.L_x_6212:
        /* <DEDUP_REMOVED lines=21> */
.L_x_6216:
[----:B------:R-:W-:Y:S05]  /*2280*/  BSYNC B1 ;  /* 0x0000000000017941 */ /* 0x000fea0003800000 */
.L_x_6215:
[----:B------:R-:W-:Y:S01]  /*2290*/  LEA R3, R0, 0x3b800000, 0x17 ;  /* 0x3b80000000037811 */ /* 0x000fe200078eb8ff */
[----:B------:R-:W-:-:S05]  /*22a0*/  IMAD.SHL.U32 R0, R2, 0x100000, RZ ;  /* 0x0010000002007824 */ /* 0x000fca00078e00ff */
[----:B------:R-:W-:-:S07]  /*22b0*/  LOP3.LUT R0, R3, R0, R4, 0xfe, !PT ;  /* 0x0000000003007212 */ /* 0x000fce00078efe04 */
.L_x_6214:
[----:B------:R-:W-:Y:S05]  /*22c0*/  BSYNC B0 ;  /* 0x0000000000007941 */ /* 0x000fea0003800000 */
.L_x_6213:
[----:B------:R-:W-:-:S04]  /*22d0*/  F2FP.BF16.F32.PACK_AB R0, RZ, R0 ;  /* 0x00000000ff00723e */ /* 0x000fc800000010ff */
[----:B------:R-:W-:Y:S01]  /*22e0*/  PRMT R19, R0, 0x7610, R19 ;  /* 0x0000761000137816 */ /* 0x000fe20000000013 */
[----:B------:R-:W-:Y:S06]  /*22f0*/  BRA `(.L_x_6198) ;  /* 0x0000000400287947 */ /* 0x000fec0003800000 */
.L_x_6211:
        /* <DEDUP_REMOVED lines=21> */
.L_x_6220:
[----:B------:R-:W-:Y:S05]  /*2450*/  BSYNC B1 ;  /* 0x0000000000017941 */ /* 0x000fea0003800000 */
.L_x_6219:
[----:B------:R-:W-:Y:S01]  /*2460*/  LEA R3, R0, 0x37800000, 0x17 ;  /* 0x3780000000037811 */ /* 0x000fe200078eb8ff */
[----:B------:R-:W-:-:S05]  /*2470*/  IMAD.SHL.U32 R0, R2, 0x200000, RZ ;  /* 0x0020000002007824 */ /* 0x000fca00078e00ff */
[----:B------:R-:W-:-:S07]  /*2480*/  LOP3.LUT R0, R3, R0, R4, 0xfe, !PT ;  /* 0x0000000003007212 */ /* 0x000fce00078efe04 */
.L_x_6218:
[----:B------:R-:W-:Y:S05]  /*2490*/  BSYNC B0 ;  /* 0x0000000000007941 */ /* 0x000fea0003800000 */
.L_x_6217:
[----:B------:R-:W-:-:S04]  /*24a0*/  F2FP.BF16.F32.PACK_AB R0, RZ, R0 ;  /* 0x00000000ff00723e */ /* 0x000fc800000010ff */
[----:B------:R-:W-:Y:S01]  /*24b0*/  PRMT R19, R0, 0x7610, R19 ;  /* 0x0000761000137816 */ /* 0x000fe20000000013 */
[----:B------:R-:W-:Y:S06]  /*24c0*/  BRA `(.L_x_6198) ;  /* 0x0000000000b47947 */ /* 0x000fec0003800000 */
.L_x_6210:
        /* <DEDUP_REMOVED lines=14> */
.L_x_6224:
[----:B------:R-:W-:Y:S05]  /*25b0*/  BSYNC B0 ;  /* 0x0000000000007941 */ /* 0x000fea0003800000 */
.L_x_6223:
[----:B------:R-:W-:-:S04]  /*25c0*/  F2FP.BF16.F32.PACK_AB R0, RZ, R0 ;  /* 0x00000000ff00723e */ /* 0x000fc800000010ff */
[----:B------:R-:W-:Y:S01]  /*25d0*/  PRMT R19, R0, 0x7610, R19 ;  /* 0x0000761000137816 */ /* 0x000fe20000000013 */
[----:B------:R-:W-:Y:S06]  /*25e0*/  BRA `(.L_x_6198) ;  /* 0x00000000006c7947 */ /* 0x000fec0003800000 */
.L_x_6197:
        /* <DEDUP_REMOVED lines=16> */
.L_x_6225:
[----:B------:R-:W-:Y:S01]  /*26f0*/  PRMT R19, RZ, 0x7610, R19 ;  /* 0x00007610ff137816 */ /* 0x000fe20000000013 */
[----:B------:R-:W-:Y:S06]  /*2700*/  BRA `(.L_x_6198) ;  /* 0x0000000000247947 */ /* 0x000fec0003800000 */
.L_x_6222:
[----:B------:R-:W2:Y:S02]  /*2710*/  LDG.E.64 R2, desc[UR36][R2.64] ;  /* 0x0000002402027981 */ /* 0x000ea4000c1e1b00 */
[----:B--2---:R-:W0:Y:S02]  /*2720*/  I2F.U64 R0, R2 ;  /* 0x0000000200007312 */ /* 0x004e240000301000 */
[----:B0-----:R-:W-:-:S04]  /*2730*/  F2FP.BF16.F32.PACK_AB R0, RZ, R0 ;  /* 0x00000000ff00723e */ /* 0x001fc800000010ff */
[----:B------:R-:W-:Y:S01]  /*2740*/  PRMT R19, R0, 0x7610, R19 ;  /* 0x0000761000137816 */ /* 0x000fe20000000013 */
[----:B------:R-:W-:Y:S06]  /*2750*/  BRA `(.L_x_6198) ;  /* 0x0000000000107947 */ /* 0x000fec0003800000 */
.L_x_6221:
[----:B------:R-:W2:Y:S02]  /*2760*/  LDG.E R2, desc[UR36][R2.64] ;  /* 0x0000002402027981 */ /* 0x000ea4000c1e1900 */
[----:B--2---:R-:W-:-:S04]  /*2770*/  I2FP.F32.U32 R0, R2 ;  /* 0x0000000200007245 */ /* 0x004fc80000201000 */
[----:B------:R-:W-:-:S04]  /*2780*/  F2FP.BF16.F32.PACK_AB R0, RZ, R0 ;  /* 0x00000000ff00723e */ /* 0x000fc800000010ff */
[----:B------:R-:W-:-:S07]  /*2790*/  PRMT R19, R0, 0x7610, R19 ;  /* 0x0000761000137816 */ /* 0x000fce0000000013 */
.L_x_6198:
        /* <DEDUP_REMOVED lines=20> */
.L_x_6229:
[----:B------:R-:W2:Y:S02]  /*28e0*/  LDG.E.U8 R2, desc[UR36][R2.64] ;  /* 0x0000002402027981 */ /* 0x000ea4000c1e1100 */
[----:B--2---:R-:W-:-:S04]  /*28f0*/  I2FP.F32.U32 R0, R2 ;  /* 0x0000000200007245 */ /* 0x004fc80000201000 */
[----:B------:R-:W-:-:S04]  /*2900*/  F2FP.BF16.F32.PACK_AB R0, RZ, R0 ;  /* 0x00000000ff00723e */ /* 0x000fc800000010ff */
[----:B------:R-:W-:Y:S01]  /*2910*/  PRMT R10, R0, 0x7610, R10 ;  /* 0x00007610000a7816 */ /* 0x000fe2000000000a */
[----:B------:R-:W-:Y:S06]  /*2920*/  BRA `(.L_x_6231) ;  /* 0x0000000c00c87947 */ /* 0x000fec0003800000 */
.L_x_6228:
        /* <DEDUP_REMOVED lines=11> */
.L_x_6233:
[----:B------:R-:W2:Y:S02]  /*29e0*/  LDG.E R2, desc[UR36][R2.64] ;  /* 0x0000002402027981 */ /* 0x000ea4000c1e1900 */
[----:B--2---:R-:W-:-:S04]  /*29f0*/  I2FP.F32.S32 R0, R2 ;  /* 0x0000000200007245 */ /* 0x004fc80000201400 */
[----:B------:R-:W-:-:S04]  /*2a00*/  F2FP.BF16.F32.PACK_AB R0, RZ, R0 ;  /* 0x00000000ff00723e */ /* 0x000fc800000010ff */
[----:B------:R-:W-:Y:S01]  /*2a10*/  PRMT R10, R0, 0x7610, R10 ;  /* 0x00007610000a7816 */ /* 0x000fe2000000000a */
[----:B------:R-:W-:Y:S06]  /*2a20*/  BRA `(.L_x_6231) ;  /* 0x0000000c00887947 */ /* 0x000fec0003800000 */
.L_x_6232:
[----:B------:R-:W2:Y:S02]  /*2a30*/  LDG.E.U16 R2, desc[UR36][R2.64] ;  /* 0x0000002402027981 */ /* 0x000ea4000c1e1500 */
[----:B--2---:R-:W0:Y:S02]  /*2a40*/  I2F.S16 R0, R2 ;  /* 0x0000000200007306 */ /* 0x004e240000101400 */
[----:B0-----:R-:W-:-:S04]  /*2a50*/  F2FP.BF16.F32.PACK_AB R0, RZ, R0 ;  /* 0x00000000ff00723e */ /* 0x001fc800000010ff */
[----:B------:R-:W-:Y:S01]  /*2a60*/  PRMT R10, R0, 0x7610, R10 ;  /* 0x00007610000a7816 */ /* 0x000fe2000000000a */
[----:B------:R-:W-:Y:S06]  /*2a70*/  BRA `(.L_x_6231) ;  /* 0x0000000c00747947 */ /* 0x000fec0003800000 */
.L_x_6227:
        /* <DEDUP_REMOVED lines=9> */
.L_x_6235:
[----:B------:R-:W2:Y:S02]  /*2b10*/  LDG.E.U16 R0, desc[UR36][R2.64] ;  /* 0x0000002402007981 */ /* 0x000ea4000c1e1500 */
[----:B--2---:R-:W-:-:S05]  /*2b20*/  HADD2.F32 R0, -RZ, R0.H0_H0 ;  /* 0x20000000ff007230 */ /* 0x004fca0000004100 */
[----:B------:R-:W-:-:S04]  /*2b30*/  F2FP.BF16.F32.PACK_AB R0, RZ, R0 ;  /* 0x00000000ff00723e */ /* 0x000fc800000010ff */
[----:B------:R-:W-:Y:S01]  /*2b40*/  PRMT R10, R0, 0x7610, R10 ;  /* 0x00007610000a7816 */ /* 0x000fe2000000000a */
[----:B------:R-:W-:Y:S06]  /*2b50*/  BRA `(.L_x_6231) ;  /* 0x0000000c003c7947 */ /* 0x000fec0003800000 */
.L_x_6234:
        /* <DEDUP_REMOVED lines=9> */
.L_x_6237:
[----:B------:R-:W2:Y:S02]  /*2bf0*/  LDG.E.U16 R2, desc[UR36][R2.64] ;  /* 0x0000002402027981 */ /* 0x000ea4000c1e1500 */
[----:B--2---:R-:W-:-:S05]  /*2c00*/  HADD2.F32 R0, -RZ, R2.H0_H0 ;  /* 0x20000002ff007230 */ /* 0x004fca0000004100 */
[----:B------:R-:W-:-:S04]  /*2c10*/  F2FP.BF16.F32.PACK_AB R0, RZ, R0 ;  /* 0x00000000ff00723e */ /* 0x000fc800000010ff */
[----:B------:R-:W-:Y:S01]  /*2c20*/  PRMT R10, R0, 0x7610, R10 ;  /* 0x00007610000a7816 */ /* 0x000fe2000000000a */
[----:B------:R-:W-:Y:S06]  /*2c30*/  BRA `(.L_x_6231) ;  /* 0x0000000c00047947 */ /* 0x000fec0003800000 */
.L_x_6236:
        /* <DEDUP_REMOVED lines=9> */
.L_x_6226:
        /* <DEDUP_REMOVED lines=14> */
.L_x_6240:
        /* <DEDUP_REMOVED lines=9> */
.L_x_6239:
        /* <DEDUP_REMOVED lines=28> */
.L_x_6242:
        /* <DEDUP_REMOVED lines=15> */
.L_x_6241:
[----:B------:R0:W5:Y:S01]  /*30f0*/  LDG.E.U16 R10, desc[UR36][R2.64] ;  /* 0x00000024020a7981 */ /* 0x000162000c1e1500 */
[----:B------:R-:W-:Y:S05]  /*3100*/  BRA `(.L_x_6231) ;  /* 0x0000000400d07947 */ /* 0x000fea0003800000 */
.L_x_6238:
        /* <DEDUP_REMOVED lines=13> */
.L_x_6245:
        /* <DEDUP_REMOVED lines=21> */
.L_x_6249:
[----:B------:R-:W-:Y:S05]  /*3330*/  BSYNC B1 ;  /* 0x0000000000017941 */ /* 0x000fea0003800000 */
.L_x_6248:
[----:B------:R-:W-:Y:S01]  /*3340*/  LEA R3, R0, 0x3b800000, 0x17 ;  /* 0x3b80000000037811 */ /* 0x000fe200078eb8ff */
[----:B------:R-:W-:-:S05]  /*3350*/  IMAD.SHL.U32 R0, R2, 0x100000, RZ ;  /* 0x0010000002007824 */ /* 0x000fca00078e00ff */
[----:B------:R-:W-:-:S07]  /*3360*/  LOP3.LUT R0, R3, R0, R4, 0xfe, !PT ;  /* 0x0000000003007212 */ /* 0x000fce00078efe04 */
.L_x_6247:
[----:B------:R-:W-:Y:S05]  /*3370*/  BSYNC B0 ;  /* 0x0000000000007941 */ /* 0x000fea0003800000 */
.L_x_6246:
[----:B------:R-:W-:-:S04]  /*3380*/  F2FP.BF16.F32.PACK_AB R0, RZ, R0 ;  /* 0x00000000ff00723e */ /* 0x000fc800000010ff */
[----:B------:R-:W-:Y:S01]  /*3390*/  PRMT R10, R0, 0x7610, R10 ;  /* 0x00007610000a7816 */ /* 0x000fe2000000000a */
[----:B------:R-:W-:Y:S06]  /*33a0*/  BRA `(.L_x_6231) ;  /* 0x0000000400287947 */ /* 0x000fec0003800000 */
.L_x_6244:
        /* <DEDUP_REMOVED lines=21> */
.L_x_6253:
[----:B------:R-:W-:Y:S05]  /*3500*/  BSYNC B1 ;  /* 0x0000000000017941 */ /* 0x000fea0003800000 */
.L_x_6252:
[----:B------:R-:W-:Y:S01]  /*3510*/  LEA R3, R0, 0x37800000, 0x17 ;  /* 0x3780000000037811 */ /* 0x000fe200078eb8ff */
[----:B------:R-:W-:-:S05]  /*3520*/  IMAD.SHL.U32 R0, R2, 0x200000, RZ ;  /* 0x0020000002007824 */ /* 0x000fca00078e00ff */
[----:B------:R-:W-:-:S07]  /*3530*/  LOP3.LUT R0, R3, R0, R4, 0xfe, !PT ;  /* 0x0000000003007212 */ /* 0x000fce00078efe04 */
.L_x_6251:
[----:B------:R-:W-:Y:S05]  /*3540*/  BSYNC B0 ;  /* 0x0000000000007941 */ /* 0x000fea0003800000 */
.L_x_6250:
[----:B------:R-:W-:-:S04]  /*3550*/  F2FP.BF16.F32.PACK_AB R0, RZ, R0 ;  /* 0x00000000ff00723e */ /* 0x000fc800000010ff */
[----:B------:R-:W-:Y:S01]  /*3560*/  PRMT R10, R0, 0x7610, R10 ;  /* 0x00007610000a7816 */ /* 0x000fe2000000000a */
[----:B------:R-:W-:Y:S06]  /*3570*/  BRA `(.L_x_6231) ;  /* 0x0000000000b47947 */ /* 0x000fec0003800000 */
.L_x_6243:
        /* <DEDUP_REMOVED lines=14> */
.L_x_6257:
[----:B------:R-:W-:Y:S05]  /*3660*/  BSYNC B0 ;  /* 0x0000000000007941 */ /* 0x000fea0003800000 */
.L_x_6256:
[----:B------:R-:W-:-:S04]  /*3670*/  F2FP.BF16.F32.PACK_AB R0, RZ, R0 ;  /* 0x00000000ff00723e */ /* 0x000fc800000010ff */
[----:B------:R-:W-:Y:S01]  /*3680*/  PRMT R10, R0, 0x7610, R10 ;  /* 0x00007610000a7816 */ /* 0x000fe2000000000a */
[----:B------:R-:W-:Y:S06]  /*3690*/  BRA `(.L_x_6231) ;  /* 0x00000000006c7947 */ /* 0x000fec0003800000 */
.L_x_6230:
        /* <DEDUP_REMOVED lines=16> */
.L_x_6258:
[----:B------:R-:W-:Y:S01]  /*37a0*/  PRMT R10, RZ, 0x7610, R10 ;  /* 0x00007610ff0a7816 */ /* 0x000fe2000000000a */
[----:B------:R-:W-:Y:S06]  /*37b0*/  BRA `(.L_x_6231) ;  /* 0x0000000000247947 */ /* 0x000fec0003800000 */
.L_x_6255:
[----:B------:R-:W2:Y:S02]  /*37c0*/  LDG.E.64 R2, desc[UR36][R2.64] ;  /* 0x0000002402027981 */ /* 0x000ea4000c1e1b00 */
[----:B--2---:R-:W0:Y:S02]  /*37d0*/  I2F.U64 R0, R2 ;  /* 0x0000000200007312 */ /* 0x004e240000301000 */
[----:B0-----:R-:W-:-:S04]  /*37e0*/  F2FP.BF16.F32.PACK_AB R0, RZ, R0 ;  /* 0x00000000ff00723e */ /* 0x001fc800000010ff */
[----:B------:R-:W-:Y:S01]  /*37f0*/  PRMT R10, R0, 0x7610, R10 ;  /* 0x00007610000a7816 */ /* 0x000fe2000000000a */
[----:B------:R-:W-:Y:S06]  /*3800*/  BRA `(.L_x_6231) ;  /* 0x0000000000107947 */ /* 0x000fec0003800000 */
.L_x_6254:
[----:B------:R-:W2:Y:S02]  /*3810*/  LDG.E R2, desc[UR36][R2.64] ;  /* 0x0000002402027981 */ /* 0x000ea4000c1e1900 */
[----:B--2---:R-:W-:-:S04]  /*3820*/  I2FP.F32.U32 R0, R2 ;  /* 0x0000000200007245 */ /* 0x004fc80000201000 */
[----:B------:R-:W-:-:S04]  /*3830*/  F2FP.BF16.F32.PACK_AB R0, RZ, R0 ;  /* 0x00000000ff00723e */ /* 0x000fc800000010ff */
[----:B------:R-:W-:-:S07]  /*3840*/  PRMT R10, R0, 0x7610, R10 ;  /* 0x00007610000a7816 */ /* 0x000fce000000000a */
.L_x_6231:
[----:B-----5:R-:W-:Y:S01]  /*3850*/  IMAD.U32 R10, R10, 0x10000, RZ ;  /* 0x000100000a0a7824 */ /* 0x020fe200078e00ff */
[----:B------:R-:W-:Y:S01]  /*3860*/  BSSY B1, `(.L_x_6259) ;  /* 0x0000013000017945 */ /* 0x000fe20003800000 */
[----:B------:R-:W-:Y:S02]  /*3870*/  IMAD.U32 R19, R19, 0x10000, RZ ;  /* 0x0001000013137824 */ /* 0x000fe400078e00ff */
[----:B------:R-:W-:Y:S02]  /*3880*/  FADD.FTZ R0, |R10|, -RZ ;  /* 0x800000ff0a007221 */ /* 0x000fe40000010200 */
[C---:B0-----:R-:W-:Y:S01]  /*3890*/  FADD.FTZ R3, |R19|.reuse, -RZ ;  /* 0x800000ff13037221 */ /* 0x041fe20000010200 */
[----:B------:R-:W-:-:S04]  /*38a0*/  FSETP.GT.FTZ.AND P5, PT, |R19|, |R10|, PT ;  /* 0x4000000a1300720b */ /* 0x000fc80003fb4200 */
[----:B------:R-:W-:Y:S02]  /*38b0*/  FSEL R11, R3, R0, P5 ;  /* 0x00000000030b7208 */ /* 0x000fe40002800000 */
[----:B------:R-:W-:Y:S02]  /*38c0*/  FSEL R0, R0, R3, P5 ;  /* 0x0000000300007208 */ /* 0x000fe40002800000 */
[----:B------:R-:W0:Y:S08]  /*38d0*/  MUFU.RCP R2, R11 ;  /* 0x0000000b00027308 */ /* 0x000e300000001000 */
[----:B------:R-:W1:Y:S01]  /*38e0*/  FCHK P0, R0, R11 ;  /* 0x0000000b00007302 */ /* 0x000e620000000000 */
[----:B0-----:R-:W-:-:S04]  /*38f0*/  FFMA R5, -R11, R2, 1 ;  /* 0x3f8000000b057423 */ /* 0x001fc80000000102 */
[----:B------:R-:W-:-:S04]  /*3900*/  FFMA R5, R2, R5, R2 ;  /* 0x0000000502057223 */ /* 0x000fc80000000002 */
[----:B------:R-:W-:-:S04]  /*3910*/  FFMA R2, R0, R5, RZ ;  /* 0x0000000500027223 */ /* 0x000fc800000000ff */
[----:B------:R-:W-:-:S04]  /*3920*/  FFMA R3, -R11, R2, R0 ;  /* 0x000000020b037223 */ /* 0x000fc80000000100 */
[----:B------:R-:W-:Y:S01]  /*3930*/  FFMA R2, R5, R3, R2 ;  /* 0x0000000305027223 */ /* 0x000fe20000000002 */
[----:B-1----:R-:W-:Y:S06]  /*3940*/  @!P0 BRA `(.L_x_6260) ;  /* 0x0000000000108947 */ /* 0x002fec0003800000 */
[----:B------:R-:W-:Y:S01]  /*3950*/  IMAD.MOV.U32 R13, RZ, RZ, R11 ;  /* 0x000000ffff0d7224 */ /* 0x000fe200078e000b */
[----:B------:R-:W-:-:S07]  /*3960*/  MOV R2, 0x3980 ;  /* 0x0000398000027802 */ /* 0x000fce0000000f00 */
[----:B------:R-:W-:Y:S05]  /*3970*/  CALL.REL.NOINC `($__internal_0_$__cuda_sm3x_div_rn_ftz_f32_slowpath) ;  /* 0x000000f0007c7944 */ /* 0x000fea0003c00000 */
[----:B------:R-:W-:-:S07]  /*3980*/  IMAD.MOV.U32 R2, RZ, RZ, R7 ;  /* 0x000000ffff027224 */ /* 0x000fce00078e0007 */
.L_x_6260:
[----:B------:R-:W-:Y:S05]  /*3990*/  BSYNC B1 ;  /* 0x0000000000017941 */ /* 0x000fea0003800000 */
.L_x_6259:
[----:B------:R-:W-:Y:S02]  /*39a0*/  IMAD.MOV.U32 R3, RZ, RZ, 0x3b33710b ;  /* 0x3b33710bff037424 */ /* 0x000fe400078e00ff */
[----:B------:R-:W-:Y:S01]  /*39b0*/  FMUL.FTZ R0, R2, R2 ;  /* 0x0000000202007220 */ /* 0x000fe20000410000 */
[----:B------:R-:W-:Y:S03]  /*39c0*/  BSSY B0, `(.L_x_6261) ;  /* 0x0000014000007945 */ /* 0x000fe60003800000 */
[----:B------:R-:W-:-:S04]  /*39d0*/  FFMA.FTZ R3, R0, R3, -0.015681877732276916504 ;  /* 0xbc80774800037423 */ /* 0x000fc80000010003 */
[----:B------:R-:W-:-:S04]  /*39e0*/  FFMA.FTZ R3, R0, R3, 0.042200751602649688721 ;  /* 0x3d2cdab200037423 */ /* 0x000fc80000010003 */
[----:B------:R-:W-:-:S04]  /*39f0*/  FFMA.FTZ R3, R0, R3, -0.074792981147766113281 ;  /* 0xbd992d1000037423 */ /* 0x000fc80000010003 */
[----:B------:R-:W-:-:S04]  /*3a00*/  FFMA.FTZ R3, R0, R3, 0.10640415549278259277 ;  /* 0x3dd9ea6c00037423 */ /* 0x000fc80000010003 */
[----:B------:R-:W-:-:S04]  /*3a10*/  FFMA.FTZ R3, R0, R3, -0.14207722246646881104 ;  /* 0xbe117cb100037423 */ /* 0x000fc80000010003 */
[----:B------:R-:W-:-:S04]  /*3a20*/  FFMA.FTZ R3, R0, R3, 0.19993925094604492188 ;  /* 0x3e4cbce000037423 */ /* 0x000fc80000010003 */
[----:B------:R-:W-:-:S04]  /*3a30*/  FFMA.FTZ R3, R0, R3, -0.33333197236061096191 ;  /* 0xbeaaaa7d00037423 */ /* 0x000fc80000010003 */
[----:B------:R-:W-:-:S04]  /*3a40*/  FMUL.FTZ R3, R0, R3 ;  /* 0x0000000300037220 */ /* 0x000fc80000410000 */
[----:B------:R-:W-:Y:S01]  /*3a50*/  FFMA.FTZ R2, R3, R2, R2 ;  /* 0x0000000203027223 */ /* 0x000fe20000010002 */
[----:B------:R-:W-:Y:S06]  /*3a60*/  @P5 BRA `(.L_x_6262) ;  /* 0x0000000000145947 */ /* 0x000fec0003800000 */
[----:B------:R-:W-:-:S13]  /*3a70*/  ISETP.GT.AND P0, PT, R10, -0x1, PT ;  /* 0xffffffff0a00780c */ /* 0x000fda0003f04270 */
[----:B------:R-:W-:Y:S05]  /*3a80*/  @P0 BRA `(.L_x_6263) ;  /* 0x00000000001c0947 */ /* 0x000fea0003800000 */
[----:B------:R-:W-:-:S04]  /*3a90*/  IMAD.MOV.U32 R3, RZ, RZ, 0x3fd774eb ;  /* 0x3fd774ebff037424 */ /* 0x000fc800078e00ff */
[----:B------:R-:W-:Y:S01]  /*3aa0*/  FFMA.FTZ R2, R3, 1.8663789033889770508, -R2 ;  /* 0x3feee58103027823 */ /* 0x000fe20000010802 */
[----:B------:R-:W-:Y:S06]  /*3ab0*/  BRA `(.L_x_6263) ;  /* 0x0000000000107947 */ /* 0x000fec0003800000 */
.L_x_6262:
[----:B------:R-:W-:Y:S01]  /*3ac0*/  ISETP.GE.AND P0, PT, R10, RZ, PT ;  /* 0x000000ff0a00720c */ /* 0x000fe20003f06270 */
[----:B------:R-:W-:-:S12]  /*3ad0*/  IMAD.MOV.U32 R3, RZ, RZ, 0x3fd774eb ;  /* 0x3fd774ebff037424 */ /* 0x000fd800078e00ff */
[----:B------:R-:W-:-:S04]  /*3ae0*/  @P0 FFMA.FTZ R2, R3, 0.93318945169448852539, -R2 ;  /* 0x3f6ee58103020823 */ /* 0x000fc80000010802 */
[----:B------:R-:W-:-:S07]  /*3af0*/  @!P0 FFMA.FTZ R2, R3, 0.93318945169448852539, R2 ;  /* 0x3f6ee58103028823 */ /* 0x000fce0000010002 */
.L_x_6263:
[----:B------:R-:W-:Y:S05]  /*3b00*/  BSYNC B0 ;  /* 0x0000000000007941 */ /* 0x000fea0003800000 */
.L_x_6261:
[----:B------:R-:W0:Y:S01]  /*3b10*/  LDC.U8 R3, c[0x0][0x491] ;  /* 0x00012440ff037b82 */ /* 0x000e220000000000 */
[C---:B------:R-:W-:Y:S01]  /*3b20*/  FSETP.NEU.FTZ.AND P1, PT, |R10|.reuse, |R19|, PT ;  /* 0x400000130a00720b */ /* 0x040fe20003f3d200 */
[----:B------:R-:W-:Y:S01]  /*3b30*/  IMAD.MOV.U32 R0, RZ, RZ, 0x4016cbe4 ;  /* 0x4016cbe4ff007424 */ /* 0x000fe200078e00ff */
[----:B------:R-:W-:Y:S02]  /*3b40*/  FSETP.NEU.FTZ.AND P0, PT, R11, RZ, PT ;  /* 0x000000ff0b00720b */ /* 0x000fe40003f1d000 */
[----:B------:R-:W-:Y:S01]  /*3b50*/  ISETP.GE.AND P2, PT, R10, RZ, PT ;  /* 0x000000ff0a00720c */ /* 0x000fe20003f46270 */
[----:B------:R-:W-:-:S08]  /*3b60*/  FADD.FTZ R10, |R19|, |R10| ;  /* 0x4000000a130a7221 */ /* 0x000fd00000010200 */
[----:B------:R-:W-:Y:S02]  /*3b70*/  @!P1 FSEL R2, R0, 0.78539818525314331055, !P2 ;  /* 0x3f490fdb00029808 */ /* 0x000fe40005000000 */
[----:B------:R-:W-:Y:S02]  /*3b80*/  @!P0 FSEL R2, RZ, 3.1415927410125732422, P2 ;  /* 0x40490fdbff028808 */ /* 0x000fe40001000000 */
[----:B------:R-:W-:Y:S02]  /*3b90*/  FSETP.GTU.FTZ.AND P0, PT, |R10|, +INF , PT ;  /* 0x7f8000000a00780b */ /* 0x000fe40003f1c200 */
[----:B------:R-:W-:Y:S02]  /*3ba0*/  LOP3.LUT R19, R2, 0x80000000, R19, 0xb8, !PT ;  /* 0x8000000002137812 */ /* 0x000fe400078eb813 */
[----:B0-----:R-:W-:Y:S02]  /*3bb0*/  PRMT R0, R3, 0x9910, RZ ;  /* 0x0000991003007816 */ /* 0x001fe400000000ff */
[----:B------:R-:W-:-:S02]  /*3bc0*/  FSEL R19, R10, R19, P0 ;  /* 0x000000130a137208 */ /* 0x000fc40000000000 */
[----:B------:R-:W-:-:S04]  /*3bd0*/  ISETP.GT.AND P0, PT, R0, 0x9, PT ;  /* 0x000000090000780c */ /* 0x000fc80003f04270 */
[----:B------:R-:W0:Y:S09]  /*3be0*/  F2F.BF16.F32 R19, R19 ;  /* 0x0000001300137304 */ /* 0x000e320000202000 */
        /* <DEDUP_REMOVED lines=9> */
[----:B0-----:R-:W-:-:S04]  /*3c80*/  IMAD.U32 R0, R19, 0x10000, RZ ;  /* 0x0001000013007824 */ /* 0x001fc800078e00ff */
[----:B------:R-:W0:Y:S02]  /*3c90*/  F2I.FTZ.TRUNC.NTZ R3, R0 ;  /* 0x0000000000037305 */ /* 0x000e24000021f100 */
[----:B0-----:R4:W-:Y:S01]  /*3ca0*/  STG.E.U8 desc[UR36][R16.64], R3 ;  /* 0x0000000310007986 */ /* 0x0019e2000c101124 */
[----:B------:R-:W-:Y:S05]  /*3cb0*/  BRA `(.L_x_6269) ;  /* 0x0000000c00947947 */ /* 0x000fea0003800000 */
.L_x_6267:
[----:B0-----:R-:W-:-:S06]  /*3cc0*/  IMAD.U32 R3, R19, 0x10000, RZ ;  /* 0x0001000013037824 */ /* 0x001fcc00078e00ff */
[----:B------:R-:W0:Y:S02]  /*3cd0*/  F2I.S64.TRUNC R2, R3 ;  /* 0x0000000300027311 */ /* 0x000e24000020d900 */
[----:B0-----:R3:W-:Y:S01]  /*3ce0*/  STG.E.U8 desc[UR36][R16.64], R2 ;  /* 0x0000000210007986 */ /* 0x0017e2000c101124 */
[----:B------:R-:W-:Y:S05]  /*3cf0*/  BRA `(.L_x_6269) ;  /* 0x0000000c00847947 */ /* 0x000fea0003800000 */
.L_x_6266:
[----:B------:R-:W-:-:S13]  /*3d00*/  ISETP.NE.AND P0, PT, R0, 0x2, PT ;  /* 0x000000020000780c */ /* 0x000fda0003f05270 */
[----:B------:R-:W-:Y:S05]  /*3d10*/  @!P0 BRA `(.L_x_6270) ;  /* 0x0000000000308947 */ /* 0x000fea0003800000 */
[----:B------:R-:W-:-:S13]  /*3d20*/  ISETP.NE.AND P0, PT, R0, 0x3, PT ;  /* 0x000000030000780c */ /* 0x000fda0003f05270 */
[----:B------:R-:W-:Y:S05]  /*3d30*/  @!P0 BRA `(.L_x_6271) ;  /* 0x0000000000188947 */ /* 0x000fea0003800000 */
[----:B------:R-:W-:-:S13]  /*3d40*/  ISETP.NE.AND P0, PT, R0, 0x4, PT ;  /* 0x000000040000780c */ /* 0x000fda0003f05270 */
[----:B------:R-:W-:Y:S05]  /*3d50*/  @P0 BRA `(.L_x_6268) ;  /* 0x0000000c000c0947 */ /* 0x000fea0003800000 */
[----:B0-----:R-:W-:-:S06]  /*3d60*/  IMAD.U32 R2, R19, 0x10000, RZ ;  /* 0x0001000013027824 */ /* 0x001fcc00078e00ff */
[----:B------:R-:W0:Y:S02]  /*3d70*/  F2I.S64.TRUNC R2, R2 ;  /* 0x0000000200027311 */ /* 0x000e24000020d900 */
[----:B0-----:R0:W-:Y:S01]  /*3d80*/  STG.E.64 desc[UR36][R16.64], R2 ;  /* 0x0000000210007986 */ /* 0x0011e2000c101b24 */
[----:B------:R-:W-:Y:S05]  /*3d90*/  BRA `(.L_x_6269) ;  /* 0x0000000c005c7947 */ /* 0x000fea0003800000 */
.L_x_6271:
[----:B0-----:R-:W-:-:S06]  /*3da0*/  IMAD.U32 R19, R19, 0x10000, RZ ;  /* 0x0001000013137824 */ /* 0x001fcc00078e00ff */
[----:B------:R-:W0:Y:S02]  /*3db0*/  F2I.FTZ.TRUNC.NTZ R19, R19 ;  /* 0x0000001300137305 */ /* 0x000e24000021f100 */
[----:B0-----:R1:W-:Y:S01]  /*3dc0*/  STG.E desc[UR36][R16.64], R19 ;  /* 0x0000001310007986 */ /* 0x0013e2000c101924 */
[----:B------:R-:W-:Y:S05]  /*3dd0*/  BRA `(.L_x_6269) ;  /* 0x0000000c004c7947 */ /* 0x000fea0003800000 */
.L_x_6270:
[----:B0-----:R-:W-:-:S06]  /*3de0*/  IMAD.U32 R19, R19, 0x10000, RZ ;  /* 0x0001000013137824 */ /* 0x001fcc00078e00ff */
[----:B------:R-:W0:Y:S02]  /*3df0*/  F2I.FTZ.TRUNC.NTZ R19, R19 ;  /* 0x0000001300137305 */ /* 0x000e24000021f100 */
[----:B0-----:R2:W-:Y:S01]  /*3e00*/  STG.E.U16 desc[UR36][R16.64], R19 ;  /* 0x0000001310007986 */ /* 0x0015e2000c101524 */
[----:B------:R-:W-:Y:S05]  /*3e10*/  BRA `(.L_x_6269) ;  /* 0x0000000c003c7947 */ /* 0x000fea0003800000 */
.L_x_6265:
[----:B------:R-:W-:-:S13]  /*3e20*/  ISETP.GT.AND P0, PT, R0, 0x6, PT ;  /* 0x000000060000780c */ /* 0x000fda0003f04270 */
[----:B------:R-:W-:Y:S05]  /*3e30*/  @P0 BRA `(.L_x_6272) ;  /* 0x00000000002c0947 */ /* 0x000fea0003800000 */
[----:B------:R-:W-:-:S13]  /*3e40*/  ISETP.NE.AND P0, PT, R0, 0x5, PT ;  /* 0x000000050000780c */ /* 0x000fda0003f05270 */
[----:B------:R-:W-:Y:S05]  /*3e50*/  @!P0 BRA `(.L_x_6273) ;  /* 0x0000000000148947 */ /* 0x000fea0003800000 */
[----:B------:R-:W-:-:S13]  /*3e60*/  ISETP.NE.AND P0, PT, R0, 0x6, PT ;  /* 0x000000060000780c */ /* 0x000fda0003f05270 */
[----:B------:R-:W-:Y:S05]  /*3e70*/  @P0 BRA `(.L_x_6268) ;  /* 0x0000000800c40947 */ /* 0x000fea0003800000 */
[----:B0-----:R-:W-:-:S05]  /*3e80*/  IMAD.U32 R19, R19, 0x10000, RZ ;  /* 0x0001000013137824 */ /* 0x001fca00078e00ff */
[----:B------:R0:W-:Y:S01]  /*3e90*/  STG.E desc[UR36][R16.64], R19 ;  /* 0x0000001310007986 */ /* 0x0001e2000c101924 */
[----:B------:R-:W-:Y:S05]  /*3ea0*/  BRA `(.L_x_6269) ;  /* 0x0000000c00187947 */ /* 0x000fea0003800000 */
.L_x_6273:
[----:B0-----:R-:W-:-:S05]  /*3eb0*/  IMAD.U32 R0, R19, 0x10000, RZ ;  /* 0x0001000013007824 */ /* 0x001fca00078e00ff */
[----:B------:R-:W-:-:S05]  /*3ec0*/  F2FP.F16.F32.PACK_AB R0, RZ, R0 ;  /* 0x00000000ff00723e */ /* 0x000fca00000000ff */
[----:B------:R0:W-:Y:S01]  /*3ed0*/  STG.E.U16 desc[UR36][R16.64], R0 ;  /* 0x0000000010007986 */ /* 0x0001e2000c101524 */
[----:B------:R-:W-:Y:S05]  /*3ee0*/  BRA `(.L_x_6269) ;  /* 0x0000000c00087947 */ /* 0x000fea0003800000 */
.L_x_6272:
[----:B------:R-:W-:-:S13]  /*3ef0*/  ISETP.NE.AND P0, PT, R0, 0x7, PT ;  /* 0x000000070000780c */ /* 0x000fda0003f05270 */
[----:B------:R-:W-:Y:S05]  /*3f00*/  @!P0 BRA `(.L_x_6274) ;  /* 0x0000000000348947 */ /* 0x000fea0003800000 */
[----:B------:R-:W-:-:S13]  /*3f10*/  ISETP.NE.AND P0, PT, R0, 0x8, PT ;  /* 0x000000080000780c */ /* 0x000fda0003f05270 */
[----:B------:R-:W-:Y:S05]  /*3f20*/  @!P0 BRA `(.L_x_6275) ;  /* 0x0000000000188947 */ /* 0x000fea0003800000 */
[----:B------:R-:W-:-:S13]  /*3f30*/  ISETP.NE.AND P0, PT, R0, 0x9, PT ;  /* 0x000000090000780c */ /* 0x000fda0003f05270 */
[----:B------:R-:W-:Y:S05]  /*3f40*/  @P0 BRA `(.L_x_6268) ;  /* 0x0000000800900947 */ /* 0x000fea0003800000 */
[----:B0-----:R-:W-:Y:S02]  /*3f50*/  IMAD.U32 R2, R19, 0x10000, RZ ;  /* 0x0001000013027824 */ /* 0x001fe400078e00ff */
[----:B------:R-:W-:-:S05]  /*3f60*/  IMAD.MOV.U32 R3, RZ, RZ, RZ ;  /* 0x000000ffff037224 */ /* 0x000fca00078e00ff */
[----:B------:R0:W-:Y:S01]  /*3f70*/  STG.E.64 desc[UR36][R16.64], R2 ;  /* 0x0000000210007986 */ /* 0x0001e2000c101b24 */
[----:B------:R-:W-:Y:S05]  /*3f80*/  BRA `(.L_x_6269) ;  /* 0x0000000800e07947 */ /* 0x000fea0003800000 */
.L_x_6275:
[----:B0-----:R-:W-:-:S05]  /*3f90*/  IMAD.U32 R19, R19, 0x10000, RZ ;  /* 0x0001000013137824 */ /* 0x001fca00078e00ff */
[----:B------:R-:W-:-:S04]  /*3fa0*/  F2FP.F16.F32.PACK_AB R3, RZ, R19 ;  /* 0x00000013ff03723e */ /* 0x000fc800000000ff */
[----:B------:R-:W-:-:S05]  /*3fb0*/  PRMT R3, R3, 0x5410, RZ ;  /* 0x0000541003037816 */ /* 0x000fca00000000ff */
[----:B------:R0:W-:Y:S01]  /*3fc0*/  STG.E desc[UR36][R16.64], R3 ;  /* 0x0000000310007986 */ /* 0x0001e2000c101924 */
[----:B------:R-:W-:Y:S05]  /*3fd0*/  BRA `(.L_x_6269) ;  /* 0x0000000800cc7947 */ /* 0x000fea0003800000 */
.L_x_6274:
[----:B0-----:R-:W-:-:S04]  /*3fe0*/  IMAD.U32 R2, R19, 0x10000, RZ ;  /* 0x0001000013027824 */ /* 0x001fc800078e00ff */
[----:B------:R-:W-:-:S06]  /*3ff0*/  FMUL.FTZ R2, R2, 1 ;  /* 0x3f80000002027820 */ /* 0x000fcc0000410000 */
[----:B------:R-:W0:Y:S02]  /*4000*/  F2F.F64.F32 R2, R2 ;  /* 0x0000000200027310 */ /* 0x000e240000201800 */
[----:B0-----:R0:W-:Y:S01]  /*4010*/  STG.E.64 desc[UR36][R16.64], R2 ;  /* 0x0000000210007986 */ /* 0x0011e2000c101b24 */
[----:B------:R-:W-:Y:S05]  /*4020*/  BRA `(.L_x_6269) ;  /* 0x0000000800b87947 */ /* 0x000fea0003800000 */
.L_x_6264:
        /* <DEDUP_REMOVED lines=8> */
[----:B0-----:R-:W-:-:S05]  /*40b0*/  IMAD.U32 R19, R19, 0x10000, RZ ;  /* 0x0001000013137824 */ /* 0x001fca00078e00ff */
[----:B------:R-:W-:-:S04]  /*40c0*/  FSETP.NEU.FTZ.AND P0, PT, R19, RZ, PT ;  /* 0x000000ff1300720b */ /* 0x000fc80003f1d000 */
[----:B------:R-:W-:-:S05]  /*40d0*/  SEL R3, RZ, 0x1, !P0 ;  /* 0x00000001ff037807 */ /* 0x000fca0004000000 */
[----:B------:R0:W-:Y:S01]  /*40e0*/  STG.E.U8 desc[UR36][R16.64], R3 ;  /* 0x0000000310007986 */ /* 0x0001e2000c101124 */
[----:B------:R-:W-:Y:S05]  /*40f0*/  BRA `(.L_x_6269) ;  /* 0x0000000800847947 */ /* 0x000fea0003800000 */
.L_x_6278:
[----:B0-----:R-:W-:Y:S01]  /*4100*/  IMAD.U32 R19, R19, 0x10000, RZ ;  /* 0x0001000013137824 */ /* 0x001fe200078e00ff */
[----:B------:R-:W-:-:S03]  /*4110*/  CS2R R6, SRZ ;  /* 0x0000000000067805 */ /* 0x000fc6000001ff00 */
[----:B------:R-:W-:-:S06]  /*4120*/  FMUL.FTZ R4, R19, 1 ;  /* 0x3f80000013047820 */ /* 0x000fcc0000410000 */
[----:B------:R-:W0:Y:S02]  /*4130*/  F2F.F64.F32 R4, R4 ;  /* 0x0000000400047310 */ /* 0x000e240000201800 */
[----:B0-----:R0:W-:Y:S01]  /*4140*/  STG.E.128 desc[UR36][R16.64], R4 ;  /* 0x0000000410007986 */ /* 0x0011e2000c101d24 */
[----:B------:R-:W-:Y:S05]  /*4150*/  BRA `(.L_x_6269) ;  /* 0x00000008006c7947 */ /* 0x000fea0003800000 */
.L_x_6277:
[----:B------:R-:W-:-:S13]  /*4160*/  ISETP.NE.AND P0, PT, R0, 0xf, PT ;  /* 0x0000000f0000780c */ /* 0x000fda0003f05270 */
[----:B------:R-:W-:Y:S05]  /*4170*/  @!P0 BRA `(.L_x_6279) ;  /* 0x0000000000b48947 */ /* 0x000fea0003800000 */
[----:B------:R-:W-:-:S13]  /*4180*/  ISETP.NE.AND P0, PT, R0, 0x17, PT ;  /* 0x000000170000780c */ /* 0x000fda0003f05270 */
[----:B------:R-:W-:Y:S05]  /*4190*/  @!P0 BRA `(.L_x_6280) ;  /* 0x0000000000548947 */ /* 0x000fea0003800000 */
[----:B------:R-:W-:-:S13]  /*41a0*/  ISETP.NE.AND P0, PT, R0, 0x18, PT ;  /* 0x000000180000780c */ /* 0x000fda0003f05270 */
[----:B------:R-:W-:Y:S05]  /*41b0*/  @P0 BRA `(.L_x_6268) ;  /* 0x0000000400f40947 */ /* 0x000fea0003800000 */
[----:B0-----:R-:W-:Y:S01]  /*41c0*/  IMAD.U32 R19, R19, 0x10000, RZ ;  /* 0x0001000013137824 */ /* 0x001fe200078e00ff */
        /* <DEDUP_REMOVED lines=14> */
.L_x_6282:
[----:B------:R-:W-:Y:S05]  /*42b0*/  BSYNC B0 ;  /* 0x0000000000007941 */ /* 0x000fea0003800000 */
.L_x_6281:
[----:B------:R-:W-:-:S05]  /*42c0*/  LOP3.LUT R3, R0, R3, RZ, 0xfc, !PT ;  /* 0x0000000300037212 */ /* 0x000fca00078efcff */
[----:B------:R0:W-:Y:S01]  /*42d0*/  STG.E.U8 desc[UR36][R16.64], R3 ;  /* 0x0000000310007986 */ /* 0x0001e2000c101124 */
[----:B------:R-:W-:Y:S05]  /*42e0*/  BRA `(.L_x_6269) ;  /* 0x0000000800087947 */ /* 0x000fea0003800000 */
.L_x_6280:
[----:B0-----:R-:W-:Y:S01]  /*42f0*/  IMAD.U32 R19, R19, 0x10000, RZ ;  /* 0x0001000013137824 */ /* 0x001fe200078e00ff */
        /* <DEDUP_REMOVED lines=12> */
.L_x_6284:
[----:B------:R-:W-:Y:S01]  /*43c0*/  IMAD.MOV.U32 R0, RZ, RZ, 0x7f ;  /* 0x0000007fff007424 */ /* 0x000fe200078e00ff */
[----:B------:R-:W-:-:S04]  /*43d0*/  ISETP.GT.U32.AND P0, PT, R2, 0x7f800000, PT ;  /* 0x7f8000000200780c */ /* 0x000fc80003f04070 */
[----:B------:R-:W-:-:S09]  /*43e0*/  SEL R0, R0, 0x7c, P0 ;  /* 0x0000007c00007807 */ /* 0x000fd20000000000 */
.L_x_6285:
[----:B------:R-:W-:Y:S05]  /*43f0*/  BSYNC B0 ;  /* 0x0000000000007941 */ /* 0x000fea0003800000 */
.L_x_6283:
[----:B------:R-:W-:-:S04]  /*4400*/  LOP3.LUT R2, R19, 0x80000000, RZ, 0xc0, !PT ;  /* 0x8000000013027812 */ /* 0x000fc800078ec0ff */
[----:B------:R-:W-:-:S04]  /*4410*/  SHF.R.U32.HI R3, RZ, 0x18, R2 ;  /* 0x00000018ff037819 */ /* 0x000fc80000011602 */
[----:B------:R-:W-:-:S05]  /*4420*/  LOP3.LUT R3, R0, R3, RZ, 0xfc, !PT ;  /* 0x0000000300037212 */ /* 0x000fca00078efcff */
[----:B------:R0:W-:Y:S01]  /*4430*/  STG.E.U8 desc[UR36][R16.64], R3 ;  /* 0x0000000310007986 */ /* 0x0001e2000c101124 */
[----:B------:R-:W-:Y:S05]  /*4440*/  BRA `(.L_x_6269) ;  /* 0x0000000400b07947 */ /* 0x000fea0003800000 */
.L_x_6279:
[----:B0-----:R0:W-:Y:S01]  /*4450*/  STG.E.U16 desc[UR36][R16.64], R19 ;  /* 0x0000001310007986 */ /* 0x0011e2000c101524 */
[----:B------:R-:W-:Y:S05]  /*4460*/  BRA `(.L_x_6269) ;  /* 0x0000000400a87947 */ /* 0x000fea0003800000 */
.L_x_6276:
        /* <DEDUP_REMOVED lines=8> */
[----:B0-----:R-:W-:-:S06]  /*44f0*/  IMAD.U32 R3, R19, 0x10000, RZ ;  /* 0x0001000013037824 */ /* 0x001fcc00078e00ff */
[----:B------:R-:W0:Y:S02]  /*4500*/  F2I.FTZ.U32.TRUNC.NTZ R3, R3 ;  /* 0x0000000300037305 */ /* 0x000e24000021f000 */
[----:B0-----:R0:W-:Y:S01]  /*4510*/  STG.E.U16 desc[UR36][R16.64], R3 ;  /* 0x0000000310007986 */ /* 0x0011e2000c101524 */
[----:B------:R-:W-:Y:S05]  /*4520*/  BRA `(.L_x_6269) ;  /* 0x0000000400787947 */ /* 0x000fea0003800000 */
.L_x_6288:
[----:B0-----:R-:W-:Y:S01]  /*4530*/  IMAD.U32 R19, R19, 0x10000, RZ ;  /* 0x0001000013137824 */ /* 0x001fe200078e00ff */
        /* <DEDUP_REMOVED lines=16> */
.L_x_6291:
[----:B------:R-:W-:-:S04]  /*4640*/  LOP3.LUT R2, R19, 0x80000000, RZ, 0xc0, !PT ;  /* 0x8000000013027812 */ /* 0x000fc800078ec0ff */
[----:B------:R-:W-:-:S04]  /*4650*/  SHF.R.U32.HI R3, RZ, 0x18, R2 ;  /* 0x00000018ff037819 */ /* 0x000fc80000011602 */
[----:B------:R-:W-:-:S04]  /*4660*/  LOP3.LUT R0, R0, R3, RZ, 0xfc, !PT ;  /* 0x0000000300007212 */ /* 0x000fc800078efcff */
[----:B------:R-:W-:-:S07]  /*4670*/  PRMT R8, R0, 0x7610, R8 ;  /* 0x0000761000087816 */ /* 0x000fce0000000008 */
.L_x_6290:
[----:B------:R-:W-:Y:S05]  /*4680*/  BSYNC B0 ;  /* 0x0000000000007941 */ /* 0x000fea0003800000 */
.L_x_6289:
[----:B------:R0:W-:Y:S01]  /*4690*/  STG.E.U8 desc[UR36][R16.64], R8 ;  /* 0x0000000810007986 */ /* 0x0001e2000c101124 */
[----:B------:R-:W-:Y:S05]  /*46a0*/  BRA `(.L_x_6269) ;  /* 0x0000000400187947 */ /* 0x000fea0003800000 */
.L_x_6287:
        /* <DEDUP_REMOVED lines=17> */
.L_x_6294:
[----:B------:R-:W-:-:S04]  /*47c0*/  LOP3.LUT R2, R19, 0x80000000, RZ, 0xc0, !PT ;  /* 0x8000000013027812 */ /* 0x000fc800078ec0ff */
[----:B------:R-:W-:-:S04]  /*47d0*/  SHF.R.U32.HI R3, RZ, 0x18, R2 ;  /* 0x00000018ff037819 */ /* 0x000fc80000011602 */
[----:B------:R-:W-:-:S04]  /*47e0*/  LOP3.LUT R0, R0, R3, RZ, 0xfc, !PT ;  /* 0x0000000300007212 */ /* 0x000fc800078efcff */
[----:B------:R-:W-:-:S07]  /*47f0*/  PRMT R8, R0, 0x7610, R8 ;  /* 0x0000761000087816 */ /* 0x000fce0000000008 */
.L_x_6293:
[----:B------:R-:W-:Y:S05]  /*4800*/  BSYNC B0 ;  /* 0x0000000000007941 */ /* 0x000fea0003800000 */
.L_x_6292:
[----:B------:R0:W-:Y:S01]  /*4810*/  STG.E.U8 desc[UR36][R16.64], R8 ;  /* 0x0000000810007986 */ /* 0x0001e2000c101124 */
[----:B------:R-:W-:Y:S05]  /*4820*/  BRA `(.L_x_6269) ;  /* 0x0000000000b87947 */ /* 0x000fea0003800000 */
.L_x_6286:
[----:B------:R-:W-:-:S13]  /*4830*/  ISETP.NE.AND P0, PT, R0, 0x1c, PT ;  /* 0x0000001c0000780c */ /* 0x000fda0003f05270 */
[----:B------:R-:W-:Y:S05]  /*4840*/  @!P0 BRA `(.L_x_6295) ;  /* 0x0000000000a48947 */ /* 0x000fea0003800000 */
[----:B------:R-:W-:-:S13]  /*4850*/  ISETP.NE.AND P0, PT, R0, 0x1d, PT ;  /* 0x0000001d0000780c */ /* 0x000fda0003f05270 */
[----:B------:R-:W-:Y:S05]  /*4860*/  @!P0 BRA `(.L_x_6296) ;  /* 0x00000000008c8947 */ /* 0x000fea0003800000 */
[----:B------:R-:W-:-:S13]  /*4870*/  ISETP.NE.AND P0, PT, R0, 0x2c, PT ;  /* 0x0000002c0000780c */ /* 0x000fda0003f05270 */
[----:B------:R-:W-:Y:S05]  /*4880*/  @P0 BRA `(.L_x_6268) ;  /* 0x0000000000400947 */ /* 0x000fea0003800000 */
[----:B0-----:R-:W-:Y:S02]  /*4890*/  IMAD.U32 R19, R19, 0x10000, RZ ;  /* 0x0001000013137824 */ /* 0x001fe400078e00ff */
        /* <DEDUP_REMOVED lines=15> */
.L_x_6268:
[----:B------:R-:W-:Y:S01]  /*4990*/  MOV R2, 0x0 ;  /* 0x0000000000027802 */ /* 0x000fe20000000f00 */
[----:B------:R-:W-:Y:S01]  /*49a0*/  ULDC.64 UR4, c[0x4][0x128] ;  /* 0x01004a0000047ab9 */ /* 0x000fe20000000a00 */
[----:B------:R-:W-:Y:S01]  /*49b0*/  ULDC.64 UR6, c[0x4][0x130] ;  /* 0x01004c0000067ab9 */ /* 0x000fe20000000a00 */
[----:B------:R-:W-:Y:S02]  /*49c0*/  IMAD.U32 R4, RZ, RZ, UR4 ;  /* 0x00000004ff047e24 */ /* 0x000fe4000f8e00ff */
[----:B------:R-:W-:Y:S01]  /*49d0*/  IMAD.U32 R5, RZ, RZ, UR5 ;  /* 0x00000005ff057e24 */ /* 0x000fe2000f8e00ff */
[----:B------:R-:W1:Y:S01]  /*49e0*/  LDC.64 R2, c[0x4][R2] ;  /* 0x0100000002027b82 */ /* 0x000e620000000a00 */
        /* <DEDUP_REMOVED lines=9> */
[----:B01----:R-:W-:Y:S05]  /*4a80*/  CALL.ABS.NOINC R2 ;  /* 0x0000000002007343 */ /* 0x003fea0003c00000 */
.L_x_6297:
[----:B------:R-:W-:Y:S05]  /*4a90*/  BRA `(.L_x_6269) ;  /* 0x00000000001c7947 */ /* 0x000fea0003800000 */
.L_x_6296:
[----:B0-----:R-:W-:-:S06]  /*4aa0*/  IMAD.U32 R2, R19, 0x10000, RZ ;  /* 0x0001000013027824 */ /* 0x001fcc00078e00ff */
[----:B------:R-:W0:Y:S02]  /*4ab0*/  F2I.U64.TRUNC R2, R2 ;  /* 0x0000000200027311 */ /* 0x000e24000020d800 */
[----:B0-----:R0:W-:Y:S01]  /*4ac0*/  STG.E.64 desc[UR36][R16.64], R2 ;  /* 0x0000000210007986 */ /* 0x0011e2000c101b24 */
[----:B------:R-:W-:Y:S05]  /*4ad0*/  BRA `(.L_x_6269) ;  /* 0x00000000000c7947 */ /* 0x000fea0003800000 */
.L_x_6295:
[----:B0-----:R-:W-:-:S06]  /*4ae0*/  IMAD.U32 R19, R19, 0x10000, RZ ;  /* 0x0001000013137824 */ /* 0x001fcc00078e00ff */
[----:B------:R-:W0:Y:S02]  /*4af0*/  F2I.FTZ.U32.TRUNC.NTZ R19, R19 ;  /* 0x0000001300137305 */ /* 0x000e24000021f000 */
[----:B0-----:R0:W-:Y:S02]  /*4b00*/  STG.E desc[UR36][R16.64], R19 ;  /* 0x0000001310007986 */ /* 0x0011e4000c101924 */
.L_x_6269:
[----:B------:R-:W-:-:S04]  /*4b10*/  IMAD R18, R18, 0x200, R23 ;  /* 0x0000020012127824 */ /* 0x000fc800078e0217 */
[----:B012---:R-:W-:-:S07]  /*4b20*/  VIADD R19, R18, 0x80 ;  /* 0x0000008012137836 */ /* 0x007fce0000000000 */
.L_x_6191:
[----:B------:R-:W-:Y:S05]  /*4b30*/  BSYNC B6 ;  /* 0x0000000000067941 */ /* 0x000fea0003800000 */
.L_x_6190:
[----:B------:R-:W-:Y:S01]  /*4b40*/  ULDC UR4, c[0x0][0x210] ;  /* 0x0000840000047ab9 */ /* 0x000fe20000000800 */
[----:B------:R-:W-:Y:S01]  /*4b50*/  BSSY B6, `(.L_x_6298) ;  /* 0x00004aa000067945 */ /* 0x000fe20003800000 */
[----:B------:R-:W-:-:S13]  /*4b60*/  ISETP.GE.AND P0, PT, R19, UR4, PT ;  /* 0x0000000413007c0c */ /* 0x000fda000bf06270 */
[----:B------:R-:W-:Y:S05]  /*4b70*/  @P0 BRA `(.L_x_6299) ;  /* 0x00000048009c0947 */ /* 0x000fea0003800000 */
[----:B------:R-:W0:Y:S01]  /*4b80*/  LDC R6, c[0x0][0x218] ;  /* 0x00008600ff067b82 */ /* 0x000e220000000800 */
[----:B------:R-:W-:Y:S02]  /*4b90*/  IMAD.MOV.U32 R18, RZ, RZ, RZ ;  /* 0x000000ffff127224 */ /* 0x000fe400078e00ff */
[----:B------:R-:W-:Y:S02]  /*4ba0*/  IMAD.MOV.U32 R0, RZ, RZ, RZ ;  /* 0x000000ffff007224 */ /* 0x000fe400078e00ff */
[----:B---34-:R-:W-:Y:S01]  /*4bb0*/  IMAD.MOV.U32 R16, RZ, RZ, RZ ;  /* 0x000000ffff107224 */ /* 0x018fe200078e00ff */
        /* <DEDUP_REMOVED lines=350> */
.L_x_6300:
        /* <DEDUP_REMOVED lines=23> */
.L_x_6304:
[----:B------:R-:W2:Y:S02]  /*6310*/  LDG.E.U8 R2, desc[UR36][R2.64] ;  /* 0x0000002402027981 */ /* 0x000ea4000c1e1100 */
[----:B--2---:R-:W-:-:S04]  /*6320*/  I2FP.F32.U32 R0, R2 ;  /* 0x0000000200007245 */ /* 0x004fc80000201000 */
[----:B------:R-:W-:-:S04]  /*6330*/  F2FP.BF16.F32.PACK_AB R0, RZ, R0 ;  /* 0x00000000ff00723e */ /* 0x000fc800000010ff */
[----:B------:R-:W-:Y:S01]  /*6340*/  PRMT R22, R0, 0x7610, R22 ;  /* 0x0000761000167816 */ /* 0x000fe20000000016 */
[----:B------:R-:W-:Y:S06]  /*6350*/  BRA `(.L_x_6306) ;  /* 0x0000000c00c87947 */ /* 0x000fec0003800000 */
.L_x_6303:
        /* <DEDUP_REMOVED lines=11> */
.L_x_6308:
[----:B------:R-:W2:Y:S02]  /*6410*/  LDG.E R2, desc[UR36][R2.64] ;  /* 0x0000002402027981 */ /* 0x000ea4000c1e1900 */
[----:B--2---:R-:W-:-:S04]  /*6420*/  I2FP.F32.S32 R0, R2 ;  /* 0x0000000200007245 */ /* 0x004fc80000201400 */
[----:B------:R-:W-:-:S04]  /*6430*/  F2FP.BF16.F32.PACK_AB R0, RZ, R0 ;  /* 0x00000000ff00723e */ /* 0x000fc800000010ff */
[----:B------:R-:W-:Y:S01]  /*6440*/  PRMT R22, R0, 0x7610, R22 ;  /* 0x0000761000167816 */ /* 0x000fe20000000016 */
[----:B------:R-:W-:Y:S06]  /*6450*/  BRA `(.L_x_6306) ;  /* 0x0000000c00887947 */ /* 0x000fec0003800000 */
.L_x_6307:
[----:B------:R-:W2:Y:S02]  /*6460*/  LDG.E.U16 R2, desc[UR36][R2.64] ;  /* 0x0000002402027981 */ /* 0x000ea4000c1e1500 */
[----:B--2---:R-:W0:Y:S02]  /*6470*/  I2F.S16 R0, R2 ;  /* 0x0000000200007306 */ /* 0x004e240000101400 */
[----:B0-----:R-:W-:-:S04]  /*6480*/  F2FP.BF16.F32.PACK_AB R0, RZ, R0 ;  /* 0x00000000ff00723e */ /* 0x001fc800000010ff */
[----:B------:R-:W-:Y:S01]  /*6490*/  PRMT R22, R0, 0x7610, R22 ;  /* 0x0000761000167816 */ /* 0x000fe20000000016 */
[----:B------:R-:W-:Y:S06]  /*64a0*/  BRA `(.L_x_6306) ;  /* 0x0000000c00747947 */ /* 0x000fec0003800000 */
.L_x_6302:
        /* <DEDUP_REMOVED lines=9> */
.L_x_6310:
[----:B------:R-:W2:Y:S02]  /*6540*/  LDG.E.U16 R0, desc[UR36][R2.64] ;  /* 0x0000002402007981 */ /* 0x000ea4000c1e1500 */
[----:B--2---:R-:W-:-:S05]  /*6550*/  HADD2.F32 R0, -RZ, R0.H0_H0 ;  /* 0x20000000ff007230 */ /* 0x004fca0000004100 */
[----:B------:R-:W-:-:S04]  /*6560*/  F2FP.BF16.F32.PACK_AB R0, RZ, R0 ;  /* 0x00000000ff00723e */ /* 0x000fc800000010ff */
[----:B------:R-:W-:Y:S01]  /*6570*/  PRMT R22, R0, 0x7610, R22 ;  /* 0x0000761000167816 */ /* 0x000fe20000000016 */
[----:B------:R-:W-:Y:S06]  /*6580*/  BRA `(.L_x_6306) ;  /* 0x0000000c003c7947 */ /* 0x000fec0003800000 */
.L_x_6309:
        /* <DEDUP_REMOVED lines=9> */
.L_x_6312:
[----:B------:R-:W2:Y:S02]  /*6620*/  LDG.E.U16 R2, desc[UR36][R2.64] ;  /* 0x0000002402027981 */ /* 0x000ea4000c1e1500 */
[----:B--2---:R-:W-:-:S05]  /*6630*/  HADD2.F32 R0, -RZ, R2.H0_H0 ;  /* 0x20000002ff007230 */ /* 0x004fca0000004100 */
[----:B------:R-:W-:-:S04]  /*6640*/  F2FP.BF16.F32.PACK_AB R0, RZ, R0 ;  /* 0x00000000ff00723e */ /* 0x000fc800000010ff */
[----:B------:R-:W-:Y:S01]  /*6650*/  PRMT R22, R0, 0x7610, R22 ;  /* 0x0000761000167816 */ /* 0x000fe20000000016 */
[----:B------:R-:W-:Y:S06]  /*6660*/  BRA `(.L_x_6306) ;  /* 0x0000000c00047947 */ /* 0x000fec0003800000 */
.L_x_6311:
        /* <DEDUP_REMOVED lines=9> */
.L_x_6301:
        /* <DEDUP_REMOVED lines=14> */
.L_x_6315:
        /* <DEDUP_REMOVED lines=9> */
.L_x_6314:
        /* <DEDUP_REMOVED lines=28> */
.L_x_6317:
        /* <DEDUP_REMOVED lines=15> */
.L_x_6316:
[----:B------:R0:W5:Y:S01]  /*6b20*/  LDG.E.U16 R22, desc[UR36][R2.64] ;  /* 0x0000002402167981 */ /* 0x000162000c1e1500 */
[----:B------:R-:W-:Y:S05]  /*6b30*/  BRA `(.L_x_6306) ;  /* 0x0000000400d07947 */ /* 0x000fea0003800000 */
.L_x_6313:
        /* <DEDUP_REMOVED lines=13> */
.L_x_6320:
        /* <DEDUP_REMOVED lines=21> */
.L_x_6324:
[----:B------:R-:W-:Y:S05]  /*6d60*/  BSYNC B1 ;  /* 0x0000000000017941 */ /* 0x000fea0003800000 */
.L_x_6323:
[----:B------:R-:W-:Y:S01]  /*6d70*/  LEA R3, R0, 0x3b800000, 0x17 ;  /* 0x3b80000000037811 */ /* 0x000fe200078eb8ff */
[----:B------:R-:W-:-:S05]  /*6d80*/  IMAD.SHL.U32 R0, R2, 0x100000, RZ ;  /* 0x0010000002007824 */ /* 0x000fca00078e00ff */
[----:B------:R-:W-:-:S07]  /*6d90*/  LOP3.LUT R0, R3, R0, R4, 0xfe, !PT ;  /* 0x0000000003007212 */ /* 0x000fce00078efe04 */
.L_x_6322:
[----:B------:R-:W-:Y:S05]  /*6da0*/  BSYNC B0 ;  /* 0x0000000000007941 */ /* 0x000fea0003800000 */
.L_x_6321:
[----:B------:R-:W-:-:S04]  /*6db0*/  F2FP.BF16.F32.PACK_AB R0, RZ, R0 ;  /* 0x00000000ff00723e */ /* 0x000fc800000010ff */
[----:B------:R-:W-:Y:S01]  /*6dc0*/  PRMT R22, R0, 0x7610, R22 ;  /* 0x0000761000167816 */ /* 0x000fe20000000016 */
[----:B------:R-:W-:Y:S06]  /*6dd0*/  BRA `(.L_x_6306) ;  /* 0x0000000400287947 */ /* 0x000fec0003800000 */
.L_x_6319:
        /* <DEDUP_REMOVED lines=21> */
.L_x_6328:
[----:B------:R-:W-:Y:S05]  /*6f30*/  BSYNC B1 ;  /* 0x0000000000017941 */ /* 0x000fea0003800000 */
.L_x_6327:
[----:B------:R-:W-:Y:S01]  /*6f40*/  LEA R3, R0, 0x37800000, 0x17 ;  /* 0x3780000000037811 */ /* 0x000fe200078eb8ff */
[----:B------:R-:W-:-:S05]  /*6f50*/  IMAD.SHL.U32 R0, R2, 0x200000, RZ ;  /* 0x0020000002007824 */ /* 0x000fca00078e00ff */
[----:B------:R-:W-:-:S07]  /*6f60*/  LOP3.LUT R0, R3, R0, R4, 0xfe, !PT ;  /* 0x0000000003007212 */ /* 0x000fce00078efe04 */
.L_x_6326:
[----:B------:R-:W-:Y:S05]  /*6f70*/  BSYNC B0 ;  /* 0x0000000000007941 */ /* 0x000fea0003800000 */
.L_x_6325:
[----:B------:R-:W-:-:S04]  /*6f80*/  F2FP.BF16.F32.PACK_AB R0, RZ, R0 ;  /* 0x00000000ff00723e */ /* 0x000fc800000010ff */
[----:B------:R-:W-:Y:S01]  /*6f90*/  PRMT R22, R0, 0x7610, R22 ;  /* 0x0000761000167816 */ /* 0x000fe20000000016 */
[----:B------:R-:W-:Y:S06]  /*6fa0*/  BRA `(.L_x_6306) ;  /* 0x0000000000b47947 */ /* 0x000fec0003800000 */
.L_x_6318:
        /* <DEDUP_REMOVED lines=14> */
.L_x_6332:
[----:B------:R-:W-:Y:S05]  /*7090*/  BSYNC B0 ;  /* 0x0000000000007941 */ /* 0x000fea0003800000 */
.L_x_6331:
[----:B------:R-:W-:-:S04]  /*70a0*/  F2FP.BF16.F32.PACK_AB R0, RZ, R0 ;  /* 0x00000000ff00723e */ /* 0x000fc800000010ff */
[----:B------:R-:W-:Y:S01]  /*70b0*/  PRMT R22, R0, 0x7610, R22 ;  /* 0x0000761000167816 */ /* 0x000fe20000000016 */
[----:B------:R-:W-:Y:S06]  /*70c0*/  BRA `(.L_x_6306) ;  /* 0x00000000006c7947 */ /* 0x000fec0003800000 */
.L_x_6305:
        /* <DEDUP_REMOVED lines=16> */
.L_x_6333:
[----:B------:R-:W-:Y:S01]  /*71d0*/  PRMT R22, RZ, 0x7610, R22 ;  /* 0x00007610ff167816 */ /* 0x000fe20000000016 */
[----:B------:R-:W-:Y:S06]  /*71e0*/  BRA `(.L_x_6306) ;  /* 0x0000000000247947 */ /* 0x000fec0003800000 */
.L_x_6330:
[----:B------:R-:W2:Y:S02]  /*71f0*/  LDG.E.64 R2, desc[UR36][R2.64] ;  /* 0x0000002402027981 */ /* 0x000ea4000c1e1b00 */
[----:B--2---:R-:W0:Y:S02]  /*7200*/  I2F.U64 R0, R2 ;  /* 0x0000000200007312 */ /* 0x004e240000301000 */
[----:B0-----:R-:W-:-:S04]  /*7210*/  F2FP.BF16.F32.PACK_AB R0, RZ, R0 ;  /* 0x00000000ff00723e */ /* 0x001fc800000010ff */
[----:B------:R-:W-:Y:S01]  /*7220*/  PRMT R22, R0, 0x7610, R22 ;  /* 0x0000761000167816 */ /* 0x000fe20000000016 */
[----:B------:R-:W-:Y:S06]  /*7230*/  BRA `(.L_x_6306) ;  /* 0x0000000000107947 */ /* 0x000fec0003800000 */
.L_x_6329:
[----:B------:R-:W2:Y:S02]  /*7240*/  LDG.E R2, desc[UR36][R2.64] ;  /* 0x0000002402027981 */ /* 0x000ea4000c1e1900 */
[----:B--2---:R-:W-:-:S04]  /*7250*/  I2FP.F32.U32 R0, R2 ;  /* 0x0000000200007245 */ /* 0x004fc80000201000 */
[----:B------:R-:W-:-:S04]  /*7260*/  F2FP.BF16.F32.PACK_AB R0, RZ, R0 ;  /* 0x00000000ff00723e */ /* 0x000fc800000010ff */
[----:B------:R-:W-:-:S07]  /*7270*/  PRMT R22, R0, 0x7610, R22 ;  /* 0x0000761000167816 */ /* 0x000fce0000000016 */
.L_x_6306:
        /* <DEDUP_REMOVED lines=20> */
.L_x_6337:
[----:B------:R-:W2:Y:S02]  /*73c0*/  LDG.E.U8 R2, desc[UR36][R2.64] ;  /* 0x0000002402027981 */ /* 0x000ea4000c1e1100 */
[----:B--2---:R-:W-:-:S04]  /*73d0*/  I2FP.F32.U32 R0, R2 ;  /* 0x0000000200007245 */ /* 0x004fc80000201000 */
[----:B------:R-:W-:-:S04]  /*73e0*/  F2FP.BF16.F32.PACK_AB R0, RZ, R0 ;  /* 0x00000000ff00723e */ /* 0x000fc800000010ff */
[----:B------:R-:W-:Y:S01]  /*73f0*/  PRMT R10, R0, 0x7610, R10 ;  /* 0x00007610000a7816 */ /* 0x000fe2000000000a */
[----:B------:R-:W-:Y:S06]  /*7400*/  BRA `(.L_x_6339) ;  /* 0x0000000c00c87947 */ /* 0x000fec0003800000 */
.L_x_6336:
        /* <DEDUP_REMOVED lines=11> */
.L_x_6341:
[----:B------:R-:W2:Y:S02]  /*74c0*/  LDG.E R2, desc[UR36][R2.64] ;  /* 0x0000002402027981 */ /* 0x000ea4000c1e1900 */
[----:B--2---:R-:W-:-:S04]  /*74d0*/  I2FP.F32.S32 R0, R2 ;  /* 0x0000000200007245 */ /* 0x004fc80000201400 */
[----:B------:R-:W-:-:S04]  /*74e0*/  F2FP.BF16.F32.PACK_AB R0, RZ, R0 ;  /* 0x00000000ff00723e */ /* 0x000fc800000010ff */
[----:B------:R-:W-:Y:S01]  /*74f0*/  PRMT R10, R0, 0x7610, R10 ;  /* 0x00007610000a7816 */ /* 0x000fe2000000000a */
[----:B------:R-:W-:Y:S06]  /*7500*/  BRA `(.L_x_6339) ;  /* 0x0000000c00887947 */ /* 0x000fec0003800000 */
.L_x_6340:
[----:B------:R-:W2:Y:S02]  /*7510*/  LDG.E.U16 R2, desc[UR36][R2.64] ;  /* 0x0000002402027981 */ /* 0x000ea4000c1e1500 */
[----:B--2---:R-:W0:Y:S02]  /*7520*/  I2F.S16 R0, R2 ;  /* 0x0000000200007306 */ /* 0x004e240000101400 */
[----:B0-----:R-:W-:-:S04]  /*7530*/  F2FP.BF16.F32.PACK_AB R0, RZ, R0 ;  /* 0x00000000ff00723e */ /* 0x001fc800000010ff */
[----:B------:R-:W-:Y:S01]  /*7540*/  PRMT R10, R0, 0x7610, R10 ;  /* 0x00007610000a7816 */ /* 0x000fe2000000000a */
[----:B------:R-:W-:Y:S06]  /*7550*/  BRA `(.L_x_6339) ;  /* 0x0000000c00747947 */ /* 0x000fec0003800000 */
.L_x_6335:
        /* <DEDUP_REMOVED lines=9> */
.L_x_6343:
[----:B------:R-:W2:Y:S02]  /*75f0*/  LDG.E.U16 R0, desc[UR36][R2.64] ;  /* 0x0000002402007981 */ /* 0x000ea4000c1e1500 */
[----:B--2---:R-:W-:-:S05]  /*7600*/  HADD2.F32 R0, -RZ, R0.H0_H0 ;  /* 0x20000000ff007230 */ /* 0x004fca0000004100 */
[----:B------:R-:W-:-:S04]  /*7610*/  F2FP.BF16.F32.PACK_AB R0, RZ, R0 ;  /* 0x00000000ff00723e */ /* 0x000fc800000010ff */
[----:B------:R-:W-:Y:S01]  /*7620*/  PRMT R10, R0, 0x7610, R10 ;  /* 0x00007610000a7816 */ /* 0x000fe2000000000a */
[----:B------:R-:W-:Y:S06]  /*7630*/  BRA `(.L_x_6339) ;  /* 0x0000000c003c7947 */ /* 0x000fec0003800000 */
.L_x_6342:
        /* <DEDUP_REMOVED lines=9> */
.L_x_6345:
[----:B------:R-:W2:Y:S02]  /*76d0*/  LDG.E.U16 R2, desc[UR36][R2.64] ;  /* 0x0000002402027981 */ /* 0x000ea4000c1e1500 */
[----:B--2---:R-:W-:-:S05]  /*76e0*/  HADD2.F32 R0, -RZ, R2.H0_H0 ;  /* 0x20000002ff007230 */ /* 0x004fca0000004100 */
[----:B------:R-:W-:-:S04]  /*76f0*/  F2FP.BF16.F32.PACK_AB R0, RZ, R0 ;  /* 0x00000000ff00723e */ /* 0x000fc800000010ff */
[----:B------:R-:W-:Y:S01]  /*7700*/  PRMT R10, R0, 0x7610, R10 ;  /* 0x00007610000a7816 */ /* 0x000fe2000000000a */
[----:B------:R-:W-:Y:S06]  /*7710*/  BRA `(.L_x_6339) ;  /* 0x0000000c00047947 */ /* 0x000fec0003800000 */
.L_x_6344:
        /* <DEDUP_REMOVED lines=9> */
.L_x_6334:
        /* <DEDUP_REMOVED lines=14> */
.L_x_6348:
        /* <DEDUP_REMOVED lines=9> */
.L_x_6347:
        /* <DEDUP_REMOVED lines=28> */
.L_x_6350:
        /* <DEDUP_REMOVED lines=15> */
.L_x_6349:
[----:B------:R0:W5:Y:S01]  /*7bd0*/  LDG.E.U16 R10, desc[UR36][R2.64] ;  /* 0x00000024020a7981 */ /* 0x000162000c1e1500 */
[----:B------:R-:W-:Y:S05]  /*7be0*/  BRA `(.L_x_6339) ;  /* 0x0000000400d07947 */ /* 0x000fea0003800000 */
.L_x_6346:
        /* <DEDUP_REMOVED lines=13> */
.L_x_6353:
        /* <DEDUP_REMOVED lines=21> */
.L_x_6357:
[----:B------:R-:W-:Y:S05]  /*7e10*/  BSYNC B1 ;  /* 0x0000000000017941 */ /* 0x000fea0003800000 */
.L_x_6356:
[----:B------:R-:W-:Y:S01]  /*7e20*/  LEA R3, R0, 0x3b800000, 0x17 ;  /* 0x3b80000000037811 */ /* 0x000fe200078eb8ff */
[----:B------:R-:W-:-:S05]  /*7e30*/  IMAD.SHL.U32 R0, R2, 0x100000, RZ ;  /* 0x0010000002007824 */ /* 0x000fca00078e00ff */
[----:B------:R-:W-:-:S07]  /*7e40*/  LOP3.LUT R0, R3, R0, R4, 0xfe, !PT ;  /* 0x0000000003007212 */ /* 0x000fce00078efe04 */
.L_x_6355:
[----:B------:R-:W-:Y:S05]  /*7e50*/  BSYNC B0 ;  /* 0x0000000000007941 */ /* 0x000fea0003800000 */
.L_x_6354:
[----:B------:R-:W-:-:S04]  /*7e60*/  F2FP.BF16.F32.PACK_AB R0, RZ, R0 ;  /* 0x00000000ff00723e */ /* 0x000fc800000010ff */
[----:B------:R-:W-:Y:S01]  /*7e70*/  PRMT R10, R0, 0x7610, R10 ;  /* 0x00007610000a7816 */ /* 0x000fe2000000000a */
[----:B------:R-:W-:Y:S06]  /*7e80*/  BRA `(.L_x_6339) ;  /* 0x0000000400287947 */ /* 0x000fec0003800000 */
.L_x_6352:
        /* <DEDUP_REMOVED lines=21> */
.L_x_6361:
[----:B------:R-:W-:Y:S05]  /*7fe0*/  BSYNC B1 ;  /* 0x0000000000017941 */ /* 0x000fea0003800000 */
.L_x_6360:
[----:B------:R-:W-:Y:S01]  /*7ff0*/  LEA R3, R0, 0x37800000, 0x17 ;  /* 0x3780000000037811 */ /* 0x000fe200078eb8ff */
[----:B------:R-:W-:-:S05]  /*8000*/  IMAD.SHL.U32 R0, R2, 0x200000, RZ ;  /* 0x0020000002007824 */ /* 0x000fca00078e00ff */
[----:B------:R-:W-:-:S07]  /*8010*/  LOP3.LUT R0, R3, R0, R4, 0xfe, !PT ;  /* 0x0000000003007212 */ /* 0x000fce00078efe04 */
.L_x_6359:
[----:B------:R-:W-:Y:S05]  /*8020*/  BSYNC B0 ;  /* 0x0000000000007941 */ /* 0x000fea0003800000 */
.L_x_6358:
[----:B------:R-:W-:-:S04]  /*8030*/  F2FP.BF16.F32.PACK_AB R0, RZ, R0 ;  /* 0x00000000ff00723e */ /* 0x000fc800000010ff */
[----:B------:R-:W-:Y:S01]  /*8040*/  PRMT R10, R0, 0x7610, R10 ;  /* 0x00007610000a7816 */ /* 0x000fe2000000000a */
[----:B------:R-:W-:Y:S06]  /*8050*/  BRA `(.L_x_6339) ;  /* 0x0000000000b47947 */ /* 0x000fec0003800000 */
.L_x_6351:
        /* <DEDUP_REMOVED lines=14> */
.L_x_6365:
[----:B------:R-:W-:Y:S05]  /*8140*/  BSYNC B0 ;  /* 0x0000000000007941 */ /* 0x000fea0003800000 */
.L_x_6364:
[----:B------:R-:W-:-:S04]  /*8150*/  F2FP.BF16.F32.PACK_AB R0, RZ, R0 ;  /* 0x00000000ff00723e */ /* 0x000fc800000010ff */
[----:B------:R-:W-:Y:S01]  /*8160*/  PRMT R10, R0, 0x7610, R10 ;  /* 0x00007610000a7816 */ /* 0x000fe2000000000a */
[----:B------:R-:W-:Y:S06]  /*8170*/  BRA `(.L_x_6339) ;  /* 0x00000000006c7947 */ /* 0x000fec0003800000 */
.L_x_6338:
        /* <DEDUP_REMOVED lines=16> */
.L_x_6366:
[----:B------:R-:W-:Y:S01]  /*8280*/  PRMT R10, RZ, 0x7610, R10 ;  /* 0x00007610ff0a7816 */ /* 0x000fe2000000000a */
[----:B------:R-:W-:Y:S06]  /*8290*/  BRA `(.L_x_6339) ;  /* 0x0000000000247947 */ /* 0x000fec0003800000 */
.L_x_6363:
[----:B------:R-:W2:Y:S02]  /*82a0*/  LDG.E.64 R2, desc[UR36][R2.64] ;  /* 0x0000002402027981 */ /* 0x000ea4000c1e1b00 */
[----:B--2---:R-:W0:Y:S02]  /*82b0*/  I2F.U64 R0, R2 ;  /* 0x0000000200007312 */ /* 0x004e240000301000 */
[----:B0-----:R-:W-:-:S04]  /*82c0*/  F2FP.BF16.F32.PACK_AB R0, RZ, R0 ;  /* 0x00000000ff00723e */ /* 0x001fc800000010ff */
[----:B------:R-:W-:Y:S01]  /*82d0*/  PRMT R10, R0, 0x7610, R10 ;  /* 0x00007610000a7816 */ /* 0x000fe2000000000a */
[----:B------:R-:W-:Y:S06]  /*82e0*/  BRA `(.L_x_6339) ;  /* 0x0000000000107947 */ /* 0x000fec0003800000 */
.L_x_6362:
[----:B------:R-:W2:Y:S02]  /*82f0*/  LDG.E R2, desc[UR36][R2.64] ;  /* 0x0000002402027981 */ /* 0x000ea4000c1e1900 */
[----:B--2---:R-:W-:-:S04]  /*8300*/  I2FP.F32.U32 R0, R2 ;  /* 0x0000000200007245 */ /* 0x004fc80000201000 */
[----:B------:R-:W-:-:S04]  /*8310*/  F2FP.BF16.F32.PACK_AB R0, RZ, R0 ;  /* 0x00000000ff00723e */ /* 0x000fc800000010ff */
[----:B------:R-:W-:-:S07]  /*8320*/  PRMT R10, R0, 0x7610, R10 ;  /* 0x00007610000a7816 */ /* 0x000fce000000000a */
.L_x_6339:
        /* <DEDUP_REMOVED lines=16> */
[----:B------:R-:W-:-:S07]  /*8430*/  MOV R2, 0x8450 ;  /* 0x0000845000027802 */ /* 0x000fce0000000f00 */
[----:B------:R-:W-:Y:S05]  /*8440*/  CALL.REL.NOINC `($__internal_0_$__cuda_sm3x_div_rn_ftz_f32_slowpath) ;  /* 0x000000a400c87944 */ /* 0x000fea0003c00000 */
[----:B------:R-:W-:-:S07]  /*8450*/  IMAD.MOV.U32 R2, RZ, RZ, R7 ;  /* 0x000000ffff027224 */ /* 0x000fce00078e0007 */
.L_x_6368:
[----:B------:R-:W-:Y:S05]  /*8460*/  BSYNC B1 ;  /* 0x0000000000017941 */ /* 0x000fea0003800000 */
.L_x_6367:
        /* <DEDUP_REMOVED lines=18> */
.L_x_6370:
[----:B------:R-:W-:Y:S01]  /*8590*/  ISETP.GE.AND P0, PT, R10, RZ, PT ;  /* 0x000000ff0a00720c */ /* 0x000fe20003f06270 */
[----:B------:R-:W-:-:S12]  /*85a0*/  IMAD.MOV.U32 R3, RZ, RZ, 0x3fd774eb ;  /* 0x3fd774ebff037424 */ /* 0x000fd800078e00ff */
[----:B------:R-:W-:-:S04]  /*85b0*/  @P0 FFMA.FTZ R2, R3, 0.93318945169448852539, -R2 ;  /* 0x3f6ee58103020823 */ /* 0x000fc80000010802 */
[----:B------:R-:W-:-:S07]  /*85c0*/  @!P0 FFMA.FTZ R2, R3, 0.93318945169448852539, R2 ;  /* 0x3f6ee58103028823 */ /* 0x000fce0000010002 */
.L_x_6371:
[----:B------:R-:W-:Y:S05]  /*85d0*/  BSYNC B0 ;  /* 0x0000000000007941 */ /* 0x000fea0003800000 */
.L_x_6369:
        /* <DEDUP_REMOVED lines=27> */
.L_x_6375:
[----:B0-----:R-:W-:-:S06]  /*8790*/  IMAD.U32 R3, R11, 0x10000, RZ ;  /* 0x000100000b037824 */ /* 0x001fcc00078e00ff */
[----:B------:R-:W0:Y:S02]  /*87a0*/  F2I.S64.TRUNC R2, R3 ;  /* 0x0000000300027311 */ /* 0x000e24000020d900 */
[----:B0-----:R0:W-:Y:S01]  /*87b0*/  STG.E.U8 desc[UR36][R16.64], R2 ;  /* 0x0000000210007986 */ /* 0x0011e2000c101124 */
[----:B------:R-:W-:Y:S05]  /*87c0*/  BRA `(.L_x_6377) ;  /* 0x0000000c00847947 */ /* 0x000fea0003800000 */
.L_x_6374:
        /* <DEDUP_REMOVED lines=10> */
.L_x_6379:
[----:B0-----:R-:W-:-:S06]  /*8870*/  IMAD.U32 R11, R11, 0x10000, RZ ;  /* 0x000100000b0b7824 */ /* 0x001fcc00078e00ff */
[----:B------:R-:W0:Y:S02]  /*8880*/  F2I.FTZ.TRUNC.NTZ R11, R11 ;  /* 0x0000000b000b7305 */ /* 0x000e24000021f100 */
[----:B0-----:R0:W-:Y:S01]  /*8890*/  STG.E desc[UR36][R16.64], R11 ;  /* 0x0000000b10007986 */ /* 0x0011e2000c101924 */
[----:B------:R-:W-:Y:S05]  /*88a0*/  BRA `(.L_x_6377) ;  /* 0x0000000c004c7947 */ /* 0x000fea0003800000 */
.L_x_6378:
[----:B0-----:R-:W-:-:S06]  /*88b0*/  IMAD.U32 R11, R11, 0x10000, RZ ;  /* 0x000100000b0b7824 */ /* 0x001fcc00078e00ff */
[----:B------:R-:W0:Y:S02]  /*88c0*/  F2I.FTZ.TRUNC.NTZ R11, R11 ;  /* 0x0000000b000b7305 */ /* 0x000e24000021f100 */
[----:B0-----:R0:W-:Y:S01]  /*88d0*/  STG.E.U16 desc[UR36][R16.64], R11 ;  /* 0x0000000b10007986 */ /* 0x0011e2000c101524 */
[----:B------:R-:W-:Y:S05]  /*88e0*/  BRA `(.L_x_6377) ;  /* 0x0000000c003c7947 */ /* 0x000fea0003800000 */
.L_x_6373:
        /* <DEDUP_REMOVED lines=9> */
.L_x_6381:
[----:B0-----:R-:W-:-:S05]  /*8980*/  IMAD.U32 R0, R11, 0x10000, RZ ;  /* 0x000100000b007824 */ /* 0x001fca00078e00ff */
[----:B------:R-:W-:-:S05]  /*8990*/  F2FP.F16.F32.PACK_AB R0, RZ, R0 ;  /* 0x00000000ff00723e */ /* 0x000fca00000000ff */
[----:B------:R0:W-:Y:S01]  /*89a0*/  STG.E.U16 desc[UR36][R16.64], R0 ;  /* 0x0000000010007986 */ /* 0x0001e2000c101524 */
[----:B------:R-:W-:Y:S05]  /*89b0*/  BRA `(.L_x_6377) ;  /* 0x0000000c00087947 */ /* 0x000fea0003800000 */
.L_x_6380:
        /* <DEDUP_REMOVED lines=10> */
.L_x_6383:
[----:B0-----:R-:W-:-:S05]  /*8a60*/  IMAD.U32 R11, R11, 0x10000, RZ ;  /* 0x000100000b0b7824 */ /* 0x001fca00078e00ff */
[----:B------:R-:W-:-:S04]  /*8a70*/  F2FP.F16.F32.PACK_AB R3, RZ, R11 ;  /* 0x0000000bff03723e */ /* 0x000fc800000000ff */
[----:B------:R-:W-:-:S05]  /*8a80*/  PRMT R3, R3, 0x5410, RZ ;  /* 0x0000541003037816 */ /* 0x000fca00000000ff */
[----:B------:R0:W-:Y:S01]  /*8a90*/  STG.E desc[UR36][R16.64], R3 ;  /* 0x0000000310007986 */ /* 0x0001e2000c101924 */
[----:B------:R-:W-:Y:S05]  /*8aa0*/  BRA `(.L_x_6377) ;  /* 0x0000000800cc7947 */ /* 0x000fea0003800000 */
.L_x_6382:
[----:B0-----:R-:W-:-:S04]  /*8ab0*/  IMAD.U32 R2, R11, 0x10000, RZ ;  /* 0x000100000b027824 */ /* 0x001fc800078e00ff */
[----:B------:R-:W-:-:S06]  /*8ac0*/  FMUL.FTZ R2, R2, 1 ;  /* 0x3f80000002027820 */ /* 0x000fcc0000410000 */
[----:B------:R-:W0:Y:S02]  /*8ad0*/  F2F.F64.F32 R2, R2 ;  /* 0x0000000200027310 */ /* 0x000e240000201800 */
[----:B0-----:R0:W-:Y:S01]  /*8ae0*/  STG.E.64 desc[UR36][R16.64], R2 ;  /* 0x0000000210007986 */ /* 0x0011e2000c101b24 */
[----:B------:R-:W-:Y:S05]  /*8af0*/  BRA `(.L_x_6377) ;  /* 0x0000000800b87947 */ /* 0x000fea0003800000 */
.L_x_6372:
        /* <DEDUP_REMOVED lines=13> */
.L_x_6386:
[----:B0-----:R-:W-:Y:S01]  /*8bd0*/  IMAD.U32 R11, R11, 0x10000, RZ ;  /* 0x000100000b0b7824 */ /* 0x001fe200078e00ff */
[----:B------:R-:W-:-:S03]  /*8be0*/  CS2R R6, SRZ ;  /* 0x0000000000067805 */ /* 0x000fc6000001ff00 */
[----:B------:R-:W-:-:S06]  /*8bf0*/  FMUL.FTZ R4, R11, 1 ;  /* 0x3f8000000b047820 */ /* 0x000fcc0000410000 */
[----:B------:R-:W0:Y:S02]  /*8c00*/  F2F.F64.F32 R4, R4 ;  /* 0x0000000400047310 */ /* 0x000e240000201800 */
[----:B0-----:R0:W-:Y:S01]  /*8c10*/  STG.E.128 desc[UR36][R16.64], R4 ;  /* 0x0000000410007986 */ /* 0x0011e2000c101d24 */
[----:B------:R-:W-:Y:S05]  /*8c20*/  BRA `(.L_x_6377) ;  /* 0x00000008006c7947 */ /* 0x000fea0003800000 */
.L_x_6385:
        /* <DEDUP_REMOVED lines=21> */
.L_x_6390:
[----:B------:R-:W-:Y:S05]  /*8d80*/  BSYNC B0 ;  /* 0x0000000000007941 */ /* 0x000fea0003800000 */
.L_x_6389:
[----:B------:R-:W-:-:S05]  /*8d90*/  LOP3.LUT R3, R0, R3, RZ, 0xfc, !PT ;  /* 0x0000000300037212 */ /* 0x000fca00078efcff */
[----:B------:R0:W-:Y:S01]  /*8da0*/  STG.E.U8 desc[UR36][R16.64], R3 ;  /* 0x0000000310007986 */ /* 0x0001e2000c101124 */
[----:B------:R-:W-:Y:S05]  /*8db0*/  BRA `(.L_x_6377) ;  /* 0x0000000800087947 */ /* 0x000fea0003800000 */
.L_x_6388:
        /* <DEDUP_REMOVED lines=13> */
.L_x_6392:
[----:B------:R-:W-:Y:S01]  /*8e90*/  IMAD.MOV.U32 R0, RZ, RZ, 0x7f ;  /* 0x0000007fff007424 */ /* 0x000fe200078e00ff */
[----:B------:R-:W-:-:S04]  /*8ea0*/  ISETP.GT.U32.AND P0, PT, R2, 0x7f800000, PT ;  /* 0x7f8000000200780c */ /* 0x000fc80003f04070 */
[----:B------:R-:W-:-:S09]  /*8eb0*/  SEL R0, R0, 0x7c, P0 ;  /* 0x0000007c00007807 */ /* 0x000fd20000000000 */
.L_x_6393:
[----:B------:R-:W-:Y:S05]  /*8ec0*/  BSYNC B0 ;  /* 0x0000000000007941 */ /* 0x000fea0003800000 */
.L_x_6391:
[----:B------:R-:W-:-:S04]  /*8ed0*/  LOP3.LUT R2, R11, 0x80000000, RZ, 0xc0, !PT ;  /* 0x800000000b027812 */ /* 0x000fc800078ec0ff */
[----:B------:R-:W-:-:S04]  /*8ee0*/  SHF.R.U32.HI R3, RZ, 0x18, R2 ;  /* 0x00000018ff037819 */ /* 0x000fc80000011602 */
[----:B------:R-:W-:-:S05]  /*8ef0*/  LOP3.LUT R3, R0, R3, RZ, 0xfc, !PT ;  /* 0x0000000300037212 */ /* 0x000fca00078efcff */
[----:B------:R0:W-:Y:S01]  /*8f00*/  STG.E.U8 desc[UR36][R16.64], R3 ;  /* 0x0000000310007986 */ /* 0x0001e2000c101124 */
[----:B------:R-:W-:Y:S05]  /*8f10*/  BRA `(.L_x_6377) ;  /* 0x0000000400b07947 */ /* 0x000fea0003800000 */
.L_x_6387:
[----:B0-----:R0:W-:Y:S01]  /*8f20*/  STG.E.U16 desc[UR36][R16.64], R11 ;  /* 0x0000000b10007986 */ /* 0x0011e2000c101524 */
[----:B------:R-:W-:Y:S05]  /*8f30*/  BRA `(.L_x_6377) ;  /* 0x0000000400a87947 */ /* 0x000fea0003800000 */
.L_x_6384:
        /* <DEDUP_REMOVED lines=12> */
.L_x_6396:
        /* <DEDUP_REMOVED lines=17> */
.L_x_6399:
[----:B------:R-:W-:-:S04]  /*9110*/  LOP3.LUT R2, R11, 0x80000000, RZ, 0xc0, !PT ;  /* 0x800000000b027812 */ /* 0x000fc800078ec0ff */
[----:B------:R-:W-:-:S04]  /*9120*/  SHF.R.U32.HI R3, RZ, 0x18, R2 ;  /* 0x00000018ff037819 */ /* 0x000fc80000011602 */
[----:B------:R-:W-:-:S04]  /*9130*/  LOP3.LUT R0, R0, R3, RZ, 0xfc, !PT ;  /* 0x0000000300007212 */ /* 0x000fc800078efcff */
[----:B------:R-:W-:-:S07]  /*9140*/  PRMT R8, R0, 0x7610, R8 ;  /* 0x0000761000087816 */ /* 0x000fce0000000008 */
.L_x_6398:
[----:B------:R-:W-:Y:S05]  /*9150*/  BSYNC B0 ;  /* 0x0000000000007941 */ /* 0x000fea0003800000 */
.L_x_6397:
[----:B------:R3:W-:Y:S01]  /*9160*/  STG.E.U8 desc[UR36][R16.64], R8 ;  /* 0x0000000810007986 */ /* 0x0007e2000c101124 */
[----:B------:R-:W-:Y:S05]  /*9170*/  BRA `(.L_x_6377) ;  /* 0x0000000400187947 */ /* 0x000fea0003800000 */
.L_x_6395:
        /* <DEDUP_REMOVED lines=17> */
.L_x_6402:
[----:B------:R-:W-:-:S04]  /*9290*/  LOP3.LUT R2, R11, 0x80000000, RZ, 0xc0, !PT ;  /* 0x800000000b027812 */ /* 0x000fc800078ec0ff */
[----:B------:R-:W-:-:S04]  /*92a0*/  SHF.R.U32.HI R3, RZ, 0x18, R2 ;  /* 0x00000018ff037819 */ /* 0x000fc80000011602 */
[----:B------:R-:W-:-:S04]  /*92b0*/  LOP3.LUT R0, R0, R3, RZ, 0xfc, !PT ;  /* 0x0000000300007212 */ /* 0x000fc800078efcff */
[----:B------:R-:W-:-:S07]  /*92c0*/  PRMT R8, R0, 0x7610, R8 ;  /* 0x0000761000087816 */ /* 0x000fce0000000008 */
.L_x_6401:
[----:B------:R-:W-:Y:S05]  /*92d0*/  BSYNC B0 ;  /* 0x0000000000007941 */ /* 0x000fea0003800000 */
.L_x_6400:
[----:B------:R0:W-:Y:S01]  /*92e0*/  STG.E.U8 desc[UR36][R16.64], R8 ;  /* 0x0000000810007986 */ /* 0x0001e2000c101124 */
[----:B------:R-:W-:Y:S05]  /*92f0*/  BRA `(.L_x_6377) ;  /* 0x0000000000b87947 */ /* 0x000fea0003800000 */
.L_x_6394:
        /* <DEDUP_REMOVED lines=22> */
.L_x_6376:
[----:B------:R-:W-:Y:S01]  /*9460*/  MOV R0, 0x0 ;  /* 0x0000000000007802 */ /* 0x000fe20000000f00 */
[----:B------:R-:W-:Y:S01]  /*9470*/  ULDC.64 UR4, c[0x4][0x128] ;  /* 0x01004a0000047ab9 */ /* 0x000fe20000000a00 */
[----:B------:R-:W-:Y:S01]  /*9480*/  ULDC.64 UR6, c[0x4][0x40] ;  /* 0x0100100000067ab9 */ /* 0x000fe20000000a00 */
[----:B------:R-:W-:Y:S01]  /*9490*/  IMAD.U32 R4, RZ, RZ, UR4 ;  /* 0x00000004ff047e24 */ /* 0x000fe2000f8e00ff */
[----:B------:R1:W2:Y:S01]  /*94a0*/  LDC.64 R2, c[0x4][R0] ;  /* 0x0100000000027b82 */ /* 0x0002a20000000a00 */
[----:B------:R-:W-:Y:S01]  /*94b0*/  IMAD.U32 R5, RZ, RZ, UR5 ;  /* 0x00000005ff057e24 */ /* 0x000fe2000f8e00ff */
[----:B------:R-:W-:Y:S01]  /*94c0*/  ULDC.64 UR4, c[0x4][0x130] ;  /* 0x01004c0000047ab9 */ /* 0x000fe20000000a00 */
[----:B------:R-:W-:Y:S02]  /*94d0*/  IMAD.U32 R10, RZ, RZ, UR6 ;  /* 0x00000006ff0a7e24 */ /* 0x000fe4000f8e00ff */
[----:B------:R-:W-:Y:S02]  /*94e0*/  IMAD.U32 R6, RZ, RZ, UR4 ;  /* 0x00000004ff067e24 */ /* 0x000fe4000f8e00ff */
[----:B------:R-:W-:-:S02]  /*94f0*/  IMAD.U32 R7, RZ, RZ, UR5 ;  /* 0x00000005ff077e24 */ /* 0x000fc4000f8e00ff */
[----:B0-----:R-:W-:Y:S02]  /*9500*/  IMAD.U32 R11, RZ, RZ, UR7 ;  /* 0x00000007ff0b7e24 */ /* 0x001fe4000f8e00ff */
[----:B------:R-:W-:Y:S02]  /*9510*/  IMAD.MOV.U32 R8, RZ, RZ, 0x65 ;  /* 0x00000065ff087424 */ /* 0x000fe400078e00ff */
[----:B------:R-:W-:Y:S02]  /*9520*/  IMAD.MOV.U32 R12, RZ, RZ, 0x1 ;  /* 0x00000001ff0c7424 */ /* 0x000fe400078e00ff */
[----:B-1----:R-:W-:-:S07]  /*9530*/  IMAD.MOV.U32 R13, RZ, RZ, RZ ;  /* 0x000000ffff0d7224 */ /* 0x002fce00078e00ff */
[----:B------:R-:W-:-:S07]  /*9540*/  LEPC R20, `(.L_x_6405) ;  /* 0x000000001014794e */ /* 0x000fce0000000000 */
[----:B--2---:R-:W-:Y:S05]  /*9550*/  CALL.ABS.NOINC R2 ;  /* 0x0000000002007343 */ /* 0x004fea0003c00000 */
.L_x_6405:
[----:B------:R-:W-:Y:S05]  /*9560*/  BRA `(.L_x_6377) ;  /* 0x00000000001c7947 */ /* 0x000fea0003800000 */
.L_x_6404:
[----:B0-----:R-:W-:-:S06]  /*9570*/  IMAD.U32 R2, R11, 0x10000, RZ ;  /* 0x000100000b027824 */ /* 0x001fcc00078e00ff */
[----:B------:R-:W0:Y:S02]  /*9580*/  F2I.U64.TRUNC R2, R2 ;  /* 0x0000000200027311 */ /* 0x000e24000020d800 */
[----:B0-----:R2:W-:Y:S01]  /*9590*/  STG.E.64 desc[UR36][R16.64], R2 ;  /* 0x0000000210007986 */ /* 0x0015e2000c101b24 */
[----:B------:R-:W-:Y:S05]  /*95a0*/  BRA `(.L_x_6377) ;  /* 0x00000000000c7947 */ /* 0x000fea0003800000 */
.L_x_6403:
[----:B0-----:R-:W-:-:S06]  /*95b0*/  IMAD.U32 R11, R11, 0x10000, RZ ;  /* 0x000100000b0b7824 */ /* 0x001fcc00078e00ff */
[----:B------:R-:W0:Y:S02]  /*95c0*/  F2I.FTZ.U32.TRUNC.NTZ R11, R11 ;  /* 0x0000000b000b7305 */ /* 0x000e24000021f000 */
[----:B0-----:R0:W-:Y:S02]  /*95d0*/  STG.E desc[UR36][R16.64], R11 ;  /* 0x0000000b10007986 */ /* 0x0011e4000c101924 */
.L_x_6377:
[----:B------:R-:W-:-:S07]  /*95e0*/  VIADD R19, R19, 0x80 ;  /* 0x0000008013137836 */ /* 0x000fce0000000000 */
.L_x_6299:
[----:B------:R-:W-:Y:S05]  /*95f0*/  BSYNC B6 ;  /* 0x0000000000067941 */ /* 0x000fea0003800000 */
.L_x_6298:
        /* <DEDUP_REMOVED lines=358> */
.L_x_6408:
        /* <DEDUP_REMOVED lines=23> */
.L_x_6412:
[----:B------:R-:W2:Y:S02]  /*add0*/  LDG.E.U8 R2, desc[UR36][R2.64] ;  /* 0x0000002402027981 */ /* 0x000ea4000c1e1100 */
[----:B--2---:R-:W-:-:S04]  /*ade0*/  I2FP.F32.U32 R0, R2 ;  /* 0x0000000200007245 */ /* 0x004fc80000201000 */
[----:B------:R-:W-:-:S04]  /*adf0*/  F2FP.BF16.F32.PACK_AB R0, RZ, R0 ;  /* 0x00000000ff00723e */ /* 0x000fc800000010ff */
[----:B------:R-:W-:Y:S01]  /*ae00*/  PRMT R22, R0, 0x7610, R22 ;  /* 0x0000761000167816 */ /* 0x000fe20000000016 */
[----:B------:R-:W-:Y:S06]  /*ae10*/  BRA `(.L_x_6414) ;  /* 0x0000000c00c87947 */ /* 0x000fec0003800000 */
.L_x_6411:
        /* <DEDUP_REMOVED lines=11> */
.L_x_6416:
[----:B------:R-:W2:Y:S02]  /*aed0*/  LDG.E R2, desc[UR36][R2.64] ;  /* 0x0000002402027981 */ /* 0x000ea4000c1e1900 */
[----:B--2---:R-:W-:-:S04]  /*aee0*/  I2FP.F32.S32 R0, R2 ;  /* 0x0000000200007245 */ /* 0x004fc80000201400 */
[----:B------:R-:W-:-:S04]  /*aef0*/  F2FP.BF16.F32.PACK_AB R0, RZ, R0 ;  /* 0x00000000ff00723e */ /* 0x000fc800000010ff */
[----:B------:R-:W-:Y:S01]  /*af00*/  PRMT R22, R0, 0x7610, R22 ;  /* 0x0000761000167816 */ /* 0x000fe20000000016 */
[----:B------:R-:W-:Y:S06]  /*af10*/  BRA `(.L_x_6414) ;  /* 0x0000000c00887947 */ /* 0x000fec0003800000 */
.L_x_6415:
[----:B------:R-:W2:Y:S02]  /*af20*/  LDG.E.U16 R2, desc[UR36][R2.64] ;  /* 0x0000002402027981 */ /* 0x000ea4000c1e1500 */
[----:B--2---:R-:W0:Y:S02]  /*af30*/  I2F.S16 R0, R2 ;  /* 0x0000000200007306 */ /* 0x004e240000101400 */
[----:B0-----:R-:W-:-:S04]  /*af40*/  F2FP.BF16.F32.PACK_AB R0, RZ, R0 ;  /* 0x00000000ff00723e */ /* 0x001fc800000010ff */
[----:B------:R-:W-:Y:S01]  /*af50*/  PRMT R22, R0, 0x7610, R22 ;  /* 0x0000761000167816 */ /* 0x000fe20000000016 */
[----:B------:R-:W-:Y:S06]  /*af60*/  BRA `(.L_x_6414) ;  /* 0x0000000c00747947 */ /* 0x000fec0003800000 */
.L_x_6410:
        /* <DEDUP_REMOVED lines=9> */
.L_x_6418:
[----:B------:R-:W2:Y:S02]  /*b000*/  LDG.E.U16 R0, desc[UR36][R2.64] ;  /* 0x0000002402007981 */ /* 0x000ea4000c1e1500 */
[----:B--2---:R-:W-:-:S05]  /*b010*/  HADD2.F32 R0, -RZ, R0.H0_H0 ;  /* 0x20000000ff007230 */ /* 0x004fca0000004100 */
[----:B------:R-:W-:-:S04]  /*b020*/  F2FP.BF16.F32.PACK_AB R0, RZ, R0 ;  /* 0x00000000ff00723e */ /* 0x000fc800000010ff */
[----:B------:R-:W-:Y:S01]  /*b030*/  PRMT R22, R0, 0x7610, R22 ;  /* 0x0000761000167816 */ /* 0x000fe20000000016 */
[----:B------:R-:W-:Y:S06]  /*b040*/  BRA `(.L_x_6414) ;  /* 0x0000000c003c7947 */ /* 0x000fec0003800000 */
.L_x_6417:
        /* <DEDUP_REMOVED lines=9> */
.L_x_6420:
[----:B------:R-:W2:Y:S02]  /*b0e0*/  LDG.E.U16 R2, desc[UR36][R2.64] ;  /* 0x0000002402027981 */ /* 0x000ea4000c1e1500 */
[----:B--2---:R-:W-:-:S05]  /*b0f0*/  HADD2.F32 R0, -RZ, R2.H0_H0 ;  /* 0x20000002ff007230 */ /* 0x004fca0000004100 */
[----:B------:R-:W-:-:S04]  /*b100*/  F2FP.BF16.F32.PACK_AB R0, RZ, R0 ;  /* 0x00000000ff00723e */ /* 0x000fc800000010ff */
[----:B------:R-:W-:Y:S01]  /*b110*/  PRMT R22, R0, 0x7610, R22 ;  /* 0x0000761000167816 */ /* 0x000fe20000000016 */
[----:B------:R-:W-:Y:S06]  /*b120*/  BRA `(.L_x_6414) ;  /* 0x0000000c00047947 */ /* 0x000fec0003800000 */
.L_x_6419:
        /* <DEDUP_REMOVED lines=9> */
.L_x_6409:
        /* <DEDUP_REMOVED lines=14> */
.L_x_6423:
        /* <DEDUP_REMOVED lines=9> */
.L_x_6422:
        /* <DEDUP_REMOVED lines=28> */
.L_x_6425:
        /* <DEDUP_REMOVED lines=15> */
.L_x_6424:
[----:B------:R0:W5:Y:S01]  /*b5e0*/  LDG.E.U16 R22, desc[UR36][R2.64] ;  /* 0x0000002402167981 */ /* 0x000162000c1e1500 */
[----:B------:R-:W-:Y:S05]  /*b5f0*/  BRA `(.L_x_6414) ;  /* 0x0000000400d07947 */ /* 0x000fea0003800000 */
.L_x_6421:
        /* <DEDUP_REMOVED lines=13> */
.L_x_6428:
        /* <DEDUP_REMOVED lines=21> */
.L_x_6432:
[----:B------:R-:W-:Y:S05]  /*b820*/  BSYNC B1 ;  /* 0x0000000000017941 */ /* 0x000fea0003800000 */
.L_x_6431:
[----:B------:R-:W-:Y:S01]  /*b830*/  LEA R3, R0, 0x3b800000, 0x17 ;  /* 0x3b80000000037811 */ /* 0x000fe200078eb8ff */
[----:B------:R-:W-:-:S05]  /*b840*/  IMAD.SHL.U32 R0, R2, 0x100000, RZ ;  /* 0x0010000002007824 */ /* 0x000fca00078e00ff */
[----:B------:R-:W-:-:S07]  /*b850*/  LOP3.LUT R0, R3, R0, R4, 0xfe, !PT ;  /* 0x0000000003007212 */ /* 0x000fce00078efe04 */
.L_x_6430:
[----:B------:R-:W-:Y:S05]  /*b860*/  BSYNC B0 ;  /* 0x0000000000007941 */ /* 0x000fea0003800000 */
.L_x_6429:
[----:B------:R-:W-:-:S04]  /*b870*/  F2FP.BF16.F32.PACK_AB R0, RZ, R0 ;  /* 0x00000000ff00723e */ /* 0x000fc800000010ff */
[----:B------:R-:W-:Y:S01]  /*b880*/  PRMT R22, R0, 0x7610, R22 ;  /* 0x0000761000167816 */ /* 0x000fe20000000016 */
[----:B------:R-:W-:Y:S06]  /*b890*/  BRA `(.L_x_6414) ;  /* 0x0000000400287947 */ /* 0x000fec0003800000 */
.L_x_6427:
        /* <DEDUP_REMOVED lines=21> */
.L_x_6436:
[----:B------:R-:W-:Y:S05]  /*b9f0*/  BSYNC B1 ;  /* 0x0000000000017941 */ /* 0x000fea0003800000 */
.L_x_6435:
[----:B------:R-:W-:Y:S01]  /*ba00*/  LEA R3, R0, 0x37800000, 0x17 ;  /* 0x3780000000037811 */ /* 0x000fe200078eb8ff */
[----:B------:R-:W-:-:S05]  /*ba10*/  IMAD.SHL.U32 R0, R2, 0x200000, RZ ;  /* 0x0020000002007824 */ /* 0x000fca00078e00ff */
[----:B------:R-:W-:-:S07]  /*ba20*/  LOP3.LUT R0, R3, R0, R4, 0xfe, !PT ;  /* 0x0000000003007212 */ /* 0x000fce00078efe04 */
.L_x_6434:
[----:B------:R-:W-:Y:S05]  /*ba30*/  BSYNC B0 ;  /* 0x0000000000007941 */ /* 0x000fea0003800000 */
.L_x_6433:
[----:B------:R-:W-:-:S04]  /*ba40*/  F2FP.BF16.F32.PACK_AB R0, RZ, R0 ;  /* 0x00000000ff00723e */ /* 0x000fc800000010ff */
[----:B------:R-:W-:Y:S01]  /*ba50*/  PRMT R22, R0, 0x7610, R22 ;  /* 0x0000761000167816 */ /* 0x000fe20000000016 */
[----:B------:R-:W-:Y:S06]  /*ba60*/  BRA `(.L_x_6414) ;  /* 0x0000000000b47947 */ /* 0x000fec0003800000 */
.L_x_6426:
        /* <DEDUP_REMOVED lines=14> */
.L_x_6440:
[----:B------:R-:W-:Y:S05]  /*bb50*/  BSYNC B0 ;  /* 0x0000000000007941 */ /* 0x000fea0003800000 */
.L_x_6439:
[----:B------:R-:W-:-:S04]  /*bb60*/  F2FP.BF16.F32.PACK_AB R0, RZ, R0 ;  /* 0x00000000ff00723e */ /* 0x000fc800000010ff */
[----:B------:R-:W-:Y:S01]  /*bb70*/  PRMT R22, R0, 0x7610, R22 ;  /* 0x0000761000167816 */ /* 0x000fe20000000016 */
[----:B------:R-:W-:Y:S06]  /*bb80*/  BRA `(.L_x_6414) ;  /* 0x00000000006c7947 */ /* 0x000fec0003800000 */
.L_x_6413:
        /* <DEDUP_REMOVED lines=16> */
.L_x_6441:
[----:B------:R-:W-:Y:S01]  /*bc90*/  PRMT R22, RZ, 0x7610, R22 ;  /* 0x00007610ff167816 */ /* 0x000fe20000000016 */
[----:B------:R-:W-:Y:S06]  /*bca0*/  BRA `(.L_x_6414) ;  /* 0x0000000000247947 */ /* 0x000fec0003800000 */
.L_x_6438:
[----:B------:R-:W2:Y:S02]  /*bcb0*/  LDG.E.64 R2, desc[UR36][R2.64] ;  /* 0x0000002402027981 */ /* 0x000ea4000c1e1b00 */
[----:B--2---:R-:W0:Y:S02]  /*bcc0*/  I2F.U64 R0, R2 ;  /* 0x0000000200007312 */ /* 0x004e240000301000 */
[----:B0-----:R-:W-:-:S04]  /*bcd0*/  F2FP.BF16.F32.PACK_AB R0, RZ, R0 ;  /* 0x00000000ff00723e */ /* 0x001fc800000010ff */
[----:B------:R-:W-:Y:S01]  /*bce0*/  PRMT R22, R0, 0x7610, R22 ;  /* 0x0000761000167816 */ /* 0x000fe20000000016 */
[----:B------:R-:W-:Y:S06]  /*bcf0*/  BRA `(.L_x_6414) ;  /* 0x0000000000107947 */ /* 0x000fec0003800000 */
.L_x_6437:
[----:B------:R-:W2:Y:S02]  /*bd00*/  LDG.E R2, desc[UR36][R2.64] ;  /* 0x0000002402027981 */ /* 0x000ea4000c1e1900 */
[----:B--2---:R-:W-:-:S04]  /*bd10*/  I2FP.F32.U32 R0, R2 ;  /* 0x0000000200007245 */ /* 0x004fc80000201000 */
[----:B------:R-:W-:-:S04]  /*bd20*/  F2FP.BF16.F32.PACK_AB R0, RZ, R0 ;  /* 0x00000000ff00723e */ /* 0x000fc800000010ff */
[----:B------:R-:W-:-:S07]  /*bd30*/  PRMT R22, R0, 0x7610, R22 ;  /* 0x0000761000167816 */ /* 0x000fce0000000016 */
.L_x_6414:
        /* <DEDUP_REMOVED lines=20> */
.L_x_6445:
[----:B------:R-:W2:Y:S02]  /*be80*/  LDG.E.U8 R2, desc[UR36][R2.64] ;  /* 0x0000002402027981 */ /* 0x000ea4000c1e1100 */
[----:B--2---:R-:W-:-:S04]  /*be90*/  I2FP.F32.U32 R0, R2 ;  /* 0x0000000200007245 */ /* 0x004fc80000201000 */
[----:B------:R-:W-:-:S04]  /*bea0*/  F2FP.BF16.F32.PACK_AB R0, RZ, R0 ;  /* 0x00000000ff00723e */ /* 0x000fc800000010ff */
[----:B------:R-:W-:Y:S01]  /*beb0*/  PRMT R10, R0, 0x7610, R10 ;  /* 0x00007610000a7816 */ /* 0x000fe2000000000a */
[----:B------:R-:W-:Y:S06]  /*bec0*/  BRA `(.L_x_6447) ;  /* 0x0000000c00c87947 */ /* 0x000fec0003800000 */
.L_x_6444:
        /* <DEDUP_REMOVED lines=11> */
.L_x_6449:
[----:B------:R-:W2:Y:S02]  /*bf80*/  LDG.E R2, desc[UR36][R2.64] ;  /* 0x0000002402027981 */ /* 0x000ea4000c1e1900 */
[----:B--2---:R-:W-:-:S04]  /*bf90*/  I2FP.F32.S32 R0, R2 ;  /* 0x0000000200007245 */ /* 0x004fc80000201400 */
[----:B------:R-:W-:-:S04]  /*bfa0*/  F2FP.BF16.F32.PACK_AB R0, RZ, R0 ;  /* 0x00000000ff00723e */ /* 0x000fc800000010ff */
[----:B------:R-:W-:Y:S01]  /*bfb0*/  PRMT R10, R0, 0x7610, R10 ;  /* 0x00007610000a7816 */ /* 0x000fe2000000000a */
[----:B------:R-:W-:Y:S06]  /*bfc0*/  BRA `(.L_x_6447) ;  /* 0x0000000c00887947 */ /* 0x000fec0003800000 */
.L_x_6448:
[----:B------:R-:W2:Y:S02]  /*bfd0*/  LDG.E.U16 R2, desc[UR36][R2.64] ;  /* 0x0000002402027981 */ /* 0x000ea4000c1e1500 */
[----:B--2---:R-:W0:Y:S02]  /*bfe0*/  I2F.S16 R0, R2 ;  /* 0x0000000200007306 */ /* 0x004e240000101400 */
[----:B0-----:R-:W-:-:S04]  /*bff0*/  F2FP.BF16.F32.PACK_AB R0, RZ, R0 ;  /* 0x00000000ff00723e */ /* 0x001fc800000010ff */
[----:B------:R-:W-:Y:S01]  /*c000*/  PRMT R10, R0, 0x7610, R10 ;  /* 0x00007610000a7816 */ /* 0x000fe2000000000a */
[----:B------:R-:W-:Y:S06]  /*c010*/  BRA `(.L_x_6447) ;  /* 0x0000000c00747947 */ /* 0x000fec0003800000 */
.L_x_6443:
        /* <DEDUP_REMOVED lines=9> */
.L_x_6451:
[----:B------:R-:W2:Y:S02]  /*c0b0*/  LDG.E.U16 R0, desc[UR36][R2.64] ;  /* 0x0000002402007981 */ /* 0x000ea4000c1e1500 */
[----:B--2---:R-:W-:-:S05]  /*c0c0*/  HADD2.F32 R0, -RZ, R0.H0_H0 ;  /* 0x20000000ff007230 */ /* 0x004fca0000004100 */
[----:B------:R-:W-:-:S04]  /*c0d0*/  F2FP.BF16.F32.PACK_AB R0, RZ, R0 ;  /* 0x00000000ff00723e */ /* 0x000fc800000010ff */
[----:B------:R-:W-:Y:S01]  /*c0e0*/  PRMT R10, R0, 0x7610, R10 ;  /* 0x00007610000a7816 */ /* 0x000fe2000000000a */
[----:B------:R-:W-:Y:S06]  /*c0f0*/  BRA `(.L_x_6447) ;  /* 0x0000000c003c7947 */ /* 0x000fec0003800000 */
.L_x_6450:
        /* <DEDUP_REMOVED lines=9> */
.L_x_6453:
[----:B------:R-:W2:Y:S02]  /*c190*/  LDG.E.U16 R2, desc[UR36][R2.64] ;  /* 0x0000002402027981 */ /* 0x000ea4000c1e1500 */
[----:B--2---:R-:W-:-:S05]  /*c1a0*/  HADD2.F32 R0, -RZ, R2.H0_H0 ;  /* 0x20000002ff007230 */ /* 0x004fca0000004100 */
[----:B------:R-:W-:-:S04]  /*c1b0*/  F2FP.BF16.F32.PACK_AB R0, RZ, R0 ;  /* 0x00000000ff00723e */ /* 0x000fc800000010ff */
[----:B------:R-:W-:Y:S01]  /*c1c0*/  PRMT R10, R0, 0x7610, R10 ;  /* 0x00007610000a7816 */ /* 0x000fe2000000000a */
[----:B------:R-:W-:Y:S06]  /*c1d0*/  BRA `(.L_x_6447) ;  /* 0x0000000c00047947 */ /* 0x000fec0003800000 */
.L_x_6452:
        /* <DEDUP_REMOVED lines=9> */
.L_x_6442:
        /* <DEDUP_REMOVED lines=14> */
.L_x_6456:
        /* <DEDUP_REMOVED lines=9> */
.L_x_6455:
        /* <DEDUP_REMOVED lines=28> */
.L_x_6458:
        /* <DEDUP_REMOVED lines=15> */
.L_x_6457:
[----:B------:R0:W5:Y:S01]  /*c690*/  LDG.E.U16 R10, desc[UR36][R2.64] ;  /* 0x00000024020a7981 */ /* 0x000162000c1e1500 */
[----:B------:R-:W-:Y:S05]  /*c6a0*/  BRA `(.L_x_6447) ;  /* 0x0000000400d07947 */ /* 0x000fea0003800000 */
.L_x_6454:
        /* <DEDUP_REMOVED lines=13> */
.L_x_6461:
        /* <DEDUP_REMOVED lines=21> */
.L_x_6465:
[----:B------:R-:W-:Y:S05]  /*c8d0*/  BSYNC B1 ;  /* 0x0000000000017941 */ /* 0x000fea0003800000 */
.L_x_6464:
[----:B------:R-:W-:Y:S01]  /*c8e0*/  LEA R3, R0, 0x3b800000, 0x17 ;  /* 0x3b80000000037811 */ /* 0x000fe200078eb8ff */
[----:B------:R-:W-:-:S05]  /*c8f0*/  IMAD.SHL.U32 R0, R2, 0x100000, RZ ;  /* 0x0010000002007824 */ /* 0x000fca00078e00ff */
[----:B------:R-:W-:-:S07]  /*c900*/  LOP3.LUT R0, R3, R0, R4, 0xfe, !PT ;  /* 0x0000000003007212 */ /* 0x000fce00078efe04 */
.L_x_6463:
[----:B------:R-:W-:Y:S05]  /*c910*/  BSYNC B0 ;  /* 0x0000000000007941 */ /* 0x000fea0003800000 */
.L_x_6462:
[----:B------:R-:W-:-:S04]  /*c920*/  F2FP.BF16.F32.PACK_AB R0, RZ, R0 ;  /* 0x00000000ff00723e */ /* 0x000fc800000010ff */
[----:B------:R-:W-:Y:S01]  /*c930*/  PRMT R10, R0, 0x7610, R10 ;  /* 0x00007610000a7816 */ /* 0x000fe2000000000a */
[----:B------:R-:W-:Y:S06]  /*c940*/  BRA `(.L_x_6447) ;  /* 0x0000000400287947 */ /* 0x000fec0003800000 */
.L_x_6460:
        /* <DEDUP_REMOVED lines=21> */
.L_x_6469:
[----:B------:R-:W-:Y:S05]  /*caa0*/  BSYNC B1 ;  /* 0x0000000000017941 */ /* 0x000fea0003800000 */
.L_x_6468:
[----:B------:R-:W-:Y:S01]  /*cab0*/  LEA R3, R0, 0x37800000, 0x17 ;  /* 0x3780000000037811 */ /* 0x000fe200078eb8ff */
[----:B------:R-:W-:-:S05]  /*cac0*/  IMAD.SHL.U32 R0, R2, 0x200000, RZ ;  /* 0x0020000002007824 */ /* 0x000fca00078e00ff */
[----:B------:R-:W-:-:S07]  /*cad0*/  LOP3.LUT R0, R3, R0, R4, 0xfe, !PT ;  /* 0x0000000003007212 */ /* 0x000fce00078efe04 */
.L_x_6467:
[----:B------:R-:W-:Y:S05]  /*cae0*/  BSYNC B0 ;  /* 0x0000000000007941 */ /* 0x000fea0003800000 */
.L_x_6466:
[----:B------:R-:W-:-:S04]  /*caf0*/  F2FP.BF16.F32.PACK_AB R0, RZ, R0 ;  /* 0x00000000ff00723e */ /* 0x000fc800000010ff */
[----:B------:R-:W-:Y:S01]  /*cb00*/  PRMT R10, R0, 0x7610, R10 ;  /* 0x00007610000a7816 */ /* 0x000fe2000000000a */
[----:B------:R-:W-:Y:S06]  /*cb10*/  BRA `(.L_x_6447) ;  /* 0x0000000000b47947 */ /* 0x000fec0003800000 */
.L_x_6459:
        /* <DEDUP_REMOVED lines=14> */
.L_x_6473:
[----:B------:R-:W-:Y:S05]  /*cc00*/  BSYNC B0 ;  /* 0x0000000000007941 */ /* 0x000fea0003800000 */
.L_x_6472:
[----:B------:R-:W-:-:S04]  /*cc10*/  F2FP.BF16.F32.PACK_AB R0, RZ, R0 ;  /* 0x00000000ff00723e */ /* 0x000fc800000010ff */
[----:B------:R-:W-:Y:S01]  /*cc20*/  PRMT R10, R0, 0x7610, R10 ;  /* 0x00007610000a7816 */ /* 0x000fe2000000000a */
[----:B------:R-:W-:Y:S06]  /*cc30*/  BRA `(.L_x_6447) ;  /* 0x00000000006c7947 */ /* 0x000fec0003800000 */
.L_x_6446:
        /* <DEDUP_REMOVED lines=16> */
.L_x_6474:
[----:B------:R-:W-:Y:S01]  /*cd40*/  PRMT R10, RZ, 0x7610, R10 ;  /* 0x00007610ff0a7816 */ /* 0x000fe2000000000a */
[----:B------:R-:W-:Y:S06]  /*cd50*/  BRA `(.L_x_6447) ;  /* 0x0000000000247947 */ /* 0x000fec0003800000 */
.L_x_6471:
[----:B------:R-:W2:Y:S02]  /*cd60*/  LDG.E.64 R2, desc[UR36][R2.64] ;  /* 0x0000002402027981 */ /* 0x000ea4000c1e1b00 */
[----:B--2---:R-:W0:Y:S02]  /*cd70*/  I2F.U64 R0, R2 ;  /* 0x0000000200007312 */ /* 0x004e240000301000 */
[----:B0-----:R-:W-:-:S04]  /*cd80*/  F2FP.BF16.F32.PACK_AB R0, RZ, R0 ;  /* 0x00000000ff00723e */ /* 0x001fc800000010ff */
[----:B------:R-:W-:Y:S01]  /*cd90*/  PRMT R10, R0, 0x7610, R10 ;  /* 0x00007610000a7816 */ /* 0x000fe2000000000a */
[----:B------:R-:W-:Y:S06]  /*cda0*/  BRA `(.L_x_6447) ;  /* 0x0000000000107947 */ /* 0x000fec0003800000 */
.L_x_6470:
[----:B------:R-:W2:Y:S02]  /*cdb0*/  LDG.E R2, desc[UR36][R2.64] ;  /* 0x0000002402027981 */ /* 0x000ea4000c1e1900 */
[----:B--2---:R-:W-:-:S04]  /*cdc0*/  I2FP.F32.U32 R0, R2 ;  /* 0x0000000200007245 */ /* 0x004fc80000201000 */
[----:B------:R-:W-:-:S04]  /*cdd0*/  F2FP.BF16.F32.PACK_AB R0, RZ, R0 ;  /* 0x00000000ff00723e */ /* 0x000fc800000010ff */
[----:B------:R-:W-:-:S07]  /*cde0*/  PRMT R10, R0, 0x7610, R10 ;  /* 0x00007610000a7816 */ /* 0x000fce000000000a */
.L_x_6447:
        /* <DEDUP_REMOVED lines=19> */
.L_x_6476:
[----:B------:R-:W-:Y:S05]  /*cf20*/  BSYNC B1 ;  /* 0x0000000000017941 */ /* 0x000fea0003800000 */
.L_x_6475:
        /* <DEDUP_REMOVED lines=18> */
.L_x_6478:
[----:B------:R-:W-:Y:S01]  /*d050*/  ISETP.GE.AND P0, PT, R10, RZ, PT ;  /* 0x000000ff0a00720c */ /* 0x000fe20003f06270 */
[----:B------:R-:W-:-:S12]  /*d060*/  IMAD.MOV.U32 R3, RZ, RZ, 0x3fd774eb ;  /* 0x3fd774ebff037424 */ /* 0x000fd800078e00ff */
[----:B------:R-:W-:-:S04]  /*d070*/  @P0 FFMA.FTZ R2, R3, 0.93318945169448852539, -R2 ;  /* 0x3f6ee58103020823 */ /* 0x000fc80000010802 */
[----:B------:R-:W-:-:S07]  /*d080*/  @!P0 FFMA.FTZ R2, R3, 0.93318945169448852539, R2 ;  /* 0x3f6ee58103028823 */ /* 0x000fce0000010002 */
.L_x_6479:
[----:B------:R-:W-:Y:S05]  /*d090*/  BSYNC B0 ;  /* 0x0000000000007941 */ /* 0x000fea0003800000 */
.L_x_6477:
        /* <DEDUP_REMOVED lines=27> */
.L_x_6483:
[----:B0-----:R-:W-:-:S06]  /*d250*/  IMAD.U32 R3, R11, 0x10000, RZ ;  /* 0x000100000b037824 */ /* 0x001fcc00078e00ff */
[----:B------:R-:W0:Y:S02]  /*d260*/  F2I.S64.TRUNC R2, R3 ;  /* 0x0000000300027311 */ /* 0x000e24000020d900 */
[----:B0-----:R0:W-:Y:S01]  /*d270*/  STG.E.U8 desc[UR36][R16.64], R2 ;  /* 0x0000000210007986 */ /* 0x0011e2000c101124 */
[----:B------:R-:W-:Y:S05]  /*d280*/  BRA `(.L_x_6485) ;  /* 0x0000000c00847947 */ /* 0x000fea0003800000 */
.L_x_6482:
        /* <DEDUP_REMOVED lines=10> */
.L_x_6487:
[----:B0-----:R-:W-:-:S06]  /*d330*/  IMAD.U32 R11, R11, 0x10000, RZ ;  /* 0x000100000b0b7824 */ /* 0x001fcc00078e00ff */
[----:B------:R-:W0:Y:S02]  /*d340*/  F2I.FTZ.TRUNC.NTZ R11, R11 ;  /* 0x0000000b000b7305 */ /* 0x000e24000021f100 */
[----:B0-----:R0:W-:Y:S01]  /*d350*/  STG.E desc[UR36][R16.64], R11 ;  /* 0x0000000b10007986 */ /* 0x0011e2000c101924 */
[----:B------:R-:W-:Y:S05]  /*d360*/  BRA `(.L_x_6485) ;  /* 0x0000000c004c7947 */ /* 0x000fea0003800000 */
.L_x_6486:
[----:B0-----:R-:W-:-:S06]  /*d370*/  IMAD.U32 R11, R11, 0x10000, RZ ;  /* 0x000100000b0b7824 */ /* 0x001fcc00078e00ff */
[----:B------:R-:W0:Y:S02]  /*d380*/  F2I.FTZ.TRUNC.NTZ R11, R11 ;  /* 0x0000000b000b7305 */ /* 0x000e24000021f100 */
[----:B0-----:R0:W-:Y:S01]  /*d390*/  STG.E.U16 desc[UR36][R16.64], R11 ;  /* 0x0000000b10007986 */ /* 0x0011e2000c101524 */
[----:B------:R-:W-:Y:S05]  /*d3a0*/  BRA `(.L_x_6485) ;  /* 0x0000000c003c7947 */ /* 0x000fea0003800000 */
.L_x_6481:
        /* <DEDUP_REMOVED lines=9> */
.L_x_6489:
[----:B0-----:R-:W-:-:S05]  /*d440*/  IMAD.U32 R0, R11, 0x10000, RZ ;  /* 0x000100000b007824 */ /* 0x001fca00078e00ff */
[----:B------:R-:W-:-:S05]  /*d450*/  F2FP.F16.F32.PACK_AB R0, RZ, R0 ;  /* 0x00000000ff00723e */ /* 0x000fca00000000ff */
[----:B------:R4:W-:Y:S01]  /*d460*/  STG.E.U16 desc[UR36][R16.64], R0 ;  /* 0x0000000010007986 */ /* 0x0009e2000c101524 */
[----:B------:R-:W-:Y:S05]  /*d470*/  BRA `(.L_x_6485) ;  /* 0x0000000c00087947 */ /* 0x000fea0003800000 */
.L_x_6488:
        /* <DEDUP_REMOVED lines=10> */
.L_x_6491:
[----:B0-----:R-:W-:-:S05]  /*d520*/  IMAD.U32 R11, R11, 0x10000, RZ ;  /* 0x000100000b0b7824 */ /* 0x001fca00078e00ff */
[----:B------:R-:W-:-:S04]  /*d530*/  F2FP.F16.F32.PACK_AB R3, RZ, R11 ;  /* 0x0000000bff03723e */ /* 0x000fc800000000ff */
[----:B------:R-:W-:-:S05]  /*d540*/  PRMT R3, R3, 0x5410, RZ ;  /* 0x0000541003037816 */ /* 0x000fca00000000ff */
[----:B------:R2:W-:Y:S01]  /*d550*/  STG.E desc[UR36][R16.64], R3 ;  /* 0x0000000310007986 */ /* 0x0005e2000c101924 */
[----:B------:R-:W-:Y:S05]  /*d560*/  BRA `(.L_x_6485) ;  /* 0x0000000800cc7947 */ /* 0x000fea0003800000 */
.L_x_6490:
[----:B0-----:R-:W-:-:S04]  /*d570*/  IMAD.U32 R2, R11, 0x10000, RZ ;  /* 0x000100000b027824 */ /* 0x001fc800078e00ff */
[----:B------:R-:W-:-:S06]  /*d580*/  FMUL.FTZ R2, R2, 1 ;  /* 0x3f80000002027820 */ /* 0x000fcc0000410000 */
[----:B------:R-:W0:Y:S02]  /*d590*/  F2F.F64.F32 R2, R2 ;  /* 0x0000000200027310 */ /* 0x000e240000201800 */
[----:B0-----:R0:W-:Y:S01]  /*d5a0*/  STG.E.64 desc[UR36][R16.64], R2 ;  /* 0x0000000210007986 */ /* 0x0011e2000c101b24 */
[----:B------:R-:W-:Y:S05]  /*d5b0*/  BRA `(.L_x_6485) ;  /* 0x0000000800b87947 */ /* 0x000fea0003800000 */
.L_x_6480:
        /* <DEDUP_REMOVED lines=13> */
.L_x_6494:
[----:B0-----:R-:W-:Y:S01]  /*d690*/  IMAD.U32 R11, R11, 0x10000, RZ ;  /* 0x000100000b0b7824 */ /* 0x001fe200078e00ff */
[----:B------:R-:W-:-:S03]  /*d6a0*/  CS2R R6, SRZ ;  /* 0x0000000000067805 */ /* 0x000fc6000001ff00 */
[----:B------:R-:W-:-:S06]  /*d6b0*/  FMUL.FTZ R4, R11, 1 ;  /* 0x3f8000000b047820 */ /* 0x000fcc0000410000 */
[----:B------:R-:W0:Y:S02]  /*d6c0*/  F2F.F64.F32 R4, R4 ;  /* 0x0000000400047310 */ /* 0x000e240000201800 */
[----:B0-----:R0:W-:Y:S01]  /*d6d0*/  STG.E.128 desc[UR36][R16.64], R4 ;  /* 0x0000000410007986 */ /* 0x0011e2000c101d24 */
[----:B------:R-:W-:Y:S05]  /*d6e0*/  BRA `(.L_x_6485) ;  /* 0x00000008006c7947 */ /* 0x000fea0003800000 */
.L_x_6493:
        /* <DEDUP_REMOVED lines=21> */
.L_x_6498:
[----:B------:R-:W-:Y:S05]  /*d840*/  BSYNC B0 ;  /* 0x0000000000007941 */ /* 0x000fea0003800000 */
.L_x_6497:
[----:B------:R-:W-:-:S05]  /*d850*/  LOP3.LUT R3, R0, R3, RZ, 0xfc, !PT ;  /* 0x0000000300037212 */ /* 0x000fca00078efcff */
[----:B------:R0:W-:Y:S01]  /*d860*/  STG.E.U8 desc[UR36][R16.64], R3 ;  /* 0x0000000310007986 */ /* 0x0001e2000c101124 */
[----:B------:R-:W-:Y:S05]  /*d870*/  BRA `(.L_x_6485) ;  /* 0x0000000800087947 */ /* 0x000fea0003800000 */
.L_x_6496:
        /* <DEDUP_REMOVED lines=13> */
.L_x_6500:
[----:B------:R-:W-:Y:S01]  /*d950*/  IMAD.MOV.U32 R0, RZ, RZ, 0x7f ;  /* 0x0000007fff007424 */ /* 0x000fe200078e00ff */
[----:B------:R-:W-:-:S04]  /*d960*/  ISETP.GT.U32.AND P0, PT, R2, 0x7f800000, PT ;  /* 0x7f8000000200780c */ /* 0x000fc80003f04070 */
[----:B------:R-:W-:-:S09]  /*d970*/  SEL R0, R0, 0x7c, P0 ;  /* 0x0000007c00007807 */ /* 0x000fd20000000000 */
.L_x_6501:
[----:B------:R-:W-:Y:S05]  /*d980*/  BSYNC B0 ;  /* 0x0000000000007941 */ /* 0x000fea0003800000 */
.L_x_6499:
[----:B------:R-:W-:-:S04]  /*d990*/  LOP3.LUT R2, R11, 0x80000000, RZ, 0xc0, !PT ;  /* 0x800000000b027812 */ /* 0x000fc800078ec0ff */
[----:B------:R-:W-:-:S04]  /*d9a0*/  SHF.R.U32.HI R3, RZ, 0x18, R2 ;  /* 0x00000018ff037819 */ /* 0x000fc80000011602 */
[----:B------:R-:W-:-:S05]  /*d9b0*/  LOP3.LUT R3, R0, R3, RZ, 0xfc, !PT ;  /* 0x0000000300037212 */ /* 0x000fca00078efcff */
[----:B------:R0:W-:Y:S01]  /*d9c0*/  STG.E.U8 desc[UR36][R16.64], R3 ;  /* 0x0000000310007986 */ /* 0x0001e2000c101124 */
[----:B------:R-:W-:Y:S05]  /*d9d0*/  BRA `(.L_x_6485) ;  /* 0x0000000400b07947 */ /* 0x000fea0003800000 */
.L_x_6495:
[----:B0-----:R0:W-:Y:S01]  /*d9e0*/  STG.E.U16 desc[UR36][R16.64], R11 ;  /* 0x0000000b10007986 */ /* 0x0011e2000c101524 */
[----:B------:R-:W-:Y:S05]  /*d9f0*/  BRA `(.L_x_6485) ;  /* 0x0000000400a87947 */ /* 0x000fea0003800000 */
.L_x_6492:
        /* <DEDUP_REMOVED lines=12> */
.L_x_6504:
        /* <DEDUP_REMOVED lines=17> */
.L_x_6507:
[----:B------:R-:W-:-:S04]  /*dbd0*/  LOP3.LUT R2, R11, 0x80000000, RZ, 0xc0, !PT ;  /* 0x800000000b027812 */ /* 0x000fc800078ec0ff */
[----:B------:R-:W-:-:S04]  /*dbe0*/  SHF.R.U32.HI R3, RZ, 0x18, R2 ;  /* 0x00000018ff037819 */ /* 0x000fc80000011602 */
[----:B------:R-:W-:-:S04]  /*dbf0*/  LOP3.LUT R0, R0, R3, RZ, 0xfc, !PT ;  /* 0x0000000300007212 */ /* 0x000fc800078efcff */
[----:B------:R-:W-:-:S07]  /*dc00*/  PRMT R8, R0, 0x7610, R8 ;  /* 0x0000761000087816 */ /* 0x000fce0000000008 */
.L_x_6506:
[----:B------:R-:W-:Y:S05]  /*dc10*/  BSYNC B0 ;  /* 0x0000000000007941 */ /* 0x000fea0003800000 */
.L_x_6505:
[----:B------:R0:W-:Y:S01]  /*dc20*/  STG.E.U8 desc[UR36][R16.64], R8 ;  /* 0x0000000810007986 */ /* 0x0001e2000c101124 */
[----:B------:R-:W-:Y:S05]  /*dc30*/  BRA `(.L_x_6485) ;  /* 0x0000000400187947 */ /* 0x000fea0003800000 */
.L_x_6503:
        /* <DEDUP_REMOVED lines=17> */
.L_x_6510:
[----:B------:R-:W-:-:S04]  /*dd50*/  LOP3.LUT R2, R11, 0x80000000, RZ, 0xc0, !PT ;  /* 0x800000000b027812 */ /* 0x000fc800078ec0ff */
[----:B------:R-:W-:-:S04]  /*dd60*/  SHF.R.U32.HI R3, RZ, 0x18, R2 ;  /* 0x00000018ff037819 */ /* 0x000fc80000011602 */
[----:B------:R-:W-:-:S04]  /*dd70*/  LOP3.LUT R0, R0, R3, RZ, 0xfc, !PT ;  /* 0x0000000300007212 */ /* 0x000fc800078efcff */
[----:B------:R-:W-:-:S07]  /*dd80*/  PRMT R8, R0, 0x7610, R8 ;  /* 0x0000761000087816 */ /* 0x000fce0000000008 */
.L_x_6509:
[----:B------:R-:W-:Y:S05]  /*dd90*/  BSYNC B0 ;  /* 0x0000000000007941 */ /* 0x000fea0003800000 */
.L_x_6508:
[----:B------:R0:W-:Y:S01]  /*dda0*/  STG.E.U8 desc[UR36][R16.64], R8 ;  /* 0x0000000810007986 */ /* 0x0001e2000c101124 */
[----:B------:R-:W-:Y:S05]  /*ddb0*/  BRA `(.L_x_6485) ;  /* 0x0000000000b87947 */ /* 0x000fea0003800000 */
.L_x_6502:
        /* <DEDUP_REMOVED lines=22> */
.L_x_6484:
        /* <DEDUP_REMOVED lines=16> */
.L_x_6513:
[----:B------:R-:W-:Y:S05]  /*e020*/  BRA `(.L_x_6485) ;  /* 0x00000000001c7947 */ /* 0x000fea0003800000 */
.L_x_6512:
[----:B0-----:R-:W-:-:S06]  /*e030*/  IMAD.U32 R2, R11, 0x10000, RZ ;  /* 0x000100000b027824 */ /* 0x001fcc00078e00ff */
[----:B------:R-:W0:Y:S02]  /*e040*/  F2I.U64.TRUNC R2, R2 ;  /* 0x0000000200027311 */ /* 0x000e24000020d800 */
[----:B0-----:R0:W-:Y:S01]  /*e050*/  STG.E.64 desc[UR36][R16.64], R2 ;  /* 0x0000000210007986 */ /* 0x0011e2000c101b24 */
[----:B------:R-:W-:Y:S05]  /*e060*/  BRA `(.L_x_6485) ;  /* 0x00000000000c7947 */ /* 0x000fea0003800000 */
.L_x_6511:
[----:B0-----:R-:W-:-:S06]  /*e070*/  IMAD.U32 R11, R11, 0x10000, RZ ;  /* 0x000100000b0b7824 */ /* 0x001fcc00078e00ff */
[----:B------:R-:W0:Y:S02]  /*e080*/  F2I.FTZ.U32.TRUNC.NTZ R11, R11 ;  /* 0x0000000b000b7305 */ /* 0x000e24000021f000 */
[----:B0-----:R0:W-:Y:S02]  /*e090*/  STG.E desc[UR36][R16.64], R11 ;  /* 0x0000000b10007986 */ /* 0x0011e4000c101924 */
.L_x_6485:
[----:B------:R-:W-:-:S07]  /*e0a0*/  VIADD R19, R19, 0x80 ;  /* 0x0000008013137836 */ /* 0x000fce0000000000 */
.L_x_6407:
[----:B------:R-:W-:Y:S05]  /*e0b0*/  BSYNC B6 ;  /* 0x0000000000067941 */ /* 0x000fea0003800000 */
.L_x_6406:
[----:B------:R-:W-:Y:S02]  /*e0c0*/  ULDC UR4, c[0x0][0x210] ;  /* 0x0000840000047ab9 */ /* 0x000fe40000000800 */
[----:B------:R-:W-:-:S13]  /*e0d0*/  ISETP.GE.AND P0, PT, R19, UR4, PT ;  /* 0x0000000413007c0c */ /* 0x000fda000bf06270 */
[----:B------:R-:W-:Y:S05]  /*e0e0*/  @P0 EXIT ;  /* 0x000000000000094d */ /* 0x000fea0003800000 */
[----:B0-----:R-:W0:Y:S01]  /*e0f0*/  LDC R6, c[0x0][0x218] ;  /* 0x00008600ff067b82 */ /* 0x001e220000000800 */
[----:B------:R-:W-:Y:S02]  /*e100*/  IMAD.MOV.U32 R18, RZ, RZ, RZ ;  /* 0x000000ffff127224 */ /* 0x000fe400078e00ff */
[----:B----4-:R-:W-:Y:S02]  /*e110*/  IMAD.MOV.U32 R0, RZ, RZ, RZ ;  /* 0x000000ffff007224 */ /* 0x010fe400078e00ff */
[----:B-123--:R-:W-:Y:S01]  /*e120*/  IMAD.MOV.U32 R16, RZ, RZ, RZ ;  /* 0x000000ffff107224 */ /* 0x00efe200078e00ff */
        /* <DEDUP_REMOVED lines=350> */
.L_x_6514:
        /* <DEDUP_REMOVED lines=23> */
.L_x_6518:
[----:B------:R-:W2:Y:S02]  /*f880*/  LDG.E.U8 R2, desc[UR36][R2.64] ;  /* 0x0000002402027981 */ /* 0x000ea4000c1e1100 */
[----:B--2---:R-:W-:-:S04]  /*f890*/  I2FP.F32.U32 R0, R2 ;  /* 0x0000000200007245 */ /* 0x004fc80000201000 */
[----:B------:R-:W-:-:S04]  /*f8a0*/  F2FP.BF16.F32.PACK_AB R0, RZ, R0 ;  /* 0x00000000ff00723e */ /* 0x000fc800000010ff */
[----:B------:R-:W-:Y:S01]  /*f8b0*/  PRMT R19, R0, 0x7610, R19 ;  /* 0x0000761000137816 */ /* 0x000fe20000000013 */
[----:B------:R-:W-:Y:S06]  /*f8c0*/  BRA `(.L_x_6520) ;  /* 0x0000000c00c87947 */ /* 0x000fec0003800000 */
.L_x_6517:
        /* <DEDUP_REMOVED lines=11> */
.L_x_6522:
[----:B------:R-:W2:Y:S02]  /*f980*/  LDG.E R2, desc[UR36][R2.64] ;  /* 0x0000002402027981 */ /* 0x000ea4000c1e1900 */
[----:B--2---:R-:W-:-:S04]  /*f990*/  I2FP.F32.S32 R0, R2 ;  /* 0x0000000200007245 */ /* 0x004fc80000201400 */
[----:B------:R-:W-:-:S04]  /*f9a0*/  F2FP.BF16.F32.PACK_AB R0, RZ, R0 ;  /* 0x00000000ff00723e */ /* 0x000fc800000010ff */
[----:B------:R-:W-:Y:S01]  /*f9b0*/  PRMT R19, R0, 0x7610, R19 ;  /* 0x0000761000137816 */ /* 0x000fe20000000013 */
[----:B------:R-:W-:Y:S06]  /*f9c0*/  BRA `(.L_x_6520) ;  /* 0x0000000c00887947 */ /* 0x000fec0003800000 */
.L_x_6521:
[----:B------:R-:W2:Y:S02]  /*f9d0*/  LDG.E.U16 R2, desc[UR36][R2.64] ;  /* 0x0000002402027981 */ /* 0x000ea4000c1e1500 */
[----:B--2---:R-:W0:Y:S02]  /*f9e0*/  I2F.S16 R0, R2 ;  /* 0x0000000200007306 */ /* 0x004e240000101400 */
[----:B0-----:R-:W-:-:S04]  /*f9f0*/  F2FP.BF16.F32.PACK_AB R0, RZ, R0 ;  /* 0x00000000ff00723e */ /* 0x001fc800000010ff */
[----:B------:R-:W-:Y:S01]  /*fa00*/  PRMT R19, R0, 0x7610, R19 ;  /* 0x0000761000137816 */ /* 0x000fe20000000013 */
[----:B------:R-:W-:Y:S06]  /*fa10*/  BRA `(.L_x_6520) ;  /* 0x0000000c00747947 */ /* 0x000fec0003800000 */
.L_x_6516:
        /* <DEDUP_REMOVED lines=9> */
.L_x_6524:
[----:B------:R-:W2:Y:S02]  /*fab0*/  LDG.E.U16 R0, desc[UR36][R2.64] ;  /* 0x0000002402007981 */ /* 0x000ea4000c1e1500 */
[----:B--2---:R-:W-:-:S05]  /*fac0*/  HADD2.F32 R0, -RZ, R0.H0_H0 ;  /* 0x20000000ff007230 */ /* 0x004fca0000004100 */
[----:B------:R-:W-:-:S04]  /*fad0*/  F2FP.BF16.F32.PACK_AB R0, RZ, R0 ;  /* 0x00000000ff00723e */ /* 0x000fc800000010ff */
[----:B------:R-:W-:Y:S01]  /*fae0*/  PRMT R19, R0, 0x7610, R19 ;  /* 0x0000761000137816 */ /* 0x000fe20000000013 */
[----:B------:R-:W-:Y:S06]  /*faf0*/  BRA `(.L_x_6520) ;  /* 0x0000000c003c7947 */ /* 0x000fec0003800000 */
.L_x_6523:
        /* <DEDUP_REMOVED lines=9> */
.L_x_6526:
[----:B------:R-:W2:Y:S02]  /*fb90*/  LDG.E.U16 R2, desc[UR36][R2.64] ;  /* 0x0000002402027981 */ /* 0x000ea4000c1e1500 */
[----:B--2---:R-:W-:-:S05]  /*fba0*/  HADD2.F32 R0, -RZ, R2.H0_H0 ;  /* 0x20000002ff007230 */ /* 0x004fca0000004100 */
[----:B------:R-:W-:-:S04]  /*fbb0*/  F2FP.BF16.F32.PACK_AB R0, RZ, R0 ;  /* 0x00000000ff00723e */ /* 0x000fc800000010ff */
[----:B------:R-:W-:Y:S01]  /*fbc0*/  PRMT R19, R0, 0x7610, R19 ;  /* 0x0000761000137816 */ /* 0x000fe20000000013 */
[----:B------:R-:W-:Y:S06]  /*fbd0*/  BRA `(.L_x_6520) ;  /* 0x0000000c00047947 */ /* 0x000fec0003800000 */
.L_x_6525:
        /* <DEDUP_REMOVED lines=9> */
.L_x_6515:
        /* <DEDUP_REMOVED lines=14> */
.L_x_6529:
        /* <DEDUP_REMOVED lines=9> */
.L_x_6528:
        /* <DEDUP_REMOVED lines=28> */
.L_x_6531:
        /* <DEDUP_REMOVED lines=15> */
.L_x_6530:
[----:B------:R0:W5:Y:S01]  /*10090*/  LDG.E.U16 R19, desc[UR36][R2.64] ;  /* 0x0000002402137981 */ /* 0x000162000c1e1500 */
[----:B------:R-:W-:Y:S05]  /*100a0*/  BRA `(.L_x_6520) ;  /* 0x0000000400d07947 */ /* 0x000fea0003800000 */
.L_x_6527:
        /* <DEDUP_REMOVED lines=13> */
.L_x_6534:
        /* <DEDUP_REMOVED lines=21> */
.L_x_6538:
[----:B------:R-:W-:Y:S05]  /*102d0*/  BSYNC B1 ;  /* 0x0000000000017941 */ /* 0x000fea0003800000 */
.L_x_6537:
[----:B------:R-:W-:Y:S01]  /*102e0*/  LEA R3, R0, 0x3b800000, 0x17 ;  /* 0x3b80000000037811 */ /* 0x000fe200078eb8ff */
[----:B------:R-:W-:-:S05]  /*102f0*/  IMAD.SHL.U32 R0, R2, 0x100000, RZ ;  /* 0x0010000002007824 */ /* 0x000fca00078e00ff */
[----:B------:R-:W-:-:S07]  /*10300*/  LOP3.LUT R0, R3, R0, R4, 0xfe, !PT ;  /* 0x0000000003007212 */ /* 0x000fce00078efe04 */
.L_x_6536:
[----:B------:R-:W-:Y:S05]  /*10310*/  BSYNC B0 ;  /* 0x0000000000007941 */ /* 0x000fea0003800000 */
.L_x_6535:
[----:B------:R-:W-:-:S04]  /*10320*/  F2FP.BF16.F32.PACK_AB R0, RZ, R0 ;  /* 0x00000000ff00723e */ /* 0x000fc800000010ff */
[----:B------:R-:W-:Y:S01]  /*10330*/  PRMT R19, R0, 0x7610, R19 ;  /* 0x0000761000137816 */ /* 0x000fe20000000013 */
[----:B------:R-:W-:Y:S06]  /*10340*/  BRA `(.L_x_6520) ;  /* 0x0000000400287947 */ /* 0x000fec0003800000 */
.L_x_6533:
        /* <DEDUP_REMOVED lines=21> */
.L_x_6542:
[----:B------:R-:W-:Y:S05]  /*104a0*/  BSYNC B1 ;  /* 0x0000000000017941 */ /* 0x000fea0003800000 */
.L_x_6541:
[----:B------:R-:W-:Y:S01]  /*104b0*/  LEA R3, R0, 0x37800000, 0x17 ;  /* 0x3780000000037811 */ /* 0x000fe200078eb8ff */
[----:B------:R-:W-:-:S05]  /*104c0*/  IMAD.SHL.U32 R0, R2, 0x200000, RZ ;  /* 0x0020000002007824 */ /* 0x000fca00078e00ff */
[----:B------:R-:W-:-:S07]  /*104d0*/  LOP3.LUT R0, R3, R0, R4, 0xfe, !PT ;  /* 0x0000000003007212 */ /* 0x000fce00078efe04 */
.L_x_6540:
[----:B------:R-:W-:Y:S05]  /*104e0*/  BSYNC B0 ;  /* 0x0000000000007941 */ /* 0x000fea0003800000 */
.L_x_6539:
[----:B------:R-:W-:-:S04]  /*104f0*/  F2FP.BF16.F32.PACK_AB R0, RZ, R0 ;  /* 0x00000000ff00723e */ /* 0x000fc800000010ff */
[----:B------:R-:W-:Y:S01]  /*10500*/  PRMT R19, R0, 0x7610, R19 ;  /* 0x0000761000137816 */ /* 0x000fe20000000013 */
[----:B------:R-:W-:Y:S06]  /*10510*/  BRA `(.L_x_6520) ;  /* 0x0000000000b47947 */ /* 0x000fec0003800000 */
.L_x_6532:
        /* <DEDUP_REMOVED lines=14> */
.L_x_6546:
[----:B------:R-:W-:Y:S05]  /*10600*/  BSYNC B0 ;  /* 0x0000000000007941 */ /* 0x000fea0003800000 */
.L_x_6545:
[----:B------:R-:W-:-:S04]  /*10610*/  F2FP.BF16.F32.PACK_AB R0, RZ, R0 ;  /* 0x00000000ff00723e */ /* 0x000fc800000010ff */
[----:B------:R-:W-:Y:S01]  /*10620*/  PRMT R19, R0, 0x7610, R19 ;  /* 0x0000761000137816 */ /* 0x000fe20000000013 */
[----:B------:R-:W-:Y:S06]  /*10630*/  BRA `(.L_x_6520) ;  /* 0x00000000006c7947 */ /* 0x000fec0003800000 */
.L_x_6519:
        /* <DEDUP_REMOVED lines=16> */
.L_x_6547:
[----:B------:R-:W-:Y:S01]  /*10740*/  PRMT R19, RZ, 0x7610, R19 ;  /* 0x00007610ff137816 */ /* 0x000fe20000000013 */
[----:B------:R-:W-:Y:S06]  /*10750*/  BRA `(.L_x_6520) ;  /* 0x0000000000247947 */ /* 0x000fec0003800000 */
.L_x_6544:
[----:B------:R-:W2:Y:S02]  /*10760*/  LDG.E.64 R2, desc[UR36][R2.64] ;  /* 0x0000002402027981 */ /* 0x000ea4000c1e1b00 */
[----:B--2---:R-:W0:Y:S02]  /*10770*/  I2F.U64 R0, R2 ;  /* 0x0000000200007312 */ /* 0x004e240000301000 */
[----:B0-----:R-:W-:-:S04]  /*10780*/  F2FP.BF16.F32.PACK_AB R0, RZ, R0 ;  /* 0x00000000ff00723e */ /* 0x001fc800000010ff */
[----:B------:R-:W-:Y:S01]  /*10790*/  PRMT R19, R0, 0x7610, R19 ;  /* 0x0000761000137816 */ /* 0x000fe20000000013 */
[----:B------:R-:W-:Y:S06]  /*107a0*/  BRA `(.L_x_6520) ;  /* 0x0000000000107947 */ /* 0x000fec0003800000 */
.L_x_6543:
[----:B------:R-:W2:Y:S02]  /*107b0*/  LDG.E R2, desc[UR36][R2.64] ;  /* 0x0000002402027981 */ /* 0x000ea4000c1e1900 */
[----:B--2---:R-:W-:-:S04]  /*107c0*/  I2FP.F32.U32 R0, R2 ;  /* 0x0000000200007245 */ /* 0x004fc80000201000 */
[----:B------:R-:W-:-:S04]  /*107d0*/  F2FP.BF16.F32.PACK_AB R0, RZ, R0 ;  /* 0x00000000ff00723e */ /* 0x000fc800000010ff */
[----:B------:R-:W-:-:S07]  /*107e0*/  PRMT R19, R0, 0x7610, R19 ;  /* 0x0000761000137816 */ /* 0x000fce0000000013 */
.L_x_6520:
        /* <DEDUP_REMOVED lines=20> */
.L_x_6551:
[----:B------:R-:W2:Y:S02]  /*10930*/  LDG.E.U8 R2, desc[UR36][R2.64] ;  /* 0x0000002402027981 */ /* 0x000ea4000c1e1100 */
[----:B--2---:R-:W-:-:S04]  /*10940*/  I2FP.F32.U32 R0, R2 ;  /* 0x0000000200007245 */ /* 0x004fc80000201000 */
[----:B------:R-:W-:-:S04]  /*10950*/  F2FP.BF16.F32.PACK_AB R0, RZ, R0 ;  /* 0x00000000ff00723e */ /* 0x000fc800000010ff */
[----:B------:R-:W-:Y:S01]  /*10960*/  PRMT R10, R0, 0x7610, R10 ;  /* 0x00007610000a7816 */ /* 0x000fe2000000000a */
[----:B------:R-:W-:Y:S06]  /*10970*/  BRA `(.L_x_6553) ;  /* 0x0000000c00c87947 */ /* 0x000fec0003800000 */
.L_x_6550:
        /* <DEDUP_REMOVED lines=11> */
.L_x_6555:
[----:B------:R-:W2:Y:S02]  /*10a30*/  LDG.E R2, desc[UR36][R2.64] ;  /* 0x0000002402027981 */ /* 0x000ea4000c1e1900 */
[----:B--2---:R-:W-:-:S04]  /*10a40*/  I2FP.F32.S32 R0, R2 ;  /* 0x0000000200007245 */ /* 0x004fc80000201400 */
[----:B------:R-:W-:-:S04]  /*10a50*/  F2FP.BF16.F32.PACK_AB R0, RZ, R0 ;  /* 0x00000000ff00723e */ /* 0x000fc800000010ff */
[----:B------:R-:W-:Y:S01]  /*10a60*/  PRMT R10, R0, 0x7610, R10 ;  /* 0x00007610000a7816 */ /* 0x000fe2000000000a */
[----:B------:R-:W-:Y:S06]  /*10a70*/  BRA `(.L_x_6553) ;  /* 0x0000000c00887947 */ /* 0x000fec0003800000 */
.L_x_6554:
[----:B------:R-:W2:Y:S02]  /*10a80*/  LDG.E.U16 R2, desc[UR36][R2.64] ;  /* 0x0000002402027981 */ /* 0x000ea4000c1e1500 */
[----:B--2---:R-:W0:Y:S02]  /*10a90*/  I2F.S16 R0, R2 ;  /* 0x0000000200007306 */ /* 0x004e240000101400 */
[----:B0-----:R-:W-:-:S04]  /*10aa0*/  F2FP.BF16.F32.PACK_AB R0, RZ, R0 ;  /* 0x00000000ff00723e */ /* 0x001fc800000010ff */
[----:B------:R-:W-:Y:S01]  /*10ab0*/  PRMT R10, R0, 0x7610, R10 ;  /* 0x00007610000a7816 */ /* 0x000fe2000000000a */
[----:B------:R-:W-:Y:S06]  /*10ac0*/  BRA `(.L_x_6553) ;  /* 0x0000000c00747947 */ /* 0x000fec0003800000 */
.L_x_6549:
        /* <DEDUP_REMOVED lines=9> */
.L_x_6557:
[----:B------:R-:W2:Y:S02]  /*10b60*/  LDG.E.U16 R0, desc[UR36][R2.64] ;  /* 0x0000002402007981 */ /* 0x000ea4000c1e1500 */
[----:B--2---:R-:W-:-:S05]  /*10b70*/  HADD2.F32 R0, -RZ, R0.H0_H0 ;  /* 0x20000000ff007230 */ /* 0x004fca0000004100 */
[----:B------:R-:W-:-:S04]  /*10b80*/  F2FP.BF16.F32.PACK_AB R0, RZ, R0 ;  /* 0x00000000ff00723e */ /* 0x000fc800000010ff */
[----:B------:R-:W-:Y:S01]  /*10b90*/  PRMT R10, R0, 0x7610, R10 ;  /* 0x00007610000a7816 */ /* 0x000fe2000000000a */
[----:B------:R-:W-:Y:S06]  /*10ba0*/  BRA `(.L_x_6553) ;  /* 0x0000000c003c7947 */ /* 0x000fec0003800000 */
.L_x_6556:
        /* <DEDUP_REMOVED lines=9> */
.L_x_6559:
[----:B------:R-:W2:Y:S02]  /*10c40*/  LDG.E.U16 R2, desc[UR36][R2.64] ;  /* 0x0000002402027981 */ /* 0x000ea4000c1e1500 */
[----:B--2---:R-:W-:-:S05]  /*10c50*/  HADD2.F32 R0, -RZ, R2.H0_H0 ;  /* 0x20000002ff007230 */ /* 0x004fca0000004100 */
[----:B------:R-:W-:-:S04]  /*10c60*/  F2FP.BF16.F32.PACK_AB R0, RZ, R0 ;  /* 0x00000000ff00723e */ /* 0x000fc800000010ff */
[----:B------:R-:W-:Y:S01]  /*10c70*/  PRMT R10, R0, 0x7610, R10 ;  /* 0x00007610000a7816 */ /* 0x000fe2000000000a */
[----:B------:R-:W-:Y:S06]  /*10c80*/  BRA `(.L_x_6553) ;  /* 0x0000000c00047947 */ /* 0x000fec0003800000 */
.L_x_6558:
        /* <DEDUP_REMOVED lines=9> */
.L_x_6548:
        /* <DEDUP_REMOVED lines=14> */
.L_x_6562:
        /* <DEDUP_REMOVED lines=9> */
.L_x_6561:
        /* <DEDUP_REMOVED lines=28> */
.L_x_6564:
        /* <DEDUP_REMOVED lines=15> */
.L_x_6563:
[----:B------:R0:W5:Y:S01]  /*11140*/  LDG.E.U16 R10, desc[UR36][R2.64] ;  /* 0x00000024020a7981 */ /* 0x000162000c1e1500 */
[----:B------:R-:W-:Y:S05]  /*11150*/  BRA `(.L_x_6553) ;  /* 0x0000000400d07947 */ /* 0x000fea0003800000 */
.L_x_6560:
        /* <DEDUP_REMOVED lines=13> */
.L_x_6567:
        /* <DEDUP_REMOVED lines=21> */
.L_x_6571:
[----:B------:R-:W-:Y:S05]  /*11380*/  BSYNC B1 ;  /* 0x0000000000017941 */ /* 0x000fea0003800000 */
.L_x_6570:
[----:B------:R-:W-:Y:S01]  /*11390*/  LEA R3, R0, 0x3b800000, 0x17 ;  /* 0x3b80000000037811 */ /* 0x000fe200078eb8ff */
[----:B------:R-:W-:-:S05]  /*113a0*/  IMAD.SHL.U32 R0, R2, 0x100000, RZ ;  /* 0x0010000002007824 */ /* 0x000fca00078e00ff */
[----:B------:R-:W-:-:S07]  /*113b0*/  LOP3.LUT R0, R3, R0, R4, 0xfe, !PT ;  /* 0x0000000003007212 */ /* 0x000fce00078efe04 */
.L_x_6569:
[----:B------:R-:W-:Y:S05]  /*113c0*/  BSYNC B0 ;  /* 0x0000000000007941 */ /* 0x000fea0003800000 */
.L_x_6568:
[----:B------:R-:W-:-:S04]  /*113d0*/  F2FP.BF16.F32.PACK_AB R0, RZ, R0 ;  /* 0x00000000ff00723e */ /* 0x000fc800000010ff */
[----:B------:R-:W-:Y:S01]  /*113e0*/  PRMT R10, R0, 0x7610, R10 ;  /* 0x00007610000a7816 */ /* 0x000fe2000000000a */
[----:B------:R-:W-:Y:S06]  /*113f0*/  BRA `(.L_x_6553) ;  /* 0x0000000400287947 */ /* 0x000fec0003800000 */
.L_x_6566:
        /* <DEDUP_REMOVED lines=21> */
.L_x_6575:
[----:B------:R-:W-:Y:S05]  /*11550*/  BSYNC B1 ;  /* 0x0000000000017941 */ /* 0x000fea0003800000 */
.L_x_6574:
[----:B------:R-:W-:Y:S01]  /*11560*/  LEA R3, R0, 0x37800000, 0x17 ;  /* 0x3780000000037811 */ /* 0x000fe200078eb8ff */
[----:B------:R-:W-:-:S05]  /*11570*/  IMAD.SHL.U32 R0, R2, 0x200000, RZ ;  /* 0x0020000002007824 */ /* 0x000fca00078e00ff */
[----:B------:R-:W-:-:S07]  /*11580*/  LOP3.LUT R0, R3, R0, R4, 0xfe, !PT ;  /* 0x0000000003007212 */ /* 0x000fce00078efe04 */
.L_x_6573:
[----:B------:R-:W-:Y:S05]  /*11590*/  BSYNC B0 ;  /* 0x0000000000007941 */ /* 0x000fea0003800000 */
.L_x_6572:
[----:B------:R-:W-:-:S04]  /*115a0*/  F2FP.BF16.F32.PACK_AB R0, RZ, R0 ;  /* 0x00000000ff00723e */ /* 0x000fc800000010ff */
[----:B------:R-:W-:Y:S01]  /*115b0*/  PRMT R10, R0, 0x7610, R10 ;  /* 0x00007610000a7816 */ /* 0x000fe2000000000a */
[----:B------:R-:W-:Y:S06]  /*115c0*/  BRA `(.L_x_6553) ;  /* 0x0000000000b47947 */ /* 0x000fec0003800000 */
.L_x_6565:
        /* <DEDUP_REMOVED lines=14> */
.L_x_6579:
[----:B------:R-:W-:Y:S05]  /*116b0*/  BSYNC B0 ;  /* 0x0000000000007941 */ /* 0x000fea0003800000 */
.L_x_6578:
[----:B------:R-:W-:-:S04]  /*116c0*/  F2FP.BF16.F32.PACK_AB R0, RZ, R0 ;  /* 0x00000000ff00723e */ /* 0x000fc800000010ff */
[----:B------:R-:W-:Y:S01]  /*116d0*/  PRMT R10, R0, 0x7610, R10 ;  /* 0x00007610000a7816 */ /* 0x000fe2000000000a */
[----:B------:R-:W-:Y:S06]  /*116e0*/  BRA `(.L_x_6553) ;  /* 0x00000000006c7947 */ /* 0x000fec0003800000 */
.L_x_6552:
        /* <DEDUP_REMOVED lines=16> */
.L_x_6580:
[----:B------:R-:W-:Y:S01]  /*117f0*/  PRMT R10, RZ, 0x7610, R10 ;  /* 0x00007610ff0a7816 */ /* 0x000fe2000000000a */
[----:B------:R-:W-:Y:S06]  /*11800*/  BRA `(.L_x_6553) ;  /* 0x0000000000247947 */ /* 0x000fec0003800000 */
.L_x_6577:
[----:B------:R-:W2:Y:S02]  /*11810*/  LDG.E.64 R2, desc[UR36][R2.64] ;  /* 0x0000002402027981 */ /* 0x000ea4000c1e1b00 */
[----:B--2---:R-:W0:Y:S02]  /*11820*/  I2F.U64 R0, R2 ;  /* 0x0000000200007312 */ /* 0x004e240000301000 */
[----:B0-----:R-:W-:-:S04]  /*11830*/  F2FP.BF16.F32.PACK_AB R0, RZ, R0 ;  /* 0x00000000ff00723e */ /* 0x001fc800000010ff */
[----:B------:R-:W-:Y:S01]  /*11840*/  PRMT R10, R0, 0x7610, R10 ;  /* 0x00007610000a7816 */ /* 0x000fe2000000000a */
[----:B------:R-:W-:Y:S06]  /*11850*/  BRA `(.L_x_6553) ;  /* 0x0000000000107947 */ /* 0x000fec0003800000 */
.L_x_6576:
[----:B------:R-:W2:Y:S02]  /*11860*/  LDG.E R2, desc[UR36][R2.64] ;  /* 0x0000002402027981 */ /* 0x000ea4000c1e1900 */
[----:B--2---:R-:W-:-:S04]  /*11870*/  I2FP.F32.U32 R0, R2 ;  /* 0x0000000200007245 */ /* 0x004fc80000201000 */
[----:B------:R-:W-:-:S04]  /*11880*/  F2FP.BF16.F32.PACK_AB R0, RZ, R0 ;  /* 0x00000000ff00723e */ /* 0x000fc800000010ff */
[----:B------:R-:W-:-:S07]  /*11890*/  PRMT R10, R0, 0x7610, R10 ;  /* 0x00007610000a7816 */ /* 0x000fce000000000a */
.L_x_6553:
        /* <DEDUP_REMOVED lines=20> */
.L_x_6582:
[----:B------:R-:W-:Y:S05]  /*119e0*/  BSYNC B1 ;  /* 0x0000000000017941 */ /* 0x000fea0003800000 */
.L_x_6581:
        /* <DEDUP_REMOVED lines=18> */
.L_x_6584:
[----:B------:R-:W-:Y:S01]  /*11b10*/  ISETP.GE.AND P0, PT, R10, RZ, PT ;  /* 0x000000ff0a00720c */ /* 0x000fe20003f06270 */
[----:B------:R-:W-:-:S12]  /*11b20*/  IMAD.MOV.U32 R3, RZ, RZ, 0x3fd774eb ;  /* 0x3fd774ebff037424 */ /* 0x000fd800078e00ff */
[----:B------:R-:W-:-:S04]  /*11b30*/  @P0 FFMA.FTZ R2, R3, 0.93318945169448852539, -R2 ;  /* 0x3f6ee58103020823 */ /* 0x000fc80000010802 */
[----:B------:R-:W-:-:S07]  /*11b40*/  @!P0 FFMA.FTZ R2, R3, 0.93318945169448852539, R2 ;  /* 0x3f6ee58103028823 */ /* 0x000fce0000010002 */
.L_x_6585:
[----:B------:R-:W-:Y:S05]  /*11b50*/  BSYNC B0 ;  /* 0x0000000000007941 */ /* 0x000fea0003800000 */
.L_x_6583:
        /* <DEDUP_REMOVED lines=25> */
[----:B0-----:R-:W-:Y:S01]  /*11cf0*/  STG.E.U8 desc[UR36][R16.64], R3 ;  /* 0x0000000310007986 */ /* 0x001fe2000c101124 */
[----:B------:R-:W-:Y:S05]  /*11d00*/  EXIT ;  /* 0x000000000000794d */ /* 0x000fea0003800000 */
.L_x_6589:
[----:B0-----:R-:W-:-:S06]  /*11d10*/  IMAD.U32 R3, R19, 0x10000, RZ ;  /* 0x0001000013037824 */ /* 0x001fcc00078e00ff */
[----:B------:R-:W0:Y:S02]  /*11d20*/  F2I.S64.TRUNC R2, R3 ;  /* 0x0000000300027311 */ /* 0x000e24000020d900 */
[----:B0-----:R-:W-:Y:S01]  /*11d30*/  STG.E.U8 desc[UR36][R16.64], R2 ;  /* 0x0000000210007986 */ /* 0x001fe2000c101124 */
[----:B------:R-:W-:Y:S05]  /*11d40*/  EXIT ;  /* 0x000000000000794d */ /* 0x000fea0003800000 */
.L_x_6588:
        /* <DEDUP_REMOVED lines=8> */
[----:B0-----:R-:W-:Y:S01]  /*11dd0*/  STG.E.64 desc[UR36][R16.64], R2 ;  /* 0x0000000210007986 */ /* 0x001fe2000c101b24 */
[----:B------:R-:W-:Y:S05]  /*11de0*/  EXIT ;  /* 0x000000000000794d */ /* 0x000fea0003800000 */
.L_x_6592:
[----:B0-----:R-:W-:-:S06]  /*11df0*/  IMAD.U32 R19, R19, 0x10000, RZ ;  /* 0x0001000013137824 */ /* 0x001fcc00078e00ff */
[----:B------:R-:W0:Y:S02]  /*11e00*/  F2I.FTZ.TRUNC.NTZ R19, R19 ;  /* 0x0000001300137305 */ /* 0x000e24000021f100 */
[----:B0-----:R-:W-:Y:S01]  /*11e10*/  STG.E desc[UR36][R16.64], R19 ;  /* 0x0000001310007986 */ /* 0x001fe2000c101924 */
[----:B------:R-:W-:Y:S05]  /*11e20*/  EXIT ;  /* 0x000000000000794d */ /* 0x000fea0003800000 */
.L_x_6591:
[----:B0-----:R-:W-:-:S06]  /*11e30*/  IMAD.U32 R19, R19, 0x10000, RZ ;  /* 0x0001000013137824 */ /* 0x001fcc00078e00ff */
[----:B------:R-:W0:Y:S02]  /*11e40*/  F2I.FTZ.TRUNC.NTZ R19, R19 ;  /* 0x0000001300137305 */ /* 0x000e24000021f100 */
[----:B0-----:R-:W-:Y:S01]  /*11e50*/  STG.E.U16 desc[UR36][R16.64], R19 ;  /* 0x0000001310007986 */ /* 0x001fe2000c101524 */
[----:B------:R-:W-:Y:S05]  /*11e60*/  EXIT ;  /* 0x000000000000794d */ /* 0x000fea0003800000 */
.L_x_6587:
[----:B------:R-:W-:-:S13]  /*11e70*/  ISETP.GT.AND P0, PT, R0, 0x6, PT ;  /* 0x000000060000780c */ /* 0x000fda0003f04270 */
[----:B------:R-:W-:Y:S05]  /*11e80*/  @P0 BRA `(.L_x_6593) ;  /* 0x00000000002c0947 */ /* 0x000fea0003800000 */
[----:B------:R-:W-:-:S13]  /*11e90*/  ISETP.NE.AND P0, PT, R0, 0x5, PT ;  /* 0x000000050000780c */ /* 0x000fda0003f05270 */
[----:B------:R-:W-:Y:S05]  /*11ea0*/  @!P0 BRA `(.L_x_6594) ;  /* 0x0000000000148947 */ /* 0x000fea0003800000 */
[----:B------:R-:W-:-:S13]  /*11eb0*/  ISETP.NE.AND P0, PT, R0, 0x6, PT ;  /* 0x000000060000780c */ /* 0x000fda0003f05270 */
[----:B------:R-:W-:Y:S05]  /*11ec0*/  @P0 BRA `(.L_x_6590) ;  /* 0x0000000800c40947 */ /* 0x000fea0003800000 */
[----:B0-----:R-:W-:-:S05]  /*11ed0*/  IMAD.U32 R19, R19, 0x10000, RZ ;  /* 0x0001000013137824 */ /* 0x001fca00078e00ff */
[----:B------:R-:W-:Y:S01]  /*11ee0*/  STG.E desc[UR36][R16.64], R19 ;  /* 0x0000001310007986 */ /* 0x000fe2000c101924 */
[----:B------:R-:W-:Y:S05]  /*11ef0*/  EXIT ;  /* 0x000000000000794d */ /* 0x000fea0003800000 */
.L_x_6594:
[----:B0-----:R-:W-:-:S05]  /*11f00*/  IMAD.U32 R0, R19, 0x10000, RZ ;  /* 0x0001000013007824 */ /* 0x001fca00078e00ff */
[----:B------:R-:W-:-:S05]  /*11f10*/  F2FP.F16.F32.PACK_AB R0, RZ, R0 ;  /* 0x00000000ff00723e */ /* 0x000fca00000000ff */
[----:B------:R-:W-:Y:S01]  /*11f20*/  STG.E.U16 desc[UR36][R16.64], R0 ;  /* 0x0000000010007986 */ /* 0x000fe2000c101524 */
[----:B------:R-:W-:Y:S05]  /*11f30*/  EXIT ;  /* 0x000000000000794d */ /* 0x000fea0003800000 */
.L_x_6593:
        /* <DEDUP_REMOVED lines=8> */
[----:B------:R-:W-:Y:S01]  /*11fc0*/  STG.E.64 desc[UR36][R16.64], R2 ;  /* 0x0000000210007986 */ /* 0x000fe2000c101b24 */
[----:B------:R-:W-:Y:S05]  /*11fd0*/  EXIT ;  /* 0x000000000000794d */ /* 0x000fea0003800000 */
.L_x_6596:
[----:B0-----:R-:W-:-:S05]  /*11fe0*/  IMAD.U32 R19, R19, 0x10000, RZ ;  /* 0x0001000013137824 */ /* 0x001fca00078e00ff */
[----:B------:R-:W-:-:S04]  /*11ff0*/  F2FP.F16.F32.PACK_AB R3, RZ, R19 ;  /* 0x00000013ff03723e */ /* 0x000fc800000000ff */
[----:B------:R-:W-:-:S05]  /*12000*/  PRMT R3, R3, 0x5410, RZ ;  /* 0x0000541003037816 */ /* 0x000fca00000000ff */
[----:B------:R-:W-:Y:S01]  /*12010*/  STG.E desc[UR36][R16.64], R3 ;  /* 0x0000000310007986 */ /* 0x000fe2000c101924 */
[----:B------:R-:W-:Y:S05]  /*12020*/  EXIT ;  /* 0x000000000000794d */ /* 0x000fea0003800000 */
.L_x_6595:
[----:B0-----:R-:W-:-:S04]  /*12030*/  IMAD.U32 R2, R19, 0x10000, RZ ;  /* 0x0001000013027824 */ /* 0x001fc800078e00ff */
[----:B------:R-:W-:-:S06]  /*12040*/  FMUL.FTZ R2, R2, 1 ;  /* 0x3f80000002027820 */ /* 0x000fcc0000410000 */
[----:B------:R-:W0:Y:S02]  /*12050*/  F2F.F64.F32 R2, R2 ;  /* 0x0000000200027310 */ /* 0x000e240000201800 */
[----:B0-----:R-:W-:Y:S01]  /*12060*/  STG.E.64 desc[UR36][R16.64], R2 ;  /* 0x0000000210007986 */ /* 0x001fe2000c101b24 */
[----:B------:R-:W-:Y:S05]  /*12070*/  EXIT ;  /* 0x000000000000794d */ /* 0x000fea0003800000 */
.L_x_6586:
        /* <DEDUP_REMOVED lines=11> */
[----:B------:R-:W-:Y:S01]  /*12130*/  STG.E.U8 desc[UR36][R16.64], R3 ;  /* 0x0000000310007986 */ /* 0x000fe2000c101124 */
[----:B------:R-:W-:Y:S05]  /*12140*/  EXIT ;  /* 0x000000000000794d */ /* 0x000fea0003800000 */
.L_x_6599:
[----:B0-----:R-:W-:Y:S01]  /*12150*/  IMAD.U32 R19, R19, 0x10000, RZ ;  /* 0x0001000013137824 */ /* 0x001fe200078e00ff */
[----:B------:R-:W-:-:S03]  /*12160*/  CS2R R6, SRZ ;  /* 0x0000000000067805 */ /* 0x000fc6000001ff00 */
[----:B------:R-:W-:-:S06]  /*12170*/  FMUL.FTZ R4, R19, 1 ;  /* 0x3f80000013047820 */ /* 0x000fcc0000410000 */
[----:B------:R-:W0:Y:S02]  /*12180*/  F2F.F64.F32 R4, R4 ;  /* 0x0000000400047310 */ /* 0x000e240000201800 */
[----:B0-----:R-:W-:Y:S01]  /*12190*/  STG.E.128 desc[UR36][R16.64], R4 ;  /* 0x0000000410007986 */ /* 0x001fe2000c101d24 */
[----:B------:R-:W-:Y:S05]  /*121a0*/  EXIT ;  /* 0x000000000000794d */ /* 0x000fea0003800000 */
.L_x_6598:
        /* <DEDUP_REMOVED lines=21> */
.L_x_6603:
[----:B------:R-:W-:Y:S05]  /*12300*/  BSYNC B0 ;  /* 0x0000000000007941 */ /* 0x000fea0003800000 */
.L_x_6602:
[----:B------:R-:W-:-:S05]  /*12310*/  LOP3.LUT R3, R0, R3, RZ, 0xfc, !PT ;  /* 0x0000000300037212 */ /* 0x000fca00078efcff */
[----:B------:R-:W-:Y:S01]  /*12320*/  STG.E.U8 desc[UR36][R16.64], R3 ;  /* 0x0000000310007986 */ /* 0x000fe2000c101124 */
[----:B------:R-:W-:Y:S05]  /*12330*/  EXIT ;  /* 0x000000000000794d */ /* 0x000fea0003800000 */
.L_x_6601:
        /* <DEDUP_REMOVED lines=13> */
.L_x_6605:
[----:B------:R-:W-:Y:S01]  /*12410*/  IMAD.MOV.U32 R0, RZ, RZ, 0x7f ;  /* 0x0000007fff007424 */ /* 0x000fe200078e00ff */
[----:B------:R-:W-:-:S04]  /*12420*/  ISETP.GT.U32.AND P0, PT, R2, 0x7f800000, PT ;  /* 0x7f8000000200780c */ /* 0x000fc80003f04070 */
[----:B------:R-:W-:-:S09]  /*12430*/  SEL R0, R0, 0x7c, P0 ;  /* 0x0000007c00007807 */ /* 0x000fd20000000000 */
.L_x_6606:
[----:B------:R-:W-:Y:S05]  /*12440*/  BSYNC B0 ;  /* 0x0000000000007941 */ /* 0x000fea0003800000 */
.L_x_6604:
[----:B------:R-:W-:-:S04]  /*12450*/  LOP3.LUT R2, R19, 0x80000000, RZ, 0xc0, !PT ;  /* 0x8000000013027812 */ /* 0x000fc800078ec0ff */
[----:B------:R-:W-:-:S04]  /*12460*/  SHF.R.U32.HI R3, RZ, 0x18, R2 ;  /* 0x00000018ff037819 */ /* 0x000fc80000011602 */
[----:B------:R-:W-:-:S05]  /*12470*/  LOP3.LUT R3, R0, R3, RZ, 0xfc, !PT ;  /* 0x0000000300037212 */ /* 0x000fca00078efcff */
[----:B------:R-:W-:Y:S01]  /*12480*/  STG.E.U8 desc[UR36][R16.64], R3 ;  /* 0x0000000310007986 */ /* 0x000fe2000c101124 */
[----:B------:R-:W-:Y:S05]  /*12490*/  EXIT ;  /* 0x000000000000794d */ /* 0x000fea0003800000 */
.L_x_6600:
[----:B0-----:R-:W-:Y:S01]  /*124a0*/  STG.E.U16 desc[UR36][R16.64], R19 ;  /* 0x0000001310007986 */ /* 0x001fe2000c101524 */
[----:B------:R-:W-:Y:S05]  /*124b0*/  EXIT ;  /* 0x000000000000794d */ /* 0x000fea0003800000 */
.L_x_6597:
        /* <DEDUP_REMOVED lines=10> */
[----:B0-----:R-:W-:Y:S01]  /*12560*/  STG.E.U16 desc[UR36][R16.64], R3 ;  /* 0x0000000310007986 */ /* 0x001fe2000c101524 */
[----:B------:R-:W-:Y:S05]  /*12570*/  EXIT ;  /* 0x000000000000794d */ /* 0x000fea0003800000 */
.L_x_6609:
        /* <DEDUP_REMOVED lines=17> */
.L_x_6612:
[----:B------:R-:W-:-:S04]  /*12690*/  LOP3.LUT R2, R19, 0x80000000, RZ, 0xc0, !PT ;  /* 0x8000000013027812 */ /* 0x000fc800078ec0ff */
[----:B------:R-:W-:-:S04]  /*126a0*/  SHF.R.U32.HI R3, RZ, 0x18, R2 ;  /* 0x00000018ff037819 */ /* 0x000fc80000011602 */
[----:B------:R-:W-:-:S04]  /*126b0*/  LOP3.LUT R0, R0, R3, RZ, 0xfc, !PT ;  /* 0x0000000300007212 */ /* 0x000fc800078efcff */
[----:B------:R-:W-:-:S07]  /*126c0*/  PRMT R8, R0, 0x7610, R8 ;  /* 0x0000761000087816 */ /* 0x000fce0000000008 */
.L_x_6611:
[----:B------:R-:W-:Y:S05]  /*126d0*/  BSYNC B0 ;  /* 0x0000000000007941 */ /* 0x000fea0003800000 */
.L_x_6610:
[----:B------:R-:W-:Y:S01]  /*126e0*/  STG.E.U8 desc[UR36][R16.64], R8 ;  /* 0x0000000810007986 */ /* 0x000fe2000c101124 */
[----:B------:R-:W-:Y:S05]  /*126f0*/  EXIT ;  /* 0x000000000000794d */ /* 0x000fea0003800000 */
.L_x_6608:
        /* <DEDUP_REMOVED lines=17> */
.L_x_6615:
[----:B------:R-:W-:-:S04]  /*12810*/  LOP3.LUT R2, R19, 0x80000000, RZ, 0xc0, !PT ;  /* 0x8000000013027812 */ /* 0x000fc800078ec0ff */
[----:B------:R-:W-:-:S04]  /*12820*/  SHF.R.U32.HI R3, RZ, 0x18, R2 ;  /* 0x00000018ff037819 */ /* 0x000fc80000011602 */
[----:B------:R-:W-:-:S04]  /*12830*/  LOP3.LUT R0, R0, R3, RZ, 0xfc, !PT ;  /* 0x0000000300007212 */ /* 0x000fc800078efcff */
[----:B------:R-:W-:-:S07]  /*12840*/  PRMT R8, R0, 0x7610, R8 ;  /* 0x0000761000087816 */ /* 0x000fce0000000008 */
.L_x_6614:
[----:B------:R-:W-:Y:S05]  /*12850*/  BSYNC B0 ;  /* 0x0000000000007941 */ /* 0x000fea0003800000 */
.L_x_6613:
[----:B------:R-:W-:Y:S01]  /*12860*/  STG.E.U8 desc[UR36][R16.64], R8 ;  /* 0x0000000810007986 */ /* 0x000fe2000c101124 */
[----:B------:R-:W-:Y:S05]  /*12870*/  EXIT ;  /* 0x000000000000794d */ /* 0x000fea0003800000 */
.L_x_6607:
        /* <DEDUP_REMOVED lines=22> */
.L_x_6590:
        /* <DEDUP_REMOVED lines=13> */
[----:B-1----:R-:W-:-:S07]  /*12ab0*/  IMAD.MOV.U32 R13, RZ, RZ, RZ ;  /* 0x000000ffff0d7224 */ /* 0x002fce00078e00ff */
[----:B------:R-:W-:-:S07]  /*12ac0*/  LEPC R20, `(.L_x_6618) ;  /* 0x000000001014794e */ /* 0x000fce0000000000 */
[----:B0-2---:R-:W-:Y:S05]  /*12ad0*/  CALL.ABS.NOINC R2 ;  /* 0x0000000002007343 */ /* 0x005fea0003c00000 */
.L_x_6618:
[----:B------:R-:W-:Y:S05]  /*12ae0*/  EXIT ;  /* 0x000000000000794d */ /* 0x000fea0003800000 */
.L_x_6617:
[----:B0-----:R-:W-:-:S06]  /*12af0*/  IMAD.U32 R2, R19, 0x10000, RZ ;  /* 0x0001000013027824 */ /* 0x001fcc00078e00ff */
[----:B------:R-:W0:Y:S02]  /*12b00*/  F2I.U64.TRUNC R2, R2 ;  /* 0x0000000200027311 */ /* 0x000e24000020d800 */
[----:B0-----:R-:W-:Y:S01]  /*12b10*/  STG.E.64 desc[UR36][R16.64], R2 ;  /* 0x0000000210007986 */ /* 0x001fe2000c101b24 */
[----:B------:R-:W-:Y:S05]  /*12b20*/  EXIT ;  /* 0x000000000000794d */ /* 0x000fea0003800000 */
.L_x_6616:
[----:B0-----:R-:W-:-:S06]  /*12b30*/  IMAD.U32 R19, R19, 0x10000, RZ ;  /* 0x0001000013137824 */ /* 0x001fcc00078e00ff */
[----:B------:R-:W0:Y:S02]  /*12b40*/  F2I.FTZ.U32.TRUNC.NTZ R19, R19 ;  /* 0x0000001300137305 */ /* 0x000e24000021f000 */
[----:B0-----:R-:W-:Y:S01]  /*12b50*/  STG.E desc[UR36][R16.64], R19 ;  /* 0x0000001310007986 */ /* 0x001fe2000c101924 */
[----:B------:R-:W-:Y:S05]  /*12b60*/  EXIT ;  /* 0x000000000000794d */ /* 0x000fea0003800000 */
        .weak           $__internal_0_$__cuda_sm3x_div_rn_ftz_f32_slowpath
        .type           $__internal_0_$__cuda_sm3x_div_rn_ftz_f32_slowpath,@function
        .size           $__internal_0_$__cuda_sm3x_div_rn_ftz_f32_slowpath,(.L_x_19676 - $__internal_0_$__cuda_sm3x_div_rn_ftz_f32_slowpath)
$__internal_0_$__cuda_sm3x_div_rn_ftz_f32_slowpath:
[----:B------:R-:W-:Y:S01]  /*12b70*/  SHF.R.U32.HI R3, RZ, 0x17, R13 ;  /* 0x00000017ff037819 */ /* 0x000fe2000001160d */
[----:B------:R-:W-:Y:S01]  /*12b80*/  BSSY B0, `(.L_x_6619) ;  /* 0x0000046000007945 */ /* 0x000fe20003800000 */
[----:B------:R-:W-:-:S03]  /*12b90*/  SHF.R.U32.HI R4, RZ, 0x17, R0 ;  /* 0x00000017ff047819 */ /* 0x000fc60000011600 */
[----:B------:R-:W-:Y:S01]  /*12ba0*/  BSSY B2, `(.L_x_6620) ;  /* 0x000001d000027945 */ /* 0x000fe20003800000 */
[----:B------:R-:W-:Y:S02]  /*12bb0*/  LOP3.LUT R3, R3, 0xff, RZ, 0xc0, !PT ;  /* 0x000000ff03037812 */ /* 0x000fe400078ec0ff */
[----:B------:R-:W-:-:S03]  /*12bc0*/  LOP3.LUT R4, R4, 0xff, RZ, 0xc0, !PT ;  /* 0x000000ff04047812 */ /* 0x000fc600078ec0ff */
[----:B------:R-:W-:Y:S02]  /*12bd0*/  VIADD R5, R3, 0xffffffff ;  /* 0xffffffff03057836 */ /* 0x000fe40000000000 */
[----:B------:R-:W-:-:S03]  /*12be0*/  VIADD R6, R4, 0xffffffff ;  /* 0xffffffff04067836 */ /* 0x000fc60000000000 */
[----:B------:R-:W-:-:S04]  /*12bf0*/  ISETP.GT.U32.AND P0, PT, R5, 0xfd, PT ;  /* 0x000000fd0500780c */ /* 0x000fc80003f04070 */
[----:B------:R-:W-:-:S13]  /*12c00*/  ISETP.GT.U32.OR P0, PT, R6, 0xfd, P0 ;  /* 0x000000fd0600780c */ /* 0x000fda0000704470 */
[----:B------:R-:W-:Y:S05]  /*12c10*/  @!P0 BRA `(.L_x_6621) ;  /* 0x0000000000548947 */ /* 0x000fea0003800000 */
[----:B------:R-:W-:Y:S02]  /*12c20*/  FSETP.GTU.FTZ.AND P0, PT, |R0|, +INF , PT ;  /* 0x7f8000000000780b */ /* 0x000fe40003f1c200 */
[----:B------:R-:W-:-:S04]  /*12c30*/  FSETP.GTU.FTZ.AND P1, PT, |R13|, +INF , PT ;  /* 0x7f8000000d00780b */ /* 0x000fc80003f3c200 */
[----:B------:R-:W-:-:S13]  /*12c40*/  PLOP3.LUT P0, PT, P0, P1, PT, 0xa8, 0x0 ;  /* 0x000000000000781c */ /* 0x000fda0000703570 */
[----:B------:R-:W-:Y:S05]  /*12c50*/  @P0 BREAK B2 ;  /* 0x0000000000020942 */ /* 0x000fea0003800000 */
[----:B------:R-:W-:Y:S05]  /*12c60*/  @P0 BRA `(.L_x_6622) ;  /* 0x0000000000d80947 */ /* 0x000fea0003800000 */
[C---:B------:R-:W-:Y:S02]  /*12c70*/  FSETP.NEU.FTZ.AND P0, PT, R0.reuse, RZ, PT ;  /* 0x000000ff0000720b */ /* 0x040fe40003f1d000 */
[----:B------:R-:W-:Y:S02]  /*12c80*/  FSETP.NEU.FTZ.AND P1, PT, R13, RZ, PT ;  /* 0x000000ff0d00720b */ /* 0x000fe40003f3d000 */
[----:B------:R-:W-:-:S11]  /*12c90*/  FSETP.NEU.FTZ.AND P6, PT, R0, RZ, PT ;  /* 0x000000ff0000720b */ /* 0x000fd60003fdd000 */
[----:B------:R-:W-:Y:S05]  /*12ca0*/  @!P1 BREAK !P0, B2 ;  /* 0x0000000000029942 */ /* 0x000fea0004000000 */
[----:B------:R-:W-:Y:S05]  /*12cb0*/  @!P1 BRA !P0, `(.L_x_6623) ;  /* 0x0000000000bc9947 */ /* 0x000fea0004000000 */
[C---:B------:R-:W-:Y:S02]  /*12cc0*/  FSETP.NEU.FTZ.AND P3, PT, |R0|.reuse, +INF , PT ;  /* 0x7f8000000000780b */ /* 0x040fe40003f7d200 */
[----:B------:R-:W-:Y:S02]  /*12cd0*/  FSETP.NEU.FTZ.AND P0, PT, |R13|, +INF , PT ;  /* 0x7f8000000d00780b */ /* 0x000fe40003f1d200 */
[----:B------:R-:W-:-:S11]  /*12ce0*/  FSETP.NEU.FTZ.AND P2, PT, |R0|, +INF , PT ;  /* 0x7f8000000000780b */ /* 0x000fd60003f5d200 */
[----:B------:R-:W-:Y:S05]  /*12cf0*/  @!P0 BREAK !P3, B2 ;  /* 0x0000000000028942 */ /* 0x000fea0005800000 */
[----:B------:R-:W-:Y:S05]  /*12d00*/  @!P0 BRA !P3, `(.L_x_6623) ;  /* 0x0000000000a88947 */ /* 0x000fea0005800000 */
[----:B------:R-:W-:-:S13]  /*12d10*/  PLOP3.LUT P6, PT, P0, P6, PT, 0x2a, 0x0 ;  /* 0x000000000000781c */ /* 0x000fda00007cc572 */
[----:B------:R-:W-:Y:S05]  /*12d20*/  @P6 BREAK B2 ;  /* 0x0000000000026942 */ /* 0x000fea0003800000 */
[----:B------:R-:W-:Y:S05]  /*12d30*/  @P6 BRA `(.L_x_6624) ;  /* 0x0000000000946947 */ /* 0x000fea0003800000 */
[----:B------:R-:W-:-:S13]  /*12d40*/  PLOP3.LUT P2, PT, P2, P1, PT, 0x2a, 0x0 ;  /* 0x000000000000781c */ /* 0x000fda0001742572 */
[----:B------:R-:W-:Y:S05]  /*12d50*/  @P2 BREAK B2 ;  /* 0x0000000000022942 */ /* 0x000fea0003800000 */
[----:B------:R-:W-:Y:S05]  /*12d60*/  @P2 BRA `(.L_x_6625) ;  /* 0x00000000007c2947 */ /* 0x000fea0003800000 */
.L_x_6621:
[----:B------:R-:W-:Y:S05]  /*12d70*/  BSYNC B2 ;  /* 0x0000000000027941 */ /* 0x000fea0003800000 */
.L_x_6620:
[----:B------:R-:W-:Y:S01]  /*12d80*/  VIADD R3, R3, 0xffffff81 ;  /* 0xffffff8103037836 */ /* 0x000fe20000000000 */
[----:B------:R-:W-:Y:S01]  /*12d90*/  BSSY B2, `(.L_x_6626) ;  /* 0x000001b000027945 */ /* 0x000fe20003800000 */
[----:B------:R-:W-:Y:S02]  /*12da0*/  VIADD R4, R4, 0xffffff81 ;  /* 0xffffff8104047836 */ /* 0x000fe40000000000 */
[----:B------:R-:W-:Y:S02]  /*12db0*/  IMAD R12, R3, -0x800000, R13 ;  /* 0xff800000030c7824 */ /* 0x000fe400078e020d */
[----:B------:R-:W-:Y:S02]  /*12dc0*/  IMAD R0, R4, -0x800000, R0 ;  /* 0xff80000004007824 */ /* 0x000fe400078e0200 */
[----:B------:R-:W0:Y:S01]  /*12dd0*/  MUFU.RCP R6, R12 ;  /* 0x0000000c00067308 */ /* 0x000e220000001000 */
[----:B------:R-:W-:Y:S01]  /*12de0*/  FADD.FTZ R5, -R12, -RZ ;  /* 0x800000ff0c057221 */ /* 0x000fe20000010100 */
[----:B------:R-:W-:-:S03]  /*12df0*/  IMAD.IADD R4, R4, 0x1, -R3 ;  /* 0x0000000104047824 */ /* 0x000fc600078e0a03 */
[----:B0-----:R-:W-:-:S04]  /*12e00*/  FFMA R7, R6, R5, 1 ;  /* 0x3f80000006077423 */ /* 0x001fc80000000005 */
[----:B------:R-:W-:-:S04]  /*12e10*/  FFMA R7, R6, R7, R6 ;  /* 0x0000000706077223 */ /* 0x000fc80000000006 */
[----:B------:R-:W-:-:S04]  /*12e20*/  FFMA R6, R0, R7, RZ ;  /* 0x0000000700067223 */ /* 0x000fc800000000ff */
[----:B------:R-:W-:-:S04]  /*12e30*/  FFMA R8, R5, R6, R0 ;  /* 0x0000000605087223 */ /* 0x000fc80000000000 */
[----:B------:R-:W-:-:S04]  /*12e40*/  FFMA R9, R7, R8, R6 ;  /* 0x0000000807097223 */ /* 0x000fc80000000006 */
[----:B------:R-:W-:-:S04]  /*12e50*/  FFMA R0, R5, R9, R0 ;  /* 0x0000000905007223 */ /* 0x000fc80000000000 */
[----:B------:R-:W-:-:S05]  /*12e60*/  FFMA.FTZ R7, R7, R0, R9 ;  /* 0x0000000007077223 */ /* 0x000fca0000010009 */
[----:B------:R-:W-:-:S04]  /*12e70*/  SHF.R.U32.HI R0, RZ, 0x17, R7 ;  /* 0x00000017ff007819 */ /* 0x000fc80000011607 */
[----:B------:R-:W-:-:S05]  /*12e80*/  LOP3.LUT R3, R0, 0xff, RZ, 0xc0, !PT ;  /* 0x000000ff00037812 */ /* 0x000fca00078ec0ff */
[----:B------:R-:W-:-:S04]  /*12e90*/  IMAD.IADD R3, R3, 0x1, R4 ;  /* 0x0000000103037824 */ /* 0x000fc800078e0204 */
[----:B------:R-:W-:-:S05]  /*12ea0*/  VIADD R0, R3, 0xffffffff ;  /* 0xffffffff03007836 */ /* 0x000fca0000000000 */
[----:B------:R-:W-:-:S13]  /*12eb0*/  ISETP.GE.U32.AND P0, PT, R0, 0xfe, PT ;  /* 0x000000fe0000780c */ /* 0x000fda0003f06070 */
[----:B------:R-:W-:Y:S05]  /*12ec0*/  @!P0 BRA `(.L_x_6627) ;  /* 0x0000000000188947 */ /* 0x000fea0003800000 */
[----:B------:R-:W-:Y:S02]  /*12ed0*/  ISETP.GT.AND P0, PT, R3, 0xfe, PT ;  /* 0x000000fe0300780c */ /* 0x000fe40003f04270 */
[----:B------:R-:W-:-:S11]  /*12ee0*/  LOP3.LUT R0, R7, 0x80000000, RZ, 0xc0, !PT ;  /* 0x8000000007007812 */ /* 0x000fd600078ec0ff */
[----:B------:R-:W-:-:S04]  /*12ef0*/  @!P0 ISETP.GE.AND P1, PT, R3, 0x1, PT ;  /* 0x000000010300880c */ /* 0x000fc80003f26270 */
[C---:B------:R-:W-:Y:S02]  /*12f00*/  @!P0 SEL R7, R0.reuse, R7, !P1 ;  /* 0x0000000700078207 */ /* 0x040fe40004800000 */
[----:B------:R-:W-:Y:S01]  /*12f10*/  @P0 LOP3.LUT R7, R0, 0x7f800000, RZ, 0xfc, !PT ;  /* 0x7f80000000070812 */ /* 0x000fe200078efcff */
[----:B------:R-:W-:Y:S06]  /*12f20*/  BRA `(.L_x_6628) ;  /* 0x0000000000047947 */ /* 0x000fec0003800000 */
.L_x_6627:
[----:B------:R-:W-:-:S07]  /*12f30*/  IMAD R7, R4, 0x800000, R7 ;  /* 0x0080000004077824 */ /* 0x000fce00078e0207 */
.L_x_6628:
[----:B------:R-:W-:Y:S05]  /*12f40*/  BSYNC B2 ;  /* 0x0000000000027941 */ /* 0x000fea0003800000 */
.L_x_6626:
[----:B------:R-:W-:Y:S05]  /*12f50*/  BRA `(.L_x_6629) ;  /* 0x0000000000207947 */ /* 0x000fea0003800000 */
.L_x_6625:
[----:B------:R-:W-:-:S04]  /*12f60*/  LOP3.LUT R0, R13, 0x80000000, R0, 0x48, !PT ;  /* 0x800000000d007812 */ /* 0x000fc800078e4800 */
[----:B------:R-:W-:Y:S01]  /*12f70*/  LOP3.LUT R7, R0, 0x7f800000, RZ, 0xfc, !PT ;  /* 0x7f80000000077812 */ /* 0x000fe200078efcff */
[----:B------:R-:W-:Y:S06]  /*12f80*/  BRA `(.L_x_6629) ;  /* 0x0000000000147947 */ /* 0x000fec0003800000 */
.L_x_6624:
[----:B------:R-:W-:Y:S01]  /*12f90*/  LOP3.LUT R7, R13, 0x80000000, R0, 0x48, !PT ;  /* 0x800000000d077812 */ /* 0x000fe200078e4800 */
[----:B------:R-:W-:Y:S06]  /*12fa0*/  BRA `(.L_x_6629) ;  /* 0x00000000000c7947 */ /* 0x000fec0003800000 */
.L_x_6623:
[----:B------:R-:W0:Y:S01]  /*12fb0*/  MUFU.RSQ R7, -QNAN ;  /* 0xffc0000000077908 */ /* 0x000e220000001400 */
[----:B------:R-:W-:Y:S05]  /*12fc0*/  BRA `(.L_x_6629) ;  /* 0x0000000000047947 */ /* 0x000fea0003800000 */
.L_x_6622:
[----:B------:R-:W-:-:S07]  /*12fd0*/  FADD.FTZ R7, R0, R13 ;  /* 0x0000000d00077221 */ /* 0x000fce0000010000 */
.L_x_6629:
[----:B------:R-:W-:Y:S05]  /*12fe0*/  BSYNC B0 ;  /* 0x0000000000007941 */ /* 0x000fea0003800000 */
.L_x_6619:
[----:B------:R-:W-:-:S04]  /*12ff0*/  IMAD.MOV.U32 R3, RZ, RZ, 0x0 ;  /* 0x00000000ff037424 */ /* 0x000fc800078e00ff */
[----:B0-----:R-:W-:Y:S05]  /*13000*/  RET.REL.NODEC R2 `(_ZN2at6native18elementwise_kernelILi128ELi4EZNS0_15gpu_kernel_implINS0_13BinaryFunctorIN3c108BFloat16ES5_S5_ZZZNS0_17atan2_kernel_cudaERNS_18TensorIteratorBaseEENKUlvE_clEvENKUlvE2_clEvEUlS5_S5_E_EEEEvS7_RKT_EUliE_EEviT1_) ;  /* 0xfffffecc02fc7950 */ /* 0x001fea0003c3ffff */
.L_x_6630:
        /* <DEDUP_REMOVED lines=15> */
.L_x_19676:


//--------------------- .text._ZN2at6native27unrolled_elementwise_kernelINS0_13BinaryFunctorIN3c108BFloat16ES4_S4_ZZZNS0_17atan2_kernel_cudaERNS_18TensorIteratorBaseEENKUlvE_clEvENKUlvE2_clEvEUlS4_S4_E_EESt5arrayIPcLm3EELi4E23TrivialOffsetCalculatorILi2EjESE_ILi1EjENS0_6memory12LoadWithCastILi2EEENSH_13StoreWithCastILi1EEEEEviT_T0_T2_T3_T4_T5_ --------------------------
	.section	.text._ZN2at6native27unrolled_elementwise_kernelINS0_13BinaryFunctorIN3c108BFloat16ES4_S4_ZZZNS0_17atan2_kernel_cudaERNS_18TensorIteratorBaseEENKUlvE_clEvENKUlvE2_clEvEUlS4_S4_E_EESt5arrayIPcLm3EELi4E23TrivialOffsetCalculatorILi2EjESE_ILi1EjENS0_6memory12LoadWithCastILi2EEENSH_13StoreWithCastILi1EEEEEviT_T0_T2_T3_T4_T5_,"ax",@progbits
	.align	128
        .global         _ZN2at6native27unrolled_elementwise_kernelINS0_13BinaryFunctorIN3c108BFloat16ES4_S4_ZZZNS0_17atan2_kernel_cudaERNS_18TensorIteratorBaseEENKUlvE_clEvENKUlvE2_clEvEUlS4_S4_E_EESt5arrayIPcLm3EELi4E23TrivialOffsetCalculatorILi2EjESE_ILi1EjENS0_6memory12LoadWithCastILi2EEENSH_13StoreWithCastILi1EEEEEviT_T0_T2_T3_T4_T5_
        .type           _ZN2at6native27unrolled_elementwise_kernelINS0_13BinaryFunctorIN3c108BFloat16ES4_S4_ZZZNS0_17atan2_kernel_cudaERNS_18TensorIteratorBaseEENKUlvE_clEvENKUlvE2_clEvEUlS4_S4_E_EESt5arrayIPcLm3EELi4E23TrivialOffsetCalculatorILi2EjESE_ILi1EjENS0_6memory12LoadWithCastILi2EEENSH_13StoreWithCastILi1EEEEEviT_T0_T2_T3_T4_T5_,@function
        .size           _ZN2at6native27unrolled_elementwise_kernelINS0_13BinaryFunctorIN3c108BFloat16ES4_S4_ZZZNS0_17atan2_kernel_cudaERNS_18TensorIteratorBaseEENKUlvE_clEvENKUlvE2_clEvEUlS4_S4_E_EESt5arrayIPcLm3EELi4E23TrivialOffsetCalculatorILi2EjESE_ILi1EjENS0_6memory12LoadWithCastILi2EEENSH_13StoreWithCastILi1EEEEEviT_T0_T2_T3_T4_T5_,(.L_x_19677 - _ZN2at6native27unrolled_elementwise_kernelINS0_13BinaryFunctorIN3c108BFloat16ES4_S4_ZZZNS0_17atan2_kernel_cudaERNS_18TensorIteratorBaseEENKUlvE_clEvENKUlvE2_clEvEUlS4_S4_E_EESt5arrayIPcLm3EELi4E23TrivialOffsetCalculatorILi2EjESE_ILi1EjENS0_6memory12LoadWithCastILi2EEENSH_13StoreWithCastILi1EEEEEviT_T0_T2_T3_T4_T5_)
        .other          _ZN2at6native27unrolled_elementwise_kernelINS0_13BinaryFunctorIN3c108BFloat16ES4_S4_ZZZNS0_17atan2_kernel_cudaERNS_18TensorIteratorBaseEENKUlvE_clEvENKUlvE2_clEvEUlS4_S4_E_EESt5arrayIPcLm3EELi4E23TrivialOffsetCalculatorILi2EjESE_ILi1EjENS0_6memory12LoadWithCastILi2EEENSH_13StoreWithCastILi1EEEEEviT_T0_T2_T3_T4_T5_,@"STO_CUDA_ENTRY STV_DEFAULT"
_ZN2at6native27unrolled_elementwise_kernelINS0_13BinaryFunctorIN3c108BFloat16ES4_S4_ZZZNS0_17atan2_kernel_cudaERNS_18TensorIteratorBaseEENKUlvE_clEvENKUlvE2_clEvEUlS4_S4_E_EESt5arrayIPcLm3EELi4E23TrivialOffsetCalculatorILi2EjESE_ILi1EjENS0_6memory12LoadWithCastILi2EEENSH_13StoreWithCastILi1EEEEEviT_T0_T2_T3_T4_T5_:
.text._ZN2at6native27unrolled_elementwise_kernelINS0_13BinaryFunctorIN3c108BFloat16ES4_S4_ZZZNS0_17atan2_kernel_cudaERNS_18TensorIteratorBaseEENKUlvE_clEvENKUlvE2_clEvEUlS4_S4_E_EESt5arrayIPcLm3EELi4E23TrivialOffsetCalculatorILi2EjESE_ILi1EjENS0_6memory12LoadWithCastILi2EEENSH_13StoreWithCastILi1EEEEEviT_T0_T2_T3_T4_T5_:
        /* <DEDUP_REMOVED lines=36> */
.L_x_6636:
[----:B------:R-:W2:Y:S02]  /*0240*/  LDG.E.U8 R4, desc[UR36][R4.64] ;  /* 0x0000002404047981 */ /* 0x000ea4000c1e1100 */
[----:B--2---:R-:W-:-:S04]  /*0250*/  I2FP.F32.U32 R0, R4 ;  /* 0x0000000400007245 */ /* 0x004fc80000201000 */
[----:B------:R-:W-:-:S04]  /*0260*/  F2FP.BF16.F32.PACK_AB R0, RZ, R0 ;  /* 0x00000000ff00723e */ /* 0x000fc800000010ff */
[----:B------:R-:W-:Y:S01]  /*0270*/  PRMT R23, R0, 0x7610, R23 ;  /* 0x0000761000177816 */ /* 0x000fe20000000017 */
[----:B------:R-:W-:Y:S06]  /*0280*/  BRA `(.L_x_6638) ;  /* 0x0000000c00c87947 */ /* 0x000fec0003800000 */
.L_x_6635:
        /* <DEDUP_REMOVED lines=11> */
.L_x_6640:
[----:B------:R-:W2:Y:S02]  /*0340*/  LDG.E R4, desc[UR36][R4.64] ;  /* 0x0000002404047981 */ /* 0x000ea4000c1e1900 */
[----:B--2---:R-:W-:-:S04]  /*0350*/  I2FP.F32.S32 R0, R4 ;  /* 0x0000000400007245 */ /* 0x004fc80000201400 */
[----:B------:R-:W-:-:S04]  /*0360*/  F2FP.BF16.F32.PACK_AB R0, RZ, R0 ;  /* 0x00000000ff00723e */ /* 0x000fc800000010ff */
[----:B------:R-:W-:Y:S01]  /*0370*/  PRMT R23, R0, 0x7610, R23 ;  /* 0x0000761000177816 */ /* 0x000fe20000000017 */
[----:B------:R-:W-:Y:S06]  /*0380*/  BRA `(.L_x_6638) ;  /* 0x0000000c00887947 */ /* 0x000fec0003800000 */
.L_x_6639:
[----:B------:R-:W2:Y:S02]  /*0390*/  LDG.E.U16 R4, desc[UR36][R4.64] ;  /* 0x0000002404047981 */ /* 0x000ea4000c1e1500 */
[----:B--2---:R-:W0:Y:S02]  /*03a0*/  I2F.S16 R0, R4 ;  /* 0x0000000400007306 */ /* 0x004e240000101400 */
[----:B0-----:R-:W-:-:S04]  /*03b0*/  F2FP.BF16.F32.PACK_AB R0, RZ, R0 ;  /* 0x00000000ff00723e */ /* 0x001fc800000010ff */
[----:B------:R-:W-:Y:S01]  /*03c0*/  PRMT R23, R0, 0x7610, R23 ;  /* 0x0000761000177816 */ /* 0x000fe20000000017 */
[----:B------:R-:W-:Y:S06]  /*03d0*/  BRA `(.L_x_6638) ;  /* 0x0000000c00747947 */ /* 0x000fec0003800000 */
.L_x_6634:
        /* <DEDUP_REMOVED lines=9> */
.L_x_6642:
[----:B------:R-:W2:Y:S02]  /*0470*/  LDG.E.U16 R0, desc[UR36][R4.64] ;  /* 0x0000002404007981 */ /* 0x000ea4000c1e1500 */
[----:B--2---:R-:W-:-:S05]  /*0480*/  HADD2.F32 R0, -RZ, R0.H0_H0 ;  /* 0x20000000ff007230 */ /* 0x004fca0000004100 */
[----:B------:R-:W-:-:S04]  /*0490*/  F2FP.BF16.F32.PACK_AB R0, RZ, R0 ;  /* 0x00000000ff00723e */ /* 0x000fc800000010ff */
[----:B------:R-:W-:Y:S01]  /*04a0*/  PRMT R23, R0, 0x7610, R23 ;  /* 0x0000761000177816 */ /* 0x000fe20000000017 */
[----:B------:R-:W-:Y:S06]  /*04b0*/  BRA `(.L_x_6638) ;  /* 0x0000000c003c7947 */ /* 0x000fec0003800000 */
.L_x_6641:
        /* <DEDUP_REMOVED lines=9> */
.L_x_6644:
[----:B------:R-:W2:Y:S02]  /*0550*/  LDG.E.U16 R4, desc[UR36][R4.64] ;  /* 0x0000002404047981 */ /* 0x000ea4000c1e1500 */
[----:B--2---:R-:W-:-:S05]  /*0560*/  HADD2.F32 R0, -RZ, R4.H0_H0 ;  /* 0x20000004ff007230 */ /* 0x004fca0000004100 */
[----:B------:R-:W-:-:S04]  /*0570*/  F2FP.BF16.F32.PACK_AB R0, RZ, R0 ;  /* 0x00000000ff00723e */ /* 0x000fc800000010ff */
[----:B------:R-:W-:Y:S01]  /*0580*/  PRMT R23, R0, 0x7610, R23 ;  /* 0x0000761000177816 */ /* 0x000fe20000000017 */
[----:B------:R-:W-:Y:S06]  /*0590*/  BRA `(.L_x_6638) ;  /* 0x0000000c00047947 */ /* 0x000fec0003800000 */
.L_x_6643:
        /* <DEDUP_REMOVED lines=9> */
.L_x_6633:
        /* <DEDUP_REMOVED lines=14> */
.L_x_6647:
        /* <DEDUP_REMOVED lines=9> */
.L_x_6646:
        /* <DEDUP_REMOVED lines=28> */
.L_x_6649:
        /* <DEDUP_REMOVED lines=15> */
.L_x_6648:
[----:B------:R0:W5:Y:S01]  /*0a50*/  LDG.E.U16 R23, desc[UR36][R4.64] ;  /* 0x0000002404177981 */ /* 0x000162000c1e1500 */
[----:B------:R-:W-:Y:S05]  /*0a60*/  BRA `(.L_x_6638) ;  /* 0x0000000400d07947 */ /* 0x000fea0003800000 */
.L_x_6645:
        /* <DEDUP_REMOVED lines=13> */
.L_x_6652:
        /* <DEDUP_REMOVED lines=21> */
.L_x_6656:
[----:B------:R-:W-:Y:S05]  /*0c90*/  BSYNC B1 ;  /* 0x0000000000017941 */ /* 0x000fea0003800000 */
.L_x_6655:
[----:B------:R-:W-:Y:S01]  /*0ca0*/  LEA R5, R0, 0x3b800000, 0x17 ;  /* 0x3b80000000057811 */ /* 0x000fe200078eb8ff */
[----:B------:R-:W-:-:S05]  /*0cb0*/  IMAD.SHL.U32 R0, R3, 0x100000, RZ ;  /* 0x0010000003007824 */ /* 0x000fca00078e00ff */
[----:B------:R-:W-:-:S07]  /*0cc0*/  LOP3.LUT R0, R5, R0, R6, 0xfe, !PT ;  /* 0x0000000005007212 */ /* 0x000fce00078efe06 */
.L_x_6654:
[----:B------:R-:W-:Y:S05]  /*0cd0*/  BSYNC B0 ;  /* 0x0000000000007941 */ /* 0x000fea0003800000 */
.L_x_6653:
[----:B------:R-:W-:-:S04]  /*0ce0*/  F2FP.BF16.F32.PACK_AB R0, RZ, R0 ;  /* 0x00000000ff00723e */ /* 0x000fc800000010ff */
[----:B------:R-:W-:Y:S01]  /*0cf0*/  PRMT R23, R0, 0x7610, R23 ;  /* 0x0000761000177816 */ /* 0x000fe20000000017 */
[----:B------:R-:W-:Y:S06]  /*0d00*/  BRA `(.L_x_6638) ;  /* 0x0000000400287947 */ /* 0x000fec0003800000 */
.L_x_6651:
        /* <DEDUP_REMOVED lines=21> */
.L_x_6660:
[----:B------:R-:W-:Y:S05]  /*0e60*/  BSYNC B1 ;  /* 0x0000000000017941 */ /* 0x000fea0003800000 */
.L_x_6659:
[----:B------:R-:W-:Y:S01]  /*0e70*/  LEA R5, R0, 0x37800000, 0x17 ;  /* 0x3780000000057811 */ /* 0x000fe200078eb8ff */
[----:B------:R-:W-:-:S05]  /*0e80*/  IMAD.SHL.U32 R0, R3, 0x200000, RZ ;  /* 0x0020000003007824 */ /* 0x000fca00078e00ff */
[----:B------:R-:W-:-:S07]  /*0e90*/  LOP3.LUT R0, R5, R0, R6, 0xfe, !PT ;  /* 0x0000000005007212 */ /* 0x000fce00078efe06 */
.L_x_6658:
[----:B------:R-:W-:Y:S05]  /*0ea0*/  BSYNC B0 ;  /* 0x0000000000007941 */ /* 0x000fea0003800000 */
.L_x_6657:
[----:B------:R-:W-:-:S04]  /*0eb0*/  F2FP.BF16.F32.PACK_AB R0, RZ, R0 ;  /* 0x00000000ff00723e */ /* 0x000fc800000010ff */
[----:B------:R-:W-:Y:S01]  /*0ec0*/  PRMT R23, R0, 0x7610, R23 ;  /* 0x0000761000177816 */ /* 0x000fe20000000017 */
[----:B------:R-:W-:Y:S06]  /*0ed0*/  BRA `(.L_x_6638) ;  /* 0x0000000000b47947 */ /* 0x000fec0003800000 */
.L_x_6650:
        /* <DEDUP_REMOVED lines=14> */
.L_x_6664:
[----:B------:R-:W-:Y:S05]  /*0fc0*/  BSYNC B0 ;  /* 0x0000000000007941 */ /* 0x000fea0003800000 */
.L_x_6663:
[----:B------:R-:W-:-:S04]  /*0fd0*/  F2FP.BF16.F32.PACK_AB R0, RZ, R0 ;  /* 0x00000000ff00723e */ /* 0x000fc800000010ff */
[----:B------:R-:W-:Y:S01]  /*0fe0*/  PRMT R23, R0, 0x7610, R23 ;  /* 0x0000761000177816 */ /* 0x000fe20000000017 */
[----:B------:R-:W-:Y:S06]  /*0ff0*/  BRA `(.L_x_6638) ;  /* 0x00000000006c7947 */ /* 0x000fec0003800000 */
.L_x_6637:
        /* <DEDUP_REMOVED lines=16> */
.L_x_6665:
[----:B------:R-:W-:Y:S01]  /*1100*/  PRMT R23, RZ, 0x7610, R23 ;  /* 0x00007610ff177816 */ /* 0x000fe20000000017 */
[----:B------:R-:W-:Y:S06]  /*1110*/  BRA `(.L_x_6638) ;  /* 0x0000000000247947 */ /* 0x000fec0003800000 */
.L_x_6662:
[----:B------:R-:W2:Y:S02]  /*1120*/  LDG.E.64 R4, desc[UR36][R4.64] ;  /* 0x0000002404047981 */ /* 0x000ea4000c1e1b00 */
[----:B--2---:R-:W0:Y:S02]  /*1130*/  I2F.U64 R0, R4 ;  /* 0x0000000400007312 */ /* 0x004e240000301000 */
[----:B0-----:R-:W-:-:S04]  /*1140*/  F2FP.BF16.F32.PACK_AB R0, RZ, R0 ;  /* 0x00000000ff00723e */ /* 0x001fc800000010ff */
[----:B------:R-:W-:Y:S01]  /*1150*/  PRMT R23, R0, 0x7610, R23 ;  /* 0x0000761000177816 */ /* 0x000fe20000000017 */
[----:B------:R-:W-:Y:S06]  /*1160*/  BRA `(.L_x_6638) ;  /* 0x0000000000107947 */ /* 0x000fec0003800000 */
.L_x_6661:
[----:B------:R-:W2:Y:S02]  /*1170*/  LDG.E R4, desc[UR36][R4.64] ;  /* 0x0000002404047981 */ /* 0x000ea4000c1e1900 */
[----:B--2---:R-:W-:-:S04]  /*1180*/  I2FP.F32.U32 R0, R4 ;  /* 0x0000000400007245 */ /* 0x004fc80000201000 */
[----:B------:R-:W-:-:S04]  /*1190*/  F2FP.BF16.F32.PACK_AB R0, RZ, R0 ;  /* 0x00000000ff00723e */ /* 0x000fc800000010ff */
[----:B------:R-:W-:-:S07]  /*11a0*/  PRMT R23, R0, 0x7610, R23 ;  /* 0x0000761000177816 */ /* 0x000fce0000000017 */
.L_x_6638:
        /* <DEDUP_REMOVED lines=21> */
.L_x_6669:
[----:B------:R-:W2:Y:S02]  /*1300*/  LDG.E.U8 R4, desc[UR36][R4.64] ;  /* 0x0000002404047981 */ /* 0x000ea4000c1e1100 */
[----:B--2---:R-:W-:-:S04]  /*1310*/  I2FP.F32.U32 R0, R4 ;  /* 0x0000000400007245 */ /* 0x004fc80000201000 */
[----:B------:R-:W-:-:S04]  /*1320*/  F2FP.BF16.F32.PACK_AB R0, RZ, R0 ;  /* 0x00000000ff00723e */ /* 0x000fc800000010ff */
[----:B------:R-:W-:Y:S01]  /*1330*/  PRMT R26, R0, 0x7610, R26 ;  /* 0x00007610001a7816 */ /* 0x000fe2000000001a */
[----:B------:R-:W-:Y:S06]  /*1340*/  BRA `(.L_x_6671) ;  /* 0x0000000c00c87947 */ /* 0x000fec0003800000 */
.L_x_6668:
        /* <DEDUP_REMOVED lines=11> */
.L_x_6673:
[----:B------:R-:W2:Y:S02]  /*1400*/  LDG.E R4, desc[UR36][R4.64] ;  /* 0x0000002404047981 */ /* 0x000ea4000c1e1900 */
[----:B--2---:R-:W-:-:S04]  /*1410*/  I2FP.F32.S32 R0, R4 ;  /* 0x0000000400007245 */ /* 0x004fc80000201400 */
[----:B------:R-:W-:-:S04]  /*1420*/  F2FP.BF16.F32.PACK_AB R0, RZ, R0 ;  /* 0x00000000ff00723e */ /* 0x000fc800000010ff */
[----:B------:R-:W-:Y:S01]  /*1430*/  PRMT R26, R0, 0x7610, R26 ;  /* 0x00007610001a7816 */ /* 0x000fe2000000001a */
[----:B------:R-:W-:Y:S06]  /*1440*/  BRA `(.L_x_6671) ;  /* 0x0000000c00887947 */ /* 0x000fec0003800000 */
.L_x_6672:
[----:B------:R-:W2:Y:S02]  /*1450*/  LDG.E.U16 R4, desc[UR36][R4.64] ;  /* 0x0000002404047981 */ /* 0x000ea4000c1e1500 */
[----:B--2---:R-:W0:Y:S02]  /*1460*/  I2F.S16 R0, R4 ;  /* 0x0000000400007306 */ /* 0x004e240000101400 */
[----:B0-----:R-:W-:-:S04]  /*1470*/  F2FP.BF16.F32.PACK_AB R0, RZ, R0 ;  /* 0x00000000ff00723e */ /* 0x001fc800000010ff */
[----:B------:R-:W-:Y:S01]  /*1480*/  PRMT R26, R0, 0x7610, R26 ;  /* 0x00007610001a7816 */ /* 0x000fe2000000001a */
[----:B------:R-:W-:Y:S06]  /*1490*/  BRA `(.L_x_6671) ;  /* 0x0000000c00747947 */ /* 0x000fec0003800000 */
.L_x_6667:
        /* <DEDUP_REMOVED lines=9> */
.L_x_6675:
[----:B------:R-:W2:Y:S02]  /*1530*/  LDG.E.U16 R0, desc[UR36][R4.64] ;  /* 0x0000002404007981 */ /* 0x000ea4000c1e1500 */
[----:B--2---:R-:W-:-:S05]  /*1540*/  HADD2.F32 R0, -RZ, R0.H0_H0 ;  /* 0x20000000ff007230 */ /* 0x004fca0000004100 */
[----:B------:R-:W-:-:S04]  /*1550*/  F2FP.BF16.F32.PACK_AB R0, RZ, R0 ;  /* 0x00000000ff00723e */ /* 0x000fc800000010ff */
[----:B------:R-:W-:Y:S01]  /*1560*/  PRMT R26, R0, 0x7610, R26 ;  /* 0x00007610001a7816 */ /* 0x000fe2000000001a */
[----:B------:R-:W-:Y:S06]  /*1570*/  BRA `(.L_x_6671) ;  /* 0x0000000c003c7947 */ /* 0x000fec0003800000 */
.L_x_6674:
        /* <DEDUP_REMOVED lines=9> */
.L_x_6677:
[----:B------:R-:W2:Y:S02]  /*1610*/  LDG.E.U16 R4, desc[UR36][R4.64] ;  /* 0x0000002404047981 */ /* 0x000ea4000c1e1500 */
[----:B--2---:R-:W-:-:S05]  /*1620*/  HADD2.F32 R0, -RZ, R4.H0_H0 ;  /* 0x20000004ff007230 */ /* 0x004fca0000004100 */
[----:B------:R-:W-:-:S04]  /*1630*/  F2FP.BF16.F32.PACK_AB R0, RZ, R0 ;  /* 0x00000000ff00723e */ /* 0x000fc800000010ff */
[----:B------:R-:W-:Y:S01]  /*1640*/  PRMT R26, R0, 0x7610, R26 ;  /* 0x00007610001a7816 */ /* 0x000fe2000000001a */
[----:B------:R-:W-:Y:S06]  /*1650*/  BRA `(.L_x_6671) ;  /* 0x0000000c00047947 */ /* 0x000fec0003800000 */
.L_x_6676:
        /* <DEDUP_REMOVED lines=9> */
.L_x_6666:
        /* <DEDUP_REMOVED lines=14> */
.L_x_6680:
        /* <DEDUP_REMOVED lines=9> */
.L_x_6679:
        /* <DEDUP_REMOVED lines=28> */
.L_x_6682:
        /* <DEDUP_REMOVED lines=15> */
.L_x_6681:
[----:B------:R0:W5:Y:S01]  /*1b10*/  LDG.E.U16 R26, desc[UR36][R4.64] ;  /* 0x00000024041a7981 */ /* 0x000162000c1e1500 */
[----:B------:R-:W-:Y:S05]  /*1b20*/  BRA `(.L_x_6671) ;  /* 0x0000000400d07947 */ /* 0x000fea0003800000 */
.L_x_6678:
        /* <DEDUP_REMOVED lines=13> */
.L_x_6685:
        /* <DEDUP_REMOVED lines=21> */
.L_x_6689:
[----:B------:R-:W-:Y:S05]  /*1d50*/  BSYNC B1 ;  /* 0x0000000000017941 */ /* 0x000fea0003800000 */
.L_x_6688:
[----:B------:R-:W-:Y:S01]  /*1d60*/  LEA R5, R0, 0x3b800000, 0x17 ;  /* 0x3b80000000057811 */ /* 0x000fe200078eb8ff */
[----:B------:R-:W-:-:S05]  /*1d70*/  IMAD.SHL.U32 R0, R3, 0x100000, RZ ;  /* 0x0010000003007824 */ /* 0x000fca00078e00ff */
[----:B------:R-:W-:-:S07]  /*1d80*/  LOP3.LUT R0, R5, R0, R6, 0xfe, !PT ;  /* 0x0000000005007212 */ /* 0x000fce00078efe06 */
.L_x_6687:
[----:B------:R-:W-:Y:S05]  /*1d90*/  BSYNC B0 ;  /* 0x0000000000007941 */ /* 0x000fea0003800000 */
.L_x_6686:
[----:B------:R-:W-:-:S04]  /*1da0*/  F2FP.BF16.F32.PACK_AB R0, RZ, R0 ;  /* 0x00000000ff00723e */ /* 0x000fc800000010ff */
[----:B------:R-:W-:Y:S01]  /*1db0*/  PRMT R26, R0, 0x7610, R26 ;  /* 0x00007610001a7816 */ /* 0x000fe2000000001a */
[----:B------:R-:W-:Y:S06]  /*1dc0*/  BRA `(.L_x_6671) ;  /* 0x0000000400287947 */ /* 0x000fec0003800000 */
.L_x_6684:
        /* <DEDUP_REMOVED lines=21> */
.L_x_6693:
[----:B------:R-:W-:Y:S05]  /*1f20*/  BSYNC B1 ;  /* 0x0000000000017941 */ /* 0x000fea0003800000 */
.L_x_6692:
[----:B------:R-:W-:Y:S01]  /*1f30*/  LEA R5, R0, 0x37800000, 0x17 ;  /* 0x3780000000057811 */ /* 0x000fe200078eb8ff */
[----:B------:R-:W-:-:S05]  /*1f40*/  IMAD.SHL.U32 R0, R3, 0x200000, RZ ;  /* 0x0020000003007824 */ /* 0x000fca00078e00ff */
[----:B------:R-:W-:-:S07]  /*1f50*/  LOP3.LUT R0, R5, R0, R6, 0xfe, !PT ;  /* 0x0000000005007212 */ /* 0x000fce00078efe06 */
.L_x_6691:
[----:B------:R-:W-:Y:S05]  /*1f60*/  BSYNC B0 ;  /* 0x0000000000007941 */ /* 0x000fea0003800000 */
.L_x_6690:
[----:B------:R-:W-:-:S04]  /*1f70*/  F2FP.BF16.F32.PACK_AB R0, RZ, R0 ;  /* 0x00000000ff00723e */ /* 0x000fc800000010ff */
[----:B------:R-:W-:Y:S01]  /*1f80*/  PRMT R26, R0, 0x7610, R26 ;  /* 0x00007610001a7816 */ /* 0x000fe2000000001a */
[----:B------:R-:W-:Y:S06]  /*1f90*/  BRA `(.L_x_6671) ;  /* 0x0000000000b47947 */ /* 0x000fec0003800000 */
.L_x_6683:
        /* <DEDUP_REMOVED lines=14> */
.L_x_6697:
[----:B------:R-:W-:Y:S05]  /*2080*/  BSYNC B0 ;  /* 0x0000000000007941 */ /* 0x000fea0003800000 */
.L_x_6696:
[----:B------:R-:W-:-:S04]  /*2090*/  F2FP.BF16.F32.PACK_AB R0, RZ, R0 ;  /* 0x00000000ff00723e */ /* 0x000fc800000010ff */
[----:B------:R-:W-:Y:S01]  /*20a0*/  PRMT R26, R0, 0x7610, R26 ;  /* 0x00007610001a7816 */ /* 0x000fe2000000001a */
[----:B------:R-:W-:Y:S06]  /*20b0*/  BRA `(.L_x_6671) ;  /* 0x00000000006c7947 */ /* 0x000fec0003800000 */
.L_x_6670:
        /* <DEDUP_REMOVED lines=16> */
.L_x_6698:
[----:B------:R-:W-:Y:S01]  /*21c0*/  PRMT R26, RZ, 0x7610, R26 ;  /* 0x00007610ff1a7816 */ /* 0x000fe2000000001a */
[----:B------:R-:W-:Y:S06]  /*21d0*/  BRA `(.L_x_6671) ;  /* 0x0000000000247947 */ /* 0x000fec0003800000 */
.L_x_6695:
[----:B------:R-:W2:Y:S02]  /*21e0*/  LDG.E.64 R4, desc[UR36][R4.64] ;  /* 0x0000002404047981 */ /* 0x000ea4000c1e1b00 */
[----:B--2---:R-:W0:Y:S02]  /*21f0*/  I2F.U64 R0, R4 ;  /* 0x0000000400007312 */ /* 0x004e240000301000 */
[----:B0-----:R-:W-:-:S04]  /*2200*/  F2FP.BF16.F32.PACK_AB R0, RZ, R0 ;  /* 0x00000000ff00723e */ /* 0x001fc800000010ff */
[----:B------:R-:W-:Y:S01]  /*2210*/  PRMT R26, R0, 0x7610, R26 ;  /* 0x00007610001a7816 */ /* 0x000fe2000000001a */
[----:B------:R-:W-:Y:S06]  /*2220*/  BRA `(.L_x_6671) ;  /* 0x0000000000107947 */ /* 0x000fec0003800000 */
.L_x_6694:
[----:B------:R-:W2:Y:S02]  /*2230*/  LDG.E R4, desc[UR36][R4.64] ;  /* 0x0000002404047981 */ /* 0x000ea4000c1e1900 */
[----:B--2---:R-:W-:-:S04]  /*2240*/  I2FP.F32.U32 R0, R4 ;  /* 0x0000000400007245 */ /* 0x004fc80000201000 */
[----:B------:R-:W-:-:S04]  /*2250*/  F2FP.BF16.F32.PACK_AB R0, RZ, R0 ;  /* 0x00000000ff00723e */ /* 0x000fc800000010ff */
[----:B------:R-:W-:-:S07]  /*2260*/  PRMT R26, R0, 0x7610, R26 ;  /* 0x00007610001a7816 */ /* 0x000fce000000001a */
.L_x_6671:
[----:B------:R-:W-:-:S07]  /*2270*/  VIADD R29, R29, 0x80 ;  /* 0x000000801d1d7836 */ /* 0x000fce0000000000 */
.L_x_6632:
[----:B------:R-:W-:Y:S05]  /*2280*/  BSYNC B6 ;  /* 0x0000000000067941 */ /* 0x000fea0003800000 */
.L_x_6631:
        /* <DEDUP_REMOVED lines=26> */
.L_x_6704:
[----:B------:R-:W2:Y:S02]  /*2430*/  LDG.E.U8 R4, desc[UR36][R4.64] ;  /* 0x0000002404047981 */ /* 0x000ea4000c1e1100 */
[----:B--2---:R-:W-:-:S04]  /*2440*/  I2FP.F32.U32 R0, R4 ;  /* 0x0000000400007245 */ /* 0x004fc80000201000 */
[----:B------:R-:W-:-:S04]  /*2450*/  F2FP.BF16.F32.PACK_AB R0, RZ, R0 ;  /* 0x00000000ff00723e */ /* 0x000fc800000010ff */
[----:B------:R-:W-:Y:S01]  /*2460*/  PRMT R22, R0, 0x7610, R22 ;  /* 0x0000761000167816 */ /* 0x000fe20000000016 */
[----:B------:R-:W-:Y:S06]  /*2470*/  BRA `(.L_x_6706) ;  /* 0x0000000c00cc7947 */ /* 0x000fec0003800000 */
.L_x_6703:
        /* <DEDUP_REMOVED lines=11> */
.L_x_6708:
[----:B------:R-:W2:Y:S02]  /*2530*/  LDG.E R4, desc[UR36][R4.64] ;  /* 0x0000002404047981 */ /* 0x000ea4000c1e1900 */
[----:B--2---:R-:W-:-:S04]  /*2540*/  I2FP.F32.S32 R0, R4 ;  /* 0x0000000400007245 */ /* 0x004fc80000201400 */
[----:B------:R-:W-:-:S04]  /*2550*/  F2FP.BF16.F32.PACK_AB R0, RZ, R0 ;  /* 0x00000000ff00723e */ /* 0x000fc800000010ff */
[----:B------:R-:W-:Y:S01]  /*2560*/  PRMT R22, R0, 0x7610, R22 ;  /* 0x0000761000167816 */ /* 0x000fe20000000016 */
[----:B------:R-:W-:Y:S06]  /*2570*/  BRA `(.L_x_6706) ;  /* 0x0000000c008c7947 */ /* 0x000fec0003800000 */
.L_x_6707:
[----:B------:R-:W2:Y:S02]  /*2580*/  LDG.E.U16 R4, desc[UR36][R4.64] ;  /* 0x0000002404047981 */ /* 0x000ea4000c1e1500 */
[----:B--2---:R-:W0:Y:S02]  /*2590*/  I2F.S16 R0, R4 ;  /* 0x0000000400007306 */ /* 0x004e240000101400 */
[----:B0-----:R-:W-:-:S04]  /*25a0*/  F2FP.BF16.F32.PACK_AB R0, RZ, R0 ;  /* 0x00000000ff00723e */ /* 0x001fc800000010ff */
[----:B------:R-:W-:Y:S01]  /*25b0*/  PRMT R22, R0, 0x7610, R22 ;  /* 0x0000761000167816 */ /* 0x000fe20000000016 */
[----:B------:R-:W-:Y:S06]  /*25c0*/  BRA `(.L_x_6706) ;  /* 0x0000000c00787947 */ /* 0x000fec0003800000 */
.L_x_6702:
        /* <DEDUP_REMOVED lines=9> */
.L_x_6710:
[----:B------:R-:W2:Y:S02]  /*2660*/  LDG.E.U16 R0, desc[UR36][R4.64] ;  /* 0x0000002404007981 */ /* 0x000ea4000c1e1500 */
[----:B--2---:R-:W-:-:S05]  /*2670*/  HADD2.F32 R0, -RZ, R0.H0_H0 ;  /* 0x20000000ff007230 */ /* 0x004fca0000004100 */
[----:B------:R-:W-:-:S04]  /*2680*/  F2FP.BF16.F32.PACK_AB R0, RZ, R0 ;  /* 0x00000000ff00723e */ /* 0x000fc800000010ff */
[----:B------:R-:W-:Y:S01]  /*2690*/  PRMT R22, R0, 0x7610, R22 ;  /* 0x0000761000167816 */ /* 0x000fe20000000016 */
[----:B------:R-:W-:Y:S06]  /*26a0*/  BRA `(.L_x_6706) ;  /* 0x0000000c00407947 */ /* 0x000fec0003800000 */
.L_x_6709:
        /* <DEDUP_REMOVED lines=9> */
.L_x_6712:
[----:B------:R-:W2:Y:S02]  /*2740*/  LDG.E.U16 R4, desc[UR36][R4.64] ;  /* 0x0000002404047981 */ /* 0x000ea4000c1e1500 */
[----:B--2---:R-:W-:-:S05]  /*2750*/  HADD2.F32 R0, -RZ, R4.H0_H0 ;  /* 0x20000004ff007230 */ /* 0x004fca0000004100 */
[----:B------:R-:W-:-:S04]  /*2760*/  F2FP.BF16.F32.PACK_AB R0, RZ, R0 ;  /* 0x00000000ff00723e */ /* 0x000fc800000010ff */
[----:B------:R-:W-:Y:S01]  /*2770*/  PRMT R22, R0, 0x7610, R22 ;  /* 0x0000761000167816 */ /* 0x000fe20000000016 */
[----:B------:R-:W-:Y:S06]  /*2780*/  BRA `(.L_x_6706) ;  /* 0x0000000c00087947 */ /* 0x000fec0003800000 */
.L_x_6711:
        /* <DEDUP_REMOVED lines=9> */
.L_x_6701:
        /* <DEDUP_REMOVED lines=14> */
.L_x_6715:
        /* <DEDUP_REMOVED lines=9> */
.L_x_6714:
        /* <DEDUP_REMOVED lines=28> */
.L_x_6717:
        /* <DEDUP_REMOVED lines=16> */
.L_x_6716:
[----:B------:R0:W5:Y:S01]  /*2c50*/  LDG.E.U16 R22, desc[UR36][R4.64] ;  /* 0x0000002404167981 */ /* 0x000162000c1e1500 */
[----:B------:R-:W-:Y:S05]  /*2c60*/  BRA `(.L_x_6706) ;  /* 0x0000000400d07947 */ /* 0x000fea0003800000 */
.L_x_6713:
        /* <DEDUP_REMOVED lines=13> */
.L_x_6720:
        /* <DEDUP_REMOVED lines=21> */
.L_x_6724:
[----:B------:R-:W-:Y:S05]  /*2e90*/  BSYNC B1 ;  /* 0x0000000000017941 */ /* 0x000fea0003800000 */
.L_x_6723:
[----:B------:R-:W-:Y:S01]  /*2ea0*/  LEA R5, R0, 0x3b800000, 0x17 ;  /* 0x3b80000000057811 */ /* 0x000fe200078eb8ff */
[----:B------:R-:W-:-:S05]  /*2eb0*/  IMAD.SHL.U32 R0, R3, 0x100000, RZ ;  /* 0x0010000003007824 */ /* 0x000fca00078e00ff */
[----:B------:R-:W-:-:S07]  /*2ec0*/  LOP3.LUT R0, R5, R0, R6, 0xfe, !PT ;  /* 0x0000000005007212 */ /* 0x000fce00078efe06 */
.L_x_6722:
[----:B------:R-:W-:Y:S05]  /*2ed0*/  BSYNC B0 ;  /* 0x0000000000007941 */ /* 0x000fea0003800000 */
.L_x_6721:
[----:B------:R-:W-:-:S04]  /*2ee0*/  F2FP.BF16.F32.PACK_AB R0, RZ, R0 ;  /* 0x00000000ff00723e */ /* 0x000fc800000010ff */
[----:B------:R-:W-:Y:S01]  /*2ef0*/  PRMT R22, R0, 0x7610, R22 ;  /* 0x0000761000167816 */ /* 0x000fe20000000016 */
[----:B------:R-:W-:Y:S06]  /*2f00*/  BRA `(.L_x_6706) ;  /* 0x0000000400287947 */ /* 0x000fec0003800000 */
.L_x_6719:
        /* <DEDUP_REMOVED lines=21> */
.L_x_6728:
[----:B------:R-:W-:Y:S05]  /*3060*/  BSYNC B1 ;  /* 0x0000000000017941 */ /* 0x000fea0003800000 */
.L_x_6727:
[----:B------:R-:W-:Y:S01]  /*3070*/  LEA R5, R0, 0x37800000, 0x17 ;  /* 0x3780000000057811 */ /* 0x000fe200078eb8ff */
[----:B------:R-:W-:-:S05]  /*3080*/  IMAD.SHL.U32 R0, R3, 0x200000, RZ ;  /* 0x0020000003007824 */ /* 0x000fca00078e00ff */
[----:B------:R-:W-:-:S07]  /*3090*/  LOP3.LUT R0, R5, R0, R6, 0xfe, !PT ;  /* 0x0000000005007212 */ /* 0x000fce00078efe06 */
.L_x_6726:
[----:B------:R-:W-:Y:S05]  /*30a0*/  BSYNC B0 ;  /* 0x0000000000007941 */ /* 0x000fea0003800000 */
.L_x_6725:
[----:B------:R-:W-:-:S04]  /*30b0*/  F2FP.BF16.F32.PACK_AB R0, RZ, R0 ;  /* 0x00000000ff00723e */ /* 0x000fc800000010ff */
[----:B------:R-:W-:Y:S01]  /*30c0*/  PRMT R22, R0, 0x7610, R22 ;  /* 0x0000761000167816 */ /* 0x000fe20000000016 */
[----:B------:R-:W-:Y:S06]  /*30d0*/  BRA `(.L_x_6706) ;  /* 0x0000000000b47947 */ /* 0x000fec0003800000 */
.L_x_6718:
        /* <DEDUP_REMOVED lines=14> */
.L_x_6732:
[----:B------:R-:W-:Y:S05]  /*31c0*/  BSYNC B0 ;  /* 0x0000000000007941 */ /* 0x000fea0003800000 */
.L_x_6731:
[----:B------:R-:W-:-:S04]  /*31d0*/  F2FP.BF16.F32.PACK_AB R0, RZ, R0 ;  /* 0x00000000ff00723e */ /* 0x000fc800000010ff */
[----:B------:R-:W-:Y:S01]  /*31e0*/  PRMT R22, R0, 0x7610, R22 ;  /* 0x0000761000167816 */ /* 0x000fe20000000016 */
[----:B------:R-:W-:Y:S06]  /*31f0*/  BRA `(.L_x_6706) ;  /* 0x00000000006c7947 */ /* 0x000fec0003800000 */
.L_x_6705:
        /* <DEDUP_REMOVED lines=16> */
.L_x_6733:
[----:B------:R-:W-:Y:S01]  /*3300*/  PRMT R22, RZ, 0x7610, R22 ;  /* 0x00007610ff167816 */ /* 0x000fe20000000016 */
[----:B------:R-:W-:Y:S06]  /*3310*/  BRA `(.L_x_6706) ;  /* 0x0000000000247947 */ /* 0x000fec0003800000 */
.L_x_6730:
[----:B------:R-:W2:Y:S02]  /*3320*/  LDG.E.64 R4, desc[UR36][R4.64] ;  /* 0x0000002404047981 */ /* 0x000ea4000c1e1b00 */
[----:B--2---:R-:W0:Y:S02]  /*3330*/  I2F.U64 R0, R4 ;  /* 0x0000000400007312 */ /* 0x004e240000301000 */
[----:B0-----:R-:W-:-:S04]  /*3340*/  F2FP.BF16.F32.PACK_AB R0, RZ, R0 ;  /* 0x00000000ff00723e */ /* 0x001fc800000010ff */
[----:B------:R-:W-:Y:S01]  /*3350*/  PRMT R22, R0, 0x7610, R22 ;  /* 0x0000761000167816 */ /* 0x000fe20000000016 */
[----:B------:R-:W-:Y:S06]  /*3360*/  BRA `(.L_x_6706) ;  /* 0x0000000000107947 */ /* 0x000fec0003800000 */
.L_x_6729:
[----:B------:R-:W2:Y:S02]  /*3370*/  LDG.E R4, desc[UR36][R4.64] ;  /* 0x0000002404047981 */ /* 0x000ea4000c1e1900 */
[----:B--2---:R-:W-:-:S04]  /*3380*/  I2FP.F32.U32 R0, R4 ;  /* 0x0000000400007245 */ /* 0x004fc80000201000 */
[----:B------:R-:W-:-:S04]  /*3390*/  F2FP.BF16.F32.PACK_AB R0, RZ, R0 ;  /* 0x00000000ff00723e */ /* 0x000fc800000010ff */
[----:B------:R-:W-:-:S07]  /*33a0*/  PRMT R22, R0, 0x7610, R22 ;  /* 0x0000761000167816 */ /* 0x000fce0000000016 */
.L_x_6706:
        /* <DEDUP_REMOVED lines=21> */
.L_x_6737:
[----:B------:R-:W2:Y:S02]  /*3500*/  LDG.E.U8 R4, desc[UR36][R4.64] ;  /* 0x0000002404047981 */ /* 0x000ea4000c1e1100 */
[----:B--2---:R-:W-:-:S04]  /*3510*/  I2FP.F32.U32 R0, R4 ;  /* 0x0000000400007245 */ /* 0x004fc80000201000 */
[----:B------:R-:W-:-:S04]  /*3520*/  F2FP.BF16.F32.PACK_AB R0, RZ, R0 ;  /* 0x00000000ff00723e */ /* 0x000fc800000010ff */
[----:B------:R-:W-:Y:S01]  /*3530*/  PRMT R24, R0, 0x7610, R24 ;  /* 0x0000761000187816 */ /* 0x000fe20000000018 */
[----:B------:R-:W-:Y:S06]  /*3540*/  BRA `(.L_x_6739) ;  /* 0x0000000c00c87947 */ /* 0x000fec0003800000 */
.L_x_6736:
        /* <DEDUP_REMOVED lines=11> */
.L_x_6741:
[----:B------:R-:W2:Y:S02]  /*3600*/  LDG.E R4, desc[UR36][R4.64] ;  /* 0x0000002404047981 */ /* 0x000ea4000c1e1900 */
[----:B--2---:R-:W-:-:S04]  /*3610*/  I2FP.F32.S32 R0, R4 ;  /* 0x0000000400007245 */ /* 0x004fc80000201400 */
[----:B------:R-:W-:-:S04]  /*3620*/  F2FP.BF16.F32.PACK_AB R0, RZ, R0 ;  /* 0x00000000ff00723e */ /* 0x000fc800000010ff */
[----:B------:R-:W-:Y:S01]  /*3630*/  PRMT R24, R0, 0x7610, R24 ;  /* 0x0000761000187816 */ /* 0x000fe20000000018 */
[----:B------:R-:W-:Y:S06]  /*3640*/  BRA `(.L_x_6739) ;  /* 0x0000000c00887947 */ /* 0x000fec0003800000 */
.L_x_6740:
[----:B------:R-:W2:Y:S02]  /*3650*/  LDG.E.U16 R4, desc[UR36][R4.64] ;  /* 0x0000002404047981 */ /* 0x000ea4000c1e1500 */
[----:B--2---:R-:W0:Y:S02]  /*3660*/  I2F.S16 R0, R4 ;  /* 0x0000000400007306 */ /* 0x004e240000101400 */
[----:B0-----:R-:W-:-:S04]  /*3670*/  F2FP.BF16.F32.PACK_AB R0, RZ, R0 ;  /* 0x00000000ff00723e */ /* 0x001fc800000010ff */
[----:B------:R-:W-:Y:S01]  /*3680*/  PRMT R24, R0, 0x7610, R24 ;  /* 0x0000761000187816 */ /* 0x000fe20000000018 */
[----:B------:R-:W-:Y:S06]  /*3690*/  BRA `(.L_x_6739) ;  /* 0x0000000c00747947 */ /* 0x000fec0003800000 */
.L_x_6735:
        /* <DEDUP_REMOVED lines=9> */
.L_x_6743:
[----:B------:R-:W2:Y:S02]  /*3730*/  LDG.E.U16 R0, desc[UR36][R4.64] ;  /* 0x0000002404007981 */ /* 0x000ea4000c1e1500 */
[----:B--2---:R-:W-:-:S05]  /*3740*/  HADD2.F32 R0, -RZ, R0.H0_H0 ;  /* 0x20000000ff007230 */ /* 0x004fca0000004100 */
[----:B------:R-:W-:-:S04]  /*3750*/  F2FP.BF16.F32.PACK_AB R0, RZ, R0 ;  /* 0x00000000ff00723e */ /* 0x000fc800000010ff */
[----:B------:R-:W-:Y:S01]  /*3760*/  PRMT R24, R0, 0x7610, R24 ;  /* 0x0000761000187816 */ /* 0x000fe20000000018 */
[----:B------:R-:W-:Y:S06]  /*3770*/  BRA `(.L_x_6739) ;  /* 0x0000000c003c7947 */ /* 0x000fec0003800000 */
.L_x_6742:
        /* <DEDUP_REMOVED lines=9> */
.L_x_6745:
[----:B------:R-:W2:Y:S02]  /*3810*/  LDG.E.U16 R4, desc[UR36][R4.64] ;  /* 0x0000002404047981 */ /* 0x000ea4000c1e1500 */
[----:B--2---:R-:W-:-:S05]  /*3820*/  HADD2.F32 R0, -RZ, R4.H0_H0 ;  /* 0x20000004ff007230 */ /* 0x004fca0000004100 */
[----:B------:R-:W-:-:S04]  /*3830*/  F2FP.BF16.F32.PACK_AB R0, RZ, R0 ;  /* 0x00000000ff00723e */ /* 0x000fc800000010ff */
[----:B------:R-:W-:Y:S01]  /*3840*/  PRMT R24, R0, 0x7610, R24 ;  /* 0x0000761000187816 */ /* 0x000fe20000000018 */
[----:B------:R-:W-:Y:S06]  /*3850*/  BRA `(.L_x_6739) ;  /* 0x0000000c00047947 */ /* 0x000fec0003800000 */
.L_x_6744:
        /* <DEDUP_REMOVED lines=9> */
.L_x_6734:
        /* <DEDUP_REMOVED lines=14> */
.L_x_6748:
        /* <DEDUP_REMOVED lines=9> */
.L_x_6747:
        /* <DEDUP_REMOVED lines=28> */
.L_x_6750:
        /* <DEDUP_REMOVED lines=15> */
.L_x_6749:
[----:B------:R0:W5:Y:S01]  /*3d10*/  LDG.E.U16 R24, desc[UR36][R4.64] ;  /* 0x0000002404187981 */ /* 0x000162000c1e1500 */
[----:B------:R-:W-:Y:S05]  /*3d20*/  BRA `(.L_x_6739) ;  /* 0x0000000400d07947 */ /* 0x000fea0003800000 */
.L_x_6746:
        /* <DEDUP_REMOVED lines=13> */
.L_x_6753:
        /* <DEDUP_REMOVED lines=21> */
.L_x_6757:
[----:B------:R-:W-:Y:S05]  /*3f50*/  BSYNC B1 ;  /* 0x0000000000017941 */ /* 0x000fea0003800000 */
.L_x_6756:
[----:B------:R-:W-:Y:S01]  /*3f60*/  LEA R5, R0, 0x3b800000, 0x17 ;  /* 0x3b80000000057811 */ /* 0x000fe200078eb8ff */
[----:B------:R-:W-:-:S05]  /*3f70*/  IMAD.SHL.U32 R0, R3, 0x100000, RZ ;  /* 0x0010000003007824 */ /* 0x000fca00078e00ff */
[----:B------:R-:W-:-:S07]  /*3f80*/  LOP3.LUT R0, R5, R0, R6, 0xfe, !PT ;  /* 0x0000000005007212 */ /* 0x000fce00078efe06 */
.L_x_6755:
[----:B------:R-:W-:Y:S05]  /*3f90*/  BSYNC B0 ;  /* 0x0000000000007941 */ /* 0x000fea0003800000 */
.L_x_6754:
[----:B------:R-:W-:-:S04]  /*3fa0*/  F2FP.BF16.F32.PACK_AB R0, RZ, R0 ;  /* 0x00000000ff00723e */ /* 0x000fc800000010ff */
[----:B------:R-:W-:Y:S01]  /*3fb0*/  PRMT R24, R0, 0x7610, R24 ;  /* 0x0000761000187816 */ /* 0x000fe20000000018 */
[----:B------:R-:W-:Y:S06]  /*3fc0*/  BRA `(.L_x_6739) ;  /* 0x0000000400287947 */ /* 0x000fec0003800000 */
.L_x_6752:
        /* <DEDUP_REMOVED lines=21> */
.L_x_6761:
[----:B------:R-:W-:Y:S05]  /*4120*/  BSYNC B1 ;  /* 0x0000000000017941 */ /* 0x000fea0003800000 */
.L_x_6760:
[----:B------:R-:W-:Y:S01]  /*4130*/  LEA R5, R0, 0x37800000, 0x17 ;  /* 0x3780000000057811 */ /* 0x000fe200078eb8ff */
[----:B------:R-:W-:-:S05]  /*4140*/  IMAD.SHL.U32 R0, R3, 0x200000, RZ ;  /* 0x0020000003007824 */ /* 0x000fca00078e00ff */
[----:B------:R-:W-:-:S07]  /*4150*/  LOP3.LUT R0, R5, R0, R6, 0xfe, !PT ;  /* 0x0000000005007212 */ /* 0x000fce00078efe06 */
.L_x_6759:
[----:B------:R-:W-:Y:S05]  /*4160*/  BSYNC B0 ;  /* 0x0000000000007941 */ /* 0x000fea0003800000 */
.L_x_6758:
[----:B------:R-:W-:-:S04]  /*4170*/  F2FP.BF16.F32.PACK_AB R0, RZ, R0 ;  /* 0x00000000ff00723e */ /* 0x000fc800000010ff */
[----:B------:R-:W-:Y:S01]  /*4180*/  PRMT R24, R0, 0x7610, R24 ;  /* 0x0000761000187816 */ /* 0x000fe20000000018 */
[----:B------:R-:W-:Y:S06]  /*4190*/  BRA `(.L_x_6739) ;  /* 0x0000000000b47947 */ /* 0x000fec0003800000 */
.L_x_6751:
        /* <DEDUP_REMOVED lines=14> */
.L_x_6765:
[----:B------:R-:W-:Y:S05]  /*4280*/  BSYNC B0 ;  /* 0x0000000000007941 */ /* 0x000fea0003800000 */
.L_x_6764:
[----:B------:R-:W-:-:S04]  /*4290*/  F2FP.BF16.F32.PACK_AB R0, RZ, R0 ;  /* 0x00000000ff00723e */ /* 0x000fc800000010ff */
[----:B------:R-:W-:Y:S01]  /*42a0*/  PRMT R24, R0, 0x7610, R24 ;  /* 0x0000761000187816 */ /* 0x000fe20000000018 */
[----:B------:R-:W-:Y:S06]  /*42b0*/  BRA `(.L_x_6739) ;  /* 0x00000000006c7947 */ /* 0x000fec0003800000 */
.L_x_6738:
        /* <DEDUP_REMOVED lines=16> */
.L_x_6766:
[----:B------:R-:W-:Y:S01]  /*43c0*/  PRMT R24, RZ, 0x7610, R24 ;  /* 0x00007610ff187816 */ /* 0x000fe20000000018 */
[----:B------:R-:W-:Y:S06]  /*43d0*/  BRA `(.L_x_6739) ;  /* 0x0000000000247947 */ /* 0x000fec0003800000 */
.L_x_6763:
[----:B------:R-:W2:Y:S02]  /*43e0*/  LDG.E.64 R4, desc[UR36][R4.64] ;  /* 0x0000002404047981 */ /* 0x000ea4000c1e1b00 */
[----:B--2---:R-:W0:Y:S02]  /*43f0*/  I2F.U64 R0, R4 ;  /* 0x0000000400007312 */ /* 0x004e240000301000 */
[----:B0-----:R-:W-:-:S04]  /*4400*/  F2FP.BF16.F32.PACK_AB R0, RZ, R0 ;  /* 0x00000000ff00723e */ /* 0x001fc800000010ff */
[----:B------:R-:W-:Y:S01]  /*4410*/  PRMT R24, R0, 0x7610, R24 ;  /* 0x0000761000187816 */ /* 0x000fe20000000018 */
[----:B------:R-:W-:Y:S06]  /*4420*/  BRA `(.L_x_6739) ;  /* 0x0000000000107947 */ /* 0x000fec0003800000 */
.L_x_6762:
[----:B------:R-:W2:Y:S02]  /*4430*/  LDG.E R4, desc[UR36][R4.64] ;  /* 0x0000002404047981 */ /* 0x000ea4000c1e1900 */
[----:B--2---:R-:W-:-:S04]  /*4440*/  I2FP.F32.U32 R0, R4 ;  /* 0x0000000400007245 */ /* 0x004fc80000201000 */
[----:B------:R-:W-:-:S04]  /*4450*/  F2FP.BF16.F32.PACK_AB R0, RZ, R0 ;  /* 0x00000000ff00723e */ /* 0x000fc800000010ff */
[----:B------:R-:W-:-:S07]  /*4460*/  PRMT R24, R0, 0x7610, R24 ;  /* 0x0000761000187816 */ /* 0x000fce0000000018 */
.L_x_6739:
[----:B------:R-:W-:-:S07]  /*4470*/  VIADD R29, R29, 0x80 ;  /* 0x000000801d1d7836 */ /* 0x000fce0000000000 */
.L_x_6700:
[----:B------:R-:W-:Y:S05]  /*4480*/  BSYNC B6 ;  /* 0x0000000000067941 */ /* 0x000fea0003800000 */
.L_x_6699:
        /* <DEDUP_REMOVED lines=28> */
.L_x_6772:
[----:B------:R-:W2:Y:S02]  /*4650*/  LDG.E.U8 R4, desc[UR36][R4.64] ;  /* 0x0000002404047981 */ /* 0x000ea4000c1e1100 */
[----:B--2---:R-:W-:-:S04]  /*4660*/  I2FP.F32.U32 R0, R4 ;  /* 0x0000000400007245 */ /* 0x004fc80000201000 */
[----:B------:R-:W-:-:S04]  /*4670*/  F2FP.BF16.F32.PACK_AB R0, RZ, R0 ;  /* 0x00000000ff00723e */ /* 0x000fc800000010ff */
[----:B------:R-:W-:Y:S01]  /*4680*/  PRMT R17, R0, 0x7610, R17 ;  /* 0x0000761000117816 */ /* 0x000fe20000000011 */
[----:B------:R-:W-:Y:S06]  /*4690*/  BRA `(.L_x_6774) ;  /* 0x0000000c00c87947 */ /* 0x000fec0003800000 */
.L_x_6771:
        /* <DEDUP_REMOVED lines=11> */
.L_x_6776:
[----:B------:R-:W2:Y:S02]  /*4750*/  LDG.E R4, desc[UR36][R4.64] ;  /* 0x0000002404047981 */ /* 0x000ea4000c1e1900 */
[----:B--2---:R-:W-:-:S04]  /*4760*/  I2FP.F32.S32 R0, R4 ;  /* 0x0000000400007245 */ /* 0x004fc80000201400 */
[----:B------:R-:W-:-:S04]  /*4770*/  F2FP.BF16.F32.PACK_AB R0, RZ, R0 ;  /* 0x00000000ff00723e */ /* 0x000fc800000010ff */
[----:B------:R-:W-:Y:S01]  /*4780*/  PRMT R17, R0, 0x7610, R17 ;  /* 0x0000761000117816 */ /* 0x000fe20000000011 */
[----:B------:R-:W-:Y:S06]  /*4790*/  BRA `(.L_x_6774) ;  /* 0x0000000c00887947 */ /* 0x000fec0003800000 */
.L_x_6775:
[----:B------:R-:W2:Y:S02]  /*47a0*/  LDG.E.U16 R4, desc[UR36][R4.64] ;  /* 0x0000002404047981 */ /* 0x000ea4000c1e1500 */
[----:B--2---:R-:W0:Y:S02]  /*47b0*/  I2F.S16 R0, R4 ;  /* 0x0000000400007306 */ /* 0x004e240000101400 */
[----:B0-----:R-:W-:-:S04]  /*47c0*/  F2FP.BF16.F32.PACK_AB R0, RZ, R0 ;  /* 0x00000000ff00723e */ /* 0x001fc800000010ff */
[----:B------:R-:W-:Y:S01]  /*47d0*/  PRMT R17, R0, 0x7610, R17 ;  /* 0x0000761000117816 */ /* 0x000fe20000000011 */
[----:B------:R-:W-:Y:S06]  /*47e0*/  BRA `(.L_x_6774) ;  /* 0x0000000c00747947 */ /* 0x000fec0003800000 */
.L_x_6770:
        /* <DEDUP_REMOVED lines=9> */
.L_x_6778:
[----:B------:R-:W2:Y:S02]  /*4880*/  LDG.E.U16 R0, desc[UR36][R4.64] ;  /* 0x0000002404007981 */ /* 0x000ea4000c1e1500 */
[----:B--2---:R-:W-:-:S05]  /*4890*/  HADD2.F32 R0, -RZ, R0.H0_H0 ;  /* 0x20000000ff007230 */ /* 0x004fca0000004100 */
[----:B------:R-:W-:-:S04]  /*48a0*/  F2FP.BF16.F32.PACK_AB R0, RZ, R0 ;  /* 0x00000000ff00723e */ /* 0x000fc800000010ff */
[----:B------:R-:W-:Y:S01]  /*48b0*/  PRMT R17, R0, 0x7610, R17 ;  /* 0x0000761000117816 */ /* 0x000fe20000000011 */
[----:B------:R-:W-:Y:S06]  /*48c0*/  BRA `(.L_x_6774) ;  /* 0x0000000c003c7947 */ /* 0x000fec0003800000 */
.L_x_6777:
        /* <DEDUP_REMOVED lines=9> */
.L_x_6780:
[----:B------:R-:W2:Y:S02]  /*4960*/  LDG.E.U16 R4, desc[UR36][R4.64] ;  /* 0x0000002404047981 */ /* 0x000ea4000c1e1500 */
[----:B--2---:R-:W-:-:S05]  /*4970*/  HADD2.F32 R0, -RZ, R4.H0_H0 ;  /* 0x20000004ff007230 */ /* 0x004fca0000004100 */
[----:B------:R-:W-:-:S04]  /*4980*/  F2FP.BF16.F32.PACK_AB R0, RZ, R0 ;  /* 0x00000000ff00723e */ /* 0x000fc800000010ff */
[----:B------:R-:W-:Y:S01]  /*4990*/  PRMT R17, R0, 0x7610, R17 ;  /* 0x0000761000117816 */ /* 0x000fe20000000011 */
[----:B------:R-:W-:Y:S06]  /*49a0*/  BRA `(.L_x_6774) ;  /* 0x0000000c00047947 */ /* 0x000fec0003800000 */
.L_x_6779:
        /* <DEDUP_REMOVED lines=9> */
.L_x_6769:
        /* <DEDUP_REMOVED lines=14> */
.L_x_6783:
        /* <DEDUP_REMOVED lines=9> */
.L_x_6782:
        /* <DEDUP_REMOVED lines=28> */
.L_x_6785:
        /* <DEDUP_REMOVED lines=15> */
.L_x_6784:
[----:B------:R0:W5:Y:S01]  /*4e60*/  LDG.E.U16 R17, desc[UR36][R4.64] ;  /* 0x0000002404117981 */ /* 0x000162000c1e1500 */
[----:B------:R-:W-:Y:S05]  /*4e70*/  BRA `(.L_x_6774) ;  /* 0x0000000400d07947 */ /* 0x000fea0003800000 */
.L_x_6781:
        /* <DEDUP_REMOVED lines=13> */
.L_x_6788:
        /* <DEDUP_REMOVED lines=21> */
.L_x_6792:
[----:B------:R-:W-:Y:S05]  /*50a0*/  BSYNC B1 ;  /* 0x0000000000017941 */ /* 0x000fea0003800000 */
.L_x_6791:
[----:B------:R-:W-:Y:S01]  /*50b0*/  LEA R5, R0, 0x3b800000, 0x17 ;  /* 0x3b80000000057811 */ /* 0x000fe200078eb8ff */
[----:B------:R-:W-:-:S05]  /*50c0*/  IMAD.SHL.U32 R0, R3, 0x100000, RZ ;  /* 0x0010000003007824 */ /* 0x000fca00078e00ff */
[----:B------:R-:W-:-:S07]  /*50d0*/  LOP3.LUT R0, R5, R0, R6, 0xfe, !PT ;  /* 0x0000000005007212 */ /* 0x000fce00078efe06 */
.L_x_6790:
[----:B------:R-:W-:Y:S05]  /*50e0*/  BSYNC B0 ;  /* 0x0000000000007941 */ /* 0x000fea0003800000 */
.L_x_6789:
[----:B------:R-:W-:-:S04]  /*50f0*/  F2FP.BF16.F32.PACK_AB R0, RZ, R0 ;  /* 0x00000000ff00723e */ /* 0x000fc800000010ff */
[----:B------:R-:W-:Y:S01]  /*5100*/  PRMT R17, R0, 0x7610, R17 ;  /* 0x0000761000117816 */ /* 0x000fe20000000011 */
[----:B------:R-:W-:Y:S06]  /*5110*/  BRA `(.L_x_6774) ;  /* 0x0000000400287947 */ /* 0x000fec0003800000 */
.L_x_6787:
        /* <DEDUP_REMOVED lines=21> */
.L_x_6796:
[----:B------:R-:W-:Y:S05]  /*5270*/  BSYNC B1 ;  /* 0x0000000000017941 */ /* 0x000fea0003800000 */
.L_x_6795:
[----:B------:R-:W-:Y:S01]  /*5280*/  LEA R5, R0, 0x37800000, 0x17 ;  /* 0x3780000000057811 */ /* 0x000fe200078eb8ff */
[----:B------:R-:W-:-:S05]  /*5290*/  IMAD.SHL.U32 R0, R3, 0x200000, RZ ;  /* 0x0020000003007824 */ /* 0x000fca00078e00ff */
[----:B------:R-:W-:-:S07]  /*52a0*/  LOP3.LUT R0, R5, R0, R6, 0xfe, !PT ;  /* 0x0000000005007212 */ /* 0x000fce00078efe06 */
.L_x_6794:
[----:B------:R-:W-:Y:S05]  /*52b0*/  BSYNC B0 ;  /* 0x0000000000007941 */ /* 0x000fea0003800000 */
.L_x_6793:
[----:B------:R-:W-:-:S04]  /*52c0*/  F2FP.BF16.F32.PACK_AB R0, RZ, R0 ;  /* 0x00000000ff00723e */ /* 0x000fc800000010ff */
[----:B------:R-:W-:Y:S01]  /*52d0*/  PRMT R17, R0, 0x7610, R17 ;  /* 0x0000761000117816 */ /* 0x000fe20000000011 */
[----:B------:R-:W-:Y:S06]  /*52e0*/  BRA `(.L_x_6774) ;  /* 0x0000000000b47947 */ /* 0x000fec0003800000 */
.L_x_6786:
        /* <DEDUP_REMOVED lines=14> */
.L_x_6800:
[----:B------:R-:W-:Y:S05]  /*53d0*/  BSYNC B0 ;  /* 0x0000000000007941 */ /* 0x000fea0003800000 */
.L_x_6799:
[----:B------:R-:W-:-:S04]  /*53e0*/  F2FP.BF16.F32.PACK_AB R0, RZ, R0 ;  /* 0x00000000ff00723e */ /* 0x000fc800000010ff */
[----:B------:R-:W-:Y:S01]  /*53f0*/  PRMT R17, R0, 0x7610, R17 ;  /* 0x0000761000117816 */ /* 0x000fe20000000011 */
[----:B------:R-:W-:Y:S06]  /*5400*/  BRA `(.L_x_6774) ;  /* 0x00000000006c7947 */ /* 0x000fec0003800000 */
.L_x_6773:
        /* <DEDUP_REMOVED lines=16> */
.L_x_6801:
[----:B------:R-:W-:Y:S01]  /*5510*/  PRMT R17, RZ, 0x7610, R17 ;  /* 0x00007610ff117816 */ /* 0x000fe20000000011 */
[----:B------:R-:W-:Y:S06]  /*5520*/  BRA `(.L_x_6774) ;  /* 0x0000000000247947 */ /* 0x000fec0003800000 */
.L_x_6798:
[----:B------:R-:W2:Y:S02]  /*5530*/  LDG.E.64 R4, desc[UR36][R4.64] ;  /* 0x0000002404047981 */ /* 0x000ea4000c1e1b00 */
[----:B--2---:R-:W0:Y:S02]  /*5540*/  I2F.U64 R0, R4 ;  /* 0x0000000400007312 */ /* 0x004e240000301000 */
[----:B0-----:R-:W-:-:S04]  /*5550*/  F2FP.BF16.F32.PACK_AB R0, RZ, R0 ;  /* 0x00000000ff00723e */ /* 0x001fc800000010ff */
[----:B------:R-:W-:Y:S01]  /*5560*/  PRMT R17, R0, 0x7610, R17 ;  /* 0x0000761000117816 */ /* 0x000fe20000000011 */
[----:B------:R-:W-:Y:S06]  /*5570*/  BRA `(.L_x_6774) ;  /* 0x0000000000107947 */ /* 0x000fec0003800000 */
.L_x_6797:
[----:B------:R-:W2:Y:S02]  /*5580*/  LDG.E R4, desc[UR36][R4.64] ;  /* 0x0000002404047981 */ /* 0x000ea4000c1e1900 */
[----:B--2---:R-:W-:-:S04]  /*5590*/  I2FP.F32.U32 R0, R4 ;  /* 0x0000000400007245 */ /* 0x004fc80000201000 */
[----:B------:R-:W-:-:S04]  /*55a0*/  F2FP.BF16.F32.PACK_AB R0, RZ, R0 ;  /* 0x00000000ff00723e */ /* 0x000fc800000010ff */
[----:B------:R-:W-:-:S07]  /*55b0*/  PRMT R17, R0, 0x7610, R17 ;  /* 0x0000761000117816 */ /* 0x000fce0000000011 */
.L_x_6774:
        /* <DEDUP_REMOVED lines=21> */
.L_x_6805:
[----:B------:R-:W2:Y:S02]  /*5710*/  LDG.E.U8 R4, desc[UR36][R4.64] ;  /* 0x0000002404047981 */ /* 0x000ea4000c1e1100 */
[----:B--2---:R-:W-:-:S04]  /*5720*/  I2FP.F32.U32 R0, R4 ;  /* 0x0000000400007245 */ /* 0x004fc80000201000 */
[----:B------:R-:W-:-:S04]  /*5730*/  F2FP.BF16.F32.PACK_AB R0, RZ, R0 ;  /* 0x00000000ff00723e */ /* 0x000fc800000010ff */
[----:B------:R-:W-:Y:S01]  /*5740*/  PRMT R19, R0, 0x7610, R19 ;  /* 0x0000761000137816 */ /* 0x000fe20000000013 */
[----:B------:R-:W-:Y:S06]  /*5750*/  BRA `(.L_x_6807) ;  /* 0x0000000c00c87947 */ /* 0x000fec0003800000 */
.L_x_6804:
        /* <DEDUP_REMOVED lines=11> */
.L_x_6809:
[----:B------:R-:W2:Y:S02]  /*5810*/  LDG.E R4, desc[UR36][R4.64] ;  /* 0x0000002404047981 */ /* 0x000ea4000c1e1900 */
[----:B--2---:R-:W-:-:S04]  /*5820*/  I2FP.F32.S32 R0, R4 ;  /* 0x0000000400007245 */ /* 0x004fc80000201400 */
[----:B------:R-:W-:-:S04]  /*5830*/  F2FP.BF16.F32.PACK_AB R0, RZ, R0 ;  /* 0x00000000ff00723e */ /* 0x000fc800000010ff */
[----:B------:R-:W-:Y:S01]  /*5840*/  PRMT R19, R0, 0x7610, R19 ;  /* 0x0000761000137816 */ /* 0x000fe20000000013 */
[----:B------:R-:W-:Y:S06]  /*5850*/  BRA `(.L_x_6807) ;  /* 0x0000000c00887947 */ /* 0x000fec0003800000 */
.L_x_6808:
[----:B------:R-:W2:Y:S02]  /*5860*/  LDG.E.U16 R4, desc[UR36][R4.64] ;  /* 0x0000002404047981 */ /* 0x000ea4000c1e1500 */
[----:B--2---:R-:W0:Y:S02]  /*5870*/  I2F.S16 R0, R4 ;  /* 0x0000000400007306 */ /* 0x004e240000101400 */
[----:B0-----:R-:W-:-:S04]  /*5880*/  F2FP.BF16.F32.PACK_AB R0, RZ, R0 ;  /* 0x00000000ff00723e */ /* 0x001fc800000010ff */
[----:B------:R-:W-:Y:S01]  /*5890*/  PRMT R19, R0, 0x7610, R19 ;  /* 0x0000761000137816 */ /* 0x000fe20000000013 */
[----:B------:R-:W-:Y:S06]  /*58a0*/  BRA `(.L_x_6807) ;  /* 0x0000000c00747947 */ /* 0x000fec0003800000 */
.L_x_6803:
        /* <DEDUP_REMOVED lines=9> */
.L_x_6811:
[----:B------:R-:W2:Y:S02]  /*5940*/  LDG.E.U16 R0, desc[UR36][R4.64] ;  /* 0x0000002404007981 */ /* 0x000ea4000c1e1500 */
[----:B--2---:R-:W-:-:S05]  /*5950*/  HADD2.F32 R0, -RZ, R0.H0_H0 ;  /* 0x20000000ff007230 */ /* 0x004fca0000004100 */
[----:B------:R-:W-:-:S04]  /*5960*/  F2FP.BF16.F32.PACK_AB R0, RZ, R0 ;  /* 0x00000000ff00723e */ /* 0x000fc800000010ff */
[----:B------:R-:W-:Y:S01]  /*5970*/  PRMT R19, R0, 0x7610, R19 ;  /* 0x0000761000137816 */ /* 0x000fe20000000013 */
[----:B------:R-:W-:Y:S06]  /*5980*/  BRA `(.L_x_6807) ;  /* 0x0000000c003c7947 */ /* 0x000fec0003800000 */
.L_x_6810:
        /* <DEDUP_REMOVED lines=9> */
.L_x_6813:
[----:B------:R-:W2:Y:S02]  /*5a20*/  LDG.E.U16 R4, desc[UR36][R4.64] ;  /* 0x0000002404047981 */ /* 0x000ea4000c1e1500 */
[----:B--2---:R-:W-:-:S05]  /*5a30*/  HADD2.F32 R0, -RZ, R4.H0_H0 ;  /* 0x20000004ff007230 */ /* 0x004fca0000004100 */
[----:B------:R-:W-:-:S04]  /*5a40*/  F2FP.BF16.F32.PACK_AB R0, RZ, R0 ;  /* 0x00000000ff00723e */ /* 0x000fc800000010ff */
[----:B------:R-:W-:Y:S01]  /*5a50*/  PRMT R19, R0, 0x7610, R19 ;  /* 0x0000761000137816 */ /* 0x000fe20000000013 */
[----:B------:R-:W-:Y:S06]  /*5a60*/  BRA `(.L_x_6807) ;  /* 0x0000000c00047947 */ /* 0x000fec0003800000 */
.L_x_6812:
        /* <DEDUP_REMOVED lines=9> */
.L_x_6802:
        /* <DEDUP_REMOVED lines=14> */
.L_x_6816:
        /* <DEDUP_REMOVED lines=9> */
.L_x_6815:
        /* <DEDUP_REMOVED lines=28> */
.L_x_6818:
        /* <DEDUP_REMOVED lines=15> */
.L_x_6817:
[----:B------:R0:W5:Y:S01]  /*5f20*/  LDG.E.U16 R19, desc[UR36][R4.64] ;  /* 0x0000002404137981 */ /* 0x000162000c1e1500 */
[----:B------:R-:W-:Y:S05]  /*5f30*/  BRA `(.L_x_6807) ;  /* 0x0000000400d07947 */ /* 0x000fea0003800000 */
.L_x_6814:
        /* <DEDUP_REMOVED lines=13> */
.L_x_6821:
        /* <DEDUP_REMOVED lines=21> */
.L_x_6825:
[----:B------:R-:W-:Y:S05]  /*6160*/  BSYNC B1 ;  /* 0x0000000000017941 */ /* 0x000fea0003800000 */
.L_x_6824:
[----:B------:R-:W-:Y:S01]  /*6170*/  LEA R5, R0, 0x3b800000, 0x17 ;  /* 0x3b80000000057811 */ /* 0x000fe200078eb8ff */
[----:B------:R-:W-:-:S05]  /*6180*/  IMAD.SHL.U32 R0, R3, 0x100000, RZ ;  /* 0x0010000003007824 */ /* 0x000fca00078e00ff */
[----:B------:R-:W-:-:S07]  /*6190*/  LOP3.LUT R0, R5, R0, R6, 0xfe, !PT ;  /* 0x0000000005007212 */ /* 0x000fce00078efe06 */
.L_x_6823:
[----:B------:R-:W-:Y:S05]  /*61a0*/  BSYNC B0 ;  /* 0x0000000000007941 */ /* 0x000fea0003800000 */
.L_x_6822:
[----:B------:R-:W-:-:S04]  /*61b0*/  F2FP.BF16.F32.PACK_AB R0, RZ, R0 ;  /* 0x00000000ff00723e */ /* 0x000fc800000010ff */
[----:B------:R-:W-:Y:S01]  /*61c0*/  PRMT R19, R0, 0x7610, R19 ;  /* 0x0000761000137816 */ /* 0x000fe20000000013 */
[----:B------:R-:W-:Y:S06]  /*61d0*/  BRA `(.L_x_6807) ;  /* 0x0000000400287947 */ /* 0x000fec0003800000 */
.L_x_6820:
        /* <DEDUP_REMOVED lines=21> */
.L_x_6829:
[----:B------:R-:W-:Y:S05]  /*6330*/  BSYNC B1 ;  /* 0x0000000000017941 */ /* 0x000fea0003800000 */
.L_x_6828:
[----:B------:R-:W-:Y:S01]  /*6340*/  LEA R5, R0, 0x37800000, 0x17 ;  /* 0x3780000000057811 */ /* 0x000fe200078eb8ff */
[----:B------:R-:W-:-:S05]  /*6350*/  IMAD.SHL.U32 R0, R3, 0x200000, RZ ;  /* 0x0020000003007824 */ /* 0x000fca00078e00ff */
[----:B------:R-:W-:-:S07]  /*6360*/  LOP3.LUT R0, R5, R0, R6, 0xfe, !PT ;  /* 0x0000000005007212 */ /* 0x000fce00078efe06 */
.L_x_6827:
[----:B------:R-:W-:Y:S05]  /*6370*/  BSYNC B0 ;  /* 0x0000000000007941 */ /* 0x000fea0003800000 */
.L_x_6826:
[----:B------:R-:W-:-:S04]  /*6380*/  F2FP.BF16.F32.PACK_AB R0, RZ, R0 ;  /* 0x00000000ff00723e */ /* 0x000fc800000010ff */
[----:B------:R-:W-:Y:S01]  /*6390*/  PRMT R19, R0, 0x7610, R19 ;  /* 0x0000761000137816 */ /* 0x000fe20000000013 */
[----:B------:R-:W-:Y:S06]  /*63a0*/  BRA `(.L_x_6807) ;  /* 0x0000000000b47947 */ /* 0x000fec0003800000 */
.L_x_6819:
        /* <DEDUP_REMOVED lines=14> */
.L_x_6833:
[----:B------:R-:W-:Y:S05]  /*6490*/  BSYNC B0 ;  /* 0x0000000000007941 */ /* 0x000fea0003800000 */
.L_x_6832:
[----:B------:R-:W-:-:S04]  /*64a0*/  F2FP.BF16.F32.PACK_AB R0, RZ, R0 ;  /* 0x00000000ff00723e */ /* 0x000fc800000010ff */
[----:B------:R-:W-:Y:S01]  /*64b0*/  PRMT R19, R0, 0x7610, R19 ;  /* 0x0000761000137816 */ /* 0x000fe20000000013 */
[----:B------:R-:W-:Y:S06]  /*64c0*/  BRA `(.L_x_6807) ;  /* 0x00000000006c7947 */ /* 0x000fec0003800000 */
.L_x_6806:
        /* <DEDUP_REMOVED lines=16> */
.L_x_6834:
[----:B------:R-:W-:Y:S01]  /*65d0*/  PRMT R19, RZ, 0x7610, R19 ;  /* 0x00007610ff137816 */ /* 0x000fe20000000013 */
[----:B------:R-:W-:Y:S06]  /*65e0*/  BRA `(.L_x_6807) ;  /* 0x0000000000247947 */ /* 0x000fec0003800000 */
.L_x_6831:
[----:B------:R-:W2:Y:S02]  /*65f0*/  LDG.E.64 R4, desc[UR36][R4.64] ;  /* 0x0000002404047981 */ /* 0x000ea4000c1e1b00 */
[----:B--2---:R-:W0:Y:S02]  /*6600*/  I2F.U64 R0, R4 ;  /* 0x0000000400007312 */ /* 0x004e240000301000 */
[----:B0-----:R-:W-:-:S04]  /*6610*/  F2FP.BF16.F32.PACK_AB R0, RZ, R0 ;  /* 0x00000000ff00723e */ /* 0x001fc800000010ff */
[----:B------:R-:W-:Y:S01]  /*6620*/  PRMT R19, R0, 0x7610, R19 ;  /* 0x0000761000137816 */ /* 0x000fe20000000013 */
[----:B------:R-:W-:Y:S06]  /*6630*/  BRA `(.L_x_6807) ;  /* 0x0000000000107947 */ /* 0x000fec0003800000 */
.L_x_6830:
[----:B------:R-:W2:Y:S02]  /*6640*/  LDG.E R4, desc[UR36][R4.64] ;  /* 0x0000002404047981 */ /* 0x000ea4000c1e1900 */
[----:B--2---:R-:W-:-:S04]  /*6650*/  I2FP.F32.U32 R0, R4 ;  /* 0x0000000400007245 */ /* 0x004fc80000201000 */
[----:B------:R-:W-:-:S04]  /*6660*/  F2FP.BF16.F32.PACK_AB R0, RZ, R0 ;  /* 0x00000000ff00723e */ /* 0x000fc800000010ff */
[----:B------:R-:W-:-:S07]  /*6670*/  PRMT R19, R0, 0x7610, R19 ;  /* 0x0000761000137816 */ /* 0x000fce0000000013 */
.L_x_6807:
[----:B------:R-:W-:-:S07]  /*6680*/  VIADD R29, R29, 0x80 ;  /* 0x000000801d1d7836 */ /* 0x000fce0000000000 */
.L_x_6768:
[----:B------:R-:W-:Y:S05]  /*6690*/  BSYNC B6 ;  /* 0x0000000000067941 */ /* 0x000fea0003800000 */
.L_x_6767:
        /* <DEDUP_REMOVED lines=26> */
.L_x_6840:
[----:B------:R-:W2:Y:S02]  /*6840*/  LDG.E.U8 R4, desc[UR36][R4.64] ;  /* 0x0000002404047981 */ /* 0x000ea4000c1e1100 */
[----:B--2---:R-:W-:-:S04]  /*6850*/  I2FP.F32.U32 R0, R4 ;  /* 0x0000000400007245 */ /* 0x004fc80000201000 */
[----:B------:R-:W-:-:S04]  /*6860*/  F2FP.BF16.F32.PACK_AB R0, RZ, R0 ;  /* 0x00000000ff00723e */ /* 0x000fc800000010ff */
[----:B------:R-:W-:Y:S01]  /*6870*/  PRMT R18, R0, 0x7610, R18 ;  /* 0x0000761000127816 */ /* 0x000fe20000000012 */
[----:B------:R-:W-:Y:S06]  /*6880*/  BRA `(.L_x_6842) ;  /* 0x0000000c00c87947 */ /* 0x000fec0003800000 */
.L_x_6839:
        /* <DEDUP_REMOVED lines=11> */
.L_x_6844:
[----:B------:R-:W2:Y:S02]  /*6940*/  LDG.E R4, desc[UR36][R4.64] ;  /* 0x0000002404047981 */ /* 0x000ea4000c1e1900 */
[----:B--2---:R-:W-:-:S04]  /*6950*/  I2FP.F32.S32 R0, R4 ;  /* 0x0000000400007245 */ /* 0x004fc80000201400 */
[----:B------:R-:W-:-:S04]  /*6960*/  F2FP.BF16.F32.PACK_AB R0, RZ, R0 ;  /* 0x00000000ff00723e */ /* 0x000fc800000010ff */
[----:B------:R-:W-:Y:S01]  /*6970*/  PRMT R18, R0, 0x7610, R18 ;  /* 0x0000761000127816 */ /* 0x000fe20000000012 */
[----:B------:R-:W-:Y:S06]  /*6980*/  BRA `(.L_x_6842) ;  /* 0x0000000c00887947 */ /* 0x000fec0003800000 */
.L_x_6843:
[----:B------:R-:W2:Y:S02]  /*6990*/  LDG.E.U16 R4, desc[UR36][R4.64] ;  /* 0x0000002404047981 */ /* 0x000ea4000c1e1500 */
[----:B--2---:R-:W0:Y:S02]  /*69a0*/  I2F.S16 R0, R4 ;  /* 0x0000000400007306 */ /* 0x004e240000101400 */
[----:B0-----:R-:W-:-:S04]  /*69b0*/  F2FP.BF16.F32.PACK_AB R0, RZ, R0 ;  /* 0x00000000ff00723e */ /* 0x001fc800000010ff */
[----:B------:R-:W-:Y:S01]  /*69c0*/  PRMT R18, R0, 0x7610, R18 ;  /* 0x0000761000127816 */ /* 0x000fe20000000012 */
[----:B------:R-:W-:Y:S06]  /*69d0*/  BRA `(.L_x_6842) ;  /* 0x0000000c00747947 */ /* 0x000fec0003800000 */
.L_x_6838:
        /* <DEDUP_REMOVED lines=9> */
.L_x_6846:
[----:B------:R-:W2:Y:S02]  /*6a70*/  LDG.E.U16 R0, desc[UR36][R4.64] ;  /* 0x0000002404007981 */ /* 0x000ea4000c1e1500 */
[----:B--2---:R-:W-:-:S05]  /*6a80*/  HADD2.F32 R0, -RZ, R0.H0_H0 ;  /* 0x20000000ff007230 */ /* 0x004fca0000004100 */
[----:B------:R-:W-:-:S04]  /*6a90*/  F2FP.BF16.F32.PACK_AB R0, RZ, R0 ;  /* 0x00000000ff00723e */ /* 0x000fc800000010ff */
[----:B------:R-:W-:Y:S01]  /*6aa0*/  PRMT R18, R0, 0x7610, R18 ;  /* 0x0000761000127816 */ /* 0x000fe20000000012 */
[----:B------:R-:W-:Y:S06]  /*6ab0*/  BRA `(.L_x_6842) ;  /* 0x0000000c003c7947 */ /* 0x000fec0003800000 */
.L_x_6845:
        /* <DEDUP_REMOVED lines=9> */
.L_x_6848:
[----:B------:R-:W2:Y:S02]  /*6b50*/  LDG.E.U16 R4, desc[UR36][R4.64] ;  /* 0x0000002404047981 */ /* 0x000ea4000c1e1500 */
[----:B--2---:R-:W-:-:S05]  /*6b60*/  HADD2.F32 R0, -RZ, R4.H0_H0 ;  /* 0x20000004ff007230 */ /* 0x004fca0000004100 */
[----:B------:R-:W-:-:S04]  /*6b70*/  F2FP.BF16.F32.PACK_AB R0, RZ, R0 ;  /* 0x00000000ff00723e */ /* 0x000fc800000010ff */
[----:B------:R-:W-:Y:S01]  /*6b80*/  PRMT R18, R0, 0x7610, R18 ;  /* 0x0000761000127816 */ /* 0x000fe20000000012 */
[----:B------:R-:W-:Y:S06]  /*6b90*/  BRA `(.L_x_6842) ;  /* 0x0000000c00047947 */ /* 0x000fec0003800000 */
.L_x_6847:
        /* <DEDUP_REMOVED lines=9> */
.L_x_6837:
        /* <DEDUP_REMOVED lines=14> */
.L_x_6851:
        /* <DEDUP_REMOVED lines=9> */
.L_x_6850:
        /* <DEDUP_REMOVED lines=28> */
.L_x_6853:
        /* <DEDUP_REMOVED lines=15> */
.L_x_6852:
[----:B------:R0:W5:Y:S01]  /*7050*/  LDG.E.U16 R18, desc[UR36][R4.64] ;  /* 0x0000002404127981 */ /* 0x000162000c1e1500 */
[----:B------:R-:W-:Y:S05]  /*7060*/  BRA `(.L_x_6842) ;  /* 0x0000000400d07947 */ /* 0x000fea0003800000 */
.L_x_6849:
        /* <DEDUP_REMOVED lines=13> */
.L_x_6856:
        /* <DEDUP_REMOVED lines=21> */
.L_x_6860:
[----:B------:R-:W-:Y:S05]  /*7290*/  BSYNC B1 ;  /* 0x0000000000017941 */ /* 0x000fea0003800000 */
.L_x_6859:
[----:B------:R-:W-:Y:S01]  /*72a0*/  LEA R5, R0, 0x3b800000, 0x17 ;  /* 0x3b80000000057811 */ /* 0x000fe200078eb8ff */
[----:B------:R-:W-:-:S05]  /*72b0*/  IMAD.SHL.U32 R0, R3, 0x100000, RZ ;  /* 0x0010000003007824 */ /* 0x000fca00078e00ff */
[----:B------:R-:W-:-:S07]  /*72c0*/  LOP3.LUT R0, R5, R0, R6, 0xfe, !PT ;  /* 0x0000000005007212 */ /* 0x000fce00078efe06 */
.L_x_6858:
[----:B------:R-:W-:Y:S05]  /*72d0*/  BSYNC B0 ;  /* 0x0000000000007941 */ /* 0x000fea0003800000 */
.L_x_6857:
[----:B------:R-:W-:-:S04]  /*72e0*/  F2FP.BF16.F32.PACK_AB R0, RZ, R0 ;  /* 0x00000000ff00723e */ /* 0x000fc800000010ff */
[----:B------:R-:W-:Y:S01]  /*72f0*/  PRMT R18, R0, 0x7610, R18 ;  /* 0x0000761000127816 */ /* 0x000fe20000000012 */
[----:B------:R-:W-:Y:S06]  /*7300*/  BRA `(.L_x_6842) ;  /* 0x0000000400287947 */ /* 0x000fec0003800000 */
.L_x_6855:
        /* <DEDUP_REMOVED lines=21> */
.L_x_6864:
[----:B------:R-:W-:Y:S05]  /*7460*/  BSYNC B1 ;  /* 0x0000000000017941 */ /* 0x000fea0003800000 */
.L_x_6863:
[----:B------:R-:W-:Y:S01]  /*7470*/  LEA R5, R0, 0x37800000, 0x17 ;  /* 0x3780000000057811 */ /* 0x000fe200078eb8ff */
[----:B------:R-:W-:-:S05]  /*7480*/  IMAD.SHL.U32 R0, R3, 0x200000, RZ ;  /* 0x0020000003007824 */ /* 0x000fca00078e00ff */
[----:B------:R-:W-:-:S07]  /*7490*/  LOP3.LUT R0, R5, R0, R6, 0xfe, !PT ;  /* 0x0000000005007212 */ /* 0x000fce00078efe06 */
.L_x_6862:
[----:B------:R-:W-:Y:S05]  /*74a0*/  BSYNC B0 ;  /* 0x0000000000007941 */ /* 0x000fea0003800000 */
.L_x_6861:
[----:B------:R-:W-:-:S04]  /*74b0*/  F2FP.BF16.F32.PACK_AB R0, RZ, R0 ;  /* 0x00000000ff00723e */ /* 0x000fc800000010ff */
[----:B------:R-:W-:Y:S01]  /*74c0*/  PRMT R18, R0, 0x7610, R18 ;  /* 0x0000761000127816 */ /* 0x000fe20000000012 */
[----:B------:R-:W-:Y:S06]  /*74d0*/  BRA `(.L_x_6842) ;  /* 0x0000000000b47947 */ /* 0x000fec0003800000 */
.L_x_6854:
        /* <DEDUP_REMOVED lines=14> */
.L_x_6868:
[----:B------:R-:W-:Y:S05]  /*75c0*/  BSYNC B0 ;  /* 0x0000000000007941 */ /* 0x000fea0003800000 */
.L_x_6867:
[----:B------:R-:W-:-:S04]  /*75d0*/  F2FP.BF16.F32.PACK_AB R0, RZ, R0 ;  /* 0x00000000ff00723e */ /* 0x000fc800000010ff */
[----:B------:R-:W-:Y:S01]  /*75e0*/  PRMT R18, R0, 0x7610, R18 ;  /* 0x0000761000127816 */ /* 0x000fe20000000012 */
[----:B------:R-:W-:Y:S06]  /*75f0*/  BRA `(.L_x_6842) ;  /* 0x00000000006c7947 */ /* 0x000fec0003800000 */
.L_x_6841:
        /* <DEDUP_REMOVED lines=16> */
.L_x_6869:
[----:B------:R-:W-:Y:S01]  /*7700*/  PRMT R18, RZ, 0x7610, R18 ;  /* 0x00007610ff127816 */ /* 0x000fe20000000012 */
[----:B------:R-:W-:Y:S06]  /*7710*/  BRA `(.L_x_6842) ;  /* 0x0000000000247947 */ /* 0x000fec0003800000 */
.L_x_6866:
[----:B------:R-:W2:Y:S02]  /*7720*/  LDG.E.64 R4, desc[UR36][R4.64] ;  /* 0x0000002404047981 */ /* 0x000ea4000c1e1b00 */
[----:B--2---:R-:W0:Y:S02]  /*7730*/  I2F.U64 R0, R4 ;  /* 0x0000000400007312 */ /* 0x004e240000301000 */
[----:B0-----:R-:W-:-:S04]  /*7740*/  F2FP.BF16.F32.PACK_AB R0, RZ, R0 ;  /* 0x00000000ff00723e */ /* 0x001fc800000010ff */
[----:B------:R-:W-:Y:S01]  /*7750*/  PRMT R18, R0, 0x7610, R18 ;  /* 0x0000761000127816 */ /* 0x000fe20000000012 */
[----:B------:R-:W-:Y:S06]  /*7760*/  BRA `(.L_x_6842) ;  /* 0x0000000000107947 */ /* 0x000fec0003800000 */
.L_x_6865:
[----:B------:R-:W2:Y:S02]  /*7770*/  LDG.E R4, desc[UR36][R4.64] ;  /* 0x0000002404047981 */ /* 0x000ea4000c1e1900 */
[----:B--2---:R-:W-:-:S04]  /*7780*/  I2FP.F32.U32 R0, R4 ;  /* 0x0000000400007245 */ /* 0x004fc80000201000 */
[----:B------:R-:W-:-:S04]  /*7790*/  F2FP.BF16.F32.PACK_AB R0, RZ, R0 ;  /* 0x00000000ff00723e */ /* 0x000fc800000010ff */
[----:B------:R-:W-:-:S07]  /*77a0*/  PRMT R18, R0, 0x7610, R18 ;  /* 0x0000761000127816 */ /* 0x000fce0000000012 */
.L_x_6842:
        /* <DEDUP_REMOVED lines=21> */
.L_x_6873:
[----:B------:R-:W2:Y:S02]  /*7900*/  LDG.E.U8 R4, desc[UR36][R4.64] ;  /* 0x0000002404047981 */ /* 0x000ea4000c1e1100 */
[----:B--2---:R-:W-:-:S04]  /*7910*/  I2FP.F32.U32 R0, R4 ;  /* 0x0000000400007245 */ /* 0x004fc80000201000 */
[----:B------:R-:W-:-:S04]  /*7920*/  F2FP.BF16.F32.PACK_AB R0, RZ, R0 ;  /* 0x00000000ff00723e */ /* 0x000fc800000010ff */
[----:B------:R-:W-:Y:S01]  /*7930*/  PRMT R3, R0, 0x7610, R3 ;  /* 0x0000761000037816 */ /* 0x000fe20000000003 */
[----:B------:R-:W-:Y:S06]  /*7940*/  BRA `(.L_x_6836) ;  /* 0x0000000c00c87947 */ /* 0x000fec0003800000 */
.L_x_6872:
        /* <DEDUP_REMOVED lines=11> */
.L_x_6876:
[----:B------:R-:W2:Y:S02]  /*7a00*/  LDG.E R4, desc[UR36][R4.64] ;  /* 0x0000002404047981 */ /* 0x000ea4000c1e1900 */
[----:B--2---:R-:W-:-:S04]  /*7a10*/  I2FP.F32.S32 R0, R4 ;  /* 0x0000000400007245 */ /* 0x004fc80000201400 */
[----:B------:R-:W-:-:S04]  /*7a20*/  F2FP.BF16.F32.PACK_AB R0, RZ, R0 ;  /* 0x00000000ff00723e */ /* 0x000fc800000010ff */
[----:B------:R-:W-:Y:S01]  /*7a30*/  PRMT R3, R0, 0x7610, R3 ;  /* 0x0000761000037816 */ /* 0x000fe20000000003 */
[----:B------:R-:W-:Y:S06]  /*7a40*/  BRA `(.L_x_6836) ;  /* 0x0000000c00887947 */ /* 0x000fec0003800000 */
.L_x_6875:
[----:B------:R-:W2:Y:S02]  /*7a50*/  LDG.E.U16 R4, desc[UR36][R4.64] ;  /* 0x0000002404047981 */ /* 0x000ea4000c1e1500 */
[----:B--2---:R-:W0:Y:S02]  /*7a60*/  I2F.S16 R0, R4 ;  /* 0x0000000400007306 */ /* 0x004e240000101400 */
[----:B0-----:R-:W-:-:S04]  /*7a70*/  F2FP.BF16.F32.PACK_AB R0, RZ, R0 ;  /* 0x00000000ff00723e */ /* 0x001fc800000010ff */
[----:B------:R-:W-:Y:S01]  /*7a80*/  PRMT R3, R0, 0x7610, R3 ;  /* 0x0000761000037816 */ /* 0x000fe20000000003 */
[----:B------:R-:W-:Y:S06]  /*7a90*/  BRA `(.L_x_6836) ;  /* 0x0000000c00747947 */ /* 0x000fec0003800000 */
.L_x_6871:
        /* <DEDUP_REMOVED lines=9> */
.L_x_6878:
[----:B------:R-:W2:Y:S02]  /*7b30*/  LDG.E.U16 R0, desc[UR36][R4.64] ;  /* 0x0000002404007981 */ /* 0x000ea4000c1e1500 */
[----:B--2---:R-:W-:-:S05]  /*7b40*/  HADD2.F32 R0, -RZ, R0.H0_H0 ;  /* 0x20000000ff007230 */ /* 0x004fca0000004100 */
[----:B------:R-:W-:-:S04]  /*7b50*/  F2FP.BF16.F32.PACK_AB R0, RZ, R0 ;  /* 0x00000000ff00723e */ /* 0x000fc800000010ff */
[----:B------:R-:W-:Y:S01]  /*7b60*/  PRMT R3, R0, 0x7610, R3 ;  /* 0x0000761000037816 */ /* 0x000fe20000000003 */
[----:B------:R-:W-:Y:S06]  /*7b70*/  BRA `(.L_x_6836) ;  /* 0x0000000c003c7947 */ /* 0x000fec0003800000 */
.L_x_6877:
        /* <DEDUP_REMOVED lines=9> */
.L_x_6880:
[----:B------:R-:W2:Y:S02]  /*7c10*/  LDG.E.U16 R4, desc[UR36][R4.64] ;  /* 0x0000002404047981 */ /* 0x000ea4000c1e1500 */
[----:B--2---:R-:W-:-:S05]  /*7c20*/  HADD2.F32 R0, -RZ, R4.H0_H0 ;  /* 0x20000004ff007230 */ /* 0x004fca0000004100 */
[----:B------:R-:W-:-:S04]  /*7c30*/  F2FP.BF16.F32.PACK_AB R0, RZ, R0 ;  /* 0x00000000ff00723e */ /* 0x000fc800000010ff */
[----:B------:R-:W-:Y:S01]  /*7c40*/  PRMT R3, R0, 0x7610, R3 ;  /* 0x0000761000037816 */ /* 0x000fe20000000003 */
[----:B------:R-:W-:Y:S06]  /*7c50*/  BRA `(.L_x_6836) ;  /* 0x0000000c00047947 */ /* 0x000fec0003800000 */
.L_x_6879:
        /* <DEDUP_REMOVED lines=9> */
.L_x_6870:
        /* <DEDUP_REMOVED lines=14> */
.L_x_6883:
        /* <DEDUP_REMOVED lines=9> */
.L_x_6882:
        /* <DEDUP_REMOVED lines=28> */
.L_x_6885:
        /* <DEDUP_REMOVED lines=15> */
.L_x_6884:
[----:B------:R1:W5:Y:S01]  /*8110*/  LDG.E.U16 R3, desc[UR36][R4.64] ;  /* 0x0000002404037981 */ /* 0x000362000c1e1500 */
[----:B------:R-:W-:Y:S05]  /*8120*/  BRA `(.L_x_6836) ;  /* 0x0000000400d07947 */ /* 0x000fea0003800000 */
.L_x_6881:
        /* <DEDUP_REMOVED lines=13> */
.L_x_6888:
        /* <DEDUP_REMOVED lines=21> */
.L_x_6892:
[----:B------:R-:W-:Y:S05]  /*8350*/  BSYNC B1 ;  /* 0x0000000000017941 */ /* 0x000fea0003800000 */
.L_x_6891:
[----:B------:R-:W-:Y:S01]  /*8360*/  LEA R5, R0, 0x3b800000, 0x17 ;  /* 0x3b80000000057811 */ /* 0x000fe200078eb8ff */
[----:B------:R-:W-:-:S05]  /*8370*/  IMAD.SHL.U32 R0, R3, 0x100000, RZ ;  /* 0x0010000003007824 */ /* 0x000fca00078e00ff */
[----:B------:R-:W-:-:S07]  /*8380*/  LOP3.LUT R0, R5, R0, R6, 0xfe, !PT ;  /* 0x0000000005007212 */ /* 0x000fce00078efe06 */
.L_x_6890:
[----:B------:R-:W-:Y:S05]  /*8390*/  BSYNC B0 ;  /* 0x0000000000007941 */ /* 0x000fea0003800000 */
.L_x_6889:
[----:B------:R-:W-:-:S04]  /*83a0*/  F2FP.BF16.F32.PACK_AB R0, RZ, R0 ;  /* 0x00000000ff00723e */ /* 0x000fc800000010ff */
[----:B------:R-:W-:Y:S01]  /*83b0*/  PRMT R3, R0, 0x7610, R3 ;  /* 0x0000761000037816 */ /* 0x000fe20000000003 */
[----:B------:R-:W-:Y:S06]  /*83c0*/  BRA `(.L_x_6836) ;  /* 0x0000000400287947 */ /* 0x000fec0003800000 */
.L_x_6887:
        /* <DEDUP_REMOVED lines=21> */
.L_x_6896:
[----:B------:R-:W-:Y:S05]  /*8520*/  BSYNC B1 ;  /* 0x0000000000017941 */ /* 0x000fea0003800000 */
.L_x_6895:
[----:B------:R-:W-:Y:S01]  /*8530*/  LEA R5, R0, 0x37800000, 0x17 ;  /* 0x3780000000057811 */ /* 0x000fe200078eb8ff */
[----:B------:R-:W-:-:S05]  /*8540*/  IMAD.SHL.U32 R0, R3, 0x200000, RZ ;  /* 0x0020000003007824 */ /* 0x000fca00078e00ff */
[----:B------:R-:W-:-:S07]  /*8550*/  LOP3.LUT R0, R5, R0, R6, 0xfe, !PT ;  /* 0x0000000005007212 */ /* 0x000fce00078efe06 */
.L_x_6894:
[----:B------:R-:W-:Y:S05]  /*8560*/  BSYNC B0 ;  /* 0x0000000000007941 */ /* 0x000fea0003800000 */
.L_x_6893:
[----:B------:R-:W-:-:S04]  /*8570*/  F2FP.BF16.F32.PACK_AB R0, RZ, R0 ;  /* 0x00000000ff00723e */ /* 0x000fc800000010ff */
[----:B------:R-:W-:Y:S01]  /*8580*/  PRMT R3, R0, 0x7610, R3 ;  /* 0x0000761000037816 */ /* 0x000fe20000000003 */
[----:B------:R-:W-:Y:S06]  /*8590*/  BRA `(.L_x_6836) ;  /* 0x0000000000b47947 */ /* 0x000fec0003800000 */
.L_x_6886:
        /* <DEDUP_REMOVED lines=14> */
.L_x_6900:
[----:B------:R-:W-:Y:S05]  /*8680*/  BSYNC B0 ;  /* 0x0000000000007941 */ /* 0x000fea0003800000 */
.L_x_6899:
[----:B------:R-:W-:-:S04]  /*8690*/  F2FP.BF16.F32.PACK_AB R0, RZ, R0 ;  /* 0x00000000ff00723e */ /* 0x000fc800000010ff */
[----:B------:R-:W-:Y:S01]  /*86a0*/  PRMT R3, R0, 0x7610, R3 ;  /* 0x0000761000037816 */ /* 0x000fe20000000003 */
[----:B------:R-:W-:Y:S06]  /*86b0*/  BRA `(.L_x_6836) ;  /* 0x00000000006c7947 */ /* 0x000fec0003800000 */
.L_x_6874:
        /* <DEDUP_REMOVED lines=16> */
.L_x_6901:
[----:B------:R-:W-:Y:S01]  /*87c0*/  PRMT R3, RZ, 0x7610, R3 ;  /* 0x00007610ff037816 */ /* 0x000fe20000000003 */
[----:B------:R-:W-:Y:S06]  /*87d0*/  BRA `(.L_x_6836) ;  /* 0x0000000000247947 */ /* 0x000fec0003800000 */
.L_x_6898:
[----:B------:R-:W2:Y:S02]  /*87e0*/  LDG.E.64 R4, desc[UR36][R4.64] ;  /* 0x0000002404047981 */ /* 0x000ea4000c1e1b00 */
[----:B--2---:R-:W0:Y:S02]  /*87f0*/  I2F.U64 R0, R4 ;  /* 0x0000000400007312 */ /* 0x004e240000301000 */
[----:B0-----:R-:W-:-:S04]  /*8800*/  F2FP.BF16.F32.PACK_AB R0, RZ, R0 ;  /* 0x00000000ff00723e */ /* 0x001fc800000010ff */
[----:B------:R-:W-:Y:S01]  /*8810*/  PRMT R3, R0, 0x7610, R3 ;  /* 0x0000761000037816 */ /* 0x000fe20000000003 */
[----:B------:R-:W-:Y:S06]  /*8820*/  BRA `(.L_x_6836) ;  /* 0x0000000000107947 */ /* 0x000fec0003800000 */
.L_x_6897:
[----:B------:R-:W2:Y:S02]  /*8830*/  LDG.E R4, desc[UR36][R4.64] ;  /* 0x0000002404047981 */ /* 0x000ea4000c1e1900 */
[----:B--2---:R-:W-:-:S04]  /*8840*/  I2FP.F32.U32 R0, R4 ;  /* 0x0000000400007245 */ /* 0x004fc80000201000 */
[----:B------:R-:W-:-:S04]  /*8850*/  F2FP.BF16.F32.PACK_AB R0, RZ, R0 ;  /* 0x00000000ff00723e */ /* 0x000fc800000010ff */
[----:B------:R-:W-:-:S07]  /*8860*/  PRMT R3, R0, 0x7610, R3 ;  /* 0x0000761000037816 */ /* 0x000fce0000000003 */
.L_x_6836:
[----:B------:R-:W-:Y:S05]  /*8870*/  BSYNC B6 ;  /* 0x0000000000067941 */ /* 0x000fea0003800000 */
.L_x_6835:
[----:B------:R-:W2:Y:S01]  /*8880*/  S2R R25, SR_TID.X ;  /* 0x0000000000197919 */ /* 0x000ea20000002100 */
[----:B------:R-:W-:Y:S01]  /*8890*/  BSSY B1, `(.L_x_6902) ;  /* 0x0000039000017945 */ /* 0x000fe20003800000 */
[----:B--2---:R-:W-:-:S13]  /*88a0*/  ISETP.GE.AND P1, PT, R25, R16, PT ;  /* 0x000000101900720c */ /* 0x004fda0003f26270 */
[----:B------:R-:W-:Y:S05]  /*88b0*/  @P1 BRA `(.L_x_6903) ;  /* 0x0000000000d81947 */ /* 0x000fea0003800000 */
[----:B-----5:R-:W-:Y:S01]  /*88c0*/  IMAD.U32 R26, R26, 0x10000, RZ ;  /* 0x000100001a1a7824 */ /* 0x020fe200078e00ff */
[----:B------:R-:W-:Y:S01]  /*88d0*/  BSSY B2, `(.L_x_6904) ;  /* 0x0000012000027945 */ /* 0x000fe20003800000 */
[----:B------:R-:W-:Y:S02]  /*88e0*/  IMAD.U32 R23, R23, 0x10000, RZ ;  /* 0x0001000017177824 */ /* 0x000fe400078e00ff */
[----:B------:R-:W-:Y:S02]  /*88f0*/  FADD.FTZ R11, |R26|, -RZ ;  /* 0x800000ff1a0b7221 */ /* 0x000fe40000010200 */
[C---:B------:R-:W-:Y:S01]  /*8900*/  FADD.FTZ R0, |R23|.reuse, -RZ ;  /* 0x800000ff17007221 */ /* 0x040fe20000010200 */
[----:B------:R-:W-:-:S04]  /*8910*/  FSETP.GT.FTZ.AND P4, PT, |R23|, |R26|, PT ;  /* 0x4000001a1700720b */ /* 0x000fc80003f94200 */
[----:B01----:R-:W-:Y:S02]  /*8920*/  FSEL R4, R0, R11, P4 ;  /* 0x0000000b00047208 */ /* 0x003fe40002000000 */
        /* <DEDUP_REMOVED lines=11> */
[----:B------:R-:W-:Y:S05]  /*89e0*/  CALL.REL.NOINC `($__internal_1_$__cuda_sm3x_div_rn_ftz_f32_slowpath) ;  /* 0x0000004c00987944 */ /* 0x000fea0003c00000 */
.L_x_6905:
[----:B------:R-:W-:Y:S05]  /*89f0*/  BSYNC B2 ;  /* 0x0000000000027941 */ /* 0x000fea0003800000 */
.L_x_6904:
        /* <DEDUP_REMOVED lines=18> */
.L_x_6907:
[----:B------:R-:W-:Y:S01]  /*8b20*/  ISETP.GE.AND P0, PT, R26, RZ, PT ;  /* 0x000000ff1a00720c */ /* 0x000fe20003f06270 */
[----:B------:R-:W-:-:S12]  /*8b30*/  IMAD.MOV.U32 R5, RZ, RZ, 0x3fd774eb ;  /* 0x3fd774ebff057424 */ /* 0x000fd800078e00ff */
[----:B------:R-:W-:-:S04]  /*8b40*/  @P0 FFMA.FTZ R0, R5, 0.93318945169448852539, -R0 ;  /* 0x3f6ee58105000823 */ /* 0x000fc80000010800 */
[----:B------:R-:W-:-:S07]  /*8b50*/  @!P0 FFMA.FTZ R0, R5, 0.93318945169448852539, R0 ;  /* 0x3f6ee58105008823 */ /* 0x000fce0000010000 */
.L_x_6908:
[----:B------:R-:W-:Y:S05]  /*8b60*/  BSYNC B0 ;  /* 0x0000000000007941 */ /* 0x000fea0003800000 */
.L_x_6906:
[----:B------:R-:W-:Y:S02]  /*8b70*/  FSETP.NEU.FTZ.AND P0, PT, |R26|, |R23|, PT ;  /* 0x400000171a00720b */ /* 0x000fe40003f1d200 */
[----:B------:R-:W-:Y:S01]  /*8b80*/  FSETP.NEU.FTZ.AND P2, PT, R4, RZ, PT ;  /* 0x000000ff0400720b */ /* 0x000fe20003f5d000 */
[----:B------:R-:W-:Y:S01]  /*8b90*/  IMAD.MOV.U32 R4, RZ, RZ, 0x4016cbe4 ;  /* 0x4016cbe4ff047424 */ /* 0x000fe200078e00ff */
[----:B------:R-:W-:Y:S01]  /*8ba0*/  ISETP.GE.AND P3, PT, R26, RZ, PT ;  /* 0x000000ff1a00720c */ /* 0x000fe20003f66270 */
[----:B------:R-:W-:-:S08]  /*8bb0*/  FADD.FTZ R26, |R23|, |R26| ;  /* 0x4000001a171a7221 */ /* 0x000fd00000010200 */
[----:B------:R-:W-:Y:S02]  /*8bc0*/  @!P0 FSEL R0, R4, 0.78539818525314331055, !P3 ;  /* 0x3f490fdb04008808 */ /* 0x000fe40005800000 */
[----:B------:R-:W-:Y:S02]  /*8bd0*/  @!P2 FSEL R0, RZ, 3.1415927410125732422, P3 ;  /* 0x40490fdbff00a808 */ /* 0x000fe40001800000 */
[----:B------:R-:W-:Y:S02]  /*8be0*/  FSETP.GTU.FTZ.AND P0, PT, |R26|, +INF , PT ;  /* 0x7f8000001a00780b */ /* 0x000fe40003f1c200 */
[----:B------:R-:W-:-:S04]  /*8bf0*/  LOP3.LUT R23, R0, 0x80000000, R23, 0xb8, !PT ;  /* 0x8000000000177812 */ /* 0x000fc800078eb817 */
[----:B------:R-:W-:-:S06]  /*8c00*/  FSEL R4, R26, R23, P0 ;  /* 0x000000171a047208 */ /* 0x000fcc0000000000 */
[----:B------:R-:W2:Y:S02]  /*8c10*/  F2F.BF16.F32 R4, R4 ;  /* 0x0000000400047304 */ /* 0x000ea40000202000 */
.L_x_6903:
[----:B------:R-:W-:Y:S05]  /*8c20*/  BSYNC B1 ;  /* 0x0000000000017941 */ /* 0x000fea0003800000 */
.L_x_6902:
[----:B-----5:R-:W-:Y:S01]  /*8c30*/  VIADD R23, R25, 0x80 ;  /* 0x0000008019177836 */ /* 0x020fe20000000000 */
[----:B------:R-:W-:Y:S04]  /*8c40*/  BSSY B1, `(.L_x_6909) ;  /* 0x0000039000017945 */ /* 0x000fe80003800000 */
[----:B------:R-:W-:-:S13]  /*8c50*/  ISETP.GE.AND P0, PT, R23, R16, PT ;  /* 0x000000101700720c */ /* 0x000fda0003f06270 */
[----:B------:R-:W-:Y:S05]  /*8c60*/  @P0 BRA `(.L_x_6910) ;  /* 0x0000000000d80947 */ /* 0x000fea0003800000 */
[----:B------:R-:W-:Y:S01]  /*8c70*/  IMAD.U32 R24, R24, 0x10000, RZ ;  /* 0x0001000018187824 */ /* 0x000fe200078e00ff */
[----:B------:R-:W-:Y:S01]  /*8c80*/  BSSY B2, `(.L_x_6911) ;  /* 0x0000012000027945 */ /* 0x000fe20003800000 */
[----:B------:R-:W-:Y:S02]  /*8c90*/  IMAD.U32 R13, R22, 0x10000, RZ ;  /* 0x00010000160d7824 */ /* 0x000fe400078e00ff */
[----:B------:R-:W-:Y:S02]  /*8ca0*/  FADD.FTZ R11, |R24|, -RZ ;  /* 0x800000ff180b7221 */ /* 0x000fe40000010200 */
[C---:B------:R-:W-:Y:S01]  /*8cb0*/  FADD.FTZ R0, |R13|.reuse, -RZ ;  /* 0x800000ff0d007221 */ /* 0x040fe20000010200 */
[----:B------:R-:W-:-:S04]  /*8cc0*/  FSETP.GT.FTZ.AND P4, PT, |R13|, |R24|, PT ;  /* 0x400000180d00720b */ /* 0x000fc80003f94200 */
[----:B------:R-:W-:Y:S02]  /*8cd0*/  FSEL R12, R0, R11, P4 ;  /* 0x0000000b000c7208 */ /* 0x000fe40002000000 */
[----:B------:R-:W-:Y:S02]  /*8ce0*/  FSEL R11, R11, R0, P4 ;  /* 0x000000000b0b7208 */ /* 0x000fe40002000000 */
[----:B01----:R-:W0:Y:S08]  /*8cf0*/  MUFU.RCP R5, R12 ;  /* 0x0000000c00057308 */ /* 0x003e300000001000 */
        /* <DEDUP_REMOVED lines=9> */
[----:B--2---:R-:W-:Y:S05]  /*8d90*/  CALL.REL.NOINC `($__internal_1_$__cuda_sm3x_div_rn_ftz_f32_slowpath) ;  /* 0x0000004800ac7944 */ /* 0x004fea0003c00000 */
.L_x_6912:
[----:B------:R-:W-:Y:S05]  /*8da0*/  BSYNC B2 ;  /* 0x0000000000027941 */ /* 0x000fea0003800000 */
.L_x_6911:
        /* <DEDUP_REMOVED lines=18> */
.L_x_6914:
[----:B------:R-:W-:Y:S01]  /*8ed0*/  ISETP.GE.AND P0, PT, R24, RZ, PT ;  /* 0x000000ff1800720c */ /* 0x000fe20003f06270 */
[----:B------:R-:W-:-:S12]  /*8ee0*/  IMAD.MOV.U32 R5, RZ, RZ, 0x3fd774eb ;  /* 0x3fd774ebff057424 */ /* 0x000fd800078e00ff */
[----:B------:R-:W-:-:S04]  /*8ef0*/  @P0 FFMA.FTZ R0, R5, 0.93318945169448852539, -R0 ;  /* 0x3f6ee58105000823 */ /* 0x000fc80000010800 */
[----:B------:R-:W-:-:S07]  /*8f00*/  @!P0 FFMA.FTZ R0, R5, 0.93318945169448852539, R0 ;  /* 0x3f6ee58105008823 */ /* 0x000fce0000010000 */
.L_x_6915:
[----:B------:R-:W-:Y:S05]  /*8f10*/  BSYNC B0 ;  /* 0x0000000000007941 */ /* 0x000fea0003800000 */
.L_x_6913:
[----:B------:R-:W-:Y:S01]  /*8f20*/  FSETP.NEU.FTZ.AND P0, PT, |R24|, |R13|, PT ;  /* 0x4000000d1800720b */ /* 0x000fe20003f1d200 */
[----:B------:R-:W-:Y:S01]  /*8f30*/  IMAD.MOV.U32 R5, RZ, RZ, 0x4016cbe4 ;  /* 0x4016cbe4ff057424 */ /* 0x000fe200078e00ff */
[----:B------:R-:W-:Y:S02]  /*8f40*/  FSETP.NEU.FTZ.AND P2, PT, R12, RZ, PT ;  /* 0x000000ff0c00720b */ /* 0x000fe40003f5d000 */
[----:B------:R-:W-:Y:S01]  /*8f50*/  ISETP.GE.AND P3, PT, R24, RZ, PT ;  /* 0x000000ff1800720c */ /* 0x000fe20003f66270 */
[----:B------:R-:W-:-:S08]  /*8f60*/  FADD.FTZ R24, |R13|, |R24| ;  /* 0x400000180d187221 */ /* 0x000fd00000010200 */
[----:B------:R-:W-:Y:S02]  /*8f70*/  @!P0 FSEL R0, R5, 0.78539818525314331055, !P3 ;  /* 0x3f490fdb05008808 */ /* 0x000fe40005800000 */
[----:B------:R-:W-:Y:S02]  /*8f80*/  @!P2 FSEL R0, RZ, 3.1415927410125732422, P3 ;  /* 0x40490fdbff00a808 */ /* 0x000fe40001800000 */
[----:B------:R-:W-:Y:S02]  /*8f90*/  FSETP.GTU.FTZ.AND P0, PT, |R24|, +INF , PT ;  /* 0x7f8000001800780b */ /* 0x000fe40003f1c200 */
[----:B------:R-:W-:-:S04]  /*8fa0*/  LOP3.LUT R13, R0, 0x80000000, R13, 0xb8, !PT ;  /* 0x80000000000d7812 */ /* 0x000fc800078eb80d */
[----:B------:R-:W-:-:S04]  /*8fb0*/  FSEL R13, R24, R13, P0 ;  /* 0x0000000d180d7208 */ /* 0x000fc80000000000 */
[----:B------:R3:W4:Y:S03]  /*8fc0*/  F2F.BF16.F32 R22, R13 ;  /* 0x0000000d00167304 */ /* 0x0007260000202000 */
.L_x_6910:
[----:B------:R-:W-:Y:S05]  /*8fd0*/  BSYNC B1 ;  /* 0x0000000000017941 */ /* 0x000fea0003800000 */
.L_x_6909:
[----:B01----:R-:W-:Y:S01]  /*8fe0*/  VIADD R5, R25, 0x100 ;  /* 0x0000010019057836 */ /* 0x003fe20000000000 */
        /* <DEDUP_REMOVED lines=9> */
[----:B---3--:R-:W-:Y:S02]  /*9080*/  FSEL R13, R0, R11, P4 ;  /* 0x0000000b000d7208 */ /* 0x008fe40002000000 */
        /* <DEDUP_REMOVED lines=11> */
[----:B--2-4-:R-:W-:Y:S05]  /*9140*/  CALL.REL.NOINC `($__internal_1_$__cuda_sm3x_div_rn_ftz_f32_slowpath) ;  /* 0x0000004400c07944 */ /* 0x014fea0003c00000 */
.L_x_6919:
[----:B------:R-:W-:Y:S05]  /*9150*/  BSYNC B2 ;  /* 0x0000000000027941 */ /* 0x000fea0003800000 */
.L_x_6918:
        /* <DEDUP_REMOVED lines=18> */
.L_x_6921:
[----:B------:R-:W-:Y:S01]  /*9280*/  ISETP.GE.AND P0, PT, R19, RZ, PT ;  /* 0x000000ff1300720c */ /* 0x000fe20003f06270 */
[----:B------:R-:W-:-:S12]  /*9290*/  IMAD.MOV.U32 R5, RZ, RZ, 0x3fd774eb ;  /* 0x3fd774ebff057424 */ /* 0x000fd800078e00ff */
[----:B------:R-:W-:-:S04]  /*92a0*/  @P0 FFMA.FTZ R0, R5, 0.93318945169448852539, -R0 ;  /* 0x3f6ee58105000823 */ /* 0x000fc80000010800 */
[----:B------:R-:W-:-:S07]  /*92b0*/  @!P0 FFMA.FTZ R0, R5, 0.93318945169448852539, R0 ;  /* 0x3f6ee58105008823 */ /* 0x000fce0000010000 */
.L_x_6922:
[----:B------:R-:W-:Y:S05]  /*92c0*/  BSYNC B0 ;  /* 0x0000000000007941 */ /* 0x000fea0003800000 */
.L_x_6920:
        /* <DEDUP_REMOVED lines=10> */
[----:B------:R0:W1:Y:S03]  /*9370*/  F2F.BF16.F32 R17, R0 ;  /* 0x0000000000117304 */ /* 0x0000660000202000 */
.L_x_6917:
[----:B------:R-:W-:Y:S05]  /*9380*/  BSYNC B1 ;  /* 0x0000000000017941 */ /* 0x000fea0003800000 */
.L_x_6916:
[----:B------:R-:W-:Y:S01]  /*9390*/  VIADD R5, R25, 0x180 ;  /* 0x0000018019057836 */ /* 0x000fe20000000000 */
[----:B------:R-:W-:Y:S04]  /*93a0*/  BSSY B1, `(.L_x_6923) ;  /* 0x0000039000017945 */ /* 0x000fe80003800000 */
[----:B------:R-:W-:-:S13]  /*93b0*/  ISETP.GE.AND P0, PT, R5, R16, PT ;  /* 0x000000100500720c */ /* 0x000fda0003f06270 */
[----:B------:R-:W-:Y:S05]  /*93c0*/  @P0 BRA `(.L_x_6924) ;  /* 0x0000000000d80947 */ /* 0x000fea0003800000 */
[----:B------:R-:W-:Y:S01]  /*93d0*/  IMAD.U32 R3, R3, 0x10000, RZ ;  /* 0x0001000003037824 */ /* 0x000fe200078e00ff */
        /* <DEDUP_REMOVED lines=8> */
[----:B------:R-:W5:Y:S01]  /*9460*/  FCHK P0, R11, R12 ;  /* 0x0000000c0b007302 */ /* 0x000f620000000000 */
[----:B0-----:R-:W-:-:S04]  /*9470*/  FFMA R6, -R12, R5, 1 ;  /* 0x3f8000000c067423 */ /* 0x001fc80000000105 */
[----:B------:R-:W-:-:S04]  /*9480*/  FFMA R6, R5, R6, R5 ;  /* 0x0000000605067223 */ /* 0x000fc80000000005 */
[----:B------:R-:W-:-:S04]  /*9490*/  FFMA R5, R11, R6, RZ ;  /* 0x000000060b057223 */ /* 0x000fc800000000ff */
[----:B------:R-:W-:-:S04]  /*94a0*/  FFMA R0, -R12, R5, R11 ;  /* 0x000000050c007223 */ /* 0x000fc8000000010b */
[----:B------:R-:W-:Y:S01]  /*94b0*/  FFMA R0, R6, R0, R5 ;  /* 0x0000000006007223 */ /* 0x000fe20000000005 */
[----:B-----5:R-:W-:Y:S06]  /*94c0*/  @!P0 BRA `(.L_x_6926) ;  /* 0x00000000000c8947 */ /* 0x020fec0003800000 */
[----:B------:R-:W-:Y:S01]  /*94d0*/  IMAD.MOV.U32 R10, RZ, RZ, R12 ;  /* 0x000000ffff0a7224 */ /* 0x000fe200078e000c */
[----:B------:R-:W-:-:S07]  /*94e0*/  MOV R6, 0x9500 ;  /* 0x0000950000067802 */ /* 0x000fce0000000f00 */
[----:B-1234-:R-:W-:Y:S05]  /*94f0*/  CALL.REL.NOINC `($__internal_1_$__cuda_sm3x_div_rn_ftz_f32_slowpath) ;  /* 0x0000004000d47944 */ /* 0x01efea0003c00000 */
.L_x_6926:
[----:B------:R-:W-:Y:S05]  /*9500*/  BSYNC B2 ;  /* 0x0000000000027941 */ /* 0x000fea0003800000 */
.L_x_6925:
        /* <DEDUP_REMOVED lines=18> */
.L_x_6928:
[----:B------:R-:W-:Y:S01]  /*9630*/  ISETP.GE.AND P0, PT, R3, RZ, PT ;  /* 0x000000ff0300720c */ /* 0x000fe20003f06270 */
[----:B------:R-:W-:-:S12]  /*9640*/  IMAD.MOV.U32 R5, RZ, RZ, 0x3fd774eb ;  /* 0x3fd774ebff057424 */ /* 0x000fd800078e00ff */
[----:B------:R-:W-:-:S04]  /*9650*/  @P0 FFMA.FTZ R0, R5, 0.93318945169448852539, -R0 ;  /* 0x3f6ee58105000823 */ /* 0x000fc80000010800 */
[----:B------:R-:W-:-:S07]  /*9660*/  @!P0 FFMA.FTZ R0, R5, 0.93318945169448852539, R0 ;  /* 0x3f6ee58105008823 */ /* 0x000fce0000010000 */
.L_x_6929:
[----:B------:R-:W-:Y:S05]  /*9670*/  BSYNC B0 ;  /* 0x0000000000007941 */ /* 0x000fea0003800000 */
.L_x_6927:
        /* <DEDUP_REMOVED lines=10> */
[----:B------:R0:W0:Y:S03]  /*9720*/  F2F.BF16.F32 R18, R0 ;  /* 0x0000000000127304 */ /* 0x0000260000202000 */
.L_x_6924:
[----:B------:R-:W-:Y:S05]  /*9730*/  BSYNC B1 ;  /* 0x0000000000017941 */ /* 0x000fea0003800000 */
.L_x_6923:
[----:B------:R-:W0:Y:S01]  /*9740*/  LDC.U8 R19, c[0x0][0x240] ;  /* 0x00009000ff137b82 */ /* 0x000e220000000000 */
[----:B------:R-:W-:Y:S04]  /*9750*/  BSSY B6, `(.L_x_6930) ;  /* 0x0000114000067945 */ /* 0x000fe80003800000 */
[----:B------:R-:W-:Y:S05]  /*9760*/  @P1 BRA `(.L_x_6931) ;  /* 0x0000001000481947 */ /* 0x000fea0003800000 */
[----:B------:R-:W5:Y:S01]  /*9770*/  S2R R3, SR_TID.X ;  /* 0x0000000000037919 */ /* 0x000f620000002100 */
[----:B------:R-:W1:Y:S01]  /*9780*/  LDC.64 R8, c[0x0][0x218] ;  /* 0x00008600ff087b82 */ /* 0x000e620000000a00 */
[----:B0-----:R-:W-:Y:S01]  /*9790*/  PRMT R5, R19, 0x9910, RZ ;  /* 0x0000991013057816 */ /* 0x001fe200000000ff */
[----:B------:R-:W-:Y:S01]  /*97a0*/  ULDC UR4, c[0x0][0x244] ;  /* 0x0000910000047ab9 */ /* 0x000fe20000000800 */
[----:B-----5:R-:W-:-:S04]  /*97b0*/  IMAD R0, R2, 0x200, R3 ;  /* 0x0000020002007824 */ /* 0x020fc800078e0203 */
[----:B------:R-:W-:Y:S02]  /*97c0*/  IMAD R3, R0, UR4, RZ ;  /* 0x0000000400037c24 */ /* 0x000fe4000f8e02ff */
[----:B------:R-:W-:-:S03]  /*97d0*/  IMAD.MOV.U32 R0, RZ, RZ, R5 ;  /* 0x000000ffff007224 */ /* 0x000fc600078e0005 */
[----:B-1----:R-:W-:Y:S02]  /*97e0*/  IADD3 R8, P1, R3, R8, RZ ;  /* 0x0000000803087210 */ /* 0x002fe40007f3e0ff */
[----:B------:R-:W-:-:S03]  /*97f0*/  ISETP.GT.AND P0, PT, R0, 0x9, PT ;  /* 0x000000090000780c */ /* 0x000fc60003f04270 */
[----:B------:R-:W-:-:S10]  /*9800*/  IMAD.X R9, RZ, RZ, R9, P1 ;  /* 0x000000ffff097224 */ /* 0x000fd400008e0609 */
        /* <DEDUP_REMOVED lines=9> */
[----:B--2---:R-:W-:Y:S02]  /*98a0*/  IMAD.U32 R4, R4, 0x10000, RZ ;  /* 0x0001000004047824 */ /* 0x004fe400078e00ff */
[----:B------:R-:W-:Y:S02]  /*98b0*/  IMAD.MOV.U32 R25, RZ, RZ, R23 ;  /* 0x000000ffff197224 */ /* 0x000fe400078e0017 */
[----:B------:R-:W0:Y:S02]  /*98c0*/  F2I.FTZ.TRUNC.NTZ R3, R4 ;  /* 0x0000000400037305 */ /* 0x000e24000021f100 */
[----:B0-----:R0:W-:Y:S01]  /*98d0*/  STG.E.U8 desc[UR36][R8.64], R3 ;  /* 0x0000000308007986 */ /* 0x0011e2000c101124 */
[----:B------:R-:W-:Y:S05]  /*98e0*/  BRA `(.L_x_6931) ;  /* 0x0000000c00e87947 */ /* 0x000fea0003800000 */
.L_x_6935:
[----:B--2---:R-:W-:Y:S02]  /*98f0*/  IMAD.U32 R5, R4, 0x10000, RZ ;  /* 0x0001000004057824 */ /* 0x004fe400078e00ff */
[----:B------:R-:W-:-:S04]  /*9900*/  IMAD.MOV.U32 R25, RZ, RZ, R23 ;  /* 0x000000ffff197224 */ /* 0x000fc800078e0017 */
[----:B------:R-:W0:Y:S02]  /*9910*/  F2I.S64.TRUNC R4, R5 ;  /* 0x0000000500047311 */ /* 0x000e24000020d900 */
[----:B0-----:R0:W-:Y:S01]  /*9920*/  STG.E.U8 desc[UR36][R8.64], R4 ;  /* 0x0000000408007986 */ /* 0x0011e2000c101124 */
[----:B------:R-:W-:Y:S05]  /*9930*/  BRA `(.L_x_6931) ;  /* 0x0000000c00d47947 */ /* 0x000fea0003800000 */
.L_x_6934:
[----:B------:R-:W-:-:S13]  /*9940*/  ISETP.NE.AND P0, PT, R0, 0x2, PT ;  /* 0x000000020000780c */ /* 0x000fda0003f05270 */
[----:B------:R-:W-:Y:S05]  /*9950*/  @!P0 BRA `(.L_x_6937) ;  /* 0x0000000000388947 */ /* 0x000fea0003800000 */
[----:B------:R-:W-:-:S13]  /*9960*/  ISETP.NE.AND P0, PT, R0, 0x3, PT ;  /* 0x000000030000780c */ /* 0x000fda0003f05270 */
[----:B------:R-:W-:Y:S05]  /*9970*/  @!P0 BRA `(.L_x_6938) ;  /* 0x00000000001c8947 */ /* 0x000fea0003800000 */
[----:B------:R-:W-:-:S13]  /*9980*/  ISETP.NE.AND P0, PT, R0, 0x4, PT ;  /* 0x000000040000780c */ /* 0x000fda0003f05270 */
[----:B------:R-:W-:Y:S05]  /*9990*/  @P0 BRA `(.L_x_6936) ;  /* 0x0000000c00500947 */ /* 0x000fea0003800000 */
[----:B--2---:R-:W-:Y:S02]  /*99a0*/  IMAD.U32 R4, R4, 0x10000, RZ ;  /* 0x0001000004047824 */ /* 0x004fe400078e00ff */
[----:B------:R-:W-:-:S04]  /*99b0*/  IMAD.MOV.U32 R25, RZ, RZ, R23 ;  /* 0x000000ffff197224 */ /* 0x000fc800078e0017 */
[----:B------:R-:W0:Y:S02]  /*99c0*/  F2I.S64.TRUNC R4, R4 ;  /* 0x0000000400047311 */ /* 0x000e24000020d900 */
[----:B0-----:R0:W-:Y:S01]  /*99d0*/  STG.E.64 desc[UR36][R8.64], R4 ;  /* 0x0000000408007986 */ /* 0x0011e2000c101b24 */
[----:B------:R-:W-:Y:S05]  /*99e0*/  BRA `(.L_x_6931) ;  /* 0x0000000c00a87947 */ /* 0x000fea0003800000 */
.L_x_6938:
[----:B--2---:R-:W-:Y:S02]  /*99f0*/  IMAD.U32 R4, R4, 0x10000, RZ ;  /* 0x0001000004047824 */ /* 0x004fe400078e00ff */
[----:B------:R-:W-:Y:S02]  /*9a00*/  IMAD.MOV.U32 R25, RZ, RZ, R23 ;  /* 0x000000ffff197224 */ /* 0x000fe400078e0017 */
[----:B------:R-:W0:Y:S02]  /*9a10*/  F2I.FTZ.TRUNC.NTZ R3, R4 ;  /* 0x0000000400037305 */ /* 0x000e24000021f100 */
[----:B0-----:R0:W-:Y:S01]  /*9a20*/  STG.E desc[UR36][R8.64], R3 ;  /* 0x0000000308007986 */ /* 0x0011e2000c101924 */
[----:B------:R-:W-:Y:S05]  /*9a30*/  BRA `(.L_x_6931) ;  /* 0x0000000c00947947 */ /* 0x000fea0003800000 */
.L_x_6937:
[----:B--2---:R-:W-:Y:S02]  /*9a40*/  IMAD.U32 R4, R4, 0x10000, RZ ;  /* 0x0001000004047824 */ /* 0x004fe400078e00ff */
[----:B------:R-:W-:Y:S02]  /*9a50*/  IMAD.MOV.U32 R25, RZ, RZ, R23 ;  /* 0x000000ffff197224 */ /* 0x000fe400078e0017 */
[----:B------:R-:W0:Y:S02]  /*9a60*/  F2I.FTZ.TRUNC.NTZ R3, R4 ;  /* 0x0000000400037305 */ /* 0x000e24000021f100 */
[----:B0-----:R0:W-:Y:S01]  /*9a70*/  STG.E.U16 desc[UR36][R8.64], R3 ;  /* 0x0000000308007986 */ /* 0x0011e2000c101524 */
[----:B------:R-:W-:Y:S05]  /*9a80*/  BRA `(.L_x_6931) ;  /* 0x0000000c00807947 */ /* 0x000fea0003800000 */
.L_x_6933:
[----:B------:R-:W-:-:S13]  /*9a90*/  ISETP.GT.AND P0, PT, R0, 0x6, PT ;  /* 0x000000060000780c */ /* 0x000fda0003f04270 */
[----:B------:R-:W-:Y:S05]  /*9aa0*/  @P0 BRA `(.L_x_6939) ;  /* 0x0000000000340947 */ /* 0x000fea0003800000 */
[----:B------:R-:W-:-:S13]  /*9ab0*/  ISETP.NE.AND P0, PT, R0, 0x5, PT ;  /* 0x000000050000780c */ /* 0x000fda0003f05270 */
[----:B------:R-:W-:Y:S05]  /*9ac0*/  @!P0 BRA `(.L_x_6940) ;  /* 0x0000000000188947 */ /* 0x000fea0003800000 */
[----:B------:R-:W-:-:S13]  /*9ad0*/  ISETP.NE.AND P0, PT, R0, 0x6, PT ;  /* 0x000000060000780c */ /* 0x000fda0003f05270 */
[----:B------:R-:W-:Y:S05]  /*9ae0*/  @P0 BRA `(.L_x_6936) ;  /* 0x0000000800fc0947 */ /* 0x000fea0003800000 */
[----:B--2---:R-:W-:Y:S02]  /*9af0*/  IMAD.U32 R3, R4, 0x10000, RZ ;  /* 0x0001000004037824 */ /* 0x004fe400078e00ff */
[----:B------:R-:W-:-:S03]  /*9b00*/  IMAD.MOV.U32 R25, RZ, RZ, R23 ;  /* 0x000000ffff197224 */ /* 0x000fc600078e0017 */
[----:B------:R0:W-:Y:S01]  /*9b10*/  STG.E desc[UR36][R8.64], R3 ;  /* 0x0000000308007986 */ /* 0x0001e2000c101924 */
[----:B------:R-:W-:Y:S05]  /*9b20*/  BRA `(.L_x_6931) ;  /* 0x0000000c00587947 */ /* 0x000fea0003800000 */
.L_x_6940:
[----:B--2---:R-:W-:Y:S02]  /*9b30*/  IMAD.U32 R0, R4, 0x10000, RZ ;  /* 0x0001000004007824 */ /* 0x004fe400078e00ff */
[----:B------:R-:W-:-:S03]  /*9b40*/  IMAD.MOV.U32 R25, RZ, RZ, R23 ;  /* 0x000000ffff197224 */ /* 0x000fc600078e0017 */
[----:B------:R-:W-:-:S05]  /*9b50*/  F2FP.F16.F32.PACK_AB R0, RZ, R0 ;  /* 0x00000000ff00723e */ /* 0x000fca00000000ff */
[----:B------:R0:W-:Y:S01]  /*9b60*/  STG.E.U16 desc[UR36][R8.64], R0 ;  /* 0x0000000008007986 */ /* 0x0001e2000c101524 */
[----:B------:R-:W-:Y:S05]  /*9b70*/  BRA `(.L_x_6931) ;  /* 0x0000000c00447947 */ /* 0x000fea0003800000 */
.L_x_6939:
[----:B------:R-:W-:-:S13]  /*9b80*/  ISETP.NE.AND P0, PT, R0, 0x7, PT ;  /* 0x000000070000780c */ /* 0x000fda0003f05270 */
[----:B------:R-:W-:Y:S05]  /*9b90*/  @!P0 BRA `(.L_x_6941) ;  /* 0x00000000003c8947 */ /* 0x000fea0003800000 */
[----:B------:R-:W-:-:S13]  /*9ba0*/  ISETP.NE.AND P0, PT, R0, 0x8, PT ;  /* 0x000000080000780c */ /* 0x000fda0003f05270 */
[----:B------:R-:W-:Y:S05]  /*9bb0*/  @!P0 BRA `(.L_x_6942) ;  /* 0x00000000001c8947 */ /* 0x000fea0003800000 */
[----:B------:R-:W-:-:S13]  /*9bc0*/  ISETP.NE.AND P0, PT, R0, 0x9, PT ;  /* 0x000000090000780c */ /* 0x000fda0003f05270 */
[----:B------:R-:W-:Y:S05]  /*9bd0*/  @P0 BRA `(.L_x_6936) ;  /* 0x0000000800c00947 */ /* 0x000fea0003800000 */
[----:B--2---:R-:W-:Y:S02]  /*9be0*/  IMAD.U32 R4, R4, 0x10000, RZ ;  /* 0x0001000004047824 */ /* 0x004fe400078e00ff */
[----:B------:R-:W-:Y:S02]  /*9bf0*/  IMAD.MOV.U32 R5, RZ, RZ, RZ ;  /* 0x000000ffff057224 */ /* 0x000fe400078e00ff */
[----:B------:R-:W-:-:S03]  /*9c00*/  IMAD.MOV.U32 R25, RZ, RZ, R23 ;  /* 0x000000ffff197224 */ /* 0x000fc600078e0017 */
[----:B------:R0:W-:Y:S01]  /*9c10*/  STG.E.64 desc[UR36][R8.64], R4 ;  /* 0x0000000408007986 */ /* 0x0001e2000c101b24 */
[----:B------:R-:W-:Y:S05]  /*9c20*/  BRA `(.L_x_6931) ;  /* 0x0000000c00187947 */ /* 0x000fea0003800000 */
.L_x_6942:
[----:B--2---:R-:W-:Y:S02]  /*9c30*/  IMAD.U32 R4, R4, 0x10000, RZ ;  /* 0x0001000004047824 */ /* 0x004fe400078e00ff */
[----:B------:R-:W-:-:S03]  /*9c40*/  IMAD.MOV.U32 R25, RZ, RZ, R23 ;  /* 0x000000ffff197224 */ /* 0x000fc600078e0017 */
[----:B------:R-:W-:-:S04]  /*9c50*/  F2FP.F16.F32.PACK_AB R3, RZ, R4 ;  /* 0x00000004ff03723e */ /* 0x000fc800000000ff */
[----:B------:R-:W-:-:S05]  /*9c60*/  PRMT R3, R3, 0x5410, RZ ;  /* 0x0000541003037816 */ /* 0x000fca00000000ff */
[----:B------:R0:W-:Y:S01]  /*9c70*/  STG.E desc[UR36][R8.64], R3 ;  /* 0x0000000308007986 */ /* 0x0001e2000c101924 */
[----:B------:R-:W-:Y:S05]  /*9c80*/  BRA `(.L_x_6931) ;  /* 0x0000000c00007947 */ /* 0x000fea0003800000 */
.L_x_6941:
[----:B--2---:R-:W-:Y:S02]  /*9c90*/  IMAD.U32 R4, R4, 0x10000, RZ ;  /* 0x0001000004047824 */ /* 0x004fe400078e00ff */
[----:B------:R-:W-:Y:S02]  /*9ca0*/  IMAD.MOV.U32 R25, RZ, RZ, R23 ;  /* 0x000000ffff197224 */ /* 0x000fe400078e0017 */
[----:B------:R-:W-:-:S06]  /*9cb0*/  FMUL.FTZ R4, R4, 1 ;  /* 0x3f80000004047820 */ /* 0x000fcc0000410000 */
[----:B------:R-:W0:Y:S02]  /*9cc0*/  F2F.F64.F32 R4, R4 ;  /* 0x0000000400047310 */ /* 0x000e240000201800 */
[----:B0-----:R0:W-:Y:S01]  /*9cd0*/  STG.E.64 desc[UR36][R8.64], R4 ;  /* 0x0000000408007986 */ /* 0x0011e2000c101b24 */
[----:B------:R-:W-:Y:S05]  /*9ce0*/  BRA `(.L_x_6931) ;  /* 0x0000000800e87947 */ /* 0x000fea0003800000 */
.L_x_6932:
        /* <DEDUP_REMOVED lines=10> */
[----:B------:R-:W-:-:S04]  /*9d90*/  FSETP.NEU.FTZ.AND P0, PT, R4, RZ, PT ;  /* 0x000000ff0400720b */ /* 0x000fc80003f1d000 */
[----:B------:R-:W-:-:S05]  /*9da0*/  SEL R3, RZ, 0x1, !P0 ;  /* 0x00000001ff037807 */ /* 0x000fca0004000000 */
[----:B------:R0:W-:Y:S01]  /*9db0*/  STG.E.U8 desc[UR36][R8.64], R3 ;  /* 0x0000000308007986 */ /* 0x0001e2000c101124 */
[----:B------:R-:W-:Y:S05]  /*9dc0*/  BRA `(.L_x_6931) ;  /* 0x0000000800b07947 */ /* 0x000fea0003800000 */
.L_x_6945:
[----:B--2---:R-:W-:Y:S01]  /*9dd0*/  IMAD.U32 R4, R4, 0x10000, RZ ;  /* 0x0001000004047824 */ /* 0x004fe200078e00ff */
[----:B------:R-:W-:Y:S01]  /*9de0*/  CS2R R6, SRZ ;  /* 0x0000000000067805 */ /* 0x000fe2000001ff00 */
[----:B------:R-:W-:Y:S02]  /*9df0*/  IMAD.MOV.U32 R25, RZ, RZ, R23 ;  /* 0x000000ffff197224 */ /* 0x000fe400078e0017 */
[----:B------:R-:W-:-:S06]  /*9e00*/  FMUL.FTZ R4, R4, 1 ;  /* 0x3f80000004047820 */ /* 0x000fcc0000410000 */
[----:B------:R-:W0:Y:S02]  /*9e10*/  F2F.F64.F32 R4, R4 ;  /* 0x0000000400047310 */ /* 0x000e240000201800 */
[----:B0-----:R0:W-:Y:S01]  /*9e20*/  STG.E.128 desc[UR36][R8.64], R4 ;  /* 0x0000000408007986 */ /* 0x0011e2000c101d24 */
[----:B------:R-:W-:Y:S05]  /*9e30*/  BRA `(.L_x_6931) ;  /* 0x0000000800947947 */ /* 0x000fea0003800000 */
.L_x_6944:
        /* <DEDUP_REMOVED lines=21> */
.L_x_6949:
[----:B------:R-:W-:Y:S05]  /*9f90*/  BSYNC B0 ;  /* 0x0000000000007941 */ /* 0x000fea0003800000 */
.L_x_6948:
[----:B------:R-:W-:Y:S01]  /*9fa0*/  LOP3.LUT R5, R0, R5, RZ, 0xfc, !PT ;  /* 0x0000000500057212 */ /* 0x000fe200078efcff */
[----:B------:R-:W-:-:S04]  /*9fb0*/  IMAD.MOV.U32 R25, RZ, RZ, R23 ;  /* 0x000000ffff197224 */ /* 0x000fc800078e0017 */
[----:B------:R0:W-:Y:S01]  /*9fc0*/  STG.E.U8 desc[UR36][R8.64], R5 ;  /* 0x0000000508007986 */ /* 0x0001e2000c101124 */
[----:B------:R-:W-:Y:S05]  /*9fd0*/  BRA `(.L_x_6931) ;  /* 0x00000008002c7947 */ /* 0x000fea0003800000 */
.L_x_6947:
        /* <DEDUP_REMOVED lines=13> */
.L_x_6951:
[----:B------:R-:W-:Y:S01]  /*a0b0*/  IMAD.MOV.U32 R0, RZ, RZ, 0x7f ;  /* 0x0000007fff007424 */ /* 0x000fe200078e00ff */
[----:B------:R-:W-:-:S04]  /*a0c0*/  ISETP.GT.U32.AND P0, PT, R3, 0x7f800000, PT ;  /* 0x7f8000000300780c */ /* 0x000fc80003f04070 */
[----:B------:R-:W-:-:S09]  /*a0d0*/  SEL R0, R0, 0x7c, P0 ;  /* 0x0000007c00007807 */ /* 0x000fd20000000000 */
.L_x_6952:
[----:B------:R-:W-:Y:S05]  /*a0e0*/  BSYNC B0 ;  /* 0x0000000000007941 */ /* 0x000fea0003800000 */
.L_x_6950:
[----:B------:R-:W-:Y:S01]  /*a0f0*/  LOP3.LUT R3, R5, 0x80000000, RZ, 0xc0, !PT ;  /* 0x8000000005037812 */ /* 0x000fe200078ec0ff */
[----:B------:R-:W-:-:S03]  /*a100*/  IMAD.MOV.U32 R25, RZ, RZ, R23 ;  /* 0x000000ffff197224 */ /* 0x000fc600078e0017 */
[----:B------:R-:W-:-:S04]  /*a110*/  SHF.R.U32.HI R3, RZ, 0x18, R3 ;  /* 0x00000018ff037819 */ /* 0x000fc80000011603 */
[----:B------:R-:W-:-:S05]  /*a120*/  LOP3.LUT R3, R0, R3, RZ, 0xfc, !PT ;  /* 0x0000000300037212 */ /* 0x000fca00078efcff */
[----:B------:R0:W-:Y:S01]  /*a130*/  STG.E.U8 desc[UR36][R8.64], R3 ;  /* 0x0000000308007986 */ /* 0x0001e2000c101124 */
[----:B------:R-:W-:Y:S05]  /*a140*/  BRA `(.L_x_6931) ;  /* 0x0000000400d07947 */ /* 0x000fea0003800000 */
.L_x_6946:
[----:B--2---:R0:W-:Y:S01]  /*a150*/  STG.E.U16 desc[UR36][R8.64], R4 ;  /* 0x0000000408007986 */ /* 0x0041e2000c101524 */
[----:B------:R-:W-:Y:S01]  /*a160*/  IMAD.MOV.U32 R25, RZ, RZ, R23 ;  /* 0x000000ffff197224 */ /* 0x000fe200078e0017 */
[----:B------:R-:W-:Y:S06]  /*a170*/  BRA `(.L_x_6931) ;  /* 0x0000000400c47947 */ /* 0x000fec0003800000 */
.L_x_6943:
        /* <DEDUP_REMOVED lines=10> */
[----:B------:R-:W0:Y:S02]  /*a220*/  F2I.FTZ.U32.TRUNC.NTZ R3, R3 ;  /* 0x0000000300037305 */ /* 0x000e24000021f000 */
[----:B0-----:R0:W-:Y:S01]  /*a230*/  STG.E.U16 desc[UR36][R8.64], R3 ;  /* 0x0000000308007986 */ /* 0x0011e2000c101524 */
[----:B------:R-:W-:Y:S05]  /*a240*/  BRA `(.L_x_6931) ;  /* 0x0000000400907947 */ /* 0x000fea0003800000 */
.L_x_6955:
        /* <DEDUP_REMOVED lines=17> */
.L_x_6958:
[----:B------:R-:W-:-:S04]  /*a360*/  LOP3.LUT R3, R5, 0x80000000, RZ, 0xc0, !PT ;  /* 0x8000000005037812 */ /* 0x000fc800078ec0ff */
[----:B------:R-:W-:-:S04]  /*a370*/  SHF.R.U32.HI R3, RZ, 0x18, R3 ;  /* 0x00000018ff037819 */ /* 0x000fc80000011603 */
[----:B------:R-:W-:-:S04]  /*a380*/  LOP3.LUT R0, R0, R3, RZ, 0xfc, !PT ;  /* 0x0000000300007212 */ /* 0x000fc800078efcff */
[----:B------:R-:W-:-:S07]  /*a390*/  PRMT R4, R0, 0x7610, R4 ;  /* 0x0000761000047816 */ /* 0x000fce0000000004 */
.L_x_6957:
[----:B------:R-:W-:Y:S05]  /*a3a0*/  BSYNC B0 ;  /* 0x0000000000007941 */ /* 0x000fea0003800000 */
.L_x_6956:
[----:B------:R0:W-:Y:S01]  /*a3b0*/  STG.E.U8 desc[UR36][R8.64], R4 ;  /* 0x0000000408007986 */ /* 0x0001e2000c101124 */
[----:B------:R-:W-:Y:S01]  /*a3c0*/  IMAD.MOV.U32 R25, RZ, RZ, R23 ;  /* 0x000000ffff197224 */ /* 0x000fe200078e0017 */
[----:B------:R-:W-:Y:S06]  /*a3d0*/  BRA `(.L_x_6931) ;  /* 0x00000004002c7947 */ /* 0x000fec0003800000 */
.L_x_6954:
        /* <DEDUP_REMOVED lines=17> */
.L_x_6961:
[----:B------:R-:W-:-:S04]  /*a4f0*/  LOP3.LUT R3, R5, 0x80000000, RZ, 0xc0, !PT ;  /* 0x8000000005037812 */ /* 0x000fc800078ec0ff */
[----:B------:R-:W-:-:S04]  /*a500*/  SHF.R.U32.HI R3, RZ, 0x18, R3 ;  /* 0x00000018ff037819 */ /* 0x000fc80000011603 */
[----:B------:R-:W-:-:S04]  /*a510*/  LOP3.LUT R0, R0, R3, RZ, 0xfc, !PT ;  /* 0x0000000300007212 */ /* 0x000fc800078efcff */
[----:B------:R-:W-:-:S07]  /*a520*/  PRMT R4, R0, 0x7610, R4 ;  /* 0x0000761000047816 */ /* 0x000fce0000000004 */
.L_x_6960:
[----:B------:R-:W-:Y:S05]  /*a530*/  BSYNC B0 ;  /* 0x0000000000007941 */ /* 0x000fea0003800000 */
.L_x_6959:
[----:B------:R0:W-:Y:S01]  /*a540*/  STG.E.U8 desc[UR36][R8.64], R4 ;  /* 0x0000000408007986 */ /* 0x0001e2000c101124 */
[----:B------:R-:W-:Y:S01]  /*a550*/  IMAD.MOV.U32 R25, RZ, RZ, R23 ;  /* 0x000000ffff197224 */ /* 0x000fe200078e0017 */
[----:B------:R-:W-:Y:S06]  /*a560*/  BRA `(.L_x_6931) ;  /* 0x0000000000c87947 */ /* 0x000fec0003800000 */
.L_x_6953:
[----:B------:R-:W-:-:S13]  /*a570*/  ISETP.NE.AND P0, PT, R0, 0x1c, PT ;  /* 0x0000001c0000780c */ /* 0x000fda0003f05270 */
[----:B------:R-:W-:Y:S05]  /*a580*/  @!P0 BRA `(.L_x_6962) ;  /* 0x0000000000b08947 */ /* 0x000fea0003800000 */
[----:B------:R-:W-:-:S13]  /*a590*/  ISETP.NE.AND P0, PT, R0, 0x1d, PT ;  /* 0x0000001d0000780c */ /* 0x000fda0003f05270 */
[----:B------:R-:W-:Y:S05]  /*a5a0*/  @!P0 BRA `(.L_x_6963) ;  /* 0x0000000000948947 */ /* 0x000fea0003800000 */
[----:B------:R-:W-:-:S13]  /*a5b0*/  ISETP.NE.AND P0, PT, R0, 0x2c, PT ;  /* 0x0000002c0000780c */ /* 0x000fda0003f05270 */
[----:B------:R-:W-:Y:S05]  /*a5c0*/  @P0 BRA `(.L_x_6936) ;  /* 0x0000000000440947 */ /* 0x000fea0003800000 */
[----:B--2---:R-:W-:Y:S02]  /*a5d0*/  IMAD.U32 R4, R4, 0x10000, RZ ;  /* 0x0001000004047824 */ /* 0x004fe400078e00ff */
        /* <DEDUP_REMOVED lines=16> */
.L_x_6936:
        /* <DEDUP_REMOVED lines=13> */
[----:B---3--:R-:W-:-:S07]  /*a7b0*/  IMAD.MOV.U32 R13, RZ, RZ, RZ ;  /* 0x000000ffff0d7224 */ /* 0x008fce00078e00ff */
[----:B------:R-:W-:-:S07]  /*a7c0*/  LEPC R20, `(.L_x_6964) ;  /* 0x000000001014794e */ /* 0x000fce0000000000 */
[----:B0---4-:R-:W-:Y:S05]  /*a7d0*/  CALL.ABS.NOINC R14 ;  /* 0x000000000e007343 */ /* 0x011fea0003c00000 */
.L_x_6964:
[----:B------:R-:W-:Y:S01]  /*a7e0*/  IMAD.MOV.U32 R25, RZ, RZ, R23 ;  /* 0x000000ffff197224 */ /* 0x000fe200078e0017 */
[----:B------:R-:W-:Y:S06]  /*a7f0*/  BRA `(.L_x_6931) ;  /* 0x0000000000247947 */ /* 0x000fec0003800000 */
.L_x_6963:
[----:B--2---:R-:W-:Y:S02]  /*a800*/  IMAD.U32 R4, R4, 0x10000, RZ ;  /* 0x0001000004047824 */ /* 0x004fe400078e00ff */
[----:B------:R-:W-:-:S04]  /*a810*/  IMAD.MOV.U32 R25, RZ, RZ, R23 ;  /* 0x000000ffff197224 */ /* 0x000fc800078e0017 */
[----:B------:R-:W0:Y:S02]  /*a820*/  F2I.U64.TRUNC R4, R4 ;  /* 0x0000000400047311 */ /* 0x000e24000020d800 */
[----:B0-----:R0:W-:Y:S01]  /*a830*/  STG.E.64 desc[UR36][R8.64], R4 ;  /* 0x0000000408007986 */ /* 0x0011e2000c101b24 */
[----:B------:R-:W-:Y:S05]  /*a840*/  BRA `(.L_x_6931) ;  /* 0x0000000000107947 */ /* 0x000fea0003800000 */
.L_x_6962:
[----:B--2---:R-:W-:Y:S02]  /*a850*/  IMAD.U32 R4, R4, 0x10000, RZ ;  /* 0x0001000004047824 */ /* 0x004fe400078e00ff */
[----:B------:R-:W-:Y:S02]  /*a860*/  IMAD.MOV.U32 R25, RZ, RZ, R23 ;  /* 0x000000ffff197224 */ /* 0x000fe400078e0017 */
[----:B------:R-:W0:Y:S02]  /*a870*/  F2I.FTZ.U32.TRUNC.NTZ R3, R4 ;  /* 0x0000000400037305 */ /* 0x000e24000021f000 */
[----:B0-----:R0:W-:Y:S03]  /*a880*/  STG.E desc[UR36][R8.64], R3 ;  /* 0x0000000308007986 */ /* 0x0011e6000c101924 */
.L_x_6931:
[----:B------:R-:W-:Y:S05]  /*a890*/  BSYNC B6 ;  /* 0x0000000000067941 */ /* 0x000fea0003800000 */
.L_x_6930:
[----:B------:R-:W-:Y:S01]  /*a8a0*/  ISETP.GE.AND P0, PT, R25, R16, PT ;  /* 0x000000101900720c */ /* 0x000fe20003f06270 */
[----:B------:R-:W-:-:S12]  /*a8b0*/  BSSY B6, `(.L_x_6965) ;  /* 0x00001fc000067945 */ /* 0x000fd80003800000 */
[----:B------:R-:W-:Y:S05]  /*a8c0*/  @P0 BRA `(.L_x_6966) ;  /* 0x0000001c00e80947 */ /* 0x000fea0003800000 */
[----:B0-----:R-:W0:Y:S01]  /*a8d0*/  LDC.64 R8, c[0x0][0x218] ;  /* 0x00008600ff087b82 */ /* 0x001e220000000a00 */
[----:B------:R-:W-:Y:S01]  /*a8e0*/  IMAD R0, R2, 0x200, R25 ;  /* 0x0000020002007824 */ /* 0x000fe200078e0219 */
[----:B--2---:R-:W-:Y:S01]  /*a8f0*/  PRMT R4, R19, 0x9910, RZ ;  /* 0x0000991013047816 */ /* 0x004fe200000000ff */
        /* <DEDUP_REMOVED lines=15> */
[----:B----4-:R-:W-:-:S04]  /*a9f0*/  IMAD.U32 R22, R22, 0x10000, RZ ;  /* 0x0001000016167824 */ /* 0x010fc800078e00ff */
[----:B------:R-:W0:Y:S02]  /*aa00*/  F2I.FTZ.TRUNC.NTZ R3, R22 ;  /* 0x0000001600037305 */ /* 0x000e24000021f100 */
[----:B0-----:R0:W-:Y:S01]  /*aa10*/  STG.E.U8 desc[UR36][R8.64], R3 ;  /* 0x0000000308007986 */ /* 0x0011e2000c101124 */
[----:B------:R-:W-:Y:S05]  /*aa20*/  BRA `(.L_x_6972) ;  /* 0x0000000c00947947 */ /* 0x000fea0003800000 */
.L_x_6970:
[----:B----4-:R-:W-:-:S06]  /*aa30*/  IMAD.U32 R5, R22, 0x10000, RZ ;  /* 0x0001000016057824 */ /* 0x010fcc00078e00ff */
[----:B------:R-:W0:Y:S02]  /*aa40*/  F2I.S64.TRUNC R4, R5 ;  /* 0x0000000500047311 */ /* 0x000e24000020d900 */
[----:B0-----:R0:W-:Y:S01]  /*aa50*/  STG.E.U8 desc[UR36][R8.64], R4 ;  /* 0x0000000408007986 */ /* 0x0011e2000c101124 */
[----:B------:R-:W-:Y:S05]  /*aa60*/  BRA `(.L_x_6972) ;  /* 0x0000000c00847947 */ /* 0x000fea0003800000 */
.L_x_6969:
        /* <DEDUP_REMOVED lines=8> */
[----:B0-----:R0:W-:Y:S01]  /*aaf0*/  STG.E.64 desc[UR36][R8.64], R4 ;  /* 0x0000000408007986 */ /* 0x0011e2000c101b24 */
[----:B------:R-:W-:Y:S05]  /*ab00*/  BRA `(.L_x_6972) ;  /* 0x0000000c005c7947 */ /* 0x000fea0003800000 */
.L_x_6974:
[----:B----4-:R-:W-:-:S04]  /*ab10*/  IMAD.U32 R22, R22, 0x10000, RZ ;  /* 0x0001000016167824 */ /* 0x010fc800078e00ff */
[----:B------:R-:W0:Y:S02]  /*ab20*/  F2I.FTZ.TRUNC.NTZ R3, R22 ;  /* 0x0000001600037305 */ /* 0x000e24000021f100 */
[----:B0-----:R0:W-:Y:S01]  /*ab30*/  STG.E desc[UR36][R8.64], R3 ;  /* 0x0000000308007986 */ /* 0x0011e2000c101924 */
[----:B------:R-:W-:Y:S05]  /*ab40*/  BRA `(.L_x_6972) ;  /* 0x0000000c004c7947 */ /* 0x000fea0003800000 */
.L_x_6973:
[----:B----4-:R-:W-:-:S04]  /*ab50*/  IMAD.U32 R22, R22, 0x10000, RZ ;  /* 0x0001000016167824 */ /* 0x010fc800078e00ff */
[----:B------:R-:W0:Y:S02]  /*ab60*/  F2I.FTZ.TRUNC.NTZ R3, R22 ;  /* 0x0000001600037305 */ /* 0x000e24000021f100 */
[----:B0-----:R0:W-:Y:S01]  /*ab70*/  STG.E.U16 desc[UR36][R8.64], R3 ;  /* 0x0000000308007986 */ /* 0x0011e2000c101524 */
[----:B------:R-:W-:Y:S05]  /*ab80*/  BRA `(.L_x_6972) ;  /* 0x0000000c003c7947 */ /* 0x000fea0003800000 */
.L_x_6968:
[----:B------:R-:W-:-:S13]  /*ab90*/  ISETP.GT.AND P0, PT, R0, 0x6, PT ;  /* 0x000000060000780c */ /* 0x000fda0003f04270 */
[----:B------:R-:W-:Y:S05]  /*aba0*/  @P0 BRA `(.L_x_6975) ;  /* 0x00000000002c0947 */ /* 0x000fea0003800000 */
[----:B------:R-:W-:-:S13]  /*abb0*/  ISETP.NE.AND P0, PT, R0, 0x5, PT ;  /* 0x000000050000780c */ /* 0x000fda0003f05270 */
[----:B------:R-:W-:Y:S05]  /*abc0*/  @!P0 BRA `(.L_x_6976) ;  /* 0x0000000000148947 */ /* 0x000fea0003800000 */
[----:B------:R-:W-:-:S13]  /*abd0*/  ISETP.NE.AND P0, PT, R0, 0x6, PT ;  /* 0x000000060000780c */ /* 0x000fda0003f05270 */
[----:B------:R-:W-:Y:S05]  /*abe0*/  @P0 BRA `(.L_x_6971) ;  /* 0x0000000800c40947 */ /* 0x000fea0003800000 */
[----:B----4-:R-:W-:-:S05]  /*abf0*/  IMAD.U32 R3, R22, 0x10000, RZ ;  /* 0x0001000016037824 */ /* 0x010fca00078e00ff */
[----:B------:R2:W-:Y:S01]  /*ac00*/  STG.E desc[UR36][R8.64], R3 ;  /* 0x0000000308007986 */ /* 0x0005e2000c101924 */
[----:B------:R-:W-:Y:S05]  /*ac10*/  BRA `(.L_x_6972) ;  /* 0x0000000c00187947 */ /* 0x000fea0003800000 */
.L_x_6976:
[----:B----4-:R-:W-:-:S05]  /*ac20*/  IMAD.U32 R0, R22, 0x10000, RZ ;  /* 0x0001000016007824 */ /* 0x010fca00078e00ff */
[----:B------:R-:W-:-:S05]  /*ac30*/  F2FP.F16.F32.PACK_AB R0, RZ, R0 ;  /* 0x00000000ff00723e */ /* 0x000fca00000000ff */
[----:B------:R0:W-:Y:S01]  /*ac40*/  STG.E.U16 desc[UR36][R8.64], R0 ;  /* 0x0000000008007986 */ /* 0x0001e2000c101524 */
[----:B------:R-:W-:Y:S05]  /*ac50*/  BRA `(.L_x_6972) ;  /* 0x0000000c00087947 */ /* 0x000fea0003800000 */
.L_x_6975:
        /* <DEDUP_REMOVED lines=8> */
[----:B------:R4:W-:Y:S01]  /*ace0*/  STG.E.64 desc[UR36][R8.64], R22 ;  /* 0x0000001608007986 */ /* 0x0009e2000c101b24 */
[----:B------:R-:W-:Y:S05]  /*acf0*/  BRA `(.L_x_6972) ;  /* 0x0000000800e07947 */ /* 0x000fea0003800000 */
.L_x_6978:
[----:B----4-:R-:W-:-:S05]  /*ad00*/  IMAD.U32 R22, R22, 0x10000, RZ ;  /* 0x0001000016167824 */ /* 0x010fca00078e00ff */
[----:B------:R-:W-:-:S04]  /*ad10*/  F2FP.F16.F32.PACK_AB R3, RZ, R22 ;  /* 0x00000016ff03723e */ /* 0x000fc800000000ff */
[----:B------:R-:W-:-:S05]  /*ad20*/  PRMT R3, R3, 0x5410, RZ ;  /* 0x0000541003037816 */ /* 0x000fca00000000ff */
[----:B------:R0:W-:Y:S01]  /*ad30*/  STG.E desc[UR36][R8.64], R3 ;  /* 0x0000000308007986 */ /* 0x0001e2000c101924 */
[----:B------:R-:W-:Y:S05]  /*ad40*/  BRA `(.L_x_6972) ;  /* 0x0000000800cc7947 */ /* 0x000fea0003800000 */
.L_x_6977:
[----:B----4-:R-:W-:-:S04]  /*ad50*/  IMAD.U32 R4, R22, 0x10000, RZ ;  /* 0x0001000016047824 */ /* 0x010fc800078e00ff */
[----:B------:R-:W-:-:S06]  /*ad60*/  FMUL.FTZ R4, R4, 1 ;  /* 0x3f80000004047820 */ /* 0x000fcc0000410000 */
[----:B------:R-:W0:Y:S02]  /*ad70*/  F2F.F64.F32 R4, R4 ;  /* 0x0000000400047310 */ /* 0x000e240000201800 */
[----:B0-----:R0:W-:Y:S01]  /*ad80*/  STG.E.64 desc[UR36][R8.64], R4 ;  /* 0x0000000408007986 */ /* 0x0011e2000c101b24 */
[----:B------:R-:W-:Y:S05]  /*ad90*/  BRA `(.L_x_6972) ;  /* 0x0000000800b87947 */ /* 0x000fea0003800000 */
.L_x_6967:
        /* <DEDUP_REMOVED lines=11> */
[----:B------:R0:W-:Y:S01]  /*ae50*/  STG.E.U8 desc[UR36][R8.64], R3 ;  /* 0x0000000308007986 */ /* 0x0001e2000c101124 */
[----:B------:R-:W-:Y:S05]  /*ae60*/  BRA `(.L_x_6972) ;  /* 0x0000000800847947 */ /* 0x000fea0003800000 */
.L_x_6981:
[----:B----4-:R-:W-:Y:S01]  /*ae70*/  IMAD.U32 R22, R22, 0x10000, RZ ;  /* 0x0001000016167824 */ /* 0x010fe200078e00ff */
[----:B------:R-:W-:-:S03]  /*ae80*/  CS2R R6, SRZ ;  /* 0x0000000000067805 */ /* 0x000fc6000001ff00 */
[----:B------:R-:W-:-:S06]  /*ae90*/  FMUL.FTZ R4, R22, 1 ;  /* 0x3f80000016047820 */ /* 0x000fcc0000410000 */
[----:B------:R-:W0:Y:S02]  /*aea0*/  F2F.F64.F32 R4, R4 ;  /* 0x0000000400047310 */ /* 0x000e240000201800 */
[----:B0-----:R0:W-:Y:S01]  /*aeb0*/  STG.E.128 desc[UR36][R8.64], R4 ;  /* 0x0000000408007986 */ /* 0x0011e2000c101d24 */
[----:B------:R-:W-:Y:S05]  /*aec0*/  BRA `(.L_x_6972) ;  /* 0x00000008006c7947 */ /* 0x000fea0003800000 */
.L_x_6980:
        /* <DEDUP_REMOVED lines=21> */
.L_x_6985:
[----:B------:R-:W-:Y:S05]  /*b020*/  BSYNC B0 ;  /* 0x0000000000007941 */ /* 0x000fea0003800000 */
.L_x_6984:
[----:B------:R-:W-:-:S05]  /*b030*/  LOP3.LUT R5, R0, R5, RZ, 0xfc, !PT ;  /* 0x0000000500057212 */ /* 0x000fca00078efcff */
[----:B------:R0:W-:Y:S01]  /*b040*/  STG.E.U8 desc[UR36][R8.64], R5 ;  /* 0x0000000508007986 */ /* 0x0001e2000c101124 */
[----:B------:R-:W-:Y:S05]  /*b050*/  BRA `(.L_x_6972) ;  /* 0x0000000800087947 */ /* 0x000fea0003800000 */
.L_x_6983:
        /* <DEDUP_REMOVED lines=13> */
.L_x_6987:
[----:B------:R-:W-:Y:S01]  /*b130*/  IMAD.MOV.U32 R0, RZ, RZ, 0x7f ;  /* 0x0000007fff007424 */ /* 0x000fe200078e00ff */
[----:B------:R-:W-:-:S04]  /*b140*/  ISETP.GT.U32.AND P0, PT, R3, 0x7f800000, PT ;  /* 0x7f8000000300780c */ /* 0x000fc80003f04070 */
[----:B------:R-:W-:-:S09]  /*b150*/  SEL R0, R0, 0x7c, P0 ;  /* 0x0000007c00007807 */ /* 0x000fd20000000000 */
.L_x_6988:
[----:B------:R-:W-:Y:S05]  /*b160*/  BSYNC B0 ;  /* 0x0000000000007941 */ /* 0x000fea0003800000 */
.L_x_6986:
[----:B------:R-:W-:-:S04]  /*b170*/  LOP3.LUT R3, R5, 0x80000000, RZ, 0xc0, !PT ;  /* 0x8000000005037812 */ /* 0x000fc800078ec0ff */
[----:B------:R-:W-:-:S04]  /*b180*/  SHF.R.U32.HI R3, RZ, 0x18, R3 ;  /* 0x00000018ff037819 */ /* 0x000fc80000011603 */
[----:B------:R-:W-:-:S05]  /*b190*/  LOP3.LUT R3, R0, R3, RZ, 0xfc, !PT ;  /* 0x0000000300037212 */ /* 0x000fca00078efcff */
[----:B------:R0:W-:Y:S01]  /*b1a0*/  STG.E.U8 desc[UR36][R8.64], R3 ;  /* 0x0000000308007986 */ /* 0x0001e2000c101124 */
[----:B------:R-:W-:Y:S05]  /*b1b0*/  BRA `(.L_x_6972) ;  /* 0x0000000400b07947 */ /* 0x000fea0003800000 */
.L_x_6982:
[----:B----4-:R0:W-:Y:S01]  /*b1c0*/  STG.E.U16 desc[UR36][R8.64], R22 ;  /* 0x0000001608007986 */ /* 0x0101e2000c101524 */
[----:B------:R-:W-:Y:S05]  /*b1d0*/  BRA `(.L_x_6972) ;  /* 0x0000000400a87947 */ /* 0x000fea0003800000 */
.L_x_6979:
        /* <DEDUP_REMOVED lines=10> */
[----:B0-----:R0:W-:Y:S01]  /*b280*/  STG.E.U16 desc[UR36][R8.64], R3 ;  /* 0x0000000308007986 */ /* 0x0011e2000c101524 */
[----:B------:R-:W-:Y:S05]  /*b290*/  BRA `(.L_x_6972) ;  /* 0x0000000400787947 */ /* 0x000fea0003800000 */
.L_x_6991:
        /* <DEDUP_REMOVED lines=17> */
.L_x_6994:
[----:B------:R-:W-:-:S04]  /*b3b0*/  LOP3.LUT R3, R5, 0x80000000, RZ, 0xc0, !PT ;  /* 0x8000000005037812 */ /* 0x000fc800078ec0ff */
[----:B------:R-:W-:-:S04]  /*b3c0*/  SHF.R.U32.HI R3, RZ, 0x18, R3 ;  /* 0x00000018ff037819 */ /* 0x000fc80000011603 */
[----:B------:R-:W-:-:S04]  /*b3d0*/  LOP3.LUT R0, R0, R3, RZ, 0xfc, !PT ;  /* 0x0000000300007212 */ /* 0x000fc800078efcff */
[----:B------:R-:W-:-:S07]  /*b3e0*/  PRMT R4, R0, 0x7610, R4 ;  /* 0x0000761000047816 */ /* 0x000fce0000000004 */
.L_x_6993:
[----:B------:R-:W-:Y:S05]  /*b3f0*/  BSYNC B0 ;  /* 0x0000000000007941 */ /* 0x000fea0003800000 */
.L_x_6992:
[----:B------:R0:W-:Y:S01]  /*b400*/  STG.E.U8 desc[UR36][R8.64], R4 ;  /* 0x0000000408007986 */ /* 0x0001e2000c101124 */
[----:B------:R-:W-:Y:S05]  /*b410*/  BRA `(.L_x_6972) ;  /* 0x0000000400187947 */ /* 0x000fea0003800000 */
.L_x_6990:
        /* <DEDUP_REMOVED lines=17> */
.L_x_6997:
[----:B------:R-:W-:-:S04]  /*b530*/  LOP3.LUT R3, R5, 0x80000000, RZ, 0xc0, !PT ;  /* 0x8000000005037812 */ /* 0x000fc800078ec0ff */
[----:B------:R-:W-:-:S04]  /*b540*/  SHF.R.U32.HI R3, RZ, 0x18, R3 ;  /* 0x00000018ff037819 */ /* 0x000fc80000011603 */
[----:B------:R-:W-:-:S04]  /*b550*/  LOP3.LUT R0, R0, R3, RZ, 0xfc, !PT ;  /* 0x0000000300007212 */ /* 0x000fc800078efcff */
[----:B------:R-:W-:-:S07]  /*b560*/  PRMT R4, R0, 0x7610, R4 ;  /* 0x0000761000047816 */ /* 0x000fce0000000004 */
.L_x_6996:
[----:B------:R-:W-:Y:S05]  /*b570*/  BSYNC B0 ;  /* 0x0000000000007941 */ /* 0x000fea0003800000 */
.L_x_6995:
[----:B------:R0:W-:Y:S01]  /*b580*/  STG.E.U8 desc[UR36][R8.64], R4 ;  /* 0x0000000408007986 */ /* 0x0001e2000c101124 */
[----:B------:R-:W-:Y:S05]  /*b590*/  BRA `(.L_x_6972) ;  /* 0x0000000000b87947 */ /* 0x000fea0003800000 */
.L_x_6989:
[----:B------:R-:W-:-:S13]  /*b5a0*/  ISETP.NE.AND P0, PT, R0, 0x1c, PT ;  /* 0x0000001c0000780c */ /* 0x000fda0003f05270 */
[----:B------:R-:W-:Y:S05]  /*b5b0*/  @!P0 BRA `(.L_x_6998) ;  /* 0x0000000000a48947 */ /* 0x000fea0003800000 */
[----:B------:R-:W-:-:S13]  /*b5c0*/  ISETP.NE.AND P0, PT, R0, 0x1d, PT ;  /* 0x0000001d0000780c */ /* 0x000fda0003f05270 */
[----:B------:R-:W-:Y:S05]  /*b5d0*/  @!P0 BRA `(.L_x_6999) ;  /* 0x00000000008c8947 */ /* 0x000fea0003800000 */
[----:B------:R-:W-:-:S13]  /*b5e0*/  ISETP.NE.AND P0, PT, R0, 0x2c, PT ;  /* 0x0000002c0000780c */ /* 0x000fda0003f05270 */
[----:B------:R-:W-:Y:S05]  /*b5f0*/  @P0 BRA `(.L_x_6971) ;  /* 0x0000000000400947 */ /* 0x000fea0003800000 */
[----:B----4-:R-:W-:-:S05]  /*b600*/  IMAD.U32 R22, R22, 0x10000, RZ ;  /* 0x0001000016167824 */ /* 0x010fca00078e00ff */
        /* <DEDUP_REMOVED lines=15> */
.L_x_6971:
        /* <DEDUP_REMOVED lines=15> */
[----:B01--4-:R-:W-:Y:S05]  /*b7f0*/  CALL.ABS.NOINC R14 ;  /* 0x000000000e007343 */ /* 0x013fea0003c00000 */
.L_x_7000:
[----:B------:R-:W-:Y:S05]  /*b800*/  BRA `(.L_x_6972) ;  /* 0x00000000001c7947 */ /* 0x000fea0003800000 */
.L_x_6999:
[----:B----4-:R-:W-:-:S06]  /*b810*/  IMAD.U32 R4, R22, 0x10000, RZ ;  /* 0x0001000016047824 */ /* 0x010fcc00078e00ff */
[----:B------:R-:W0:Y:S02]  /*b820*/  F2I.U64.TRUNC R4, R4 ;  /* 0x0000000400047311 */ /* 0x000e24000020d800 */
[----:B0-----:R0:W-:Y:S01]  /*b830*/  STG.E.64 desc[UR36][R8.64], R4 ;  /* 0x0000000408007986 */ /* 0x0011e2000c101b24 */
[----:B------:R-:W-:Y:S05]  /*b840*/  BRA `(.L_x_6972) ;  /* 0x00000000000c7947 */ /* 0x000fea0003800000 */
.L_x_6998:
[----:B----4-:R-:W-:-:S04]  /*b850*/  IMAD.U32 R22, R22, 0x10000, RZ ;  /* 0x0001000016167824 */ /* 0x010fc800078e00ff */
[----:B------:R-:W0:Y:S02]  /*b860*/  F2I.FTZ.U32.TRUNC.NTZ R3, R22 ;  /* 0x0000001600037305 */ /* 0x000e24000021f000 */
[----:B0-----:R0:W-:Y:S02]  /*b870*/  STG.E desc[UR36][R8.64], R3 ;  /* 0x0000000308007986 */ /* 0x0011e4000c101924 */
.L_x_6972:
[----:B------:R-:W-:-:S05]  /*b880*/  VIADD R25, R25, 0x80 ;  /* 0x0000008019197836 */ /* 0x000fca0000000000 */
[----:B------:R-:W-:-:S13]  /*b890*/  ISETP.GE.AND P0, PT, R25, R16, PT ;  /* 0x000000101900720c */ /* 0x000fda0003f06270 */
[----:B------:R-:W-:Y:S05]  /*b8a0*/  @P0 BRA `(.L_x_6966) ;  /* 0x0000000c00f00947 */ /* 0x000fea0003800000 */
[----:B0-2-4-:R-:W0:Y:S01]  /*b8b0*/  LDC.64 R8, c[0x0][0x218] ;  /* 0x00008600ff087b82 */ /* 0x015e220000000a00 */
        /* <DEDUP_REMOVED lines=17> */
[----:B-1----:R-:W-:-:S06]  /*b9d0*/  IMAD.U32 R17, R17, 0x10000, RZ ;  /* 0x0001000011117824 */ /* 0x002fcc00078e00ff */
[----:B------:R-:W0:Y:S02]  /*b9e0*/  F2I.FTZ.TRUNC.NTZ R17, R17 ;  /* 0x0000001100117305 */ /* 0x000e24000021f100 */
[----:B0-----:R0:W-:Y:S01]  /*b9f0*/  STG.E.U8 desc[UR36][R8.64], R17 ;  /* 0x0000001108007986 */ /* 0x0011e2000c101124 */
[----:B------:R-:W-:Y:S05]  /*ba00*/  BRA `(.L_x_7006) ;  /* 0x0000000c00947947 */ /* 0x000fea0003800000 */
.L_x_7004:
[----:B-1----:R-:W-:-:S06]  /*ba10*/  IMAD.U32 R5, R17, 0x10000, RZ ;  /* 0x0001000011057824 */ /* 0x002fcc00078e00ff */
[----:B------:R-:W0:Y:S02]  /*ba20*/  F2I.S64.TRUNC R4, R5 ;  /* 0x0000000500047311 */ /* 0x000e24000020d900 */
[----:B0-----:R0:W-:Y:S01]  /*ba30*/  STG.E.U8 desc[UR36][R8.64], R4 ;  /* 0x0000000408007986 */ /* 0x0011e2000c101124 */
[----:B------:R-:W-:Y:S05]  /*ba40*/  BRA `(.L_x_7006) ;  /* 0x0000000c00847947 */ /* 0x000fea0003800000 */
.L_x_7003:
        /* <DEDUP_REMOVED lines=10> */
.L_x_7008:
[----:B-1----:R-:W-:-:S06]  /*baf0*/  IMAD.U32 R17, R17, 0x10000, RZ ;  /* 0x0001000011117824 */ /* 0x002fcc00078e00ff */
[----:B------:R-:W0:Y:S02]  /*bb00*/  F2I.FTZ.TRUNC.NTZ R17, R17 ;  /* 0x0000001100117305 */ /* 0x000e24000021f100 */
[----:B0-----:R0:W-:Y:S01]  /*bb10*/  STG.E desc[UR36][R8.64], R17 ;  /* 0x0000001108007986 */ /* 0x0011e2000c101924 */
[----:B------:R-:W-:Y:S05]  /*bb20*/  BRA `(.L_x_7006) ;  /* 0x0000000c004c7947 */ /* 0x000fea0003800000 */
.L_x_7007:
[----:B-1----:R-:W-:-:S06]  /*bb30*/  IMAD.U32 R17, R17, 0x10000, RZ ;  /* 0x0001000011117824 */ /* 0x002fcc00078e00ff */
[----:B------:R-:W0:Y:S02]  /*bb40*/  F2I.FTZ.TRUNC.NTZ R17, R17 ;  /* 0x0000001100117305 */ /* 0x000e24000021f100 */
[----:B0-----:R0:W-:Y:S01]  /*bb50*/  STG.E.U16 desc[UR36][R8.64], R17 ;  /* 0x0000001108007986 */ /* 0x0011e2000c101524 */
[----:B------:R-:W-:Y:S05]  /*bb60*/  BRA `(.L_x_7006) ;  /* 0x0000000c003c7947 */ /* 0x000fea0003800000 */
.L_x_7002:
        /* <DEDUP_REMOVED lines=9> */
.L_x_7010:
[----:B-1----:R-:W-:-:S05]  /*bc00*/  IMAD.U32 R0, R17, 0x10000, RZ ;  /* 0x0001000011007824 */ /* 0x002fca00078e00ff */
[----:B------:R-:W-:-:S05]  /*bc10*/  F2FP.F16.F32.PACK_AB R0, RZ, R0 ;  /* 0x00000000ff00723e */ /* 0x000fca00000000ff */
[----:B------:R0:W-:Y:S01]  /*bc20*/  STG.E.U16 desc[UR36][R8.64], R0 ;  /* 0x0000000008007986 */ /* 0x0001e2000c101524 */
[----:B------:R-:W-:Y:S05]  /*bc30*/  BRA `(.L_x_7006) ;  /* 0x0000000c00087947 */ /* 0x000fea0003800000 */
.L_x_7009:
        /* <DEDUP_REMOVED lines=10> */
.L_x_7012:
[----:B-1----:R-:W-:-:S05]  /*bce0*/  IMAD.U32 R17, R17, 0x10000, RZ ;  /* 0x0001000011117824 */ /* 0x002fca00078e00ff */
[----:B------:R-:W-:-:S04]  /*bcf0*/  F2FP.F16.F32.PACK_AB R3, RZ, R17 ;  /* 0x00000011ff03723e */ /* 0x000fc800000000ff */
[----:B------:R-:W-:-:S05]  /*bd00*/  PRMT R3, R3, 0x5410, RZ ;  /* 0x0000541003037816 */ /* 0x000fca00000000ff */
[----:B------:R0:W-:Y:S01]  /*bd10*/  STG.E desc[UR36][R8.64], R3 ;  /* 0x0000000308007986 */ /* 0x0001e2000c101924 */
[----:B------:R-:W-:Y:S05]  /*bd20*/  BRA `(.L_x_7006) ;  /* 0x0000000800cc7947 */ /* 0x000fea0003800000 */
.L_x_7011:
[----:B-1----:R-:W-:-:S04]  /*bd30*/  IMAD.U32 R4, R17, 0x10000, RZ ;  /* 0x0001000011047824 */ /* 0x002fc800078e00ff */
[----:B------:R-:W-:-:S06]  /*bd40*/  FMUL.FTZ R4, R4, 1 ;  /* 0x3f80000004047820 */ /* 0x000fcc0000410000 */
[----:B------:R-:W0:Y:S02]  /*bd50*/  F2F.F64.F32 R4, R4 ;  /* 0x0000000400047310 */ /* 0x000e240000201800 */
[----:B0-----:R0:W-:Y:S01]  /*bd60*/  STG.E.64 desc[UR36][R8.64], R4 ;  /* 0x0000000408007986 */ /* 0x0011e2000c101b24 */
[----:B------:R-:W-:Y:S05]  /*bd70*/  BRA `(.L_x_7006) ;  /* 0x0000000800b87947 */ /* 0x000fea0003800000 */
.L_x_7001:
        /* <DEDUP_REMOVED lines=13> */
.L_x_7015:
[----:B-1----:R-:W-:Y:S01]  /*be50*/  IMAD.U32 R17, R17, 0x10000, RZ ;  /* 0x0001000011117824 */ /* 0x002fe200078e00ff */
[----:B------:R-:W-:-:S03]  /*be60*/  CS2R R6, SRZ ;  /* 0x0000000000067805 */ /* 0x000fc6000001ff00 */
[----:B------:R-:W-:-:S06]  /*be70*/  FMUL.FTZ R4, R17, 1 ;  /* 0x3f80000011047820 */ /* 0x000fcc0000410000 */
[----:B------:R-:W0:Y:S02]  /*be80*/  F2F.F64.F32 R4, R4 ;  /* 0x0000000400047310 */ /* 0x000e240000201800 */
[----:B0-----:R0:W-:Y:S01]  /*be90*/  STG.E.128 desc[UR36][R8.64], R4 ;  /* 0x0000000408007986 */ /* 0x0011e2000c101d24 */
[----:B------:R-:W-:Y:S05]  /*bea0*/  BRA `(.L_x_7006) ;  /* 0x00000008006c7947 */ /* 0x000fea0003800000 */
.L_x_7014:
        /* <DEDUP_REMOVED lines=21> */
.L_x_7019:
[----:B------:R-:W-:Y:S05]  /*c000*/  BSYNC B0 ;  /* 0x0000000000007941 */ /* 0x000fea0003800000 */
.L_x_7018:
[----:B------:R-:W-:-:S05]  /*c010*/  LOP3.LUT R5, R0, R5, RZ, 0xfc, !PT ;  /* 0x0000000500057212 */ /* 0x000fca00078efcff */
[----:B------:R0:W-:Y:S01]  /*c020*/  STG.E.U8 desc[UR36][R8.64], R5 ;  /* 0x0000000508007986 */ /* 0x0001e2000c101124 */
[----:B------:R-:W-:Y:S05]  /*c030*/  BRA `(.L_x_7006) ;  /* 0x0000000800087947 */ /* 0x000fea0003800000 */
.L_x_7017:
        /* <DEDUP_REMOVED lines=13> */
.L_x_7021:
[----:B------:R-:W-:Y:S01]  /*c110*/  IMAD.MOV.U32 R0, RZ, RZ, 0x7f ;  /* 0x0000007fff007424 */ /* 0x000fe200078e00ff */
[----:B------:R-:W-:-:S04]  /*c120*/  ISETP.GT.U32.AND P0, PT, R3, 0x7f800000, PT ;  /* 0x7f8000000300780c */ /* 0x000fc80003f04070 */
[----:B------:R-:W-:-:S09]  /*c130*/  SEL R0, R0, 0x7c, P0 ;  /* 0x0000007c00007807 */ /* 0x000fd20000000000 */
.L_x_7022:
[----:B------:R-:W-:Y:S05]  /*c140*/  BSYNC B0 ;  /* 0x0000000000007941 */ /* 0x000fea0003800000 */
.L_x_7020:
[----:B------:R-:W-:-:S04]  /*c150*/  LOP3.LUT R3, R17, 0x80000000, RZ, 0xc0, !PT ;  /* 0x8000000011037812 */ /* 0x000fc800078ec0ff */
[----:B------:R-:W-:-:S04]  /*c160*/  SHF.R.U32.HI R3, RZ, 0x18, R3 ;  /* 0x00000018ff037819 */ /* 0x000fc80000011603 */
[----:B------:R-:W-:-:S05]  /*c170*/  LOP3.LUT R3, R0, R3, RZ, 0xfc, !PT ;  /* 0x0000000300037212 */ /* 0x000fca00078efcff */
[----:B------:R0:W-:Y:S01]  /*c180*/  STG.E.U8 desc[UR36][R8.64], R3 ;  /* 0x0000000308007986 */ /* 0x0001e2000c101124 */
[----:B------:R-:W-:Y:S05]  /*c190*/  BRA `(.L_x_7006) ;  /* 0x0000000400b07947 */ /* 0x000fea0003800000 */
.L_x_7016:
[----:B-1----:R0:W-:Y:S01]  /*c1a0*/  STG.E.U16 desc[UR36][R8.64], R17 ;  /* 0x0000001108007986 */ /* 0x0021e2000c101524 */
[----:B------:R-:W-:Y:S05]  /*c1b0*/  BRA `(.L_x_7006) ;  /* 0x0000000400a87947 */ /* 0x000fea0003800000 */
.L_x_7013:
        /* <DEDUP_REMOVED lines=12> */
.L_x_7025:
        /* <DEDUP_REMOVED lines=17> */
.L_x_7028:
[----:B------:R-:W-:-:S04]  /*c390*/  LOP3.LUT R3, R17, 0x80000000, RZ, 0xc0, !PT ;  /* 0x8000000011037812 */ /* 0x000fc800078ec0ff */
[----:B------:R-:W-:-:S04]  /*c3a0*/  SHF.R.U32.HI R3, RZ, 0x18, R3 ;  /* 0x00000018ff037819 */ /* 0x000fc80000011603 */
[----:B------:R-:W-:-:S04]  /*c3b0*/  LOP3.LUT R0, R0, R3, RZ, 0xfc, !PT ;  /* 0x0000000300007212 */ /* 0x000fc800078efcff */
[----:B------:R-:W-:-:S07]  /*c3c0*/  PRMT R4, R0, 0x7610, R4 ;  /* 0x0000761000047816 */ /* 0x000fce0000000004 */
.L_x_7027:
[----:B------:R-:W-:Y:S05]  /*c3d0*/  BSYNC B0 ;  /* 0x0000000000007941 */ /* 0x000fea0003800000 */
.L_x_7026:
[----:B------:R0:W-:Y:S01]  /*c3e0*/  STG.E.U8 desc[UR36][R8.64], R4 ;  /* 0x0000000408007986 */ /* 0x0001e2000c101124 */
[----:B------:R-:W-:Y:S05]  /*c3f0*/  BRA `(.L_x_7006) ;  /* 0x0000000400187947 */ /* 0x000fea0003800000 */
.L_x_7024:
        /* <DEDUP_REMOVED lines=17> */
.L_x_7031:
[----:B------:R-:W-:-:S04]  /*c510*/  LOP3.LUT R3, R17, 0x80000000, RZ, 0xc0, !PT ;  /* 0x8000000011037812 */ /* 0x000fc800078ec0ff */
[----:B------:R-:W-:-:S04]  /*c520*/  SHF.R.U32.HI R3, RZ, 0x18, R3 ;  /* 0x00000018ff037819 */ /* 0x000fc80000011603 */
[----:B------:R-:W-:-:S04]  /*c530*/  LOP3.LUT R0, R0, R3, RZ, 0xfc, !PT ;  /* 0x0000000300007212 */ /* 0x000fc800078efcff */
[----:B------:R-:W-:-:S07]  /*c540*/  PRMT R4, R0, 0x7610, R4 ;  /* 0x0000761000047816 */ /* 0x000fce0000000004 */
.L_x_7030:
[----:B------:R-:W-:Y:S05]  /*c550*/  BSYNC B0 ;  /* 0x0000000000007941 */ /* 0x000fea0003800000 */
.L_x_7029:
[----:B------:R4:W-:Y:S01]  /*c560*/  STG.E.U8 desc[UR36][R8.64], R4 ;  /* 0x0000000408007986 */ /* 0x0009e2000c101124 */
[----:B------:R-:W-:Y:S05]  /*c570*/  BRA `(.L_x_7006) ;  /* 0x0000000000b87947 */ /* 0x000fea0003800000 */
.L_x_7023:
        /* <DEDUP_REMOVED lines=22> */
.L_x_7005:
        /* <DEDUP_REMOVED lines=15> */
[----:B01----:R-:W-:Y:S05]  /*c7d0*/  CALL.ABS.NOINC R14 ;  /* 0x000000000e007343 */ /* 0x003fea0003c00000 */
.L_x_7034:
[----:B------:R-:W-:Y:S05]  /*c7e0*/  BRA `(.L_x_7006) ;  /* 0x00000000001c7947 */ /* 0x000fea0003800000 */
.L_x_7033:
[----:B-1----:R-:W-:-:S06]  /*c7f0*/  IMAD.U32 R4, R17, 0x10000, RZ ;  /* 0x0001000011047824 */ /* 0x002fcc00078e00ff */
[----:B------:R-:W0:Y:S02]  /*c800*/  F2I.U64.TRUNC R4, R4 ;  /* 0x0000000400047311 */ /* 0x000e24000020d800 */
[----:B0-----:R1:W-:Y:S01]  /*c810*/  STG.E.64 desc[UR36][R8.64], R4 ;  /* 0x0000000408007986 */ /* 0x0013e2000c101b24 */
[----:B------:R-:W-:Y:S05]  /*c820*/  BRA `(.L_x_7006) ;  /* 0x00000000000c7947 */ /* 0x000fea0003800000 */
.L_x_7032:
[----:B-1----:R-:W-:-:S06]  /*c830*/  IMAD.U32 R17, R17, 0x10000, RZ ;  /* 0x0001000011117824 */ /* 0x002fcc00078e00ff */
[----:B------:R-:W0:Y:S02]  /*c840*/  F2I.FTZ.U32.TRUNC.NTZ R17, R17 ;  /* 0x0000001100117305 */ /* 0x000e24000021f000 */
[----:B0-----:R0:W-:Y:S02]  /*c850*/  STG.E desc[UR36][R8.64], R17 ;  /* 0x0000001108007986 */ /* 0x0011e4000c101924 */
.L_x_7006:
[----:B------:R-:W-:-:S07]  /*c860*/  VIADD R25, R25, 0x80 ;  /* 0x0000008019197836 */ /* 0x000fce0000000000 */
.L_x_6966:
[----:B------:R-:W-:Y:S05]  /*c870*/  BSYNC B6 ;  /* 0x0000000000067941 */ /* 0x000fea0003800000 */
.L_x_6965:
[----:B------:R-:W-:-:S13]  /*c880*/  ISETP.GE.AND P0, PT, R25, R16, PT ;  /* 0x000000101900720c */ /* 0x000fda0003f06270 */
[----:B------:R-:W-:Y:S05]  /*c890*/  @P0 EXIT ;  /* 0x000000000000094d */ /* 0x000fea0003800000 */
[----:B012-4-:R-:W0:Y:S01]  /*c8a0*/  LDC.64 R4, c[0x0][0x218] ;  /* 0x00008600ff047b82 */ /* 0x017e220000000a00 */
        /* <DEDUP_REMOVED lines=16> */
[----:B------:R-:W-:-:S04]  /*c9b0*/  IMAD.U32 R18, R18, 0x10000, RZ ;  /* 0x0001000012127824 */ /* 0x000fc800078e00ff */
[----:B------:R-:W0:Y:S02]  /*c9c0*/  F2I.FTZ.TRUNC.NTZ R5, R18 ;  /* 0x0000001200057305 */ /* 0x000e24000021f100 */
[----:B0-----:R-:W-:Y:S01]  /*c9d0*/  STG.E.U8 desc[UR36][R2.64], R5 ;  /* 0x0000000502007986 */ /* 0x001fe2000c101124 */
[----:B------:R-:W-:Y:S05]  /*c9e0*/  EXIT ;  /* 0x000000000000794d */ /* 0x000fea0003800000 */
.L_x_7038:
[----:B------:R-:W-:-:S06]  /*c9f0*/  IMAD.U32 R5, R18, 0x10000, RZ ;  /* 0x0001000012057824 */ /* 0x000fcc00078e00ff */
[----:B------:R-:W0:Y:S02]  /*ca00*/  F2I.S64.TRUNC R4, R5 ;  /* 0x0000000500047311 */ /* 0x000e24000020d900 */
[----:B0-----:R-:W-:Y:S01]  /*ca10*/  STG.E.U8 desc[UR36][R2.64], R4 ;  /* 0x0000000402007986 */ /* 0x001fe2000c101124 */
[----:B------:R-:W-:Y:S05]  /*ca20*/  EXIT ;  /* 0x000000000000794d */ /* 0x000fea0003800000 */
.L_x_7037:
[----:B------:R-:W-:-:S13]  /*ca30*/  ISETP.NE.AND P0, PT, R0, 0x2, PT ;  /* 0x000000020000780c */ /* 0x000fda0003f05270 */
[----:B------:R-:W-:Y:S05]  /*ca40*/  @!P0 BRA `(.L_x_7040) ;  /* 0x0000000000308947 */ /* 0x000fea0003800000 */
[----:B------:R-:W-:-:S13]  /*ca50*/  ISETP.NE.AND P0, PT, R0, 0x3, PT ;  /* 0x000000030000780c */ /* 0x000fda0003f05270 */
[----:B------:R-:W-:Y:S05]  /*ca60*/  @!P0 BRA `(.L_x_7041) ;  /* 0x0000000000188947 */ /* 0x000fea0003800000 */
[----:B------:R-:W-:-:S13]  /*ca70*/  ISETP.NE.AND P0, PT, R0, 0x4, PT ;  /* 0x000000040000780c */ /* 0x000fda0003f05270 */
[----:B------:R-:W-:Y:S05]  /*ca80*/  @P0 BRA `(.L_x_7039) ;  /* 0x0000000c000c0947 */ /* 0x000fea0003800000 */
[----:B------:R-:W-:-:S06]  /*ca90*/  IMAD.U32 R4, R18, 0x10000, RZ ;  /* 0x0001000012047824 */ /* 0x000fcc00078e00ff */
[----:B------:R-:W0:Y:S02]  /*caa0*/  F2I.S64.TRUNC R4, R4 ;  /* 0x0000000400047311 */ /* 0x000e24000020d900 */
[----:B0-----:R-:W-:Y:S01]  /*cab0*/  STG.E.64 desc[UR36][R2.64], R4 ;  /* 0x0000000402007986 */ /* 0x001fe2000c101b24 */
[----:B------:R-:W-:Y:S05]  /*cac0*/  EXIT ;  /* 0x000000000000794d */ /* 0x000fea0003800000 */
.L_x_7041:
[----:B------:R-:W-:-:S04]  /*cad0*/  IMAD.U32 R18, R18, 0x10000, RZ ;  /* 0x0001000012127824 */ /* 0x000fc800078e00ff */
[----:B------:R-:W0:Y:S02]  /*cae0*/  F2I.FTZ.TRUNC.NTZ R5, R18 ;  /* 0x0000001200057305 */ /* 0x000e24000021f100 */
[----:B0-----:R-:W-:Y:S01]  /*caf0*/  STG.E desc[UR36][R2.64], R5 ;  /* 0x0000000502007986 */ /* 0x001fe2000c101924 */
[----:B------:R-:W-:Y:S05]  /*cb00*/  EXIT ;  /* 0x000000000000794d */ /* 0x000fea0003800000 */
.L_x_7040:
[----:B------:R-:W-:-:S04]  /*cb10*/  IMAD.U32 R18, R18, 0x10000, RZ ;  /* 0x0001000012127824 */ /* 0x000fc800078e00ff */
[----:B------:R-:W0:Y:S02]  /*cb20*/  F2I.FTZ.TRUNC.NTZ R5, R18 ;  /* 0x0000001200057305 */ /* 0x000e24000021f100 */
[----:B0-----:R-:W-:Y:S01]  /*cb30*/  STG.E.U16 desc[UR36][R2.64], R5 ;  /* 0x0000000502007986 */ /* 0x001fe2000c101524 */
[----:B------:R-:W-:Y:S05]  /*cb40*/  EXIT ;  /* 0x000000000000794d */ /* 0x000fea0003800000 */
.L_x_7036:
[----:B------:R-:W-:-:S13]  /*cb50*/  ISETP.GT.AND P0, PT, R0, 0x6, PT ;  /* 0x000000060000780c */ /* 0x000fda0003f04270 */
[----:B------:R-:W-:Y:S05]  /*cb60*/  @P0 BRA `(.L_x_7042) ;  /* 0x00000000002c0947 */ /* 0x000fea0003800000 */
[----:B------:R-:W-:-:S13]  /*cb70*/  ISETP.NE.AND P0, PT, R0, 0x5, PT ;  /* 0x000000050000780c */ /* 0x000fda0003f05270 */
[----:B------:R-:W-:Y:S05]  /*cb80*/  @!P0 BRA `(.L_x_7043) ;  /* 0x0000000000148947 */ /* 0x000fea0003800000 */
[----:B------:R-:W-:-:S13]  /*cb90*/  ISETP.NE.AND P0, PT, R0, 0x6, PT ;  /* 0x000000060000780c */ /* 0x000fda0003f05270 */
[----:B------:R-:W-:Y:S05]  /*cba0*/  @P0 BRA `(.L_x_7039) ;  /* 0x0000000800c40947 */ /* 0x000fea0003800000 */
[----:B------:R-:W-:-:S05]  /*cbb0*/  IMAD.U32 R5, R18, 0x10000, RZ ;  /* 0x0001000012057824 */ /* 0x000fca00078e00ff */
[----:B------:R-:W-:Y:S01]  /*cbc0*/  STG.E desc[UR36][R2.64], R5 ;  /* 0x0000000502007986 */ /* 0x000fe2000c101924 */
[----:B------:R-:W-:Y:S05]  /*cbd0*/  EXIT ;  /* 0x000000000000794d */ /* 0x000fea0003800000 */
.L_x_7043:
[----:B------:R-:W-:-:S05]  /*cbe0*/  IMAD.U32 R0, R18, 0x10000, RZ ;  /* 0x0001000012007824 */ /* 0x000fca00078e00ff */
[----:B------:R-:W-:-:S05]  /*cbf0*/  F2FP.F16.F32.PACK_AB R0, RZ, R0 ;  /* 0x00000000ff00723e */ /* 0x000fca00000000ff */
[----:B------:R-:W-:Y:S01]  /*cc00*/  STG.E.U16 desc[UR36][R2.64], R0 ;  /* 0x0000000002007986 */ /* 0x000fe2000c101524 */
[----:B------:R-:W-:Y:S05]  /*cc10*/  EXIT ;  /* 0x000000000000794d */ /* 0x000fea0003800000 */
.L_x_7042:
[----:B------:R-:W-:-:S13]  /*cc20*/  ISETP.NE.AND P0, PT, R0, 0x7, PT ;  /* 0x000000070000780c */ /* 0x000fda0003f05270 */
[----:B------:R-:W-:Y:S05]  /*cc30*/  @!P0 BRA `(.L_x_7044) ;  /* 0x0000000000348947 */ /* 0x000fea0003800000 */
[----:B------:R-:W-:-:S13]  /*cc40*/  ISETP.NE.AND P0, PT, R0, 0x8, PT ;  /* 0x000000080000780c */ /* 0x000fda0003f05270 */
[----:B------:R-:W-:Y:S05]  /*cc50*/  @!P0 BRA `(.L_x_7045) ;  /* 0x0000000000188947 */ /* 0x000fea0003800000 */
[----:B------:R-:W-:-:S13]  /*cc60*/  ISETP.NE.AND P0, PT, R0, 0x9, PT ;  /* 0x000000090000780c */ /* 0x000fda0003f05270 */
[----:B------:R-:W-:Y:S05]  /*cc70*/  @P0 BRA `(.L_x_7039) ;  /* 0x0000000800900947 */ /* 0x000fea0003800000 */
[----:B------:R-:W-:Y:S02]  /*cc80*/  IMAD.U32 R18, R18, 0x10000, RZ ;  /* 0x0001000012127824 */ /* 0x000fe400078e00ff */
[----:B------:R-:W-:-:S05]  /*cc90*/  IMAD.MOV.U32 R19, RZ, RZ, RZ ;  /* 0x000000ffff137224 */ /* 0x000fca00078e00ff */
[----:B------:R-:W-:Y:S01]  /*cca0*/  STG.E.64 desc[UR36][R2.64], R18 ;  /* 0x0000001202007986 */ /* 0x000fe2000c101b24 */
[----:B------:R-:W-:Y:S05]  /*ccb0*/  EXIT ;  /* 0x000000000000794d */ /* 0x000fea0003800000 */
.L_x_7045:
[----:B------:R-:W-:-:S05]  /*ccc0*/  IMAD.U32 R18, R18, 0x10000, RZ ;  /* 0x0001000012127824 */ /* 0x000fca00078e00ff */
[----:B------:R-:W-:-:S04]  /*ccd0*/  F2FP.F16.F32.PACK_AB R5, RZ, R18 ;  /* 0x00000012ff05723e */ /* 0x000fc800000000ff */
[----:B------:R-:W-:-:S05]  /*cce0*/  PRMT R5, R5, 0x5410, RZ ;  /* 0x0000541005057816 */ /* 0x000fca00000000ff */
[----:B------:R-:W-:Y:S01]  /*ccf0*/  STG.E desc[UR36][R2.64], R5 ;  /* 0x0000000502007986 */ /* 0x000fe2000c101924 */
[----:B------:R-:W-:Y:S05]  /*cd00*/  EXIT ;  /* 0x000000000000794d */ /* 0x000fea0003800000 */
.L_x_7044:
[----:B------:R-:W-:-:S04]  /*cd10*/  IMAD.U32 R4, R18, 0x10000, RZ ;  /* 0x0001000012047824 */ /* 0x000fc800078e00ff */
[----:B------:R-:W-:-:S06]  /*cd20*/  FMUL.FTZ R4, R4, 1 ;  /* 0x3f80000004047820 */ /* 0x000fcc0000410000 */
[----:B------:R-:W0:Y:S02]  /*cd30*/  F2F.F64.F32 R4, R4 ;  /* 0x0000000400047310 */ /* 0x000e240000201800 */
[----:B0-----:R-:W-:Y:S01]  /*cd40*/  STG.E.64 desc[UR36][R2.64], R4 ;  /* 0x0000000402007986 */ /* 0x001fe2000c101b24 */
[----:B------:R-:W-:Y:S05]  /*cd50*/  EXIT ;  /* 0x000000000000794d */ /* 0x000fea0003800000 */
.L_x_7035:
        /* <DEDUP_REMOVED lines=8> */
[----:B------:R-:W-:-:S05]  /*cde0*/  IMAD.U32 R18, R18, 0x10000, RZ ;  /* 0x0001000012127824 */ /* 0x000fca00078e00ff */
[----:B------:R-:W-:-:S04]  /*cdf0*/  FSETP.NEU.FTZ.AND P0, PT, R18, RZ, PT ;  /* 0x000000ff1200720b */ /* 0x000fc80003f1d000 */
[----:B------:R-:W-:-:S05]  /*ce00*/  SEL R5, RZ, 0x1, !P0 ;  /* 0x00000001ff057807 */ /* 0x000fca0004000000 */
[----:B------:R-:W-:Y:S01]  /*ce10*/  STG.E.U8 desc[UR36][R2.64], R5 ;  /* 0x0000000502007986 */ /* 0x000fe2000c101124 */
[----:B------:R-:W-:Y:S05]  /*ce20*/  EXIT ;  /* 0x000000000000794d */ /* 0x000fea0003800000 */
.L_x_7048:
[----:B------:R-:W-:Y:S01]  /*ce30*/  IMAD.U32 R18, R18, 0x10000, RZ ;  /* 0x0001000012127824 */ /* 0x000fe200078e00ff */
[----:B------:R-:W-:-:S03]  /*ce40*/  CS2R R6, SRZ ;  /* 0x0000000000067805 */ /* 0x000fc6000001ff00 */
[----:B------:R-:W-:-:S06]  /*ce50*/  FMUL.FTZ R4, R18, 1 ;  /* 0x3f80000012047820 */ /* 0x000fcc0000410000 */
[----:B------:R-:W0:Y:S02]  /*ce60*/  F2F.F64.F32 R4, R4 ;  /* 0x0000000400047310 */ /* 0x000e240000201800 */
[----:B0-----:R-:W-:Y:S01]  /*ce70*/  STG.E.128 desc[UR36][R2.64], R4 ;  /* 0x0000000402007986 */ /* 0x001fe2000c101d24 */
[----:B------:R-:W-:Y:S05]  /*ce80*/  EXIT ;  /* 0x000000000000794d */ /* 0x000fea0003800000 */
.L_x_7047:
        /* <DEDUP_REMOVED lines=21> */
.L_x_7052:
[----:B------:R-:W-:Y:S05]  /*cfe0*/  BSYNC B0 ;  /* 0x0000000000007941 */ /* 0x000fea0003800000 */
.L_x_7051:
[----:B------:R-:W-:-:S05]  /*cff0*/  LOP3.LUT R5, R0, R5, RZ, 0xfc, !PT ;  /* 0x0000000500057212 */ /* 0x000fca00078efcff */
[----:B------:R-:W-:Y:S01]  /*d000*/  STG.E.U8 desc[UR36][R2.64], R5 ;  /* 0x0000000502007986 */ /* 0x000fe2000c101124 */
[----:B------:R-:W-:Y:S05]  /*d010*/  EXIT ;  /* 0x000000000000794d */ /* 0x000fea0003800000 */
.L_x_7050:
        /* <DEDUP_REMOVED lines=13> */
.L_x_7054:
[----:B------:R-:W-:Y:S01]  /*d0f0*/  IMAD.MOV.U32 R0, RZ, RZ, 0x7f ;  /* 0x0000007fff007424 */ /* 0x000fe200078e00ff */
[----:B------:R-:W-:-:S04]  /*d100*/  ISETP.GT.U32.AND P0, PT, R4, 0x7f800000, PT ;  /* 0x7f8000000400780c */ /* 0x000fc80003f04070 */
[----:B------:R-:W-:-:S09]  /*d110*/  SEL R0, R0, 0x7c, P0 ;  /* 0x0000007c00007807 */ /* 0x000fd20000000000 */
.L_x_7055:
[----:B------:R-:W-:Y:S05]  /*d120*/  BSYNC B0 ;  /* 0x0000000000007941 */ /* 0x000fea0003800000 */
.L_x_7053:
[----:B------:R-:W-:-:S04]  /*d130*/  LOP3.LUT R4, R5, 0x80000000, RZ, 0xc0, !PT ;  /* 0x8000000005047812 */ /* 0x000fc800078ec0ff */
[----:B------:R-:W-:-:S04]  /*d140*/  SHF.R.U32.HI R5, RZ, 0x18, R4 ;  /* 0x00000018ff057819 */ /* 0x000fc80000011604 */
[----:B------:R-:W-:-:S05]  /*d150*/  LOP3.LUT R5, R0, R5, RZ, 0xfc, !PT ;  /* 0x0000000500057212 */ /* 0x000fca00078efcff */
[----:B------:R-:W-:Y:S01]  /*d160*/  STG.E.U8 desc[UR36][R2.64], R5 ;  /* 0x0000000502007986 */ /* 0x000fe2000c101124 */
[----:B------:R-:W-:Y:S05]  /*d170*/  EXIT ;  /* 0x000000000000794d */ /* 0x000fea0003800000 */
.L_x_7049:
[----:B------:R-:W-:Y:S01]  /*d180*/  STG.E.U16 desc[UR36][R2.64], R18 ;  /* 0x0000001202007986 */ /* 0x000fe2000c101524 */
[----:B------:R-:W-:Y:S05]  /*d190*/  EXIT ;  /* 0x000000000000794d */ /* 0x000fea0003800000 */
.L_x_7046:
        /* <DEDUP_REMOVED lines=8> */
[----:B------:R-:W-:-:S06]  /*d220*/  IMAD.U32 R5, R18, 0x10000, RZ ;  /* 0x0001000012057824 */ /* 0x000fcc00078e00ff */
[----:B------:R-:W0:Y:S02]  /*d230*/  F2I.FTZ.U32.TRUNC.NTZ R5, R5 ;  /* 0x0000000500057305 */ /* 0x000e24000021f000 */
[----:B0-----:R-:W-:Y:S01]  /*d240*/  STG.E.U16 desc[UR36][R2.64], R5 ;  /* 0x0000000502007986 */ /* 0x001fe2000c101524 */
[----:B------:R-:W-:Y:S05]  /*d250*/  EXIT ;  /* 0x000000000000794d */ /* 0x000fea0003800000 */
.L_x_7058:
        /* <DEDUP_REMOVED lines=17> */
.L_x_7061:
[----:B------:R-:W-:-:S04]  /*d370*/  LOP3.LUT R0, R7, 0x80000000, RZ, 0xc0, !PT ;  /* 0x8000000007007812 */ /* 0x000fc800078ec0ff */
[----:B------:R-:W-:-:S04]  /*d380*/  SHF.R.U32.HI R5, RZ, 0x18, R0 ;  /* 0x00000018ff057819 */ /* 0x000fc80000011600 */
[----:B------:R-:W-:-:S04]  /*d390*/  LOP3.LUT R4, R4, R5, RZ, 0xfc, !PT ;  /* 0x0000000504047212 */ /* 0x000fc800078efcff */
[----:B------:R-:W-:-:S07]  /*d3a0*/  PRMT R0, R4, 0x7610, R0 ;  /* 0x0000761004007816 */ /* 0x000fce0000000000 */
.L_x_7060:
[----:B------:R-:W-:Y:S05]  /*d3b0*/  BSYNC B0 ;  /* 0x0000000000007941 */ /* 0x000fea0003800000 */
.L_x_7059:
[----:B------:R-:W-:Y:S01]  /*d3c0*/  STG.E.U8 desc[UR36][R2.64], R0 ;  /* 0x0000000002007986 */ /* 0x000fe2000c101124 */
[----:B------:R-:W-:Y:S05]  /*d3d0*/  EXIT ;  /* 0x000000000000794d */ /* 0x000fea0003800000 */
.L_x_7057:
        /* <DEDUP_REMOVED lines=17> */
.L_x_7064:
[----:B------:R-:W-:-:S04]  /*d4f0*/  LOP3.LUT R0, R7, 0x80000000, RZ, 0xc0, !PT ;  /* 0x8000000007007812 */ /* 0x000fc800078ec0ff */
[----:B------:R-:W-:-:S04]  /*d500*/  SHF.R.U32.HI R5, RZ, 0x18, R0 ;  /* 0x00000018ff057819 */ /* 0x000fc80000011600 */
[----:B------:R-:W-:-:S04]  /*d510*/  LOP3.LUT R4, R4, R5, RZ, 0xfc, !PT ;  /* 0x0000000504047212 */ /* 0x000fc800078efcff */
[----:B------:R-:W-:-:S07]  /*d520*/  PRMT R0, R4, 0x7610, R0 ;  /* 0x0000761004007816 */ /* 0x000fce0000000000 */
.L_x_7063:
[----:B------:R-:W-:Y:S05]  /*d530*/  BSYNC B0 ;  /* 0x0000000000007941 */ /* 0x000fea0003800000 */
.L_x_7062:
[----:B------:R-:W-:Y:S01]  /*d540*/  STG.E.U8 desc[UR36][R2.64], R0 ;  /* 0x0000000002007986 */ /* 0x000fe2000c101124 */
[----:B------:R-:W-:Y:S05]  /*d550*/  EXIT ;  /* 0x000000000000794d */ /* 0x000fea0003800000 */
.L_x_7056:
[----:B------:R-:W-:-:S13]  /*d560*/  ISETP.NE.AND P0, PT, R0, 0x1c, PT ;  /* 0x0000001c0000780c */ /* 0x000fda0003f05270 */
[----:B------:R-:W-:Y:S05]  /*d570*/  @!P0 BRA `(.L_x_7065) ;  /* 0x0000000000a48947 */ /* 0x000fea0003800000 */
[----:B------:R-:W-:-:S13]  /*d580*/  ISETP.NE.AND P0, PT, R0, 0x1d, PT ;  /* 0x0000001d0000780c */ /* 0x000fda0003f05270 */
[----:B------:R-:W-:Y:S05]  /*d590*/  @!P0 BRA `(.L_x_7066) ;  /* 0x00000000008c8947 */ /* 0x000fea0003800000 */
[----:B------:R-:W-:-:S13]  /*d5a0*/  ISETP.NE.AND P0, PT, R0, 0x2c, PT ;  /* 0x0000002c0000780c */ /* 0x000fda0003f05270 */
[----:B------:R-:W-:Y:S05]  /*d5b0*/  @P0 BRA `(.L_x_7039) ;  /* 0x0000000000400947 */ /* 0x000fea0003800000 */
[----:B------:R-:W-:-:S05]  /*d5c0*/  IMAD.U32 R5, R18, 0x10000, RZ ;  /* 0x0001000012057824 */ /* 0x000fca00078e00ff */
        /* <DEDUP_REMOVED lines=15> */
.L_x_7039:
        /* <DEDUP_REMOVED lines=13> */
[----:B0--3--:R-:W-:-:S07]  /*d790*/  IMAD.MOV.U32 R13, RZ, RZ, RZ ;  /* 0x000000ffff0d7224 */ /* 0x009fce00078e00ff */
[----:B------:R-:W-:-:S07]  /*d7a0*/  LEPC R20, `(.L_x_7067) ;  /* 0x000000001014794e */ /* 0x000fce0000000000 */
[----:B-1----:R-:W-:Y:S05]  /*d7b0*/  CALL.ABS.NOINC R2 ;  /* 0x0000000002007343 */ /* 0x002fea0003c00000 */
.L_x_7067:
[----:B------:R-:W-:Y:S05]  /*d7c0*/  EXIT ;  /* 0x000000000000794d */ /* 0x000fea0003800000 */
.L_x_7066:
[----:B------:R-:W-:-:S06]  /*d7d0*/  IMAD.U32 R4, R18, 0x10000, RZ ;  /* 0x0001000012047824 */ /* 0x000fcc00078e00ff */
[----:B------:R-:W0:Y:S02]  /*d7e0*/  F2I.U64.TRUNC R4, R4 ;  /* 0x0000000400047311 */ /* 0x000e24000020d800 */
[----:B0-----:R-:W-:Y:S01]  /*d7f0*/  STG.E.64 desc[UR36][R2.64], R4 ;  /* 0x0000000402007986 */ /* 0x001fe2000c101b24 */
[----:B------:R-:W-:Y:S05]  /*d800*/  EXIT ;  /* 0x000000000000794d */ /* 0x000fea0003800000 */
.L_x_7065:
[----:B------:R-:W-:-:S04]  /*d810*/  IMAD.U32 R18, R18, 0x10000, RZ ;  /* 0x0001000012127824 */ /* 0x000fc800078e00ff */
[----:B------:R-:W0:Y:S02]  /*d820*/  F2I.FTZ.U32.TRUNC.NTZ R5, R18 ;  /* 0x0000001200057305 */ /* 0x000e24000021f000 */
[----:B0-----:R-:W-:Y:S01]  /*d830*/  STG.E desc[UR36][R2.64], R5 ;  /* 0x0000000502007986 */ /* 0x001fe2000c101924 */
[----:B------:R-:W-:Y:S05]  /*d840*/  EXIT ;  /* 0x000000000000794d */ /* 0x000fea0003800000 */
        .weak           $__internal_1_$__cuda_sm3x_div_rn_ftz_f32_slowpath
        .type           $__internal_1_$__cuda_sm3x_div_rn_ftz_f32_slowpath,@function
        .size           $__internal_1_$__cuda_sm3x_div_rn_ftz_f32_slowpath,(.L_x_19677 - $__internal_1_$__cuda_sm3x_div_rn_ftz_f32_slowpath)
$__internal_1_$__cuda_sm3x_div_rn_ftz_f32_slowpath:
        /* <DEDUP_REMOVED lines=18> */
[----:B------:R-:W-:-:S04]  /*d970*/  FSETP.NEU.FTZ.AND P3, PT, R11, RZ, PT ;  /* 0x000000ff0b00720b */ /* 0x000fc80003f7d000 */
[----:B------:R-:W-:-:S07]  /*d980*/  P2R R0, PR, RZ, 0x8 ;  /* 0x00000008ff007803 */ /* 0x000fce0000000000 */
        /* <DEDUP_REMOVED lines=13> */
.L_x_7070:
[----:B------:R-:W-:Y:S05]  /*da60*/  BSYNC B3 ;  /* 0x0000000000037941 */ /* 0x000fea0003800000 */
.L_x_7069:
        /* <DEDUP_REMOVED lines=27> */
.L_x_7076:
[----:B------:R-:W-:-:S07]  /*dc20*/  IMAD R0, R5, 0x800000, R0 ;  /* 0x0080000005007824 */ /* 0x000fce00078e0200 */
.L_x_7077:
[----:B------:R-:W-:Y:S05]  /*dc30*/  BSYNC B3 ;  /* 0x0000000000037941 */ /* 0x000fea0003800000 */
.L_x_7075:
[----:B------:R-:W-:Y:S05]  /*dc40*/  BRA `(.L_x_7078) ;  /* 0x0000000000207947 */ /* 0x000fea0003800000 */
.L_x_7074:
[----:B------:R-:W-:-:S04]  /*dc50*/  LOP3.LUT R0, R10, 0x80000000, R11, 0x48, !PT ;  /* 0x800000000a007812 */ /* 0x000fc800078e480b */
[----:B------:R-:W-:Y:S01]  /*dc60*/  LOP3.LUT R0, R0, 0x7f800000, RZ, 0xfc, !PT ;  /* 0x7f80000000007812 */ /* 0x000fe200078efcff */
[----:B------:R-:W-:Y:S06]  /*dc70*/  BRA `(.L_x_7078) ;  /* 0x0000000000147947 */ /* 0x000fec0003800000 */
.L_x_7073:
[----:B------:R-:W-:Y:S01]  /*dc80*/  LOP3.LUT R0, R10, 0x80000000, R11, 0x48, !PT ;  /* 0x800000000a007812 */ /* 0x000fe200078e480b */
[----:B------:R-:W-:Y:S06]  /*dc90*/  BRA `(.L_x_7078) ;  /* 0x00000000000c7947 */ /* 0x000fec0003800000 */
.L_x_7072:
[----:B------:R-:W0:Y:S01]  /*dca0*/  MUFU.RSQ R0, -QNAN ;  /* 0xffc0000000007908 */ /* 0x000e220000001400 */
[----:B------:R-:W-:Y:S05]  /*dcb0*/  BRA `(.L_x_7078) ;  /* 0x0000000000047947 */ /* 0x000fea0003800000 */
.L_x_7071:
[----:B------:R-:W-:-:S07]  /*dcc0*/  FADD.FTZ R0, R11, R10 ;  /* 0x0000000a0b007221 */ /* 0x000fce0000010000 */
.L_x_7078:
[----:B------:R-:W-:Y:S05]  /*dcd0*/  BSYNC B0 ;  /* 0x0000000000007941 */ /* 0x000fea0003800000 */
.L_x_7068:
[----:B------:R-:W-:-:S04]  /*dce0*/  IMAD.MOV.U32 R7, RZ, RZ, 0x0 ;  /* 0x00000000ff077424 */ /* 0x000fc800078e00ff */
[----:B0-----:R-:W-:Y:S05]  /*dcf0*/  RET.REL.NODEC R6 `(_ZN2at6native27unrolled_elementwise_kernelINS0_13BinaryFunctorIN3c108BFloat16ES4_S4_ZZZNS0_17atan2_kernel_cudaERNS_18TensorIteratorBaseEENKUlvE_clEvENKUlvE2_clEvEUlS4_S4_E_EESt5arrayIPcLm3EELi4E23TrivialOffsetCalculatorILi2EjESE_ILi1EjENS0_6memory12LoadWithCastILi2EEENSH_13StoreWithCastILi1EEEEEviT_T0_T2_T3_T4_T5_) ;  /* 0xffffff2006c07950 */ /* 0x001fea0003c3ffff */
.L_x_7079:
        /* <DEDUP_REMOVED lines=16> */
.L_x_19677:


//--------------------- .text._ZN2at6native18elementwise_kernelILi128ELi4EZNS0_22gpu_kernel_impl_nocastINS0_13BinaryFunctorIN3c108BFloat16ES5_S5_ZZZNS0_17atan2_kernel_cudaERNS_18TensorIteratorBaseEENKUlvE_clEvENKUlvE2_clEvEUlS5_S5_E_EEEEvS7_RKT_EUliE_EEviT1_ --------------------------
	.section	.text._ZN2at6native18elementwise_kernelILi128ELi4EZNS0_22gpu_kernel_impl_nocastINS0_13BinaryFunctorIN3c108BFloat16ES5_S5_ZZZNS0_17atan2_kernel_cudaERNS_18TensorIteratorBaseEENKUlvE_clEvENKUlvE2_clEvEUlS5_S5_E_EEEEvS7_RKT_EUliE_EEviT1_,"ax",@progbits
	.align	128
        .global         _ZN2at6native18elementwise_kernelILi128ELi4EZNS0_22gpu_kernel_impl_nocastINS0_13BinaryFunctorIN3c108BFloat16ES5_S5_ZZZNS0_17atan2_kernel_cudaERNS_18TensorIteratorBaseEENKUlvE_clEvENKUlvE2_clEvEUlS5_S5_E_EEEEvS7_RKT_EUliE_EEviT1_
        .type           _ZN2at6native18elementwise_kernelILi128ELi4EZNS0_22gpu_kernel_impl_nocastINS0_13BinaryFunctorIN3c108BFloat16ES5_S5_ZZZNS0_17atan2_kernel_cudaERNS_18TensorIteratorBaseEENKUlvE_clEvENKUlvE2_clEvEUlS5_S5_E_EEEEvS7_RKT_EUliE_EEviT1_,@function
        .size           _ZN2at6native18elementwise_kernelILi128ELi4EZNS0_22gpu_kernel_impl_nocastINS0_13BinaryFunctorIN3c108BFloat16ES5_S5_ZZZNS0_17atan2_kernel_cudaERNS_18TensorIteratorBaseEENKUlvE_clEvENKUlvE2_clEvEUlS5_S5_E_EEEEvS7_RKT_EUliE_EEviT1_,(.L_x_19678 - _ZN2at6native18elementwise_kernelILi128ELi4EZNS0_22gpu_kernel_impl_nocastINS0_13BinaryFunctorIN3c108BFloat16ES5_S5_ZZZNS0_17atan2_kernel_cudaERNS_18TensorIteratorBaseEENKUlvE_clEvENKUlvE2_clEvEUlS5_S5_E_EEEEvS7_RKT_EUliE_EEviT1_)
        .other          _ZN2at6native18elementwise_kernelILi128ELi4EZNS0_22gpu_kernel_impl_nocastINS0_13BinaryFunctorIN3c108BFloat16ES5_S5_ZZZNS0_17atan2_kernel_cudaERNS_18TensorIteratorBaseEENKUlvE_clEvENKUlvE2_clEvEUlS5_S5_E_EEEEvS7_RKT_EUliE_EEviT1_,@"STO_CUDA_ENTRY STV_DEFAULT"
_ZN2at6native18elementwise_kernelILi128ELi4EZNS0_22gpu_kernel_impl_nocastINS0_13BinaryFunctorIN3c108BFloat16ES5_S5_ZZZNS0_17atan2_kernel_cudaERNS_18TensorIteratorBaseEENKUlvE_clEvENKUlvE2_clEvEUlS5_S5_E_EEEEvS7_RKT_EUliE_EEviT1_:
.text._ZN2at6native18elementwise_kernelILi128ELi4EZNS0_22gpu_kernel_impl_nocastINS0_13BinaryFunctorIN3c108BFloat16ES5_S5_ZZZNS0_17atan2_kernel_cudaERNS_18TensorIteratorBaseEENKUlvE_clEvENKUlvE2_clEvEUlS5_S5_E_EEEEvS7_RKT_EUliE_EEviT1_:
[----:B------:R-:W-:Y:S01]  /*0000*/  LDC R1, c[0x0][0x28] ;  /* 0x00000a00ff017b82 */ /* 0x000fe20000000800 */
[----:B------:R-:W0:Y:S01]  /*0010*/  S2R R15, SR_CTAID.X ;  /* 0x00000000000f7919 */ /* 0x000e220000002500 */
[----:B------:R-:W-:Y:S01]  /*0020*/  ULDC UR4, c[0x0][0x210] ;  /* 0x0000840000047ab9 */ /* 0x000fe20000000800 */
[----:B------:R-:W-:Y:S01]  /*0030*/  BSSY B1, `(.L_x_7080) ;  /* 0x00001ab000017945 */ /* 0x000fe20003800000 */
[----:B------:R-:W0:Y:S02]  /*0040*/  S2R R12, SR_TID.X ;  /* 0x00000000000c7919 */ /* 0x000e240000002100 */
[----:B0-----:R-:W-:-:S04]  /*0050*/  LEA R5, R15, R12, 0x9 ;  /* 0x0000000c0f057211 */ /* 0x001fc800078e48ff */
[----:B------:R-:W-:Y:S01]  /*0060*/  ISETP.GE.AND P0, PT, R5, UR4, PT ;  /* 0x0000000405007c0c */ /* 0x000fe2000bf06270 */
[----:B------:R-:W-:-:S12]  /*0070*/  ULDC.64 UR4, c[0x0][0x208] ;  /* 0x0000820000047ab9 */ /* 0x000fd80000000a00 */
        /* <DEDUP_REMOVED lines=353> */
.L_x_7082:
        /* <DEDUP_REMOVED lines=9> */
[----:B------:R-:W-:Y:S01]  /*1720*/  BSSY B2, `(.L_x_7083) ;  /* 0x0000015000027945 */ /* 0x000fe20003800000 */
[----:B--2---:R-:W-:Y:S02]  /*1730*/  SHF.L.U32 R5, R5, 0x10, RZ ;  /* 0x0000001005057819 */ /* 0x004fe400000006ff */
[----:B---3--:R-:W-:-:S03]  /*1740*/  SHF.L.U32 R14, R8, 0x10, RZ ;  /* 0x00000010080e7819 */ /* 0x008fc600000006ff */
[C---:B------:R-:W-:Y:S01]  /*1750*/  FADD.FTZ R11, |R5|.reuse, -RZ ;  /* 0x800000ff050b7221 */ /* 0x040fe20000010200 */
[----:B------:R-:W-:Y:S01]  /*1760*/  FSETP.GT.FTZ.AND P5, PT, |R5|, |R14|, PT ;  /* 0x4000000e0500720b */ /* 0x000fe20003fb4200 */
[----:B------:R-:W-:-:S05]  /*1770*/  FADD.FTZ R0, |R14|, -RZ ;  /* 0x800000ff0e007221 */ /* 0x000fca0000010200 */
[----:B------:R-:W-:Y:S02]  /*1780*/  FSEL R17, R11, R0, P5 ;  /* 0x000000000b117208 */ /* 0x000fe40002800000 */
[----:B------:R-:W-:Y:S02]  /*1790*/  FSEL R0, R0, R11, P5 ;  /* 0x0000000b00007208 */ /* 0x000fe40002800000 */
[----:B------:R-:W0:Y:S08]  /*17a0*/  MUFU.RCP R2, R17 ;  /* 0x0000001100027308 */ /* 0x000e300000001000 */
[----:B------:R-:W1:Y:S01]  /*17b0*/  FCHK P0, R0, R17 ;  /* 0x0000001100007302 */ /* 0x000e620000000000 */
[----:B0-----:R-:W-:-:S04]  /*17c0*/  FFMA R13, -R17, R2, 1 ;  /* 0x3f800000110d7423 */ /* 0x001fc80000000102 */
[----:B------:R-:W-:Y:S01]  /*17d0*/  FFMA R13, R2, R13, R2 ;  /* 0x0000000d020d7223 */ /* 0x000fe20000000002 */
[----:B------:R-:W-:-:S03]  /*17e0*/  IADD3 R2, P1, R3, UR6, RZ ;  /* 0x0000000603027c10 */ /* 0x000fc6000ff3e0ff */
[----:B------:R-:W-:Y:S01]  /*17f0*/  FFMA R4, R0, R13, RZ ;  /* 0x0000000d00047223 */ /* 0x000fe200000000ff */
[----:B------:R-:W-:-:S03]  /*1800*/  IADD3.X R3, RZ, UR7, RZ, P1, !PT ;  /* 0x00000007ff037c10 */ /* 0x000fc60008ffe4ff */
[----:B------:R-:W-:-:S04]  /*1810*/  FFMA R6, -R17, R4, R0 ;  /* 0x0000000411067223 */ /* 0x000fc80000000100 */
[----:B------:R-:W-:Y:S01]  /*1820*/  FFMA R4, R13, R6, R4 ;  /* 0x000000060d047223 */ /* 0x000fe20000000004 */
[----:B-1----:R-:W-:Y:S06]  /*1830*/  @!P0 BRA `(.L_x_7084) ;  /* 0x00000000000c8947 */ /* 0x002fec0003800000 */
[----:B------:R-:W-:-:S07]  /*1840*/  MOV R4, 0x1860 ;  /* 0x0000186000047802 */ /* 0x000fce0000000f00 */
[----:B------:R-:W-:Y:S05]  /*1850*/  CALL.REL.NOINC `($__internal_2_$__cuda_sm3x_div_rn_ftz_f32_slowpath) ;  /* 0x0000005000807944 */ /* 0x000fea0003c00000 */
[----:B------:R-:W-:-:S07]  /*1860*/  MOV R4, R11 ;  /* 0x0000000b00047202 */ /* 0x000fce0000000f00 */
.L_x_7084:
[----:B------:R-:W-:Y:S05]  /*1870*/  BSYNC B2 ;  /* 0x0000000000027941 */ /* 0x000fea0003800000 */
.L_x_7083:
[----:B------:R-:W-:Y:S01]  /*1880*/  HFMA2.MMA R7, -RZ, RZ, 0.89990234375, 10328 ;  /* 0x3b33710bff077435 */ /* 0x000fe200000001ff */
[----:B------:R-:W-:Y:S01]  /*1890*/  FMUL.FTZ R0, R4, R4 ;  /* 0x0000000404007220 */ /* 0x000fe20000410000 */
[----:B------:R-:W-:Y:S08]  /*18a0*/  BSSY B0, `(.L_x_7085) ;  /* 0x0000014000007945 */ /* 0x000ff00003800000 */
        /* <DEDUP_REMOVED lines=12> */
[----:B------:R-:W-:-:S05]  /*1970*/  MOV R7, 0x3fd774eb ;  /* 0x3fd774eb00077802 */ /* 0x000fca0000000f00 */
[----:B------:R-:W-:Y:S01]  /*1980*/  FFMA.FTZ R4, R7, 1.8663789033889770508, -R4 ;  /* 0x3feee58107047823 */ /* 0x000fe20000010804 */
[----:B------:R-:W-:Y:S06]  /*1990*/  BRA `(.L_x_7087) ;  /* 0x0000000000107947 */ /* 0x000fec0003800000 */
.L_x_7086:
[----:B------:R-:W-:Y:S02]  /*19a0*/  ISETP.GE.AND P0, PT, R14, RZ, PT ;  /* 0x000000ff0e00720c */ /* 0x000fe40003f06270 */
[----:B------:R-:W-:-:S11]  /*19b0*/  MOV R7, 0x3fd774eb ;  /* 0x3fd774eb00077802 */ /* 0x000fd60000000f00 */
[----:B------:R-:W-:-:S04]  /*19c0*/  @P0 FFMA.FTZ R4, R7, 0.93318945169448852539, -R4 ;  /* 0x3f6ee58107040823 */ /* 0x000fc80000010804 */
[----:B------:R-:W-:-:S07]  /*19d0*/  @!P0 FFMA.FTZ R4, R7, 0.93318945169448852539, R4 ;  /* 0x3f6ee58107048823 */ /* 0x000fce0000010004 */
.L_x_7087:
[----:B------:R-:W-:Y:S05]  /*19e0*/  BSYNC B0 ;  /* 0x0000000000007941 */ /* 0x000fea0003800000 */
.L_x_7085:
[C---:B------:R-:W-:Y:S01]  /*19f0*/  FSETP.NEU.FTZ.AND P1, PT, |R14|.reuse, |R5|, PT ;  /* 0x400000050e00720b */ /* 0x040fe20003f3d200 */
[----:B------:R-:W-:Y:S01]  /*1a00*/  HFMA2.MMA R0, -RZ, RZ, 2.04296875, -15.78125 ;  /* 0x4016cbe4ff007435 */ /* 0x000fe200000001ff */
        /* <DEDUP_REMOVED lines=8> */
[----:B------:R-:W-:-:S04]  /*1a90*/  F2FP.BF16.F32.PACK_AB R5, RZ, R5 ;  /* 0x00000005ff05723e */ /* 0x000fc800000010ff */
[----:B------:R-:W-:Y:S02]  /*1aa0*/  PRMT R0, R5, 0x7610, R0 ;  /* 0x0000761005007816 */ /* 0x000fe40000000000 */
[----:B------:R-:W-:-:S03]  /*1ab0*/  LEA R5, R15, R12, 0x9 ;  /* 0x0000000c0f057211 */ /* 0x000fc600078e48ff */
[----:B------:R0:W-:Y:S01]  /*1ac0*/  STG.E.U16 desc[UR4][R2.64], R0 ;  /* 0x0000000002007986 */ /* 0x0001e2000c101504 */
[----:B------:R-:W-:-:S07]  /*1ad0*/  IADD3 R5, R5, 0x80, RZ ;  /* 0x0000008005057810 */ /* 0x000fce0007ffe0ff */
.L_x_7081:
[----:B------:R-:W-:Y:S05]  /*1ae0*/  BSYNC B1 ;  /* 0x0000000000017941 */ /* 0x000fea0003800000 */
.L_x_7080:
[----:B------:R-:W-:Y:S01]  /*1af0*/  ULDC UR6, c[0x0][0x210] ;  /* 0x0000840000067ab9 */ /* 0x000fe20000000800 */
[----:B------:R-:W-:Y:S01]  /*1b00*/  BSSY B1, `(.L_x_7088) ;  /* 0x00001a6000017945 */ /* 0x000fe20003800000 */
[----:B------:R-:W-:-:S13]  /*1b10*/  ISETP.GE.AND P0, PT, R5, UR6, PT ;  /* 0x0000000605007c0c */ /* 0x000fda000bf06270 */
[----:B------:R-:W-:Y:S05]  /*1b20*/  @P0 BRA `(.L_x_7089) ;  /* 0x00000018008c0947 */ /* 0x000fea0003800000 */
[----:B------:R-:W1:Y:S01]  /*1b30*/  LDC R10, c[0x0][0x218] ;  /* 0x00008600ff0a7b82 */ /* 0x000e620000000800 */
[----:B0-----:R-:W-:Y:S02]  /*1b40*/  MOV R0, RZ ;  /* 0x000000ff00007202 */ /* 0x001fe40000000f00 */
[----:B------:R-:W-:Y:S02]  /*1b50*/  CS2R R2, SRZ ;  /* 0x0000000000027805 */ /* 0x000fe4000001ff00 */
[----:B-1----:R-:W-:-:S13]  /*1b60*/  ISETP.NE.AND P0, PT, R10, RZ, PT ;  /* 0x000000ff0a00720c */ /* 0x002fda0003f05270 */
[----:B------:R-:W-:Y:S05]  /*1b70*/  @!P0 BRA `(.L_x_7090) ;  /* 0x00000014006c8947 */ /* 0x000fea0003800000 */
        /* <DEDUP_REMOVED lines=330> */
[----:B------:R-:W-:Y:S01]  /*3020*/  ULDC UR6, c[0x0][0x45c] ;  /* 0x0001170000067ab9 */ /* 0x000fe20000000800 */
[----:B------:R-:W-:-:S05]  /*3030*/  IADD3 R6, -R11, RZ, RZ ;  /* 0x000000ff0b067210 */ /* 0x000fca0007ffe1ff */
[----:B------:R-:W1:Y:S01]  /*3040*/  @P0 LDC R15, c[0x0][0x33c] ;  /* 0x0000cf00ff0f0b82 */ /* 0x000e620000000800 */
[----:B------:R-:W-:Y:S01]  /*3050*/  IMAD R7, R6, UR8, R7 ;  /* 0x0000000806077c24 */ /* 0x000fe2000f8e0207 */
[----:B------:R-:W-:-:S03]  /*3060*/  ULDC.64 UR8, c[0x0][0x460] ;  /* 0x0001180000087ab9 */ /* 0x000fc60000000a00 */
[C---:B------:R-:W-:Y:S02]  /*3070*/  IMAD R3, R7.reuse, UR6, R3 ;  /* 0x0000000607037c24 */ /* 0x040fe4000f8e0203 */
[C---:B------:R-:W-:Y:S01]  /*3080*/  IMAD R2, R7.reuse, UR8, R2 ;  /* 0x0000000807027c24 */ /* 0x040fe2000f8e0202 */
[----:B------:R-:W2:Y:S01]  /*3090*/  @P0 LDC.64 R8, c[0x0][0x468] ;  /* 0x00011a00ff080b82 */ /* 0x000ea20000000a00 */
[----:B------:R-:W-:-:S07]  /*30a0*/  IMAD R0, R7, UR9, R0 ;  /* 0x0000000907007c24 */ /* 0x000fce000f8e0200 */
        /* <DEDUP_REMOVED lines=8> */
.L_x_7090:
        /* <DEDUP_REMOVED lines=30> */
.L_x_7092:
[----:B------:R-:W-:Y:S05]  /*3310*/  BSYNC B2 ;  /* 0x0000000000027941 */ /* 0x000fea0003800000 */
.L_x_7091:
        /* <DEDUP_REMOVED lines=18> */
.L_x_7094:
[----:B------:R-:W-:Y:S02]  /*3440*/  ISETP.GE.AND P0, PT, R15, RZ, PT ;  /* 0x000000ff0f00720c */ /* 0x000fe40003f06270 */
[----:B------:R-:W-:-:S11]  /*3450*/  MOV R7, 0x3fd774eb ;  /* 0x3fd774eb00077802 */ /* 0x000fd60000000f00 */
[----:B------:R-:W-:-:S04]  /*3460*/  @P0 FFMA.FTZ R4, R7, 0.93318945169448852539, -R4 ;  /* 0x3f6ee58107040823 */ /* 0x000fc80000010804 */
[----:B------:R-:W-:-:S07]  /*3470*/  @!P0 FFMA.FTZ R4, R7, 0.93318945169448852539, R4 ;  /* 0x3f6ee58107048823 */ /* 0x000fce0000010004 */
.L_x_7095:
[----:B------:R-:W-:Y:S05]  /*3480*/  BSYNC B0 ;  /* 0x0000000000007941 */ /* 0x000fea0003800000 */
.L_x_7093:
[----:B------:R-:W-:Y:S01]  /*3490*/  FSETP.NEU.FTZ.AND P1, PT, |R15|, |R12|, PT ;  /* 0x4000000c0f00720b */ /* 0x000fe20003f3d200 */
[----:B------:R-:W-:Y:S01]  /*34a0*/  HFMA2.MMA R0, -RZ, RZ, 2.04296875, -15.78125 ;  /* 0x4016cbe4ff007435 */ /* 0x000fe200000001ff */
[----:B------:R-:W-:Y:S02]  /*34b0*/  FSETP.NEU.FTZ.AND P0, PT, R17, RZ, PT ;  /* 0x000000ff1100720b */ /* 0x000fe40003f1d000 */
[----:B------:R-:W-:Y:S01]  /*34c0*/  ISETP.GE.AND P2, PT, R15, RZ, PT ;  /* 0x000000ff0f00720c */ /* 0x000fe20003f46270 */
[----:B------:R-:W-:Y:S01]  /*34d0*/  FADD.FTZ R15, |R12|, |R15| ;  /* 0x4000000f0c0f7221 */ /* 0x000fe20000010200 */
[----:B------:R-:W-:-:S07]  /*34e0*/  IADD3 R5, R5, 0x80, RZ ;  /* 0x0000008005057810 */ /* 0x000fce0007ffe0ff */
[----:B------:R-:W-:Y:S02]  /*34f0*/  @!P1 FSEL R4, R0, 0.78539818525314331055, !P2 ;  /* 0x3f490fdb00049808 */ /* 0x000fe40005000000 */
[----:B------:R-:W-:Y:S02]  /*3500*/  @!P0 FSEL R4, RZ, 3.1415927410125732422, P2 ;  /* 0x40490fdbff048808 */ /* 0x000fe40001000000 */
[----:B------:R-:W-:Y:S02]  /*3510*/  FSETP.GTU.FTZ.AND P0, PT, |R15|, +INF , PT ;  /* 0x7f8000000f00780b */ /* 0x000fe40003f1c200 */
[----:B------:R-:W-:-:S04]  /*3520*/  LOP3.LUT R4, R4, 0x80000000, R12, 0xb8, !PT ;  /* 0x8000000004047812 */ /* 0x000fc800078eb80c */
[----:B------:R-:W-:-:S04]  /*3530*/  FSEL R4, R15, R4, P0 ;  /* 0x000000040f047208 */ /* 0x000fc80000000000 */
[----:B------:R-:W-:-:S05]  /*3540*/  F2FP.BF16.F32.PACK_AB R4, RZ, R4 ;  /* 0x00000004ff04723e */ /* 0x000fca00000010ff */
[----:B------:R1:W-:Y:S02]  /*3550*/  STG.E.U16 desc[UR4][R2.64], R4 ;  /* 0x0000000402007986 */ /* 0x0003e4000c101504 */
.L_x_7089:
[----:B------:R-:W-:Y:S05]  /*3560*/  BSYNC B1 ;  /* 0x0000000000017941 */ /* 0x000fea0003800000 */
.L_x_7088:
[----:B------:R-:W-:Y:S01]  /*3570*/  ULDC UR6, c[0x0][0x210] ;  /* 0x0000840000067ab9 */ /* 0x000fe20000000800 */
[----:B------:R-:W-:Y:S01]  /*3580*/  BSSY B1, `(.L_x_7096) ;  /* 0x00001a6000017945 */ /* 0x000fe20003800000 */
[----:B------:R-:W-:-:S13]  /*3590*/  ISETP.GE.AND P0, PT, R5, UR6, PT ;  /* 0x0000000605007c0c */ /* 0x000fda000bf06270 */
[----:B------:R-:W-:Y:S05]  /*35a0*/  @P0 BRA `(.L_x_7097) ;  /* 0x00000018008c0947 */ /* 0x000fea0003800000 */
[----:B------:R-:W2:Y:S01]  /*35b0*/  LDC R10, c[0x0][0x218] ;  /* 0x00008600ff0a7b82 */ /* 0x000ea20000000800 */
[----:B0-----:R-:W-:Y:S02]  /*35c0*/  MOV R0, RZ ;  /* 0x000000ff00007202 */ /* 0x001fe40000000f00 */
[----:B-1----:R-:W-:Y:S02]  /*35d0*/  CS2R R2, SRZ ;  /* 0x0000000000027805 */ /* 0x002fe4000001ff00 */
[----:B--2---:R-:W-:-:S13]  /*35e0*/  ISETP.NE.AND P0, PT, R10, RZ, PT ;  /* 0x000000ff0a00720c */ /* 0x004fda0003f05270 */
        /* <DEDUP_REMOVED lines=348> */
.L_x_7098:
        /* <DEDUP_REMOVED lines=30> */
.L_x_7100:
[----:B------:R-:W-:Y:S05]  /*4d90*/  BSYNC B2 ;  /* 0x0000000000027941 */ /* 0x000fea0003800000 */
.L_x_7099:
        /* <DEDUP_REMOVED lines=18> */
.L_x_7102:
[----:B------:R-:W-:Y:S02]  /*4ec0*/  ISETP.GE.AND P0, PT, R15, RZ, PT ;  /* 0x000000ff0f00720c */ /* 0x000fe40003f06270 */
[----:B------:R-:W-:-:S11]  /*4ed0*/  MOV R7, 0x3fd774eb ;  /* 0x3fd774eb00077802 */ /* 0x000fd60000000f00 */
[----:B------:R-:W-:-:S04]  /*4ee0*/  @P0 FFMA.FTZ R4, R7, 0.93318945169448852539, -R4 ;  /* 0x3f6ee58107040823 */ /* 0x000fc80000010804 */
[----:B------:R-:W-:-:S07]  /*4ef0*/  @!P0 FFMA.FTZ R4, R7, 0.93318945169448852539, R4 ;  /* 0x3f6ee58107048823 */ /* 0x000fce0000010004 */
.L_x_7103:
[----:B------:R-:W-:Y:S05]  /*4f00*/  BSYNC B0 ;  /* 0x0000000000007941 */ /* 0x000fea0003800000 */
.L_x_7101:
        /* <DEDUP_REMOVED lines=13> */
.L_x_7097:
[----:B------:R-:W-:Y:S05]  /*4fe0*/  BSYNC B1 ;  /* 0x0000000000017941 */ /* 0x000fea0003800000 */
.L_x_7096:
[----:B------:R-:W-:Y:S02]  /*4ff0*/  ULDC UR6, c[0x0][0x210] ;  /* 0x0000840000067ab9 */ /* 0x000fe40000000800 */
[----:B------:R-:W-:-:S13]  /*5000*/  ISETP.GE.AND P0, PT, R5, UR6, PT ;  /* 0x0000000605007c0c */ /* 0x000fda000bf06270 */
[----:B------:R-:W-:Y:S05]  /*5010*/  @P0 EXIT ;  /* 0x000000000000094d */ /* 0x000fea0003800000 */
[----:B------:R-:W3:Y:S01]  /*5020*/  LDC R8, c[0x0][0x218] ;  /* 0x00008600ff087b82 */ /* 0x000ee20000000800 */
[----:B0-----:R-:W-:Y:S02]  /*5030*/  MOV R0, RZ ;  /* 0x000000ff00007202 */ /* 0x001fe40000000f00 */
[----:B-12---:R-:W-:Y:S02]  /*5040*/  CS2R R2, SRZ ;  /* 0x0000000000027805 */ /* 0x006fe4000001ff00 */
[----:B---3--:R-:W-:-:S13]  /*5050*/  ISETP.NE.AND P0, PT, R8, RZ, PT ;  /* 0x000000ff0800720c */ /* 0x008fda0003f05270 */
        /* <DEDUP_REMOVED lines=348> */
.L_x_7104:
        /* <DEDUP_REMOVED lines=27> */
[----:B------:R-:W-:Y:S02]  /*67d0*/  MOV R17, R15 ;  /* 0x0000000f00117202 */ /* 0x000fe40000000f00 */
[----:B------:R-:W-:-:S07]  /*67e0*/  MOV R4, 0x6800 ;  /* 0x0000680000047802 */ /* 0x000fce0000000f00 */
[----:B------:R-:W-:Y:S05]  /*67f0*/  CALL.REL.NOINC `($__internal_2_$__cuda_sm3x_div_rn_ftz_f32_slowpath) ;  /* 0x0000000000987944 */ /* 0x000fea0003c00000 */
[----:B------:R-:W-:-:S07]  /*6800*/  MOV R4, R11 ;  /* 0x0000000b00047202 */ /* 0x000fce0000000f00 */
.L_x_7106:
[----:B------:R-:W-:Y:S05]  /*6810*/  BSYNC B1 ;  /* 0x0000000000017941 */ /* 0x000fea0003800000 */
.L_x_7105:
        /* <DEDUP_REMOVED lines=18> */
.L_x_7108:
[----:B------:R-:W-:Y:S02]  /*6940*/  ISETP.GE.AND P0, PT, R12, RZ, PT ;  /* 0x000000ff0c00720c */ /* 0x000fe40003f06270 */
[----:B------:R-:W-:-:S11]  /*6950*/  MOV R7, 0x3fd774eb ;  /* 0x3fd774eb00077802 */ /* 0x000fd60000000f00 */
[----:B------:R-:W-:-:S04]  /*6960*/  @P0 FFMA.FTZ R4, R7, 0.93318945169448852539, -R4 ;  /* 0x3f6ee58107040823 */ /* 0x000fc80000010804 */
[----:B------:R-:W-:-:S07]  /*6970*/  @!P0 FFMA.FTZ R4, R7, 0.93318945169448852539, R4 ;  /* 0x3f6ee58107048823 */ /* 0x000fce0000010004 */
.L_x_7109:
[----:B------:R-:W-:Y:S05]  /*6980*/  BSYNC B0 ;  /* 0x0000000000007941 */ /* 0x000fea0003800000 */
.L_x_7107:
        /* <DEDUP_REMOVED lines=10> */
[----:B------:R-:W-:-:S05]  /*6a30*/  F2FP.BF16.F32.PACK_AB R5, RZ, R5 ;  /* 0x00000005ff05723e */ /* 0x000fca00000010ff */
[----:B------:R-:W-:Y:S01]  /*6a40*/  STG.E.U16 desc[UR4][R2.64], R5 ;  /* 0x0000000502007986 */ /* 0x000fe2000c101504 */
[----:B------:R-:W-:Y:S05]  /*6a50*/  EXIT ;  /* 0x000000000000794d */ /* 0x000fea0003800000 */
        .weak           $__internal_2_$__cuda_sm3x_div_rn_ftz_f32_slowpath
        .type           $__internal_2_$__cuda_sm3x_div_rn_ftz_f32_slowpath,@function
        .size           $__internal_2_$__cuda_sm3x_div_rn_ftz_f32_slowpath,(.L_x_19678 - $__internal_2_$__cuda_sm3x_div_rn_ftz_f32_slowpath)
$__internal_2_$__cuda_sm3x_div_rn_ftz_f32_slowpath:
[----:B------:R-:W-:Y:S01]  /*6a60*/  SHF.R.U32.HI R6, RZ, 0x17, R17 ;  /* 0x00000017ff067819 */ /* 0x000fe20000011611 */
[----:B------:R-:W-:Y:S01]  /*6a70*/  BSSY B0, `(.L_x_7110) ;  /* 0x0000046000007945 */ /* 0x000fe20003800000 */
[----:B------:R-:W-:-:S03]  /*6a80*/  SHF.R.U32.HI R9, RZ, 0x17, R0 ;  /* 0x00000017ff097819 */ /* 0x000fc60000011600 */
[----:B------:R-:W-:Y:S01]  /*6a90*/  BSSY B3, `(.L_x_7111) ;  /* 0x000001d000037945 */ /* 0x000fe20003800000 */
[----:B------:R-:W-:Y:S02]  /*6aa0*/  LOP3.LUT R6, R6, 0xff, RZ, 0xc0, !PT ;  /* 0x000000ff06067812 */ /* 0x000fe400078ec0ff */
[----:B------:R-:W-:Y:S02]  /*6ab0*/  LOP3.LUT R9, R9, 0xff, RZ, 0xc0, !PT ;  /* 0x000000ff09097812 */ /* 0x000fe400078ec0ff */
[----:B------:R-:W-:Y:S02]  /*6ac0*/  IADD3 R7, R6, -0x1, RZ ;  /* 0xffffffff06077810 */ /* 0x000fe40007ffe0ff */
[----:B------:R-:W-:Y:S02]  /*6ad0*/  IADD3 R8, R9, -0x1, RZ ;  /* 0xffffffff09087810 */ /* 0x000fe40007ffe0ff */
        /* <DEDUP_REMOVED lines=24> */
.L_x_7112:
[----:B------:R-:W-:Y:S05]  /*6c60*/  BSYNC B3 ;  /* 0x0000000000037941 */ /* 0x000fea0003800000 */
.L_x_7111:
[----:B------:R-:W-:Y:S01]  /*6c70*/  IADD3 R6, R6, -0x7f, RZ ;  /* 0xffffff8106067810 */ /* 0x000fe20007ffe0ff */
[----:B------:R-:W-:Y:S01]  /*6c80*/  BSSY B3, `(.L_x_7117) ;  /* 0x000001b000037945 */ /* 0x000fe20003800000 */
[----:B------:R-:W-:-:S03]  /*6c90*/  IADD3 R9, R9, -0x7f, RZ ;  /* 0xffffff8109097810 */ /* 0x000fc60007ffe0ff */
[----:B------:R-:W-:Y:S01]  /*6ca0*/  IMAD R16, R6, -0x800000, R17 ;  /* 0xff80000006107824 */ /* 0x000fe200078e0211 */
[C---:B------:R-:W-:Y:S01]  /*6cb0*/  IADD3 R6, R9.reuse, -R6, RZ ;  /* 0x8000000609067210 */ /* 0x040fe20007ffe0ff */
[----:B------:R-:W-:Y:S02]  /*6cc0*/  IMAD R0, R9, -0x800000, R0 ;  /* 0xff80000009007824 */ /* 0x000fe400078e0200 */
[----:B------:R-:W0:Y:S01]  /*6cd0*/  MUFU.RCP R8, R16 ;  /* 0x0000001000087308 */ /* 0x000e220000001000 */
[----:B------:R-:W-:-:S04]  /*6ce0*/  FADD.FTZ R7, -R16, -RZ ;  /* 0x800000ff10077221 */ /* 0x000fc80000010100 */
        /* <DEDUP_REMOVED lines=8> */
[----:B------:R-:W-:-:S04]  /*6d70*/  LOP3.LUT R7, R0, 0xff, RZ, 0xc0, !PT ;  /* 0x000000ff00077812 */ /* 0x000fc800078ec0ff */
[----:B------:R-:W-:-:S04]  /*6d80*/  IADD3 R7, R7, R6, RZ ;  /* 0x0000000607077210 */ /* 0x000fc80007ffe0ff */
[----:B------:R-:W-:-:S04]  /*6d90*/  IADD3 R0, R7, -0x1, RZ ;  /* 0xffffffff07007810 */ /* 0x000fc80007ffe0ff */
        /* <DEDUP_REMOVED lines=8> */
.L_x_7118:
[----:B------:R-:W-:-:S07]  /*6e20*/  LEA R11, R6, R11, 0x17 ;  /* 0x0000000b060b7211 */ /* 0x000fce00078eb8ff */
.L_x_7119:
[----:B------:R-:W-:Y:S05]  /*6e30*/  BSYNC B3 ;  /* 0x0000000000037941 */ /* 0x000fea0003800000 */
.L_x_7117:
[----:B------:R-:W-:Y:S05]  /*6e40*/  BRA `(.L_x_7120) ;  /* 0x0000000000207947 */ /* 0x000fea0003800000 */
.L_x_7116:
[----:B------:R-:W-:-:S04]  /*6e50*/  LOP3.LUT R0, R17, 0x80000000, R0, 0x48, !PT ;  /* 0x8000000011007812 */ /* 0x000fc800078e4800 */
[----:B------:R-:W-:Y:S01]  /*6e60*/  LOP3.LUT R11, R0, 0x7f800000, RZ, 0xfc, !PT ;  /* 0x7f800000000b7812 */ /* 0x000fe200078efcff */
[----:B------:R-:W-:Y:S06]  /*6e70*/  BRA `(.L_x_7120) ;  /* 0x0000000000147947 */ /* 0x000fec0003800000 */
.L_x_7115:
[----:B------:R-:W-:Y:S01]  /*6e80*/  LOP3.LUT R11, R17, 0x80000000, R0, 0x48, !PT ;  /* 0x80000000110b7812 */ /* 0x000fe200078e4800 */
[----:B------:R-:W-:Y:S06]  /*6e90*/  BRA `(.L_x_7120) ;  /* 0x00000000000c7947 */ /* 0x000fec0003800000 */
.L_x_7114:
[----:B------:R-:W0:Y:S01]  /*6ea0*/  MUFU.RSQ R11, -QNAN ;  /* 0xffc00000000b7908 */ /* 0x000e220000001400 */
[----:B------:R-:W-:Y:S05]  /*6eb0*/  BRA `(.L_x_7120) ;  /* 0x0000000000047947 */ /* 0x000fea0003800000 */
.L_x_7113:
[----:B------:R-:W-:-:S07]  /*6ec0*/  FADD.FTZ R11, R0, R17 ;  /* 0x00000011000b7221 */ /* 0x000fce0000010000 */
.L_x_7120:
[----:B------:R-:W-:Y:S05]  /*6ed0*/  BSYNC B0 ;  /* 0x0000000000007941 */ /* 0x000fea0003800000 */
.L_x_7110:
[----:B------:R-:W-:Y:S01]  /*6ee0*/  HFMA2.MMA R7, -RZ, RZ, 0, 0 ;  /* 0x00000000ff077435 */ /* 0x000fe200000001ff */
[----:B------:R-:W-:-:S05]  /*6ef0*/  MOV R6, R4 ;  /* 0x0000000400067202 */ /* 0x000fca0000000f00 */
[----:B0-----:R-:W-:Y:S05]  /*6f00*/  RET.REL.NODEC R6 `(_ZN2at6native18elementwise_kernelILi128ELi4EZNS0_22gpu_kernel_impl_nocastINS0_13BinaryFunctorIN3c108BFloat16ES5_S5_ZZZNS0_17atan2_kernel_cudaERNS_18TensorIteratorBaseEENKUlvE_clEvENKUlvE2_clEvEUlS5_S5_E_EEEEvS7_RKT_EUliE_EEviT1_) ;  /* 0xffffff90063c7950 */ /* 0x001fea0003c3ffff */
.L_x_7121:
        /* <DEDUP_REMOVED lines=15> */
.L_x_19678:


//--------------------- .text._ZN2at6native27unrolled_elementwise_kernelINS0_13BinaryFunctorIN3c108BFloat16ES4_S4_ZZZNS0_17atan2_kernel_cudaERNS_18TensorIteratorBaseEENKUlvE_clEvENKUlvE2_clEvEUlS4_S4_E_EESt5arrayIPcLm3EELi4E23TrivialOffsetCalculatorILi2EjESE_ILi1EjENS0_6memory15LoadWithoutCastENSH_16StoreWithoutCastEEEviT_T0_T2_T3_T4_T5_ --------------------------
	.section	.text._ZN2at6native27unrolled_elementwise_kernelINS0_13BinaryFunctorIN3c108BFloat16ES4_S4_ZZZNS0_17atan2_kernel_cudaERNS_18TensorIteratorBaseEENKUlvE_clEvENKUlvE2_clEvEUlS4_S4_E_EESt5arrayIPcLm3EELi4E23TrivialOffsetCalculatorILi2EjESE_ILi1EjENS0_6memory15LoadWithoutCastENSH_16StoreWithoutCastEEEviT_T0_T2_T3_T4_T5_,"ax",@progbits
	.align	128
        .global         _ZN2at6native27unrolled_elementwise_kernelINS0_13BinaryFunctorIN3c108BFloat16ES4_S4_ZZZNS0_17atan2_kernel_cudaERNS_18TensorIteratorBaseEENKUlvE_clEvENKUlvE2_clEvEUlS4_S4_E_EESt5arrayIPcLm3EELi4E23TrivialOffsetCalculatorILi2EjESE_ILi1EjENS0_6memory15LoadWithoutCastENSH_16StoreWithoutCastEEEviT_T0_T2_T3_T4_T5_
        .type           _ZN2at6native27unrolled_elementwise_kernelINS0_13BinaryFunctorIN3c108BFloat16ES4_S4_ZZZNS0_17atan2_kernel_cudaERNS_18TensorIteratorBaseEENKUlvE_clEvENKUlvE2_clEvEUlS4_S4_E_EESt5arrayIPcLm3EELi4E23TrivialOffsetCalculatorILi2EjESE_ILi1EjENS0_6memory15LoadWithoutCastENSH_16StoreWithoutCastEEEviT_T0_T2_T3_T4_T5_,@function
        .size           _ZN2at6native27unrolled_elementwise_kernelINS0_13BinaryFunctorIN3c108BFloat16ES4_S4_ZZZNS0_17atan2_kernel_cudaERNS_18TensorIteratorBaseEENKUlvE_clEvENKUlvE2_clEvEUlS4_S4_E_EESt5arrayIPcLm3EELi4E23TrivialOffsetCalculatorILi2EjESE_ILi1EjENS0_6memory15LoadWithoutCastENSH_16StoreWithoutCastEEEviT_T0_T2_T3_T4_T5_,(.L_x_19679 - _ZN2at6native27unrolled_elementwise_kernelINS0_13BinaryFunctorIN3c108BFloat16ES4_S4_ZZZNS0_17atan2_kernel_cudaERNS_18TensorIteratorBaseEENKUlvE_clEvENKUlvE2_clEvEUlS4_S4_E_EESt5arrayIPcLm3EELi4E23TrivialOffsetCalculatorILi2EjESE_ILi1EjENS0_6memory15LoadWithoutCastENSH_16StoreWithoutCastEEEviT_T0_T2_T3_T4_T5_)
        .other          _ZN2at6native27unrolled_elementwise_kernelINS0_13BinaryFunctorIN3c108BFloat16ES4_S4_ZZZNS0_17atan2_kernel_cudaERNS_18TensorIteratorBaseEENKUlvE_clEvENKUlvE2_clEvEUlS4_S4_E_EESt5arrayIPcLm3EELi4E23TrivialOffsetCalculatorILi2EjESE_ILi1EjENS0_6memory15LoadWithoutCastENSH_16StoreWithoutCastEEEviT_T0_T2_T3_T4_T5_,@"STO_CUDA_ENTRY STV_DEFAULT"
_ZN2at6native27unrolled_elementwise_kernelINS0_13BinaryFunctorIN3c108BFloat16ES4_S4_ZZZNS0_17atan2_kernel_cudaERNS_18TensorIteratorBaseEENKUlvE_clEvENKUlvE2_clEvEUlS4_S4_E_EESt5arrayIPcLm3EELi4E23TrivialOffsetCalculatorILi2EjESE_ILi1EjENS0_6memory15LoadWithoutCastENSH_16StoreWithoutCastEEEviT_T0_T2_T3_T4_T5_:
.text._ZN2at6native27unrolled_elementwise_kernelINS0_13BinaryFunctorIN3c108BFloat16ES4_S4_ZZZNS0_17atan2_kernel_cudaERNS_18TensorIteratorBaseEENKUlvE_clEvENKUlvE2_clEvEUlS4_S4_E_EESt5arrayIPcLm3EELi4E23TrivialOffsetCalculatorILi2EjESE_ILi1EjENS0_6memory15LoadWithoutCastENSH_16StoreWithoutCastEEEviT_T0_T2_T3_T4_T5_:
[----:B------:R-:W-:Y:S01]  /*0000*/  LDC R1, c[0x0][0x28] ;  /* 0x00000a00ff017b82 */ /* 0x000fe20000000800 */
[----:B------:R-:W0:Y:S07]  /*0010*/  S2R R10, SR_CTAID.X ;  /* 0x00000000000a7919 */ /* 0x000e2e0000002500 */
[----:B------:R-:W0:Y:S01]  /*0020*/  LDC R3, c[0x0][0x210] ;  /* 0x00008400ff037b82 */ /* 0x000e220000000800 */
[----:B------:R-:W-:Y:S01]  /*0030*/  PRMT R0, RZ, 0x7610, R0 ;  /* 0x00007610ff007816 */ /* 0x000fe20000000000 */
[----:B------:R-:W-:Y:S01]  /*0040*/  ULDC.64 UR4, c[0x0][0x208] ;  /* 0x0000820000047ab9 */ /* 0x000fe20000000a00 */
[----:B------:R-:W1:Y:S01]  /*0050*/  S2R R9, SR_TID.X ;  /* 0x0000000000097919 */ /* 0x000e620000002100 */
[----:B------:R-:W-:Y:S01]  /*0060*/  PRMT R4, RZ, 0x7610, R4 ;  /* 0x00007610ff047816 */ /* 0x000fe20000000004 */
[----:B0-----:R-:W-:-:S05]  /*0070*/  IMAD R8, R10, -0x200, R3 ;  /* 0xfffffe000a087824 */ /* 0x001fca00078e0203 */
[----:B-1----:R-:W-:-:S13]  /*0080*/  ISETP.GE.AND P2, PT, R9, R8, PT ;  /* 0x000000080900720c */ /* 0x002fda0003f46270 */
[----:B------:R-:W-:Y:S01]  /*0090*/  @!P2 LEA R17, R10, R9, 0x9 ;  /* 0x000000090a11a211 */ /* 0x000fe200078e48ff */
[----:B------:R-:W0:Y:S01]  /*00a0*/  @!P2 LDC.64 R6, c[0x0][0x220] ;  /* 0x00008800ff06ab82 */ /* 0x000e220000000a00 */
[----:B------:R-:W-:-:S04]  /*00b0*/  @!P2 IADD3 R9, R9, 0x80, RZ ;  /* 0x000000800909a810 */ /* 0x000fc80007ffe0ff */
[----:B------:R-:W-:-:S03]  /*00c0*/  ISETP.GE.AND P0, PT, R9, R8, PT ;  /* 0x000000080900720c */ /* 0x000fc60003f06270 */
[----:B------:R-:W1:Y:S10]  /*00d0*/  @!P2 LDC.64 R24, c[0x0][0x228] ;  /* 0x00008a00ff18ab82 */ /* 0x000e740000000a00 */
[----:B------:R-:W-:Y:S01]  /*00e0*/  @!P0 IMAD R11, R10, 0x200, R9 ;  /* 0x000002000a0b8824 */ /* 0x000fe200078e0209 */
[----:B------:R-:W-:Y:S01]  /*00f0*/  @!P0 IADD3 R9, R9, 0x80, RZ ;  /* 0x0000008009098810 */ /* 0x000fe20007ffe0ff */
[----:B------:R-:W2:Y:S03]  /*0100*/  @!P0 LDC.64 R12, c[0x0][0x220] ;  /* 0x00008800ff0c8b82 */ /* 0x000ea60000000a00 */
[----:B------:R-:W-:Y:S01]  /*0110*/  ISETP.GE.AND P3, PT, R9, R8, PT ;  /* 0x000000080900720c */ /* 0x000fe20003f66270 */
[----:B0-----:R-:W-:-:S04]  /*0120*/  @!P2 IMAD.WIDE.U32 R6, R17, 0x2, R6 ;  /* 0x000000021106a825 */ /* 0x001fc800078e0006 */
[----:B------:R-:W0:Y:S01]  /*0130*/  @!P0 LDC.64 R2, c[0x0][0x228] ;  /* 0x00008a00ff028b82 */ /* 0x000e220000000a00 */
[----:B------:R3:W5:Y:S01]  /*0140*/  @!P2 LDG.E.U16 R0, desc[UR4][R6.64] ;  /* 0x000000040600a981 */ /* 0x000762000c1e1500 */
[----:B------:R-:W-:Y:S01]  /*0150*/  PRMT R16, RZ, 0x7610, R16 ;  /* 0x00007610ff107816 */ /* 0x000fe20000000010 */
[----:B-1----:R-:W-:Y:S01]  /*0160*/  @!P2 IMAD.WIDE.U32 R24, R17, 0x2, R24 ;  /* 0x000000021118a825 */ /* 0x002fe200078e0018 */
[----:B------:R-:W-:-:S04]  /*0170*/  PRMT R17, RZ, 0x7610, R17 ;  /* 0x00007610ff117816 */ /* 0x000fc80000000011 */
[----:B------:R-:W-:Y:S01]  /*0180*/  @!P3 IMAD R5, R10, 0x200, R9 ;  /* 0x000002000a05b824 */ /* 0x000fe200078e0209 */
[----:B------:R-:W-:Y:S01]  /*0190*/  @!P3 IADD3 R9, R9, 0x80, RZ ;  /* 0x000000800909b810 */ /* 0x000fe20007ffe0ff */
[----:B------:R-:W1:Y:S01]  /*01a0*/  @!P3 LDC.64 R14, c[0x0][0x220] ;  /* 0x00008800ff0ebb82 */ /* 0x000e620000000a00 */
[----:B--2---:R-:W-:Y:S02]  /*01b0*/  @!P0 IMAD.WIDE.U32 R26, R11, 0x2, R12 ;  /* 0x000000020b1a8825 */ /* 0x004fe400078e000c */
[----:B------:R-:W-:-:S05]  /*01c0*/  ISETP.GE.AND P1, PT, R9, R8, PT ;  /* 0x000000080900720c */ /* 0x000fca0003f26270 */
[----:B------:R-:W2:Y:S01]  /*01d0*/  @!P3 LDC.64 R18, c[0x0][0x228] ;  /* 0x00008a00ff12bb82 */ /* 0x000ea20000000a00 */
[----:B------:R-:W-:Y:S01]  /*01e0*/  PRMT R13, RZ, 0x7610, R13 ;  /* 0x00007610ff0d7816 */ /* 0x000fe2000000000d */
[----:B------:R4:W5:Y:S01]  /*01f0*/  @!P2 LDG.E.U16 R4, desc[UR4][R24.64] ;  /* 0x000000041804a981 */ /* 0x000962000c1e1500 */
[----:B---3--:R-:W-:Y:S01]  /*0200*/  PRMT R6, RZ, 0x7610, R6 ;  /* 0x00007610ff067816 */ /* 0x008fe20000000006 */
[----:B0-----:R-:W-:Y:S02]  /*0210*/  @!P0 IMAD.WIDE.U32 R2, R11, 0x2, R2 ;  /* 0x000000020b028825 */ /* 0x001fe400078e0002 */
[----:B------:R4:W5:Y:S02]  /*0220*/  @!P0 LDG.E.U16 R17, desc[UR4][R26.64] ;  /* 0x000000041a118981 */ /* 0x000964000c1e1500 */
[----:B------:R-:W0:Y:S08]  /*0230*/  @!P1 LDC.64 R20, c[0x0][0x220] ;  /* 0x00008800ff149b82 */ /* 0x000e300000000a00 */
[----:B------:R-:W3:Y:S01]  /*0240*/  @!P1 LDC.64 R22, c[0x0][0x228] ;  /* 0x00008a00ff169b82 */ /* 0x000ee20000000a00 */
[----:B------:R-:W-:Y:S01]  /*0250*/  @!P1 IMAD R9, R10, 0x200, R9 ;  /* 0x000002000a099824 */ /* 0x000fe200078e0209 */
[----:B------:R-:W-:Y:S01]  /*0260*/  PRMT R11, RZ, 0x7610, R11 ;  /* 0x00007610ff0b7816 */ /* 0x000fe2000000000b */
[C---:B-1----:R-:W-:Y:S01]  /*0270*/  @!P3 IMAD.WIDE.U32 R14, R5.reuse, 0x2, R14 ;  /* 0x00000002050eb825 */ /* 0x042fe200078e000e */
[----:B------:R4:W5:Y:S03]  /*0280*/  @!P0 LDG.E.U16 R16, desc[UR4][R2.64] ;  /* 0x0000000402108981 */ /* 0x000966000c1e1500 */
[----:B--2---:R-:W-:Y:S01]  /*0290*/  @!P3 IMAD.WIDE.U32 R18, R5, 0x2, R18 ;  /* 0x000000020512b825 */ /* 0x004fe200078e0012 */
[----:B------:R-:W-:Y:S01]  /*02a0*/  PRMT R5, RZ, 0x7610, R5 ;  /* 0x00007610ff057816 */ /* 0x000fe20000000005 */
[----:B------:R4:W5:Y:S04]  /*02b0*/  @!P3 LDG.E.U16 R11, desc[UR4][R14.64] ;  /* 0x000000040e0bb981 */ /* 0x000968000c1e1500 */
[----:B------:R4:W5:Y:S01]  /*02c0*/  @!P3 LDG.E.U16 R13, desc[UR4][R18.64] ;  /* 0x00000004120db981 */ /* 0x000962000c1e1500 */
[----:B0-----:R-:W-:-:S05]  /*02d0*/  @!P1 IMAD.WIDE.U32 R20, R9, 0x2, R20 ;  /* 0x0000000209149825 */ /* 0x001fca00078e0014 */
[----:B------:R4:W5:Y:S01]  /*02e0*/  @!P1 LDG.E.U16 R6, desc[UR4][R20.64] ;  /* 0x0000000414069981 */ /* 0x000962000c1e1500 */
[----:B---3--:R-:W-:-:S05]  /*02f0*/  @!P1 IMAD.WIDE.U32 R22, R9, 0x2, R22 ;  /* 0x0000000209169825 */ /* 0x008fca00078e0016 */
[----:B------:R4:W5:Y:S01]  /*0300*/  @!P1 LDG.E.U16 R5, desc[UR4][R22.64] ;  /* 0x0000000416059981 */ /* 0x000962000c1e1500 */
[----:B------:R-:W-:Y:S04]  /*0310*/  BSSY B1, `(.L_x_7122) ;  /* 0x0000038000017945 */ /* 0x000fe80003800000 */
[----:B------:R-:W-:Y:S05]  /*0320*/  @P2 BRA `(.L_x_7123) ;  /* 0x0000000000d82947 */ /* 0x000fea0003800000 */
[----:B-----5:R-:W-:Y:S01]  /*0330*/  SHF.L.U32 R4, R4, 0x10, RZ ;  /* 0x0000001004047819 */ /* 0x020fe200000006ff */
[----:B----4-:R-:W-:Y:S01]  /*0340*/  IMAD.U32 R3, R0, 0x10000, RZ ;  /* 0x0001000000037824 */ /* 0x010fe200078e00ff */
[----:B------:R-:W-:Y:S03]  /*0350*/  BSSY B2, `(.L_x_7124) ;  /* 0x0000011000027945 */ /* 0x000fe60003800000 */
[----:B------:R-:W-:Y:S01]  /*0360*/  FADD.FTZ R19, |R4|, -RZ ;  /* 0x800000ff04137221 */ /* 0x000fe20000010200 */
[C---:B------:R-:W-:Y:S01]  /*0370*/  FADD.FTZ R0, |R3|.reuse, -RZ ;  /* 0x800000ff03007221 */ /* 0x040fe20000010200 */
        /* <DEDUP_REMOVED lines=11> */
[----:B------:R-:W-:Y:S02]  /*0430*/  MOV R20, R2 ;  /* 0x0000000200147202 */ /* 0x000fe40000000f00 */
[----:B------:R-:W-:-:S07]  /*0440*/  MOV R12, 0x460 ;  /* 0x00000460000c7802 */ /* 0x000fce0000000f00 */
[----:B------:R-:W-:Y:S05]  /*0450*/  CALL.REL.NOINC `($__internal_3_$__cuda_sm3x_div_rn_ftz_f32_slowpath) ;  /* 0x0000000c00e47944 */ /* 0x000fea0003c00000 */
.L_x_7125:
[----:B------:R-:W-:Y:S05]  /*0460*/  BSYNC B2 ;  /* 0x0000000000027941 */ /* 0x000fea0003800000 */
.L_x_7124:
        /* <DEDUP_REMOVED lines=15> */
[----:B------:R-:W-:-:S10]  /*0560*/  HFMA2.MMA R7, -RZ, RZ, 1.9599609375, 20144 ;  /* 0x3fd774ebff077435 */ /* 0x000fd400000001ff */
[----:B------:R-:W-:Y:S01]  /*0570*/  FFMA.FTZ R0, R7, 1.8663789033889770508, -R0 ;  /* 0x3feee58107007823 */ /* 0x000fe20000010800 */
[----:B------:R-:W-:Y:S06]  /*0580*/  BRA `(.L_x_7128) ;  /* 0x0000000000107947 */ /* 0x000fec0003800000 */
.L_x_7127:
[----:B------:R-:W-:Y:S01]  /*0590*/  ISETP.GE.AND P0, PT, R4, RZ, PT ;  /* 0x000000ff0400720c */ /* 0x000fe20003f06270 */
[----:B------:R-:W-:-:S12]  /*05a0*/  IMAD.MOV.U32 R7, RZ, RZ, 0x3fd774eb ;  /* 0x3fd774ebff077424 */ /* 0x000fd800078e00ff */
[----:B------:R-:W-:-:S04]  /*05b0*/  @P0 FFMA.FTZ R0, R7, 0.93318945169448852539, -R0 ;  /* 0x3f6ee58107000823 */ /* 0x000fc80000010800 */
[----:B------:R-:W-:-:S07]  /*05c0*/  @!P0 FFMA.FTZ R0, R7, 0.93318945169448852539, R0 ;  /* 0x3f6ee58107008823 */ /* 0x000fce0000010000 */
.L_x_7128:
[----:B------:R-:W-:Y:S05]  /*05d0*/  BSYNC B0 ;  /* 0x0000000000007941 */ /* 0x000fea0003800000 */
.L_x_7126:
[----:B------:R-:W-:Y:S02]  /*05e0*/  FSETP.NEU.FTZ.AND P0, PT, |R4|, |R3|, PT ;  /* 0x400000030400720b */ /* 0x000fe40003f1d200 */
[----:B------:R-:W-:Y:S02]  /*05f0*/  FSETP.NEU.FTZ.AND P1, PT, R2, RZ, PT ;  /* 0x000000ff0200720b */ /* 0x000fe40003f3d000 */
[----:B------:R-:W-:Y:S01]  /*0600*/  ISETP.GE.AND P2, PT, R4, RZ, PT ;  /* 0x000000ff0400720c */ /* 0x000fe20003f46270 */
[----:B------:R-:W-:Y:S01]  /*0610*/  FADD.FTZ R4, |R3|, |R4| ;  /* 0x4000000403047221 */ /* 0x000fe20000010200 */
[----:B------:R-:W-:-:S07]  /*0620*/  MOV R2, 0x4016cbe4 ;  /* 0x4016cbe400027802 */ /* 0x000fce0000000f00 */
[----:B------:R-:W-:Y:S02]  /*0630*/  @!P0 FSEL R0, R2, 0.78539818525314331055, !P2 ;  /* 0x3f490fdb02008808 */ /* 0x000fe40005000000 */
[----:B------:R-:W-:Y:S02]  /*0640*/  @!P1 FSEL R0, RZ, 3.1415927410125732422, P2 ;  /* 0x40490fdbff009808 */ /* 0x000fe40001000000 */
[----:B------:R-:W-:Y:S02]  /*0650*/  FSETP.GTU.FTZ.AND P0, PT, |R4|, +INF , PT ;  /* 0x7f8000000400780b */ /* 0x000fe40003f1c200 */
[----:B------:R-:W-:-:S04]  /*0660*/  LOP3.LUT R3, R0, 0x80000000, R3, 0xb8, !PT ;  /* 0x8000000000037812 */ /* 0x000fc800078eb803 */
[----:B------:R-:W-:-:S04]  /*0670*/  FSEL R4, R4, R3, P0 ;  /* 0x0000000304047208 */ /* 0x000fc80000000000 */
[----:B------:R-:W-:-:S07]  /*0680*/  F2FP.BF16.F32.PACK_AB R4, RZ, R4 ;  /* 0x00000004ff04723e */ /* 0x000fce00000010ff */
.L_x_7123:
[----:B------:R-:W-:Y:S05]  /*0690*/  BSYNC B1 ;  /* 0x0000000000017941 */ /* 0x000fea0003800000 */
.L_x_7122:
[----:B----4-:R-:W0:Y:S01]  /*06a0*/  S2R R3, SR_TID.X ;  /* 0x0000000000037919 */ /* 0x010e220000002100 */
[----:B------:R-:W-:Y:S01]  /*06b0*/  BSSY B1, `(.L_x_7129) ;  /* 0x000003a000017945 */ /* 0x000fe20003800000 */
[----:B0-----:R-:W-:-:S05]  /*06c0*/  VIADD R2, R3, 0x80 ;  /* 0x0000008003027836 */ /* 0x001fca0000000000 */
[----:B------:R-:W-:-:S13]  /*06d0*/  ISETP.GE.AND P0, PT, R2, R8, PT ;  /* 0x000000080200720c */ /* 0x000fda0003f06270 */
[----:B------:R-:W-:Y:S05]  /*06e0*/  @P0 BRA `(.L_x_7130) ;  /* 0x0000000000d80947 */ /* 0x000fea0003800000 */
[----:B-----5:R-:W-:Y:S01]  /*06f0*/  SHF.L.U32 R16, R16, 0x10, RZ ;  /* 0x0000001010107819 */ /* 0x020fe200000006ff */
[----:B------:R-:W-:Y:S01]  /*0700*/  IMAD.U32 R17, R17, 0x10000, RZ ;  /* 0x0001000011117824 */ /* 0x000fe200078e00ff */
        /* <DEDUP_REMOVED lines=17> */
.L_x_7132:
[----:B------:R-:W-:Y:S05]  /*0820*/  BSYNC B2 ;  /* 0x0000000000027941 */ /* 0x000fea0003800000 */
.L_x_7131:
        /* <DEDUP_REMOVED lines=18> */
.L_x_7134:
[----:B------:R-:W-:Y:S01]  /*0950*/  ISETP.GE.AND P0, PT, R16, RZ, PT ;  /* 0x000000ff1000720c */ /* 0x000fe20003f06270 */
[----:B------:R-:W-:-:S12]  /*0960*/  IMAD.MOV.U32 R7, RZ, RZ, 0x3fd774eb ;  /* 0x3fd774ebff077424 */ /* 0x000fd800078e00ff */
[----:B------:R-:W-:-:S04]  /*0970*/  @P0 FFMA.FTZ R0, R7, 0.93318945169448852539, -R0 ;  /* 0x3f6ee58107000823 */ /* 0x000fc80000010800 */
[----:B------:R-:W-:-:S07]  /*0980*/  @!P0 FFMA.FTZ R0, R7, 0.93318945169448852539, R0 ;  /* 0x3f6ee58107008823 */ /* 0x000fce0000010000 */
.L_x_7135:
[----:B------:R-:W-:Y:S05]  /*0990*/  BSYNC B0 ;  /* 0x0000000000007941 */ /* 0x000fea0003800000 */
.L_x_7133:
        /* <DEDUP_REMOVED lines=11> */
.L_x_7130:
[----:B------:R-:W-:Y:S05]  /*0a50*/  BSYNC B1 ;  /* 0x0000000000017941 */ /* 0x000fea0003800000 */
.L_x_7129:
[----:B------:R-:W-:Y:S01]  /*0a60*/  VIADD R7, R3, 0x100 ;  /* 0x0000010003077836 */ /* 0x000fe20000000000 */
[----:B------:R-:W-:Y:S04]  /*0a70*/  BSSY B1, `(.L_x_7136) ;  /* 0x0000039000017945 */ /* 0x000fe80003800000 */
        /* <DEDUP_REMOVED lines=21> */
.L_x_7139:
[----:B------:R-:W-:Y:S05]  /*0bd0*/  BSYNC B2 ;  /* 0x0000000000027941 */ /* 0x000fea0003800000 */
.L_x_7138:
        /* <DEDUP_REMOVED lines=18> */
.L_x_7141:
[----:B------:R-:W-:Y:S01]  /*0d00*/  ISETP.GE.AND P0, PT, R13, RZ, PT ;  /* 0x000000ff0d00720c */ /* 0x000fe20003f06270 */
[----:B------:R-:W-:-:S12]  /*0d10*/  IMAD.MOV.U32 R7, RZ, RZ, 0x3fd774eb ;  /* 0x3fd774ebff077424 */ /* 0x000fd800078e00ff */
[----:B------:R-:W-:-:S04]  /*0d20*/  @P0 FFMA.FTZ R0, R7, 0.93318945169448852539, -R0 ;  /* 0x3f6ee58107000823 */ /* 0x000fc80000010800 */
[----:B------:R-:W-:-:S07]  /*0d30*/  @!P0 FFMA.FTZ R0, R7, 0.93318945169448852539, R0 ;  /* 0x3f6ee58107008823 */ /* 0x000fce0000010000 */
.L_x_7142:
[----:B------:R-:W-:Y:S05]  /*0d40*/  BSYNC B0 ;  /* 0x0000000000007941 */ /* 0x000fea0003800000 */
.L_x_7140:
        /* <DEDUP_REMOVED lines=11> */
.L_x_7137:
[----:B------:R-:W-:Y:S05]  /*0e00*/  BSYNC B1 ;  /* 0x0000000000017941 */ /* 0x000fea0003800000 */
.L_x_7136:
        /* <DEDUP_REMOVED lines=23> */
.L_x_7146:
[----:B------:R-:W-:Y:S05]  /*0f80*/  BSYNC B2 ;  /* 0x0000000000027941 */ /* 0x000fea0003800000 */
.L_x_7145:
        /* <DEDUP_REMOVED lines=18> */
.L_x_7148:
[----:B------:R-:W-:Y:S01]  /*10b0*/  ISETP.GE.AND P0, PT, R5, RZ, PT ;  /* 0x000000ff0500720c */ /* 0x000fe20003f06270 */
[----:B------:R-:W-:-:S12]  /*10c0*/  IMAD.MOV.U32 R7, RZ, RZ, 0x3fd774eb ;  /* 0x3fd774ebff077424 */ /* 0x000fd800078e00ff */
[----:B------:R-:W-:-:S04]  /*10d0*/  @P0 FFMA.FTZ R0, R7, 0.93318945169448852539, -R0 ;  /* 0x3f6ee58107000823 */ /* 0x000fc80000010800 */
[----:B------:R-:W-:-:S07]  /*10e0*/  @!P0 FFMA.FTZ R0, R7, 0.93318945169448852539, R0 ;  /* 0x3f6ee58107008823 */ /* 0x000fce0000010000 */
.L_x_7149:
[----:B------:R-:W-:Y:S05]  /*10f0*/  BSYNC B0 ;  /* 0x0000000000007941 */ /* 0x000fea0003800000 */
.L_x_7147:
        /* <DEDUP_REMOVED lines=11> */
.L_x_7144:
[----:B------:R-:W-:Y:S05]  /*11b0*/  BSYNC B1 ;  /* 0x0000000000017941 */ /* 0x000fea0003800000 */
.L_x_7143:
[----:B------:R-:W-:Y:S01]  /*11c0*/  ISETP.GE.AND P0, PT, R3, R8, PT ;  /* 0x000000080300720c */ /* 0x000fe20003f06270 */
[----:B------:R-:W-:Y:S04]  /*11d0*/  BSSY B0, `(.L_x_7150) ;  /* 0x0000019000007945 */ /* 0x000fe80003800000 */
[----:B------:R-:W-:Y:S08]  /*11e0*/  BSSY B1, `(.L_x_7151) ;  /* 0x0000011000017945 */ /* 0x000ff00003800000 */
[----:B------:R-:W-:Y:S05]  /*11f0*/  @P0 BRA `(.L_x_7152) ;  /* 0x00000000003c0947 */ /* 0x000fea0003800000 */
[----:B-----5:R-:W0:Y:S01]  /*1200*/  S2R R5, SR_TID.X ;  /* 0x0000000000057919 */ /* 0x020e220000002100 */
[----:B------:R-:W1:Y:S01]  /*1210*/  LDC.64 R6, c[0x0][0x218] ;  /* 0x00008600ff067b82 */ /* 0x000e620000000a00 */
[----:B------:R-:W-:Y:S02]  /*1220*/  PRMT R9, R4, 0x7610, R9 ;  /* 0x0000761004097816 */ /* 0x000fe40000000009 */
[----:B------:R-:W-:-:S04]  /*1230*/  MOV R3, R2 ;  /* 0x0000000200037202 */ /* 0x000fc80000000f00 */
[----:B------:R-:W-:-:S13]  /*1240*/  ISETP.GE.AND P0, PT, R3, R8, PT ;  /* 0x000000080300720c */ /* 0x000fda0003f06270 */
[----:B------:R-:W-:Y:S05]  /*1250*/  @P0 BREAK B1 ;  /* 0x0000000000010942 */ /* 0x000fea0003800000 */
[----:B0-----:R-:W-:-:S04]  /*1260*/  IMAD R5, R10, 0x200, R5 ;  /* 0x000002000a057824 */ /* 0x001fc800078e0205 */
[----:B-1----:R-:W-:-:S05]  /*1270*/  IMAD.WIDE.U32 R4, R5, 0x2, R6 ;  /* 0x0000000205047825 */ /* 0x002fca00078e0006 */
[----:B------:R0:W-:Y:S01]  /*1280*/  STG.E.U16 desc[UR4][R4.64], R9 ;  /* 0x0000000904007986 */ /* 0x0001e2000c101504 */
[----:B------:R-:W-:Y:S05]  /*1290*/  @P0 BRA `(.L_x_7153) ;  /* 0x0000000000300947 */ /* 0x000fea0003800000 */
[----:B0-----:R-:W0:Y:S01]  /*12a0*/  LDC.64 R4, c[0x0][0x218] ;  /* 0x00008600ff047b82 */ /* 0x001e220000000a00 */
[----:B------:R-:W-:Y:S01]  /*12b0*/  IMAD R7, R10, 0x200, R3 ;  /* 0x000002000a077824 */ /* 0x000fe200078e0203 */
[----:B------:R-:W-:-:S03]  /*12c0*/  IADD3 R3, R3, 0x80, RZ ;  /* 0x0000008003037810 */ /* 0x000fc60007ffe0ff */
[----:B0-----:R-:W-:-:S05]  /*12d0*/  IMAD.WIDE.U32 R4, R7, 0x2, R4 ;  /* 0x0000000207047825 */ /* 0x001fca00078e0004 */
[----:B------:R0:W-:Y:S02]  /*12e0*/  STG.E.U16 desc[UR4][R4.64], R16 ;  /* 0x0000001004007986 */ /* 0x0001e4000c101504 */
.L_x_7152:
[----:B------:R-:W-:Y:S05]  /*12f0*/  BSYNC B1 ;  /* 0x0000000000017941 */ /* 0x000fea0003800000 */
.L_x_7151:
[----:B------:R-:W-:-:S13]  /*1300*/  ISETP.GE.AND P0, PT, R3, R8, PT ;  /* 0x000000080300720c */ /* 0x000fda0003f06270 */
[----:B0----5:R-:W0:Y:S01]  /*1310*/  @!P0 LDC.64 R4, c[0x0][0x218] ;  /* 0x00008600ff048b82 */ /* 0x021e220000000a00 */
[----:B------:R-:W-:Y:S01]  /*1320*/  @!P0 IMAD R7, R10, 0x200, R3 ;  /* 0x000002000a078824 */ /* 0x000fe200078e0203 */
[----:B------:R-:W-:-:S03]  /*1330*/  @!P0 IADD3 R3, R3, 0x80, RZ ;  /* 0x0000008003038810 */ /* 0x000fc60007ffe0ff */
[----:B0-----:R-:W-:-:S05]  /*1340*/  @!P0 IMAD.WIDE.U32 R4, R7, 0x2, R4 ;  /* 0x0000000207048825 */ /* 0x001fca00078e0004 */
[----:B------:R1:W-:Y:S02]  /*1350*/  @!P0 STG.E.U16 desc[UR4][R4.64], R11 ;  /* 0x0000000b04008986 */ /* 0x0003e4000c101504 */
.L_x_7153:
[----:B------:R-:W-:Y:S05]  /*1360*/  BSYNC B0 ;  /* 0x0000000000007941 */ /* 0x000fea0003800000 */
.L_x_7150:
[----:B------:R-:W-:Y:S05]  /*1370*/  WARPSYNC.ALL ;  /* 0x0000000000007948 */ /* 0x000fea0003800000 */
[----:B------:R-:W-:-:S13]  /*1380*/  ISETP.GE.AND P0, PT, R3, R8, PT ;  /* 0x000000080300720c */ /* 0x000fda0003f06270 */
[----:B------:R-:W-:Y:S05]  /*1390*/  @P0 EXIT ;  /* 0x000000000000094d */ /* 0x000fea0003800000 */
[----:B01----:R-:W0:Y:S01]  /*13a0*/  LDC.64 R4, c[0x0][0x218] ;  /* 0x00008600ff047b82 */ /* 0x003e220000000a00 */
[----:B------:R-:W-:-:S04]  /*13b0*/  IMAD R3, R10, 0x200, R3 ;  /* 0x000002000a037824 */ /* 0x000fc800078e0203 */
[----:B0-----:R-:W-:-:S05]  /*13c0*/  IMAD.WIDE.U32 R2, R3, 0x2, R4 ;  /* 0x0000000203027825 */ /* 0x001fca00078e0004 */
[----:B------:R-:W-:Y:S01]  /*13d0*/  STG.E.U16 desc[UR4][R2.64], R0 ;  /* 0x0000000002007986 */ /* 0x000fe2000c101504 */
[----:B------:R-:W-:Y:S05]  /*13e0*/  EXIT ;  /* 0x000000000000794d */ /* 0x000fea0003800000 */
        .weak           $__internal_3_$__cuda_sm3x_div_rn_ftz_f32_slowpath
        .type           $__internal_3_$__cuda_sm3x_div_rn_ftz_f32_slowpath,@function
        .size           $__internal_3_$__cuda_sm3x_div_rn_ftz_f32_slowpath,(.L_x_19679 - $__internal_3_$__cuda_sm3x_div_rn_ftz_f32_slowpath)
$__internal_3_$__cuda_sm3x_div_rn_ftz_f32_slowpath:
[----:B------:R-:W-:Y:S01]  /*13f0*/  SHF.R.U32.HI R7, RZ, 0x17, R20 ;  /* 0x00000017ff077819 */ /* 0x000fe20000011614 */
[----:B------:R-:W-:Y:S01]  /*1400*/  BSSY B0, `(.L_x_7154) ;  /* 0x0000046000007945 */ /* 0x000fe20003800000 */
[----:B------:R-:W-:-:S03]  /*1410*/  SHF.R.U32.HI R14, RZ, 0x17, R19 ;  /* 0x00000017ff0e7819 */ /* 0x000fc60000011613 */
[----:B------:R-:W-:Y:S01]  /*1420*/  BSSY B3, `(.L_x_7155) ;  /* 0x000001d000037945 */ /* 0x000fe20003800000 */
[----:B------:R-:W-:Y:S02]  /*1430*/  LOP3.LUT R7, R7, 0xff, RZ, 0xc0, !PT ;  /* 0x000000ff07077812 */ /* 0x000fe400078ec0ff */
[----:B------:R-:W-:Y:S02]  /*1440*/  LOP3.LUT R14, R14, 0xff, RZ, 0xc0, !PT ;  /* 0x000000ff0e0e7812 */ /* 0x000fe400078ec0ff */
[----:B------:R-:W-:-:S03]  /*1450*/  IADD3 R0, R7, -0x1, RZ ;  /* 0xffffffff07007810 */ /* 0x000fc60007ffe0ff */
[----:B------:R-:W-:Y:S01]  /*1460*/  VIADD R9, R14, 0xffffffff ;  /* 0xffffffff0e097836 */ /* 0x000fe20000000000 */
        /* <DEDUP_REMOVED lines=24> */
.L_x_7156:
[----:B------:R-:W-:Y:S05]  /*15f0*/  BSYNC B3 ;  /* 0x0000000000037941 */ /* 0x000fea0003800000 */
.L_x_7155:
[----:B------:R-:W-:Y:S01]  /*1600*/  IADD3 R7, R7, -0x7f, RZ ;  /* 0xffffff8107077810 */ /* 0x000fe20007ffe0ff */
[----:B------:R-:W-:Y:S01]  /*1610*/  VIADD R14, R14, 0xffffff81 ;  /* 0xffffff810e0e7836 */ /* 0x000fe20000000000 */
[----:B------:R-:W-:Y:S03]  /*1620*/  BSSY B3, `(.L_x_7161) ;  /* 0x000001a000037945 */ /* 0x000fe60003800000 */
        /* <DEDUP_REMOVED lines=14> */
[----:B------:R-:W-:-:S05]  /*1710*/  IMAD.IADD R9, R14, 0x1, R7 ;  /* 0x000000010e097824 */ /* 0x000fca00078e0207 */
        /* <DEDUP_REMOVED lines=9> */
.L_x_7162:
[----:B------:R-:W-:-:S07]  /*17b0*/  IMAD R0, R7, 0x800000, R0 ;  /* 0x0080000007007824 */ /* 0x000fce00078e0200 */
.L_x_7163:
[----:B------:R-:W-:Y:S05]  /*17c0*/  BSYNC B3 ;  /* 0x0000000000037941 */ /* 0x000fea0003800000 */
.L_x_7161:
[----:B------:R-:W-:Y:S05]  /*17d0*/  BRA `(.L_x_7164) ;  /* 0x0000000000207947 */ /* 0x000fea0003800000 */
.L_x_7160:
[----:B------:R-:W-:-:S04]  /*17e0*/  LOP3.LUT R0, R20, 0x80000000, R19, 0x48, !PT ;  /* 0x8000000014007812 */ /* 0x000fc800078e4813 */
[----:B------:R-:W-:Y:S01]  /*17f0*/  LOP3.LUT R0, R0, 0x7f800000, RZ, 0xfc, !PT ;  /* 0x7f80000000007812 */ /* 0x000fe200078efcff */
[----:B------:R-:W-:Y:S06]  /*1800*/  BRA `(.L_x_7164) ;  /* 0x0000000000147947 */ /* 0x000fec0003800000 */
.L_x_7159:
[----:B------:R-:W-:Y:S01]  /*1810*/  LOP3.LUT R0, R20, 0x80000000, R19, 0x48, !PT ;  /* 0x8000000014007812 */ /* 0x000fe200078e4813 */
[----:B------:R-:W-:Y:S06]  /*1820*/  BRA `(.L_x_7164) ;  /* 0x00000000000c7947 */ /* 0x000fec0003800000 */
.L_x_7158:
[----:B------:R-:W0:Y:S01]  /*1830*/  MUFU.RSQ R0, -QNAN ;  /* 0xffc0000000007908 */ /* 0x000e220000001400 */
[----:B------:R-:W-:Y:S05]  /*1840*/  BRA `(.L_x_7164) ;  /* 0x0000000000047947 */ /* 0x000fea0003800000 */
.L_x_7157:
[----:B------:R-:W-:-:S07]  /*1850*/  FADD.FTZ R0, R19, R20 ;  /* 0x0000001413007221 */ /* 0x000fce0000010000 */
.L_x_7164:
[----:B------:R-:W-:Y:S05]  /*1860*/  BSYNC B0 ;  /* 0x0000000000007941 */ /* 0x000fea0003800000 */
.L_x_7154:
[----:B------:R-:W-:Y:S01]  /*1870*/  MOV R14, R12 ;  /* 0x0000000c000e7202 */ /* 0x000fe20000000f00 */
[----:B------:R-:W-:-:S04]  /*1880*/  IMAD.MOV.U32 R15, RZ, RZ, 0x0 ;  /* 0x00000000ff0f7424 */ /* 0x000fc800078e00ff */
[----:B0-----:R-:W-:Y:S05]  /*1890*/  RET.REL.NODEC R14 `(_ZN2at6native27unrolled_elementwise_kernelINS0_13BinaryFunctorIN3c108BFloat16ES4_S4_ZZZNS0_17atan2_kernel_cudaERNS_18TensorIteratorBaseEENKUlvE_clEvENKUlvE2_clEvEUlS4_S4_E_EESt5arrayIPcLm3EELi4E23TrivialOffsetCalculatorILi2EjESE_ILi1EjENS0_6memory15LoadWithoutCastENSH_16StoreWithoutCastEEEviT_T0_T2_T3_T4_T5_) ;  /* 0xffffffe40ed87950 */ /* 0x001fea0003c3ffff */
.L_x_7165:
        /* <DEDUP_REMOVED lines=14> */
.L_x_19679:


//--------------------- .text._ZN2at6native29vectorized_elementwise_kernelILi2ENS0_13BinaryFunctorIN3c108BFloat16ES4_S4_ZZZNS0_17atan2_kernel_cudaERNS_18TensorIteratorBaseEENKUlvE_clEvENKUlvE2_clEvEUlS4_S4_E_EESt5arrayIPcLm3EEEEviT0_T1_ --------------------------
	.section	.text._ZN2at6native29vectorized_elementwise_kernelILi2ENS0_13BinaryFunctorIN3c108BFloat16ES4_S4_ZZZNS0_17atan2_kernel_cudaERNS_18TensorIteratorBaseEENKUlvE_clEvENKUlvE2_clEvEUlS4_S4_E_EESt5arrayIPcLm3EEEEviT0_T1_,"ax",@progbits
	.align	128
        .global         _ZN2at6native29vectorized_elementwise_kernelILi2ENS0_13BinaryFunctorIN3c108BFloat16ES4_S4_ZZZNS0_17atan2_kernel_cudaERNS_18TensorIteratorBaseEENKUlvE_clEvENKUlvE2_clEvEUlS4_S4_E_EESt5arrayIPcLm3EEEEviT0_T1_
        .type           _ZN2at6native29vectorized_elementwise_kernelILi2ENS0_13BinaryFunctorIN3c108BFloat16ES4_S4_ZZZNS0_17atan2_kernel_cudaERNS_18TensorIteratorBaseEENKUlvE_clEvENKUlvE2_clEvEUlS4_S4_E_EESt5arrayIPcLm3EEEEviT0_T1_,@function
        .size           _ZN2at6native29vectorized_elementwise_kernelILi2ENS0_13BinaryFunctorIN3c108BFloat16ES4_S4_ZZZNS0_17atan2_kernel_cudaERNS_18TensorIteratorBaseEENKUlvE_clEvENKUlvE2_clEvEUlS4_S4_E_EESt5arrayIPcLm3EEEEviT0_T1_,(.L_x_19680 - _ZN2at6native29vectorized_elementwise_kernelILi2ENS0_13BinaryFunctorIN3c108BFloat16ES4_S4_ZZZNS0_17atan2_kernel_cudaERNS_18TensorIteratorBaseEENKUlvE_clEvENKUlvE2_clEvEUlS4_S4_E_EESt5arrayIPcLm3EEEEviT0_T1_)
        .other          _ZN2at6native29vectorized_elementwise_kernelILi2ENS0_13BinaryFunctorIN3c108BFloat16ES4_S4_ZZZNS0_17atan2_kernel_cudaERNS_18TensorIteratorBaseEENKUlvE_clEvENKUlvE2_clEvEUlS4_S4_E_EESt5arrayIPcLm3EEEEviT0_T1_,@"STO_CUDA_ENTRY STV_DEFAULT"
_ZN2at6native29vectorized_elementwise_kernelILi2ENS0_13BinaryFunctorIN3c108BFloat16ES4_S4_ZZZNS0_17atan2_kernel_cudaERNS_18TensorIteratorBaseEENKUlvE_clEvENKUlvE2_clEvEUlS4_S4_E_EESt5arrayIPcLm3EEEEviT0_T1_:
.text._ZN2at6native29vectorized_elementwise_kernelILi2ENS0_13BinaryFunctorIN3c108BFloat16ES4_S4_ZZZNS0_17atan2_kernel_cudaERNS_18TensorIteratorBaseEENKUlvE_clEvENKUlvE2_clEvEUlS4_S4_E_EESt5arrayIPcLm3EEEEviT0_T1_:
[----:B------:R-:W-:Y:S01]  /*0000*/  LDC R1, c[0x0][0x28] ;  /* 0x00000a00ff017b82 */ /* 0x000fe20000000800 */
[----:B------:R-:W0:Y:S01]  /*0010*/  S2R R15, SR_CTAID.X ;  /* 0x00000000000f7919 */ /* 0x000e220000002500 */
[----:B------:R-:W-:Y:S01]  /*0020*/  ULDC UR4, c[0x0][0x210] ;  /* 0x0000840000047ab9 */ /* 0x000fe20000000800 */
[----:B0-----:R-:W-:-:S04]  /*0030*/  SHF.L.U32 R15, R15, 0xa, RZ ;  /* 0x0000000a0f0f7819 */ /* 0x001fc800000006ff */
        /* <DEDUP_REMOVED lines=11> */
[----:B------:R0:W5:Y:S01]  /*00f0*/  LDG.E R12, desc[UR4][R16.64+0x400] ;  /* 0x00040004100c7981 */ /* 0x000162000c1e1900 */
[----:B------:R-:W-:-:S03]  /*0100*/  IMAD.WIDE.U32 R18, R7, 0x4, R4 ;  /* 0x0000000407127825 */ /* 0x000fc600078e0004 */
[----:B------:R0:W5:Y:S04]  /*0110*/  LDG.E R4, desc[UR4][R16.64+0x200] ;  /* 0x0002000410047981 */ /* 0x000168000c1e1900 */
[----:B------:R-:W3:Y:S04]  /*0120*/  LDG.E R5, desc[UR4][R18.64] ;  /* 0x0000000412057981 */ /* 0x000ee8000c1e1900 */
[----:B------:R0:W5:Y:S04]  /*0130*/  LDG.E R9, desc[UR4][R16.64+0x600] ;  /* 0x0006000410097981 */ /* 0x000168000c1e1900 */
[----:B------:R0:W5:Y:S04]  /*0140*/  LDG.E R3, desc[UR4][R18.64+0x200] ;  /* 0x0002000412037981 */ /* 0x000168000c1e1900 */
[----:B------:R0:W5:Y:S04]  /*0150*/  LDG.E R10, desc[UR4][R18.64+0x400] ;  /* 0x00040004120a7981 */ /* 0x000168000c1e1900 */
[----:B------:R0:W5:Y:S01]  /*0160*/  LDG.E R8, desc[UR4][R18.64+0x600] ;  /* 0x0006000412087981 */ /* 0x000162000c1e1900 */
[----:B------:R-:W-:Y:S01]  /*0170*/  BSSY B2, `(.L_x_7167) ;  /* 0x0000012000027945 */ /* 0x000fe20003800000 */
[----:B--2---:R-:W-:-:S05]  /*0180*/  SHF.L.U32 R11, R6, 0x10, RZ ;  /* 0x00000010060b7819 */ /* 0x004fca00000006ff */
[----:B------:R-:W-:Y:S01]  /*0190*/  FADD.FTZ R0, |R11|, -RZ ;  /* 0x800000ff0b007221 */ /* 0x000fe20000010200 */
[----:B---3--:R-:W-:-:S04]  /*01a0*/  IMAD.U32 R2, R5, 0x10000, RZ ;  /* 0x0001000005027824 */ /* 0x008fc800078e00ff */
[----:B------:R-:W-:Y:S01]  /*01b0*/  FADD.FTZ R31, |R2|, -RZ ;  /* 0x800000ff021f7221 */ /* 0x000fe20000010200 */
[----:B------:R-:W-:-:S04]  /*01c0*/  FSETP.GT.FTZ.AND P2, PT, |R11|, |R2|, PT ;  /* 0x400000020b00720b */ /* 0x000fc80003f54200 */
[----:B------:R-:W-:-:S04]  /*01d0*/  FSEL R27, R0, R31, P2 ;  /* 0x0000001f001b7208 */ /* 0x000fc80001000000 */
[----:B------:R-:W1:Y:S01]  /*01e0*/  MUFU.RCP R14, R27 ;  /* 0x0000001b000e7308 */ /* 0x000e620000001000 */
[----:B------:R-:W-:-:S07]  /*01f0*/  FSEL R31, R31, R0, P2 ;  /* 0x000000001f1f7208 */ /* 0x000fce0001000000 */
[----:B------:R-:W2:Y:S01]  /*0200*/  FCHK P0, R31, R27 ;  /* 0x0000001b1f007302 */ /* 0x000ea20000000000 */
[----:B-1----:R-:W-:-:S04]  /*0210*/  FFMA R13, -R27, R14, 1 ;  /* 0x3f8000001b0d7423 */ /* 0x002fc8000000010e */
[----:B------:R-:W-:-:S04]  /*0220*/  FFMA R14, R14, R13, R14 ;  /* 0x0000000d0e0e7223 */ /* 0x000fc8000000000e */
[----:B------:R-:W-:-:S04]  /*0230*/  FFMA R13, R31, R14, RZ ;  /* 0x0000000e1f0d7223 */ /* 0x000fc800000000ff */
[----:B------:R-:W-:-:S04]  /*0240*/  FFMA R0, -R27, R13, R31 ;  /* 0x0000000d1b007223 */ /* 0x000fc8000000011f */
[----:B------:R-:W-:Y:S01]  /*0250*/  FFMA R0, R14, R0, R13 ;  /* 0x000000000e007223 */ /* 0x000fe2000000000d */
[----:B0-2---:R-:W-:Y:S06]  /*0260*/  @!P0 BRA `(.L_x_7168) ;  /* 0x0000000000088947 */ /* 0x005fec0003800000 */
[----:B------:R-:W-:-:S07]  /*0270*/  MOV R16, 0x290 ;  /* 0x0000029000107802 */ /* 0x000fce0000000f00 */
[----:B-----5:R-:W-:Y:S05]  /*0280*/  CALL.REL.NOINC `($__internal_4_$__cuda_sm3x_div_rn_ftz_f32_slowpath) ;  /* 0x0000004000347944 */ /* 0x020fea0003c00000 */
.L_x_7168:
[----:B------:R-:W-:Y:S05]  /*0290*/  BSYNC B2 ;  /* 0x0000000000027941 */ /* 0x000fea0003800000 */
.L_x_7167:
[----:B------:R-:W-:Y:S01]  /*02a0*/  HFMA2.MMA R14, -RZ, RZ, 0.89990234375, 10328 ;  /* 0x3b33710bff0e7435 */ /* 0x000fe200000001ff */
[----:B------:R-:W-:Y:S01]  /*02b0*/  FMUL.FTZ R13, R0, R0 ;  /* 0x00000000000d7220 */ /* 0x000fe20000410000 */
[----:B------:R-:W-:Y:S01]  /*02c0*/  BSSY B0, `(.L_x_7169) ;  /* 0x0000016000007945 */ /* 0x000fe20003800000 */
[----:B------:R-:W-:-:S07]  /*02d0*/  PRMT R5, R5, 0x7632, R5 ;  /* 0x0000763205057816 */ /* 0x000fce0000000005 */
[----:B------:R-:W-:-:S04]  /*02e0*/  FFMA.FTZ R14, R13, R14, -0.015681877732276916504 ;  /* 0xbc8077480d0e7423 */ /* 0x000fc8000001000e */
[----:B------:R-:W-:-:S04]  /*02f0*/  FFMA.FTZ R14, R13, R14, 0.042200751602649688721 ;  /* 0x3d2cdab20d0e7423 */ /* 0x000fc8000001000e */
[----:B------:R-:W-:-:S04]  /*0300*/  FFMA.FTZ R14, R13, R14, -0.074792981147766113281 ;  /* 0xbd992d100d0e7423 */ /* 0x000fc8000001000e */
[----:B------:R-:W-:-:S04]  /*0310*/  FFMA.FTZ R14, R13, R14, 0.10640415549278259277 ;  /* 0x3dd9ea6c0d0e7423 */ /* 0x000fc8000001000e */
[----:B------:R-:W-:-:S04]  /*0320*/  FFMA.FTZ R14, R13, R14, -0.14207722246646881104 ;  /* 0xbe117cb10d0e7423 */ /* 0x000fc8000001000e */
[----:B------:R-:W-:-:S04]  /*0330*/  FFMA.FTZ R14, R13, R14, 0.19993925094604492188 ;  /* 0x3e4cbce00d0e7423 */ /* 0x000fc8000001000e */
[----:B------:R-:W-:-:S04]  /*0340*/  FFMA.FTZ R14, R13, R14, -0.33333197236061096191 ;  /* 0xbeaaaa7d0d0e7423 */ /* 0x000fc8000001000e */
[----:B------:R-:W-:Y:S01]  /*0350*/  FMUL.FTZ R13, R13, R14 ;  /* 0x0000000e0d0d7220 */ /* 0x000fe20000410000 */
[----:B------:R-:W-:-:S03]  /*0360*/  PRMT R14, R6, 0x7632, R14 ;  /* 0x00007632060e7816 */ /* 0x000fc6000000000e */
[----:B------:R-:W-:Y:S01]  /*0370*/  FFMA.FTZ R0, R13, R0, R0 ;  /* 0x000000000d007223 */ /* 0x000fe20000010000 */
[----:B------:R-:W-:Y:S06]  /*0380*/  @P2 BRA `(.L_x_7170) ;  /* 0x0000000000142947 */ /* 0x000fec0003800000 */
[----:B------:R-:W-:-:S13]  /*0390*/  ISETP.GT.AND P0, PT, R2, -0x1, PT ;  /* 0xffffffff0200780c */ /* 0x000fda0003f04270 */
[----:B------:R-:W-:Y:S05]  /*03a0*/  @P0 BRA `(.L_x_7171) ;  /* 0x00000000001c0947 */ /* 0x000fea0003800000 */
[----:B------:R-:W-:-:S05]  /*03b0*/  MOV R13, 0x3fd774eb ;  /* 0x3fd774eb000d7802 */ /* 0x000fca0000000f00 */
[----:B------:R-:W-:Y:S01]  /*03c0*/  FFMA.FTZ R0, R13, 1.8663789033889770508, -R0 ;  /* 0x3feee5810d007823 */ /* 0x000fe20000010800 */
[----:B------:R-:W-:Y:S06]  /*03d0*/  BRA `(.L_x_7171) ;  /* 0x0000000000107947 */ /* 0x000fec0003800000 */
.L_x_7170:
[----:B------:R-:W-:Y:S01]  /*03e0*/  ISETP.GE.AND P0, PT, R2, RZ, PT ;  /* 0x000000ff0200720c */ /* 0x000fe20003f06270 */
[----:B------:R-:W-:-:S12]  /*03f0*/  IMAD.MOV.U32 R13, RZ, RZ, 0x3fd774eb ;  /* 0x3fd774ebff0d7424 */ /* 0x000fd800078e00ff */
[----:B------:R-:W-:-:S04]  /*0400*/  @P0 FFMA.FTZ R0, R13, 0.93318945169448852539, -R0 ;  /* 0x3f6ee5810d000823 */ /* 0x000fc80000010800 */
[----:B------:R-:W-:-:S07]  /*0410*/  @!P0 FFMA.FTZ R0, R13, 0.93318945169448852539, R0 ;  /* 0x3f6ee5810d008823 */ /* 0x000fce0000010000 */
.L_x_7171:
[----:B------:R-:W-:Y:S05]  /*0420*/  BSYNC B0 ;  /* 0x0000000000007941 */ /* 0x000fea0003800000 */
.L_x_7169:
[----:B------:R-:W-:Y:S01]  /*0430*/  SHF.L.U32 R5, R5, 0x10, RZ ;  /* 0x0000001005057819 */ /* 0x000fe200000006ff */
[----:B------:R-:W-:Y:S01]  /*0440*/  IMAD.MOV.U32 R18, RZ, RZ, 0x4016cbe4 ;  /* 0x4016cbe4ff127424 */ /* 0x000fe200078e00ff */
[----:B------:R-:W-:Y:S01]  /*0450*/  SHF.L.U32 R14, R14, 0x10, RZ ;  /* 0x000000100e0e7819 */ /* 0x000fe200000006ff */
[----:B------:R-:W-:Y:S01]  /*0460*/  BSSY B2, `(.L_x_7172) ;  /* 0x000001a000027945 */ /* 0x000fe20003800000 */
[----:B------:R-:W-:Y:S01]  /*0470*/  FSETP.NEU.FTZ.AND P0, PT, |R2|, |R11|, PT ;  /* 0x4000000b0200720b */ /* 0x000fe20003f1d200 */
[----:B------:R-:W-:Y:S01]  /*0480*/  FADD.FTZ R31, |R5|, -RZ ;  /* 0x800000ff051f7221 */ /* 0x000fe20000010200 */
[C---:B------:R-:W-:Y:S01]  /*0490*/  FSETP.GT.FTZ.AND P2, PT, |R14|.reuse, |R5|, PT ;  /* 0x400000050e00720b */ /* 0x040fe20003f54200 */
[----:B------:R-:W-:Y:S01]  /*04a0*/  FADD.FTZ R6, |R14|, -RZ ;  /* 0x800000ff0e067221 */ /* 0x000fe20000010200 */
[----:B------:R-:W-:Y:S02]  /*04b0*/  FSETP.NEU.FTZ.AND P1, PT, R27, RZ, PT ;  /* 0x000000ff1b00720b */ /* 0x000fe40003f3d000 */
[----:B------:R-:W-:Y:S01]  /*04c0*/  ISETP.GE.AND P3, PT, R2, RZ, PT ;  /* 0x000000ff0200720c */ /* 0x000fe20003f66270 */
[----:B------:R-:W-:Y:S01]  /*04d0*/  FADD.FTZ R2, |R11|, |R2| ;  /* 0x400000020b027221 */ /* 0x000fe20000010200 */
[----:B------:R-:W-:-:S02]  /*04e0*/  FSEL R13, R6, R31, P2 ;  /* 0x0000001f060d7208 */ /* 0x000fc40001000000 */
[----:B------:R-:W-:Y:S02]  /*04f0*/  FSEL R31, R31, R6, P2 ;  /* 0x000000061f1f7208 */ /* 0x000fe40001000000 */
[----:B------:R-:W0:Y:S01]  /*0500*/  MUFU.RCP R16, R13 ;  /* 0x0000000d00107308 */ /* 0x000e220000001000 */
[----:B------:R-:W-:Y:S02]  /*0510*/  @!P0 FSEL R0, R18, 0.78539818525314331055, !P3 ;  /* 0x3f490fdb12008808 */ /* 0x000fe40005800000 */
[----:B------:R-:W-:Y:S02]  /*0520*/  FSETP.GTU.FTZ.AND P0, PT, |R2|, +INF , PT ;  /* 0x7f8000000200780b */ /* 0x000fe40003f1c200 */
[----:B------:R-:W-:-:S03]  /*0530*/  @!P1 FSEL R0, RZ, 3.1415927410125732422, P3 ;  /* 0x40490fdbff009808 */ /* 0x000fc60001800000 */
[----:B------:R-:W1:Y:S01]  /*0540*/  FCHK P1, R31, R13 ;  /* 0x0000000d1f007302 */ /* 0x000e620000020000 */
[----:B------:R-:W-:-:S04]  /*0550*/  LOP3.LUT R11, R0, 0x80000000, R11, 0xb8, !PT ;  /* 0x80000000000b7812 */ /* 0x000fc800078eb80b */
[----:B------:R-:W-:Y:S01]  /*0560*/  FSEL R6, R2, R11, P0 ;  /* 0x0000000b02067208 */ /* 0x000fe20000000000 */
        /* <DEDUP_REMOVED lines=8> */
[----:B-----5:R-:W-:Y:S05]  /*05f0*/  CALL.REL.NOINC `($__internal_4_$__cuda_sm3x_div_rn_ftz_f32_slowpath) ;  /* 0x0000003c00587944 */ /* 0x020fea0003c00000 */
.L_x_7173:
[----:B------:R-:W-:Y:S05]  /*0600*/  BSYNC B2 ;  /* 0x0000000000027941 */ /* 0x000fea0003800000 */
.L_x_7172:
        /* <DEDUP_REMOVED lines=18> */
.L_x_7175:
[----:B------:R-:W-:Y:S02]  /*0730*/  ISETP.GE.AND P0, PT, R5, RZ, PT ;  /* 0x000000ff0500720c */ /* 0x000fe40003f06270 */
[----:B------:R-:W-:-:S11]  /*0740*/  MOV R11, 0x3fd774eb ;  /* 0x3fd774eb000b7802 */ /* 0x000fd60000000f00 */
[----:B------:R-:W-:-:S04]  /*0750*/  @P0 FFMA.FTZ R0, R11, 0.93318945169448852539, -R0 ;  /* 0x3f6ee5810b000823 */ /* 0x000fc80000010800 */
[----:B------:R-:W-:-:S07]  /*0760*/  @!P0 FFMA.FTZ R0, R11, 0.93318945169448852539, R0 ;  /* 0x3f6ee5810b008823 */ /* 0x000fce0000010000 */
.L_x_7176:
[----:B------:R-:W-:Y:S05]  /*0770*/  BSYNC B0 ;  /* 0x0000000000007941 */ /* 0x000fea0003800000 */
.L_x_7174:
[----:B-----5:R-:W-:Y:S01]  /*0780*/  SHF.L.U32 R2, R3, 0x10, RZ ;  /* 0x0000001003027819 */ /* 0x020fe200000006ff */
[----:B------:R-:W-:Y:S01]  /*0790*/  IMAD.U32 R11, R4, 0x10000, RZ ;  /* 0x00010000040b7824 */ /* 0x000fe200078e00ff */
[----:B------:R-:W-:Y:S01]  /*07a0*/  FSETP.NEU.FTZ.AND P0, PT, |R5|, |R14|, PT ;  /* 0x4000000e0500720b */ /* 0x000fe20003f1d200 */
[----:B------:R-:W-:Y:S01]  /*07b0*/  BSSY B2, `(.L_x_7177) ;  /* 0x0000019000027945 */ /* 0x000fe20003800000 */
[----:B------:R-:W-:Y:S01]  /*07c0*/  FSETP.NEU.FTZ.AND P1, PT, R13, RZ, PT ;  /* 0x000000ff0d00720b */ /* 0x000fe20003f3d000 */
[----:B------:R-:W-:Y:S01]  /*07d0*/  FADD.FTZ R31, |R2|, -RZ ;  /* 0x800000ff021f7221 */ /* 0x000fe20000010200 */
[C---:B------:R-:W-:Y:S01]  /*07e0*/  FADD.FTZ R16, |R11|.reuse, -RZ ;  /* 0x800000ff0b107221 */ /* 0x040fe20000010200 */
[----:B------:R-:W-:Y:S02]  /*07f0*/  FSETP.GT.FTZ.AND P2, PT, |R11|, |R2|, PT ;  /* 0x400000020b00720b */ /* 0x000fe40003f54200 */
[----:B------:R-:W-:Y:S01]  /*0800*/  ISETP.GE.AND P3, PT, R5, RZ, PT ;  /* 0x000000ff0500720c */ /* 0x000fe20003f66270 */
[----:B------:R-:W-:Y:S01]  /*0810*/  FADD.FTZ R5, |R14|, |R5| ;  /* 0x400000050e057221 */ /* 0x000fe20000010200 */
[----:B------:R-:W-:-:S02]  /*0820*/  FSEL R27, R16, R31, P2 ;  /* 0x0000001f101b7208 */ /* 0x000fc40001000000 */
[----:B------:R-:W-:Y:S02]  /*0830*/  MOV R17, 0x4016cbe4 ;  /* 0x4016cbe400117802 */ /* 0x000fe40000000f00 */
[----:B------:R-:W0:Y:S01]  /*0840*/  MUFU.RCP R18, R27 ;  /* 0x0000001b00127308 */ /* 0x000e220000001000 */
[----:B------:R-:W-:Y:S02]  /*0850*/  FSEL R31, R31, R16, P2 ;  /* 0x000000101f1f7208 */ /* 0x000fe40001000000 */
[----:B------:R-:W-:Y:S02]  /*0860*/  @!P0 FSEL R0, R17, 0.78539818525314331055, !P3 ;  /* 0x3f490fdb11008808 */ /* 0x000fe40005800000 */
[----:B------:R-:W-:Y:S02]  /*0870*/  @!P1 FSEL R0, RZ, 3.1415927410125732422, P3 ;  /* 0x40490fdbff009808 */ /* 0x000fe40001800000 */
[----:B------:R-:W-:Y:S01]  /*0880*/  FSETP.GTU.FTZ.AND P0, PT, |R5|, +INF , PT ;  /* 0x7f8000000500780b */ /* 0x000fe20003f1c200 */
        /* <DEDUP_REMOVED lines=9> */
[----:B------:R-:W-:-:S07]  /*0920*/  MOV R16, 0x940 ;  /* 0x0000094000107802 */ /* 0x000fce0000000f00 */
[----:B------:R-:W-:Y:S05]  /*0930*/  CALL.REL.NOINC `($__internal_4_$__cuda_sm3x_div_rn_ftz_f32_slowpath) ;  /* 0x0000003800887944 */ /* 0x000fea0003c00000 */
.L_x_7178:
[----:B------:R-:W-:Y:S05]  /*0940*/  BSYNC B2 ;  /* 0x0000000000027941 */ /* 0x000fea0003800000 */
.L_x_7177:
        /* <DEDUP_REMOVED lines=17> */
[----:B------:R-:W-:-:S04]  /*0a60*/  IMAD.MOV.U32 R13, RZ, RZ, 0x3fd774eb ;  /* 0x3fd774ebff0d7424 */ /* 0x000fc800078e00ff */
[----:B------:R-:W-:Y:S01]  /*0a70*/  FFMA.FTZ R0, R13, 1.8663789033889770508, -R0 ;  /* 0x3feee5810d007823 */ /* 0x000fe20000010800 */
[----:B------:R-:W-:Y:S06]  /*0a80*/  BRA `(.L_x_7181) ;  /* 0x0000000000107947 */ /* 0x000fec0003800000 */
.L_x_7180:
[----:B------:R-:W-:Y:S02]  /*0a90*/  ISETP.GE.AND P0, PT, R2, RZ, PT ;  /* 0x000000ff0200720c */ /* 0x000fe40003f06270 */
[----:B------:R-:W-:-:S11]  /*0aa0*/  MOV R13, 0x3fd774eb ;  /* 0x3fd774eb000d7802 */ /* 0x000fd60000000f00 */
[----:B------:R-:W-:-:S04]  /*0ab0*/  @P0 FFMA.FTZ R0, R13, 0.93318945169448852539, -R0 ;  /* 0x3f6ee5810d000823 */ /* 0x000fc80000010800 */
[----:B------:R-:W-:-:S07]  /*0ac0*/  @!P0 FFMA.FTZ R0, R13, 0.93318945169448852539, R0 ;  /* 0x3f6ee5810d008823 */ /* 0x000fce0000010000 */
.L_x_7181:
[----:B------:R-:W-:Y:S05]  /*0ad0*/  BSYNC B0 ;  /* 0x0000000000007941 */ /* 0x000fea0003800000 */
.L_x_7179:
[----:B------:R-:W-:Y:S01]  /*0ae0*/  SHF.L.U32 R3, R3, 0x10, RZ ;  /* 0x0000001003037819 */ /* 0x000fe200000006ff */
        /* <DEDUP_REMOVED lines=27> */
[----:B------:R-:W-:Y:S05]  /*0ca0*/  CALL.REL.NOINC `($__internal_4_$__cuda_sm3x_div_rn_ftz_f32_slowpath) ;  /* 0x0000003400ac7944 */ /* 0x000fea0003c00000 */
.L_x_7183:
[----:B------:R-:W-:Y:S05]  /*0cb0*/  BSYNC B2 ;  /* 0x0000000000027941 */ /* 0x000fea0003800000 */
.L_x_7182:
        /* <DEDUP_REMOVED lines=18> */
.L_x_7185:
[----:B------:R-:W-:Y:S02]  /*0de0*/  ISETP.GE.AND P0, PT, R3, RZ, PT ;  /* 0x000000ff0300720c */ /* 0x000fe40003f06270 */
[----:B------:R-:W-:-:S11]  /*0df0*/  MOV R11, 0x3fd774eb ;  /* 0x3fd774eb000b7802 */ /* 0x000fd60000000f00 */
[----:B------:R-:W-:-:S04]  /*0e00*/  @P0 FFMA.FTZ R0, R11, 0.93318945169448852539, -R0 ;  /* 0x3f6ee5810b000823 */ /* 0x000fc80000010800 */
[----:B------:R-:W-:-:S07]  /*0e10*/  @!P0 FFMA.FTZ R0, R11, 0.93318945169448852539, R0 ;  /* 0x3f6ee5810b008823 */ /* 0x000fce0000010000 */
.L_x_7186:
[----:B------:R-:W-:Y:S05]  /*0e20*/  BSYNC B0 ;  /* 0x0000000000007941 */ /* 0x000fea0003800000 */
.L_x_7184:
[----:B------:R-:W-:Y:S01]  /*0e30*/  SHF.L.U32 R11, R12, 0x10, RZ ;  /* 0x000000100c0b7819 */ /* 0x000fe200000006ff */
[----:B------:R-:W-:Y:S01]  /*0e40*/  IMAD.U32 R2, R10, 0x10000, RZ ;  /* 0x000100000a027824 */ /* 0x000fe200078e00ff */
[----:B------:R-:W-:Y:S01]  /*0e50*/  FSETP.NEU.FTZ.AND P0, PT, |R3|, |R14|, PT ;  /* 0x4000000e0300720b */ /* 0x000fe20003f1d200 */
[----:B------:R-:W-:Y:S01]  /*0e60*/  HFMA2.MMA R17, -RZ, RZ, 2.04296875, -15.78125 ;  /* 0x4016cbe4ff117435 */ /* 0x000fe200000001ff */
[----:B------:R-:W-:Y:S01]  /*0e70*/  FSETP.NEU.FTZ.AND P1, PT, R13, RZ, PT ;  /* 0x000000ff0d00720b */ /* 0x000fe20003f3d000 */
[----:B------:R-:W-:Y:S01]  /*0e80*/  FADD.FTZ R31, |R2|, -RZ ;  /* 0x800000ff021f7221 */ /* 0x000fe20000010200 */
[C---:B------:R-:W-:Y:S01]  /*0e90*/  FADD.FTZ R16, |R11|.reuse, -RZ ;  /* 0x800000ff0b107221 */ /* 0x040fe20000010200 */
[----:B------:R-:W-:Y:S01]  /*0ea0*/  FSETP.GT.FTZ.AND P2, PT, |R11|, |R2|, PT ;  /* 0x400000020b00720b */ /* 0x000fe20003f54200 */
[----:B------:R-:W-:Y:S01]  /*0eb0*/  BSSY B2, `(.L_x_7187) ;  /* 0x0000014000027945 */ /* 0x000fe20003800000 */
[----:B------:R-:W-:Y:S01]  /*0ec0*/  ISETP.GE.AND P3, PT, R3, RZ, PT ;  /* 0x000000ff0300720c */ /* 0x000fe20003f66270 */
[----:B------:R-:W-:Y:S01]  /*0ed0*/  FADD.FTZ R3, |R14|, |R3| ;  /* 0x400000030e037221 */ /* 0x000fe20000010200 */
[----:B------:R-:W-:-:S02]  /*0ee0*/  FSEL R27, R16, R31, P2 ;  /* 0x0000001f101b7208 */ /* 0x000fc40001000000 */
[----:B------:R-:W-:Y:S02]  /*0ef0*/  FSEL R31, R31, R16, P2 ;  /* 0x000000101f1f7208 */ /* 0x000fe40001000000 */
[----:B------:R-:W0:Y:S01]  /*0f00*/  MUFU.RCP R18, R27 ;  /* 0x0000001b00127308 */ /* 0x000e220000001000 */
[----:B------:R-:W-:Y:S02]  /*0f10*/  @!P0 FSEL R0, R17, 0.78539818525314331055, !P3 ;  /* 0x3f490fdb11008808 */ /* 0x000fe40005800000 */
[----:B------:R-:W-:Y:S02]  /*0f20*/  @!P1 FSEL R0, RZ, 3.1415927410125732422, P3 ;  /* 0x40490fdbff009808 */ /* 0x000fe40001800000 */
[C---:B------:R-:W-:Y:S02]  /*0f30*/  FSETP.GTU.FTZ.AND P0, PT, |R3|.reuse, +INF , PT ;  /* 0x7f8000000300780b */ /* 0x040fe40003f1c200 */
[----:B------:R-:W-:Y:S01]  /*0f40*/  LOP3.LUT R0, R0, 0x80000000, R14, 0xb8, !PT ;  /* 0x8000000000007812 */ /* 0x000fe200078eb80e */
[----:B------:R-:W1:Y:S03]  /*0f50*/  FCHK P1, R31, R27 ;  /* 0x0000001b1f007302 */ /* 0x000e660000020000 */
        /* <DEDUP_REMOVED lines=9> */
.L_x_7188:
[----:B------:R-:W-:Y:S05]  /*0ff0*/  BSYNC B2 ;  /* 0x0000000000027941 */ /* 0x000fea0003800000 */
.L_x_7187:
[----:B------:R-:W-:Y:S02]  /*1000*/  IMAD.MOV.U32 R14, RZ, RZ, 0x3b33710b ;  /* 0x3b33710bff0e7424 */ /* 0x000fe400078e00ff */
[----:B------:R-:W-:Y:S01]  /*1010*/  FMUL.FTZ R13, R0, R0 ;  /* 0x00000000000d7220 */ /* 0x000fe20000410000 */
[----:B------:R-:W-:Y:S01]  /*1020*/  PRMT R12, R10, 0x7632, R12 ;  /* 0x000076320a0c7816 */ /* 0x000fe2000000000c */
[----:B------:R-:W-:Y:S02]  /*1030*/  BSSY B0, `(.L_x_7189) ;  /* 0x0000015000007945 */ /* 0x000fe40003800000 */
[----:B------:R-:W-:Y:S01]  /*1040*/  FFMA.FTZ R14, R13, R14, -0.015681877732276916504 ;  /* 0xbc8077480d0e7423 */ /* 0x000fe2000001000e */
[----:B------:R-:W-:-:S03]  /*1050*/  PRMT R10, R12, 0x7632, R10 ;  /* 0x000076320c0a7816 */ /* 0x000fc6000000000a */
        /* <DEDUP_REMOVED lines=14> */
.L_x_7190:
[----:B------:R-:W-:Y:S01]  /*1140*/  ISETP.GE.AND P0, PT, R2, RZ, PT ;  /* 0x000000ff0200720c */ /* 0x000fe20003f06270 */
[----:B------:R-:W-:-:S12]  /*1150*/  HFMA2.MMA R13, -RZ, RZ, 1.9599609375, 20144 ;  /* 0x3fd774ebff0d7435 */ /* 0x000fd800000001ff */
[----:B------:R-:W-:-:S04]  /*1160*/  @P0 FFMA.FTZ R0, R13, 0.93318945169448852539, -R0 ;  /* 0x3f6ee5810d000823 */ /* 0x000fc80000010800 */
[----:B------:R-:W-:-:S07]  /*1170*/  @!P0 FFMA.FTZ R0, R13, 0.93318945169448852539, R0 ;  /* 0x3f6ee5810d008823 */ /* 0x000fce0000010000 */
.L_x_7191:
[----:B------:R-:W-:Y:S05]  /*1180*/  BSYNC B0 ;  /* 0x0000000000007941 */ /* 0x000fea0003800000 */
.L_x_7189:
        /* <DEDUP_REMOVED lines=28> */
[----:B------:R-:W-:Y:S05]  /*1350*/  CALL.REL.NOINC `($__internal_4_$__cuda_sm3x_div_rn_ftz_f32_slowpath) ;  /* 0x0000003000007944 */ /* 0x000fea0003c00000 */
.L_x_7193:
[----:B------:R-:W-:Y:S05]  /*1360*/  BSYNC B2 ;  /* 0x0000000000027941 */ /* 0x000fea0003800000 */
.L_x_7192:
        /* <DEDUP_REMOVED lines=18> */
.L_x_7195:
[----:B------:R-:W-:Y:S01]  /*1490*/  ISETP.GE.AND P0, PT, R12, RZ, PT ;  /* 0x000000ff0c00720c */ /* 0x000fe20003f06270 */
[----:B------:R-:W-:-:S12]  /*14a0*/  IMAD.MOV.U32 R11, RZ, RZ, 0x3fd774eb ;  /* 0x3fd774ebff0b7424 */ /* 0x000fd800078e00ff */
[----:B------:R-:W-:-:S04]  /*14b0*/  @P0 FFMA.FTZ R0, R11, 0.93318945169448852539, -R0 ;  /* 0x3f6ee5810b000823 */ /* 0x000fc80000010800 */
[----:B------:R-:W-:-:S07]  /*14c0*/  @!P0 FFMA.FTZ R0, R11, 0.93318945169448852539, R0 ;  /* 0x3f6ee5810b008823 */ /* 0x000fce0000010000 */
.L_x_7196:
[----:B------:R-:W-:Y:S05]  /*14d0*/  BSYNC B0 ;  /* 0x0000000000007941 */ /* 0x000fea0003800000 */
.L_x_7194:
[----:B------:R-:W-:Y:S01]  /*14e0*/  SHF.L.U32 R10, R8, 0x10, RZ ;  /* 0x00000010080a7819 */ /* 0x000fe200000006ff */
[----:B------:R-:W-:Y:S01]  /*14f0*/  BSSY B2, `(.L_x_7197) ;  /* 0x000001b000027945 */ /* 0x000fe20003800000 */
[----:B------:R-:W-:Y:S02]  /*1500*/  SHF.L.U32 R11, R9, 0x10, RZ ;  /* 0x00000010090b7819 */ /* 0x000fe400000006ff */
[----:B------:R-:W-:Y:S01]  /*1510*/  FSETP.NEU.FTZ.AND P0, PT, |R12|, |R13|, PT ;  /* 0x4000000d0c00720b */ /* 0x000fe20003f1d200 */
[----:B------:R-:W-:Y:S01]  /*1520*/  FADD.FTZ R31, |R10|, -RZ ;  /* 0x800000ff0a1f7221 */ /* 0x000fe20000010200 */
[C---:B------:R-:W-:Y:S01]  /*1530*/  FSETP.GT.FTZ.AND P2, PT, |R11|.reuse, |R10|, PT ;  /* 0x4000000a0b00720b */ /* 0x040fe20003f54200 */
[----:B------:R-:W-:Y:S01]  /*1540*/  FADD.FTZ R16, |R11|, -RZ ;  /* 0x800000ff0b107221 */ /* 0x000fe20000010200 */
[----:B------:R-:W-:Y:S01]  /*1550*/  FSETP.NEU.FTZ.AND P1, PT, R14, RZ, PT ;  /* 0x000000ff0e00720b */ /* 0x000fe20003f3d000 */
[----:B------:R-:W-:Y:S01]  /*1560*/  IMAD.MOV.U32 R14, RZ, RZ, 0x4016cbe4 ;  /* 0x4016cbe4ff0e7424 */ /* 0x000fe200078e00ff */
        /* <DEDUP_REMOVED lines=19> */
.L_x_7198:
[----:B------:R-:W-:Y:S05]  /*16a0*/  BSYNC B2 ;  /* 0x0000000000027941 */ /* 0x000fea0003800000 */
.L_x_7197:
[----:B------:R-:W-:Y:S01]  /*16b0*/  HFMA2.MMA R17, -RZ, RZ, 0.89990234375, 10328 ;  /* 0x3b33710bff117435 */ /* 0x000fe200000001ff */
[----:B------:R-:W-:Y:S01]  /*16c0*/  FMUL.FTZ R12, R0, R0 ;  /* 0x00000000000c7220 */ /* 0x000fe20000410000 */
[----:B------:R-:W-:Y:S01]  /*16d0*/  BSSY B0, `(.L_x_7199) ;  /* 0x0000016000007945 */ /* 0x000fe20003800000 */
[----:B------:R-:W-:Y:S02]  /*16e0*/  PRMT R8, R8, 0x7632, R8 ;  /* 0x0000763208087816 */ /* 0x000fe40000000008 */
[----:B------:R-:W-:-:S05]  /*16f0*/  PRMT R9, R9, 0x7632, R9 ;  /* 0x0000763209097816 */ /* 0x000fca0000000009 */
        /* <DEDUP_REMOVED lines=15> */
.L_x_7200:
[----:B------:R-:W-:Y:S01]  /*17f0*/  ISETP.GE.AND P0, PT, R10, RZ, PT ;  /* 0x000000ff0a00720c */ /* 0x000fe20003f06270 */
[----:B------:R-:W-:-:S12]  /*1800*/  IMAD.MOV.U32 R17, RZ, RZ, 0x3fd774eb ;  /* 0x3fd774ebff117424 */ /* 0x000fd800078e00ff */
[----:B------:R-:W-:-:S04]  /*1810*/  @P0 FFMA.FTZ R0, R17, 0.93318945169448852539, -R0 ;  /* 0x3f6ee58111000823 */ /* 0x000fc80000010800 */
[----:B------:R-:W-:-:S07]  /*1820*/  @!P0 FFMA.FTZ R0, R17, 0.93318945169448852539, R0 ;  /* 0x3f6ee58111008823 */ /* 0x000fce0000010000 */
.L_x_7201:
[----:B------:R-:W-:Y:S05]  /*1830*/  BSYNC B0 ;  /* 0x0000000000007941 */ /* 0x000fea0003800000 */
.L_x_7199:
        /* <DEDUP_REMOVED lines=29> */
.L_x_7203:
[----:B------:R-:W-:Y:S05]  /*1a10*/  BSYNC B2 ;  /* 0x0000000000027941 */ /* 0x000fea0003800000 */
.L_x_7202:
        /* <DEDUP_REMOVED lines=18> */
.L_x_7205:
[----:B------:R-:W-:Y:S02]  /*1b40*/  ISETP.GE.AND P0, PT, R8, RZ, PT ;  /* 0x000000ff0800720c */ /* 0x000fe40003f06270 */
[----:B------:R-:W-:-:S11]  /*1b50*/  MOV R11, 0x3fd774eb ;  /* 0x3fd774eb000b7802 */ /* 0x000fd60000000f00 */
[----:B------:R-:W-:-:S04]  /*1b60*/  @P0 FFMA.FTZ R0, R11, 0.93318945169448852539, -R0 ;  /* 0x3f6ee5810b000823 */ /* 0x000fc80000010800 */
[----:B------:R-:W-:-:S07]  /*1b70*/  @!P0 FFMA.FTZ R0, R11, 0.93318945169448852539, R0 ;  /* 0x3f6ee5810b008823 */ /* 0x000fce0000010000 */
.L_x_7206:
[----:B------:R-:W-:Y:S05]  /*1b80*/  BSYNC B0 ;  /* 0x0000000000007941 */ /* 0x000fea0003800000 */
.L_x_7204:
[----:B------:R-:W0:Y:S01]  /*1b90*/  LDC.64 R16, c[0x0][0x218] ;  /* 0x00008600ff107b82 */ /* 0x000e220000000a00 */
[----:B------:R-:W-:Y:S02]  /*1ba0*/  FSETP.NEU.FTZ.AND P0, PT, |R8|, |R9|, PT ;  /* 0x400000090800720b */ /* 0x000fe40003f1d200 */
[----:B------:R-:W-:Y:S02]  /*1bb0*/  FSETP.NEU.FTZ.AND P1, PT, R12, RZ, PT ;  /* 0x000000ff0c00720b */ /* 0x000fe40003f3d000 */
[----:B------:R-:W-:Y:S01]  /*1bc0*/  ISETP.GE.AND P2, PT, R8, RZ, PT ;  /* 0x000000ff0800720c */ /* 0x000fe20003f46270 */
[----:B------:R-:W-:Y:S01]  /*1bd0*/  FADD.FTZ R8, |R9|, |R8| ;  /* 0x4000000809087221 */ /* 0x000fe20000010200 */
[----:B------:R-:W-:Y:S02]  /*1be0*/  MOV R11, 0x4016cbe4 ;  /* 0x4016cbe4000b7802 */ /* 0x000fe40000000f00 */
[----:B------:R-:W-:Y:S02]  /*1bf0*/  F2FP.BF16.F32.PACK_AB R5, R5, R6 ;  /* 0x000000060505723e */ /* 0x000fe400000010ff */
[----:B------:R-:W-:-:S02]  /*1c00*/  F2FP.BF16.F32.PACK_AB R3, R3, R4 ;  /* 0x000000040303723e */ /* 0x000fc400000010ff */
[----:B------:R-:W-:Y:S02]  /*1c10*/  F2FP.BF16.F32.PACK_AB R13, R13, R2 ;  /* 0x000000020d0d723e */ /* 0x000fe400000010ff */
[----:B------:R-:W-:Y:S02]  /*1c20*/  @!P0 FSEL R0, R11, 0.78539818525314331055, !P2 ;  /* 0x3f490fdb0b008808 */ /* 0x000fe40005000000 */
[----:B------:R-:W-:Y:S02]  /*1c30*/  @!P1 FSEL R0, RZ, 3.1415927410125732422, P2 ;  /* 0x40490fdbff009808 */ /* 0x000fe40001000000 */
[----:B------:R-:W-:Y:S02]  /*1c40*/  FSETP.GTU.FTZ.AND P0, PT, |R8|, +INF , PT ;  /* 0x7f8000000800780b */ /* 0x000fe40003f1c200 */
[----:B------:R-:W-:Y:S01]  /*1c50*/  LOP3.LUT R9, R0, 0x80000000, R9, 0xb8, !PT ;  /* 0x8000000000097812 */ /* 0x000fe200078eb809 */
[----:B0-----:R-:W-:-:S03]  /*1c60*/  IMAD.WIDE.U32 R14, R15, 0x2, R16 ;  /* 0x000000020f0e7825 */ /* 0x001fc600078e0010 */
[----:B------:R-:W-:-:S04]  /*1c70*/  FSEL R9, R8, R9, P0 ;  /* 0x0000000908097208 */ /* 0x000fc80000000000 */
[----:B------:R-:W-:Y:S01]  /*1c80*/  F2FP.BF16.F32.PACK_AB R9, R9, R10 ;  /* 0x0000000a0909723e */ /* 0x000fe200000010ff */
[----:B------:R-:W-:-:S05]  /*1c90*/  IMAD.WIDE R14, R7, 0x4, R14 ;  /* 0x00000004070e7825 */ /* 0x000fca00078e020e */
[----:B------:R-:W-:Y:S04]  /*1ca0*/  STG.E desc[UR4][R14.64], R5 ;  /* 0x000000050e007986 */ /* 0x000fe8000c101904 */
[----:B------:R-:W-:Y:S04]  /*1cb0*/  STG.E desc[UR4][R14.64+0x200], R3 ;  /* 0x000200030e007986 */ /* 0x000fe8000c101904 */
[----:B------:R-:W-:Y:S04]  /*1cc0*/  STG.E desc[UR4][R14.64+0x400], R13 ;  /* 0x0004000d0e007986 */ /* 0x000fe8000c101904 */
[----:B------:R-:W-:Y:S01]  /*1cd0*/  STG.E desc[UR4][R14.64+0x600], R9 ;  /* 0x000600090e007986 */ /* 0x000fe2000c101904 */
[----:B------:R-:W-:Y:S05]  /*1ce0*/  EXIT ;  /* 0x000000000000794d */ /* 0x000fea0003800000 */
.L_x_7166:
[----:B------:R-:W0:Y:S01]  /*1cf0*/  S2R R28, SR_TID.X ;  /* 0x00000000001c7919 */ /* 0x000e220000002100 */
[----:B------:R-:W-:Y:S02]  /*1d00*/  PRMT R0, RZ, 0x7610, R0 ;  /* 0x00007610ff007816 */ /* 0x000fe40000000000 */
[----:B------:R-:W-:Y:S02]  /*1d10*/  PRMT R27, RZ, 0x7610, R27 ;  /* 0x00007610ff1b7816 */ /* 0x000fe4000000001b */
[----:B0-----:R-:W-:-:S13]  /*1d20*/  ISETP.GE.AND P0, PT, R28, R14, PT ;  /* 0x0000000e1c00720c */ /* 0x001fda0003f06270 */
[----:B------:R-:W-:Y:S01]  /*1d30*/  @!P0 IMAD.IADD R3, R15, 0x1, R28 ;  /* 0x000000010f038824 */ /* 0x000fe200078e021c */
[----:B------:R-:W-:Y:S01]  /*1d40*/  @!P0 IADD3 R28, R28, 0x80, RZ ;  /* 0x000000801c1c8810 */ /* 0x000fe20007ffe0ff */
[----:B------:R-:W0:Y:S03]  /*1d50*/  @!P0 LDC.64 R24, c[0x0][0x220] ;  /* 0x00008800ff188b82 */ /* 0x000e260000000a00 */
[----:B------:R-:W-:-:S05]  /*1d60*/  ISETP.GE.AND P3, PT, R28, R14, PT ;  /* 0x0000000e1c00720c */ /* 0x000fca0003f66270 */
[----:B------:R-:W1:Y:S08]  /*1d70*/  @!P0 LDC.64 R30, c[0x0][0x228] ;  /* 0x00008a00ff1e8b82 */ /* 0x000e700000000a00 */
[----:B------:R-:W-:Y:S01]  /*1d80*/  @!P3 IADD3 R13, R15, R28, RZ ;  /* 0x0000001c0f0db210 */ /* 0x000fe20007ffe0ff */
[----:B------:R-:W-:Y:S01]  /*1d90*/  @!P3 VIADD R28, R28, 0x80 ;  /* 0x000000801c1cb836 */ /* 0x000fe20000000000 */
[----:B------:R-:W2:Y:S04]  /*1da0*/  @!P3 LDC.64 R10, c[0x0][0x220] ;  /* 0x00008800ff0abb82 */ /* 0x000ea80000000a00 */
[----:B------:R-:W-:Y:S01]  /*1db0*/  ISETP.GE.AND P4, PT, R28, R14, PT ;  /* 0x0000000e1c00720c */ /* 0x000fe20003f86270 */
[----:B0-----:R-:W-:-:S03]  /*1dc0*/  @!P0 IMAD.WIDE.U32 R24, R3, 0x2, R24 ;  /* 0x0000000203188825 */ /* 0x001fc600078e0018 */
[----:B------:R-:W0:Y:S02]  /*1dd0*/  @!P3 LDC.64 R22, c[0x0][0x228] ;  /* 0x00008a00ff16bb82 */ /* 0x000e240000000a00 */
[----:B------:R-:W5:Y:S01]  /*1de0*/  @!P0 LDG.E.U16 R0, desc[UR4][R24.64] ;  /* 0x0000000418008981 */ /* 0x000f62000c1e1500 */
[----:B-1----:R-:W-:-:S06]  /*1df0*/  @!P0 IMAD.WIDE.U32 R30, R3, 0x2, R30 ;  /* 0x00000002031e8825 */ /* 0x002fcc00078e001e */
[----:B------:R-:W-:Y:S01]  /*1e00*/  @!P4 IADD3 R5, R15, R28, RZ ;  /* 0x0000001c0f05c210 */ /* 0x000fe20007ffe0ff */
[----:B------:R-:W1:Y:S01]  /*1e10*/  @!P4 LDC.64 R2, c[0x0][0x228] ;  /* 0x00008a00ff02cb82 */ /* 0x000e620000000a00 */
[----:B------:R-:W-:Y:S01]  /*1e20*/  @!P4 IADD3 R28, R28, 0x80, RZ ;  /* 0x000000801c1cc810 */ /* 0x000fe20007ffe0ff */
[----:B------:R3:W5:Y:S03]  /*1e30*/  @!P0 LDG.E.U16 R27, desc[UR4][R30.64] ;  /* 0x000000041e1b8981 */ /* 0x000766000c1e1500 */
[----:B------:R-:W-:-:S03]  /*1e40*/  ISETP.GE.AND P5, PT, R28, R14, PT ;  /* 0x0000000e1c00720c */ /* 0x000fc60003fa6270 */
[----:B------:R-:W4:Y:S10]  /*1e50*/  @!P4 LDC.64 R8, c[0x0][0x220] ;  /* 0x00008800ff08cb82 */ /* 0x000f340000000a00 */
[----:B------:R-:W-:Y:S01]  /*1e60*/  @!P5 IMAD.IADD R21, R15, 0x1, R28 ;  /* 0x000000010f15d824 */ /* 0x000fe200078e021c */
[----:B------:R-:W-:Y:S01]  /*1e70*/  @!P5 IADD3 R28, R28, 0x80, RZ ;  /* 0x000000801c1cd810 */ /* 0x000fe20007ffe0ff */
[----:B------:R-:W4:Y:S03]  /*1e80*/  @!P5 LDC.64 R16, c[0x0][0x228] ;  /* 0x00008a00ff10db82 */ /* 0x000f260000000a00 */
[----:B------:R-:W-:-:S05]  /*1e90*/  ISETP.GE.AND P1, PT, R28, R14, PT ;  /* 0x0000000e1c00720c */ /* 0x000fca0003f26270 */
[----:B------:R-:W4:Y:S08]  /*1ea0*/  @!P5 LDC.64 R6, c[0x0][0x220] ;  /* 0x00008800ff06db82 */ /* 0x000f300000000a00 */
[----:B------:R-:W-:Y:S01]  /*1eb0*/  @!P1 IADD3 R19, R15, R28, RZ ;  /* 0x0000001c0f139210 */ /* 0x000fe20007ffe0ff */
[----:B------:R-:W-:Y:S01]  /*1ec0*/  @!P1 VIADD R28, R28, 0x80 ;  /* 0x000000801c1c9836 */ /* 0x000fe20000000000 */
[----:B------:R-:W4:Y:S04]  /*1ed0*/  @!P1 LDC.64 R36, c[0x0][0x220] ;  /* 0x00008800ff249b82 */ /* 0x000f280000000a00 */
[----:B------:R-:W-:-:S04]  /*1ee0*/  ISETP.GE.AND P2, PT, R28, R14, PT ;  /* 0x0000000e1c00720c */ /* 0x000fc80003f46270 */
[----:B---3--:R-:W3:Y:S09]  /*1ef0*/  @!P1 LDC.64 R30, c[0x0][0x228] ;  /* 0x00008a00ff1e9b82 */ /* 0x008ef20000000a00 */
[----:B------:R-:W-:Y:S02]  /*1f00*/  @!P2 IADD3 R25, R15, R28, RZ ;  /* 0x0000001c0f19a210 */ /* 0x000fe40007ffe0ff */
[----:B------:R-:W-:-:S04]  /*1f10*/  @!P2 IADD3 R28, R28, 0x80, RZ ;  /* 0x000000801c1ca810 */ /* 0x000fc80007ffe0ff */
[----:B------:R-:W-:Y:S01]  /*1f20*/  ISETP.GE.AND P6, PT, R28, R14, PT ;  /* 0x0000000e1c00720c */ /* 0x000fe20003fc6270 */
[C---:B--2---:R-:W-:Y:S01]  /*1f30*/  @!P3 IMAD.WIDE.U32 R10, R13.reuse, 0x2, R10 ;  /* 0x000000020d0ab825 */ /* 0x044fe200078e000a */
[----:B------:R-:W-:Y:S02]  /*1f40*/  PRMT R29, RZ, 0x7610, R29 ;  /* 0x00007610ff1d7816 */ /* 0x000fe4000000001d */
[----:B------:R-:W-:Y:S01]  /*1f50*/  PRMT R26, RZ, 0x7610, R26 ;  /* 0x00007610ff1a7816 */ /* 0x000fe2000000001a */
[----:B0-----:R-:W-:Y:S01]  /*1f60*/  @!P3 IMAD.WIDE.U32 R22, R13, 0x2, R22 ;  /* 0x000000020d16b825 */ /* 0x001fe200078e0016 */
[----:B------:R-:W-:Y:S02]  /*1f70*/  PRMT R12, RZ, 0x7610, R12 ;  /* 0x00007610ff0c7816 */ /* 0x000fe4000000000c */
[----:B------:R0:W5:Y:S01]  /*1f80*/  @!P3 LDG.E.U16 R29, desc[UR4][R10.64] ;  /* 0x000000040a1db981 */ /* 0x000162000c1e1500 */
[----:B-1----:R-:W-:-:S03]  /*1f90*/  @!P4 IMAD.WIDE.U32 R2, R5, 0x2, R2 ;  /* 0x000000020502c825 */ /* 0x002fc600078e0002 */
[----:B------:R1:W5:Y:S01]  /*1fa0*/  @!P3 LDG.E.U16 R26, desc[UR4][R22.64] ;  /* 0x00000004161ab981 */ /* 0x000362000c1e1500 */
[----:B------:R-:W-:Y:S01]  /*1fb0*/  @!P6 IMAD.IADD R35, R15, 0x1, R28 ;  /* 0x000000010f23e824 */ /* 0x000fe200078e021c */
[----:B------:R-:W-:Y:S01]  /*1fc0*/  @!P6 IADD3 R28, R28, 0x80, RZ ;  /* 0x000000801c1ce810 */ /* 0x000fe20007ffe0ff */
[----:B----4-:R-:W-:Y:S01]  /*1fd0*/  @!P4 IMAD.WIDE.U32 R8, R5, 0x2, R8 ;  /* 0x000000020508c825 */ /* 0x010fe200078e0008 */
[----:B------:R2:W5:Y:S01]  /*1fe0*/  @!P4 LDG.E.U16 R12, desc[UR4][R2.64] ;  /* 0x00000004020cc981 */ /* 0x000562000c1e1500 */
[----:B------:R-:W4:Y:S01]  /*1ff0*/  @!P2 LDC.64 R4, c[0x0][0x220] ;  /* 0x00008800ff04ab82 */ /* 0x000f220000000a00 */
[----:B------:R-:W-:Y:S01]  /*2000*/  ISETP.GE.AND P3, PT, R28, R14, PT ;  /* 0x0000000e1c00720c */ /* 0x000fe20003f66270 */
[----:B------:R-:W-:Y:S01]  /*2010*/  @!P5 IMAD.WIDE.U32 R16, R21, 0x2, R16 ;  /* 0x000000021510d825 */ /* 0x000fe200078e0010 */
[----:B0-----:R-:W-:-:S05]  /*2020*/  PRMT R10, RZ, 0x7610, R10 ;  /* 0x00007610ff0a7816 */ /* 0x001fca000000000a */
[----:B-1----:R-:W0:Y:S01]  /*2030*/  @!P2 LDC.64 R22, c[0x0][0x228] ;  /* 0x00008a00ff16ab82 */ /* 0x002e220000000a00 */
[----:B------:R-:W-:Y:S01]  /*2040*/  @!P5 IMAD.WIDE.U32 R6, R21, 0x2, R6 ;  /* 0x000000021506d825 */ /* 0x000fe200078e0006 */
[----:B------:R1:W5:Y:S06]  /*2050*/  @!P5 LDG.E.U16 R10, desc[UR4][R16.64] ;  /* 0x00000004100ad981 */ /* 0x00036c000c1e1500 */
[----:B--2---:R-:W2:Y:S01]  /*2060*/  @!P6 LDC.64 R2, c[0x0][0x220] ;  /* 0x00008800ff02eb82 */ /* 0x004ea20000000a00 */
[----:B------:R-:W-:-:S04]  /*2070*/  @!P1 IMAD.WIDE.U32 R36, R19, 0x2, R36 ;  /* 0x0000000213249825 */ /* 0x000fc800078e0024 */
[----:B---3--:R-:W-:-:S03]  /*2080*/  @!P1 IMAD.WIDE.U32 R30, R19, 0x2, R30 ;  /* 0x00000002131e9825 */ /* 0x008fc600078e001e */
[----:B------:R-:W3:Y:S08]  /*2090*/  @!P3 LDC.64 R20, c[0x0][0x220] ;  /* 0x00008800ff14bb82 */ /* 0x000ef00000000a00 */
[----:B------:R-:W3:Y:S08]  /*20a0*/  @!P3 LDC.64 R18, c[0x0][0x228] ;  /* 0x00008a00ff12bb82 */ /* 0x000ef00000000a00 */
[----:B-1----:R-:W1:Y:S01]  /*20b0*/  @!P6 LDC.64 R16, c[0x0][0x228] ;  /* 0x00008a00ff10eb82 */ /* 0x002e620000000a00 */
[----:B----4-:R-:W-:Y:S01]  /*20c0*/  @!P2 IMAD.WIDE.U32 R32, R25, 0x2, R4 ;  /* 0x000000021920a825 */ /* 0x010fe200078e0004 */
[----:B------:R-:W-:-:S02]  /*20d0*/  PRMT R13, RZ, 0x7610, R13 ;  /* 0x00007610ff0d7816 */ /* 0x000fc4000000000d */
[----:B------:R-:W-:Y:S01]  /*20e0*/  PRMT R11, RZ, 0x7610, R11 ;  /* 0x00007610ff0b7816 */ /* 0x000fe2000000000b */
[----:B0-----:R-:W-:Y:S01]  /*20f0*/  @!P2 IMAD.WIDE.U32 R22, R25, 0x2, R22 ;  /* 0x000000021916a825 */ /* 0x001fe200078e0016 */
[----:B------:R-:W-:Y:S02]  /*2100*/  PRMT R5, RZ, 0x7610, R5 ;  /* 0x00007610ff057816 */ /* 0x000fe40000000005 */
[----:B------:R0:W5:Y:S01]  /*2110*/  @!P4 LDG.E.U16 R13, desc[UR4][R8.64] ;  /* 0x00000004080dc981 */ /* 0x000162000c1e1500 */
[----:B--2---:R-:W-:Y:S01]  /*2120*/  @!P6 IMAD.WIDE.U32 R24, R35, 0x2, R2 ;  /* 0x000000022318e825 */ /* 0x004fe200078e0002 */
[----:B------:R-:W-:Y:S02]  /*2130*/  @!P3 IADD3 R3, R15, R28, RZ ;  /* 0x0000001c0f03b210 */ /* 0x000fe40007ffe0ff */
[----:B------:R2:W5:Y:S01]  /*2140*/  @!P5 LDG.E.U16 R11, desc[UR4][R6.64] ;  /* 0x00000004060bd981 */ /* 0x000562000c1e1500 */
[----:B------:R-:W-:Y:S02]  /*2150*/  PRMT R4, RZ, 0x7610, R4 ;  /* 0x00007610ff047816 */ /* 0x000fe40000000004 */
[C---:B---3--:R-:W-:Y:S01]  /*2160*/  @!P3 IMAD.WIDE.U32 R20, R3.reuse, 0x2, R20 ;  /* 0x000000020314b825 */ /* 0x048fe200078e0014 */
[----:B------:R-:W-:Y:S01]  /*2170*/  PRMT R2, RZ, 0x7610, R2 ;  /* 0x00007610ff027816 */ /* 0x000fe20000000002 */
[----:B------:R3:W5:Y:S01]  /*2180*/  @!P6 LDG.E.U16 R5, desc[UR4][R24.64] ;  /* 0x000000041805e981 */ /* 0x000762000c1e1500 */
[----:B0-----:R-:W-:Y:S01]  /*2190*/  PRMT R9, RZ, 0x7610, R9 ;  /* 0x00007610ff097816 */ /* 0x001fe20000000009 */
[----:B------:R-:W-:Y:S01]  /*21a0*/  @!P3 IMAD.WIDE.U32 R18, R3, 0x2, R18 ;  /* 0x000000020312b825 */ /* 0x000fe200078e0012 */
[----:B------:R-:W-:-:S02]  /*21b0*/  PRMT R8, RZ, 0x7610, R8 ;  /* 0x00007610ff087816 */ /* 0x000fc40000000008 */
[----:B--2---:R-:W-:Y:S02]  /*21c0*/  PRMT R7, RZ, 0x7610, R7 ;  /* 0x00007610ff077816 */ /* 0x004fe40000000007 */
[----:B------:R-:W-:Y:S01]  /*21d0*/  PRMT R6, RZ, 0x7610, R6 ;  /* 0x00007610ff067816 */ /* 0x000fe20000000006 */
[----:B-1----:R-:W-:Y:S01]  /*21e0*/  @!P6 IMAD.WIDE.U32 R16, R35, 0x2, R16 ;  /* 0x000000022310e825 */ /* 0x002fe200078e0010 */
[----:B------:R-:W-:Y:S01]  /*21f0*/  PRMT R3, RZ, 0x7610, R3 ;  /* 0x00007610ff037816 */ /* 0x000fe20000000003 */
[----:B------:R3:W5:Y:S04]  /*2200*/  @!P1 LDG.E.U16 R9, desc[UR4][R36.64] ;  /* 0x0000000424099981 */ /* 0x000768000c1e1500 */
[----:B------:R3:W5:Y:S04]  /*2210*/  @!P1 LDG.E.U16 R8, desc[UR4][R30.64] ;  /* 0x000000041e089981 */ /* 0x000768000c1e1500 */
[----:B------:R3:W5:Y:S04]  /*2220*/  @!P2 LDG.E.U16 R7, desc[UR4][R32.64] ;  /* 0x000000042007a981 */ /* 0x000768000c1e1500 */
[----:B------:R3:W5:Y:S04]  /*2230*/  @!P2 LDG.E.U16 R6, desc[UR4][R22.64] ;  /* 0x000000041606a981 */ /* 0x000768000c1e1500 */
[----:B------:R3:W5:Y:S04]  /*2240*/  @!P6 LDG.E.U16 R4, desc[UR4][R16.64] ;  /* 0x000000041004e981 */ /* 0x000768000c1e1500 */
[----:B------:R3:W5:Y:S04]  /*2250*/  @!P3 LDG.E.U16 R3, desc[UR4][R20.64] ;  /* 0x000000041403b981 */ /* 0x000768000c1e1500 */
[----:B------:R3:W5:Y:S01]  /*2260*/  @!P3 LDG.E.U16 R2, desc[UR4][R18.64] ;  /* 0x000000041202b981 */ /* 0x000762000c1e1500 */
[----:B------:R-:W-:Y:S04]  /*2270*/  BSSY B2, `(.L_x_7207) ;  /* 0x0000038000027945 */ /* 0x000fe80003800000 */
[----:B------:R-:W-:Y:S05]  /*2280*/  @P0 BRA `(.L_x_7208) ;  /* 0x0000000000d80947 */ /* 0x000fea0003800000 */
[----:B---3-5:R-:W-:Y:S01]  /*2290*/  SHF.L.U32 R20, R27, 0x10, RZ ;  /* 0x000000101b147819 */ /* 0x028fe200000006ff */
        /* <DEDUP_REMOVED lines=18> */
.L_x_7210:
[----:B------:R-:W-:Y:S05]  /*23c0*/  BSYNC B3 ;  /* 0x0000000000037941 */ /* 0x000fea0003800000 */
.L_x_7209:
        /* <DEDUP_REMOVED lines=18> */
.L_x_7212:
[----:B------:R-:W-:Y:S01]  /*24f0*/  ISETP.GE.AND P0, PT, R20, RZ, PT ;  /* 0x000000ff1400720c */ /* 0x000fe20003f06270 */
[----:B------:R-:W-:-:S12]  /*2500*/  IMAD.MOV.U32 R17, RZ, RZ, 0x3fd774eb ;  /* 0x3fd774ebff117424 */ /* 0x000fd800078e00ff */
[----:B------:R-:W-:-:S04]  /*2510*/  @P0 FFMA.FTZ R0, R17, 0.93318945169448852539, -R0 ;  /* 0x3f6ee58111000823 */ /* 0x000fc80000010800 */
[----:B------:R-:W-:-:S07]  /*2520*/  @!P0 FFMA.FTZ R0, R17, 0.93318945169448852539, R0 ;  /* 0x3f6ee58111008823 */ /* 0x000fce0000010000 */
.L_x_7213:
[----:B------:R-:W-:Y:S05]  /*2530*/  BSYNC B0 ;  /* 0x0000000000007941 */ /* 0x000fea0003800000 */
.L_x_7211:
        /* <DEDUP_REMOVED lines=10> */
[----:B------:R-:W-:-:S07]  /*25e0*/  F2FP.BF16.F32.PACK_AB R20, RZ, R20 ;  /* 0x00000014ff14723e */ /* 0x000fce00000010ff */
.L_x_7208:
[----:B------:R-:W-:Y:S05]  /*25f0*/  BSYNC B2 ;  /* 0x0000000000027941 */ /* 0x000fea0003800000 */
.L_x_7207:
[----:B---3--:R-:W0:Y:S01]  /*2600*/  S2R R23, SR_TID.X ;  /* 0x0000000000177919 */ /* 0x008e220000002100 */
[----:B------:R-:W-:Y:S01]  /*2610*/  BSSY B2, `(.L_x_7214) ;  /* 0x0000039000027945 */ /* 0x000fe20003800000 */
[----:B0-----:R-:W-:-:S04]  /*2620*/  IADD3 R21, R23, 0x80, RZ ;  /* 0x0000008017157810 */ /* 0x001fc80007ffe0ff */
        /* <DEDUP_REMOVED lines=20> */
.L_x_7217:
[----:B------:R-:W-:Y:S05]  /*2770*/  BSYNC B3 ;  /* 0x0000000000037941 */ /* 0x000fea0003800000 */
.L_x_7216:
[----:B------:R-:W-:Y:S01]  /*2780*/  MOV R17, 0x3b33710b ;  /* 0x3b33710b00117802 */ /* 0x000fe20000000f00 */
        /* <DEDUP_REMOVED lines=17> */
.L_x_7219:
[----:B------:R-:W-:Y:S02]  /*28a0*/  ISETP.GE.AND P0, PT, R26, RZ, PT ;  /* 0x000000ff1a00720c */ /* 0x000fe40003f06270 */
[----:B------:R-:W-:-:S11]  /*28b0*/  MOV R17, 0x3fd774eb ;  /* 0x3fd774eb00117802 */ /* 0x000fd60000000f00 */
[----:B------:R-:W-:-:S04]  /*28c0*/  @P0 FFMA.FTZ R0, R17, 0.93318945169448852539, -R0 ;  /* 0x3f6ee58111000823 */ /* 0x000fc80000010800 */
[----:B------:R-:W-:-:S07]  /*28d0*/  @!P0 FFMA.FTZ R0, R17, 0.93318945169448852539, R0 ;  /* 0x3f6ee58111008823 */ /* 0x000fce0000010000 */
.L_x_7220:
[----:B------:R-:W-:Y:S05]  /*28e0*/  BSYNC B0 ;  /* 0x0000000000007941 */ /* 0x000fea0003800000 */
.L_x_7218:
        /* <DEDUP_REMOVED lines=11> */
.L_x_7215:
[----:B------:R-:W-:Y:S05]  /*29a0*/  BSYNC B2 ;  /* 0x0000000000027941 */ /* 0x000fea0003800000 */
.L_x_7214:
[----:B------:R-:W-:Y:S01]  /*29b0*/  IADD3 R17, R23, 0x100, RZ ;  /* 0x0000010017117810 */ /* 0x000fe20007ffe0ff */
[----:B------:R-:W-:Y:S03]  /*29c0*/  BSSY B2, `(.L_x_7221) ;  /* 0x0000038000027945 */ /* 0x000fe60003800000 */
[----:B------:R-:W-:-:S13]  /*29d0*/  ISETP.GE.AND P0, PT, R17, R14, PT ;  /* 0x0000000e1100720c */ /* 0x000fda0003f06270 */
[----:B------:R-:W-:Y:S05]  /*29e0*/  @P0 BRA `(.L_x_7222) ;  /* 0x0000000000d40947 */ /* 0x000fea0003800000 */
[----:B-----5:R-:W-:Y:S01]  /*29f0*/  SHF.L.U32 R12, R12, 0x10, RZ ;  /* 0x000000100c0c7819 */ /* 0x020fe200000006ff */
[----:B------:R-:W-:Y:S01]  /*2a00*/  BSSY B3, `(.L_x_7223) ;  /* 0x0000011000037945 */ /* 0x000fe20003800000 */
[----:B------:R-:W-:-:S03]  /*2a10*/  SHF.L.U32 R13, R13, 0x10, RZ ;  /* 0x000000100d0d7819 */ /* 0x000fc600000006ff */
[----:B------:R-:W-:Y:S01]  /*2a20*/  FADD.FTZ R31, |R12|, -RZ ;  /* 0x800000ff0c1f7221 */ /* 0x000fe20000010200 */
[C---:B------:R-:W-:Y:S01]  /*2a30*/  FSETP.GT.FTZ.AND P2, PT, |R13|.reuse, |R12|, PT ;  /* 0x4000000c0d00720b */ /* 0x040fe20003f54200 */
[----:B------:R-:W-:-:S05]  /*2a40*/  FADD.FTZ R0, |R13|, -RZ ;  /* 0x800000ff0d007221 */ /* 0x000fca0000010200 */
        /* <DEDUP_REMOVED lines=12> */
.L_x_7224:
[----:B------:R-:W-:Y:S05]  /*2b10*/  BSYNC B3 ;  /* 0x0000000000037941 */ /* 0x000fea0003800000 */
.L_x_7223:
        /* <DEDUP_REMOVED lines=18> */
.L_x_7226:
[----:B------:R-:W-:Y:S02]  /*2c40*/  ISETP.GE.AND P0, PT, R12, RZ, PT ;  /* 0x000000ff0c00720c */ /* 0x000fe40003f06270 */
[----:B------:R-:W-:-:S11]  /*2c50*/  MOV R17, 0x3fd774eb ;  /* 0x3fd774eb00117802 */ /* 0x000fd60000000f00 */
[----:B------:R-:W-:-:S04]  /*2c60*/  @P0 FFMA.FTZ R0, R17, 0.93318945169448852539, -R0 ;  /* 0x3f6ee58111000823 */ /* 0x000fc80000010800 */
[----:B------:R-:W-:-:S07]  /*2c70*/  @!P0 FFMA.FTZ R0, R17, 0.93318945169448852539, R0 ;  /* 0x3f6ee58111008823 */ /* 0x000fce0000010000 */
.L_x_7227:
[----:B------:R-:W-:Y:S05]  /*2c80*/  BSYNC B0 ;  /* 0x0000000000007941 */ /* 0x000fea0003800000 */
.L_x_7225:
        /* <DEDUP_REMOVED lines=11> */
.L_x_7222:
[----:B------:R-:W-:Y:S05]  /*2d40*/  BSYNC B2 ;  /* 0x0000000000027941 */ /* 0x000fea0003800000 */
.L_x_7221:
[----:B-----5:R-:W-:Y:S01]  /*2d50*/  VIADD R13, R23, 0x180 ;  /* 0x00000180170d7836 */ /* 0x020fe20000000000 */
[----:B------:R-:W-:Y:S04]  /*2d60*/  BSSY B2, `(.L_x_7228) ;  /* 0x0000039000027945 */ /* 0x000fe80003800000 */
[----:B------:R-:W-:-:S13]  /*2d70*/  ISETP.GE.AND P0, PT, R13, R14, PT ;  /* 0x0000000e0d00720c */ /* 0x000fda0003f06270 */
[----:B------:R-:W-:Y:S05]  /*2d80*/  @P0 BRA `(.L_x_7229) ;  /* 0x0000000000d80947 */ /* 0x000fea0003800000 */
[----:B------:R-:W-:Y:S01]  /*2d90*/  SHF.L.U32 R10, R10, 0x10, RZ ;  /* 0x000000100a0a7819 */ /* 0x000fe200000006ff */
        /* <DEDUP_REMOVED lines=18> */
.L_x_7231:
[----:B------:R-:W-:Y:S05]  /*2ec0*/  BSYNC B3 ;  /* 0x0000000000037941 */ /* 0x000fea0003800000 */
.L_x_7230:
        /* <DEDUP_REMOVED lines=18> */
.L_x_7233:
[----:B------:R-:W-:Y:S02]  /*2ff0*/  ISETP.GE.AND P0, PT, R10, RZ, PT ;  /* 0x000000ff0a00720c */ /* 0x000fe40003f06270 */
[----:B------:R-:W-:-:S11]  /*3000*/  MOV R17, 0x3fd774eb ;  /* 0x3fd774eb00117802 */ /* 0x000fd60000000f00 */
[----:B------:R-:W-:-:S04]  /*3010*/  @P0 FFMA.FTZ R0, R17, 0.93318945169448852539, -R0 ;  /* 0x3f6ee58111000823 */ /* 0x000fc80000010800 */
[----:B------:R-:W-:-:S07]  /*3020*/  @!P0 FFMA.FTZ R0, R17, 0.93318945169448852539, R0 ;  /* 0x3f6ee58111008823 */ /* 0x000fce0000010000 */
.L_x_7234:
[----:B------:R-:W-:Y:S05]  /*3030*/  BSYNC B0 ;  /* 0x0000000000007941 */ /* 0x000fea0003800000 */
.L_x_7232:
[C---:B------:R-:W-:Y:S02]  /*3040*/  FSETP.NEU.FTZ.AND P0, PT, |R10|.reuse, |R13|, PT ;  /* 0x4000000d0a00720b */ /* 0x040fe40003f1d200 */
[----:B------:R-:W-:Y:S01]  /*3050*/  FSETP.NEU.FTZ.AND P1, PT, R11, RZ, PT ;  /* 0x000000ff0b00720b */ /* 0x000fe20003f3d000 */
[----:B------:R-:W-:Y:S01]  /*3060*/  HFMA2.MMA R11, -RZ, RZ, 2.04296875, -15.78125 ;  /* 0x4016cbe4ff0b7435 */ /* 0x000fe200000001ff */
        /* <DEDUP_REMOVED lines=8> */
.L_x_7229:
[----:B------:R-:W-:Y:S05]  /*30f0*/  BSYNC B2 ;  /* 0x0000000000027941 */ /* 0x000fea0003800000 */
.L_x_7228:
[----:B------:R-:W-:Y:S01]  /*3100*/  VIADD R11, R23, 0x200 ;  /* 0x00000200170b7836 */ /* 0x000fe20000000000 */
        /* <DEDUP_REMOVED lines=21> */
.L_x_7238:
[----:B------:R-:W-:Y:S05]  /*3260*/  BSYNC B3 ;  /* 0x0000000000037941 */ /* 0x000fea0003800000 */
.L_x_7237:
        /* <DEDUP_REMOVED lines=18> */
.L_x_7240:
[----:B------:R-:W-:Y:S01]  /*3390*/  ISETP.GE.AND P0, PT, R8, RZ, PT ;  /* 0x000000ff0800720c */ /* 0x000fe20003f06270 */
[----:B------:R-:W-:-:S12]  /*33a0*/  HFMA2.MMA R11, -RZ, RZ, 1.9599609375, 20144 ;  /* 0x3fd774ebff0b7435 */ /* 0x000fd800000001ff */
[----:B------:R-:W-:-:S04]  /*33b0*/  @P0 FFMA.FTZ R0, R11, 0.93318945169448852539, -R0 ;  /* 0x3f6ee5810b000823 */ /* 0x000fc80000010800 */
[----:B------:R-:W-:-:S07]  /*33c0*/  @!P0 FFMA.FTZ R0, R11, 0.93318945169448852539, R0 ;  /* 0x3f6ee5810b008823 */ /* 0x000fce0000010000 */
.L_x_7241:
[----:B------:R-:W-:Y:S05]  /*33d0*/  BSYNC B0 ;  /* 0x0000000000007941 */ /* 0x000fea0003800000 */
.L_x_7239:
[C---:B------:R-:W-:Y:S02]  /*33e0*/  FSETP.NEU.FTZ.AND P0, PT, |R8|.reuse, |R9|, PT ;  /* 0x400000090800720b */ /* 0x040fe40003f1d200 */
        /* <DEDUP_REMOVED lines=10> */
.L_x_7236:
[----:B------:R-:W-:Y:S05]  /*3490*/  BSYNC B2 ;  /* 0x0000000000027941 */ /* 0x000fea0003800000 */
.L_x_7235:
[----:B------:R-:W-:Y:S01]  /*34a0*/  IADD3 R9, R23, 0x280, RZ ;  /* 0x0000028017097810 */ /* 0x000fe20007ffe0ff */
[----:B------:R-:W-:Y:S03]  /*34b0*/  BSSY B2, `(.L_x_7242) ;  /* 0x0000038000027945 */ /* 0x000fe60003800000 */
[----:B------:R-:W-:-:S13]  /*34c0*/  ISETP.GE.AND P0, PT, R9, R14, PT ;  /* 0x0000000e0900720c */ /* 0x000fda0003f06270 */
[----:B------:R-:W-:Y:S05]  /*34d0*/  @P0 BRA `(.L_x_7243) ;  /* 0x0000000000d40947 */ /* 0x000fea0003800000 */
[----:B------:R-:W-:Y:S01]  /*34e0*/  SHF.L.U32 R7, R7, 0x10, RZ ;  /* 0x0000001007077819 */ /* 0x000fe200000006ff */
        /* <DEDUP_REMOVED lines=17> */
.L_x_7245:
[----:B------:R-:W-:Y:S05]  /*3600*/  BSYNC B3 ;  /* 0x0000000000037941 */ /* 0x000fea0003800000 */
.L_x_7244:
        /* <DEDUP_REMOVED lines=18> */
.L_x_7247:
[----:B------:R-:W-:Y:S01]  /*3730*/  ISETP.GE.AND P0, PT, R6, RZ, PT ;  /* 0x000000ff0600720c */ /* 0x000fe20003f06270 */
[----:B------:R-:W-:-:S12]  /*3740*/  IMAD.MOV.U32 R9, RZ, RZ, 0x3fd774eb ;  /* 0x3fd774ebff097424 */ /* 0x000fd800078e00ff */
[----:B------:R-:W-:-:S04]  /*3750*/  @P0 FFMA.FTZ R0, R9, 0.93318945169448852539, -R0 ;  /* 0x3f6ee58109000823 */ /* 0x000fc80000010800 */
[----:B------:R-:W-:-:S07]  /*3760*/  @!P0 FFMA.FTZ R0, R9, 0.93318945169448852539, R0 ;  /* 0x3f6ee58109008823 */ /* 0x000fce0000010000 */
.L_x_7248:
[----:B------:R-:W-:Y:S05]  /*3770*/  BSYNC B0 ;  /* 0x0000000000007941 */ /* 0x000fea0003800000 */
.L_x_7246:
        /* <DEDUP_REMOVED lines=11> */
.L_x_7243:
[----:B------:R-:W-:Y:S05]  /*3830*/  BSYNC B2 ;  /* 0x0000000000027941 */ /* 0x000fea0003800000 */
.L_x_7242:
        /* <DEDUP_REMOVED lines=22> */
.L_x_7252:
[----:B------:R-:W-:Y:S05]  /*39a0*/  BSYNC B3 ;  /* 0x0000000000037941 */ /* 0x000fea0003800000 */
.L_x_7251:
        /* <DEDUP_REMOVED lines=18> */
.L_x_7254:
[----:B------:R-:W-:Y:S02]  /*3ad0*/  ISETP.GE.AND P0, PT, R4, RZ, PT ;  /* 0x000000ff0400720c */ /* 0x000fe40003f06270 */
[----:B------:R-:W-:-:S11]  /*3ae0*/  MOV R7, 0x3fd774eb ;  /* 0x3fd774eb00077802 */ /* 0x000fd60000000f00 */
[----:B------:R-:W-:-:S04]  /*3af0*/  @P0 FFMA.FTZ R0, R7, 0.93318945169448852539, -R0 ;  /* 0x3f6ee58107000823 */ /* 0x000fc80000010800 */
[----:B------:R-:W-:-:S07]  /*3b00*/  @!P0 FFMA.FTZ R0, R7, 0.93318945169448852539, R0 ;  /* 0x3f6ee58107008823 */ /* 0x000fce0000010000 */
.L_x_7255:
[----:B------:R-:W-:Y:S05]  /*3b10*/  BSYNC B0 ;  /* 0x0000000000007941 */ /* 0x000fea0003800000 */
.L_x_7253:
        /* <DEDUP_REMOVED lines=11> */
.L_x_7250:
[----:B------:R-:W-:Y:S05]  /*3bd0*/  BSYNC B2 ;  /* 0x0000000000027941 */ /* 0x000fea0003800000 */
.L_x_7249:
[----:B------:R-:W-:Y:S01]  /*3be0*/  IADD3 R5, R23, 0x380, RZ ;  /* 0x0000038017057810 */ /* 0x000fe20007ffe0ff */
[----:B------:R-:W-:Y:S03]  /*3bf0*/  BSSY B2, `(.L_x_7256) ;  /* 0x0000038000027945 */ /* 0x000fe60003800000 */
        /* <DEDUP_REMOVED lines=20> */
.L_x_7259:
[----:B------:R-:W-:Y:S05]  /*3d40*/  BSYNC B3 ;  /* 0x0000000000037941 */ /* 0x000fea0003800000 */
.L_x_7258:
        /* <DEDUP_REMOVED lines=18> */
.L_x_7261:
[----:B------:R-:W-:Y:S02]  /*3e70*/  ISETP.GE.AND P0, PT, R2, RZ, PT ;  /* 0x000000ff0200720c */ /* 0x000fe40003f06270 */
[----:B------:R-:W-:-:S11]  /*3e80*/  MOV R5, 0x3fd774eb ;  /* 0x3fd774eb00057802 */ /* 0x000fd60000000f00 */
[----:B------:R-:W-:-:S04]  /*3e90*/  @P0 FFMA.FTZ R0, R5, 0.93318945169448852539, -R0 ;  /* 0x3f6ee58105000823 */ /* 0x000fc80000010800 */
[----:B------:R-:W-:-:S07]  /*3ea0*/  @!P0 FFMA.FTZ R0, R5, 0.93318945169448852539, R0 ;  /* 0x3f6ee58105008823 */ /* 0x000fce0000010000 */
.L_x_7262:
[----:B------:R-:W-:Y:S05]  /*3eb0*/  BSYNC B0 ;  /* 0x0000000000007941 */ /* 0x000fea0003800000 */
.L_x_7260:
        /* <DEDUP_REMOVED lines=11> */
.L_x_7257:
[----:B------:R-:W-:Y:S05]  /*3f70*/  BSYNC B2 ;  /* 0x0000000000027941 */ /* 0x000fea0003800000 */
.L_x_7256:
[----:B------:R-:W-:Y:S01]  /*3f80*/  ISETP.GE.AND P0, PT, R23, R14, PT ;  /* 0x0000000e1700720c */ /* 0x000fe20003f06270 */
[----:B------:R-:W-:Y:S04]  /*3f90*/  BSSY B0, `(.L_x_7263) ;  /* 0x0000034000007945 */ /* 0x000fe80003800000 */
[----:B------:R-:W-:Y:S08]  /*3fa0*/  BSSY B1, `(.L_x_7264) ;  /* 0x000002c000017945 */ /* 0x000ff00003800000 */
[----:B------:R-:W-:Y:S05]  /*3fb0*/  @P0 BRA `(.L_x_7265) ;  /* 0x0000000000340947 */ /* 0x000fea0003800000 */
[----:B------:R-:W0:Y:S01]  /*3fc0*/  S2R R16, SR_TID.X ;  /* 0x0000000000107919 */ /* 0x000e220000002100 */
[----:B------:R-:W1:Y:S01]  /*3fd0*/  LDC.64 R2, c[0x0][0x218] ;  /* 0x00008600ff027b82 */ /* 0x000e620000000a00 */
[----:B------:R-:W-:-:S04]  /*3fe0*/  MOV R23, R21 ;  /* 0x0000001500177202 */ /* 0x000fc80000000f00 */
[----:B------:R-:W-:Y:S01]  /*3ff0*/  ISETP.GE.AND P0, PT, R23, R14, PT ;  /* 0x0000000e1700720c */ /* 0x000fe20003f06270 */
[----:B0-----:R-:W-:-:S04]  /*4000*/  IMAD.IADD R5, R15, 0x1, R16 ;  /* 0x000000010f057824 */ /* 0x001fc800078e0210 */
[----:B-1----:R-:W-:-:S05]  /*4010*/  IMAD.WIDE.U32 R2, R5, 0x2, R2 ;  /* 0x0000000205027825 */ /* 0x002fca00078e0002 */
[----:B------:R0:W-:Y:S03]  /*4020*/  STG.E.U16 desc[UR4][R2.64], R20 ;  /* 0x0000001402007986 */ /* 0x0001e6000c101504 */
[----:B------:R-:W-:Y:S05]  /*4030*/  @P0 BRA `(.L_x_7266) ;  /* 0x0000000000300947 */ /* 0x000fea0003800000 */
[----:B0-----:R-:W0:Y:S01]  /*4040*/  LDC.64 R2, c[0x0][0x218] ;  /* 0x00008600ff027b82 */ /* 0x001e220000000a00 */
[----:B------:R-:W-:Y:S02]  /*4050*/  IADD3 R5, R15, R23, RZ ;  /* 0x000000170f057210 */ /* 0x000fe40007ffe0ff */
[----:B------:R-:W-:-:S03]  /*4060*/  IADD3 R23, R23, 0x80, RZ ;  /* 0x0000008017177810 */ /* 0x000fc60007ffe0ff */
[----:B0-----:R-:W-:-:S05]  /*4070*/  IMAD.WIDE.U32 R2, R5, 0x2, R2 ;  /* 0x0000000205027825 */ /* 0x001fca00078e0002 */
[----:B------:R0:W-:Y:S02]  /*4080*/  STG.E.U16 desc[UR4][R2.64], R26 ;  /* 0x0000001a02007986 */ /* 0x0001e4000c101504 */
.L_x_7265:
[----:B------:R-:W-:-:S13]  /*4090*/  ISETP.GE.AND P0, PT, R23, R14, PT ;  /* 0x0000000e1700720c */ /* 0x000fda0003f06270 */
[----:B------:R-:W-:Y:S05]  /*40a0*/  @P0 BRA `(.L_x_7267) ;  /* 0x0000000000300947 */ /* 0x000fea0003800000 */
[----:B0-----:R-:W0:Y:S01]  /*40b0*/  LDC.64 R2, c[0x0][0x218] ;  /* 0x00008600ff027b82 */ /* 0x001e220000000a00 */
[----:B------:R-:W-:Y:S01]  /*40c0*/  IMAD.IADD R5, R15, 0x1, R23 ;  /* 0x000000010f057824 */ /* 0x000fe200078e0217 */
[----:B------:R-:W-:-:S03]  /*40d0*/  IADD3 R23, R23, 0x80, RZ ;  /* 0x0000008017177810 */ /* 0x000fc60007ffe0ff */
[----:B0-----:R-:W-:-:S05]  /*40e0*/  IMAD.WIDE.U32 R2, R5, 0x2, R2 ;  /* 0x0000000205027825 */ /* 0x001fca00078e0002 */
[----:B------:R1:W-:Y:S02]  /*40f0*/  STG.E.U16 desc[UR4][R2.64], R12 ;  /* 0x0000000c02007986 */ /* 0x0003e4000c101504 */
.L_x_7266:
[----:B------:R-:W-:-:S13]  /*4100*/  ISETP.GE.AND P0, PT, R23, R14, PT ;  /* 0x0000000e1700720c */ /* 0x000fda0003f06270 */
[----:B------:R-:W-:Y:S05]  /*4110*/  @P0 BRA `(.L_x_7268) ;  /* 0x0000000000300947 */ /* 0x000fea0003800000 */
[----:B01----:R-:W0:Y:S01]  /*4120*/  LDC.64 R2, c[0x0][0x218] ;  /* 0x00008600ff027b82 */ /* 0x003e220000000a00 */
[----:B------:R-:W-:Y:S02]  /*4130*/  IADD3 R5, R15, R23, RZ ;  /* 0x000000170f057210 */ /* 0x000fe40007ffe0ff */
[----:B------:R-:W-:-:S03]  /*4140*/  IADD3 R23, R23, 0x80, RZ ;  /* 0x0000008017177810 */ /* 0x000fc60007ffe0ff */
[----:B0-----:R-:W-:-:S05]  /*4150*/  IMAD.WIDE.U32 R2, R5, 0x2, R2 ;  /* 0x0000000205027825 */ /* 0x001fca00078e0002 */
[----:B------:R1:W-:Y:S02]  /*4160*/  STG.E.U16 desc[UR4][R2.64], R10 ;  /* 0x0000000a02007986 */ /* 0x0003e4000c101504 */
.L_x_7267:
[----:B------:R-:W-:-:S13]  /*4170*/  ISETP.GE.AND P0, PT, R23, R14, PT ;  /* 0x0000000e1700720c */ /* 0x000fda0003f06270 */
[----:B------:R-:W-:Y:S05]  /*4180*/  @P0 BRA `(.L_x_7269) ;  /* 0x0000000000340947 */ /* 0x000fea0003800000 */
[----:B01----:R-:W0:Y:S01]  /*4190*/  LDC.64 R2, c[0x0][0x218] ;  /* 0x00008600ff027b82 */ /* 0x003e220000000a00 */
[----:B------:R-:W-:Y:S01]  /*41a0*/  IMAD.IADD R5, R15, 0x1, R23 ;  /* 0x000000010f057824 */ /* 0x000fe200078e0217 */
[----:B------:R-:W-:-:S03]  /*41b0*/  IADD3 R23, R23, 0x80, RZ ;  /* 0x0000008017177810 */ /* 0x000fc60007ffe0ff */
[----:B0-----:R-:W-:-:S05]  /*41c0*/  IMAD.WIDE.U32 R2, R5, 0x2, R2 ;  /* 0x0000000205027825 */ /* 0x001fca00078e0002 */
[----:B------:R2:W-:Y:S02]  /*41d0*/  STG.E.U16 desc[UR4][R2.64], R8 ;  /* 0x0000000802007986 */ /* 0x0005e4000c101504 */
.L_x_7268:
[----:B------:R-:W-:-:S13]  /*41e0*/  ISETP.GE.AND P0, PT, R23, R14, PT ;  /* 0x0000000e1700720c */ /* 0x000fda0003f06270 */
[----:B------:R-:W-:Y:S05]  /*41f0*/  @P0 BREAK B1 ;  /* 0x0000000000010942 */ /* 0x000fea0003800000 */
[----:B------:R-:W-:Y:S05]  /*4200*/  @P0 BRA `(.L_x_7270) ;  /* 0x0000000000300947 */ /* 0x000fea0003800000 */
[----:B012---:R-:W0:Y:S01]  /*4210*/  LDC.64 R2, c[0x0][0x218] ;  /* 0x00008600ff027b82 */ /* 0x007e220000000a00 */
[----:B------:R-:W-:Y:S02]  /*4220*/  IADD3 R5, R15, R23, RZ ;  /* 0x000000170f057210 */ /* 0x000fe40007ffe0ff */
[----:B------:R-:W-:-:S03]  /*4230*/  IADD3 R23, R23, 0x80, RZ ;  /* 0x0000008017177810 */ /* 0x000fc60007ffe0ff */
[----:B0-----:R-:W-:-:S05]  /*4240*/  IMAD.WIDE.U32 R2, R5, 0x2, R2 ;  /* 0x0000000205027825 */ /* 0x001fca00078e0002 */
[----:B------:R2:W-:Y:S02]  /*4250*/  STG.E.U16 desc[UR4][R2.64], R6 ;  /* 0x0000000602007986 */ /* 0x0005e4000c101504 */
.L_x_7269:
[----:B------:R-:W-:Y:S05]  /*4260*/  BSYNC B1 ;  /* 0x0000000000017941 */ /* 0x000fea0003800000 */
.L_x_7264:
[----:B------:R-:W-:-:S13]  /*4270*/  ISETP.GE.AND P0, PT, R23, R14, PT ;  /* 0x0000000e1700720c */ /* 0x000fda0003f06270 */
[----:B012---:R-:W0:Y:S01]  /*4280*/  @!P0 LDC.64 R2, c[0x0][0x218] ;  /* 0x00008600ff028b82 */ /* 0x007e220000000a00 */
[----:B------:R-:W-:Y:S01]  /*4290*/  @!P0 IMAD.IADD R5, R15, 0x1, R23 ;  /* 0x000000010f058824 */ /* 0x000fe200078e0217 */
[----:B------:R-:W-:-:S03]  /*42a0*/  @!P0 IADD3 R23, R23, 0x80, RZ ;  /* 0x0000008017178810 */ /* 0x000fc60007ffe0ff */
[----:B0-----:R-:W-:-:S05]  /*42b0*/  @!P0 IMAD.WIDE.U32 R2, R5, 0x2, R2 ;  /* 0x0000000205028825 */ /* 0x001fca00078e0002 */
[----:B------:R3:W-:Y:S02]  /*42c0*/  @!P0 STG.E.U16 desc[UR4][R2.64], R4 ;  /* 0x0000000402008986 */ /* 0x0007e4000c101504 */
.L_x_7270:
[----:B------:R-:W-:Y:S05]  /*42d0*/  BSYNC B0 ;  /* 0x0000000000007941 */ /* 0x000fea0003800000 */
.L_x_7263:
[----:B------:R-:W-:Y:S05]  /*42e0*/  WARPSYNC.ALL ;  /* 0x0000000000007948 */ /* 0x000fea0003800000 */
[----:B------:R-:W-:-:S13]  /*42f0*/  ISETP.GE.AND P0, PT, R23, R14, PT ;  /* 0x0000000e1700720c */ /* 0x000fda0003f06270 */
[----:B------:R-:W-:Y:S05]  /*4300*/  @P0 EXIT ;  /* 0x000000000000094d */ /* 0x000fea0003800000 */
[----:B0123--:R-:W0:Y:S01]  /*4310*/  LDC.64 R2, c[0x0][0x218] ;  /* 0x00008600ff027b82 */ /* 0x00fe220000000a00 */
[----:B------:R-:W-:-:S05]  /*4320*/  IADD3 R15, R15, R23, RZ ;  /* 0x000000170f0f7210 */ /* 0x000fca0007ffe0ff */
[----:B0-----:R-:W-:-:S05]  /*4330*/  IMAD.WIDE.U32 R2, R15, 0x2, R2 ;  /* 0x000000020f027825 */ /* 0x001fca00078e0002 */
[----:B------:R-:W-:Y:S01]  /*4340*/  STG.E.U16 desc[UR4][R2.64], R0 ;  /* 0x0000000002007986 */ /* 0x000fe2000c101504 */
[----:B------:R-:W-:Y:S05]  /*4350*/  EXIT ;  /* 0x000000000000794d */ /* 0x000fea0003800000 */
        .weak           $__internal_4_$__cuda_sm3x_div_rn_ftz_f32_slowpath
        .type           $__internal_4_$__cuda_sm3x_div_rn_ftz_f32_slowpath,@function
        .size           $__internal_4_$__cuda_sm3x_div_rn_ftz_f32_slowpath,(.L_x_19680 - $__internal_4_$__cuda_sm3x_div_rn_ftz_f32_slowpath)
$__internal_4_$__cuda_sm3x_div_rn_ftz_f32_slowpath:
[----:B------:R-:W-:Y:S01]  /*4360*/  SHF.R.U32.HI R17, RZ, 0x17, R27 ;  /* 0x00000017ff117819 */ /* 0x000fe2000001161b */
[----:B------:R-:W-:Y:S01]  /*4370*/  BSSY B0, `(.L_x_7271) ;  /* 0x0000046000007945 */ /* 0x000fe20003800000 */
[----:B------:R-:W-:-:S03]  /*4380*/  SHF.R.U32.HI R18, RZ, 0x17, R31 ;  /* 0x00000017ff127819 */ /* 0x000fc6000001161f */
[----:B------:R-:W-:Y:S01]  /*4390*/  BSSY B1, `(.L_x_7272) ;  /* 0x000001d000017945 */ /* 0x000fe20003800000 */
[----:B------:R-:W-:Y:S02]  /*43a0*/  LOP3.LUT R17, R17, 0xff, RZ, 0xc0, !PT ;  /* 0x000000ff11117812 */ /* 0x000fe400078ec0ff */
[----:B------:R-:W-:Y:S02]  /*43b0*/  LOP3.LUT R18, R18, 0xff, RZ, 0xc0, !PT ;  /* 0x000000ff12127812 */ /* 0x000fe400078ec0ff */
[----:B------:R-:W-:-:S04]  /*43c0*/  IADD3 R0, R17, -0x1, RZ ;  /* 0xffffffff11007810 */ /* 0x000fc80007ffe0ff */
[----:B------:R-:W-:Y:S01]  /*43d0*/  ISETP.GT.U32.AND P0, PT, R0, 0xfd, PT ;  /* 0x000000fd0000780c */ /* 0x000fe20003f04070 */
[----:B------:R-:W-:-:S05]  /*43e0*/  VIADD R0, R18, 0xffffffff ;  /* 0xffffffff12007836 */ /* 0x000fca0000000000 */
[----:B------:R-:W-:-:S13]  /*43f0*/  ISETP.GT.U32.OR P0, PT, R0, 0xfd, P0 ;  /* 0x000000fd0000780c */ /* 0x000fda0000704470 */
[----:B------:R-:W-:Y:S05]  /*4400*/  @!P0 BRA `(.L_x_7273) ;  /* 0x0000000000548947 */ /* 0x000fea0003800000 */
[----:B------:R-:W-:Y:S02]  /*4410*/  FSETP.GTU.FTZ.AND P1, PT, |R31|, +INF , PT ;  /* 0x7f8000001f00780b */ /* 0x000fe40003f3c200 */
[----:B------:R-:W-:-:S04]  /*4420*/  FSETP.GTU.FTZ.AND P0, PT, |R27|, +INF , PT ;  /* 0x7f8000001b00780b */ /* 0x000fc80003f1c200 */
[----:B------:R-:W-:-:S13]  /*4430*/  PLOP3.LUT P0, PT, P1, P0, PT, 0xa8, 0x0 ;  /* 0x000000000000781c */ /* 0x000fda0000f01570 */
[----:B------:R-:W-:Y:S05]  /*4440*/  @P0 BREAK B1 ;  /* 0x0000000000010942 */ /* 0x000fea0003800000 */
[----:B------:R-:W-:Y:S05]  /*4450*/  @P0 BRA `(.L_x_7274) ;  /* 0x0000000000d80947 */ /* 0x000fea0003800000 */
[----:B------:R-:W-:Y:S02]  /*4460*/  FSETP.NEU.FTZ.AND P0, PT, R31, RZ, PT ;  /* 0x000000ff1f00720b */ /* 0x000fe40003f1d000 */
[----:B------:R-:W-:Y:S02]  /*4470*/  FSETP.NEU.FTZ.AND P4, PT, R27, RZ, PT ;  /* 0x000000ff1b00720b */ /* 0x000fe40003f9d000 */
[----:B------:R-:W-:-:S11]  /*4480*/  FSETP.NEU.FTZ.AND P6, PT, R31, RZ, PT ;  /* 0x000000ff1f00720b */ /* 0x000fd60003fdd000 */
[----:B------:R-:W-:Y:S05]  /*4490*/  @!P4 BREAK !P0, B1 ;  /* 0x000000000001c942 */ /* 0x000fea0004000000 */
[----:B------:R-:W-:Y:S05]  /*44a0*/  @!P4 BRA !P0, `(.L_x_7275) ;  /* 0x0000000000bcc947 */ /* 0x000fea0004000000 */
[----:B------:R-:W-:Y:S02]  /*44b0*/  FSETP.NEU.FTZ.AND P0, PT, |R31|, +INF , PT ;  /* 0x7f8000001f00780b */ /* 0x000fe40003f1d200 */
        /* <DEDUP_REMOVED lines=10> */
.L_x_7273:
[----:B------:R-:W-:Y:S05]  /*4560*/  BSYNC B1 ;  /* 0x0000000000017941 */ /* 0x000fea0003800000 */
.L_x_7272:
[----:B------:R-:W-:Y:S01]  /*4570*/  IADD3 R17, R17, -0x7f, RZ ;  /* 0xffffff8111117810 */ /* 0x000fe20007ffe0ff */
[----:B------:R-:W-:Y:S01]  /*4580*/  BSSY B1, `(.L_x_7278) ;  /* 0x000001b000017945 */ /* 0x000fe20003800000 */
[----:B------:R-:W-:-:S03]  /*4590*/  IADD3 R18, R18, -0x7f, RZ ;  /* 0xffffff8112127810 */ /* 0x000fc60007ffe0ff */
[----:B------:R-:W-:Y:S01]  /*45a0*/  IMAD R28, R17, -0x800000, R27 ;  /* 0xff800000111c7824 */ /* 0x000fe200078e021b */
[----:B------:R-:W-:-:S03]  /*45b0*/  IADD3 R17, R18, -R17, RZ ;  /* 0x8000001112117210 */ /* 0x000fc60007ffe0ff */
[----:B------:R-:W0:Y:S01]  /*45c0*/  MUFU.RCP R0, R28 ;  /* 0x0000001c00007308 */ /* 0x000e220000001000 */
[----:B------:R-:W-:-:S04]  /*45d0*/  FADD.FTZ R19, -R28, -RZ ;  /* 0x800000ff1c137221 */ /* 0x000fc80000010100 */
[----:B0-----:R-:W-:-:S04]  /*45e0*/  FFMA R25, R0, R19, 1 ;  /* 0x3f80000000197423 */ /* 0x001fc80000000013 */
[----:B------:R-:W-:Y:S01]  /*45f0*/  FFMA R25, R0, R25, R0 ;  /* 0x0000001900197223 */ /* 0x000fe20000000000 */
[----:B------:R-:W-:-:S04]  /*4600*/  IMAD R0, R18, -0x800000, R31 ;  /* 0xff80000012007824 */ /* 0x000fc800078e021f */
        /* <DEDUP_REMOVED lines=17> */
.L_x_7279:
[----:B------:R-:W-:-:S07]  /*4720*/  LEA R0, R17, R0, 0x17 ;  /* 0x0000000011007211 */ /* 0x000fce00078eb8ff */
.L_x_7280:
[----:B------:R-:W-:Y:S05]  /*4730*/  BSYNC B1 ;  /* 0x0000000000017941 */ /* 0x000fea0003800000 */
.L_x_7278:
[----:B------:R-:W-:Y:S05]  /*4740*/  BRA `(.L_x_7281) ;  /* 0x0000000000207947 */ /* 0x000fea0003800000 */
.L_x_7277:
[----:B------:R-:W-:-:S04]  /*4750*/  LOP3.LUT R31, R27, 0x80000000, R31, 0x48, !PT ;  /* 0x800000001b1f7812 */ /* 0x000fc800078e481f */
[----:B------:R-:W-:Y:S01]  /*4760*/  LOP3.LUT R0, R31, 0x7f800000, RZ, 0xfc, !PT ;  /* 0x7f8000001f007812 */ /* 0x000fe200078efcff */
[----:B------:R-:W-:Y:S06]  /*4770*/  BRA `(.L_x_7281) ;  /* 0x0000000000147947 */ /* 0x000fec0003800000 */
.L_x_7276:
[----:B------:R-:W-:Y:S01]  /*4780*/  LOP3.LUT R0, R27, 0x80000000, R31, 0x48, !PT ;  /* 0x800000001b007812 */ /* 0x000fe200078e481f */
[----:B------:R-:W-:Y:S06]  /*4790*/  BRA `(.L_x_7281) ;  /* 0x00000000000c7947 */ /* 0x000fec0003800000 */
.L_x_7275:
[----:B------:R-:W0:Y:S01]  /*47a0*/  MUFU.RSQ R0, -QNAN ;  /* 0xffc0000000007908 */ /* 0x000e220000001400 */
[----:B------:R-:W-:Y:S05]  /*47b0*/  BRA `(.L_x_7281) ;  /* 0x0000000000047947 */ /* 0x000fea0003800000 */
.L_x_7274:
[----:B------:R-:W-:-:S07]  /*47c0*/  FADD.FTZ R0, R31, R27 ;  /* 0x0000001b1f007221 */ /* 0x000fce0000010000 */
.L_x_7281:
[----:B------:R-:W-:Y:S05]  /*47d0*/  BSYNC B0 ;  /* 0x0000000000007941 */ /* 0x000fea0003800000 */
.L_x_7271:
[----:B------:R-:W-:-:S06]  /*47e0*/  HFMA2.MMA R17, -RZ, RZ, 0, 0 ;  /* 0x00000000ff117435 */ /* 0x000fcc00000001ff */
[----:B0-----:R-:W-:Y:S05]  /*47f0*/  RET.REL.NODEC R16 `(_ZN2at6native29vectorized_elementwise_kernelILi2ENS0_13BinaryFunctorIN3c108BFloat16ES4_S4_ZZZNS0_17atan2_kernel_cudaERNS_18TensorIteratorBaseEENKUlvE_clEvENKUlvE2_clEvEUlS4_S4_E_EESt5arrayIPcLm3EEEEviT0_T1_) ;  /* 0xffffffb810007950 */ /* 0x001fea0003c3ffff */
.L_x_7282:
        /* <DEDUP_REMOVED lines=16> */
.L_x_19680:


//--------------------- .text._ZN2at6native29vectorized_elementwise_kernelILi4ENS0_13BinaryFunctorIN3c108BFloat16ES4_S4_ZZZNS0_17atan2_kernel_cudaERNS_18TensorIteratorBaseEENKUlvE_clEvENKUlvE2_clEvEUlS4_S4_E_EESt5arrayIPcLm3EEEEviT0_T1_ --------------------------
	.section	.text._ZN2at6native29vectorized_elementwise_kernelILi4ENS0_13BinaryFunctorIN3c108BFloat16ES4_S4_ZZZNS0_17atan2_kernel_cudaERNS_18TensorIteratorBaseEENKUlvE_clEvENKUlvE2_clEvEUlS4_S4_E_EESt5arrayIPcLm3EEEEviT0_T1_,"ax",@progbits
	.align	128
        .global         _ZN2at6native29vectorized_elementwise_kernelILi4ENS0_13BinaryFunctorIN3c108BFloat16ES4_S4_ZZZNS0_17atan2_kernel_cudaERNS_18TensorIteratorBaseEENKUlvE_clEvENKUlvE2_clEvEUlS4_S4_E_EESt5arrayIPcLm3EEEEviT0_T1_
        .type           _ZN2at6native29vectorized_elementwise_kernelILi4ENS0_13BinaryFunctorIN3c108BFloat16ES4_S4_ZZZNS0_17atan2_kernel_cudaERNS_18TensorIteratorBaseEENKUlvE_clEvENKUlvE2_clEvEUlS4_S4_E_EESt5arrayIPcLm3EEEEviT0_T1_,@function
        .size           _ZN2at6native29vectorized_elementwise_kernelILi4ENS0_13BinaryFunctorIN3c108BFloat16ES4_S4_ZZZNS0_17atan2_kernel_cudaERNS_18TensorIteratorBaseEENKUlvE_clEvENKUlvE2_clEvEUlS4_S4_E_EESt5arrayIPcLm3EEEEviT0_T1_,(.L_x_19681 - _ZN2at6native29vectorized_elementwise_kernelILi4ENS0_13BinaryFunctorIN3c108BFloat16ES4_S4_ZZZNS0_17atan2_kernel_cudaERNS_18TensorIteratorBaseEENKUlvE_clEvENKUlvE2_clEvEUlS4_S4_E_EESt5arrayIPcLm3EEEEviT0_T1_)
        .other          _ZN2at6native29vectorized_elementwise_kernelILi4ENS0_13BinaryFunctorIN3c108BFloat16ES4_S4_ZZZNS0_17atan2_kernel_cudaERNS_18TensorIteratorBaseEENKUlvE_clEvENKUlvE2_clEvEUlS4_S4_E_EESt5arrayIPcLm3EEEEviT0_T1_,@"STO_CUDA_ENTRY STV_DEFAULT"
_ZN2at6native29vectorized_elementwise_kernelILi4ENS0_13BinaryFunctorIN3c108BFloat16ES4_S4_ZZZNS0_17atan2_kernel_cudaERNS_18TensorIteratorBaseEENKUlvE_clEvENKUlvE2_clEvEUlS4_S4_E_EESt5arrayIPcLm3EEEEviT0_T1_:
.text._ZN2at6native29vectorized_elementwise_kernelILi4ENS0_13BinaryFunctorIN3c108BFloat16ES4_S4_ZZZNS0_17atan2_kernel_cudaERNS_18TensorIteratorBaseEENKUlvE_clEvENKUlvE2_clEvEUlS4_S4_E_EESt5arrayIPcLm3EEEEviT0_T1_:
        /* <DEDUP_REMOVED lines=15> */
[----:B------:R0:W5:Y:S01]  /*00f0*/  LDG.E.64 R10, desc[UR4][R4.64+0x400] ;  /* 0x00040004040a7981 */ /* 0x000162000c1e1b00 */
[----:B------:R-:W-:-:S05]  /*0100*/  IMAD.WIDE.U32 R6, R16, 0x8, R6 ;  /* 0x0000000810067825 */ /* 0x000fca00078e0006 */
[----:B------:R-:W3:Y:S04]  /*0110*/  LDG.E.64 R12, desc[UR4][R6.64] ;  /* 0x00000004060c7981 */ /* 0x000ee8000c1e1b00 */
[----:B------:R0:W5:Y:S01]  /*0120*/  LDG.E.64 R8, desc[UR4][R6.64+0x400] ;  /* 0x0004000406087981 */ /* 0x000162000c1e1b00 */
        /* <DEDUP_REMOVED lines=16> */
[----:B------:R-:W-:Y:S02]  /*0230*/  MOV R0, R19 ;  /* 0x0000001300007202 */ /* 0x000fe40000000f00 */
[----:B------:R-:W-:-:S07]  /*0240*/  MOV R4, 0x260 ;  /* 0x0000026000047802 */ /* 0x000fce0000000f00 */
[----:B-----5:R-:W-:Y:S05]  /*0250*/  CALL.REL.NOINC `($__internal_5_$__cuda_sm3x_div_rn_ftz_f32_slowpath) ;  /* 0x0000004000507944 */ /* 0x020fea0003c00000 */
.L_x_7285:
[----:B------:R-:W-:Y:S05]  /*0260*/  BSYNC B2 ;  /* 0x0000000000027941 */ /* 0x000fea0003800000 */
.L_x_7284:
        /* <DEDUP_REMOVED lines=20> */
.L_x_7287:
[----:B------:R-:W-:Y:S02]  /*03b0*/  ISETP.GE.AND P0, PT, R17, RZ, PT ;  /* 0x000000ff1100720c */ /* 0x000fe40003f06270 */
[----:B------:R-:W-:-:S11]  /*03c0*/  MOV R3, 0x3fd774eb ;  /* 0x3fd774eb00037802 */ /* 0x000fd60000000f00 */
[----:B------:R-:W-:-:S04]  /*03d0*/  @P0 FFMA.FTZ R0, R3, 0.93318945169448852539, -R0 ;  /* 0x3f6ee58103000823 */ /* 0x000fc80000010800 */
[----:B------:R-:W-:-:S07]  /*03e0*/  @!P0 FFMA.FTZ R0, R3, 0.93318945169448852539, R0 ;  /* 0x3f6ee58103008823 */ /* 0x000fce0000010000 */
.L_x_7288:
[----:B------:R-:W-:Y:S05]  /*03f0*/  BSYNC B0 ;  /* 0x0000000000007941 */ /* 0x000fea0003800000 */
.L_x_7286:
        /* <DEDUP_REMOVED lines=28> */
[----:B-----5:R-:W-:Y:S05]  /*05c0*/  CALL.REL.NOINC `($__internal_5_$__cuda_sm3x_div_rn_ftz_f32_slowpath) ;  /* 0x0000003c00747944 */ /* 0x020fea0003c00000 */
.L_x_7290:
[----:B------:R-:W-:Y:S05]  /*05d0*/  BSYNC B2 ;  /* 0x0000000000027941 */ /* 0x000fea0003800000 */
.L_x_7289:
        /* <DEDUP_REMOVED lines=18> */
.L_x_7292:
[----:B------:R-:W-:Y:S02]  /*0700*/  ISETP.GE.AND P0, PT, R12, RZ, PT ;  /* 0x000000ff0c00720c */ /* 0x000fe40003f06270 */
[----:B------:R-:W-:-:S11]  /*0710*/  MOV R3, 0x3fd774eb ;  /* 0x3fd774eb00037802 */ /* 0x000fd60000000f00 */
[----:B------:R-:W-:-:S04]  /*0720*/  @P0 FFMA.FTZ R0, R3, 0.93318945169448852539, -R0 ;  /* 0x3f6ee58103000823 */ /* 0x000fc80000010800 */
[----:B------:R-:W-:-:S07]  /*0730*/  @!P0 FFMA.FTZ R0, R3, 0.93318945169448852539, R0 ;  /* 0x3f6ee58103008823 */ /* 0x000fce0000010000 */
.L_x_7293:
[----:B------:R-:W-:Y:S05]  /*0740*/  BSYNC B0 ;  /* 0x0000000000007941 */ /* 0x000fea0003800000 */
.L_x_7291:
        /* <DEDUP_REMOVED lines=16> */
[----:B------:R-:W-:Y:S02]  /*0850*/  FSETP.GTU.FTZ.AND P0, PT, |R12|, +INF , PT ;  /* 0x7f8000000c00780b */ /* 0x000fe40003f1c200 */
        /* <DEDUP_REMOVED lines=11> */
[----:B-----5:R-:W-:Y:S05]  /*0910*/  CALL.REL.NOINC `($__internal_5_$__cuda_sm3x_div_rn_ftz_f32_slowpath) ;  /* 0x0000003800a07944 */ /* 0x020fea0003c00000 */
.L_x_7295:
[----:B------:R-:W-:Y:S05]  /*0920*/  BSYNC B2 ;  /* 0x0000000000027941 */ /* 0x000fea0003800000 */
.L_x_7294:
[----:B------:R-:W-:Y:S01]  /*0930*/  MOV R4, 0x3b33710b ;  /* 0x3b33710b00047802 */ /* 0x000fe20000000f00 */
[----:B------:R-:W-:Y:S01]  /*0940*/  FMUL.FTZ R3, R0, R0 ;  /* 0x0000000000037220 */ /* 0x000fe20000410000 */
[----:B------:R-:W-:Y:S01]  /*0950*/  BSSY B0, `(.L_x_7296) ;  /* 0x0000016000007945 */ /* 0x000fe20003800000 */
[----:B------:R-:W-:Y:S02]  /*0960*/  PRMT R14, R15, 0x7632, R14 ;  /* 0x000076320f0e7816 */ /* 0x000fe4000000000e */
        /* <DEDUP_REMOVED lines=16> */
.L_x_7297:
[----:B------:R-:W-:Y:S01]  /*0a70*/  ISETP.GE.AND P0, PT, R18, RZ, PT ;  /* 0x000000ff1200720c */ /* 0x000fe20003f06270 */
[----:B------:R-:W-:-:S12]  /*0a80*/  IMAD.MOV.U32 R3, RZ, RZ, 0x3fd774eb ;  /* 0x3fd774ebff037424 */ /* 0x000fd800078e00ff */
[----:B------:R-:W-:-:S04]  /*0a90*/  @P0 FFMA.FTZ R0, R3, 0.93318945169448852539, -R0 ;  /* 0x3f6ee58103000823 */ /* 0x000fc80000010800 */
[----:B------:R-:W-:-:S07]  /*0aa0*/  @!P0 FFMA.FTZ R0, R3, 0.93318945169448852539, R0 ;  /* 0x3f6ee58103008823 */ /* 0x000fce0000010000 */
.L_x_7298:
[----:B------:R-:W-:Y:S05]  /*0ab0*/  BSYNC B0 ;  /* 0x0000000000007941 */ /* 0x000fea0003800000 */
.L_x_7296:
        /* <DEDUP_REMOVED lines=29> */
.L_x_7300:
[----:B------:R-:W-:Y:S05]  /*0c90*/  BSYNC B2 ;  /* 0x0000000000027941 */ /* 0x000fea0003800000 */
.L_x_7299:
        /* <DEDUP_REMOVED lines=18> */
.L_x_7302:
[----:B------:R-:W-:Y:S02]  /*0dc0*/  ISETP.GE.AND P0, PT, R13, RZ, PT ;  /* 0x000000ff0d00720c */ /* 0x000fe40003f06270 */
[----:B------:R-:W-:-:S11]  /*0dd0*/  MOV R3, 0x3fd774eb ;  /* 0x3fd774eb00037802 */ /* 0x000fd60000000f00 */
[----:B------:R-:W-:-:S04]  /*0de0*/  @P0 FFMA.FTZ R0, R3, 0.93318945169448852539, -R0 ;  /* 0x3f6ee58103000823 */ /* 0x000fc80000010800 */
[----:B------:R-:W-:-:S07]  /*0df0*/  @!P0 FFMA.FTZ R0, R3, 0.93318945169448852539, R0 ;  /* 0x3f6ee58103008823 */ /* 0x000fce0000010000 */
.L_x_7303:
[----:B------:R-:W-:Y:S05]  /*0e00*/  BSYNC B0 ;  /* 0x0000000000007941 */ /* 0x000fea0003800000 */
.L_x_7301:
        /* <DEDUP_REMOVED lines=28> */
[----:B------:R-:W-:Y:S05]  /*0fd0*/  CALL.REL.NOINC `($__internal_5_$__cuda_sm3x_div_rn_ftz_f32_slowpath) ;  /* 0x0000003000f07944 */ /* 0x000fea0003c00000 */
.L_x_7305:
[----:B------:R-:W-:Y:S05]  /*0fe0*/  BSYNC B2 ;  /* 0x0000000000027941 */ /* 0x000fea0003800000 */
.L_x_7304:
[----:B------:R-:W-:Y:S02]  /*0ff0*/  IMAD.MOV.U32 R4, RZ, RZ, 0x3b33710b ;  /* 0x3b33710bff047424 */ /* 0x000fe400078e00ff */
        /* <DEDUP_REMOVED lines=19> */
.L_x_7307:
[----:B------:R-:W-:Y:S02]  /*1130*/  ISETP.GE.AND P0, PT, R19, RZ, PT ;  /* 0x000000ff1300720c */ /* 0x000fe40003f06270 */
[----:B------:R-:W-:-:S11]  /*1140*/  MOV R3, 0x3fd774eb ;  /* 0x3fd774eb00037802 */ /* 0x000fd60000000f00 */
[----:B------:R-:W-:-:S04]  /*1150*/  @P0 FFMA.FTZ R0, R3, 0.93318945169448852539, -R0 ;  /* 0x3f6ee58103000823 */ /* 0x000fc80000010800 */
[----:B------:R-:W-:-:S07]  /*1160*/  @!P0 FFMA.FTZ R0, R3, 0.93318945169448852539, R0 ;  /* 0x3f6ee58103008823 */ /* 0x000fce0000010000 */
.L_x_7308:
[----:B------:R-:W-:Y:S05]  /*1170*/  BSYNC B0 ;  /* 0x0000000000007941 */ /* 0x000fea0003800000 */
.L_x_7306:
        /* <DEDUP_REMOVED lines=8> */
[----:B------:R-:W-:Y:S01]  /*1200*/  FADD.FTZ R14, |R20|, |R19| ;  /* 0x40000013140e7221 */ /* 0x000fe20000010200 */
[----:B------:R-:W-:Y:S01]  /*1210*/  ISETP.GE.AND P3, PT, R19, RZ, PT ;  /* 0x000000ff1300720c */ /* 0x000fe20003f66270 */
[----:B------:R-:W-:Y:S01]  /*1220*/  BSSY B2, `(.L_x_7309) ;  /* 0x0000013000027945 */ /* 0x000fe20003800000 */
[----:B------:R-:W-:-:S02]  /*1230*/  FSEL R10, R4, R29, P2 ;  /* 0x0000001d040a7208 */ /* 0x000fc40001000000 */
[----:B------:R-:W-:Y:S02]  /*1240*/  FSEL R29, R29, R4, P2 ;  /* 0x000000041d1d7208 */ /* 0x000fe40001000000 */
[----:B------:R-:W0:Y:S01]  /*1250*/  MUFU.RCP R3, R10 ;  /* 0x0000000a00037308 */ /* 0x000e220000001000 */
[----:B------:R-:W-:Y:S02]  /*1260*/  @!P0 FSEL R0, R5, 0.78539818525314331055, !P3 ;  /* 0x3f490fdb05008808 */ /* 0x000fe40005800000 */
[----:B------:R-:W-:Y:S02]  /*1270*/  @!P1 FSEL R0, RZ, 3.1415927410125732422, P3 ;  /* 0x40490fdbff009808 */ /* 0x000fe40001800000 */
[----:B------:R-:W-:-:S03]  /*1280*/  FSETP.GTU.FTZ.AND P0, PT, |R14|, +INF , PT ;  /* 0x7f8000000e00780b */ /* 0x000fc60003f1c200 */
[----:B------:R-:W1:Y:S01]  /*1290*/  FCHK P1, R29, R10 ;  /* 0x0000000a1d007302 */ /* 0x000e620000020000 */
[----:B0-----:R-:W-:-:S04]  /*12a0*/  FFMA R6, -R10, R3, 1 ;  /* 0x3f8000000a067423 */ /* 0x001fc80000000103 */
[----:B------:R-:W-:Y:S01]  /*12b0*/  FFMA R6, R3, R6, R3 ;  /* 0x0000000603067223 */ /* 0x000fe20000000003 */
[----:B------:R-:W-:-:S03]  /*12c0*/  LOP3.LUT R3, R0, 0x80000000, R20, 0xb8, !PT ;  /* 0x8000000000037812 */ /* 0x000fc600078eb814 */
[----:B------:R-:W-:Y:S01]  /*12d0*/  FFMA R5, R29, R6, RZ ;  /* 0x000000061d057223 */ /* 0x000fe200000000ff */
[----:B------:R-:W-:-:S03]  /*12e0*/  FSEL R14, R14, R3, P0 ;  /* 0x000000030e0e7208 */ /* 0x000fc60000000000 */
[----:B------:R-:W-:-:S04]  /*12f0*/  FFMA R0, -R10, R5, R29 ;  /* 0x000000050a007223 */ /* 0x000fc8000000011d */
[----:B------:R-:W-:Y:S01]  /*1300*/  FFMA R0, R6, R0, R5 ;  /* 0x0000000006007223 */ /* 0x000fe20000000005 */
[----:B-1----:R-:W-:Y:S06]  /*1310*/  @!P1 BRA `(.L_x_7310) ;  /* 0x00000000000c9947 */ /* 0x002fec0003800000 */
[----:B------:R-:W-:Y:S01]  /*1320*/  IMAD.MOV.U32 R0, RZ, RZ, R10 ;  /* 0x000000ffff007224 */ /* 0x000fe200078e000a */
[----:B------:R-:W-:-:S07]  /*1330*/  MOV R4, 0x1350 ;  /* 0x0000135000047802 */ /* 0x000fce0000000f00 */
[----:B------:R-:W-:Y:S05]  /*1340*/  CALL.REL.NOINC `($__internal_5_$__cuda_sm3x_div_rn_ftz_f32_slowpath) ;  /* 0x0000003000147944 */ /* 0x000fea0003c00000 */
.L_x_7310:
[----:B------:R-:W-:Y:S05]  /*1350*/  BSYNC B2 ;  /* 0x0000000000027941 */ /* 0x000fea0003800000 */
.L_x_7309:
        /* <DEDUP_REMOVED lines=18> */
.L_x_7312:
[----:B------:R-:W-:Y:S01]  /*1480*/  ISETP.GE.AND P0, PT, R8, RZ, PT ;  /* 0x000000ff0800720c */ /* 0x000fe20003f06270 */
[----:B------:R-:W-:-:S12]  /*1490*/  IMAD.MOV.U32 R3, RZ, RZ, 0x3fd774eb ;  /* 0x3fd774ebff037424 */ /* 0x000fd800078e00ff */
[----:B------:R-:W-:-:S04]  /*14a0*/  @P0 FFMA.FTZ R0, R3, 0.93318945169448852539, -R0 ;  /* 0x3f6ee58103000823 */ /* 0x000fc80000010800 */
[----:B------:R-:W-:-:S07]  /*14b0*/  @!P0 FFMA.FTZ R0, R3, 0.93318945169448852539, R0 ;  /* 0x3f6ee58103008823 */ /* 0x000fce0000010000 */
.L_x_7313:
[----:B------:R-:W-:Y:S05]  /*14c0*/  BSYNC B0 ;  /* 0x0000000000007941 */ /* 0x000fea0003800000 */
.L_x_7311:
        /* <DEDUP_REMOVED lines=29> */
.L_x_7315:
[----:B------:R-:W-:Y:S05]  /*16a0*/  BSYNC B2 ;  /* 0x0000000000027941 */ /* 0x000fea0003800000 */
.L_x_7314:
        /* <DEDUP_REMOVED lines=20> */
.L_x_7317:
[----:B------:R-:W-:Y:S02]  /*17f0*/  ISETP.GE.AND P0, PT, R19, RZ, PT ;  /* 0x000000ff1300720c */ /* 0x000fe40003f06270 */
[----:B------:R-:W-:-:S11]  /*1800*/  MOV R3, 0x3fd774eb ;  /* 0x3fd774eb00037802 */ /* 0x000fd60000000f00 */
[----:B------:R-:W-:-:S04]  /*1810*/  @P0 FFMA.FTZ R0, R3, 0.93318945169448852539, -R0 ;  /* 0x3f6ee58103000823 */ /* 0x000fc80000010800 */
[----:B------:R-:W-:-:S07]  /*1820*/  @!P0 FFMA.FTZ R0, R3, 0.93318945169448852539, R0 ;  /* 0x3f6ee58103008823 */ /* 0x000fce0000010000 */
.L_x_7318:
[----:B------:R-:W-:Y:S05]  /*1830*/  BSYNC B0 ;  /* 0x0000000000007941 */ /* 0x000fea0003800000 */
.L_x_7316:
[----:B------:R-:W-:Y:S01]  /*1840*/  SHF.L.U32 R8, R8, 0x10, RZ ;  /* 0x0000001008087819 */ /* 0x000fe200000006ff */
[----:B------:R-:W-:Y:S01]  /*1850*/  IMAD.U32 R9, R9, 0x10000, RZ ;  /* 0x0001000009097824 */ /* 0x000fe200078e00ff */
[----:B------:R-:W-:Y:S01]  /*1860*/  FSETP.NEU.FTZ.AND P0, PT, |R19|, |R20|, PT ;  /* 0x400000141300720b */ /* 0x000fe20003f1d200 */
[----:B------:R-:W-:Y:S01]  /*1870*/  FADD.FTZ R11, |R20|, |R19| ;  /* 0x40000013140b7221 */ /* 0x000fe20000010200 */
[----:B------:R-:W-:Y:S01]  /*1880*/  FSETP.NEU.FTZ.AND P1, PT, R21, RZ, PT ;  /* 0x000000ff1500720b */ /* 0x000fe20003f3d000 */
[----:B------:R-:W-:Y:S01]  /*1890*/  FADD.FTZ R29, |R8|, -RZ ;  /* 0x800000ff081d7221 */ /* 0x000fe20000010200 */
[C---:B------:R-:W-:Y:S01]  /*18a0*/  FADD.FTZ R4, |R9|.reuse, -RZ ;  /* 0x800000ff09047221 */ /* 0x040fe20000010200 */
[----:B------:R-:W-:Y:S01]  /*18b0*/  FSETP.GT.FTZ.AND P2, PT, |R9|, |R8|, PT ;  /* 0x400000080900720b */ /* 0x000fe20003f54200 */
[----:B------:R-:W-:Y:S01]  /*18c0*/  BSSY B2, `(.L_x_7319) ;  /* 0x0000015000027945 */ /* 0x000fe20003800000 */
[----:B------:R-:W-:Y:S02]  /*18d0*/  ISETP.GE.AND P3, PT, R19, RZ, PT ;  /* 0x000000ff1300720c */ /* 0x000fe40003f66270 */
        /* <DEDUP_REMOVED lines=19> */
.L_x_7320:
[----:B------:R-:W-:Y:S05]  /*1a10*/  BSYNC B2 ;  /* 0x0000000000027941 */ /* 0x000fea0003800000 */
.L_x_7319:
        /* <DEDUP_REMOVED lines=18> */
.L_x_7322:
[----:B------:R-:W-:Y:S02]  /*1b40*/  ISETP.GE.AND P0, PT, R8, RZ, PT ;  /* 0x000000ff0800720c */ /* 0x000fe40003f06270 */
[----:B------:R-:W-:-:S11]  /*1b50*/  MOV R3, 0x3fd774eb ;  /* 0x3fd774eb00037802 */ /* 0x000fd60000000f00 */
[----:B------:R-:W-:-:S04]  /*1b60*/  @P0 FFMA.FTZ R0, R3, 0.93318945169448852539, -R0 ;  /* 0x3f6ee58103000823 */ /* 0x000fc80000010800 */
[----:B------:R-:W-:-:S07]  /*1b70*/  @!P0 FFMA.FTZ R0, R3, 0.93318945169448852539, R0 ;  /* 0x3f6ee58103008823 */ /* 0x000fce0000010000 */
.L_x_7323:
[----:B------:R-:W-:Y:S05]  /*1b80*/  BSYNC B0 ;  /* 0x0000000000007941 */ /* 0x000fea0003800000 */
.L_x_7321:
[----:B------:R-:W0:Y:S01]  /*1b90*/  LDC.64 R4, c[0x0][0x218] ;  /* 0x00008600ff047b82 */ /* 0x000e220000000a00 */
[----:B------:R-:W-:Y:S01]  /*1ba0*/  FSETP.NEU.FTZ.AND P0, PT, |R8|, |R9|, PT ;  /* 0x400000090800720b */ /* 0x000fe20003f1d200 */
[----:B------:R-:W-:Y:S01]  /*1bb0*/  IMAD.MOV.U32 R3, RZ, RZ, 0x4016cbe4 ;  /* 0x4016cbe4ff037424 */ /* 0x000fe200078e00ff */
[----:B------:R-:W-:Y:S02]  /*1bc0*/  FSETP.NEU.FTZ.AND P1, PT, R10, RZ, PT ;  /* 0x000000ff0a00720b */ /* 0x000fe40003f3d000 */
[----:B------:R-:W-:Y:S01]  /*1bd0*/  ISETP.GE.AND P2, PT, R8, RZ, PT ;  /* 0x000000ff0800720c */ /* 0x000fe20003f46270 */
[----:B------:R-:W-:Y:S01]  /*1be0*/  FADD.FTZ R8, |R9|, |R8| ;  /* 0x4000000809087221 */ /* 0x000fe20000010200 */
[----:B------:R-:W-:Y:S02]  /*1bf0*/  F2FP.BF16.F32.PACK_AB R12, R12, R17 ;  /* 0x000000110c0c723e */ /* 0x000fe400000010ff */
[----:B------:R-:W-:Y:S02]  /*1c00*/  F2FP.BF16.F32.PACK_AB R13, R13, R18 ;  /* 0x000000120d0d723e */ /* 0x000fe400000010ff */
[----:B------:R-:W-:-:S03]  /*1c10*/  F2FP.BF16.F32.PACK_AB R10, R15, R14 ;  /* 0x0000000e0f0a723e */ /* 0x000fc600000010ff */
        /* <DEDUP_REMOVED lines=8> */
[----:B------:R-:W-:Y:S04]  /*1ca0*/  STG.E.64 desc[UR4][R2.64], R12 ;  /* 0x0000000c02007986 */ /* 0x000fe8000c101b04 */
[----:B------:R-:W-:Y:S01]  /*1cb0*/  STG.E.64 desc[UR4][R2.64+0x400], R10 ;  /* 0x0004000a02007986 */ /* 0x000fe2000c101b04 */
[----:B------:R-:W-:Y:S05]  /*1cc0*/  EXIT ;  /* 0x000000000000794d */ /* 0x000fea0003800000 */
.L_x_7283:
[----:B------:R-:W0:Y:S01]  /*1cd0*/  S2R R3, SR_TID.X ;  /* 0x0000000000037919 */ /* 0x000e220000002100 */
[----:B------:R-:W-:Y:S02]  /*1ce0*/  PRMT R0, RZ, 0x7610, R0 ;  /* 0x00007610ff007816 */ /* 0x000fe40000000000 */
[----:B------:R-:W-:Y:S02]  /*1cf0*/  PRMT R21, RZ, 0x7610, R21 ;  /* 0x00007610ff157816 */ /* 0x000fe40000000015 */
[----:B0-----:R-:W-:-:S13]  /*1d00*/  ISETP.GE.AND P0, PT, R3, R8, PT ;  /* 0x000000080300720c */ /* 0x001fda0003f06270 */
[----:B------:R-:W-:Y:S01]  /*1d10*/  @!P0 IADD3 R9, R2, R3, RZ ;  /* 0x0000000302098210 */ /* 0x000fe20007ffe0ff */
[----:B------:R-:W0:Y:S01]  /*1d20*/  @!P0 LDC.64 R16, c[0x0][0x220] ;  /* 0x00008800ff108b82 */ /* 0x000e220000000a00 */
[----:B------:R-:W-:-:S04]  /*1d30*/  @!P0 IADD3 R3, R3, 0x80, RZ ;  /* 0x0000008003038810 */ /* 0x000fc80007ffe0ff */
[----:B------:R-:W-:-:S03]  /*1d40*/  ISETP.GE.AND P3, PT, R3, R8, PT ;  /* 0x000000080300720c */ /* 0x000fc60003f66270 */
[----:B------:R-:W1:Y:S10]  /*1d50*/  @!P0 LDC.64 R24, c[0x0][0x228] ;  /* 0x00008a00ff188b82 */ /* 0x000e740000000a00 */
[----:B------:R-:W-:Y:S01]  /*1d60*/  @!P3 IMAD.IADD R31, R2, 0x1, R3 ;  /* 0x00000001021fb824 */ /* 0x000fe200078e0203 */
[----:B------:R-:W-:Y:S01]  /*1d70*/  @!P3 IADD3 R3, R3, 0x80, RZ ;  /* 0x000000800303b810 */ /* 0x000fe20007ffe0ff */
[----:B------:R-:W2:Y:S03]  /*1d80*/  @!P3 LDC.64 R6, c[0x0][0x220] ;  /* 0x00008800ff06bb82 */ /* 0x000ea60000000a00 */
[----:B------:R-:W-:Y:S01]  /*1d90*/  ISETP.GE.AND P4, PT, R3, R8, PT ;  /* 0x000000080300720c */ /* 0x000fe20003f86270 */
[----:B0-----:R-:W-:-:S04]  /*1da0*/  @!P0 IMAD.WIDE.U32 R16, R9, 0x2, R16 ;  /* 0x0000000209108825 */ /* 0x001fc800078e0010 */
[----:B------:R-:W0:Y:S01]  /*1db0*/  @!P3 LDC.64 R34, c[0x0][0x228] ;  /* 0x00008a00ff22bb82 */ /* 0x000e220000000a00 */
[----:B------:R3:W5:Y:S01]  /*1dc0*/  @!P0 LDG.E.U16 R0, desc[UR4][R16.64] ;  /* 0x0000000410008981 */ /* 0x000762000c1e1500 */
[----:B-1----:R-:W-:-:S06]  /*1dd0*/  @!P0 IMAD.WIDE.U32 R24, R9, 0x2, R24 ;  /* 0x0000000209188825 */ /* 0x002fcc00078e0018 */
[----:B------:R-:W-:Y:S01]  /*1de0*/  @!P4 IADD3 R5, R2, R3, RZ ;  /* 0x000000030205c210 */ /* 0x000fe20007ffe0ff */
[----:B------:R-:W-:Y:S01]  /*1df0*/  @!P4 VIADD R3, R3, 0x80 ;  /* 0x000000800303c836 */ /* 0x000fe20000000000 */
[----:B------:R-:W1:Y:S01]  /*1e00*/  @!P4 LDC.64 R28, c[0x0][0x220] ;  /* 0x00008800ff1ccb82 */ /* 0x000e620000000a00 */
[----:B------:R4:W5:Y:S03]  /*1e10*/  @!P0 LDG.E.U16 R21, desc[UR4][R24.64] ;  /* 0x0000000418158981 */ /* 0x000966000c1e1500 */
[----:B------:R-:W-:-:S04]  /*1e20*/  ISETP.GE.AND P5, PT, R3, R8, PT ;  /* 0x000000080300720c */ /* 0x000fc80003fa6270 */
[----:B------:R-:W3:Y:S09]  /*1e30*/  @!P4 LDC.64 R14, c[0x0][0x228] ;  /* 0x00008a00ff0ecb82 */ /* 0x000ef20000000a00 */
[----:B------:R-:W-:Y:S01]  /*1e40*/  @!P5 IADD3 R23, R2, R3, RZ ;  /* 0x000000030217d210 */ /* 0x000fe20007ffe0ff */
[----:B--2---:R-:W-:Y:S01]  /*1e50*/  @!P3 IMAD.WIDE.U32 R10, R31, 0x2, R6 ;  /* 0x000000021f0ab825 */ /* 0x004fe200078e0006 */
[----:B------:R-:W-:Y:S01]  /*1e60*/  @!P5 IADD3 R3, R3, 0x80, RZ ;  /* 0x000000800303d810 */ /* 0x000fe20007ffe0ff */
[----:B------:R-:W4:Y:S03]  /*1e70*/  @!P5 LDC.64 R12, c[0x0][0x220] ;  /* 0x00008800ff0cdb82 */ /* 0x000f260000000a00 */
[----:B------:R-:W-:-:S05]  /*1e80*/  ISETP.GE.AND P1, PT, R3, R8, PT ;  /* 0x000000080300720c */ /* 0x000fca0003f26270 */
[----:B------:R-:W2:Y:S08]  /*1e90*/  @!P5 LDC.64 R6, c[0x0][0x228] ;  /* 0x00008a00ff06db82 */ /* 0x000eb00000000a00 */
[----:B------:R-:W-:Y:S01]  /*1ea0*/  @!P1 IMAD.IADD R19, R2, 0x1, R3 ;  /* 0x0000000102139824 */ /* 0x000fe200078e0203 */
[----:B------:R-:W-:Y:S01]  /*1eb0*/  @!P1 IADD3 R3, R3, 0x80, RZ ;  /* 0x0000008003039810 */ /* 0x000fe20007ffe0ff */
[----:B0-----:R-:W-:Y:S01]  /*1ec0*/  @!P3 IMAD.WIDE.U32 R34, R31, 0x2, R34 ;  /* 0x000000021f22b825 */ /* 0x001fe200078e0022 */
[----:B------:R-:W0:Y:S02]  /*1ed0*/  @!P1 LDC.64 R32, c[0x0][0x228] ;  /* 0x00008a00ff209b82 */ /* 0x000e240000000a00 */
[----:B------:R-:W-:Y:S01]  /*1ee0*/  ISETP.GE.AND P2, PT, R3, R8, PT ;  /* 0x000000080300720c */ /* 0x000fe20003f46270 */
[----:B-1----:R-:W-:-:S04]  /*1ef0*/  @!P4 IMAD.WIDE.U32 R28, R5, 0x2, R28 ;  /* 0x00000002051cc825 */ /* 0x002fc800078e001c */
[----:B---3--:R-:W-:Y:S01]  /*1f00*/  @!P4 IMAD.WIDE.U32 R14, R5, 0x2, R14 ;  /* 0x00000002050ec825 */ /* 0x008fe200078e000e */
[----:B------:R-:W1:Y:S07]  /*1f10*/  @!P1 LDC.64 R30, c[0x0][0x220] ;  /* 0x00008800ff1e9b82 */ /* 0x000e6e0000000a00 */
[----:B------:R-:W-:Y:S01]  /*1f20*/  @!P2 IADD3 R17, R2, R3, RZ ;  /* 0x000000030211a210 */ /* 0x000fe20007ffe0ff */
[----:B------:R-:W-:Y:S01]  /*1f30*/  @!P2 VIADD R3, R3, 0x80 ;  /* 0x000000800303a836 */ /* 0x000fe20000000000 */
[----:B------:R-:W3:Y:S04]  /*1f40*/  @!P2 LDC.64 R4, c[0x0][0x220] ;  /* 0x00008800ff04ab82 */ /* 0x000ee80000000a00 */
[----:B------:R-:W-:Y:S01]  /*1f50*/  ISETP.GE.AND P6, PT, R3, R8, PT ;  /* 0x000000080300720c */ /* 0x000fe20003fc6270 */
[----:B----4-:R-:W-:Y:S01]  /*1f60*/  @!P5 IMAD.WIDE.U32 R24, R23, 0x2, R12 ;  /* 0x000000021718d825 */ /* 0x010fe200078e000c */
[----:B------:R-:W-:-:S02]  /*1f70*/  PRMT R27, RZ, 0x7610, R27 ;  /* 0x00007610ff1b7816 */ /* 0x000fc4000000001b */
[----:B------:R-:W-:Y:S01]  /*1f80*/  PRMT R22, RZ, 0x7610, R22 ;  /* 0x00007610ff167816 */ /* 0x000fe20000000016 */
[----:B--2---:R-:W-:-:S03]  /*1f90*/  @!P5 IMAD.WIDE.U32 R6, R23, 0x2, R6 ;  /* 0x000000021706d825 */ /* 0x004fc600078e0006 */
[----:B------:R2:W5:Y:S04]  /*1fa0*/  @!P3 LDG.E.U16 R27, desc[UR4][R10.64] ;  /* 0x000000040a1bb981 */ /* 0x000568000c1e1500 */
[----:B------:R3:W5:Y:S01]  /*1fb0*/  @!P3 LDG.E.U16 R22, desc[UR4][R34.64] ;  /* 0x000000042216b981 */ /* 0x000762000c1e1500 */
[----:B------:R-:W-:Y:S02]  /*1fc0*/  @!P6 IADD3 R23, R2, R3, RZ ;  /* 0x000000030217e210 */ /* 0x000fe40007ffe0ff */
[----:B------:R-:W-:-:S04]  /*1fd0*/  @!P6 IADD3 R3, R3, 0x80, RZ ;  /* 0x000000800303e810 */ /* 0x000fc80007ffe0ff */
[----:B------:R-:W-:Y:S02]  /*1fe0*/  ISETP.GE.AND P3, PT, R3, R8, PT ;  /* 0x000000080300720c */ /* 0x000fe40003f66270 */
[----:B------:R-:W-:Y:S02]  /*1ff0*/  PRMT R9, RZ, 0x7610, R9 ;  /* 0x00007610ff097816 */ /* 0x000fe40000000009 */
[----:B--2---:R-:W-:Y:S02]  /*2000*/  PRMT R11, RZ, 0x7610, R11 ;  /* 0x00007610ff0b7816 */ /* 0x004fe4000000000b */
[----:B------:R-:W-:Y:S01]  /*2010*/  PRMT R12, RZ, 0x7610, R12 ;  /* 0x00007610ff0c7816 */ /* 0x000fe2000000000c */
[C---:B-1----:R-:W-:Y:S01]  /*2020*/  @!P1 IMAD.WIDE.U32 R30, R19.reuse, 0x2, R30 ;  /* 0x00000002131e9825 */ /* 0x042fe200078e001e */
[----:B------:R1:W5:Y:S03]  /*2030*/  @!P4 LDG.E.U16 R9, desc[UR4][R28.64] ;  /* 0x000000041c09c981 */ /* 0x000366000c1e1500 */
[----:B0-----:R-:W-:Y:S01]  /*2040*/  @!P1 IMAD.WIDE.U32 R32, R19, 0x2, R32 ;  /* 0x0000000213209825 */ /* 0x001fe200078e0020 */
[----:B------:R0:W5:Y:S01]  /*2050*/  @!P5 LDG.E.U16 R11, desc[UR4][R24.64] ;  /* 0x00000004180bd981 */ /* 0x000162000c1e1500 */
[----:B------:R-:W2:Y:S02]  /*2060*/  @!P6 LDC.64 R18, c[0x0][0x220] ;  /* 0x00008800ff12eb82 */ /* 0x000ea40000000a00 */
[----:B---3--:R-:W-:Y:S01]  /*2070*/  @!P2 IMAD.WIDE.U32 R34, R17, 0x2, R4 ;  /* 0x000000021122a825 */ /* 0x008fe200078e0004 */
[----:B------:R3:W5:Y:S05]  /*2080*/  @!P5 LDG.E.U16 R12, desc[UR4][R6.64] ;  /* 0x00000004060cd981 */ /* 0x00076a000c1e1500 */
[----:B-1----:R-:W1:Y:S08]  /*2090*/  @!P2 LDC.64 R28, c[0x0][0x228] ;  /* 0x00008a00ff1cab82 */ /* 0x002e700000000a00 */
[----:B------:R-:W4:Y:S08]  /*20a0*/  @!P6 LDC.64 R4, c[0x0][0x228] ;  /* 0x00008a00ff04eb82 */ /* 0x000f300000000a00 */
[----:B0-----:R-:W0:Y:S08]  /*20b0*/  @!P3 LDC.64 R24, c[0x0][0x220] ;  /* 0x00008800ff18bb82 */ /* 0x001e300000000a00 */
[----:B---3--:R-:W3:Y:S01]  /*20c0*/  @!P3 LDC.64 R6, c[0x0][0x228] ;  /* 0x00008a00ff06bb82 */ /* 0x008ee20000000a00 */
[----:B------:R-:W-:-:S02]  /*20d0*/  PRMT R13, RZ, 0x7610, R13 ;  /* 0x00007610ff0d7816 */ /* 0x000fc4000000000d */
[----:B------:R-:W-:Y:S01]  /*20e0*/  PRMT R10, RZ, 0x7610, R10 ;  /* 0x00007610ff0a7816 */ /* 0x000fe2000000000a */
[----:B------:R-:W-:Y:S01]  /*20f0*/  @!P3 IMAD.IADD R3, R2, 0x1, R3 ;  /* 0x000000010203b824 */ /* 0x000fe200078e0203 */
[----:B------:R-:W-:Y:S01]  /*2100*/  PRMT R16, RZ, 0x7610, R16 ;  /* 0x00007610ff107816 */ /* 0x000fe20000000010 */
[----:B-1----:R-:W-:Y:S01]  /*2110*/  @!P2 IMAD.WIDE.U32 R28, R17, 0x2, R28 ;  /* 0x00000002111ca825 */ /* 0x002fe200078e001c */
[----:B------:R2:W5:Y:S01]  /*2120*/  @!P1 LDG.E.U16 R13, desc[UR4][R30.64] ;  /* 0x000000041e0d9981 */ /* 0x000562000c1e1500 */
[----:B------:R-:W-:Y:S02]  /*2130*/  PRMT R17, RZ, 0x7610, R17 ;  /* 0x00007610ff117816 */ /* 0x000fe40000000011 */
[----:B------:R-:W-:Y:S01]  /*2140*/  PRMT R20, RZ, 0x7610, R20 ;  /* 0x00007610ff147816 */ /* 0x000fe20000000014 */
[----:B------:R1:W5:Y:S01]  /*2150*/  @!P4 LDG.E.U16 R10, desc[UR4][R14.64] ;  /* 0x000000040e0ac981 */ /* 0x000362000c1e1500 */
[----:B----4-:R-:W-:-:S03]  /*2160*/  @!P6 IMAD.WIDE.U32 R4, R23, 0x2, R4 ;  /* 0x000000021704e825 */ /* 0x010fc600078e0004 */
[----:B------:R4:W5:Y:S01]  /*2170*/  @!P2 LDG.E.U16 R16, desc[UR4][R28.64] ;  /* 0x000000041c10a981 */ /* 0x000962000c1e1500 */
[--C-:B--2---:R-:W-:Y:S01]  /*2180*/  @!P6 IMAD.WIDE.U32 R30, R23, 0x2, R18.reuse ;  /* 0x00000002171ee825 */ /* 0x104fe200078e0012 */
[----:B------:R-:W-:Y:S02]  /*2190*/  PRMT R18, RZ, 0x7610, R18 ;  /* 0x00007610ff127816 */ /* 0x000fe40000000012 */
[----:B------:R-:W-:Y:S01]  /*21a0*/  PRMT R19, RZ, 0x7610, R19 ;  /* 0x00007610ff137816 */ /* 0x000fe20000000013 */
[C---:B0-----:R-:W-:Y:S01]  /*21b0*/  @!P3 IMAD.WIDE.U32 R24, R3.reuse, 0x2, R24 ;  /* 0x000000020318b825 */ /* 0x041fe200078e0018 */
[----:B-1----:R-:W-:Y:S01]  /*21c0*/  PRMT R14, RZ, 0x7610, R14 ;  /* 0x00007610ff0e7816 */ /* 0x002fe2000000000e */
[----:B------:R4:W5:Y:S01]  /*21d0*/  @!P6 LDG.E.U16 R17, desc[UR4][R30.64] ;  /* 0x000000041e11e981 */ /* 0x000962000c1e1500 */
[----:B------:R-:W-:Y:S01]  /*21e0*/  PRMT R15, RZ, 0x7610, R15 ;  /* 0x00007610ff0f7816 */ /* 0x000fe2000000000f */
[----:B---3--:R-:W-:Y:S02]  /*21f0*/  @!P3 IMAD.WIDE.U32 R6, R3, 0x2, R6 ;  /* 0x000000020306b825 */ /* 0x008fe400078e0006 */
[----:B------:R4:W5:Y:S04]  /*2200*/  @!P6 LDG.E.U16 R18, desc[UR4][R4.64] ;  /* 0x000000040412e981 */ /* 0x000968000c1e1500 */
[----:B------:R4:W5:Y:S04]  /*2210*/  @!P1 LDG.E.U16 R14, desc[UR4][R32.64] ;  /* 0x00000004200e9981 */ /* 0x000968000c1e1500 */
[----:B------:R4:W5:Y:S04]  /*2220*/  @!P2 LDG.E.U16 R15, desc[UR4][R34.64] ;  /* 0x00000004220fa981 */ /* 0x000968000c1e1500 */
[----:B------:R4:W5:Y:S04]  /*2230*/  @!P3 LDG.E.U16 R19, desc[UR4][R24.64] ;  /* 0x000000041813b981 */ /* 0x000968000c1e1500 */
[----:B------:R4:W5:Y:S01]  /*2240*/  @!P3 LDG.E.U16 R20, desc[UR4][R6.64] ;  /* 0x000000040614b981 */ /* 0x000962000c1e1500 */
[----:B------:R-:W-:Y:S04]  /*2250*/  BSSY B2, `(.L_x_7324) ;  /* 0x0000038000027945 */ /* 0x000fe80003800000 */
[----:B------:R-:W-:Y:S05]  /*2260*/  @P0 BRA `(.L_x_7325) ;  /* 0x0000000000d80947 */ /* 0x000fea0003800000 */
[----:B-----5:R-:W-:Y:S01]  /*2270*/  SHF.L.U32 R21, R21, 0x10, RZ ;  /* 0x0000001015157819 */ /* 0x020fe200000006ff */
[----:B------:R-:W-:Y:S01]  /*2280*/  BSSY B3, `(.L_x_7326) ;  /* 0x0000012000037945 */ /* 0x000fe20003800000 */
[----:B----4-:R-:W-:-:S03]  /*2290*/  SHF.L.U32 R28, R0, 0x10, RZ ;  /* 0x00000010001c7819 */ /* 0x010fc600000006ff */
        /* <DEDUP_REMOVED lines=15> */
[----:B------:R-:W-:Y:S05]  /*2390*/  CALL.REL.NOINC `($__internal_5_$__cuda_sm3x_div_rn_ftz_f32_slowpath) ;  /* 0x0000002000007944 */ /* 0x000fea0003c00000 */
.L_x_7327:
[----:B------:R-:W-:Y:S05]  /*23a0*/  BSYNC B3 ;  /* 0x0000000000037941 */ /* 0x000fea0003800000 */
.L_x_7326:
        /* <DEDUP_REMOVED lines=18> */
.L_x_7329:
[----:B------:R-:W-:Y:S01]  /*24d0*/  ISETP.GE.AND P0, PT, R21, RZ, PT ;  /* 0x000000ff1500720c */ /* 0x000fe20003f06270 */
[----:B------:R-:W-:-:S12]  /*24e0*/  IMAD.MOV.U32 R3, RZ, RZ, 0x3fd774eb ;  /* 0x3fd774ebff037424 */ /* 0x000fd800078e00ff */
[----:B------:R-:W-:-:S04]  /*24f0*/  @P0 FFMA.FTZ R0, R3, 0.93318945169448852539, -R0 ;  /* 0x3f6ee58103000823 */ /* 0x000fc80000010800 */
[----:B------:R-:W-:-:S07]  /*2500*/  @!P0 FFMA.FTZ R0, R3, 0.93318945169448852539, R0 ;  /* 0x3f6ee58103008823 */ /* 0x000fce0000010000 */
.L_x_7330:
[----:B------:R-:W-:Y:S05]  /*2510*/  BSYNC B0 ;  /* 0x0000000000007941 */ /* 0x000fea0003800000 */
.L_x_7328:
[----:B------:R-:W-:Y:S01]  /*2520*/  FSETP.NEU.FTZ.AND P0, PT, |R21|, |R28|, PT ;  /* 0x4000001c1500720b */ /* 0x000fe20003f1d200 */
        /* <DEDUP_REMOVED lines=10> */
.L_x_7325:
[----:B------:R-:W-:Y:S05]  /*25d0*/  BSYNC B2 ;  /* 0x0000000000027941 */ /* 0x000fea0003800000 */
.L_x_7324:
[----:B------:R-:W4:Y:S01]  /*25e0*/  S2R R23, SR_TID.X ;  /* 0x0000000000177919 */ /* 0x000f220000002100 */
[----:B------:R-:W-:Y:S01]  /*25f0*/  BSSY B2, `(.L_x_7331) ;  /* 0x000003a000027945 */ /* 0x000fe20003800000 */
[----:B----4-:R-:W-:-:S04]  /*2600*/  IADD3 R25, R23, 0x80, RZ ;  /* 0x0000008017197810 */ /* 0x010fc80007ffe0ff */
        /* <DEDUP_REMOVED lines=21> */
.L_x_7334:
[----:B------:R-:W-:Y:S05]  /*2760*/  BSYNC B3 ;  /* 0x0000000000037941 */ /* 0x000fea0003800000 */
.L_x_7333:
        /* <DEDUP_REMOVED lines=18> */
.L_x_7336:
[----:B------:R-:W-:Y:S02]  /*2890*/  ISETP.GE.AND P0, PT, R22, RZ, PT ;  /* 0x000000ff1600720c */ /* 0x000fe40003f06270 */
[----:B------:R-:W-:-:S11]  /*28a0*/  MOV R3, 0x3fd774eb ;  /* 0x3fd774eb00037802 */ /* 0x000fd60000000f00 */
[----:B------:R-:W-:-:S04]  /*28b0*/  @P0 FFMA.FTZ R0, R3, 0.93318945169448852539, -R0 ;  /* 0x3f6ee58103000823 */ /* 0x000fc80000010800 */
[----:B------:R-:W-:-:S07]  /*28c0*/  @!P0 FFMA.FTZ R0, R3, 0.93318945169448852539, R0 ;  /* 0x3f6ee58103008823 */ /* 0x000fce0000010000 */
.L_x_7337:
[----:B------:R-:W-:Y:S05]  /*28d0*/  BSYNC B0 ;  /* 0x0000000000007941 */ /* 0x000fea0003800000 */
.L_x_7335:
        /* <DEDUP_REMOVED lines=11> */
.L_x_7332:
[----:B------:R-:W-:Y:S05]  /*2990*/  BSYNC B2 ;  /* 0x0000000000027941 */ /* 0x000fea0003800000 */
.L_x_7331:
[----:B------:R-:W-:Y:S01]  /*29a0*/  IADD3 R3, R23, 0x100, RZ ;  /* 0x0000010017037810 */ /* 0x000fe20007ffe0ff */
[----:B------:R-:W-:Y:S03]  /*29b0*/  BSSY B2, `(.L_x_7338) ;  /* 0x0000039000027945 */ /* 0x000fe60003800000 */
        /* <DEDUP_REMOVED lines=21> */
.L_x_7341:
[----:B------:R-:W-:Y:S05]  /*2b10*/  BSYNC B3 ;  /* 0x0000000000037941 */ /* 0x000fea0003800000 */
.L_x_7340:
        /* <DEDUP_REMOVED lines=18> */
.L_x_7343:
[----:B------:R-:W-:Y:S02]  /*2c40*/  ISETP.GE.AND P0, PT, R10, RZ, PT ;  /* 0x000000ff0a00720c */ /* 0x000fe40003f06270 */
[----:B------:R-:W-:-:S11]  /*2c50*/  MOV R3, 0x3fd774eb ;  /* 0x3fd774eb00037802 */ /* 0x000fd60000000f00 */
[----:B------:R-:W-:-:S04]  /*2c60*/  @P0 FFMA.FTZ R0, R3, 0.93318945169448852539, -R0 ;  /* 0x3f6ee58103000823 */ /* 0x000fc80000010800 */
[----:B------:R-:W-:-:S07]  /*2c70*/  @!P0 FFMA.FTZ R0, R3, 0.93318945169448852539, R0 ;  /* 0x3f6ee58103008823 */ /* 0x000fce0000010000 */
.L_x_7344:
[----:B------:R-:W-:Y:S05]  /*2c80*/  BSYNC B0 ;  /* 0x0000000000007941 */ /* 0x000fea0003800000 */
.L_x_7342:
        /* <DEDUP_REMOVED lines=11> */
.L_x_7339:
[----:B------:R-:W-:Y:S05]  /*2d40*/  BSYNC B2 ;  /* 0x0000000000027941 */ /* 0x000fea0003800000 */
.L_x_7338:
[----:B------:R-:W-:Y:S01]  /*2d50*/  VIADD R3, R23, 0x180 ;  /* 0x0000018017037836 */ /* 0x000fe20000000000 */
[----:B------:R-:W-:Y:S04]  /*2d60*/  BSSY B2, `(.L_x_7345) ;  /* 0x0000039000027945 */ /* 0x000fe80003800000 */
        /* <DEDUP_REMOVED lines=21> */
.L_x_7348:
[----:B------:R-:W-:Y:S05]  /*2ec0*/  BSYNC B3 ;  /* 0x0000000000037941 */ /* 0x000fea0003800000 */
.L_x_7347:
        /* <DEDUP_REMOVED lines=18> */
.L_x_7350:
[----:B------:R-:W-:Y:S02]  /*2ff0*/  ISETP.GE.AND P0, PT, R12, RZ, PT ;  /* 0x000000ff0c00720c */ /* 0x000fe40003f06270 */
[----:B------:R-:W-:-:S11]  /*3000*/  MOV R3, 0x3fd774eb ;  /* 0x3fd774eb00037802 */ /* 0x000fd60000000f00 */
[----:B------:R-:W-:-:S04]  /*3010*/  @P0 FFMA.FTZ R0, R3, 0.93318945169448852539, -R0 ;  /* 0x3f6ee58103000823 */ /* 0x000fc80000010800 */
[----:B------:R-:W-:-:S07]  /*3020*/  @!P0 FFMA.FTZ R0, R3, 0.93318945169448852539, R0 ;  /* 0x3f6ee58103008823 */ /* 0x000fce0000010000 */
.L_x_7351:
[----:B------:R-:W-:Y:S05]  /*3030*/  BSYNC B0 ;  /* 0x0000000000007941 */ /* 0x000fea0003800000 */
.L_x_7349:
        /* <DEDUP_REMOVED lines=11> */
.L_x_7346:
[----:B------:R-:W-:Y:S05]  /*30f0*/  BSYNC B2 ;  /* 0x0000000000027941 */ /* 0x000fea0003800000 */
.L_x_7345:
        /* <DEDUP_REMOVED lines=23> */
.L_x_7355:
[----:B------:R-:W-:Y:S05]  /*3270*/  BSYNC B3 ;  /* 0x0000000000037941 */ /* 0x000fea0003800000 */
.L_x_7354:
        /* <DEDUP_REMOVED lines=18> */
.L_x_7357:
[----:B------:R-:W-:Y:S02]  /*33a0*/  ISETP.GE.AND P0, PT, R14, RZ, PT ;  /* 0x000000ff0e00720c */ /* 0x000fe40003f06270 */
[----:B------:R-:W-:-:S11]  /*33b0*/  MOV R3, 0x3fd774eb ;  /* 0x3fd774eb00037802 */ /* 0x000fd60000000f00 */
[----:B------:R-:W-:-:S04]  /*33c0*/  @P0 FFMA.FTZ R0, R3, 0.93318945169448852539, -R0 ;  /* 0x3f6ee58103000823 */ /* 0x000fc80000010800 */
[----:B------:R-:W-:-:S07]  /*33d0*/  @!P0 FFMA.FTZ R0, R3, 0.93318945169448852539, R0 ;  /* 0x3f6ee58103008823 */ /* 0x000fce0000010000 */
.L_x_7358:
[----:B------:R-:W-:Y:S05]  /*33e0*/  BSYNC B0 ;  /* 0x0000000000007941 */ /* 0x000fea0003800000 */
.L_x_7356:
        /* <DEDUP_REMOVED lines=11> */
.L_x_7353:
[----:B------:R-:W-:Y:S05]  /*34a0*/  BSYNC B2 ;  /* 0x0000000000027941 */ /* 0x000fea0003800000 */
.L_x_7352:
        /* <DEDUP_REMOVED lines=23> */
.L_x_7362:
[----:B------:R-:W-:Y:S05]  /*3620*/  BSYNC B3 ;  /* 0x0000000000037941 */ /* 0x000fea0003800000 */
.L_x_7361:
        /* <DEDUP_REMOVED lines=18> */
.L_x_7364:
[----:B------:R-:W-:Y:S02]  /*3750*/  ISETP.GE.AND P0, PT, R16, RZ, PT ;  /* 0x000000ff1000720c */ /* 0x000fe40003f06270 */
[----:B------:R-:W-:-:S11]  /*3760*/  MOV R3, 0x3fd774eb ;  /* 0x3fd774eb00037802 */ /* 0x000fd60000000f00 */
[----:B------:R-:W-:-:S04]  /*3770*/  @P0 FFMA.FTZ R0, R3, 0.93318945169448852539, -R0 ;  /* 0x3f6ee58103000823 */ /* 0x000fc80000010800 */
[----:B------:R-:W-:-:S07]  /*3780*/  @!P0 FFMA.FTZ R0, R3, 0.93318945169448852539, R0 ;  /* 0x3f6ee58103008823 */ /* 0x000fce0000010000 */
.L_x_7365:
[----:B------:R-:W-:Y:S05]  /*3790*/  BSYNC B0 ;  /* 0x0000000000007941 */ /* 0x000fea0003800000 */
.L_x_7363:
        /* <DEDUP_REMOVED lines=11> */
.L_x_7360:
[----:B------:R-:W-:Y:S05]  /*3850*/  BSYNC B2 ;  /* 0x0000000000027941 */ /* 0x000fea0003800000 */
.L_x_7359:
        /* <DEDUP_REMOVED lines=23> */
.L_x_7369:
[----:B------:R-:W-:Y:S05]  /*39d0*/  BSYNC B3 ;  /* 0x0000000000037941 */ /* 0x000fea0003800000 */
.L_x_7368:
        /* <DEDUP_REMOVED lines=18> */
.L_x_7371:
[----:B------:R-:W-:Y:S02]  /*3b00*/  ISETP.GE.AND P0, PT, R18, RZ, PT ;  /* 0x000000ff1200720c */ /* 0x000fe40003f06270 */
[----:B------:R-:W-:-:S11]  /*3b10*/  MOV R3, 0x3fd774eb ;  /* 0x3fd774eb00037802 */ /* 0x000fd60000000f00 */
[----:B------:R-:W-:-:S04]  /*3b20*/  @P0 FFMA.FTZ R0, R3, 0.93318945169448852539, -R0 ;  /* 0x3f6ee58103000823 */ /* 0x000fc80000010800 */
[----:B------:R-:W-:-:S07]  /*3b30*/  @!P0 FFMA.FTZ R0, R3, 0.93318945169448852539, R0 ;  /* 0x3f6ee58103008823 */ /* 0x000fce0000010000 */
.L_x_7372:
[----:B------:R-:W-:Y:S05]  /*3b40*/  BSYNC B0 ;  /* 0x0000000000007941 */ /* 0x000fea0003800000 */
.L_x_7370:
        /* <DEDUP_REMOVED lines=11> */
.L_x_7367:
[----:B------:R-:W-:Y:S05]  /*3c00*/  BSYNC B2 ;  /* 0x0000000000027941 */ /* 0x000fea0003800000 */
.L_x_7366:
        /* <DEDUP_REMOVED lines=23> */
.L_x_7376:
[----:B------:R-:W-:Y:S05]  /*3d80*/  BSYNC B3 ;  /* 0x0000000000037941 */ /* 0x000fea0003800000 */
.L_x_7375:
        /* <DEDUP_REMOVED lines=18> */
.L_x_7378:
[----:B------:R-:W-:Y:S02]  /*3eb0*/  ISETP.GE.AND P0, PT, R20, RZ, PT ;  /* 0x000000ff1400720c */ /* 0x000fe40003f06270 */
[----:B------:R-:W-:-:S11]  /*3ec0*/  MOV R3, 0x3fd774eb ;  /* 0x3fd774eb00037802 */ /* 0x000fd60000000f00 */
[----:B------:R-:W-:-:S04]  /*3ed0*/  @P0 FFMA.FTZ R0, R3, 0.93318945169448852539, -R0 ;  /* 0x3f6ee58103000823 */ /* 0x000fc80000010800 */
[----:B------:R-:W-:-:S07]  /*3ee0*/  @!P0 FFMA.FTZ R0, R3, 0.93318945169448852539, R0 ;  /* 0x3f6ee58103008823 */ /* 0x000fce0000010000 */
.L_x_7379:
[----:B------:R-:W-:Y:S05]  /*3ef0*/  BSYNC B0 ;  /* 0x0000000000007941 */ /* 0x000fea0003800000 */
.L_x_7377:
        /* <DEDUP_REMOVED lines=11> */
.L_x_7374:
[----:B------:R-:W-:Y:S05]  /*3fb0*/  BSYNC B2 ;  /* 0x0000000000027941 */ /* 0x000fea0003800000 */
.L_x_7373:
        /* <DEDUP_REMOVED lines=10> */
[----:B-----5:R0:W-:Y:S03]  /*4060*/  STG.E.U16 desc[UR4][R4.64], R21 ;  /* 0x0000001504007986 */ /* 0x0201e6000c101504 */
[----:B------:R-:W-:Y:S05]  /*4070*/  @P0 BRA `(.L_x_7383) ;  /* 0x0000000000300947 */ /* 0x000fea0003800000 */
[----:B0-----:R-:W0:Y:S01]  /*4080*/  LDC.64 R4, c[0x0][0x218] ;  /* 0x00008600ff047b82 */ /* 0x001e220000000a00 */
[----:B------:R-:W-:Y:S02]  /*4090*/  IADD3 R3, R2, R23, RZ ;  /* 0x0000001702037210 */ /* 0x000fe40007ffe0ff */
[----:B------:R-:W-:-:S03]  /*40a0*/  IADD3 R23, R23, 0x80, RZ ;  /* 0x0000008017177810 */ /* 0x000fc60007ffe0ff */
[----:B0-----:R-:W-:-:S05]  /*40b0*/  IMAD.WIDE.U32 R4, R3, 0x2, R4 ;  /* 0x0000000203047825 */ /* 0x001fca00078e0004 */
[----:B------:R0:W-:Y:S02]  /*40c0*/  STG.E.U16 desc[UR4][R4.64], R22 ;  /* 0x0000001604007986 */ /* 0x0001e4000c101504 */
.L_x_7382:
[----:B------:R-:W-:-:S13]  /*40d0*/  ISETP.GE.AND P0, PT, R23, R8, PT ;  /* 0x000000081700720c */ /* 0x000fda0003f06270 */
[----:B------:R-:W-:Y:S05]  /*40e0*/  @P0 BRA `(.L_x_7384) ;  /* 0x0000000000300947 */ /* 0x000fea0003800000 */
[----:B0-----:R-:W0:Y:S01]  /*40f0*/  LDC.64 R4, c[0x0][0x218] ;  /* 0x00008600ff047b82 */ /* 0x001e220000000a00 */
[----:B------:R-:W-:Y:S01]  /*4100*/  IMAD.IADD R3, R2, 0x1, R23 ;  /* 0x0000000102037824 */ /* 0x000fe200078e0217 */
[----:B------:R-:W-:-:S03]  /*4110*/  IADD3 R23, R23, 0x80, RZ ;  /* 0x0000008017177810 */ /* 0x000fc60007ffe0ff */
[----:B0-----:R-:W-:-:S05]  /*4120*/  IMAD.WIDE.U32 R4, R3, 0x2, R4 ;  /* 0x0000000203047825 */ /* 0x001fca00078e0004 */
[----:B-----5:R1:W-:Y:S02]  /*4130*/  STG.E.U16 desc[UR4][R4.64], R9 ;  /* 0x0000000904007986 */ /* 0x0203e4000c101504 */
.L_x_7383:
[----:B------:R-:W-:-:S13]  /*4140*/  ISETP.GE.AND P0, PT, R23, R8, PT ;  /* 0x000000081700720c */ /* 0x000fda0003f06270 */
[----:B------:R-:W-:Y:S05]  /*4150*/  @P0 BRA `(.L_x_7385) ;  /* 0x0000000000300947 */ /* 0x000fea0003800000 */
[----:B01----:R-:W0:Y:S01]  /*4160*/  LDC.64 R4, c[0x0][0x218] ;  /* 0x00008600ff047b82 */ /* 0x003e220000000a00 */
[----:B------:R-:W-:Y:S02]  /*4170*/  IADD3 R3, R2, R23, RZ ;  /* 0x0000001702037210 */ /* 0x000fe40007ffe0ff */
[----:B------:R-:W-:-:S03]  /*4180*/  IADD3 R23, R23, 0x80, RZ ;  /* 0x0000008017177810 */ /* 0x000fc60007ffe0ff */
[----:B0-----:R-:W-:-:S05]  /*4190*/  IMAD.WIDE.U32 R4, R3, 0x2, R4 ;  /* 0x0000000203047825 */ /* 0x001fca00078e0004 */
[----:B------:R1:W-:Y:S02]  /*41a0*/  STG.E.U16 desc[UR4][R4.64], R10 ;  /* 0x0000000a04007986 */ /* 0x0003e4000c101504 */
.L_x_7384:
[----:B------:R-:W-:-:S13]  /*41b0*/  ISETP.GE.AND P0, PT, R23, R8, PT ;  /* 0x000000081700720c */ /* 0x000fda0003f06270 */
[----:B------:R-:W-:Y:S05]  /*41c0*/  @P0 BRA `(.L_x_7386) ;  /* 0x0000000000340947 */ /* 0x000fea0003800000 */
[----:B01----:R-:W0:Y:S01]  /*41d0*/  LDC.64 R4, c[0x0][0x218] ;  /* 0x00008600ff047b82 */ /* 0x003e220000000a00 */
[----:B------:R-:W-:Y:S01]  /*41e0*/  IMAD.IADD R3, R2, 0x1, R23 ;  /* 0x0000000102037824 */ /* 0x000fe200078e0217 */
[----:B------:R-:W-:-:S03]  /*41f0*/  IADD3 R23, R23, 0x80, RZ ;  /* 0x0000008017177810 */ /* 0x000fc60007ffe0ff */
[----:B0-----:R-:W-:-:S05]  /*4200*/  IMAD.WIDE.U32 R4, R3, 0x2, R4 ;  /* 0x0000000203047825 */ /* 0x001fca00078e0004 */
[----:B-----5:R2:W-:Y:S02]  /*4210*/  STG.E.U16 desc[UR4][R4.64], R11 ;  /* 0x0000000b04007986 */ /* 0x0205e4000c101504 */
.L_x_7385:
        /* <DEDUP_REMOVED lines=8> */
.L_x_7386:
[----:B------:R-:W-:Y:S05]  /*42a0*/  BSYNC B1 ;  /* 0x0000000000017941 */ /* 0x000fea0003800000 */
.L_x_7381:
[----:B------:R-:W-:-:S13]  /*42b0*/  ISETP.GE.AND P0, PT, R23, R8, PT ;  /* 0x000000081700720c */ /* 0x000fda0003f06270 */
[----:B012---:R-:W0:Y:S01]  /*42c0*/  @!P0 LDC.64 R4, c[0x0][0x218] ;  /* 0x00008600ff048b82 */ /* 0x007e220000000a00 */
[----:B------:R-:W-:Y:S01]  /*42d0*/  @!P0 IMAD.IADD R3, R2, 0x1, R23 ;  /* 0x0000000102038824 */ /* 0x000fe200078e0217 */
[----:B------:R-:W-:-:S03]  /*42e0*/  @!P0 IADD3 R23, R23, 0x80, RZ ;  /* 0x0000008017178810 */ /* 0x000fc60007ffe0ff */
[----:B0-----:R-:W-:-:S05]  /*42f0*/  @!P0 IMAD.WIDE.U32 R4, R3, 0x2, R4 ;  /* 0x0000000203048825 */ /* 0x001fca00078e0004 */
[----:B-----5:R3:W-:Y:S02]  /*4300*/  @!P0 STG.E.U16 desc[UR4][R4.64], R13 ;  /* 0x0000000d04008986 */ /* 0x0207e4000c101504 */
.L_x_7387:
[----:B------:R-:W-:Y:S05]  /*4310*/  BSYNC B0 ;  /* 0x0000000000007941 */ /* 0x000fea0003800000 */
.L_x_7380:
        /* <DEDUP_REMOVED lines=8> */
        .weak           $__internal_5_$__cuda_sm3x_div_rn_ftz_f32_slowpath
        .type           $__internal_5_$__cuda_sm3x_div_rn_ftz_f32_slowpath,@function
        .size           $__internal_5_$__cuda_sm3x_div_rn_ftz_f32_slowpath,(.L_x_19681 - $__internal_5_$__cuda_sm3x_div_rn_ftz_f32_slowpath)
$__internal_5_$__cuda_sm3x_div_rn_ftz_f32_slowpath:
        /* <DEDUP_REMOVED lines=32> */
.L_x_7390:
[----:B------:R-:W-:Y:S05]  /*45a0*/  BSYNC B1 ;  /* 0x0000000000017941 */ /* 0x000fea0003800000 */
.L_x_7389:
[----:B------:R-:W-:Y:S01]  /*45b0*/  IADD3 R3, R3, -0x7f, RZ ;  /* 0xffffff8103037810 */ /* 0x000fe20007ffe0ff */
[----:B------:R-:W-:Y:S01]  /*45c0*/  BSSY B1, `(.L_x_7395) ;  /* 0x000001b000017945 */ /* 0x000fe20003800000 */
[----:B------:R-:W-:-:S03]  /*45d0*/  IADD3 R6, R6, -0x7f, RZ ;  /* 0xffffff8106067810 */ /* 0x000fc60007ffe0ff */
[----:B------:R-:W-:-:S04]  /*45e0*/  IMAD R30, R3, -0x800000, R0 ;  /* 0xff800000031e7824 */ /* 0x000fc800078e0200 */
        /* <DEDUP_REMOVED lines=8> */
[----:B------:R-:W-:Y:S01]  /*4670*/  FFMA R0, R5, R29, R0 ;  /* 0x0000001d05007223 */ /* 0x000fe20000000000 */
[----:B------:R-:W-:-:S03]  /*4680*/  IADD3 R5, R6, -R3, RZ ;  /* 0x8000000306057210 */ /* 0x000fc60007ffe0ff */
[----:B------:R-:W-:-:S05]  /*4690*/  FFMA.FTZ R0, R7, R0, R29 ;  /* 0x0000000007007223 */ /* 0x000fca000001001d */
[----:B------:R-:W-:-:S04]  /*46a0*/  SHF.R.U32.HI R6, RZ, 0x17, R0 ;  /* 0x00000017ff067819 */ /* 0x000fc80000011600 */
[----:B------:R-:W-:-:S05]  /*46b0*/  LOP3.LUT R6, R6, 0xff, RZ, 0xc0, !PT ;  /* 0x000000ff06067812 */ /* 0x000fca00078ec0ff */
[----:B------:R-:W-:-:S05]  /*46c0*/  IMAD.IADD R3, R6, 0x1, R5 ;  /* 0x0000000106037824 */ /* 0x000fca00078e0205 */
[----:B------:R-:W-:-:S04]  /*46d0*/  IADD3 R6, R3, -0x1, RZ ;  /* 0xffffffff03067810 */ /* 0x000fc80007ffe0ff */
[----:B------:R-:W-:-:S13]  /*46e0*/  ISETP.GE.U32.AND P0, PT, R6, 0xfe, PT ;  /* 0x000000fe0600780c */ /* 0x000fda0003f06070 */
[----:B------:R-:W-:Y:S05]  /*46f0*/  @!P0 BRA `(.L_x_7396) ;  /* 0x0000000000188947 */ /* 0x000fea0003800000 */
[----:B------:R-:W-:-:S13]  /*4700*/  ISETP.GT.AND P0, PT, R3, 0xfe, PT ;  /* 0x000000fe0300780c */ /* 0x000fda0003f04270 */
[----:B------:R-:W-:Y:S02]  /*4710*/  @!P0 ISETP.GE.AND P1, PT, R3, 0x1, PT ;  /* 0x000000010300880c */ /* 0x000fe40003f26270 */
[----:B------:R-:W-:-:S04]  /*4720*/  LOP3.LUT R3, R0, 0x80000000, RZ, 0xc0, !PT ;  /* 0x8000000000037812 */ /* 0x000fc800078ec0ff */
[C---:B------:R-:W-:Y:S02]  /*4730*/  @!P0 SEL R0, R3.reuse, R0, !P1 ;  /* 0x0000000003008207 */ /* 0x040fe40004800000 */
[----:B------:R-:W-:Y:S01]  /*4740*/  @P0 LOP3.LUT R0, R3, 0x7f800000, RZ, 0xfc, !PT ;  /* 0x7f80000003000812 */ /* 0x000fe200078efcff */
[----:B------:R-:W-:Y:S06]  /*4750*/  BRA `(.L_x_7397) ;  /* 0x0000000000047947 */ /* 0x000fec0003800000 */
.L_x_7396:
[----:B------:R-:W-:-:S07]  /*4760*/  LEA R0, R5, R0, 0x17 ;  /* 0x0000000005007211 */ /* 0x000fce00078eb8ff */
.L_x_7397:
[----:B------:R-:W-:Y:S05]  /*4770*/  BSYNC B1 ;  /* 0x0000000000017941 */ /* 0x000fea0003800000 */
.L_x_7395:
[----:B------:R-:W-:Y:S05]  /*4780*/  BRA `(.L_x_7398) ;  /* 0x0000000000207947 */ /* 0x000fea0003800000 */
.L_x_7394:
[----:B------:R-:W-:-:S04]  /*4790*/  LOP3.LUT R29, R0, 0x80000000, R29, 0x48, !PT ;  /* 0x80000000001d7812 */ /* 0x000fc800078e481d */
[----:B------:R-:W-:Y:S01]  /*47a0*/  LOP3.LUT R0, R29, 0x7f800000, RZ, 0xfc, !PT ;  /* 0x7f8000001d007812 */ /* 0x000fe200078efcff */
[----:B------:R-:W-:Y:S06]  /*47b0*/  BRA `(.L_x_7398) ;  /* 0x0000000000147947 */ /* 0x000fec0003800000 */
.L_x_7393:
[----:B------:R-:W-:Y:S01]  /*47c0*/  LOP3.LUT R0, R0, 0x80000000, R29, 0x48, !PT ;  /* 0x8000000000007812 */ /* 0x000fe200078e481d */
[----:B------:R-:W-:Y:S06]  /*47d0*/  BRA `(.L_x_7398) ;  /* 0x00000000000c7947 */ /* 0x000fec0003800000 */
.L_x_7392:
[----:B------:R-:W0:Y:S01]  /*47e0*/  MUFU.RSQ R0, -QNAN ;  /* 0xffc0000000007908 */ /* 0x000e220000001400 */
[----:B------:R-:W-:Y:S05]  /*47f0*/  BRA `(.L_x_7398) ;  /* 0x0000000000047947 */ /* 0x000fea0003800000 */
.L_x_7391:
[----:B------:R-:W-:-:S07]  /*4800*/  FADD.FTZ R0, R29, R0 ;  /* 0x000000001d007221 */ /* 0x000fce0000010000 */
.L_x_7398:
[----:B------:R-:W-:Y:S05]  /*4810*/  BSYNC B0 ;  /* 0x0000000000007941 */ /* 0x000fea0003800000 */
.L_x_7388:
[----:B------:R-:W-:-:S06]  /*4820*/  HFMA2.MMA R5, -RZ, RZ, 0, 0 ;  /* 0x00000000ff057435 */ /* 0x000fcc00000001ff */
[----:B0-----:R-:W-:Y:S05]  /*4830*/  RET.REL.NODEC R4 `(_ZN2at6native29vectorized_elementwise_kernelILi4ENS0_13BinaryFunctorIN3c108BFloat16ES4_S4_ZZZNS0_17atan2_kernel_cudaERNS_18TensorIteratorBaseEENKUlvE_clEvENKUlvE2_clEvEUlS4_S4_E_EESt5arrayIPcLm3EEEEviT0_T1_) ;  /* 0xffffffb404f07950 */ /* 0x001fea0003c3ffff */
.L_x_7399:
        /* <DEDUP_REMOVED lines=12> */
.L_x_19681:


//--------------------- .text._ZN2at6native29vectorized_elementwise_kernelILi8ENS0_13BinaryFunctorIN3c108BFloat16ES4_S4_ZZZNS0_17atan2_kernel_cudaERNS_18TensorIteratorBaseEENKUlvE_clEvENKUlvE2_clEvEUlS4_S4_E_EESt5arrayIPcLm3EEEEviT0_T1_ --------------------------
	.section	.text._ZN2at6native29vectorized_elementwise_kernelILi8ENS0_13BinaryFunctorIN3c108BFloat16ES4_S4_ZZZNS0_17atan2_kernel_cudaERNS_18TensorIteratorBaseEENKUlvE_clEvENKUlvE2_clEvEUlS4_S4_E_EESt5arrayIPcLm3EEEEviT0_T1_,"ax",@progbits
	.align	128
        .global         _ZN2at6native29vectorized_elementwise_kernelILi8ENS0_13BinaryFunctorIN3c108BFloat16ES4_S4_ZZZNS0_17atan2_kernel_cudaERNS_18TensorIteratorBaseEENKUlvE_clEvENKUlvE2_clEvEUlS4_S4_E_EESt5arrayIPcLm3EEEEviT0_T1_
        .type           _ZN2at6native29vectorized_elementwise_kernelILi8ENS0_13BinaryFunctorIN3c108BFloat16ES4_S4_ZZZNS0_17atan2_kernel_cudaERNS_18TensorIteratorBaseEENKUlvE_clEvENKUlvE2_clEvEUlS4_S4_E_EESt5arrayIPcLm3EEEEviT0_T1_,@function
        .size           _ZN2at6native29vectorized_elementwise_kernelILi8ENS0_13BinaryFunctorIN3c108BFloat16ES4_S4_ZZZNS0_17atan2_kernel_cudaERNS_18TensorIteratorBaseEENKUlvE_clEvENKUlvE2_clEvEUlS4_S4_E_EESt5arrayIPcLm3EEEEviT0_T1_,(.L_x_19682 - _ZN2at6native29vectorized_elementwise_kernelILi8ENS0_13BinaryFunctorIN3c108BFloat16ES4_S4_ZZZNS0_17atan2_kernel_cudaERNS_18TensorIteratorBaseEENKUlvE_clEvENKUlvE2_clEvEUlS4_S4_E_EESt5arrayIPcLm3EEEEviT0_T1_)
        .other          _ZN2at6native29vectorized_elementwise_kernelILi8ENS0_13BinaryFunctorIN3c108BFloat16ES4_S4_ZZZNS0_17atan2_kernel_cudaERNS_18TensorIteratorBaseEENKUlvE_clEvENKUlvE2_clEvEUlS4_S4_E_EESt5arrayIPcLm3EEEEviT0_T1_,@"STO_CUDA_ENTRY STV_DEFAULT"
_ZN2at6native29vectorized_elementwise_kernelILi8ENS0_13BinaryFunctorIN3c108BFloat16ES4_S4_ZZZNS0_17atan2_kernel_cudaERNS_18TensorIteratorBaseEENKUlvE_clEvENKUlvE2_clEvEUlS4_S4_E_EESt5arrayIPcLm3EEEEviT0_T1_:
.text._ZN2at6native29vectorized_elementwise_kernelILi8ENS0_13BinaryFunctorIN3c108BFloat16ES4_S4_ZZZNS0_17atan2_kernel_cudaERNS_18TensorIteratorBaseEENKUlvE_clEvENKUlvE2_clEvEUlS4_S4_E_EESt5arrayIPcLm3EEEEviT0_T1_:
        /* <DEDUP_REMOVED lines=15> */
[----:B------:R-:W-:-:S05]  /*00f0*/  IMAD.WIDE.U32 R6, R16, 0x10, R6 ;  /* 0x0000001010067825 */ /* 0x000fca00078e0006 */
[----:B------:R-:W3:Y:S01]  /*0100*/  LDG.E.128 R12, desc[UR4][R6.64] ;  /* 0x00000004060c7981 */ /* 0x000ee2000c1e1d00 */
[----:B------:R-:W-:Y:S01]  /*0110*/  BSSY B2, `(.L_x_7401) ;  /* 0x0000014000027945 */ /* 0x000fe20003800000 */
[----:B--2---:R-:W-:-:S05]  /*0120*/  SHF.L.U32 R19, R8, 0x10, RZ ;  /* 0x0000001008137819 */ /* 0x004fca00000006ff */
[----:B------:R-:W-:Y:S01]  /*0130*/  FADD.FTZ R0, |R19|, -RZ ;  /* 0x800000ff13007221 */ /* 0x000fe20000010200 */
[----:B---3--:R-:W-:-:S04]  /*0140*/  IMAD.U32 R18, R12, 0x10000, RZ ;  /* 0x000100000c127824 */ /* 0x008fc800078e00ff */
[----:B------:R-:W-:Y:S01]  /*0150*/  FADD.FTZ R17, |R18|, -RZ ;  /* 0x800000ff12117221 */ /* 0x000fe20000010200 */
[----:B------:R-:W-:-:S04]  /*0160*/  FSETP.GT.FTZ.AND P2, PT, |R19|, |R18|, PT ;  /* 0x400000121300720b */ /* 0x000fc80003f54200 */
[----:B------:R-:W-:-:S04]  /*0170*/  FSEL R29, R0, R17, P2 ;  /* 0x00000011001d7208 */ /* 0x000fc80001000000 */
[----:B------:R-:W0:Y:S01]  /*0180*/  MUFU.RCP R20, R29 ;  /* 0x0000001d00147308 */ /* 0x000e220000001000 */
[----:B------:R-:W-:-:S07]  /*0190*/  FSEL R17, R17, R0, P2 ;  /* 0x0000000011117208 */ /* 0x000fce0001000000 */
[----:B------:R-:W1:Y:S01]  /*01a0*/  FCHK P0, R17, R29 ;  /* 0x0000001d11007302 */ /* 0x000e620000000000 */
[----:B0-----:R-:W-:-:S04]  /*01b0*/  FFMA R3, -R29, R20, 1 ;  /* 0x3f8000001d037423 */ /* 0x001fc80000000114 */
[----:B------:R-:W-:-:S04]  /*01c0*/  FFMA R20, R20, R3, R20 ;  /* 0x0000000314147223 */ /* 0x000fc80000000014 */
[----:B------:R-:W-:-:S04]  /*01d0*/  FFMA R3, R17, R20, RZ ;  /* 0x0000001411037223 */ /* 0x000fc800000000ff */
[----:B------:R-:W-:Y:S01]  /*01e0*/  FFMA R0, -R29, R3, R17 ;  /* 0x000000031d007223 */ /* 0x000fe20000000111 */
[----:B------:R-:W-:-:S03]  /*01f0*/  PRMT R21, R8, 0x7632, R21 ;  /* 0x0000763208157816 */ /* 0x000fc60000000015 */
[----:B------:R-:W-:Y:S01]  /*0200*/  FFMA R0, R20, R0, R3 ;  /* 0x0000000014007223 */ /* 0x000fe20000000003 */
[----:B------:R-:W-:Y:S01]  /*0210*/  PRMT R20, R12, 0x7632, R20 ;  /* 0x000076320c147816 */ /* 0x000fe20000000014 */
[----:B-1----:R-:W-:Y:S06]  /*0220*/  @!P0 BRA `(.L_x_7402) ;  /* 0x0000000000088947 */ /* 0x002fec0003800000 */
[----:B------:R-:W-:-:S07]  /*0230*/  MOV R4, 0x250 ;  /* 0x0000025000047802 */ /* 0x000fce0000000f00 */
[----:B------:R-:W-:Y:S05]  /*0240*/  CALL.REL.NOINC `($__internal_6_$__cuda_sm3x_div_rn_ftz_f32_slowpath) ;  /* 0x0000004000187944 */ /* 0x000fea0003c00000 */
.L_x_7402:
[----:B------:R-:W-:Y:S05]  /*0250*/  BSYNC B2 ;  /* 0x0000000000027941 */ /* 0x000fea0003800000 */
.L_x_7401:
        /* <DEDUP_REMOVED lines=18> */
.L_x_7404:
[----:B------:R-:W-:Y:S01]  /*0380*/  ISETP.GE.AND P0, PT, R18, RZ, PT ;  /* 0x000000ff1200720c */ /* 0x000fe20003f06270 */
[----:B------:R-:W-:-:S12]  /*0390*/  IMAD.MOV.U32 R3, RZ, RZ, 0x3fd774eb ;  /* 0x3fd774ebff037424 */ /* 0x000fd800078e00ff */
[----:B------:R-:W-:-:S04]  /*03a0*/  @P0 FFMA.FTZ R0, R3, 0.93318945169448852539, -R0 ;  /* 0x3f6ee58103000823 */ /* 0x000fc80000010800 */
[----:B------:R-:W-:-:S07]  /*03b0*/  @!P0 FFMA.FTZ R0, R3, 0.93318945169448852539, R0 ;  /* 0x3f6ee58103008823 */ /* 0x000fce0000010000 */
.L_x_7405:
[----:B------:R-:W-:Y:S05]  /*03c0*/  BSYNC B0 ;  /* 0x0000000000007941 */ /* 0x000fea0003800000 */
.L_x_7403:
        /* <DEDUP_REMOVED lines=28> */
[----:B------:R-:W-:Y:S05]  /*0590*/  CALL.REL.NOINC `($__internal_6_$__cuda_sm3x_div_rn_ftz_f32_slowpath) ;  /* 0x0000003c00447944 */ /* 0x000fea0003c00000 */
.L_x_7407:
[----:B------:R-:W-:Y:S05]  /*05a0*/  BSYNC B2 ;  /* 0x0000000000027941 */ /* 0x000fea0003800000 */
.L_x_7406:
        /* <DEDUP_REMOVED lines=18> */
.L_x_7409:
[----:B------:R-:W-:Y:S02]  /*06d0*/  ISETP.GE.AND P0, PT, R20, RZ, PT ;  /* 0x000000ff1400720c */ /* 0x000fe40003f06270 */
[----:B------:R-:W-:-:S11]  /*06e0*/  MOV R3, 0x3fd774eb ;  /* 0x3fd774eb00037802 */ /* 0x000fd60000000f00 */
[----:B------:R-:W-:-:S04]  /*06f0*/  @P0 FFMA.FTZ R0, R3, 0.93318945169448852539, -R0 ;  /* 0x3f6ee58103000823 */ /* 0x000fc80000010800 */
[----:B------:R-:W-:-:S07]  /*0700*/  @!P0 FFMA.FTZ R0, R3, 0.93318945169448852539, R0 ;  /* 0x3f6ee58103008823 */ /* 0x000fce0000010000 */
.L_x_7410:
[----:B------:R-:W-:Y:S05]  /*0710*/  BSYNC B0 ;  /* 0x0000000000007941 */ /* 0x000fea0003800000 */
.L_x_7408:
        /* <DEDUP_REMOVED lines=27> */
[----:B------:R-:W-:Y:S05]  /*08d0*/  CALL.REL.NOINC `($__internal_6_$__cuda_sm3x_div_rn_ftz_f32_slowpath) ;  /* 0x0000003800747944 */ /* 0x000fea0003c00000 */
.L_x_7412:
[----:B------:R-:W-:Y:S05]  /*08e0*/  BSYNC B2 ;  /* 0x0000000000027941 */ /* 0x000fea0003800000 */
.L_x_7411:
        /* <DEDUP_REMOVED lines=20> */
.L_x_7414:
[----:B------:R-:W-:Y:S02]  /*0a30*/  ISETP.GE.AND P0, PT, R19, RZ, PT ;  /* 0x000000ff1300720c */ /* 0x000fe40003f06270 */
[----:B------:R-:W-:-:S11]  /*0a40*/  MOV R3, 0x3fd774eb ;  /* 0x3fd774eb00037802 */ /* 0x000fd60000000f00 */
[----:B------:R-:W-:-:S04]  /*0a50*/  @P0 FFMA.FTZ R0, R3, 0.93318945169448852539, -R0 ;  /* 0x3f6ee58103000823 */ /* 0x000fc80000010800 */
[----:B------:R-:W-:-:S07]  /*0a60*/  @!P0 FFMA.FTZ R0, R3, 0.93318945169448852539, R0 ;  /* 0x3f6ee58103008823 */ /* 0x000fce0000010000 */
.L_x_7415:
[----:B------:R-:W-:Y:S05]  /*0a70*/  BSYNC B0 ;  /* 0x0000000000007941 */ /* 0x000fea0003800000 */
.L_x_7413:
        /* <DEDUP_REMOVED lines=29> */
.L_x_7417:
[----:B------:R-:W-:Y:S05]  /*0c50*/  BSYNC B2 ;  /* 0x0000000000027941 */ /* 0x000fea0003800000 */
.L_x_7416:
        /* <DEDUP_REMOVED lines=18> */
.L_x_7419:
[----:B------:R-:W-:Y:S02]  /*0d80*/  ISETP.GE.AND P0, PT, R9, RZ, PT ;  /* 0x000000ff0900720c */ /* 0x000fe40003f06270 */
[----:B------:R-:W-:-:S11]  /*0d90*/  MOV R3, 0x3fd774eb ;  /* 0x3fd774eb00037802 */ /* 0x000fd60000000f00 */
[----:B------:R-:W-:-:S04]  /*0da0*/  @P0 FFMA.FTZ R0, R3, 0.93318945169448852539, -R0 ;  /* 0x3f6ee58103000823 */ /* 0x000fc80000010800 */
[----:B------:R-:W-:-:S07]  /*0db0*/  @!P0 FFMA.FTZ R0, R3, 0.93318945169448852539, R0 ;  /* 0x3f6ee58103008823 */ /* 0x000fce0000010000 */
.L_x_7420:
[----:B------:R-:W-:Y:S05]  /*0dc0*/  BSYNC B0 ;  /* 0x0000000000007941 */ /* 0x000fea0003800000 */
.L_x_7418:
        /* <DEDUP_REMOVED lines=28> */
.L_x_7422:
[----:B------:R-:W-:Y:S05]  /*0f90*/  BSYNC B2 ;  /* 0x0000000000027941 */ /* 0x000fea0003800000 */
.L_x_7421:
        /* <DEDUP_REMOVED lines=20> */
.L_x_7424:
[----:B------:R-:W-:Y:S01]  /*10e0*/  ISETP.GE.AND P0, PT, R22, RZ, PT ;  /* 0x000000ff1600720c */ /* 0x000fe20003f06270 */
[----:B------:R-:W-:-:S12]  /*10f0*/  HFMA2.MMA R3, -RZ, RZ, 1.9599609375, 20144 ;  /* 0x3fd774ebff037435 */ /* 0x000fd800000001ff */
[----:B------:R-:W-:-:S04]  /*1100*/  @P0 FFMA.FTZ R0, R3, 0.93318945169448852539, -R0 ;  /* 0x3f6ee58103000823 */ /* 0x000fc80000010800 */
[----:B------:R-:W-:-:S07]  /*1110*/  @!P0 FFMA.FTZ R0, R3, 0.93318945169448852539, R0 ;  /* 0x3f6ee58103008823 */ /* 0x000fce0000010000 */
.L_x_7425:
[----:B------:R-:W-:Y:S05]  /*1120*/  BSYNC B0 ;  /* 0x0000000000007941 */ /* 0x000fea0003800000 */
.L_x_7423:
        /* <DEDUP_REMOVED lines=28> */
[----:B------:R-:W-:Y:S05]  /*12f0*/  CALL.REL.NOINC `($__internal_6_$__cuda_sm3x_div_rn_ftz_f32_slowpath) ;  /* 0x0000002c00ec7944 */ /* 0x000fea0003c00000 */
.L_x_7427:
[----:B------:R-:W-:Y:S05]  /*1300*/  BSYNC B2 ;  /* 0x0000000000027941 */ /* 0x000fea0003800000 */
.L_x_7426:
        /* <DEDUP_REMOVED lines=18> */
.L_x_7429:
[----:B------:R-:W-:Y:S01]  /*1430*/  ISETP.GE.AND P0, PT, R9, RZ, PT ;  /* 0x000000ff0900720c */ /* 0x000fe20003f06270 */
[----:B------:R-:W-:-:S12]  /*1440*/  IMAD.MOV.U32 R3, RZ, RZ, 0x3fd774eb ;  /* 0x3fd774ebff037424 */ /* 0x000fd800078e00ff */
[----:B------:R-:W-:-:S04]  /*1450*/  @P0 FFMA.FTZ R0, R3, 0.93318945169448852539, -R0 ;  /* 0x3f6ee58103000823 */ /* 0x000fc80000010800 */
[----:B------:R-:W-:-:S07]  /*1460*/  @!P0 FFMA.FTZ R0, R3, 0.93318945169448852539, R0 ;  /* 0x3f6ee58103008823 */ /* 0x000fce0000010000 */
.L_x_7430:
[----:B------:R-:W-:Y:S05]  /*1470*/  BSYNC B0 ;  /* 0x0000000000007941 */ /* 0x000fea0003800000 */
.L_x_7428:
        /* <DEDUP_REMOVED lines=28> */
.L_x_7432:
[----:B------:R-:W-:Y:S05]  /*1640*/  BSYNC B2 ;  /* 0x0000000000027941 */ /* 0x000fea0003800000 */
.L_x_7431:
        /* <DEDUP_REMOVED lines=20> */
.L_x_7434:
[----:B------:R-:W-:Y:S01]  /*1790*/  ISETP.GE.AND P0, PT, R22, RZ, PT ;  /* 0x000000ff1600720c */ /* 0x000fe20003f06270 */
[----:B------:R-:W-:-:S12]  /*17a0*/  IMAD.MOV.U32 R3, RZ, RZ, 0x3fd774eb ;  /* 0x3fd774ebff037424 */ /* 0x000fd800078e00ff */
[----:B------:R-:W-:-:S04]  /*17b0*/  @P0 FFMA.FTZ R0, R3, 0.93318945169448852539, -R0 ;  /* 0x3f6ee58103000823 */ /* 0x000fc80000010800 */
[----:B------:R-:W-:-:S07]  /*17c0*/  @!P0 FFMA.FTZ R0, R3, 0.93318945169448852539, R0 ;  /* 0x3f6ee58103008823 */ /* 0x000fce0000010000 */
.L_x_7435:
[----:B------:R-:W-:Y:S05]  /*17d0*/  BSYNC B0 ;  /* 0x0000000000007941 */ /* 0x000fea0003800000 */
.L_x_7433:
[----:B------:R-:W-:Y:S01]  /*17e0*/  SHF.L.U32 R10, R10, 0x10, RZ ;  /* 0x000000100a0a7819 */ /* 0x000fe200000006ff */
[----:B------:R-:W-:Y:S01]  /*17f0*/  IMAD.MOV.U32 R5, RZ, RZ, 0x4016cbe4 ;  /* 0x4016cbe4ff057424 */ /* 0x000fe200078e00ff */
[----:B------:R-:W-:Y:S01]  /*1800*/  SHF.L.U32 R11, R11, 0x10, RZ ;  /* 0x000000100b0b7819 */ /* 0x000fe200000006ff */
[----:B------:R-:W-:Y:S01]  /*1810*/  FADD.FTZ R15, |R23|, |R22| ;  /* 0x40000016170f7221 */ /* 0x000fe20000010200 */
[----:B------:R-:W-:Y:S01]  /*1820*/  FSETP.NEU.FTZ.AND P0, PT, |R22|, |R23|, PT ;  /* 0x400000171600720b */ /* 0x000fe20003f1d200 */
[----:B------:R-:W-:Y:S01]  /*1830*/  FADD.FTZ R17, |R10|, -RZ ;  /* 0x800000ff0a117221 */ /* 0x000fe20000010200 */
[C---:B------:R-:W-:Y:S01]  /*1840*/  FSETP.GT.FTZ.AND P2, PT, |R11|.reuse, |R10|, PT ;  /* 0x4000000a0b00720b */ /* 0x040fe20003f54200 */
[----:B------:R-:W-:Y:S01]  /*1850*/  FADD.FTZ R4, |R11|, -RZ ;  /* 0x800000ff0b047221 */ /* 0x000fe20000010200 */
[----:B------:R-:W-:Y:S01]  /*1860*/  FSETP.NEU.FTZ.AND P1, PT, R29, RZ, PT ;  /* 0x000000ff1d00720b */ /* 0x000fe20003f3d000 */
[----:B------:R-:W-:Y:S01]  /*1870*/  BSSY B2, `(.L_x_7436) ;  /* 0x0000014000027945 */ /* 0x000fe20003800000 */
[----:B------:R-:W-:-:S02]  /*1880*/  ISETP.GE.AND P3, PT, R22, RZ, PT ;  /* 0x000000ff1600720c */ /* 0x000fc40003f66270 */
[----:B------:R-:W-:Y:S02]  /*1890*/  FSEL R13, R4, R17, P2 ;  /* 0x00000011040d7208 */ /* 0x000fe40001000000 */
        /* <DEDUP_REMOVED lines=17> */
.L_x_7437:
[----:B------:R-:W-:Y:S05]  /*19b0*/  BSYNC B2 ;  /* 0x0000000000027941 */ /* 0x000fea0003800000 */
.L_x_7436:
        /* <DEDUP_REMOVED lines=18> */
.L_x_7439:
[----:B------:R-:W-:Y:S02]  /*1ae0*/  ISETP.GE.AND P0, PT, R10, RZ, PT ;  /* 0x000000ff0a00720c */ /* 0x000fe40003f06270 */
[----:B------:R-:W-:-:S11]  /*1af0*/  MOV R3, 0x3fd774eb ;  /* 0x3fd774eb00037802 */ /* 0x000fd60000000f00 */
[----:B------:R-:W-:-:S04]  /*1b00*/  @P0 FFMA.FTZ R0, R3, 0.93318945169448852539, -R0 ;  /* 0x3f6ee58103000823 */ /* 0x000fc80000010800 */
[----:B------:R-:W-:-:S07]  /*1b10*/  @!P0 FFMA.FTZ R0, R3, 0.93318945169448852539, R0 ;  /* 0x3f6ee58103008823 */ /* 0x000fce0000010000 */
.L_x_7440:
[----:B------:R-:W-:Y:S05]  /*1b20*/  BSYNC B0 ;  /* 0x0000000000007941 */ /* 0x000fea0003800000 */
.L_x_7438:
[----:B------:R-:W0:Y:S01]  /*1b30*/  LDC.64 R4, c[0x0][0x218] ;  /* 0x00008600ff047b82 */ /* 0x000e220000000a00 */
[C---:B------:R-:W-:Y:S02]  /*1b40*/  FSETP.NEU.FTZ.AND P0, PT, |R10|.reuse, |R11|, PT ;  /* 0x4000000b0a00720b */ /* 0x040fe40003f1d200 */
        /* <DEDUP_REMOVED lines=15> */
[----:B------:R-:W-:Y:S01]  /*1c40*/  STG.E.128 desc[UR4][R2.64], R12 ;  /* 0x0000000c02007986 */ /* 0x000fe2000c101d04 */
[----:B------:R-:W-:Y:S05]  /*1c50*/  EXIT ;  /* 0x000000000000794d */ /* 0x000fea0003800000 */
.L_x_7400:
[----:B------:R-:W0:Y:S01]  /*1c60*/  S2R R17, SR_TID.X ;  /* 0x0000000000117919 */ /* 0x000e220000002100 */
        /* <DEDUP_REMOVED lines=13> */
[----:B------:R3:W5:Y:S01]  /*1d40*/  @!P0 LDG.E.U16 R0, desc[UR4][R12.64] ;  /* 0x000000040c008981 */ /* 0x000762000c1e1500 */
[----:B-1----:R-:W-:Y:S01]  /*1d50*/  @!P0 IMAD.WIDE.U32 R32, R3, 0x2, R32 ;  /* 0x0000000203208825 */ /* 0x002fe200078e0020 */
[----:B------:R-:W-:-:S05]  /*1d60*/  PRMT R3, RZ, 0x7610, R3 ;  /* 0x00007610ff037816 */ /* 0x000fca0000000003 */
[----:B------:R-:W-:Y:S01]  /*1d70*/  @!P4 IADD3 R5, R2, R17, RZ ;  /* 0x000000110205c210 */ /* 0x000fe20007ffe0ff */
[----:B------:R-:W1:Y:S01]  /*1d80*/  @!P4 LDC.64 R18, c[0x0][0x220] ;  /* 0x00008800ff12cb82 */ /* 0x000e620000000a00 */
[----:B------:R-:W-:Y:S01]  /*1d90*/  @!P4 IADD3 R17, R17, 0x80, RZ ;  /* 0x000000801111c810 */ /* 0x000fe20007ffe0ff */
[----:B------:R4:W5:Y:S03]  /*1da0*/  @!P0 LDG.E.U16 R3, desc[UR4][R32.64] ;  /* 0x0000000420038981 */ /* 0x000966000c1e1500 */
[----:B------:R-:W-:-:S03]  /*1db0*/  ISETP.GE.AND P5, PT, R17, R26, PT ;  /* 0x0000001a1100720c */ /* 0x000fc60003fa6270 */
[----:B------:R-:W3:Y:S10]  /*1dc0*/  @!P4 LDC.64 R8, c[0x0][0x228] ;  /* 0x00008a00ff08cb82 */ /* 0x000ef40000000a00 */
[----:B------:R-:W-:Y:S01]  /*1dd0*/  @!P5 IMAD.IADD R21, R2, 0x1, R17 ;  /* 0x000000010215d824 */ /* 0x000fe200078e0211 */
[----:B------:R-:W-:Y:S01]  /*1de0*/  @!P5 IADD3 R17, R17, 0x80, RZ ;  /* 0x000000801111d810 */ /* 0x000fe20007ffe0ff */
[----:B--2---:R-:W-:Y:S01]  /*1df0*/  @!P3 IMAD.WIDE.U32 R22, R25, 0x2, R6 ;  /* 0x000000021916b825 */ /* 0x004fe200078e0006 */
[----:B------:R-:W2:Y:S02]  /*1e00*/  @!P5 LDC.64 R10, c[0x0][0x220] ;  /* 0x00008800ff0adb82 */ /* 0x000ea40000000a00 */
[----:B------:R-:W-:Y:S01]  /*1e10*/  ISETP.GE.AND P1, PT, R17, R26, PT ;  /* 0x0000001a1100720c */ /* 0x000fe20003f26270 */
[----:B-1----:R-:W-:-:S05]  /*1e20*/  @!P4 IMAD.WIDE.U32 R18, R5, 0x2, R18 ;  /* 0x000000020512c825 */ /* 0x002fca00078e0012 */
[----:B------:R-:W1:Y:S07]  /*1e30*/  @!P5 LDC.64 R6, c[0x0][0x228] ;  /* 0x00008a00ff06db82 */ /* 0x000e6e0000000a00 */
[----:B------:R-:W-:Y:S01]  /*1e40*/  @!P1 IADD3 R15, R2, R17, RZ ;  /* 0x00000011020f9210 */ /* 0x000fe20007ffe0ff */
[----:B------:R-:W1:Y:S01]  /*1e50*/  @!P1 LDC.64 R34, c[0x0][0x220] ;  /* 0x00008800ff229b82 */ /* 0x000e620000000a00 */
[----:B------:R-:W-:-:S04]  /*1e60*/  @!P1 IADD3 R17, R17, 0x80, RZ ;  /* 0x0000008011119810 */ /* 0x000fc80007ffe0ff */
[-C--:B------:R-:W-:Y:S01]  /*1e70*/  ISETP.GE.AND P2, PT, R17, R26.reuse, PT ;  /* 0x0000001a1100720c */ /* 0x080fe20003f46270 */
[----:B---3--:R-:W-:Y:S02]  /*1e80*/  @!P4 IMAD.WIDE.U32 R8, R5, 0x2, R8 ;  /* 0x000000020508c825 */ /* 0x008fe400078e0008 */
[----:B------:R-:W3:Y:S10]  /*1e90*/  @!P1 LDC.64 R12, c[0x0][0x228] ;  /* 0x00008a00ff0c9b82 */ /* 0x000ef40000000a00 */
[----:B----4-:R-:W-:Y:S01]  /*1ea0*/  @!P2 IMAD.IADD R33, R2, 0x1, R17 ;  /* 0x000000010221a824 */ /* 0x010fe200078e0211 */
[----:B------:R-:W-:Y:S01]  /*1eb0*/  @!P2 IADD3 R17, R17, 0x80, RZ ;  /* 0x000000801111a810 */ /* 0x000fe20007ffe0ff */
[----:B------:R-:W4:Y:S03]  /*1ec0*/  @!P2 LDC.64 R4, c[0x0][0x220] ;  /* 0x00008800ff04ab82 */ /* 0x000f260000000a00 */
[----:B------:R-:W-:Y:S01]  /*1ed0*/  ISETP.GE.AND P6, PT, R17, R26, PT ;  /* 0x0000001a1100720c */ /* 0x000fe20003fc6270 */
[----:B0-----:R-:W-:Y:S01]  /*1ee0*/  @!P3 IMAD.WIDE.U32 R30, R25, 0x2, R30 ;  /* 0x00000002191eb825 */ /* 0x001fe200078e001e */
[----:B------:R-:W-:-:S02]  /*1ef0*/  PRMT R28, RZ, 0x7610, R28 ;  /* 0x00007610ff1c7816 */ /* 0x000fc4000000001c */
[----:B------:R-:W-:-:S04]  /*1f00*/  PRMT R27, RZ, 0x7610, R27 ;  /* 0x00007610ff1b7816 */ /* 0x000fc8000000001b */
[----:B------:R-:W5:Y:S04]  /*1f10*/  @!P3 LDG.E.U16 R28, desc[UR4][R22.64] ;  /* 0x00000004161cb981 */ /* 0x000f68000c1e1500 */
[----:B------:R0:W5:Y:S01]  /*1f20*/  @!P3 LDG.E.U16 R27, desc[UR4][R30.64] ;  /* 0x000000041e1bb981 */ /* 0x000162000c1e1500 */
[----:B------:R-:W-:Y:S02]  /*1f30*/  @!P6 IADD3 R29, R2, R17, RZ ;  /* 0x00000011021de210 */ /* 0x000fe40007ffe0ff */
[----:B------:R-:W-:-:S04]  /*1f40*/  @!P6 IADD3 R17, R17, 0x80, RZ ;  /* 0x000000801111e810 */ /* 0x000fc80007ffe0ff */
[----:B------:R-:W-:Y:S01]  /*1f50*/  ISETP.GE.AND P3, PT, R17, R26, PT ;  /* 0x0000001a1100720c */ /* 0x000fe20003f66270 */
[C---:B--2---:R-:W-:Y:S01]  /*1f60*/  @!P5 IMAD.WIDE.U32 R10, R21.reuse, 0x2, R10 ;  /* 0x00000002150ad825 */ /* 0x044fe200078e000a */
[----:B------:R-:W-:Y:S01]  /*1f70*/  PRMT R24, RZ, 0x7610, R24 ;  /* 0x00007610ff187816 */ /* 0x000fe20000000018 */
[----:B0-----:R-:W0:Y:S01]  /*1f80*/  @!P2 LDC.64 R30, c[0x0][0x228] ;  /* 0x00008a00ff1eab82 */ /* 0x001e220000000a00 */
[----:B------:R-:W-:Y:S01]  /*1f90*/  PRMT R23, RZ, 0x7610, R23 ;  /* 0x00007610ff177816 */ /* 0x000fe20000000017 */
[----:B-1----:R-:W-:Y:S01]  /*1fa0*/  @!P5 IMAD.WIDE.U32 R6, R21, 0x2, R6 ;  /* 0x000000021506d825 */ /* 0x002fe200078e0006 */
[----:B------:R-:W-:Y:S02]  /*1fb0*/  PRMT R22, RZ, 0x7610, R22 ;  /* 0x00007610ff167816 */ /* 0x000fe40000000016 */
[----:B------:R1:W5:Y:S01]  /*1fc0*/  @!P4 LDG.E.U16 R24, desc[UR4][R8.64] ;  /* 0x000000040818c981 */ /* 0x000362000c1e1500 */
[----:B------:R-:W-:-:S03]  /*1fd0*/  @!P1 IMAD.WIDE.U32 R34, R15, 0x2, R34 ;  /* 0x000000020f229825 */ /* 0x000fc600078e0022 */
[----:B------:R2:W5:Y:S01]  /*1fe0*/  @!P5 LDG.E.U16 R23, desc[UR4][R10.64] ;  /* 0x000000040a17d981 */ /* 0x000562000c1e1500 */
[----:B---3--:R-:W-:-:S03]  /*1ff0*/  @!P1 IMAD.WIDE.U32 R12, R15, 0x2, R12 ;  /* 0x000000020f0c9825 */ /* 0x008fc600078e000c */
[----:B------:R3:W5:Y:S01]  /*2000*/  @!P5 LDG.E.U16 R22, desc[UR4][R6.64] ;  /* 0x000000040616d981 */ /* 0x000762000c1e1500 */
[----:B----4-:R-:W-:Y:S01]  /*2010*/  @!P2 IMAD.WIDE.U32 R14, R33, 0x2, R4 ;  /* 0x00000002210ea825 */ /* 0x010fe200078e0004 */
[----:B-1----:R-:W1:Y:S08]  /*2020*/  @!P3 LDC.64 R8, c[0x0][0x220] ;  /* 0x00008800ff08bb82 */ /* 0x002e700000000a00 */
[----:B--2---:R-:W2:Y:S08]  /*2030*/  @!P6 LDC.64 R10, c[0x0][0x220] ;  /* 0x00008800ff0aeb82 */ /* 0x004eb00000000a00 */
[----:B------:R-:W4:Y:S08]  /*2040*/  @!P6 LDC.64 R4, c[0x0][0x228] ;  /* 0x00008a00ff04eb82 */ /* 0x000f300000000a00 */
[----:B---3--:R-:W3:Y:S01]  /*2050*/  @!P3 LDC.64 R6, c[0x0][0x228] ;  /* 0x00008a00ff06bb82 */ /* 0x008ee20000000a00 */
[----:B------:R-:W-:-:S02]  /*2060*/  PRMT R25, RZ, 0x7610, R25 ;  /* 0x00007610ff197816 */ /* 0x000fc40000000019 */
[----:B------:R-:W-:-:S04]  /*2070*/  PRMT R20, RZ, 0x7610, R20 ;  /* 0x00007610ff147816 */ /* 0x000fc80000000014 */
[----:B------:R0:W5:Y:S01]  /*2080*/  @!P4 LDG.E.U16 R25, desc[UR4][R18.64] ;  /* 0x000000041219c981 */ /* 0x000162000c1e1500 */
[----:B------:R-:W-:Y:S01]  /*2090*/  @!P3 IMAD.IADD R17, R2, 0x1, R17 ;  /* 0x000000010211b824 */ /* 0x000fe200078e0211 */
[----:B------:R-:W-:Y:S02]  /*20a0*/  PRMT R21, RZ, 0x7610, R21 ;  /* 0x00007610ff157816 */ /* 0x000fe40000000015 */
[----:B------:R2:W5:Y:S01]  /*20b0*/  @!P1 LDG.E.U16 R20, desc[UR4][R12.64] ;  /* 0x000000040c149981 */ /* 0x000562000c1e1500 */
[----:B0-----:R-:W-:Y:S01]  /*20c0*/  PRMT R19, RZ, 0x7610, R19 ;  /* 0x00007610ff137816 */ /* 0x001fe20000000013 */
[----:B------:R-:W-:Y:S01]  /*20d0*/  @!P2 IMAD.WIDE.U32 R30, R33, 0x2, R30 ;  /* 0x00000002211ea825 */ /* 0x000fe200078e001e */
[----:B------:R-:W-:Y:S01]  /*20e0*/  PRMT R18, RZ, 0x7610, R18 ;  /* 0x00007610ff127816 */ /* 0x000fe20000000012 */
[----:B------:R-:W5:Y:S01]  /*20f0*/  @!P1 LDG.E.U16 R21, desc[UR4][R34.64] ;  /* 0x0000000422159981 */ /* 0x000f62000c1e1500 */
[----:B------:R-:W-:Y:S01]  /*2100*/  PRMT R16, RZ, 0x7610, R16 ;  /* 0x00007610ff107816 */ /* 0x000fe20000000010 */
[C---:B--2---:R-:W-:Y:S01]  /*2110*/  @!P6 IMAD.WIDE.U32 R10, R29.reuse, 0x2, R10 ;  /* 0x000000021d0ae825 */ /* 0x044fe200078e000a */
[----:B------:R-:W-:Y:S01]  /*2120*/  PRMT R13, RZ, 0x7610, R13 ;  /* 0x00007610ff0d7816 */ /* 0x000fe2000000000d */
[----:B------:R0:W5:Y:S02]  /*2130*/  @!P2 LDG.E.U16 R19, desc[UR4][R14.64] ;  /* 0x000000040e13a981 */ /* 0x000164000c1e1500 */
[----:B----4-:R-:W-:-:S02]  /*2140*/  @!P6 IMAD.WIDE.U32 R4, R29, 0x2, R4 ;  /* 0x000000021d04e825 */ /* 0x010fc400078e0004 */
[----:B------:R2:W5:Y:S02]  /*2150*/  @!P2 LDG.E.U16 R18, desc[UR4][R30.64] ;  /* 0x000000041e12a981 */ /* 0x000564000c1e1500 */
[C---:B-1----:R-:W-:Y:S02]  /*2160*/  @!P3 IMAD.WIDE.U32 R8, R17.reuse, 0x2, R8 ;  /* 0x000000021108b825 */ /* 0x042fe400078e0008 */
[----:B------:R2:W5:Y:S01]  /*2170*/  @!P6 LDG.E.U16 R16, desc[UR4][R10.64] ;  /* 0x000000040a10e981 */ /* 0x000562000c1e1500 */
[----:B0-----:R-:W-:Y:S01]  /*2180*/  PRMT R15, RZ, 0x7610, R15 ;  /* 0x00007610ff0f7816 */ /* 0x001fe2000000000f */
[----:B---3--:R-:W-:Y:S01]  /*2190*/  @!P3 IMAD.WIDE.U32 R6, R17, 0x2, R6 ;  /* 0x000000021106b825 */ /* 0x008fe200078e0006 */
[----:B------:R-:W-:-:S04]  /*21a0*/  PRMT R14, RZ, 0x7610, R14 ;  /* 0x00007610ff0e7816 */ /* 0x000fc8000000000e */
[----:B------:R2:W5:Y:S04]  /*21b0*/  @!P6 LDG.E.U16 R15, desc[UR4][R4.64] ;  /* 0x00000004040fe981 */ /* 0x000568000c1e1500 */
[----:B------:R2:W5:Y:S04]  /*21c0*/  @!P3 LDG.E.U16 R14, desc[UR4][R8.64] ;  /* 0x00000004080eb981 */ /* 0x000568000c1e1500 */
[----:B------:R2:W5:Y:S01]  /*21d0*/  @!P3 LDG.E.U16 R13, desc[UR4][R6.64] ;  /* 0x00000004060db981 */ /* 0x000562000c1e1500 */
[----:B------:R-:W-:Y:S04]  /*21e0*/  BSSY B2, `(.L_x_7441) ;  /* 0x0000037000027945 */ /* 0x000fe80003800000 */
[----:B------:R-:W-:Y:S05]  /*21f0*/  @P0 BRA `(.L_x_7442) ;  /* 0x0000000000d40947 */ /* 0x000fea0003800000 */
[----:B--2--5:R-:W-:Y:S01]  /*2200*/  SHF.L.U32 R9, R3, 0x10, RZ ;  /* 0x0000001003097819 */ /* 0x024fe200000006ff */
        /* <DEDUP_REMOVED lines=17> */
.L_x_7444:
[----:B------:R-:W-:Y:S05]  /*2320*/  BSYNC B3 ;  /* 0x0000000000037941 */ /* 0x000fea0003800000 */
.L_x_7443:
        /* <DEDUP_REMOVED lines=18> */
.L_x_7446:
[----:B------:R-:W-:Y:S02]  /*2450*/  ISETP.GE.AND P0, PT, R9, RZ, PT ;  /* 0x000000ff0900720c */ /* 0x000fe40003f06270 */
[----:B------:R-:W-:-:S11]  /*2460*/  MOV R3, 0x3fd774eb ;  /* 0x3fd774eb00037802 */ /* 0x000fd60000000f00 */
[----:B------:R-:W-:-:S04]  /*2470*/  @P0 FFMA.FTZ R0, R3, 0.93318945169448852539, -R0 ;  /* 0x3f6ee58103000823 */ /* 0x000fc80000010800 */
[----:B------:R-:W-:-:S07]  /*2480*/  @!P0 FFMA.FTZ R0, R3, 0.93318945169448852539, R0 ;  /* 0x3f6ee58103008823 */ /* 0x000fce0000010000 */
.L_x_7447:
[----:B------:R-:W-:Y:S05]  /*2490*/  BSYNC B0 ;  /* 0x0000000000007941 */ /* 0x000fea0003800000 */
.L_x_7445:
        /* <DEDUP_REMOVED lines=11> */
.L_x_7442:
[----:B------:R-:W-:Y:S05]  /*2550*/  BSYNC B2 ;  /* 0x0000000000027941 */ /* 0x000fea0003800000 */
.L_x_7441:
[----:B--2---:R-:W0:Y:S01]  /*2560*/  S2R R11, SR_TID.X ;  /* 0x00000000000b7919 */ /* 0x004e220000002100 */
        /* <DEDUP_REMOVED lines=22> */
.L_x_7451:
[----:B------:R-:W-:Y:S05]  /*26d0*/  BSYNC B3 ;  /* 0x0000000000037941 */ /* 0x000fea0003800000 */
.L_x_7450:
        /* <DEDUP_REMOVED lines=18> */
.L_x_7453:
[----:B------:R-:W-:Y:S01]  /*2800*/  ISETP.GE.AND P0, PT, R27, RZ, PT ;  /* 0x000000ff1b00720c */ /* 0x000fe20003f06270 */
[----:B------:R-:W-:-:S12]  /*2810*/  IMAD.MOV.U32 R3, RZ, RZ, 0x3fd774eb ;  /* 0x3fd774ebff037424 */ /* 0x000fd800078e00ff */
[----:B------:R-:W-:-:S04]  /*2820*/  @P0 FFMA.FTZ R0, R3, 0.93318945169448852539, -R0 ;  /* 0x3f6ee58103000823 */ /* 0x000fc80000010800 */
[----:B------:R-:W-:-:S07]  /*2830*/  @!P0 FFMA.FTZ R0, R3, 0.93318945169448852539, R0 ;  /* 0x3f6ee58103008823 */ /* 0x000fce0000010000 */
.L_x_7454:
[----:B------:R-:W-:Y:S05]  /*2840*/  BSYNC B0 ;  /* 0x0000000000007941 */ /* 0x000fea0003800000 */
.L_x_7452:
        /* <DEDUP_REMOVED lines=11> */
.L_x_7449:
[----:B------:R-:W-:Y:S05]  /*2900*/  BSYNC B2 ;  /* 0x0000000000027941 */ /* 0x000fea0003800000 */
.L_x_7448:
[----:B-----5:R-:W-:Y:S01]  /*2910*/  IADD3 R3, R11, 0x100, RZ ;  /* 0x000001000b037810 */ /* 0x020fe20007ffe0ff */
        /* <DEDUP_REMOVED lines=21> */
.L_x_7458:
[----:B------:R-:W-:Y:S05]  /*2a70*/  BSYNC B3 ;  /* 0x0000000000037941 */ /* 0x000fea0003800000 */
.L_x_7457:
        /* <DEDUP_REMOVED lines=18> */
.L_x_7460:
[----:B------:R-:W-:Y:S02]  /*2ba0*/  ISETP.GE.AND P0, PT, R24, RZ, PT ;  /* 0x000000ff1800720c */ /* 0x000fe40003f06270 */
[----:B------:R-:W-:-:S11]  /*2bb0*/  MOV R3, 0x3fd774eb ;  /* 0x3fd774eb00037802 */ /* 0x000fd60000000f00 */
[----:B------:R-:W-:-:S04]  /*2bc0*/  @P0 FFMA.FTZ R0, R3, 0.93318945169448852539, -R0 ;  /* 0x3f6ee58103000823 */ /* 0x000fc80000010800 */
[----:B------:R-:W-:-:S07]  /*2bd0*/  @!P0 FFMA.FTZ R0, R3, 0.93318945169448852539, R0 ;  /* 0x3f6ee58103008823 */ /* 0x000fce0000010000 */
.L_x_7461:
[----:B------:R-:W-:Y:S05]  /*2be0*/  BSYNC B0 ;  /* 0x0000000000007941 */ /* 0x000fea0003800000 */
.L_x_7459:
        /* <DEDUP_REMOVED lines=11> */
.L_x_7456:
[----:B------:R-:W-:Y:S05]  /*2ca0*/  BSYNC B2 ;  /* 0x0000000000027941 */ /* 0x000fea0003800000 */
.L_x_7455:
        /* <DEDUP_REMOVED lines=22> */
.L_x_7465:
[----:B------:R-:W-:Y:S05]  /*2e10*/  BSYNC B3 ;  /* 0x0000000000037941 */ /* 0x000fea0003800000 */
.L_x_7464:
        /* <DEDUP_REMOVED lines=18> */
.L_x_7467:
[----:B------:R-:W-:Y:S02]  /*2f40*/  ISETP.GE.AND P0, PT, R22, RZ, PT ;  /* 0x000000ff1600720c */ /* 0x000fe40003f06270 */
[----:B------:R-:W-:-:S11]  /*2f50*/  MOV R3, 0x3fd774eb ;  /* 0x3fd774eb00037802 */ /* 0x000fd60000000f00 */
[----:B------:R-:W-:-:S04]  /*2f60*/  @P0 FFMA.FTZ R0, R3, 0.93318945169448852539, -R0 ;  /* 0x3f6ee58103000823 */ /* 0x000fc80000010800 */
[----:B------:R-:W-:-:S07]  /*2f70*/  @!P0 FFMA.FTZ R0, R3, 0.93318945169448852539, R0 ;  /* 0x3f6ee58103008823 */ /* 0x000fce0000010000 */
.L_x_7468:
[----:B------:R-:W-:Y:S05]  /*2f80*/  BSYNC B0 ;  /* 0x0000000000007941 */ /* 0x000fea0003800000 */
.L_x_7466:
        /* <DEDUP_REMOVED lines=11> */
.L_x_7463:
[----:B------:R-:W-:Y:S05]  /*3040*/  BSYNC B2 ;  /* 0x0000000000027941 */ /* 0x000fea0003800000 */
.L_x_7462:
        /* <DEDUP_REMOVED lines=22> */
.L_x_7472:
[----:B------:R-:W-:Y:S05]  /*31b0*/  BSYNC B3 ;  /* 0x0000000000037941 */ /* 0x000fea0003800000 */
.L_x_7471:
        /* <DEDUP_REMOVED lines=18> */
.L_x_7474:
[----:B------:R-:W-:Y:S01]  /*32e0*/  ISETP.GE.AND P0, PT, R20, RZ, PT ;  /* 0x000000ff1400720c */ /* 0x000fe20003f06270 */
[----:B------:R-:W-:-:S12]  /*32f0*/  HFMA2.MMA R3, -RZ, RZ, 1.9599609375, 20144 ;  /* 0x3fd774ebff037435 */ /* 0x000fd800000001ff */
[----:B------:R-:W-:-:S04]  /*3300*/  @P0 FFMA.FTZ R0, R3, 0.93318945169448852539, -R0 ;  /* 0x3f6ee58103000823 */ /* 0x000fc80000010800 */
[----:B------:R-:W-:-:S07]  /*3310*/  @!P0 FFMA.FTZ R0, R3, 0.93318945169448852539, R0 ;  /* 0x3f6ee58103008823 */ /* 0x000fce0000010000 */
.L_x_7475:
[----:B------:R-:W-:Y:S05]  /*3320*/  BSYNC B0 ;  /* 0x0000000000007941 */ /* 0x000fea0003800000 */
.L_x_7473:
        /* <DEDUP_REMOVED lines=11> */
.L_x_7470:
[----:B------:R-:W-:Y:S05]  /*33e0*/  BSYNC B2 ;  /* 0x0000000000027941 */ /* 0x000fea0003800000 */
.L_x_7469:
        /* <DEDUP_REMOVED lines=22> */
.L_x_7479:
[----:B------:R-:W-:Y:S05]  /*3550*/  BSYNC B3 ;  /* 0x0000000000037941 */ /* 0x000fea0003800000 */
.L_x_7478:
        /* <DEDUP_REMOVED lines=18> */
.L_x_7481:
[----:B------:R-:W-:Y:S01]  /*3680*/  ISETP.GE.AND P0, PT, R18, RZ, PT ;  /* 0x000000ff1200720c */ /* 0x000fe20003f06270 */
[----:B------:R-:W-:-:S12]  /*3690*/  IMAD.MOV.U32 R3, RZ, RZ, 0x3fd774eb ;  /* 0x3fd774ebff037424 */ /* 0x000fd800078e00ff */
[----:B------:R-:W-:-:S04]  /*36a0*/  @P0 FFMA.FTZ R0, R3, 0.93318945169448852539, -R0 ;  /* 0x3f6ee58103000823 */ /* 0x000fc80000010800 */
[----:B------:R-:W-:-:S07]  /*36b0*/  @!P0 FFMA.FTZ R0, R3, 0.93318945169448852539, R0 ;  /* 0x3f6ee58103008823 */ /* 0x000fce0000010000 */
.L_x_7482:
[----:B------:R-:W-:Y:S05]  /*36c0*/  BSYNC B0 ;  /* 0x0000000000007941 */ /* 0x000fea0003800000 */
.L_x_7480:
        /* <DEDUP_REMOVED lines=11> */
.L_x_7477:
[----:B------:R-:W-:Y:S05]  /*3780*/  BSYNC B2 ;  /* 0x0000000000027941 */ /* 0x000fea0003800000 */
.L_x_7476:
        /* <DEDUP_REMOVED lines=22> */
.L_x_7486:
[----:B------:R-:W-:Y:S05]  /*38f0*/  BSYNC B3 ;  /* 0x0000000000037941 */ /* 0x000fea0003800000 */
.L_x_7485:
        /* <DEDUP_REMOVED lines=18> */
.L_x_7488:
[----:B------:R-:W-:Y:S02]  /*3a20*/  ISETP.GE.AND P0, PT, R15, RZ, PT ;  /* 0x000000ff0f00720c */ /* 0x000fe40003f06270 */
[----:B------:R-:W-:-:S11]  /*3a30*/  MOV R3, 0x3fd774eb ;  /* 0x3fd774eb00037802 */ /* 0x000fd60000000f00 */
[----:B------:R-:W-:-:S04]  /*3a40*/  @P0 FFMA.FTZ R0, R3, 0.93318945169448852539, -R0 ;  /* 0x3f6ee58103000823 */ /* 0x000fc80000010800 */
[----:B------:R-:W-:-:S07]  /*3a50*/  @!P0 FFMA.FTZ R0, R3, 0.93318945169448852539, R0 ;  /* 0x3f6ee58103008823 */ /* 0x000fce0000010000 */
.L_x_7489:
[----:B------:R-:W-:Y:S05]  /*3a60*/  BSYNC B0 ;  /* 0x0000000000007941 */ /* 0x000fea0003800000 */
.L_x_7487:
        /* <DEDUP_REMOVED lines=11> */
.L_x_7484:
[----:B------:R-:W-:Y:S05]  /*3b20*/  BSYNC B2 ;  /* 0x0000000000027941 */ /* 0x000fea0003800000 */
.L_x_7483:
        /* <DEDUP_REMOVED lines=22> */
.L_x_7493:
[----:B------:R-:W-:Y:S05]  /*3c90*/  BSYNC B3 ;  /* 0x0000000000037941 */ /* 0x000fea0003800000 */
.L_x_7492:
        /* <DEDUP_REMOVED lines=18> */
.L_x_7495:
[----:B------:R-:W-:Y:S02]  /*3dc0*/  ISETP.GE.AND P0, PT, R13, RZ, PT ;  /* 0x000000ff0d00720c */ /* 0x000fe40003f06270 */
[----:B------:R-:W-:-:S11]  /*3dd0*/  MOV R3, 0x3fd774eb ;  /* 0x3fd774eb00037802 */ /* 0x000fd60000000f00 */
[----:B------:R-:W-:-:S04]  /*3de0*/  @P0 FFMA.FTZ R0, R3, 0.93318945169448852539, -R0 ;  /* 0x3f6ee58103000823 */ /* 0x000fc80000010800 */
[----:B------:R-:W-:-:S07]  /*3df0*/  @!P0 FFMA.FTZ R0, R3, 0.93318945169448852539, R0 ;  /* 0x3f6ee58103008823 */ /* 0x000fce0000010000 */
.L_x_7496:
[----:B------:R-:W-:Y:S05]  /*3e00*/  BSYNC B0 ;  /* 0x0000000000007941 */ /* 0x000fea0003800000 */
.L_x_7494:
        /* <DEDUP_REMOVED lines=11> */
.L_x_7491:
[----:B------:R-:W-:Y:S05]  /*3ec0*/  BSYNC B2 ;  /* 0x0000000000027941 */ /* 0x000fea0003800000 */
.L_x_7490:
        /* <DEDUP_REMOVED lines=17> */
.L_x_7499:
[----:B------:R-:W-:-:S13]  /*3fe0*/  ISETP.GE.AND P0, PT, R11, R26, PT ;  /* 0x0000001a0b00720c */ /* 0x000fda0003f06270 */
[----:B------:R-:W-:Y:S05]  /*3ff0*/  @P0 BRA `(.L_x_7501) ;  /* 0x0000000000300947 */ /* 0x000fea0003800000 */
[----:B0-----:R-:W0:Y:S01]  /*4000*/  LDC.64 R4, c[0x0][0x218] ;  /* 0x00008600ff047b82 */ /* 0x001e220000000a00 */
[----:B------:R-:W-:Y:S01]  /*4010*/  IMAD.IADD R3, R2, 0x1, R11 ;  /* 0x0000000102037824 */ /* 0x000fe200078e020b */
[----:B------:R-:W-:-:S03]  /*4020*/  IADD3 R11, R11, 0x80, RZ ;  /* 0x000000800b0b7810 */ /* 0x000fc60007ffe0ff */
[----:B0-----:R-:W-:-:S05]  /*4030*/  IMAD.WIDE.U32 R4, R3, 0x2, R4 ;  /* 0x0000000203047825 */ /* 0x001fca00078e0004 */
[----:B------:R1:W-:Y:S02]  /*4040*/  STG.E.U16 desc[UR4][R4.64], R24 ;  /* 0x0000001804007986 */ /* 0x0003e4000c101504 */
.L_x_7500:
[----:B------:R-:W-:-:S13]  /*4050*/  ISETP.GE.AND P0, PT, R11, R26, PT ;  /* 0x0000001a0b00720c */ /* 0x000fda0003f06270 */
[----:B------:R-:W-:Y:S05]  /*4060*/  @P0 BRA `(.L_x_7502) ;  /* 0x0000000000300947 */ /* 0x000fea0003800000 */
[----:B01----:R-:W0:Y:S01]  /*4070*/  LDC.64 R4, c[0x0][0x218] ;  /* 0x00008600ff047b82 */ /* 0x003e220000000a00 */
[----:B------:R-:W-:Y:S02]  /*4080*/  IADD3 R3, R2, R11, RZ ;  /* 0x0000000b02037210 */ /* 0x000fe40007ffe0ff */
[----:B------:R-:W-:-:S03]  /*4090*/  IADD3 R11, R11, 0x80, RZ ;  /* 0x000000800b0b7810 */ /* 0x000fc60007ffe0ff */
[----:B0-----:R-:W-:-:S05]  /*40a0*/  IMAD.WIDE.U32 R4, R3, 0x2, R4 ;  /* 0x0000000203047825 */ /* 0x001fca00078e0004 */
[----:B------:R1:W-:Y:S02]  /*40b0*/  STG.E.U16 desc[UR4][R4.64], R22 ;  /* 0x0000001604007986 */ /* 0x0003e4000c101504 */
.L_x_7501:
[----:B------:R-:W-:-:S13]  /*40c0*/  ISETP.GE.AND P0, PT, R11, R26, PT ;  /* 0x0000001a0b00720c */ /* 0x000fda0003f06270 */
[----:B------:R-:W-:Y:S05]  /*40d0*/  @P0 BRA `(.L_x_7503) ;  /* 0x0000000000340947 */ /* 0x000fea0003800000 */
[----:B01----:R-:W0:Y:S01]  /*40e0*/  LDC.64 R4, c[0x0][0x218] ;  /* 0x00008600ff047b82 */ /* 0x003e220000000a00 */
[----:B------:R-:W-:Y:S01]  /*40f0*/  IMAD.IADD R3, R2, 0x1, R11 ;  /* 0x0000000102037824 */ /* 0x000fe200078e020b */
[----:B------:R-:W-:-:S03]  /*4100*/  IADD3 R11, R11, 0x80, RZ ;  /* 0x000000800b0b7810 */ /* 0x000fc60007ffe0ff */
[----:B0-----:R-:W-:-:S05]  /*4110*/  IMAD.WIDE.U32 R4, R3, 0x2, R4 ;  /* 0x0000000203047825 */ /* 0x001fca00078e0004 */
[----:B------:R2:W-:Y:S02]  /*4120*/  STG.E.U16 desc[UR4][R4.64], R20 ;  /* 0x0000001404007986 */ /* 0x0005e4000c101504 */
.L_x_7502:
        /* <DEDUP_REMOVED lines=8> */
.L_x_7503:
[----:B------:R-:W-:Y:S05]  /*41b0*/  BSYNC B1 ;  /* 0x0000000000017941 */ /* 0x000fea0003800000 */
.L_x_7498:
[----:B------:R-:W-:-:S13]  /*41c0*/  ISETP.GE.AND P0, PT, R11, R26, PT ;  /* 0x0000001a0b00720c */ /* 0x000fda0003f06270 */
[----:B012---:R-:W0:Y:S01]  /*41d0*/  @!P0 LDC.64 R4, c[0x0][0x218] ;  /* 0x00008600ff048b82 */ /* 0x007e220000000a00 */
[----:B------:R-:W-:Y:S01]  /*41e0*/  @!P0 IMAD.IADD R3, R2, 0x1, R11 ;  /* 0x0000000102038824 */ /* 0x000fe200078e020b */
[----:B------:R-:W-:-:S03]  /*41f0*/  @!P0 IADD3 R11, R11, 0x80, RZ ;  /* 0x000000800b0b8810 */ /* 0x000fc60007ffe0ff */
[----:B0-----:R-:W-:-:S05]  /*4200*/  @!P0 IMAD.WIDE.U32 R4, R3, 0x2, R4 ;  /* 0x0000000203048825 */ /* 0x001fca00078e0004 */
[----:B------:R3:W-:Y:S02]  /*4210*/  @!P0 STG.E.U16 desc[UR4][R4.64], R15 ;  /* 0x0000000f04008986 */ /* 0x0007e4000c101504 */
.L_x_7504:
[----:B------:R-:W-:Y:S05]  /*4220*/  BSYNC B0 ;  /* 0x0000000000007941 */ /* 0x000fea0003800000 */
.L_x_7497:
        /* <DEDUP_REMOVED lines=8> */
        .weak           $__internal_6_$__cuda_sm3x_div_rn_ftz_f32_slowpath
        .type           $__internal_6_$__cuda_sm3x_div_rn_ftz_f32_slowpath,@function
        .size           $__internal_6_$__cuda_sm3x_div_rn_ftz_f32_slowpath,(.L_x_19682 - $__internal_6_$__cuda_sm3x_div_rn_ftz_f32_slowpath)
$__internal_6_$__cuda_sm3x_div_rn_ftz_f32_slowpath:
        /* <DEDUP_REMOVED lines=32> */
.L_x_7507:
[----:B------:R-:W-:Y:S05]  /*44b0*/  BSYNC B1 ;  /* 0x0000000000017941 */ /* 0x000fea0003800000 */
.L_x_7506:
        /* <DEDUP_REMOVED lines=27> */
.L_x_7513:
[----:B------:R-:W-:-:S07]  /*4670*/  LEA R0, R3, R0, 0x17 ;  /* 0x0000000003007211 */ /* 0x000fce00078eb8ff */
.L_x_7514:
[----:B------:R-:W-:Y:S05]  /*4680*/  BSYNC B1 ;  /* 0x0000000000017941 */ /* 0x000fea0003800000 */
.L_x_7512:
[----:B------:R-:W-:Y:S05]  /*4690*/  BRA `(.L_x_7515) ;  /* 0x0000000000207947 */ /* 0x000fea0003800000 */
.L_x_7511:
[----:B------:R-:W-:-:S04]  /*46a0*/  LOP3.LUT R17, R29, 0x80000000, R17, 0x48, !PT ;  /* 0x800000001d117812 */ /* 0x000fc800078e4811 */
[----:B------:R-:W-:Y:S01]  /*46b0*/  LOP3.LUT R0, R17, 0x7f800000, RZ, 0xfc, !PT ;  /* 0x7f80000011007812 */ /* 0x000fe200078efcff */
[----:B------:R-:W-:Y:S06]  /*46c0*/  BRA `(.L_x_7515) ;  /* 0x0000000000147947 */ /* 0x000fec0003800000 */
.L_x_7510:
[----:B------:R-:W-:Y:S01]  /*46d0*/  LOP3.LUT R0, R29, 0x80000000, R17, 0x48, !PT ;  /* 0x800000001d007812 */ /* 0x000fe200078e4811 */
[----:B------:R-:W-:Y:S06]  /*46e0*/  BRA `(.L_x_7515) ;  /* 0x00000000000c7947 */ /* 0x000fec0003800000 */
.L_x_7509:
[----:B------:R-:W0:Y:S01]  /*46f0*/  MUFU.RSQ R0, -QNAN ;  /* 0xffc0000000007908 */ /* 0x000e220000001400 */
[----:B------:R-:W-:Y:S05]  /*4700*/  BRA `(.L_x_7515) ;  /* 0x0000000000047947 */ /* 0x000fea0003800000 */
.L_x_7508:
[----:B------:R-:W-:-:S07]  /*4710*/  FADD.FTZ R0, R17, R29 ;  /* 0x0000001d11007221 */ /* 0x000fce0000010000 */
.L_x_7515:
[----:B------:R-:W-:Y:S05]  /*4720*/  BSYNC B0 ;  /* 0x0000000000007941 */ /* 0x000fea0003800000 */
.L_x_7505:
[----:B------:R-:W-:-:S06]  /*4730*/  HFMA2.MMA R5, -RZ, RZ, 0, 0 ;  /* 0x00000000ff057435 */ /* 0x000fcc00000001ff */
[----:B0-----:R-:W-:Y:S05]  /*4740*/  RET.REL.NODEC R4 `(_ZN2at6native29vectorized_elementwise_kernelILi8ENS0_13BinaryFunctorIN3c108BFloat16ES4_S4_ZZZNS0_17atan2_kernel_cudaERNS_18TensorIteratorBaseEENKUlvE_clEvENKUlvE2_clEvEUlS4_S4_E_EESt5arrayIPcLm3EEEEviT0_T1_) ;  /* 0xffffffb8042c7950 */ /* 0x001fea0003c3ffff */
.L_x_7516:
        /* <DEDUP_REMOVED lines=11> */
.L_x_19682:


//--------------------- .text._ZN2at6native18elementwise_kernelILi128ELi4EZNS0_15gpu_kernel_implINS0_13BUnaryFunctorIN3c108BFloat16ES5_S5_ZZZNS0_17atan2_kernel_cudaERNS_18TensorIteratorBaseEENKUlvE_clEvENKUlvE2_clEvEUlS5_S5_E_EEEEvS7_RKT_EUliE_EEviT1_ --------------------------
	.section	.text._ZN2at6native18elementwise_kernelILi128ELi4EZNS0_15gpu_kernel_implINS0_13BUnaryFunctorIN3c108BFloat16ES5_S5_ZZZNS0_17atan2_kernel_cudaERNS_18TensorIteratorBaseEENKUlvE_clEvENKUlvE2_clEvEUlS5_S5_E_EEEEvS7_RKT_EUliE_EEviT1_,"ax",@progbits
	.align	128
        .global         _ZN2at6native18elementwise_kernelILi128ELi4EZNS0_15gpu_kernel_implINS0_13BUnaryFunctorIN3c108BFloat16ES5_S5_ZZZNS0_17atan2_kernel_cudaERNS_18TensorIteratorBaseEENKUlvE_clEvENKUlvE2_clEvEUlS5_S5_E_EEEEvS7_RKT_EUliE_EEviT1_
        .type           _ZN2at6native18elementwise_kernelILi128ELi4EZNS0_15gpu_kernel_implINS0_13BUnaryFunctorIN3c108BFloat16ES5_S5_ZZZNS0_17atan2_kernel_cudaERNS_18TensorIteratorBaseEENKUlvE_clEvENKUlvE2_clEvEUlS5_S5_E_EEEEvS7_RKT_EUliE_EEviT1_,@function
        .size           _ZN2at6native18elementwise_kernelILi128ELi4EZNS0_15gpu_kernel_implINS0_13BUnaryFunctorIN3c108BFloat16ES5_S5_ZZZNS0_17atan2_kernel_cudaERNS_18TensorIteratorBaseEENKUlvE_clEvENKUlvE2_clEvEUlS5_S5_E_EEEEvS7_RKT_EUliE_EEviT1_,(.L_x_19683 - _ZN2at6native18elementwise_kernelILi128ELi4EZNS0_15gpu_kernel_implINS0_13BUnaryFunctorIN3c108BFloat16ES5_S5_ZZZNS0_17atan2_kernel_cudaERNS_18TensorIteratorBaseEENKUlvE_clEvENKUlvE2_clEvEUlS5_S5_E_EEEEvS7_RKT_EUliE_EEviT1_)
        .other          _ZN2at6native18elementwise_kernelILi128ELi4EZNS0_15gpu_kernel_implINS0_13BUnaryFunctorIN3c108BFloat16ES5_S5_ZZZNS0_17atan2_kernel_cudaERNS_18TensorIteratorBaseEENKUlvE_clEvENKUlvE2_clEvEUlS5_S5_E_EEEEvS7_RKT_EUliE_EEviT1_,@"STO_CUDA_ENTRY STV_DEFAULT"
_ZN2at6native18elementwise_kernelILi128ELi4EZNS0_15gpu_kernel_implINS0_13BUnaryFunctorIN3c108BFloat16ES5_S5_ZZZNS0_17atan2_kernel_cudaERNS_18TensorIteratorBaseEENKUlvE_clEvENKUlvE2_clEvEUlS5_S5_E_EEEEvS7_RKT_EUliE_EEviT1_:
.text._ZN2at6native18elementwise_kernelILi128ELi4EZNS0_15gpu_kernel_implINS0_13BUnaryFunctorIN3c108BFloat16ES5_S5_ZZZNS0_17atan2_kernel_cudaERNS_18TensorIteratorBaseEENKUlvE_clEvENKUlvE2_clEvEUlS5_S5_E_EEEEvS7_RKT_EUliE_EEviT1_:
        /* <DEDUP_REMOVED lines=313> */
.L_x_7519:
        /* <DEDUP_REMOVED lines=23> */
.L_x_7523:
[----:B------:R-:W2:Y:S02]  /*1500*/  LDG.E.U8 R2, desc[UR36][R2.64] ;  /* 0x0000002402027981 */ /* 0x000ea4000c1e1100 */
[----:B--2---:R-:W-:-:S04]  /*1510*/  I2FP.F32.U32 R0, R2 ;  /* 0x0000000200007245 */ /* 0x004fc80000201000 */
[----:B------:R-:W-:-:S04]  /*1520*/  F2FP.BF16.F32.PACK_AB R0, RZ, R0 ;  /* 0x00000000ff00723e */ /* 0x000fc800000010ff */
[----:B------:R-:W-:Y:S01]  /*1530*/  PRMT R10, R0, 0x7610, R10 ;  /* 0x00007610000a7816 */ /* 0x000fe2000000000a */
[----:B------:R-:W-:Y:S06]  /*1540*/  BRA `(.L_x_7525) ;  /* 0x0000000c00c87947 */ /* 0x000fec0003800000 */
.L_x_7522:
        /* <DEDUP_REMOVED lines=11> */
.L_x_7527:
[----:B------:R-:W2:Y:S02]  /*1600*/  LDG.E R2, desc[UR36][R2.64] ;  /* 0x0000002402027981 */ /* 0x000ea4000c1e1900 */
[----:B--2---:R-:W-:-:S04]  /*1610*/  I2FP.F32.S32 R0, R2 ;  /* 0x0000000200007245 */ /* 0x004fc80000201400 */
[----:B------:R-:W-:-:S04]  /*1620*/  F2FP.BF16.F32.PACK_AB R0, RZ, R0 ;  /* 0x00000000ff00723e */ /* 0x000fc800000010ff */
[----:B------:R-:W-:Y:S01]  /*1630*/  PRMT R10, R0, 0x7610, R10 ;  /* 0x00007610000a7816 */ /* 0x000fe2000000000a */
[----:B------:R-:W-:Y:S06]  /*1640*/  BRA `(.L_x_7525) ;  /* 0x0000000c00887947 */ /* 0x000fec0003800000 */
.L_x_7526:
[----:B------:R-:W2:Y:S02]  /*1650*/  LDG.E.U16 R2, desc[UR36][R2.64] ;  /* 0x0000002402027981 */ /* 0x000ea4000c1e1500 */
[----:B--2---:R-:W0:Y:S02]  /*1660*/  I2F.S16 R0, R2 ;  /* 0x0000000200007306 */ /* 0x004e240000101400 */
[----:B0-----:R-:W-:-:S04]  /*1670*/  F2FP.BF16.F32.PACK_AB R0, RZ, R0 ;  /* 0x00000000ff00723e */ /* 0x001fc800000010ff */
[----:B------:R-:W-:Y:S01]  /*1680*/  PRMT R10, R0, 0x7610, R10 ;  /* 0x00007610000a7816 */ /* 0x000fe2000000000a */
[----:B------:R-:W-:Y:S06]  /*1690*/  BRA `(.L_x_7525) ;  /* 0x0000000c00747947 */ /* 0x000fec0003800000 */
.L_x_7521:
        /* <DEDUP_REMOVED lines=9> */
.L_x_7529:
[----:B------:R-:W2:Y:S02]  /*1730*/  LDG.E.U16 R0, desc[UR36][R2.64] ;  /* 0x0000002402007981 */ /* 0x000ea4000c1e1500 */
[----:B--2---:R-:W-:-:S05]  /*1740*/  HADD2.F32 R0, -RZ, R0.H0_H0 ;  /* 0x20000000ff007230 */ /* 0x004fca0000004100 */
[----:B------:R-:W-:-:S04]  /*1750*/  F2FP.BF16.F32.PACK_AB R0, RZ, R0 ;  /* 0x00000000ff00723e */ /* 0x000fc800000010ff */
[----:B------:R-:W-:Y:S01]  /*1760*/  PRMT R10, R0, 0x7610, R10 ;  /* 0x00007610000a7816 */ /* 0x000fe2000000000a */
[----:B------:R-:W-:Y:S06]  /*1770*/  BRA `(.L_x_7525) ;  /* 0x0000000c003c7947 */ /* 0x000fec0003800000 */
.L_x_7528:
        /* <DEDUP_REMOVED lines=9> */
.L_x_7531:
[----:B------:R-:W2:Y:S02]  /*1810*/  LDG.E.U16 R2, desc[UR36][R2.64] ;  /* 0x0000002402027981 */ /* 0x000ea4000c1e1500 */
[----:B--2---:R-:W-:-:S05]  /*1820*/  HADD2.F32 R0, -RZ, R2.H0_H0 ;  /* 0x20000002ff007230 */ /* 0x004fca0000004100 */
[----:B------:R-:W-:-:S04]  /*1830*/  F2FP.BF16.F32.PACK_AB R0, RZ, R0 ;  /* 0x00000000ff00723e */ /* 0x000fc800000010ff */
[----:B------:R-:W-:Y:S01]  /*1840*/  PRMT R10, R0, 0x7610, R10 ;  /* 0x00007610000a7816 */ /* 0x000fe2000000000a */
[----:B------:R-:W-:Y:S06]  /*1850*/  BRA `(.L_x_7525) ;  /* 0x0000000c00047947 */ /* 0x000fec0003800000 */
.L_x_7530:
        /* <DEDUP_REMOVED lines=9> */
.L_x_7520:
        /* <DEDUP_REMOVED lines=14> */
.L_x_7534:
        /* <DEDUP_REMOVED lines=9> */
.L_x_7533:
        /* <DEDUP_REMOVED lines=28> */
.L_x_7536:
        /* <DEDUP_REMOVED lines=15> */
.L_x_7535:
[----:B------:R0:W5:Y:S01]  /*1d10*/  LDG.E.U16 R10, desc[UR36][R2.64] ;  /* 0x00000024020a7981 */ /* 0x000162000c1e1500 */
[----:B------:R-:W-:Y:S05]  /*1d20*/  BRA `(.L_x_7525) ;  /* 0x0000000400d07947 */ /* 0x000fea0003800000 */
.L_x_7532:
        /* <DEDUP_REMOVED lines=13> */
.L_x_7539:
        /* <DEDUP_REMOVED lines=21> */
.L_x_7543:
[----:B------:R-:W-:Y:S05]  /*1f50*/  BSYNC B1 ;  /* 0x0000000000017941 */ /* 0x000fea0003800000 */
.L_x_7542:
[----:B------:R-:W-:Y:S01]  /*1f60*/  LEA R3, R0, 0x3b800000, 0x17 ;  /* 0x3b80000000037811 */ /* 0x000fe200078eb8ff */
[----:B------:R-:W-:-:S05]  /*1f70*/  IMAD.SHL.U32 R0, R2, 0x100000, RZ ;  /* 0x0010000002007824 */ /* 0x000fca00078e00ff */
[----:B------:R-:W-:-:S07]  /*1f80*/  LOP3.LUT R0, R3, R0, R4, 0xfe, !PT ;  /* 0x0000000003007212 */ /* 0x000fce00078efe04 */
.L_x_7541:
[----:B------:R-:W-:Y:S05]  /*1f90*/  BSYNC B0 ;  /* 0x0000000000007941 */ /* 0x000fea0003800000 */
.L_x_7540:
[----:B------:R-:W-:-:S04]  /*1fa0*/  F2FP.BF16.F32.PACK_AB R0, RZ, R0 ;  /* 0x00000000ff00723e */ /* 0x000fc800000010ff */
[----:B------:R-:W-:Y:S01]  /*1fb0*/  PRMT R10, R0, 0x7610, R10 ;  /* 0x00007610000a7816 */ /* 0x000fe2000000000a */
[----:B------:R-:W-:Y:S06]  /*1fc0*/  BRA `(.L_x_7525) ;  /* 0x0000000400287947 */ /* 0x000fec0003800000 */
.L_x_7538:
        /* <DEDUP_REMOVED lines=21> */
.L_x_7547:
[----:B------:R-:W-:Y:S05]  /*2120*/  BSYNC B1 ;  /* 0x0000000000017941 */ /* 0x000fea0003800000 */
.L_x_7546:
[----:B------:R-:W-:Y:S01]  /*2130*/  LEA R3, R0, 0x37800000, 0x17 ;  /* 0x3780000000037811 */ /* 0x000fe200078eb8ff */
[----:B------:R-:W-:-:S05]  /*2140*/  IMAD.SHL.U32 R0, R2, 0x200000, RZ ;  /* 0x0020000002007824 */ /* 0x000fca00078e00ff */
[----:B------:R-:W-:-:S07]  /*2150*/  LOP3.LUT R0, R3, R0, R4, 0xfe, !PT ;  /* 0x0000000003007212 */ /* 0x000fce00078efe04 */
.L_x_7545:
[----:B------:R-:W-:Y:S05]  /*2160*/  BSYNC B0 ;  /* 0x0000000000007941 */ /* 0x000fea0003800000 */
.L_x_7544:
[----:B------:R-:W-:-:S04]  /*2170*/  F2FP.BF16.F32.PACK_AB R0, RZ, R0 ;  /* 0x00000000ff00723e */ /* 0x000fc800000010ff */
[----:B------:R-:W-:Y:S01]  /*2180*/  PRMT R10, R0, 0x7610, R10 ;  /* 0x00007610000a7816 */ /* 0x000fe2000000000a */
[----:B------:R-:W-:Y:S06]  /*2190*/  BRA `(.L_x_7525) ;  /* 0x0000000000b47947 */ /* 0x000fec0003800000 */
.L_x_7537:
        /* <DEDUP_REMOVED lines=14> */
.L_x_7551:
[----:B------:R-:W-:Y:S05]  /*2280*/  BSYNC B0 ;  /* 0x0000000000007941 */ /* 0x000fea0003800000 */
.L_x_7550:
[----:B------:R-:W-:-:S04]  /*2290*/  F2FP.BF16.F32.PACK_AB R0, RZ, R0 ;  /* 0x00000000ff00723e */ /* 0x000fc800000010ff */
[----:B------:R-:W-:Y:S01]  /*22a0*/  PRMT R10, R0, 0x7610, R10 ;  /* 0x00007610000a7816 */ /* 0x000fe2000000000a */
[----:B------:R-:W-:Y:S06]  /*22b0*/  BRA `(.L_x_7525) ;  /* 0x00000000006c7947 */ /* 0x000fec0003800000 */
.L_x_7524:
        /* <DEDUP_REMOVED lines=16> */
.L_x_7552:
[----:B------:R-:W-:Y:S01]  /*23c0*/  PRMT R10, RZ, 0x7610, R10 ;  /* 0x00007610ff0a7816 */ /* 0x000fe2000000000a */
[----:B------:R-:W-:Y:S06]  /*23d0*/  BRA `(.L_x_7525) ;  /* 0x0000000000247947 */ /* 0x000fec0003800000 */
.L_x_7549:
[----:B------:R-:W2:Y:S02]  /*23e0*/  LDG.E.64 R2, desc[UR36][R2.64] ;  /* 0x0000002402027981 */ /* 0x000ea4000c1e1b00 */
[----:B--2---:R-:W0:Y:S02]  /*23f0*/  I2F.U64 R0, R2 ;  /* 0x0000000200007312 */ /* 0x004e240000301000 */
[----:B0-----:R-:W-:-:S04]  /*2400*/  F2FP.BF16.F32.PACK_AB R0, RZ, R0 ;  /* 0x00000000ff00723e */ /* 0x001fc800000010ff */
[----:B------:R-:W-:Y:S01]  /*2410*/  PRMT R10, R0, 0x7610, R10 ;  /* 0x00007610000a7816 */ /* 0x000fe2000000000a */
[----:B------:R-:W-:Y:S06]  /*2420*/  BRA `(.L_x_7525) ;  /* 0x0000000000107947 */ /* 0x000fec0003800000 */
.L_x_7548:
[----:B------:R-:W2:Y:S02]  /*2430*/  LDG.E R2, desc[UR36][R2.64] ;  /* 0x0000002402027981 */ /* 0x000ea4000c1e1900 */
[----:B--2---:R-:W-:-:S04]  /*2440*/  I2FP.F32.U32 R0, R2 ;  /* 0x0000000200007245 */ /* 0x004fc80000201000 */
[----:B------:R-:W-:-:S04]  /*2450*/  F2FP.BF16.F32.PACK_AB R0, RZ, R0 ;  /* 0x00000000ff00723e */ /* 0x000fc800000010ff */
[----:B------:R-:W-:-:S07]  /*2460*/  PRMT R10, R0, 0x7610, R10 ;  /* 0x00007610000a7816 */ /* 0x000fce000000000a */
.L_x_7525:
[----:B------:R-:W1:Y:S01]  /*2470*/  LDC.U16 R11, c[0x0][0x422] ;  /* 0x00010880ff0b7b82 */ /* 0x000e620000000400 */
[----:B-----5:R-:W-:Y:S01]  /*2480*/  IMAD.U32 R10, R10, 0x10000, RZ ;  /* 0x000100000a0a7824 */ /* 0x020fe200078e00ff */
[----:B------:R-:W-:Y:S03]  /*2490*/  BSSY B1, `(.L_x_7553) ;  /* 0x0000012000017945 */ /* 0x000fe60003800000 */
[----:B0-----:R-:W-:Y:S01]  /*24a0*/  FADD.FTZ R3, |R10|, -RZ ;  /* 0x800000ff0a037221 */ /* 0x001fe20000010200 */
[----:B-1----:R-:W-:-:S04]  /*24b0*/  IMAD.U32 R11, R11, 0x10000, RZ ;  /* 0x000100000b0b7824 */ /* 0x002fc800078e00ff */
[----:B------:R-:W-:Y:S01]  /*24c0*/  FADD.FTZ R0, |R11|, -RZ ;  /* 0x800000ff0b007221 */ /* 0x000fe20000010200 */
        /* <DEDUP_REMOVED lines=12> */
[----:B------:R-:W-:Y:S05]  /*2590*/  CALL.REL.NOINC `($__internal_7_$__cuda_sm3x_div_rn_ftz_f32_slowpath) ;  /* 0x000000b4009c7944 */ /* 0x000fea0003c00000 */
[----:B------:R-:W-:-:S07]  /*25a0*/  IMAD.MOV.U32 R2, RZ, RZ, R7 ;  /* 0x000000ffff027224 */ /* 0x000fce00078e0007 */
.L_x_7554:
[----:B------:R-:W-:Y:S05]  /*25b0*/  BSYNC B1 ;  /* 0x0000000000017941 */ /* 0x000fea0003800000 */
.L_x_7553:
        /* <DEDUP_REMOVED lines=18> */
.L_x_7556:
[----:B------:R-:W-:Y:S01]  /*26e0*/  ISETP.GE.AND P0, PT, R11, RZ, PT ;  /* 0x000000ff0b00720c */ /* 0x000fe20003f06270 */
[----:B------:R-:W-:-:S12]  /*26f0*/  IMAD.MOV.U32 R3, RZ, RZ, 0x3fd774eb ;  /* 0x3fd774ebff037424 */ /* 0x000fd800078e00ff */
[----:B------:R-:W-:-:S04]  /*2700*/  @P0 FFMA.FTZ R2, R3, 0.93318945169448852539, -R2 ;  /* 0x3f6ee58103020823 */ /* 0x000fc80000010802 */
[----:B------:R-:W-:-:S07]  /*2710*/  @!P0 FFMA.FTZ R2, R3, 0.93318945169448852539, R2 ;  /* 0x3f6ee58103028823 */ /* 0x000fce0000010002 */
.L_x_7557:
[----:B------:R-:W-:Y:S05]  /*2720*/  BSYNC B0 ;  /* 0x0000000000007941 */ /* 0x000fea0003800000 */
.L_x_7555:
[----:B------:R-:W0:Y:S01]  /*2730*/  LDC.U8 R4, c[0x0][0x424] ;  /* 0x00010900ff047b82 */ /* 0x000e220000000000 */
[----:B------:R-:W-:Y:S01]  /*2740*/  FSETP.NEU.FTZ.AND P1, PT, |R11|, |R10|, PT ;  /* 0x4000000a0b00720b */ /* 0x000fe20003f3d200 */
[----:B------:R-:W-:Y:S01]  /*2750*/  IMAD.MOV.U32 R0, RZ, RZ, 0x4016cbe4 ;  /* 0x4016cbe4ff007424 */ /* 0x000fe200078e00ff */
[----:B------:R-:W-:Y:S02]  /*2760*/  FSETP.NEU.FTZ.AND P0, PT, R13, RZ, PT ;  /* 0x000000ff0d00720b */ /* 0x000fe40003f1d000 */
[----:B------:R-:W-:Y:S01]  /*2770*/  ISETP.GE.AND P2, PT, R11, RZ, PT ;  /* 0x000000ff0b00720c */ /* 0x000fe20003f46270 */
[----:B------:R-:W-:-:S08]  /*2780*/  FADD.FTZ R11, |R10|, |R11| ;  /* 0x4000000b0a0b7221 */ /* 0x000fd00000010200 */
[----:B------:R-:W-:Y:S02]  /*2790*/  @!P1 FSEL R2, R0, 0.78539818525314331055, !P2 ;  /* 0x3f490fdb00029808 */ /* 0x000fe40005000000 */
[----:B------:R-:W-:Y:S02]  /*27a0*/  @!P0 FSEL R2, RZ, 3.1415927410125732422, P2 ;  /* 0x40490fdbff028808 */ /* 0x000fe40001000000 */
[C---:B------:R-:W-:Y:S02]  /*27b0*/  FSETP.GTU.FTZ.AND P0, PT, |R11|.reuse, +INF , PT ;  /* 0x7f8000000b00780b */ /* 0x040fe40003f1c200 */
[----:B------:R-:W-:Y:S02]  /*27c0*/  LOP3.LUT R2, R2, 0x80000000, R10, 0xb8, !PT ;  /* 0x8000000002027812 */ /* 0x000fe400078eb80a */
[----:B0-----:R-:W-:Y:S02]  /*27d0*/  PRMT R0, R4, 0x9910, RZ ;  /* 0x0000991004007816 */ /* 0x001fe400000000ff */
[----:B------:R-:W-:-:S02]  /*27e0*/  FSEL R2, R11, R2, P0 ;  /* 0x000000020b027208 */ /* 0x000fc40000000000 */
        /* <DEDUP_REMOVED lines=15> */
.L_x_7561:
[----:B-1----:R-:W-:-:S06]  /*28e0*/  IMAD.U32 R3, R3, 0x10000, RZ ;  /* 0x0001000003037824 */ /* 0x002fcc00078e00ff */
[----:B------:R-:W0:Y:S02]  /*28f0*/  F2I.S64.TRUNC R2, R3 ;  /* 0x0000000300027311 */ /* 0x000e24000020d900 */
[----:B0-----:R0:W-:Y:S01]  /*2900*/  STG.E.U8 desc[UR36][R16.64], R2 ;  /* 0x0000000210007986 */ /* 0x0011e2000c101124 */
[----:B------:R-:W-:Y:S05]  /*2910*/  BRA `(.L_x_7563) ;  /* 0x0000000c00847947 */ /* 0x000fea0003800000 */
.L_x_7560:
        /* <DEDUP_REMOVED lines=10> */
.L_x_7565:
[----:B-1----:R-:W-:-:S06]  /*29c0*/  IMAD.U32 R3, R3, 0x10000, RZ ;  /* 0x0001000003037824 */ /* 0x002fcc00078e00ff */
[----:B------:R-:W0:Y:S02]  /*29d0*/  F2I.FTZ.TRUNC.NTZ R3, R3 ;  /* 0x0000000300037305 */ /* 0x000e24000021f100 */
[----:B0-----:R0:W-:Y:S01]  /*29e0*/  STG.E desc[UR36][R16.64], R3 ;  /* 0x0000000310007986 */ /* 0x0011e2000c101924 */
[----:B------:R-:W-:Y:S05]  /*29f0*/  BRA `(.L_x_7563) ;  /* 0x0000000c004c7947 */ /* 0x000fea0003800000 */
.L_x_7564:
[----:B-1----:R-:W-:-:S06]  /*2a00*/  IMAD.U32 R3, R3, 0x10000, RZ ;  /* 0x0001000003037824 */ /* 0x002fcc00078e00ff */
[----:B------:R-:W0:Y:S02]  /*2a10*/  F2I.FTZ.TRUNC.NTZ R3, R3 ;  /* 0x0000000300037305 */ /* 0x000e24000021f100 */
[----:B0-----:R0:W-:Y:S01]  /*2a20*/  STG.E.U16 desc[UR36][R16.64], R3 ;  /* 0x0000000310007986 */ /* 0x0011e2000c101524 */
[----:B------:R-:W-:Y:S05]  /*2a30*/  BRA `(.L_x_7563) ;  /* 0x0000000c003c7947 */ /* 0x000fea0003800000 */
.L_x_7559:
        /* <DEDUP_REMOVED lines=9> */
.L_x_7567:
[----:B-1----:R-:W-:-:S05]  /*2ad0*/  IMAD.U32 R0, R3, 0x10000, RZ ;  /* 0x0001000003007824 */ /* 0x002fca00078e00ff */
[----:B------:R-:W-:-:S05]  /*2ae0*/  F2FP.F16.F32.PACK_AB R0, RZ, R0 ;  /* 0x00000000ff00723e */ /* 0x000fca00000000ff */
[----:B------:R0:W-:Y:S01]  /*2af0*/  STG.E.U16 desc[UR36][R16.64], R0 ;  /* 0x0000000010007986 */ /* 0x0001e2000c101524 */
[----:B------:R-:W-:Y:S05]  /*2b00*/  BRA `(.L_x_7563) ;  /* 0x0000000c00087947 */ /* 0x000fea0003800000 */
.L_x_7566:
        /* <DEDUP_REMOVED lines=10> */
.L_x_7569:
[----:B-1----:R-:W-:-:S05]  /*2bb0*/  IMAD.U32 R3, R3, 0x10000, RZ ;  /* 0x0001000003037824 */ /* 0x002fca00078e00ff */
[----:B------:R-:W-:-:S04]  /*2bc0*/  F2FP.F16.F32.PACK_AB R3, RZ, R3 ;  /* 0x00000003ff03723e */ /* 0x000fc800000000ff */
[----:B------:R-:W-:-:S05]  /*2bd0*/  PRMT R3, R3, 0x5410, RZ ;  /* 0x0000541003037816 */ /* 0x000fca00000000ff */
[----:B------:R0:W-:Y:S01]  /*2be0*/  STG.E desc[UR36][R16.64], R3 ;  /* 0x0000000310007986 */ /* 0x0001e2000c101924 */
[----:B------:R-:W-:Y:S05]  /*2bf0*/  BRA `(.L_x_7563) ;  /* 0x0000000800cc7947 */ /* 0x000fea0003800000 */
.L_x_7568:
[----:B-1----:R-:W-:-:S04]  /*2c00*/  IMAD.U32 R2, R3, 0x10000, RZ ;  /* 0x0001000003027824 */ /* 0x002fc800078e00ff */
[----:B------:R-:W-:-:S06]  /*2c10*/  FMUL.FTZ R2, R2, 1 ;  /* 0x3f80000002027820 */ /* 0x000fcc0000410000 */
[----:B------:R-:W0:Y:S02]  /*2c20*/  F2F.F64.F32 R2, R2 ;  /* 0x0000000200027310 */ /* 0x000e240000201800 */
[----:B0-----:R0:W-:Y:S01]  /*2c30*/  STG.E.64 desc[UR36][R16.64], R2 ;  /* 0x0000000210007986 */ /* 0x0011e2000c101b24 */
[----:B------:R-:W-:Y:S05]  /*2c40*/  BRA `(.L_x_7563) ;  /* 0x0000000800b87947 */ /* 0x000fea0003800000 */
.L_x_7558:
        /* <DEDUP_REMOVED lines=13> */
.L_x_7572:
[----:B-1----:R-:W-:Y:S01]  /*2d20*/  IMAD.U32 R3, R3, 0x10000, RZ ;  /* 0x0001000003037824 */ /* 0x002fe200078e00ff */
[----:B------:R-:W-:-:S03]  /*2d30*/  CS2R R6, SRZ ;  /* 0x0000000000067805 */ /* 0x000fc6000001ff00 */
[----:B------:R-:W-:-:S04]  /*2d40*/  FMUL.FTZ R3, R3, 1 ;  /* 0x3f80000003037820 */ /* 0x000fc80000410000 */
[----:B------:R-:W0:Y:S02]  /*2d50*/  F2F.F64.F32 R4, R3 ;  /* 0x0000000300047310 */ /* 0x000e240000201800 */
[----:B0-----:R0:W-:Y:S01]  /*2d60*/  STG.E.128 desc[UR36][R16.64], R4 ;  /* 0x0000000410007986 */ /* 0x0011e2000c101d24 */
[----:B------:R-:W-:Y:S05]  /*2d70*/  BRA `(.L_x_7563) ;  /* 0x00000008006c7947 */ /* 0x000fea0003800000 */
.L_x_7571:
        /* <DEDUP_REMOVED lines=21> */
.L_x_7576:
[----:B------:R-:W-:Y:S05]  /*2ed0*/  BSYNC B0 ;  /* 0x0000000000007941 */ /* 0x000fea0003800000 */
.L_x_7575:
[----:B------:R-:W-:-:S05]  /*2ee0*/  LOP3.LUT R3, R0, R3, RZ, 0xfc, !PT ;  /* 0x0000000300037212 */ /* 0x000fca00078efcff */
[----:B------:R0:W-:Y:S01]  /*2ef0*/  STG.E.U8 desc[UR36][R16.64], R3 ;  /* 0x0000000310007986 */ /* 0x0001e2000c101124 */
[----:B------:R-:W-:Y:S05]  /*2f00*/  BRA `(.L_x_7563) ;  /* 0x0000000800087947 */ /* 0x000fea0003800000 */
.L_x_7574:
        /* <DEDUP_REMOVED lines=13> */
.L_x_7578:
[----:B------:R-:W-:Y:S01]  /*2fe0*/  IMAD.MOV.U32 R0, RZ, RZ, 0x7f ;  /* 0x0000007fff007424 */ /* 0x000fe200078e00ff */
[----:B------:R-:W-:-:S04]  /*2ff0*/  ISETP.GT.U32.AND P0, PT, R2, 0x7f800000, PT ;  /* 0x7f8000000200780c */ /* 0x000fc80003f04070 */
[----:B------:R-:W-:-:S09]  /*3000*/  SEL R0, R0, 0x7c, P0 ;  /* 0x0000007c00007807 */ /* 0x000fd20000000000 */
.L_x_7579:
[----:B------:R-:W-:Y:S05]  /*3010*/  BSYNC B0 ;  /* 0x0000000000007941 */ /* 0x000fea0003800000 */
.L_x_7577:
[----:B------:R-:W-:-:S04]  /*3020*/  LOP3.LUT R2, R3, 0x80000000, RZ, 0xc0, !PT ;  /* 0x8000000003027812 */ /* 0x000fc800078ec0ff */
[----:B------:R-:W-:-:S04]  /*3030*/  SHF.R.U32.HI R3, RZ, 0x18, R2 ;  /* 0x00000018ff037819 */ /* 0x000fc80000011602 */
[----:B------:R-:W-:-:S05]  /*3040*/  LOP3.LUT R3, R0, R3, RZ, 0xfc, !PT ;  /* 0x0000000300037212 */ /* 0x000fca00078efcff */
[----:B------:R0:W-:Y:S01]  /*3050*/  STG.E.U8 desc[UR36][R16.64], R3 ;  /* 0x0000000310007986 */ /* 0x0001e2000c101124 */
[----:B------:R-:W-:Y:S05]  /*3060*/  BRA `(.L_x_7563) ;  /* 0x0000000400b07947 */ /* 0x000fea0003800000 */
.L_x_7573:
[----:B-1----:R0:W-:Y:S01]  /*3070*/  STG.E.U16 desc[UR36][R16.64], R3 ;  /* 0x0000000310007986 */ /* 0x0021e2000c101524 */
[----:B------:R-:W-:Y:S05]  /*3080*/  BRA `(.L_x_7563) ;  /* 0x0000000400a87947 */ /* 0x000fea0003800000 */
.L_x_7570:
        /* <DEDUP_REMOVED lines=12> */
.L_x_7582:
        /* <DEDUP_REMOVED lines=17> */
.L_x_7585:
[----:B------:R-:W-:-:S04]  /*3260*/  LOP3.LUT R2, R3, 0x80000000, RZ, 0xc0, !PT ;  /* 0x8000000003027812 */ /* 0x000fc800078ec0ff */
[----:B------:R-:W-:-:S04]  /*3270*/  SHF.R.U32.HI R3, RZ, 0x18, R2 ;  /* 0x00000018ff037819 */ /* 0x000fc80000011602 */
[----:B------:R-:W-:-:S04]  /*3280*/  LOP3.LUT R0, R0, R3, RZ, 0xfc, !PT ;  /* 0x0000000300007212 */ /* 0x000fc800078efcff */
[----:B------:R-:W-:-:S07]  /*3290*/  PRMT R8, R0, 0x7610, R8 ;  /* 0x0000761000087816 */ /* 0x000fce0000000008 */
.L_x_7584:
[----:B------:R-:W-:Y:S05]  /*32a0*/  BSYNC B0 ;  /* 0x0000000000007941 */ /* 0x000fea0003800000 */
.L_x_7583:
[----:B------:R3:W-:Y:S01]  /*32b0*/  STG.E.U8 desc[UR36][R16.64], R8 ;  /* 0x0000000810007986 */ /* 0x0007e2000c101124 */
[----:B------:R-:W-:Y:S05]  /*32c0*/  BRA `(.L_x_7563) ;  /* 0x0000000400187947 */ /* 0x000fea0003800000 */
.L_x_7581:
        /* <DEDUP_REMOVED lines=17> */
.L_x_7588:
[----:B------:R-:W-:-:S04]  /*33e0*/  LOP3.LUT R2, R3, 0x80000000, RZ, 0xc0, !PT ;  /* 0x8000000003027812 */ /* 0x000fc800078ec0ff */
[----:B------:R-:W-:-:S04]  /*33f0*/  SHF.R.U32.HI R3, RZ, 0x18, R2 ;  /* 0x00000018ff037819 */ /* 0x000fc80000011602 */
[----:B------:R-:W-:-:S04]  /*3400*/  LOP3.LUT R0, R0, R3, RZ, 0xfc, !PT ;  /* 0x0000000300007212 */ /* 0x000fc800078efcff */
[----:B------:R-:W-:-:S07]  /*3410*/  PRMT R8, R0, 0x7610, R8 ;  /* 0x0000761000087816 */ /* 0x000fce0000000008 */
.L_x_7587:
[----:B------:R-:W-:Y:S05]  /*3420*/  BSYNC B0 ;  /* 0x0000000000007941 */ /* 0x000fea0003800000 */
.L_x_7586:
[----:B------:R0:W-:Y:S01]  /*3430*/  STG.E.U8 desc[UR36][R16.64], R8 ;  /* 0x0000000810007986 */ /* 0x0001e2000c101124 */
[----:B------:R-:W-:Y:S05]  /*3440*/  BRA `(.L_x_7563) ;  /* 0x0000000000b87947 */ /* 0x000fea0003800000 */
.L_x_7580:
        /* <DEDUP_REMOVED lines=22> */
.L_x_7562:
        /* <DEDUP_REMOVED lines=16> */
.L_x_7591:
[----:B------:R-:W-:Y:S05]  /*36b0*/  BRA `(.L_x_7563) ;  /* 0x00000000001c7947 */ /* 0x000fea0003800000 */
.L_x_7590:
[----:B-1----:R-:W-:-:S06]  /*36c0*/  IMAD.U32 R3, R3, 0x10000, RZ ;  /* 0x0001000003037824 */ /* 0x002fcc00078e00ff */
[----:B------:R-:W0:Y:S02]  /*36d0*/  F2I.U64.TRUNC R2, R3 ;  /* 0x0000000300027311 */ /* 0x000e24000020d800 */
[----:B0-----:R2:W-:Y:S01]  /*36e0*/  STG.E.64 desc[UR36][R16.64], R2 ;  /* 0x0000000210007986 */ /* 0x0015e2000c101b24 */
[----:B------:R-:W-:Y:S05]  /*36f0*/  BRA `(.L_x_7563) ;  /* 0x00000000000c7947 */ /* 0x000fea0003800000 */
.L_x_7589:
[----:B-1----:R-:W-:-:S06]  /*3700*/  IMAD.U32 R3, R3, 0x10000, RZ ;  /* 0x0001000003037824 */ /* 0x002fcc00078e00ff */
[----:B------:R-:W0:Y:S02]  /*3710*/  F2I.FTZ.U32.TRUNC.NTZ R3, R3 ;  /* 0x0000000300037305 */ /* 0x000e24000021f000 */
[----:B0-----:R0:W-:Y:S02]  /*3720*/  STG.E desc[UR36][R16.64], R3 ;  /* 0x0000000310007986 */ /* 0x0011e4000c101924 */
.L_x_7563:
[----:B------:R-:W-:-:S04]  /*3730*/  IMAD R18, R23, 0x200, R18 ;  /* 0x0000020017127824 */ /* 0x000fc800078e0212 */
[----:B------:R-:W-:-:S07]  /*3740*/  VIADD R19, R18, 0x80 ;  /* 0x0000008012137836 */ /* 0x000fce0000000000 */
.L_x_7518:
[----:B------:R-:W-:Y:S05]  /*3750*/  BSYNC B6 ;  /* 0x0000000000067941 */ /* 0x000fea0003800000 */
.L_x_7517:
        /* <DEDUP_REMOVED lines=307> */
.L_x_7594:
        /* <DEDUP_REMOVED lines=23> */
.L_x_7598:
[----:B------:R-:W2:Y:S02]  /*4c00*/  LDG.E.U8 R2, desc[UR36][R2.64] ;  /* 0x0000002402027981 */ /* 0x000ea4000c1e1100 */
[----:B--2---:R-:W-:-:S04]  /*4c10*/  I2FP.F32.U32 R0, R2 ;  /* 0x0000000200007245 */ /* 0x004fc80000201000 */
[----:B------:R-:W-:-:S04]  /*4c20*/  F2FP.BF16.F32.PACK_AB R0, RZ, R0 ;  /* 0x00000000ff00723e */ /* 0x000fc800000010ff */
[----:B------:R-:W-:Y:S01]  /*4c30*/  PRMT R10, R0, 0x7610, R10 ;  /* 0x00007610000a7816 */ /* 0x000fe2000000000a */
[----:B------:R-:W-:Y:S06]  /*4c40*/  BRA `(.L_x_7600) ;  /* 0x0000000c00c87947 */ /* 0x000fec0003800000 */
.L_x_7597:
        /* <DEDUP_REMOVED lines=11> */
.L_x_7602:
[----:B------:R-:W2:Y:S02]  /*4d00*/  LDG.E R2, desc[UR36][R2.64] ;  /* 0x0000002402027981 */ /* 0x000ea4000c1e1900 */
[----:B--2---:R-:W-:-:S04]  /*4d10*/  I2FP.F32.S32 R0, R2 ;  /* 0x0000000200007245 */ /* 0x004fc80000201400 */
[----:B------:R-:W-:-:S04]  /*4d20*/  F2FP.BF16.F32.PACK_AB R0, RZ, R0 ;  /* 0x00000000ff00723e */ /* 0x000fc800000010ff */
[----:B------:R-:W-:Y:S01]  /*4d30*/  PRMT R10, R0, 0x7610, R10 ;  /* 0x00007610000a7816 */ /* 0x000fe2000000000a */
[----:B------:R-:W-:Y:S06]  /*4d40*/  BRA `(.L_x_7600) ;  /* 0x0000000c00887947 */ /* 0x000fec0003800000 */
.L_x_7601:
[----:B------:R-:W2:Y:S02]  /*4d50*/  LDG.E.U16 R2, desc[UR36][R2.64] ;  /* 0x0000002402027981 */ /* 0x000ea4000c1e1500 */
[----:B--2---:R-:W0:Y:S02]  /*4d60*/  I2F.S16 R0, R2 ;  /* 0x0000000200007306 */ /* 0x004e240000101400 */
[----:B0-----:R-:W-:-:S04]  /*4d70*/  F2FP.BF16.F32.PACK_AB R0, RZ, R0 ;  /* 0x00000000ff00723e */ /* 0x001fc800000010ff */
[----:B------:R-:W-:Y:S01]  /*4d80*/  PRMT R10, R0, 0x7610, R10 ;  /* 0x00007610000a7816 */ /* 0x000fe2000000000a */
[----:B------:R-:W-:Y:S06]  /*4d90*/  BRA `(.L_x_7600) ;  /* 0x0000000c00747947 */ /* 0x000fec0003800000 */
.L_x_7596:
        /* <DEDUP_REMOVED lines=9> */
.L_x_7604:
[----:B------:R-:W2:Y:S02]  /*4e30*/  LDG.E.U16 R0, desc[UR36][R2.64] ;  /* 0x0000002402007981 */ /* 0x000ea4000c1e1500 */
[----:B--2---:R-:W-:-:S05]  /*4e40*/  HADD2.F32 R0, -RZ, R0.H0_H0 ;  /* 0x20000000ff007230 */ /* 0x004fca0000004100 */
[----:B------:R-:W-:-:S04]  /*4e50*/  F2FP.BF16.F32.PACK_AB R0, RZ, R0 ;  /* 0x00000000ff00723e */ /* 0x000fc800000010ff */
[----:B------:R-:W-:Y:S01]  /*4e60*/  PRMT R10, R0, 0x7610, R10 ;  /* 0x00007610000a7816 */ /* 0x000fe2000000000a */
[----:B------:R-:W-:Y:S06]  /*4e70*/  BRA `(.L_x_7600) ;  /* 0x0000000c003c7947 */ /* 0x000fec0003800000 */
.L_x_7603:
        /* <DEDUP_REMOVED lines=9> */
.L_x_7606:
[----:B------:R-:W2:Y:S02]  /*4f10*/  LDG.E.U16 R2, desc[UR36][R2.64] ;  /* 0x0000002402027981 */ /* 0x000ea4000c1e1500 */
[----:B--2---:R-:W-:-:S05]  /*4f20*/  HADD2.F32 R0, -RZ, R2.H0_H0 ;  /* 0x20000002ff007230 */ /* 0x004fca0000004100 */
[----:B------:R-:W-:-:S04]  /*4f30*/  F2FP.BF16.F32.PACK_AB R0, RZ, R0 ;  /* 0x00000000ff00723e */ /* 0x000fc800000010ff */
[----:B------:R-:W-:Y:S01]  /*4f40*/  PRMT R10, R0, 0x7610, R10 ;  /* 0x00007610000a7816 */ /* 0x000fe2000000000a */
[----:B------:R-:W-:Y:S06]  /*4f50*/  BRA `(.L_x_7600) ;  /* 0x0000000c00047947 */ /* 0x000fec0003800000 */
.L_x_7605:
        /* <DEDUP_REMOVED lines=9> */
.L_x_7595:
        /* <DEDUP_REMOVED lines=14> */
.L_x_7609:
        /* <DEDUP_REMOVED lines=9> */
.L_x_7608:
        /* <DEDUP_REMOVED lines=28> */
.L_x_7611:
        /* <DEDUP_REMOVED lines=15> */
.L_x_7610:
[----:B------:R0:W5:Y:S01]  /*5410*/  LDG.E.U16 R10, desc[UR36][R2.64] ;  /* 0x00000024020a7981 */ /* 0x000162000c1e1500 */
[----:B------:R-:W-:Y:S05]  /*5420*/  BRA `(.L_x_7600) ;  /* 0x0000000400d07947 */ /* 0x000fea0003800000 */
.L_x_7607:
        /* <DEDUP_REMOVED lines=13> */
.L_x_7614:
        /* <DEDUP_REMOVED lines=21> */
.L_x_7618:
[----:B------:R-:W-:Y:S05]  /*5650*/  BSYNC B1 ;  /* 0x0000000000017941 */ /* 0x000fea0003800000 */
.L_x_7617:
[----:B------:R-:W-:Y:S01]  /*5660*/  LEA R3, R0, 0x3b800000, 0x17 ;  /* 0x3b80000000037811 */ /* 0x000fe200078eb8ff */
[----:B------:R-:W-:-:S05]  /*5670*/  IMAD.SHL.U32 R0, R2, 0x100000, RZ ;  /* 0x0010000002007824 */ /* 0x000fca00078e00ff */
[----:B------:R-:W-:-:S07]  /*5680*/  LOP3.LUT R0, R3, R0, R4, 0xfe, !PT ;  /* 0x0000000003007212 */ /* 0x000fce00078efe04 */
.L_x_7616:
[----:B------:R-:W-:Y:S05]  /*5690*/  BSYNC B0 ;  /* 0x0000000000007941 */ /* 0x000fea0003800000 */
.L_x_7615:
[----:B------:R-:W-:-:S04]  /*56a0*/  F2FP.BF16.F32.PACK_AB R0, RZ, R0 ;  /* 0x00000000ff00723e */ /* 0x000fc800000010ff */
[----:B------:R-:W-:Y:S01]  /*56b0*/  PRMT R10, R0, 0x7610, R10 ;  /* 0x00007610000a7816 */ /* 0x000fe2000000000a */
[----:B------:R-:W-:Y:S06]  /*56c0*/  BRA `(.L_x_7600) ;  /* 0x0000000400287947 */ /* 0x000fec0003800000 */
.L_x_7613:
        /* <DEDUP_REMOVED lines=21> */
.L_x_7622:
[----:B------:R-:W-:Y:S05]  /*5820*/  BSYNC B1 ;  /* 0x0000000000017941 */ /* 0x000fea0003800000 */
.L_x_7621:
[----:B------:R-:W-:Y:S01]  /*5830*/  LEA R3, R0, 0x37800000, 0x17 ;  /* 0x3780000000037811 */ /* 0x000fe200078eb8ff */
[----:B------:R-:W-:-:S05]  /*5840*/  IMAD.SHL.U32 R0, R2, 0x200000, RZ ;  /* 0x0020000002007824 */ /* 0x000fca00078e00ff */
[----:B------:R-:W-:-:S07]  /*5850*/  LOP3.LUT R0, R3, R0, R4, 0xfe, !PT ;  /* 0x0000000003007212 */ /* 0x000fce00078efe04 */
.L_x_7620:
[----:B------:R-:W-:Y:S05]  /*5860*/  BSYNC B0 ;  /* 0x0000000000007941 */ /* 0x000fea0003800000 */
.L_x_7619:
[----:B------:R-:W-:-:S04]  /*5870*/  F2FP.BF16.F32.PACK_AB R0, RZ, R0 ;  /* 0x00000000ff00723e */ /* 0x000fc800000010ff */
[----:B------:R-:W-:Y:S01]  /*5880*/  PRMT R10, R0, 0x7610, R10 ;  /* 0x00007610000a7816 */ /* 0x000fe2000000000a */
[----:B------:R-:W-:Y:S06]  /*5890*/  BRA `(.L_x_7600) ;  /* 0x0000000000b47947 */ /* 0x000fec0003800000 */
.L_x_7612:
        /* <DEDUP_REMOVED lines=14> */
.L_x_7626:
[----:B------:R-:W-:Y:S05]  /*5980*/  BSYNC B0 ;  /* 0x0000000000007941 */ /* 0x000fea0003800000 */
.L_x_7625:
[----:B------:R-:W-:-:S04]  /*5990*/  F2FP.BF16.F32.PACK_AB R0, RZ, R0 ;  /* 0x00000000ff00723e */ /* 0x000fc800000010ff */
[----:B------:R-:W-:Y:S01]  /*59a0*/  PRMT R10, R0, 0x7610, R10 ;  /* 0x00007610000a7816 */ /* 0x000fe2000000000a */
[----:B------:R-:W-:Y:S06]  /*59b0*/  BRA `(.L_x_7600) ;  /* 0x00000000006c7947 */ /* 0x000fec0003800000 */
.L_x_7599:
        /* <DEDUP_REMOVED lines=16> */
.L_x_7627:
[----:B------:R-:W-:Y:S01]  /*5ac0*/  PRMT R10, RZ, 0x7610, R10 ;  /* 0x00007610ff0a7816 */ /* 0x000fe2000000000a */
[----:B------:R-:W-:Y:S06]  /*5ad0*/  BRA `(.L_x_7600) ;  /* 0x0000000000247947 */ /* 0x000fec0003800000 */
.L_x_7624:
[----:B------:R-:W2:Y:S02]  /*5ae0*/  LDG.E.64 R2, desc[UR36][R2.64] ;  /* 0x0000002402027981 */ /* 0x000ea4000c1e1b00 */
[----:B--2---:R-:W0:Y:S02]  /*5af0*/  I2F.U64 R0, R2 ;  /* 0x0000000200007312 */ /* 0x004e240000301000 */
[----:B0-----:R-:W-:-:S04]  /*5b00*/  F2FP.BF16.F32.PACK_AB R0, RZ, R0 ;  /* 0x00000000ff00723e */ /* 0x001fc800000010ff */
[----:B------:R-:W-:Y:S01]  /*5b10*/  PRMT R10, R0, 0x7610, R10 ;  /* 0x00007610000a7816 */ /* 0x000fe2000000000a */
[----:B------:R-:W-:Y:S06]  /*5b20*/  BRA `(.L_x_7600) ;  /* 0x0000000000107947 */ /* 0x000fec0003800000 */
.L_x_7623:
[----:B------:R-:W2:Y:S02]  /*5b30*/  LDG.E R2, desc[UR36][R2.64] ;  /* 0x0000002402027981 */ /* 0x000ea4000c1e1900 */
[----:B--2---:R-:W-:-:S04]  /*5b40*/  I2FP.F32.U32 R0, R2 ;  /* 0x0000000200007245 */ /* 0x004fc80000201000 */
[----:B------:R-:W-:-:S04]  /*5b50*/  F2FP.BF16.F32.PACK_AB R0, RZ, R0 ;  /* 0x00000000ff00723e */ /* 0x000fc800000010ff */
[----:B------:R-:W-:-:S07]  /*5b60*/  PRMT R10, R0, 0x7610, R10 ;  /* 0x00007610000a7816 */ /* 0x000fce000000000a */
.L_x_7600:
[----:B------:R-:W1:Y:S01]  /*5b70*/  LDC.U16 R11, c[0x0][0x422] ;  /* 0x00010880ff0b7b82 */ /* 0x000e620000000400 */
[----:B-----5:R-:W-:Y:S01]  /*5b80*/  IMAD.U32 R10, R10, 0x10000, RZ ;  /* 0x000100000a0a7824 */ /* 0x020fe200078e00ff */
[----:B------:R-:W-:Y:S03]  /*5b90*/  BSSY B1, `(.L_x_7628) ;  /* 0x0000012000017945 */ /* 0x000fe60003800000 */
[----:B------:R-:W-:Y:S01]  /*5ba0*/  FADD.FTZ R0, |R10|, -RZ ;  /* 0x800000ff0a007221 */ /* 0x000fe20000010200 */
[----:B-1----:R-:W-:-:S04]  /*5bb0*/  IMAD.U32 R11, R11, 0x10000, RZ ;  /* 0x000100000b0b7824 */ /* 0x002fc800078e00ff */
[----:B------:R-:W-:Y:S01]  /*5bc0*/  FADD.FTZ R5, |R11|, -RZ ;  /* 0x800000ff0b057221 */ /* 0x000fe20000010200 */
[----:B------:R-:W-:-:S04]  /*5bd0*/  FSETP.GT.FTZ.AND P5, PT, |R10|, |R11|, PT ;  /* 0x4000000b0a00720b */ /* 0x000fc80003fb4200 */
[----:B------:R-:W-:Y:S02]  /*5be0*/  FSEL R13, R0, R5, P5 ;  /* 0x00000005000d7208 */ /* 0x000fe40002800000 */
[----:B------:R-:W-:Y:S02]  /*5bf0*/  FSEL R0, R5, R0, P5 ;  /* 0x0000000005007208 */ /* 0x000fe40002800000 */
[----:B0-----:R-:W0:Y:S08]  /*5c00*/  MUFU.RCP R2, R13 ;  /* 0x0000000d00027308 */ /* 0x001e300000001000 */
        /* <DEDUP_REMOVED lines=10> */
.L_x_7629:
[----:B------:R-:W-:Y:S05]  /*5cb0*/  BSYNC B1 ;  /* 0x0000000000017941 */ /* 0x000fea0003800000 */
.L_x_7628:
        /* <DEDUP_REMOVED lines=18> */
.L_x_7631:
[----:B------:R-:W-:Y:S01]  /*5de0*/  ISETP.GE.AND P0, PT, R11, RZ, PT ;  /* 0x000000ff0b00720c */ /* 0x000fe20003f06270 */
[----:B------:R-:W-:-:S12]  /*5df0*/  IMAD.MOV.U32 R3, RZ, RZ, 0x3fd774eb ;  /* 0x3fd774ebff037424 */ /* 0x000fd800078e00ff */
[----:B------:R-:W-:-:S04]  /*5e00*/  @P0 FFMA.FTZ R2, R3, 0.93318945169448852539, -R2 ;  /* 0x3f6ee58103020823 */ /* 0x000fc80000010802 */
[----:B------:R-:W-:-:S07]  /*5e10*/  @!P0 FFMA.FTZ R2, R3, 0.93318945169448852539, R2 ;  /* 0x3f6ee58103028823 */ /* 0x000fce0000010002 */
.L_x_7632:
[----:B------:R-:W-:Y:S05]  /*5e20*/  BSYNC B0 ;  /* 0x0000000000007941 */ /* 0x000fea0003800000 */
.L_x_7630:
[----:B------:R-:W0:Y:S01]  /*5e30*/  LDC.U8 R4, c[0x0][0x424] ;  /* 0x00010900ff047b82 */ /* 0x000e220000000000 */
[----:B------:R-:W-:Y:S01]  /*5e40*/  FSETP.NEU.FTZ.AND P1, PT, |R11|, |R10|, PT ;  /* 0x4000000a0b00720b */ /* 0x000fe20003f3d200 */
[----:B------:R-:W-:Y:S01]  /*5e50*/  IMAD.MOV.U32 R0, RZ, RZ, 0x4016cbe4 ;  /* 0x4016cbe4ff007424 */ /* 0x000fe200078e00ff */
[----:B------:R-:W-:Y:S02]  /*5e60*/  FSETP.NEU.FTZ.AND P0, PT, R13, RZ, PT ;  /* 0x000000ff0d00720b */ /* 0x000fe40003f1d000 */
[C---:B------:R-:W-:Y:S01]  /*5e70*/  ISETP.GE.AND P2, PT, R11.reuse, RZ, PT ;  /* 0x000000ff0b00720c */ /* 0x040fe20003f46270 */
        /* <DEDUP_REMOVED lines=22> */
.L_x_7636:
[----:B-1----:R-:W-:-:S06]  /*5fe0*/  IMAD.U32 R3, R3, 0x10000, RZ ;  /* 0x0001000003037824 */ /* 0x002fcc00078e00ff */
[----:B------:R-:W0:Y:S02]  /*5ff0*/  F2I.S64.TRUNC R2, R3 ;  /* 0x0000000300027311 */ /* 0x000e24000020d900 */
[----:B0-----:R0:W-:Y:S01]  /*6000*/  STG.E.U8 desc[UR36][R16.64], R2 ;  /* 0x0000000210007986 */ /* 0x0011e2000c101124 */
[----:B------:R-:W-:Y:S05]  /*6010*/  BRA `(.L_x_7638) ;  /* 0x0000000c00847947 */ /* 0x000fea0003800000 */
.L_x_7635:
        /* <DEDUP_REMOVED lines=10> */
.L_x_7640:
[----:B-1----:R-:W-:-:S06]  /*60c0*/  IMAD.U32 R3, R3, 0x10000, RZ ;  /* 0x0001000003037824 */ /* 0x002fcc00078e00ff */
[----:B------:R-:W0:Y:S02]  /*60d0*/  F2I.FTZ.TRUNC.NTZ R3, R3 ;  /* 0x0000000300037305 */ /* 0x000e24000021f100 */
[----:B0-----:R3:W-:Y:S01]  /*60e0*/  STG.E desc[UR36][R16.64], R3 ;  /* 0x0000000310007986 */ /* 0x0017e2000c101924 */
[----:B------:R-:W-:Y:S05]  /*60f0*/  BRA `(.L_x_7638) ;  /* 0x0000000c004c7947 */ /* 0x000fea0003800000 */
.L_x_7639:
[----:B-1----:R-:W-:-:S06]  /*6100*/  IMAD.U32 R3, R3, 0x10000, RZ ;  /* 0x0001000003037824 */ /* 0x002fcc00078e00ff */
[----:B------:R-:W0:Y:S02]  /*6110*/  F2I.FTZ.TRUNC.NTZ R3, R3 ;  /* 0x0000000300037305 */ /* 0x000e24000021f100 */
[----:B0-----:R2:W-:Y:S01]  /*6120*/  STG.E.U16 desc[UR36][R16.64], R3 ;  /* 0x0000000310007986 */ /* 0x0015e2000c101524 */
[----:B------:R-:W-:Y:S05]  /*6130*/  BRA `(.L_x_7638) ;  /* 0x0000000c003c7947 */ /* 0x000fea0003800000 */
.L_x_7634:
        /* <DEDUP_REMOVED lines=9> */
.L_x_7642:
[----:B-1----:R-:W-:-:S05]  /*61d0*/  IMAD.U32 R0, R3, 0x10000, RZ ;  /* 0x0001000003007824 */ /* 0x002fca00078e00ff */
[----:B------:R-:W-:-:S05]  /*61e0*/  F2FP.F16.F32.PACK_AB R0, RZ, R0 ;  /* 0x00000000ff00723e */ /* 0x000fca00000000ff */
[----:B------:R0:W-:Y:S01]  /*61f0*/  STG.E.U16 desc[UR36][R16.64], R0 ;  /* 0x0000000010007986 */ /* 0x0001e2000c101524 */
[----:B------:R-:W-:Y:S05]  /*6200*/  BRA `(.L_x_7638) ;  /* 0x0000000c00087947 */ /* 0x000fea0003800000 */
.L_x_7641:
        /* <DEDUP_REMOVED lines=10> */
.L_x_7644:
[----:B-1----:R-:W-:-:S05]  /*62b0*/  IMAD.U32 R3, R3, 0x10000, RZ ;  /* 0x0001000003037824 */ /* 0x002fca00078e00ff */
[----:B------:R-:W-:-:S04]  /*62c0*/  F2FP.F16.F32.PACK_AB R3, RZ, R3 ;  /* 0x00000003ff03723e */ /* 0x000fc800000000ff */
[----:B------:R-:W-:-:S05]  /*62d0*/  PRMT R3, R3, 0x5410, RZ ;  /* 0x0000541003037816 */ /* 0x000fca00000000ff */
[----:B------:R0:W-:Y:S01]  /*62e0*/  STG.E desc[UR36][R16.64], R3 ;  /* 0x0000000310007986 */ /* 0x0001e2000c101924 */
[----:B------:R-:W-:Y:S05]  /*62f0*/  BRA `(.L_x_7638) ;  /* 0x0000000800cc7947 */ /* 0x000fea0003800000 */
.L_x_7643:
[----:B-1----:R-:W-:-:S04]  /*6300*/  IMAD.U32 R2, R3, 0x10000, RZ ;  /* 0x0001000003027824 */ /* 0x002fc800078e00ff */
[----:B------:R-:W-:-:S06]  /*6310*/  FMUL.FTZ R2, R2, 1 ;  /* 0x3f80000002027820 */ /* 0x000fcc0000410000 */
[----:B------:R-:W0:Y:S02]  /*6320*/  F2F.F64.F32 R2, R2 ;  /* 0x0000000200027310 */ /* 0x000e240000201800 */
[----:B0-----:R0:W-:Y:S01]  /*6330*/  STG.E.64 desc[UR36][R16.64], R2 ;  /* 0x0000000210007986 */ /* 0x0011e2000c101b24 */
[----:B------:R-:W-:Y:S05]  /*6340*/  BRA `(.L_x_7638) ;  /* 0x0000000800b87947 */ /* 0x000fea0003800000 */
.L_x_7633:
        /* <DEDUP_REMOVED lines=13> */
.L_x_7647:
[----:B-1----:R-:W-:Y:S01]  /*6420*/  IMAD.U32 R3, R3, 0x10000, RZ ;  /* 0x0001000003037824 */ /* 0x002fe200078e00ff */
[----:B------:R-:W-:-:S03]  /*6430*/  CS2R R6, SRZ ;  /* 0x0000000000067805 */ /* 0x000fc6000001ff00 */
[----:B------:R-:W-:-:S04]  /*6440*/  FMUL.FTZ R3, R3, 1 ;  /* 0x3f80000003037820 */ /* 0x000fc80000410000 */
[----:B------:R-:W0:Y:S02]  /*6450*/  F2F.F64.F32 R4, R3 ;  /* 0x0000000300047310 */ /* 0x000e240000201800 */
[----:B0-----:R0:W-:Y:S01]  /*6460*/  STG.E.128 desc[UR36][R16.64], R4 ;  /* 0x0000000410007986 */ /* 0x0011e2000c101d24 */
[----:B------:R-:W-:Y:S05]  /*6470*/  BRA `(.L_x_7638) ;  /* 0x00000008006c7947 */ /* 0x000fea0003800000 */
.L_x_7646:
        /* <DEDUP_REMOVED lines=21> */
.L_x_7651:
[----:B------:R-:W-:Y:S05]  /*65d0*/  BSYNC B0 ;  /* 0x0000000000007941 */ /* 0x000fea0003800000 */
.L_x_7650:
[----:B------:R-:W-:-:S05]  /*65e0*/  LOP3.LUT R3, R0, R3, RZ, 0xfc, !PT ;  /* 0x0000000300037212 */ /* 0x000fca00078efcff */
[----:B------:R0:W-:Y:S01]  /*65f0*/  STG.E.U8 desc[UR36][R16.64], R3 ;  /* 0x0000000310007986 */ /* 0x0001e2000c101124 */
[----:B------:R-:W-:Y:S05]  /*6600*/  BRA `(.L_x_7638) ;  /* 0x0000000800087947 */ /* 0x000fea0003800000 */
.L_x_7649:
        /* <DEDUP_REMOVED lines=13> */
.L_x_7653:
[----:B------:R-:W-:Y:S01]  /*66e0*/  IMAD.MOV.U32 R0, RZ, RZ, 0x7f ;  /* 0x0000007fff007424 */ /* 0x000fe200078e00ff */
[----:B------:R-:W-:-:S04]  /*66f0*/  ISETP.GT.U32.AND P0, PT, R2, 0x7f800000, PT ;  /* 0x7f8000000200780c */ /* 0x000fc80003f04070 */
[----:B------:R-:W-:-:S09]  /*6700*/  SEL R0, R0, 0x7c, P0 ;  /* 0x0000007c00007807 */ /* 0x000fd20000000000 */
.L_x_7654:
[----:B------:R-:W-:Y:S05]  /*6710*/  BSYNC B0 ;  /* 0x0000000000007941 */ /* 0x000fea0003800000 */
.L_x_7652:
[----:B------:R-:W-:-:S04]  /*6720*/  LOP3.LUT R2, R3, 0x80000000, RZ, 0xc0, !PT ;  /* 0x8000000003027812 */ /* 0x000fc800078ec0ff */
[----:B------:R-:W-:-:S04]  /*6730*/  SHF.R.U32.HI R3, RZ, 0x18, R2 ;  /* 0x00000018ff037819 */ /* 0x000fc80000011602 */
[----:B------:R-:W-:-:S05]  /*6740*/  LOP3.LUT R3, R0, R3, RZ, 0xfc, !PT ;  /* 0x0000000300037212 */ /* 0x000fca00078efcff */
[----:B------:R0:W-:Y:S01]  /*6750*/  STG.E.U8 desc[UR36][R16.64], R3 ;  /* 0x0000000310007986 */ /* 0x0001e2000c101124 */
[----:B------:R-:W-:Y:S05]  /*6760*/  BRA `(.L_x_7638) ;  /* 0x0000000400b07947 */ /* 0x000fea0003800000 */
.L_x_7648:
[----:B-1----:R0:W-:Y:S01]  /*6770*/  STG.E.U16 desc[UR36][R16.64], R3 ;  /* 0x0000000310007986 */ /* 0x0021e2000c101524 */
[----:B------:R-:W-:Y:S05]  /*6780*/  BRA `(.L_x_7638) ;  /* 0x0000000400a87947 */ /* 0x000fea0003800000 */
.L_x_7645:
        /* <DEDUP_REMOVED lines=12> */
.L_x_7657:
        /* <DEDUP_REMOVED lines=17> */
.L_x_7660:
[----:B------:R-:W-:-:S04]  /*6960*/  LOP3.LUT R2, R3, 0x80000000, RZ, 0xc0, !PT ;  /* 0x8000000003027812 */ /* 0x000fc800078ec0ff */
[----:B------:R-:W-:-:S04]  /*6970*/  SHF.R.U32.HI R3, RZ, 0x18, R2 ;  /* 0x00000018ff037819 */ /* 0x000fc80000011602 */
[----:B------:R-:W-:-:S04]  /*6980*/  LOP3.LUT R0, R0, R3, RZ, 0xfc, !PT ;  /* 0x0000000300007212 */ /* 0x000fc800078efcff */
[----:B------:R-:W-:-:S07]  /*6990*/  PRMT R8, R0, 0x7610, R8 ;  /* 0x0000761000087816 */ /* 0x000fce0000000008 */
.L_x_7659:
[----:B------:R-:W-:Y:S05]  /*69a0*/  BSYNC B0 ;  /* 0x0000000000007941 */ /* 0x000fea0003800000 */
.L_x_7658:
[----:B------:R0:W-:Y:S01]  /*69b0*/  STG.E.U8 desc[UR36][R16.64], R8 ;  /* 0x0000000810007986 */ /* 0x0001e2000c101124 */
[----:B------:R-:W-:Y:S05]  /*69c0*/  BRA `(.L_x_7638) ;  /* 0x0000000400187947 */ /* 0x000fea0003800000 */
.L_x_7656:
        /* <DEDUP_REMOVED lines=17> */
.L_x_7663:
[----:B------:R-:W-:-:S04]  /*6ae0*/  LOP3.LUT R2, R3, 0x80000000, RZ, 0xc0, !PT ;  /* 0x8000000003027812 */ /* 0x000fc800078ec0ff */
[----:B------:R-:W-:-:S04]  /*6af0*/  SHF.R.U32.HI R3, RZ, 0x18, R2 ;  /* 0x00000018ff037819 */ /* 0x000fc80000011602 */
[----:B------:R-:W-:-:S04]  /*6b00*/  LOP3.LUT R0, R0, R3, RZ, 0xfc, !PT ;  /* 0x0000000300007212 */ /* 0x000fc800078efcff */
[----:B------:R-:W-:-:S07]  /*6b10*/  PRMT R8, R0, 0x7610, R8 ;  /* 0x0000761000087816 */ /* 0x000fce0000000008 */
.L_x_7662:
[----:B------:R-:W-:Y:S05]  /*6b20*/  BSYNC B0 ;  /* 0x0000000000007941 */ /* 0x000fea0003800000 */
.L_x_7661:
[----:B------:R0:W-:Y:S01]  /*6b30*/  STG.E.U8 desc[UR36][R16.64], R8 ;  /* 0x0000000810007986 */ /* 0x0001e2000c101124 */
[----:B------:R-:W-:Y:S05]  /*6b40*/  BRA `(.L_x_7638) ;  /* 0x0000000000b87947 */ /* 0x000fea0003800000 */
.L_x_7655:
        /* <DEDUP_REMOVED lines=22> */
.L_x_7637:
        /* <DEDUP_REMOVED lines=16> */
.L_x_7666:
[----:B------:R-:W-:Y:S05]  /*6db0*/  BRA `(.L_x_7638) ;  /* 0x00000000001c7947 */ /* 0x000fea0003800000 */
.L_x_7665:
[----:B-1----:R-:W-:-:S06]  /*6dc0*/  IMAD.U32 R3, R3, 0x10000, RZ ;  /* 0x0001000003037824 */ /* 0x002fcc00078e00ff */
[----:B------:R-:W0:Y:S02]  /*6dd0*/  F2I.U64.TRUNC R2, R3 ;  /* 0x0000000300027311 */ /* 0x000e24000020d800 */
[----:B0-----:R0:W-:Y:S01]  /*6de0*/  STG.E.64 desc[UR36][R16.64], R2 ;  /* 0x0000000210007986 */ /* 0x0011e2000c101b24 */
[----:B------:R-:W-:Y:S05]  /*6df0*/  BRA `(.L_x_7638) ;  /* 0x00000000000c7947 */ /* 0x000fea0003800000 */
.L_x_7664:
[----:B-1----:R-:W-:-:S06]  /*6e00*/  IMAD.U32 R3, R3, 0x10000, RZ ;  /* 0x0001000003037824 */ /* 0x002fcc00078e00ff */
[----:B------:R-:W0:Y:S02]  /*6e10*/  F2I.FTZ.U32.TRUNC.NTZ R3, R3 ;  /* 0x0000000300037305 */ /* 0x000e24000021f000 */
[----:B0-----:R0:W-:Y:S02]  /*6e20*/  STG.E desc[UR36][R16.64], R3 ;  /* 0x0000000310007986 */ /* 0x0011e4000c101924 */
.L_x_7638:
[----:B------:R-:W-:-:S07]  /*6e30*/  VIADD R19, R19, 0x80 ;  /* 0x0000008013137836 */ /* 0x000fce0000000000 */
.L_x_7593:
[----:B------:R-:W-:Y:S05]  /*6e40*/  BSYNC B6 ;  /* 0x0000000000067941 */ /* 0x000fea0003800000 */
.L_x_7592:
        /* <DEDUP_REMOVED lines=307> */
.L_x_7669:
        /* <DEDUP_REMOVED lines=23> */
.L_x_7673:
[----:B------:R-:W2:Y:S02]  /*82f0*/  LDG.E.U8 R2, desc[UR36][R2.64] ;  /* 0x0000002402027981 */ /* 0x000ea4000c1e1100 */
[----:B--2---:R-:W-:-:S04]  /*8300*/  I2FP.F32.U32 R0, R2 ;  /* 0x0000000200007245 */ /* 0x004fc80000201000 */
[----:B------:R-:W-:-:S04]  /*8310*/  F2FP.BF16.F32.PACK_AB R0, RZ, R0 ;  /* 0x00000000ff00723e */ /* 0x000fc800000010ff */
[----:B------:R-:W-:Y:S01]  /*8320*/  PRMT R10, R0, 0x7610, R10 ;  /* 0x00007610000a7816 */ /* 0x000fe2000000000a */
[----:B------:R-:W-:Y:S06]  /*8330*/  BRA `(.L_x_7675) ;  /* 0x0000000c00c87947 */ /* 0x000fec0003800000 */
.L_x_7672:
        /* <DEDUP_REMOVED lines=11> */
.L_x_7677:
[----:B------:R-:W2:Y:S02]  /*83f0*/  LDG.E R2, desc[UR36][R2.64] ;  /* 0x0000002402027981 */ /* 0x000ea4000c1e1900 */
[----:B--2---:R-:W-:-:S04]  /*8400*/  I2FP.F32.S32 R0, R2 ;  /* 0x0000000200007245 */ /* 0x004fc80000201400 */
[----:B------:R-:W-:-:S04]  /*8410*/  F2FP.BF16.F32.PACK_AB R0, RZ, R0 ;  /* 0x00000000ff00723e */ /* 0x000fc800000010ff */
[----:B------:R-:W-:Y:S01]  /*8420*/  PRMT R10, R0, 0x7610, R10 ;  /* 0x00007610000a7816 */ /* 0x000fe2000000000a */
[----:B------:R-:W-:Y:S06]  /*8430*/  BRA `(.L_x_7675) ;  /* 0x0000000c00887947 */ /* 0x000fec0003800000 */
.L_x_7676:
[----:B------:R-:W2:Y:S02]  /*8440*/  LDG.E.U16 R2, desc[UR36][R2.64] ;  /* 0x0000002402027981 */ /* 0x000ea4000c1e1500 */
[----:B--2---:R-:W0:Y:S02]  /*8450*/  I2F.S16 R0, R2 ;  /* 0x0000000200007306 */ /* 0x004e240000101400 */
[----:B0-----:R-:W-:-:S04]  /*8460*/  F2FP.BF16.F32.PACK_AB R0, RZ, R0 ;  /* 0x00000000ff00723e */ /* 0x001fc800000010ff */
[----:B------:R-:W-:Y:S01]  /*8470*/  PRMT R10, R0, 0x7610, R10 ;  /* 0x00007610000a7816 */ /* 0x000fe2000000000a */
[----:B------:R-:W-:Y:S06]  /*8480*/  BRA `(.L_x_7675) ;  /* 0x0000000c00747947 */ /* 0x000fec0003800000 */
.L_x_7671:
        /* <DEDUP_REMOVED lines=9> */
.L_x_7679:
[----:B------:R-:W2:Y:S02]  /*8520*/  LDG.E.U16 R0, desc[UR36][R2.64] ;  /* 0x0000002402007981 */ /* 0x000ea4000c1e1500 */
[----:B--2---:R-:W-:-:S05]  /*8530*/  HADD2.F32 R0, -RZ, R0.H0_H0 ;  /* 0x20000000ff007230 */ /* 0x004fca0000004100 */
[----:B------:R-:W-:-:S04]  /*8540*/  F2FP.BF16.F32.PACK_AB R0, RZ, R0 ;  /* 0x00000000ff00723e */ /* 0x000fc800000010ff */
[----:B------:R-:W-:Y:S01]  /*8550*/  PRMT R10, R0, 0x7610, R10 ;  /* 0x00007610000a7816 */ /* 0x000fe2000000000a */
[----:B------:R-:W-:Y:S06]  /*8560*/  BRA `(.L_x_7675) ;  /* 0x0000000c003c7947 */ /* 0x000fec0003800000 */
.L_x_7678:
        /* <DEDUP_REMOVED lines=9> */
.L_x_7681:
[----:B------:R-:W2:Y:S02]  /*8600*/  LDG.E.U16 R2, desc[UR36][R2.64] ;  /* 0x0000002402027981 */ /* 0x000ea4000c1e1500 */
[----:B--2---:R-:W-:-:S05]  /*8610*/  HADD2.F32 R0, -RZ, R2.H0_H0 ;  /* 0x20000002ff007230 */ /* 0x004fca0000004100 */
[----:B------:R-:W-:-:S04]  /*8620*/  F2FP.BF16.F32.PACK_AB R0, RZ, R0 ;  /* 0x00000000ff00723e */ /* 0x000fc800000010ff */
[----:B------:R-:W-:Y:S01]  /*8630*/  PRMT R10, R0, 0x7610, R10 ;  /* 0x00007610000a7816 */ /* 0x000fe2000000000a */
[----:B------:R-:W-:Y:S06]  /*8640*/  BRA `(.L_x_7675) ;  /* 0x0000000c00047947 */ /* 0x000fec0003800000 */
.L_x_7680:
        /* <DEDUP_REMOVED lines=9> */
.L_x_7670:
        /* <DEDUP_REMOVED lines=14> */
.L_x_7684:
        /* <DEDUP_REMOVED lines=9> */
.L_x_7683:
        /* <DEDUP_REMOVED lines=28> */
.L_x_7686:
        /* <DEDUP_REMOVED lines=15> */
.L_x_7685:
[----:B------:R0:W5:Y:S01]  /*8b00*/  LDG.E.U16 R10, desc[UR36][R2.64] ;  /* 0x00000024020a7981 */ /* 0x000162000c1e1500 */
[----:B------:R-:W-:Y:S05]  /*8b10*/  BRA `(.L_x_7675) ;  /* 0x0000000400d07947 */ /* 0x000fea0003800000 */
.L_x_7682:
        /* <DEDUP_REMOVED lines=13> */
.L_x_7689:
        /* <DEDUP_REMOVED lines=21> */
.L_x_7693:
[----:B------:R-:W-:Y:S05]  /*8d40*/  BSYNC B1 ;  /* 0x0000000000017941 */ /* 0x000fea0003800000 */
.L_x_7692:
[----:B------:R-:W-:Y:S01]  /*8d50*/  LEA R3, R0, 0x3b800000, 0x17 ;  /* 0x3b80000000037811 */ /* 0x000fe200078eb8ff */
[----:B------:R-:W-:-:S05]  /*8d60*/  IMAD.SHL.U32 R0, R2, 0x100000, RZ ;  /* 0x0010000002007824 */ /* 0x000fca00078e00ff */
[----:B------:R-:W-:-:S07]  /*8d70*/  LOP3.LUT R0, R3, R0, R4, 0xfe, !PT ;  /* 0x0000000003007212 */ /* 0x000fce00078efe04 */
.L_x_7691:
[----:B------:R-:W-:Y:S05]  /*8d80*/  BSYNC B0 ;  /* 0x0000000000007941 */ /* 0x000fea0003800000 */
.L_x_7690:
[----:B------:R-:W-:-:S04]  /*8d90*/  F2FP.BF16.F32.PACK_AB R0, RZ, R0 ;  /* 0x00000000ff00723e */ /* 0x000fc800000010ff */
[----:B------:R-:W-:Y:S01]  /*8da0*/  PRMT R10, R0, 0x7610, R10 ;  /* 0x00007610000a7816 */ /* 0x000fe2000000000a */
[----:B------:R-:W-:Y:S06]  /*8db0*/  BRA `(.L_x_7675) ;  /* 0x0000000400287947 */ /* 0x000fec0003800000 */
.L_x_7688:
        /* <DEDUP_REMOVED lines=21> */
.L_x_7697:
[----:B------:R-:W-:Y:S05]  /*8f10*/  BSYNC B1 ;  /* 0x0000000000017941 */ /* 0x000fea0003800000 */
.L_x_7696:
[----:B------:R-:W-:Y:S01]  /*8f20*/  LEA R3, R0, 0x37800000, 0x17 ;  /* 0x3780000000037811 */ /* 0x000fe200078eb8ff */
[----:B------:R-:W-:-:S05]  /*8f30*/  IMAD.SHL.U32 R0, R2, 0x200000, RZ ;  /* 0x0020000002007824 */ /* 0x000fca00078e00ff */
[----:B------:R-:W-:-:S07]  /*8f40*/  LOP3.LUT R0, R3, R0, R4, 0xfe, !PT ;  /* 0x0000000003007212 */ /* 0x000fce00078efe04 */
.L_x_7695:
[----:B------:R-:W-:Y:S05]  /*8f50*/  BSYNC B0 ;  /* 0x0000000000007941 */ /* 0x000fea0003800000 */
.L_x_7694:
[----:B------:R-:W-:-:S04]  /*8f60*/  F2FP.BF16.F32.PACK_AB R0, RZ, R0 ;  /* 0x00000000ff00723e */ /* 0x000fc800000010ff */
[----:B------:R-:W-:Y:S01]  /*8f70*/  PRMT R10, R0, 0x7610, R10 ;  /* 0x00007610000a7816 */ /* 0x000fe2000000000a */
[----:B------:R-:W-:Y:S06]  /*8f80*/  BRA `(.L_x_7675) ;  /* 0x0000000000b47947 */ /* 0x000fec0003800000 */
.L_x_7687:
        /* <DEDUP_REMOVED lines=14> */
.L_x_7701:
[----:B------:R-:W-:Y:S05]  /*9070*/  BSYNC B0 ;  /* 0x0000000000007941 */ /* 0x000fea0003800000 */
.L_x_7700:
[----:B------:R-:W-:-:S04]  /*9080*/  F2FP.BF16.F32.PACK_AB R0, RZ, R0 ;  /* 0x00000000ff00723e */ /* 0x000fc800000010ff */
[----:B------:R-:W-:Y:S01]  /*9090*/  PRMT R10, R0, 0x7610, R10 ;  /* 0x00007610000a7816 */ /* 0x000fe2000000000a */
[----:B------:R-:W-:Y:S06]  /*90a0*/  BRA `(.L_x_7675) ;  /* 0x00000000006c7947 */ /* 0x000fec0003800000 */
.L_x_7674:
        /* <DEDUP_REMOVED lines=16> */
.L_x_7702:
[----:B------:R-:W-:Y:S01]  /*91b0*/  PRMT R10, RZ, 0x7610, R10 ;  /* 0x00007610ff0a7816 */ /* 0x000fe2000000000a */
[----:B------:R-:W-:Y:S06]  /*91c0*/  BRA `(.L_x_7675) ;  /* 0x0000000000247947 */ /* 0x000fec0003800000 */
.L_x_7699:
[----:B------:R-:W2:Y:S02]  /*91d0*/  LDG.E.64 R2, desc[UR36][R2.64] ;  /* 0x0000002402027981 */ /* 0x000ea4000c1e1b00 */
[----:B--2---:R-:W0:Y:S02]  /*91e0*/  I2F.U64 R0, R2 ;  /* 0x0000000200007312 */ /* 0x004e240000301000 */
[----:B0-----:R-:W-:-:S04]  /*91f0*/  F2FP.BF16.F32.PACK_AB R0, RZ, R0 ;  /* 0x00000000ff00723e */ /* 0x001fc800000010ff */
[----:B------:R-:W-:Y:S01]  /*9200*/  PRMT R10, R0, 0x7610, R10 ;  /* 0x00007610000a7816 */ /* 0x000fe2000000000a */
[----:B------:R-:W-:Y:S06]  /*9210*/  BRA `(.L_x_7675) ;  /* 0x0000000000107947 */ /* 0x000fec0003800000 */
.L_x_7698:
[----:B------:R-:W2:Y:S02]  /*9220*/  LDG.E R2, desc[UR36][R2.64] ;  /* 0x0000002402027981 */ /* 0x000ea4000c1e1900 */
[----:B--2---:R-:W-:-:S04]  /*9230*/  I2FP.F32.U32 R0, R2 ;  /* 0x0000000200007245 */ /* 0x004fc80000201000 */
[----:B------:R-:W-:-:S04]  /*9240*/  F2FP.BF16.F32.PACK_AB R0, RZ, R0 ;  /* 0x00000000ff00723e */ /* 0x000fc800000010ff */
[----:B------:R-:W-:-:S07]  /*9250*/  PRMT R10, R0, 0x7610, R10 ;  /* 0x00007610000a7816 */ /* 0x000fce000000000a */
.L_x_7675:
        /* <DEDUP_REMOVED lines=20> */
.L_x_7704:
[----:B------:R-:W-:Y:S05]  /*93a0*/  BSYNC B1 ;  /* 0x0000000000017941 */ /* 0x000fea0003800000 */
.L_x_7703:
        /* <DEDUP_REMOVED lines=18> */
.L_x_7706:
[----:B------:R-:W-:Y:S01]  /*94d0*/  ISETP.GE.AND P0, PT, R11, RZ, PT ;  /* 0x000000ff0b00720c */ /* 0x000fe20003f06270 */
[----:B------:R-:W-:-:S12]  /*94e0*/  IMAD.MOV.U32 R3, RZ, RZ, 0x3fd774eb ;  /* 0x3fd774ebff037424 */ /* 0x000fd800078e00ff */
[----:B------:R-:W-:-:S04]  /*94f0*/  @P0 FFMA.FTZ R2, R3, 0.93318945169448852539, -R2 ;  /* 0x3f6ee58103020823 */ /* 0x000fc80000010802 */
[----:B------:R-:W-:-:S07]  /*9500*/  @!P0 FFMA.FTZ R2, R3, 0.93318945169448852539, R2 ;  /* 0x3f6ee58103028823 */ /* 0x000fce0000010002 */
.L_x_7707:
[----:B------:R-:W-:Y:S05]  /*9510*/  BSYNC B0 ;  /* 0x0000000000007941 */ /* 0x000fea0003800000 */
.L_x_7705:
        /* <DEDUP_REMOVED lines=27> */
.L_x_7711:
[----:B-1----:R-:W-:-:S06]  /*96d0*/  IMAD.U32 R3, R3, 0x10000, RZ ;  /* 0x0001000003037824 */ /* 0x002fcc00078e00ff */
[----:B------:R-:W0:Y:S02]  /*96e0*/  F2I.S64.TRUNC R2, R3 ;  /* 0x0000000300027311 */ /* 0x000e24000020d900 */
[----:B0-----:R0:W-:Y:S01]  /*96f0*/  STG.E.U8 desc[UR36][R16.64], R2 ;  /* 0x0000000210007986 */ /* 0x0011e2000c101124 */
[----:B------:R-:W-:Y:S05]  /*9700*/  BRA `(.L_x_7713) ;  /* 0x0000000c00847947 */ /* 0x000fea0003800000 */
.L_x_7710:
        /* <DEDUP_REMOVED lines=10> */
.L_x_7715:
[----:B-1----:R-:W-:-:S06]  /*97b0*/  IMAD.U32 R3, R3, 0x10000, RZ ;  /* 0x0001000003037824 */ /* 0x002fcc00078e00ff */
[----:B------:R-:W0:Y:S02]  /*97c0*/  F2I.FTZ.TRUNC.NTZ R3, R3 ;  /* 0x0000000300037305 */ /* 0x000e24000021f100 */
[----:B0-----:R0:W-:Y:S01]  /*97d0*/  STG.E desc[UR36][R16.64], R3 ;  /* 0x0000000310007986 */ /* 0x0011e2000c101924 */
[----:B------:R-:W-:Y:S05]  /*97e0*/  BRA `(.L_x_7713) ;  /* 0x0000000c004c7947 */ /* 0x000fea0003800000 */
.L_x_7714:
[----:B-1----:R-:W-:-:S06]  /*97f0*/  IMAD.U32 R3, R3, 0x10000, RZ ;  /* 0x0001000003037824 */ /* 0x002fcc00078e00ff */
[----:B------:R-:W0:Y:S02]  /*9800*/  F2I.FTZ.TRUNC.NTZ R3, R3 ;  /* 0x0000000300037305 */ /* 0x000e24000021f100 */
[----:B0-----:R0:W-:Y:S01]  /*9810*/  STG.E.U16 desc[UR36][R16.64], R3 ;  /* 0x0000000310007986 */ /* 0x0011e2000c101524 */
[----:B------:R-:W-:Y:S05]  /*9820*/  BRA `(.L_x_7713) ;  /* 0x0000000c003c7947 */ /* 0x000fea0003800000 */
.L_x_7709:
        /* <DEDUP_REMOVED lines=9> */
.L_x_7717:
[----:B-1----:R-:W-:-:S05]  /*98c0*/  IMAD.U32 R0, R3, 0x10000, RZ ;  /* 0x0001000003007824 */ /* 0x002fca00078e00ff */
[----:B------:R-:W-:-:S05]  /*98d0*/  F2FP.F16.F32.PACK_AB R0, RZ, R0 ;  /* 0x00000000ff00723e */ /* 0x000fca00000000ff */
[----:B------:R0:W-:Y:S01]  /*98e0*/  STG.E.U16 desc[UR36][R16.64], R0 ;  /* 0x0000000010007986 */ /* 0x0001e2000c101524 */
[----:B------:R-:W-:Y:S05]  /*98f0*/  BRA `(.L_x_7713) ;  /* 0x0000000c00087947 */ /* 0x000fea0003800000 */
.L_x_7716:
        /* <DEDUP_REMOVED lines=10> */
.L_x_7719:
[----:B-1----:R-:W-:-:S05]  /*99a0*/  IMAD.U32 R3, R3, 0x10000, RZ ;  /* 0x0001000003037824 */ /* 0x002fca00078e00ff */
[----:B------:R-:W-:-:S04]  /*99b0*/  F2FP.F16.F32.PACK_AB R3, RZ, R3 ;  /* 0x00000003ff03723e */ /* 0x000fc800000000ff */
[----:B------:R-:W-:-:S05]  /*99c0*/  PRMT R3, R3, 0x5410, RZ ;  /* 0x0000541003037816 */ /* 0x000fca00000000ff */
[----:B------:R0:W-:Y:S01]  /*99d0*/  STG.E desc[UR36][R16.64], R3 ;  /* 0x0000000310007986 */ /* 0x0001e2000c101924 */
[----:B------:R-:W-:Y:S05]  /*99e0*/  BRA `(.L_x_7713) ;  /* 0x0000000800cc7947 */ /* 0x000fea0003800000 */
.L_x_7718:
[----:B-1----:R-:W-:-:S04]  /*99f0*/  IMAD.U32 R2, R3, 0x10000, RZ ;  /* 0x0001000003027824 */ /* 0x002fc800078e00ff */
[----:B------:R-:W-:-:S06]  /*9a00*/  FMUL.FTZ R2, R2, 1 ;  /* 0x3f80000002027820 */ /* 0x000fcc0000410000 */
[----:B------:R-:W0:Y:S02]  /*9a10*/  F2F.F64.F32 R2, R2 ;  /* 0x0000000200027310 */ /* 0x000e240000201800 */
[----:B0-----:R0:W-:Y:S01]  /*9a20*/  STG.E.64 desc[UR36][R16.64], R2 ;  /* 0x0000000210007986 */ /* 0x0011e2000c101b24 */
[----:B------:R-:W-:Y:S05]  /*9a30*/  BRA `(.L_x_7713) ;  /* 0x0000000800b87947 */ /* 0x000fea0003800000 */
.L_x_7708:
        /* <DEDUP_REMOVED lines=13> */
.L_x_7722:
[----:B-1----:R-:W-:Y:S01]  /*9b10*/  IMAD.U32 R3, R3, 0x10000, RZ ;  /* 0x0001000003037824 */ /* 0x002fe200078e00ff */
[----:B------:R-:W-:-:S03]  /*9b20*/  CS2R R6, SRZ ;  /* 0x0000000000067805 */ /* 0x000fc6000001ff00 */
[----:B------:R-:W-:-:S04]  /*9b30*/  FMUL.FTZ R3, R3, 1 ;  /* 0x3f80000003037820 */ /* 0x000fc80000410000 */
[----:B------:R-:W0:Y:S02]  /*9b40*/  F2F.F64.F32 R4, R3 ;  /* 0x0000000300047310 */ /* 0x000e240000201800 */
[----:B0-----:R0:W-:Y:S01]  /*9b50*/  STG.E.128 desc[UR36][R16.64], R4 ;  /* 0x0000000410007986 */ /* 0x0011e2000c101d24 */
[----:B------:R-:W-:Y:S05]  /*9b60*/  BRA `(.L_x_7713) ;  /* 0x00000008006c7947 */ /* 0x000fea0003800000 */
.L_x_7721:
        /* <DEDUP_REMOVED lines=21> */
.L_x_7726:
[----:B------:R-:W-:Y:S05]  /*9cc0*/  BSYNC B0 ;  /* 0x0000000000007941 */ /* 0x000fea0003800000 */
.L_x_7725:
[----:B------:R-:W-:-:S05]  /*9cd0*/  LOP3.LUT R3, R0, R3, RZ, 0xfc, !PT ;  /* 0x0000000300037212 */ /* 0x000fca00078efcff */
[----:B------:R0:W-:Y:S01]  /*9ce0*/  STG.E.U8 desc[UR36][R16.64], R3 ;  /* 0x0000000310007986 */ /* 0x0001e2000c101124 */
[----:B------:R-:W-:Y:S05]  /*9cf0*/  BRA `(.L_x_7713) ;  /* 0x0000000800087947 */ /* 0x000fea0003800000 */
.L_x_7724:
        /* <DEDUP_REMOVED lines=13> */
.L_x_7728:
[----:B------:R-:W-:Y:S01]  /*9dd0*/  IMAD.MOV.U32 R0, RZ, RZ, 0x7f ;  /* 0x0000007fff007424 */ /* 0x000fe200078e00ff */
[----:B------:R-:W-:-:S04]  /*9de0*/  ISETP.GT.U32.AND P0, PT, R2, 0x7f800000, PT ;  /* 0x7f8000000200780c */ /* 0x000fc80003f04070 */
[----:B------:R-:W-:-:S09]  /*9df0*/  SEL R0, R0, 0x7c, P0 ;  /* 0x0000007c00007807 */ /* 0x000fd20000000000 */
.L_x_7729:
[----:B------:R-:W-:Y:S05]  /*9e00*/  BSYNC B0 ;  /* 0x0000000000007941 */ /* 0x000fea0003800000 */
.L_x_7727:
[----:B------:R-:W-:-:S04]  /*9e10*/  LOP3.LUT R2, R3, 0x80000000, RZ, 0xc0, !PT ;  /* 0x8000000003027812 */ /* 0x000fc800078ec0ff */
[----:B------:R-:W-:-:S04]  /*9e20*/  SHF.R.U32.HI R3, RZ, 0x18, R2 ;  /* 0x00000018ff037819 */ /* 0x000fc80000011602 */
[----:B------:R-:W-:-:S05]  /*9e30*/  LOP3.LUT R3, R0, R3, RZ, 0xfc, !PT ;  /* 0x0000000300037212 */ /* 0x000fca00078efcff */
[----:B------:R0:W-:Y:S01]  /*9e40*/  STG.E.U8 desc[UR36][R16.64], R3 ;  /* 0x0000000310007986 */ /* 0x0001e2000c101124 */
[----:B------:R-:W-:Y:S05]  /*9e50*/  BRA `(.L_x_7713) ;  /* 0x0000000400b07947 */ /* 0x000fea0003800000 */
.L_x_7723:
[----:B-1----:R0:W-:Y:S01]  /*9e60*/  STG.E.U16 desc[UR36][R16.64], R3 ;  /* 0x0000000310007986 */ /* 0x0021e2000c101524 */
[----:B------:R-:W-:Y:S05]  /*9e70*/  BRA `(.L_x_7713) ;  /* 0x0000000400a87947 */ /* 0x000fea0003800000 */
.L_x_7720:
        /* <DEDUP_REMOVED lines=12> */
.L_x_7732:
        /* <DEDUP_REMOVED lines=17> */
.L_x_7735:
[----:B------:R-:W-:-:S04]  /*a050*/  LOP3.LUT R2, R3, 0x80000000, RZ, 0xc0, !PT ;  /* 0x8000000003027812 */ /* 0x000fc800078ec0ff */
[----:B------:R-:W-:-:S04]  /*a060*/  SHF.R.U32.HI R3, RZ, 0x18, R2 ;  /* 0x00000018ff037819 */ /* 0x000fc80000011602 */
[----:B------:R-:W-:-:S04]  /*a070*/  LOP3.LUT R0, R0, R3, RZ, 0xfc, !PT ;  /* 0x0000000300007212 */ /* 0x000fc800078efcff */
[----:B------:R-:W-:-:S07]  /*a080*/  PRMT R8, R0, 0x7610, R8 ;  /* 0x0000761000087816 */ /* 0x000fce0000000008 */
.L_x_7734:
[----:B------:R-:W-:Y:S05]  /*a090*/  BSYNC B0 ;  /* 0x0000000000007941 */ /* 0x000fea0003800000 */
.L_x_7733:
[----:B------:R0:W-:Y:S01]  /*a0a0*/  STG.E.U8 desc[UR36][R16.64], R8 ;  /* 0x0000000810007986 */ /* 0x0001e2000c101124 */
[----:B------:R-:W-:Y:S05]  /*a0b0*/  BRA `(.L_x_7713) ;  /* 0x0000000400187947 */ /* 0x000fea0003800000 */
.L_x_7731:
        /* <DEDUP_REMOVED lines=17> */
.L_x_7738:
[----:B------:R-:W-:-:S04]  /*a1d0*/  LOP3.LUT R2, R3, 0x80000000, RZ, 0xc0, !PT ;  /* 0x8000000003027812 */ /* 0x000fc800078ec0ff */
[----:B------:R-:W-:-:S04]  /*a1e0*/  SHF.R.U32.HI R3, RZ, 0x18, R2 ;  /* 0x00000018ff037819 */ /* 0x000fc80000011602 */
[----:B------:R-:W-:-:S04]  /*a1f0*/  LOP3.LUT R0, R0, R3, RZ, 0xfc, !PT ;  /* 0x0000000300007212 */ /* 0x000fc800078efcff */
[----:B------:R-:W-:-:S07]  /*a200*/  PRMT R8, R0, 0x7610, R8 ;  /* 0x0000761000087816 */ /* 0x000fce0000000008 */
.L_x_7737:
[----:B------:R-:W-:Y:S05]  /*a210*/  BSYNC B0 ;  /* 0x0000000000007941 */ /* 0x000fea0003800000 */
.L_x_7736:
[----:B------:R3:W-:Y:S01]  /*a220*/  STG.E.U8 desc[UR36][R16.64], R8 ;  /* 0x0000000810007986 */ /* 0x0007e2000c101124 */
[----:B------:R-:W-:Y:S05]  /*a230*/  BRA `(.L_x_7713) ;  /* 0x0000000000b87947 */ /* 0x000fea0003800000 */
.L_x_7730:
        /* <DEDUP_REMOVED lines=22> */
.L_x_7712:
        /* <DEDUP_REMOVED lines=16> */
.L_x_7741:
[----:B------:R-:W-:Y:S05]  /*a4a0*/  BRA `(.L_x_7713) ;  /* 0x00000000001c7947 */ /* 0x000fea0003800000 */
.L_x_7740:
[----:B-1----:R-:W-:-:S06]  /*a4b0*/  IMAD.U32 R3, R3, 0x10000, RZ ;  /* 0x0001000003037824 */ /* 0x002fcc00078e00ff */
[----:B------:R-:W0:Y:S02]  /*a4c0*/  F2I.U64.TRUNC R2, R3 ;  /* 0x0000000300027311 */ /* 0x000e24000020d800 */
[----:B0-----:R1:W-:Y:S01]  /*a4d0*/  STG.E.64 desc[UR36][R16.64], R2 ;  /* 0x0000000210007986 */ /* 0x0013e2000c101b24 */
[----:B------:R-:W-:Y:S05]  /*a4e0*/  BRA `(.L_x_7713) ;  /* 0x00000000000c7947 */ /* 0x000fea0003800000 */
.L_x_7739:
[----:B-1----:R-:W-:-:S06]  /*a4f0*/  IMAD.U32 R3, R3, 0x10000, RZ ;  /* 0x0001000003037824 */ /* 0x002fcc00078e00ff */
[----:B------:R-:W0:Y:S02]  /*a500*/  F2I.FTZ.U32.TRUNC.NTZ R3, R3 ;  /* 0x0000000300037305 */ /* 0x000e24000021f000 */
[----:B0-----:R0:W-:Y:S02]  /*a510*/  STG.E desc[UR36][R16.64], R3 ;  /* 0x0000000310007986 */ /* 0x0011e4000c101924 */
.L_x_7713:
[----:B------:R-:W-:-:S07]  /*a520*/  VIADD R19, R19, 0x80 ;  /* 0x0000008013137836 */ /* 0x000fce0000000000 */
.L_x_7668:
[----:B------:R-:W-:Y:S05]  /*a530*/  BSYNC B6 ;  /* 0x0000000000067941 */ /* 0x000fea0003800000 */
.L_x_7667:
        /* <DEDUP_REMOVED lines=306> */
.L_x_7742:
        /* <DEDUP_REMOVED lines=23> */
.L_x_7746:
[----:B------:R-:W2:Y:S02]  /*b9d0*/  LDG.E.U8 R2, desc[UR36][R2.64] ;  /* 0x0000002402027981 */ /* 0x000ea4000c1e1100 */
[----:B--2---:R-:W-:-:S04]  /*b9e0*/  I2FP.F32.U32 R0, R2 ;  /* 0x0000000200007245 */ /* 0x004fc80000201000 */
[----:B------:R-:W-:-:S04]  /*b9f0*/  F2FP.BF16.F32.PACK_AB R0, RZ, R0 ;  /* 0x00000000ff00723e */ /* 0x000fc800000010ff */
[----:B------:R-:W-:Y:S01]  /*ba00*/  PRMT R10, R0, 0x7610, R10 ;  /* 0x00007610000a7816 */ /* 0x000fe2000000000a */
[----:B------:R-:W-:Y:S06]  /*ba10*/  BRA `(.L_x_7748) ;  /* 0x0000000c00c87947 */ /* 0x000fec0003800000 */
.L_x_7745:
        /* <DEDUP_REMOVED lines=11> */
.L_x_7750:
[----:B------:R-:W2:Y:S02]  /*bad0*/  LDG.E R2, desc[UR36][R2.64] ;  /* 0x0000002402027981 */ /* 0x000ea4000c1e1900 */
[----:B--2---:R-:W-:-:S04]  /*bae0*/  I2FP.F32.S32 R0, R2 ;  /* 0x0000000200007245 */ /* 0x004fc80000201400 */
[----:B------:R-:W-:-:S04]  /*baf0*/  F2FP.BF16.F32.PACK_AB R0, RZ, R0 ;  /* 0x00000000ff00723e */ /* 0x000fc800000010ff */
[----:B------:R-:W-:Y:S01]  /*bb00*/  PRMT R10, R0, 0x7610, R10 ;  /* 0x00007610000a7816 */ /* 0x000fe2000000000a */
[----:B------:R-:W-:Y:S06]  /*bb10*/  BRA `(.L_x_7748) ;  /* 0x0000000c00887947 */ /* 0x000fec0003800000 */
.L_x_7749:
[----:B------:R-:W2:Y:S02]  /*bb20*/  LDG.E.U16 R2, desc[UR36][R2.64] ;  /* 0x0000002402027981 */ /* 0x000ea4000c1e1500 */
[----:B--2---:R-:W0:Y:S02]  /*bb30*/  I2F.S16 R0, R2 ;  /* 0x0000000200007306 */ /* 0x004e240000101400 */
[----:B0-----:R-:W-:-:S04]  /*bb40*/  F2FP.BF16.F32.PACK_AB R0, RZ, R0 ;  /* 0x00000000ff00723e */ /* 0x001fc800000010ff */
[----:B------:R-:W-:Y:S01]  /*bb50*/  PRMT R10, R0, 0x7610, R10 ;  /* 0x00007610000a7816 */ /* 0x000fe2000000000a */
[----:B------:R-:W-:Y:S06]  /*bb60*/  BRA `(.L_x_7748) ;  /* 0x0000000c00747947 */ /* 0x000fec0003800000 */
.L_x_7744:
        /* <DEDUP_REMOVED lines=9> */
.L_x_7752:
[----:B------:R-:W2:Y:S02]  /*bc00*/  LDG.E.U16 R0, desc[UR36][R2.64] ;  /* 0x0000002402007981 */ /* 0x000ea4000c1e1500 */
[----:B--2---:R-:W-:-:S05]  /*bc10*/  HADD2.F32 R0, -RZ, R0.H0_H0 ;  /* 0x20000000ff007230 */ /* 0x004fca0000004100 */
[----:B------:R-:W-:-:S04]  /*bc20*/  F2FP.BF16.F32.PACK_AB R0, RZ, R0 ;  /* 0x00000000ff00723e */ /* 0x000fc800000010ff */
[----:B------:R-:W-:Y:S01]  /*bc30*/  PRMT R10, R0, 0x7610, R10 ;  /* 0x00007610000a7816 */ /* 0x000fe2000000000a */
[----:B------:R-:W-:Y:S06]  /*bc40*/  BRA `(.L_x_7748) ;  /* 0x0000000c003c7947 */ /* 0x000fec0003800000 */
.L_x_7751:
        /* <DEDUP_REMOVED lines=9> */
.L_x_7754:
[----:B------:R-:W2:Y:S02]  /*bce0*/  LDG.E.U16 R2, desc[UR36][R2.64] ;  /* 0x0000002402027981 */ /* 0x000ea4000c1e1500 */
[----:B--2---:R-:W-:-:S05]  /*bcf0*/  HADD2.F32 R0, -RZ, R2.H0_H0 ;  /* 0x20000002ff007230 */ /* 0x004fca0000004100 */
[----:B------:R-:W-:-:S04]  /*bd00*/  F2FP.BF16.F32.PACK_AB R0, RZ, R0 ;  /* 0x00000000ff00723e */ /* 0x000fc800000010ff */
[----:B------:R-:W-:Y:S01]  /*bd10*/  PRMT R10, R0, 0x7610, R10 ;  /* 0x00007610000a7816 */ /* 0x000fe2000000000a */
[----:B------:R-:W-:Y:S06]  /*bd20*/  BRA `(.L_x_7748) ;  /* 0x0000000c00047947 */ /* 0x000fec0003800000 */
.L_x_7753:
        /* <DEDUP_REMOVED lines=9> */
.L_x_7743:
        /* <DEDUP_REMOVED lines=14> */
.L_x_7757:
        /* <DEDUP_REMOVED lines=9> */
.L_x_7756:
        /* <DEDUP_REMOVED lines=28> */
.L_x_7759:
        /* <DEDUP_REMOVED lines=15> */
.L_x_7758:
[----:B------:R0:W5:Y:S01]  /*c1e0*/  LDG.E.U16 R10, desc[UR36][R2.64] ;  /* 0x00000024020a7981 */ /* 0x000162000c1e1500 */
[----:B------:R-:W-:Y:S05]  /*c1f0*/  BRA `(.L_x_7748) ;  /* 0x0000000400d07947 */ /* 0x000fea0003800000 */
.L_x_7755:
        /* <DEDUP_REMOVED lines=13> */
.L_x_7762:
        /* <DEDUP_REMOVED lines=21> */
.L_x_7766:
[----:B------:R-:W-:Y:S05]  /*c420*/  BSYNC B1 ;  /* 0x0000000000017941 */ /* 0x000fea0003800000 */
.L_x_7765:
[----:B------:R-:W-:Y:S01]  /*c430*/  LEA R3, R0, 0x3b800000, 0x17 ;  /* 0x3b80000000037811 */ /* 0x000fe200078eb8ff */
[----:B------:R-:W-:-:S05]  /*c440*/  IMAD.SHL.U32 R0, R2, 0x100000, RZ ;  /* 0x0010000002007824 */ /* 0x000fca00078e00ff */
[----:B------:R-:W-:-:S07]  /*c450*/  LOP3.LUT R0, R3, R0, R4, 0xfe, !PT ;  /* 0x0000000003007212 */ /* 0x000fce00078efe04 */
.L_x_7764:
[----:B------:R-:W-:Y:S05]  /*c460*/  BSYNC B0 ;  /* 0x0000000000007941 */ /* 0x000fea0003800000 */
.L_x_7763:
[----:B------:R-:W-:-:S04]  /*c470*/  F2FP.BF16.F32.PACK_AB R0, RZ, R0 ;  /* 0x00000000ff00723e */ /* 0x000fc800000010ff */
[----:B------:R-:W-:Y:S01]  /*c480*/  PRMT R10, R0, 0x7610, R10 ;  /* 0x00007610000a7816 */ /* 0x000fe2000000000a */
[----:B------:R-:W-:Y:S06]  /*c490*/  BRA `(.L_x_7748) ;  /* 0x0000000400287947 */ /* 0x000fec0003800000 */
.L_x_7761:
        /* <DEDUP_REMOVED lines=21> */
.L_x_7770:
[----:B------:R-:W-:Y:S05]  /*c5f0*/  BSYNC B1 ;  /* 0x0000000000017941 */ /* 0x000fea0003800000 */
.L_x_7769:
[----:B------:R-:W-:Y:S01]  /*c600*/  LEA R3, R0, 0x37800000, 0x17 ;  /* 0x3780000000037811 */ /* 0x000fe200078eb8ff */
[----:B------:R-:W-:-:S05]  /*c610*/  IMAD.SHL.U32 R0, R2, 0x200000, RZ ;  /* 0x0020000002007824 */ /* 0x000fca00078e00ff */
[----:B------:R-:W-:-:S07]  /*c620*/  LOP3.LUT R0, R3, R0, R4, 0xfe, !PT ;  /* 0x0000000003007212 */ /* 0x000fce00078efe04 */
.L_x_7768:
[----:B------:R-:W-:Y:S05]  /*c630*/  BSYNC B0 ;  /* 0x0000000000007941 */ /* 0x000fea0003800000 */
.L_x_7767:
[----:B------:R-:W-:-:S04]  /*c640*/  F2FP.BF16.F32.PACK_AB R0, RZ, R0 ;  /* 0x00000000ff00723e */ /* 0x000fc800000010ff */
[----:B------:R-:W-:Y:S01]  /*c650*/  PRMT R10, R0, 0x7610, R10 ;  /* 0x00007610000a7816 */ /* 0x000fe2000000000a */
[----:B------:R-:W-:Y:S06]  /*c660*/  BRA `(.L_x_7748) ;  /* 0x0000000000b47947 */ /* 0x000fec0003800000 */
.L_x_7760:
        /* <DEDUP_REMOVED lines=14> */
.L_x_7774:
[----:B------:R-:W-:Y:S05]  /*c750*/  BSYNC B0 ;  /* 0x0000000000007941 */ /* 0x000fea0003800000 */
.L_x_7773:
[----:B------:R-:W-:-:S04]  /*c760*/  F2FP.BF16.F32.PACK_AB R0, RZ, R0 ;  /* 0x00000000ff00723e */ /* 0x000fc800000010ff */
[----:B------:R-:W-:Y:S01]  /*c770*/  PRMT R10, R0, 0x7610, R10 ;  /* 0x00007610000a7816 */ /* 0x000fe2000000000a */
[----:B------:R-:W-:Y:S06]  /*c780*/  BRA `(.L_x_7748) ;  /* 0x00000000006c7947 */ /* 0x000fec0003800000 */
.L_x_7747:
        /* <DEDUP_REMOVED lines=16> */
.L_x_7775:
[----:B------:R-:W-:Y:S01]  /*c890*/  PRMT R10, RZ, 0x7610, R10 ;  /* 0x00007610ff0a7816 */ /* 0x000fe2000000000a */
[----:B------:R-:W-:Y:S06]  /*c8a0*/  BRA `(.L_x_7748) ;  /* 0x0000000000247947 */ /* 0x000fec0003800000 */
.L_x_7772:
[----:B------:R-:W2:Y:S02]  /*c8b0*/  LDG.E.64 R2, desc[UR36][R2.64] ;  /* 0x0000002402027981 */ /* 0x000ea4000c1e1b00 */
[----:B--2---:R-:W0:Y:S02]  /*c8c0*/  I2F.U64 R0, R2 ;  /* 0x0000000200007312 */ /* 0x004e240000301000 */
[----:B0-----:R-:W-:-:S04]  /*c8d0*/  F2FP.BF16.F32.PACK_AB R0, RZ, R0 ;  /* 0x00000000ff00723e */ /* 0x001fc800000010ff */
[----:B------:R-:W-:Y:S01]  /*c8e0*/  PRMT R10, R0, 0x7610, R10 ;  /* 0x00007610000a7816 */ /* 0x000fe2000000000a */
[----:B------:R-:W-:Y:S06]  /*c8f0*/  BRA `(.L_x_7748) ;  /* 0x0000000000107947 */ /* 0x000fec0003800000 */
.L_x_7771:
[----:B------:R-:W2:Y:S02]  /*c900*/  LDG.E R2, desc[UR36][R2.64] ;  /* 0x0000002402027981 */ /* 0x000ea4000c1e1900 */
[----:B--2---:R-:W-:-:S04]  /*c910*/  I2FP.F32.U32 R0, R2 ;  /* 0x0000000200007245 */ /* 0x004fc80000201000 */
[----:B------:R-:W-:-:S04]  /*c920*/  F2FP.BF16.F32.PACK_AB R0, RZ, R0 ;  /* 0x00000000ff00723e */ /* 0x000fc800000010ff */
[----:B------:R-:W-:-:S07]  /*c930*/  PRMT R10, R0, 0x7610, R10 ;  /* 0x00007610000a7816 */ /* 0x000fce000000000a */
.L_x_7748:
        /* <DEDUP_REMOVED lines=20> */
.L_x_7777:
[----:B------:R-:W-:Y:S05]  /*ca80*/  BSYNC B1 ;  /* 0x0000000000017941 */ /* 0x000fea0003800000 */
.L_x_7776:
        /* <DEDUP_REMOVED lines=18> */
.L_x_7779:
[----:B------:R-:W-:Y:S01]  /*cbb0*/  ISETP.GE.AND P0, PT, R11, RZ, PT ;  /* 0x000000ff0b00720c */ /* 0x000fe20003f06270 */
[----:B------:R-:W-:-:S12]  /*cbc0*/  IMAD.MOV.U32 R3, RZ, RZ, 0x3fd774eb ;  /* 0x3fd774ebff037424 */ /* 0x000fd800078e00ff */
[----:B------:R-:W-:-:S04]  /*cbd0*/  @P0 FFMA.FTZ R2, R3, 0.93318945169448852539, -R2 ;  /* 0x3f6ee58103020823 */ /* 0x000fc80000010802 */
[----:B------:R-:W-:-:S07]  /*cbe0*/  @!P0 FFMA.FTZ R2, R3, 0.93318945169448852539, R2 ;  /* 0x3f6ee58103028823 */ /* 0x000fce0000010002 */
.L_x_7780:
[----:B------:R-:W-:Y:S05]  /*cbf0*/  BSYNC B0 ;  /* 0x0000000000007941 */ /* 0x000fea0003800000 */
.L_x_7778:
        /* <DEDUP_REMOVED lines=27> */
.L_x_7784:
[----:B-1----:R-:W-:-:S06]  /*cdb0*/  IMAD.U32 R3, R3, 0x10000, RZ ;  /* 0x0001000003037824 */ /* 0x002fcc00078e00ff */
[----:B------:R-:W0:Y:S02]  /*cdc0*/  F2I.S64.TRUNC R2, R3 ;  /* 0x0000000300027311 */ /* 0x000e24000020d900 */
[----:B0-----:R-:W-:Y:S01]  /*cdd0*/  STG.E.U8 desc[UR36][R16.64], R2 ;  /* 0x0000000210007986 */ /* 0x001fe2000c101124 */
[----:B------:R-:W-:Y:S05]  /*cde0*/  EXIT ;  /* 0x000000000000794d */ /* 0x000fea0003800000 */
.L_x_7783:
        /* <DEDUP_REMOVED lines=10> */
.L_x_7787:
[----:B-1----:R-:W-:-:S06]  /*ce90*/  IMAD.U32 R3, R3, 0x10000, RZ ;  /* 0x0001000003037824 */ /* 0x002fcc00078e00ff */
[----:B------:R-:W0:Y:S02]  /*cea0*/  F2I.FTZ.TRUNC.NTZ R3, R3 ;  /* 0x0000000300037305 */ /* 0x000e24000021f100 */
[----:B0-----:R-:W-:Y:S01]  /*ceb0*/  STG.E desc[UR36][R16.64], R3 ;  /* 0x0000000310007986 */ /* 0x001fe2000c101924 */
[----:B------:R-:W-:Y:S05]  /*cec0*/  EXIT ;  /* 0x000000000000794d */ /* 0x000fea0003800000 */
.L_x_7786:
[----:B-1----:R-:W-:-:S06]  /*ced0*/  IMAD.U32 R3, R3, 0x10000, RZ ;  /* 0x0001000003037824 */ /* 0x002fcc00078e00ff */
[----:B------:R-:W0:Y:S02]  /*cee0*/  F2I.FTZ.TRUNC.NTZ R3, R3 ;  /* 0x0000000300037305 */ /* 0x000e24000021f100 */
[----:B0-----:R-:W-:Y:S01]  /*cef0*/  STG.E.U16 desc[UR36][R16.64], R3 ;  /* 0x0000000310007986 */ /* 0x001fe2000c101524 */
[----:B------:R-:W-:Y:S05]  /*cf00*/  EXIT ;  /* 0x000000000000794d */ /* 0x000fea0003800000 */
.L_x_7782:
        /* <DEDUP_REMOVED lines=9> */
.L_x_7789:
[----:B-1----:R-:W-:-:S05]  /*cfa0*/  IMAD.U32 R0, R3, 0x10000, RZ ;  /* 0x0001000003007824 */ /* 0x002fca00078e00ff */
[----:B------:R-:W-:-:S05]  /*cfb0*/  F2FP.F16.F32.PACK_AB R0, RZ, R0 ;  /* 0x00000000ff00723e */ /* 0x000fca00000000ff */
[----:B------:R-:W-:Y:S01]  /*cfc0*/  STG.E.U16 desc[UR36][R16.64], R0 ;  /* 0x0000000010007986 */ /* 0x000fe2000c101524 */
[----:B------:R-:W-:Y:S05]  /*cfd0*/  EXIT ;  /* 0x000000000000794d */ /* 0x000fea0003800000 */
.L_x_7788:
        /* <DEDUP_REMOVED lines=10> */
.L_x_7791:
[----:B-1----:R-:W-:-:S05]  /*d080*/  IMAD.U32 R3, R3, 0x10000, RZ ;  /* 0x0001000003037824 */ /* 0x002fca00078e00ff */
[----:B------:R-:W-:-:S04]  /*d090*/  F2FP.F16.F32.PACK_AB R3, RZ, R3 ;  /* 0x00000003ff03723e */ /* 0x000fc800000000ff */
[----:B------:R-:W-:-:S05]  /*d0a0*/  PRMT R3, R3, 0x5410, RZ ;  /* 0x0000541003037816 */ /* 0x000fca00000000ff */
[----:B------:R-:W-:Y:S01]  /*d0b0*/  STG.E desc[UR36][R16.64], R3 ;  /* 0x0000000310007986 */ /* 0x000fe2000c101924 */
[----:B------:R-:W-:Y:S05]  /*d0c0*/  EXIT ;  /* 0x000000000000794d */ /* 0x000fea0003800000 */
.L_x_7790:
[----:B-1----:R-:W-:-:S04]  /*d0d0*/  IMAD.U32 R2, R3, 0x10000, RZ ;  /* 0x0001000003027824 */ /* 0x002fc800078e00ff */
[----:B------:R-:W-:-:S06]  /*d0e0*/  FMUL.FTZ R2, R2, 1 ;  /* 0x3f80000002027820 */ /* 0x000fcc0000410000 */
[----:B------:R-:W0:Y:S02]  /*d0f0*/  F2F.F64.F32 R2, R2 ;  /* 0x0000000200027310 */ /* 0x000e240000201800 */
[----:B0-----:R-:W-:Y:S01]  /*d100*/  STG.E.64 desc[UR36][R16.64], R2 ;  /* 0x0000000210007986 */ /* 0x001fe2000c101b24 */
[----:B------:R-:W-:Y:S05]  /*d110*/  EXIT ;  /* 0x000000000000794d */ /* 0x000fea0003800000 */
.L_x_7781:
        /* <DEDUP_REMOVED lines=13> */
.L_x_7794:
[----:B-1----:R-:W-:Y:S01]  /*d1f0*/  IMAD.U32 R3, R3, 0x10000, RZ ;  /* 0x0001000003037824 */ /* 0x002fe200078e00ff */
[----:B------:R-:W-:-:S03]  /*d200*/  CS2R R6, SRZ ;  /* 0x0000000000067805 */ /* 0x000fc6000001ff00 */
[----:B------:R-:W-:-:S04]  /*d210*/  FMUL.FTZ R3, R3, 1 ;  /* 0x3f80000003037820 */ /* 0x000fc80000410000 */
[----:B------:R-:W0:Y:S02]  /*d220*/  F2F.F64.F32 R4, R3 ;  /* 0x0000000300047310 */ /* 0x000e240000201800 */
[----:B0-----:R-:W-:Y:S01]  /*d230*/  STG.E.128 desc[UR36][R16.64], R4 ;  /* 0x0000000410007986 */ /* 0x001fe2000c101d24 */
[----:B------:R-:W-:Y:S05]  /*d240*/  EXIT ;  /* 0x000000000000794d */ /* 0x000fea0003800000 */
.L_x_7793:
        /* <DEDUP_REMOVED lines=21> */
.L_x_7798:
[----:B------:R-:W-:Y:S05]  /*d3a0*/  BSYNC B0 ;  /* 0x0000000000007941 */ /* 0x000fea0003800000 */
.L_x_7797:
[----:B------:R-:W-:-:S05]  /*d3b0*/  LOP3.LUT R3, R0, R3, RZ, 0xfc, !PT ;  /* 0x0000000300037212 */ /* 0x000fca00078efcff */
[----:B------:R-:W-:Y:S01]  /*d3c0*/  STG.E.U8 desc[UR36][R16.64], R3 ;  /* 0x0000000310007986 */ /* 0x000fe2000c101124 */
[----:B------:R-:W-:Y:S05]  /*d3d0*/  EXIT ;  /* 0x000000000000794d */ /* 0x000fea0003800000 */
.L_x_7796:
        /* <DEDUP_REMOVED lines=13> */
.L_x_7800:
[----:B------:R-:W-:Y:S01]  /*d4b0*/  IMAD.MOV.U32 R0, RZ, RZ, 0x7f ;  /* 0x0000007fff007424 */ /* 0x000fe200078e00ff */
[----:B------:R-:W-:-:S04]  /*d4c0*/  ISETP.GT.U32.AND P0, PT, R2, 0x7f800000, PT ;  /* 0x7f8000000200780c */ /* 0x000fc80003f04070 */
[----:B------:R-:W-:-:S09]  /*d4d0*/  SEL R0, R0, 0x7c, P0 ;  /* 0x0000007c00007807 */ /* 0x000fd20000000000 */
.L_x_7801:
[----:B------:R-:W-:Y:S05]  /*d4e0*/  BSYNC B0 ;  /* 0x0000000000007941 */ /* 0x000fea0003800000 */
.L_x_7799:
[----:B------:R-:W-:-:S04]  /*d4f0*/  LOP3.LUT R2, R3, 0x80000000, RZ, 0xc0, !PT ;  /* 0x8000000003027812 */ /* 0x000fc800078ec0ff */
[----:B------:R-:W-:-:S04]  /*d500*/  SHF.R.U32.HI R3, RZ, 0x18, R2 ;  /* 0x00000018ff037819 */ /* 0x000fc80000011602 */
[----:B------:R-:W-:-:S05]  /*d510*/  LOP3.LUT R3, R0, R3, RZ, 0xfc, !PT ;  /* 0x0000000300037212 */ /* 0x000fca00078efcff */
[----:B------:R-:W-:Y:S01]  /*d520*/  STG.E.U8 desc[UR36][R16.64], R3 ;  /* 0x0000000310007986 */ /* 0x000fe2000c101124 */
[----:B------:R-:W-:Y:S05]  /*d530*/  EXIT ;  /* 0x000000000000794d */ /* 0x000fea0003800000 */
.L_x_7795:
[----:B-1----:R-:W-:Y:S01]  /*d540*/  STG.E.U16 desc[UR36][R16.64], R3 ;  /* 0x0000000310007986 */ /* 0x002fe2000c101524 */
[----:B------:R-:W-:Y:S05]  /*d550*/  EXIT ;  /* 0x000000000000794d */ /* 0x000fea0003800000 */
.L_x_7792:
        /* <DEDUP_REMOVED lines=12> */
.L_x_7804:
        /* <DEDUP_REMOVED lines=17> */
.L_x_7807:
[----:B------:R-:W-:-:S04]  /*d730*/  LOP3.LUT R2, R3, 0x80000000, RZ, 0xc0, !PT ;  /* 0x8000000003027812 */ /* 0x000fc800078ec0ff */
[----:B------:R-:W-:-:S04]  /*d740*/  SHF.R.U32.HI R3, RZ, 0x18, R2 ;  /* 0x00000018ff037819 */ /* 0x000fc80000011602 */
[----:B------:R-:W-:-:S04]  /*d750*/  LOP3.LUT R0, R0, R3, RZ, 0xfc, !PT ;  /* 0x0000000300007212 */ /* 0x000fc800078efcff */
[----:B------:R-:W-:-:S07]  /*d760*/  PRMT R8, R0, 0x7610, R8 ;  /* 0x0000761000087816 */ /* 0x000fce0000000008 */
.L_x_7806:
[----:B------:R-:W-:Y:S05]  /*d770*/  BSYNC B0 ;  /* 0x0000000000007941 */ /* 0x000fea0003800000 */
.L_x_7805:
[----:B------:R-:W-:Y:S01]  /*d780*/  STG.E.U8 desc[UR36][R16.64], R8 ;  /* 0x0000000810007986 */ /* 0x000fe2000c101124 */
[----:B------:R-:W-:Y:S05]  /*d790*/  EXIT ;  /* 0x000000000000794d */ /* 0x000fea0003800000 */
.L_x_7803:
        /* <DEDUP_REMOVED lines=17> */
.L_x_7810:
[----:B------:R-:W-:-:S04]  /*d8b0*/  LOP3.LUT R2, R3, 0x80000000, RZ, 0xc0, !PT ;  /* 0x8000000003027812 */ /* 0x000fc800078ec0ff */
[----:B------:R-:W-:-:S04]  /*d8c0*/  SHF.R.U32.HI R3, RZ, 0x18, R2 ;  /* 0x00000018ff037819 */ /* 0x000fc80000011602 */
[----:B------:R-:W-:-:S04]  /*d8d0*/  LOP3.LUT R0, R0, R3, RZ, 0xfc, !PT ;  /* 0x0000000300007212 */ /* 0x000fc800078efcff */
[----:B------:R-:W-:-:S07]  /*d8e0*/  PRMT R8, R0, 0x7610, R8 ;  /* 0x0000761000087816 */ /* 0x000fce0000000008 */
.L_x_7809:
[----:B------:R-:W-:Y:S05]  /*d8f0*/  BSYNC B0 ;  /* 0x0000000000007941 */ /* 0x000fea0003800000 */
.L_x_7808:
[----:B------:R-:W-:Y:S01]  /*d900*/  STG.E.U8 desc[UR36][R16.64], R8 ;  /* 0x0000000810007986 */ /* 0x000fe2000c101124 */
[----:B------:R-:W-:Y:S05]  /*d910*/  EXIT ;  /* 0x000000000000794d */ /* 0x000fea0003800000 */
.L_x_7802:
        /* <DEDUP_REMOVED lines=22> */
.L_x_7785:
        /* <DEDUP_REMOVED lines=16> */
.L_x_7813:
[----:B------:R-:W-:Y:S05]  /*db80*/  EXIT ;  /* 0x000000000000794d */ /* 0x000fea0003800000 */
.L_x_7812:
[----:B-1----:R-:W-:-:S06]  /*db90*/  IMAD.U32 R3, R3, 0x10000, RZ ;  /* 0x0001000003037824 */ /* 0x002fcc00078e00ff */
[----:B------:R-:W0:Y:S02]  /*dba0*/  F2I.U64.TRUNC R2, R3 ;  /* 0x0000000300027311 */ /* 0x000e24000020d800 */
[----:B0-----:R-:W-:Y:S01]  /*dbb0*/  STG.E.64 desc[UR36][R16.64], R2 ;  /* 0x0000000210007986 */ /* 0x001fe2000c101b24 */
[----:B------:R-:W-:Y:S05]  /*dbc0*/  EXIT ;  /* 0x000000000000794d */ /* 0x000fea0003800000 */
.L_x_7811:
[----:B-1----:R-:W-:-:S06]  /*dbd0*/  IMAD.U32 R3, R3, 0x10000, RZ ;  /* 0x0001000003037824 */ /* 0x002fcc00078e00ff */
[----:B------:R-:W0:Y:S02]  /*dbe0*/  F2I.FTZ.U32.TRUNC.NTZ R3, R3 ;  /* 0x0000000300037305 */ /* 0x000e24000021f000 */
[----:B0-----:R-:W-:Y:S01]  /*dbf0*/  STG.E desc[UR36][R16.64], R3 ;  /* 0x0000000310007986 */ /* 0x001fe2000c101924 */
[----:B------:R-:W-:Y:S05]  /*dc00*/  EXIT ;  /* 0x000000000000794d */ /* 0x000fea0003800000 */
        .weak           $__internal_7_$__cuda_sm3x_div_rn_ftz_f32_slowpath
        .type           $__internal_7_$__cuda_sm3x_div_rn_ftz_f32_slowpath,@function
        .size           $__internal_7_$__cuda_sm3x_div_rn_ftz_f32_slowpath,(.L_x_19683 - $__internal_7_$__cuda_sm3x_div_rn_ftz_f32_slowpath)
$__internal_7_$__cuda_sm3x_div_rn_ftz_f32_slowpath:
        /* <DEDUP_REMOVED lines=32> */
.L_x_7816:
[----:B------:R-:W-:Y:S05]  /*de10*/  BSYNC B2 ;  /* 0x0000000000027941 */ /* 0x000fea0003800000 */
.L_x_7815:
        /* <DEDUP_REMOVED lines=27> */
.L_x_7822:
[----:B------:R-:W-:-:S07]  /*dfd0*/  IMAD R7, R4, 0x800000, R7 ;  /* 0x0080000004077824 */ /* 0x000fce00078e0207 */
.L_x_7823:
[----:B------:R-:W-:Y:S05]  /*dfe0*/  BSYNC B2 ;  /* 0x0000000000027941 */ /* 0x000fea0003800000 */
.L_x_7821:
[----:B------:R-:W-:Y:S05]  /*dff0*/  BRA `(.L_x_7824) ;  /* 0x0000000000207947 */ /* 0x000fea0003800000 */
.L_x_7820:
[----:B------:R-:W-:-:S04]  /*e000*/  LOP3.LUT R0, R13, 0x80000000, R0, 0x48, !PT ;  /* 0x800000000d007812 */ /* 0x000fc800078e4800 */
[----:B------:R-:W-:Y:S01]  /*e010*/  LOP3.LUT R7, R0, 0x7f800000, RZ, 0xfc, !PT ;  /* 0x7f80000000077812 */ /* 0x000fe200078efcff */
[----:B------:R-:W-:Y:S06]  /*e020*/  BRA `(.L_x_7824) ;  /* 0x0000000000147947 */ /* 0x000fec0003800000 */
.L_x_7819:
[----:B------:R-:W-:Y:S01]  /*e030*/  LOP3.LUT R7, R13, 0x80000000, R0, 0x48, !PT ;  /* 0x800000000d077812 */ /* 0x000fe200078e4800 */
[----:B------:R-:W-:Y:S06]  /*e040*/  BRA `(.L_x_7824) ;  /* 0x00000000000c7947 */ /* 0x000fec0003800000 */
.L_x_7818:
[----:B------:R-:W0:Y:S01]  /*e050*/  MUFU.RSQ R7, -QNAN ;  /* 0xffc0000000077908 */ /* 0x000e220000001400 */
[----:B------:R-:W-:Y:S05]  /*e060*/  BRA `(.L_x_7824) ;  /* 0x0000000000047947 */ /* 0x000fea0003800000 */
.L_x_7817:
[----:B------:R-:W-:-:S07]  /*e070*/  FADD.FTZ R7, R0, R13 ;  /* 0x0000000d00077221 */ /* 0x000fce0000010000 */
.L_x_7824:
[----:B------:R-:W-:Y:S05]  /*e080*/  BSYNC B0 ;  /* 0x0000000000007941 */ /* 0x000fea0003800000 */
.L_x_7814:
[----:B------:R-:W-:-:S04]  /*e090*/  IMAD.MOV.U32 R3, RZ, RZ, 0x0 ;  /* 0x00000000ff037424 */ /* 0x000fc800078e00ff */
[----:B0-----:R-:W-:Y:S05]  /*e0a0*/  RET.REL.NODEC R2 `(_ZN2at6native18elementwise_kernelILi128ELi4EZNS0_15gpu_kernel_implINS0_13BUnaryFunctorIN3c108BFloat16ES5_S5_ZZZNS0_17atan2_kernel_cudaERNS_18TensorIteratorBaseEENKUlvE_clEvENKUlvE2_clEvEUlS5_S5_E_EEEEvS7_RKT_EUliE_EEviT1_) ;  /* 0xffffff1c02d47950 */ /* 0x001fea0003c3ffff */
.L_x_7825:
        /* <DEDUP_REMOVED lines=13> */
.L_x_19683:


//--------------------- .text._ZN2at6native27unrolled_elementwise_kernelINS0_13BUnaryFunctorIN3c108BFloat16ES4_S4_ZZZNS0_17atan2_kernel_cudaERNS_18TensorIteratorBaseEENKUlvE_clEvENKUlvE2_clEvEUlS4_S4_E_EESt5arrayIPcLm2EELi4E23TrivialOffsetCalculatorILi1EjESF_NS0_6memory12LoadWithCastILi1EEENSG_13StoreWithCastILi1EEEEEviT_T0_T2_T3_T4_T5_ --------------------------
	.section	.text._ZN2at6native27unrolled_elementwise_kernelINS0_13BUnaryFunctorIN3c108BFloat16ES4_S4_ZZZNS0_17atan2_kernel_cudaERNS_18TensorIteratorBaseEENKUlvE_clEvENKUlvE2_clEvEUlS4_S4_E_EESt5arrayIPcLm2EELi4E23TrivialOffsetCalculatorILi1EjESF_NS0_6memory12LoadWithCastILi1EEENSG_13StoreWithCastILi1EEEEEviT_T0_T2_T3_T4_T5_,"ax",@progbits
	.align	128
        .global         _ZN2at6native27unrolled_elementwise_kernelINS0_13BUnaryFunctorIN3c108BFloat16ES4_S4_ZZZNS0_17atan2_kernel_cudaERNS_18TensorIteratorBaseEENKUlvE_clEvENKUlvE2_clEvEUlS4_S4_E_EESt5arrayIPcLm2EELi4E23TrivialOffsetCalculatorILi1EjESF_NS0_6memory12LoadWithCastILi1EEENSG_13StoreWithCastILi1EEEEEviT_T0_T2_T3_T4_T5_
        .type           _ZN2at6native27unrolled_elementwise_kernelINS0_13BUnaryFunctorIN3c108BFloat16ES4_S4_ZZZNS0_17atan2_kernel_cudaERNS_18TensorIteratorBaseEENKUlvE_clEvENKUlvE2_clEvEUlS4_S4_E_EESt5arrayIPcLm2EELi4E23TrivialOffsetCalculatorILi1EjESF_NS0_6memory12LoadWithCastILi1EEENSG_13StoreWithCastILi1EEEEEviT_T0_T2_T3_T4_T5_,@function
        .size           _ZN2at6native27unrolled_elementwise_kernelINS0_13BUnaryFunctorIN3c108BFloat16ES4_S4_ZZZNS0_17atan2_kernel_cudaERNS_18TensorIteratorBaseEENKUlvE_clEvENKUlvE2_clEvEUlS4_S4_E_EESt5arrayIPcLm2EELi4E23TrivialOffsetCalculatorILi1EjESF_NS0_6memory12LoadWithCastILi1EEENSG_13StoreWithCastILi1EEEEEviT_T0_T2_T3_T4_T5_,(.L_x_19684 - _ZN2at6native27unrolled_elementwise_kernelINS0_13BUnaryFunctorIN3c108BFloat16ES4_S4_ZZZNS0_17atan2_kernel_cudaERNS_18TensorIteratorBaseEENKUlvE_clEvENKUlvE2_clEvEUlS4_S4_E_EESt5arrayIPcLm2EELi4E23TrivialOffsetCalculatorILi1EjESF_NS0_6memory12LoadWithCastILi1EEENSG_13StoreWithCastILi1EEEEEviT_T0_T2_T3_T4_T5_)
        .other          _ZN2at6native27unrolled_elementwise_kernelINS0_13BUnaryFunctorIN3c108BFloat16ES4_S4_ZZZNS0_17atan2_kernel_cudaERNS_18TensorIteratorBaseEENKUlvE_clEvENKUlvE2_clEvEUlS4_S4_E_EESt5arrayIPcLm2EELi4E23TrivialOffsetCalculatorILi1EjESF_NS0_6memory12LoadWithCastILi1EEENSG_13StoreWithCastILi1EEEEEviT_T0_T2_T3_T4_T5_,@"STO_CUDA_ENTRY STV_DEFAULT"
_ZN2at6native27unrolled_elementwise_kernelINS0_13BUnaryFunctorIN3c108BFloat16ES4_S4_ZZZNS0_17atan2_kernel_cudaERNS_18TensorIteratorBaseEENKUlvE_clEvENKUlvE2_clEvEUlS4_S4_E_EESt5arrayIPcLm2EELi4E23TrivialOffsetCalculatorILi1EjESF_NS0_6memory12LoadWithCastILi1EEENSG_13StoreWithCastILi1EEEEEviT_T0_T2_T3_T4_T5_:
.text._ZN2at6native27unrolled_elementwise_kernelINS0_13BUnaryFunctorIN3c108BFloat16ES4_S4_ZZZNS0_17atan2_kernel_cudaERNS_18TensorIteratorBaseEENKUlvE_clEvENKUlvE2_clEvEUlS4_S4_E_EESt5arrayIPcLm2EELi4E23TrivialOffsetCalculatorILi1EjESF_NS0_6memory12LoadWithCastILi1EEENSG_13StoreWithCastILi1EEEEEviT_T0_T2_T3_T4_T5_:
        /* <DEDUP_REMOVED lines=34> */
.L_x_7831:
[----:B------:R-:W2:Y:S02]  /*0220*/  LDG.E.U8 R2, desc[UR36][R2.64] ;  /* 0x0000002402027981 */ /* 0x000ea4000c1e1100 */
[----:B--2---:R-:W-:-:S04]  /*0230*/  I2FP.F32.U32 R0, R2 ;  /* 0x0000000200007245 */ /* 0x004fc80000201000 */
[----:B------:R-:W-:-:S04]  /*0240*/  F2FP.BF16.F32.PACK_AB R0, RZ, R0 ;  /* 0x00000000ff00723e */ /* 0x000fc800000010ff */
[----:B------:R-:W-:Y:S01]  /*0250*/  PRMT R18, R0, 0x7610, R18 ;  /* 0x0000761000127816 */ /* 0x000fe20000000012 */
[----:B------:R-:W-:Y:S06]  /*0260*/  BRA `(.L_x_7833) ;  /* 0x0000000c00c87947 */ /* 0x000fec0003800000 */
.L_x_7830:
        /* <DEDUP_REMOVED lines=11> */
.L_x_7835:
[----:B------:R-:W2:Y:S02]  /*0320*/  LDG.E R2, desc[UR36][R2.64] ;  /* 0x0000002402027981 */ /* 0x000ea4000c1e1900 */
[----:B--2---:R-:W-:-:S04]  /*0330*/  I2FP.F32.S32 R0, R2 ;  /* 0x0000000200007245 */ /* 0x004fc80000201400 */
[----:B------:R-:W-:-:S04]  /*0340*/  F2FP.BF16.F32.PACK_AB R0, RZ, R0 ;  /* 0x00000000ff00723e */ /* 0x000fc800000010ff */
[----:B------:R-:W-:Y:S01]  /*0350*/  PRMT R18, R0, 0x7610, R18 ;  /* 0x0000761000127816 */ /* 0x000fe20000000012 */
[----:B------:R-:W-:Y:S06]  /*0360*/  BRA `(.L_x_7833) ;  /* 0x0000000c00887947 */ /* 0x000fec0003800000 */
.L_x_7834:
[----:B------:R-:W2:Y:S02]  /*0370*/  LDG.E.U16 R2, desc[UR36][R2.64] ;  /* 0x0000002402027981 */ /* 0x000ea4000c1e1500 */
[----:B--2---:R-:W0:Y:S02]  /*0380*/  I2F.S16 R0, R2 ;  /* 0x0000000200007306 */ /* 0x004e240000101400 */
[----:B0-----:R-:W-:-:S04]  /*0390*/  F2FP.BF16.F32.PACK_AB R0, RZ, R0 ;  /* 0x00000000ff00723e */ /* 0x001fc800000010ff */
[----:B------:R-:W-:Y:S01]  /*03a0*/  PRMT R18, R0, 0x7610, R18 ;  /* 0x0000761000127816 */ /* 0x000fe20000000012 */
[----:B------:R-:W-:Y:S06]  /*03b0*/  BRA `(.L_x_7833) ;  /* 0x0000000c00747947 */ /* 0x000fec0003800000 */
.L_x_7829:
        /* <DEDUP_REMOVED lines=9> */
.L_x_7837:
[----:B------:R-:W2:Y:S02]  /*0450*/  LDG.E.U16 R0, desc[UR36][R2.64] ;  /* 0x0000002402007981 */ /* 0x000ea4000c1e1500 */
[----:B--2---:R-:W-:-:S05]  /*0460*/  HADD2.F32 R0, -RZ, R0.H0_H0 ;  /* 0x20000000ff007230 */ /* 0x004fca0000004100 */
[----:B------:R-:W-:-:S04]  /*0470*/  F2FP.BF16.F32.PACK_AB R0, RZ, R0 ;  /* 0x00000000ff00723e */ /* 0x000fc800000010ff */
[----:B------:R-:W-:Y:S01]  /*0480*/  PRMT R18, R0, 0x7610, R18 ;  /* 0x0000761000127816 */ /* 0x000fe20000000012 */
[----:B------:R-:W-:Y:S06]  /*0490*/  BRA `(.L_x_7833) ;  /* 0x0000000c003c7947 */ /* 0x000fec0003800000 */
.L_x_7836:
        /* <DEDUP_REMOVED lines=9> */
.L_x_7839:
[----:B------:R-:W2:Y:S02]  /*0530*/  LDG.E.U16 R2, desc[UR36][R2.64] ;  /* 0x0000002402027981 */ /* 0x000ea4000c1e1500 */
[----:B--2---:R-:W-:-:S05]  /*0540*/  HADD2.F32 R0, -RZ, R2.H0_H0 ;  /* 0x20000002ff007230 */ /* 0x004fca0000004100 */
[----:B------:R-:W-:-:S04]  /*0550*/  F2FP.BF16.F32.PACK_AB R0, RZ, R0 ;  /* 0x00000000ff00723e */ /* 0x000fc800000010ff */
[----:B------:R-:W-:Y:S01]  /*0560*/  PRMT R18, R0, 0x7610, R18 ;  /* 0x0000761000127816 */ /* 0x000fe20000000012 */
[----:B------:R-:W-:Y:S06]  /*0570*/  BRA `(.L_x_7833) ;  /* 0x0000000c00047947 */ /* 0x000fec0003800000 */
.L_x_7838:
        /* <DEDUP_REMOVED lines=9> */
.L_x_7828:
        /* <DEDUP_REMOVED lines=14> */
.L_x_7842:
        /* <DEDUP_REMOVED lines=9> */
.L_x_7841:
        /* <DEDUP_REMOVED lines=28> */
.L_x_7844:
        /* <DEDUP_REMOVED lines=15> */
.L_x_7843:
[----:B------:R0:W5:Y:S01]  /*0a30*/  LDG.E.U16 R18, desc[UR36][R2.64] ;  /* 0x0000002402127981 */ /* 0x000162000c1e1500 */
[----:B------:R-:W-:Y:S05]  /*0a40*/  BRA `(.L_x_7833) ;  /* 0x0000000400d07947 */ /* 0x000fea0003800000 */
.L_x_7840:
        /* <DEDUP_REMOVED lines=13> */
.L_x_7847:
        /* <DEDUP_REMOVED lines=21> */
.L_x_7851:
[----:B------:R-:W-:Y:S05]  /*0c70*/  BSYNC B1 ;  /* 0x0000000000017941 */ /* 0x000fea0003800000 */
.L_x_7850:
[----:B------:R-:W-:Y:S01]  /*0c80*/  LEA R3, R0, 0x3b800000, 0x17 ;  /* 0x3b80000000037811 */ /* 0x000fe200078eb8ff */
[----:B------:R-:W-:-:S05]  /*0c90*/  IMAD.SHL.U32 R0, R2, 0x100000, RZ ;  /* 0x0010000002007824 */ /* 0x000fca00078e00ff */
[----:B------:R-:W-:-:S07]  /*0ca0*/  LOP3.LUT R0, R3, R0, R4, 0xfe, !PT ;  /* 0x0000000003007212 */ /* 0x000fce00078efe04 */
.L_x_7849:
[----:B------:R-:W-:Y:S05]  /*0cb0*/  BSYNC B0 ;  /* 0x0000000000007941 */ /* 0x000fea0003800000 */
.L_x_7848:
[----:B------:R-:W-:-:S04]  /*0cc0*/  F2FP.BF16.F32.PACK_AB R0, RZ, R0 ;  /* 0x00000000ff00723e */ /* 0x000fc800000010ff */
[----:B------:R-:W-:Y:S01]  /*0cd0*/  PRMT R18, R0, 0x7610, R18 ;  /* 0x0000761000127816 */ /* 0x000fe20000000012 */
[----:B------:R-:W-:Y:S06]  /*0ce0*/  BRA `(.L_x_7833) ;  /* 0x0000000400287947 */ /* 0x000fec0003800000 */
.L_x_7846:
        /* <DEDUP_REMOVED lines=21> */
.L_x_7855:
[----:B------:R-:W-:Y:S05]  /*0e40*/  BSYNC B1 ;  /* 0x0000000000017941 */ /* 0x000fea0003800000 */
.L_x_7854:
[----:B------:R-:W-:Y:S01]  /*0e50*/  LEA R3, R0, 0x37800000, 0x17 ;  /* 0x3780000000037811 */ /* 0x000fe200078eb8ff */
[----:B------:R-:W-:-:S05]  /*0e60*/  IMAD.SHL.U32 R0, R2, 0x200000, RZ ;  /* 0x0020000002007824 */ /* 0x000fca00078e00ff */
[----:B------:R-:W-:-:S07]  /*0e70*/  LOP3.LUT R0, R3, R0, R4, 0xfe, !PT ;  /* 0x0000000003007212 */ /* 0x000fce00078efe04 */
.L_x_7853:
[----:B------:R-:W-:Y:S05]  /*0e80*/  BSYNC B0 ;  /* 0x0000000000007941 */ /* 0x000fea0003800000 */
.L_x_7852:
[----:B------:R-:W-:-:S04]  /*0e90*/  F2FP.BF16.F32.PACK_AB R0, RZ, R0 ;  /* 0x00000000ff00723e */ /* 0x000fc800000010ff */
[----:B------:R-:W-:Y:S01]  /*0ea0*/  PRMT R18, R0, 0x7610, R18 ;  /* 0x0000761000127816 */ /* 0x000fe20000000012 */
[----:B------:R-:W-:Y:S06]  /*0eb0*/  BRA `(.L_x_7833) ;  /* 0x0000000000b47947 */ /* 0x000fec0003800000 */
.L_x_7845:
        /* <DEDUP_REMOVED lines=14> */
.L_x_7859:
[----:B------:R-:W-:Y:S05]  /*0fa0*/  BSYNC B0 ;  /* 0x0000000000007941 */ /* 0x000fea0003800000 */
.L_x_7858:
[----:B------:R-:W-:-:S04]  /*0fb0*/  F2FP.BF16.F32.PACK_AB R0, RZ, R0 ;  /* 0x00000000ff00723e */ /* 0x000fc800000010ff */
[----:B------:R-:W-:Y:S01]  /*0fc0*/  PRMT R18, R0, 0x7610, R18 ;  /* 0x0000761000127816 */ /* 0x000fe20000000012 */
[----:B------:R-:W-:Y:S06]  /*0fd0*/  BRA `(.L_x_7833) ;  /* 0x00000000006c7947 */ /* 0x000fec0003800000 */
.L_x_7832:
        /* <DEDUP_REMOVED lines=16> */
.L_x_7860:
[----:B------:R-:W-:Y:S01]  /*10e0*/  PRMT R18, RZ, 0x7610, R18 ;  /* 0x00007610ff127816 */ /* 0x000fe20000000012 */
[----:B------:R-:W-:Y:S06]  /*10f0*/  BRA `(.L_x_7833) ;  /* 0x0000000000247947 */ /* 0x000fec0003800000 */
.L_x_7857:
[----:B------:R-:W2:Y:S02]  /*1100*/  LDG.E.64 R2, desc[UR36][R2.64] ;  /* 0x0000002402027981 */ /* 0x000ea4000c1e1b00 */
[----:B--2---:R-:W0:Y:S02]  /*1110*/  I2F.U64 R0, R2 ;  /* 0x0000000200007312 */ /* 0x004e240000301000 */
[----:B0-----:R-:W-:-:S04]  /*1120*/  F2FP.BF16.F32.PACK_AB R0, RZ, R0 ;  /* 0x00000000ff00723e */ /* 0x001fc800000010ff */
[----:B------:R-:W-:Y:S01]  /*1130*/  PRMT R18, R0, 0x7610, R18 ;  /* 0x0000761000127816 */ /* 0x000fe20000000012 */
[----:B------:R-:W-:Y:S06]  /*1140*/  BRA `(.L_x_7833) ;  /* 0x0000000000107947 */ /* 0x000fec0003800000 */
.L_x_7856:
[----:B------:R-:W2:Y:S02]  /*1150*/  LDG.E R2, desc[UR36][R2.64] ;  /* 0x0000002402027981 */ /* 0x000ea4000c1e1900 */
[----:B--2---:R-:W-:-:S04]  /*1160*/  I2FP.F32.U32 R0, R2 ;  /* 0x0000000200007245 */ /* 0x004fc80000201000 */
[----:B------:R-:W-:-:S04]  /*1170*/  F2FP.BF16.F32.PACK_AB R0, RZ, R0 ;  /* 0x00000000ff00723e */ /* 0x000fc800000010ff */
[----:B------:R-:W-:-:S07]  /*1180*/  PRMT R18, R0, 0x7610, R18 ;  /* 0x0000761000127816 */ /* 0x000fce0000000012 */
.L_x_7833:
[----:B------:R-:W1:Y:S02]  /*1190*/  S2R R24, SR_TID.X ;  /* 0x0000000000187919 */ /* 0x000e640000002100 */
[----:B-1----:R-:W-:-:S07]  /*11a0*/  VIADD R24, R24, 0x80 ;  /* 0x0000008018187836 */ /* 0x002fce0000000000 */
.L_x_7827:
[----:B------:R-:W-:Y:S05]  /*11b0*/  BSYNC B6 ;  /* 0x0000000000067941 */ /* 0x000fea0003800000 */
.L_x_7826:
        /* <DEDUP_REMOVED lines=26> */
.L_x_7866:
[----:B------:R-:W2:Y:S02]  /*1360*/  LDG.E.U8 R2, desc[UR36][R2.64] ;  /* 0x0000002402027981 */ /* 0x000ea4000c1e1100 */
[----:B--2---:R-:W-:-:S04]  /*1370*/  I2FP.F32.U32 R0, R2 ;  /* 0x0000000200007245 */ /* 0x004fc80000201000 */
[----:B------:R-:W-:-:S04]  /*1380*/  F2FP.BF16.F32.PACK_AB R0, RZ, R0 ;  /* 0x00000000ff00723e */ /* 0x000fc800000010ff */
[----:B------:R-:W-:Y:S01]  /*1390*/  PRMT R17, R0, 0x7610, R17 ;  /* 0x0000761000117816 */ /* 0x000fe20000000011 */
[----:B------:R-:W-:Y:S06]  /*13a0*/  BRA `(.L_x_7868) ;  /* 0x0000000c00c87947 */ /* 0x000fec0003800000 */
.L_x_7865:
        /* <DEDUP_REMOVED lines=11> */
.L_x_7870:
[----:B------:R-:W2:Y:S02]  /*1460*/  LDG.E R2, desc[UR36][R2.64] ;  /* 0x0000002402027981 */ /* 0x000ea4000c1e1900 */
[----:B--2---:R-:W-:-:S04]  /*1470*/  I2FP.F32.S32 R0, R2 ;  /* 0x0000000200007245 */ /* 0x004fc80000201400 */
[----:B------:R-:W-:-:S04]  /*1480*/  F2FP.BF16.F32.PACK_AB R0, RZ, R0 ;  /* 0x00000000ff00723e */ /* 0x000fc800000010ff */
[----:B------:R-:W-:Y:S01]  /*1490*/  PRMT R17, R0, 0x7610, R17 ;  /* 0x0000761000117816 */ /* 0x000fe20000000011 */
[----:B------:R-:W-:Y:S06]  /*14a0*/  BRA `(.L_x_7868) ;  /* 0x0000000c00887947 */ /* 0x000fec0003800000 */
.L_x_7869:
[----:B------:R-:W2:Y:S02]  /*14b0*/  LDG.E.U16 R2, desc[UR36][R2.64] ;  /* 0x0000002402027981 */ /* 0x000ea4000c1e1500 */
[----:B--2---:R-:W0:Y:S02]  /*14c0*/  I2F.S16 R0, R2 ;  /* 0x0000000200007306 */ /* 0x004e240000101400 */
[----:B0-----:R-:W-:-:S04]  /*14d0*/  F2FP.BF16.F32.PACK_AB R0, RZ, R0 ;  /* 0x00000000ff00723e */ /* 0x001fc800000010ff */
[----:B------:R-:W-:Y:S01]  /*14e0*/  PRMT R17, R0, 0x7610, R17 ;  /* 0x0000761000117816 */ /* 0x000fe20000000011 */
[----:B------:R-:W-:Y:S06]  /*14f0*/  BRA `(.L_x_7868) ;  /* 0x0000000c00747947 */ /* 0x000fec0003800000 */
.L_x_7864:
        /* <DEDUP_REMOVED lines=9> */
.L_x_7872:
[----:B------:R-:W2:Y:S02]  /*1590*/  LDG.E.U16 R0, desc[UR36][R2.64] ;  /* 0x0000002402007981 */ /* 0x000ea4000c1e1500 */
[----:B--2---:R-:W-:-:S05]  /*15a0*/  HADD2.F32 R0, -RZ, R0.H0_H0 ;  /* 0x20000000ff007230 */ /* 0x004fca0000004100 */
[----:B------:R-:W-:-:S04]  /*15b0*/  F2FP.BF16.F32.PACK_AB R0, RZ, R0 ;  /* 0x00000000ff00723e */ /* 0x000fc800000010ff */
[----:B------:R-:W-:Y:S01]  /*15c0*/  PRMT R17, R0, 0x7610, R17 ;  /* 0x0000761000117816 */ /* 0x000fe20000000011 */
[----:B------:R-:W-:Y:S06]  /*15d0*/  BRA `(.L_x_7868) ;  /* 0x0000000c003c7947 */ /* 0x000fec0003800000 */
.L_x_7871:
        /* <DEDUP_REMOVED lines=9> */
.L_x_7874:
[----:B------:R-:W2:Y:S02]  /*1670*/  LDG.E.U16 R2, desc[UR36][R2.64] ;  /* 0x0000002402027981 */ /* 0x000ea4000c1e1500 */
[----:B--2---:R-:W-:-:S05]  /*1680*/  HADD2.F32 R0, -RZ, R2.H0_H0 ;  /* 0x20000002ff007230 */ /* 0x004fca0000004100 */
[----:B------:R-:W-:-:S04]  /*1690*/  F2FP.BF16.F32.PACK_AB R0, RZ, R0 ;  /* 0x00000000ff00723e */ /* 0x000fc800000010ff */
[----:B------:R-:W-:Y:S01]  /*16a0*/  PRMT R17, R0, 0x7610, R17 ;  /* 0x0000761000117816 */ /* 0x000fe20000000011 */
[----:B------:R-:W-:Y:S06]  /*16b0*/  BRA `(.L_x_7868) ;  /* 0x0000000c00047947 */ /* 0x000fec0003800000 */
.L_x_7873:
        /* <DEDUP_REMOVED lines=9> */
.L_x_7863:
        /* <DEDUP_REMOVED lines=14> */
.L_x_7877:
        /* <DEDUP_REMOVED lines=9> */
.L_x_7876:
        /* <DEDUP_REMOVED lines=28> */
.L_x_7879:
        /* <DEDUP_REMOVED lines=15> */
.L_x_7878:
[----:B------:R0:W5:Y:S01]  /*1b70*/  LDG.E.U16 R17, desc[UR36][R2.64] ;  /* 0x0000002402117981 */ /* 0x000162000c1e1500 */
[----:B------:R-:W-:Y:S05]  /*1b80*/  BRA `(.L_x_7868) ;  /* 0x0000000400d07947 */ /* 0x000fea0003800000 */
.L_x_7875:
        /* <DEDUP_REMOVED lines=13> */
.L_x_7882:
        /* <DEDUP_REMOVED lines=21> */
.L_x_7886:
[----:B------:R-:W-:Y:S05]  /*1db0*/  BSYNC B1 ;  /* 0x0000000000017941 */ /* 0x000fea0003800000 */
.L_x_7885:
[----:B------:R-:W-:Y:S01]  /*1dc0*/  LEA R3, R0, 0x3b800000, 0x17 ;  /* 0x3b80000000037811 */ /* 0x000fe200078eb8ff */
[----:B------:R-:W-:-:S05]  /*1dd0*/  IMAD.SHL.U32 R0, R2, 0x100000, RZ ;  /* 0x0010000002007824 */ /* 0x000fca00078e00ff */
[----:B------:R-:W-:-:S07]  /*1de0*/  LOP3.LUT R0, R3, R0, R4, 0xfe, !PT ;  /* 0x0000000003007212 */ /* 0x000fce00078efe04 */
.L_x_7884:
[----:B------:R-:W-:Y:S05]  /*1df0*/  BSYNC B0 ;  /* 0x0000000000007941 */ /* 0x000fea0003800000 */
.L_x_7883:
[----:B------:R-:W-:-:S04]  /*1e00*/  F2FP.BF16.F32.PACK_AB R0, RZ, R0 ;  /* 0x00000000ff00723e */ /* 0x000fc800000010ff */
[----:B------:R-:W-:Y:S01]  /*1e10*/  PRMT R17, R0, 0x7610, R17 ;  /* 0x0000761000117816 */ /* 0x000fe20000000011 */
[----:B------:R-:W-:Y:S06]  /*1e20*/  BRA `(.L_x_7868) ;  /* 0x0000000400287947 */ /* 0x000fec0003800000 */
.L_x_7881:
        /* <DEDUP_REMOVED lines=21> */
.L_x_7890:
[----:B------:R-:W-:Y:S05]  /*1f80*/  BSYNC B1 ;  /* 0x0000000000017941 */ /* 0x000fea0003800000 */
.L_x_7889:
[----:B------:R-:W-:Y:S01]  /*1f90*/  LEA R3, R0, 0x37800000, 0x17 ;  /* 0x3780000000037811 */ /* 0x000fe200078eb8ff */
[----:B------:R-:W-:-:S05]  /*1fa0*/  IMAD.SHL.U32 R0, R2, 0x200000, RZ ;  /* 0x0020000002007824 */ /* 0x000fca00078e00ff */
[----:B------:R-:W-:-:S07]  /*1fb0*/  LOP3.LUT R0, R3, R0, R4, 0xfe, !PT ;  /* 0x0000000003007212 */ /* 0x000fce00078efe04 */
.L_x_7888:
[----:B------:R-:W-:Y:S05]  /*1fc0*/  BSYNC B0 ;  /* 0x0000000000007941 */ /* 0x000fea0003800000 */
.L_x_7887:
[----:B------:R-:W-:-:S04]  /*1fd0*/  F2FP.BF16.F32.PACK_AB R0, RZ, R0 ;  /* 0x00000000ff00723e */ /* 0x000fc800000010ff */
[----:B------:R-:W-:Y:S01]  /*1fe0*/  PRMT R17, R0, 0x7610, R17 ;  /* 0x0000761000117816 */ /* 0x000fe20000000011 */
[----:B------:R-:W-:Y:S06]  /*1ff0*/  BRA `(.L_x_7868) ;  /* 0x0000000000b47947 */ /* 0x000fec0003800000 */
.L_x_7880:
        /* <DEDUP_REMOVED lines=14> */
.L_x_7894:
[----:B------:R-:W-:Y:S05]  /*20e0*/  BSYNC B0 ;  /* 0x0000000000007941 */ /* 0x000fea0003800000 */
.L_x_7893:
[----:B------:R-:W-:-:S04]  /*20f0*/  F2FP.BF16.F32.PACK_AB R0, RZ, R0 ;  /* 0x00000000ff00723e */ /* 0x000fc800000010ff */
[----:B------:R-:W-:Y:S01]  /*2100*/  PRMT R17, R0, 0x7610, R17 ;  /* 0x0000761000117816 */ /* 0x000fe20000000011 */
[----:B------:R-:W-:Y:S06]  /*2110*/  BRA `(.L_x_7868) ;  /* 0x00000000006c7947 */ /* 0x000fec0003800000 */
.L_x_7867:
        /* <DEDUP_REMOVED lines=16> */
.L_x_7895:
[----:B------:R-:W-:Y:S01]  /*2220*/  PRMT R17, RZ, 0x7610, R17 ;  /* 0x00007610ff117816 */ /* 0x000fe20000000011 */
[----:B------:R-:W-:Y:S06]  /*2230*/  BRA `(.L_x_7868) ;  /* 0x0000000000247947 */ /* 0x000fec0003800000 */
.L_x_7892:
[----:B------:R-:W2:Y:S02]  /*2240*/  LDG.E.64 R2, desc[UR36][R2.64] ;  /* 0x0000002402027981 */ /* 0x000ea4000c1e1b00 */
[----:B--2---:R-:W0:Y:S02]  /*2250*/  I2F.U64 R0, R2 ;  /* 0x0000000200007312 */ /* 0x004e240000301000 */
[----:B0-----:R-:W-:-:S04]  /*2260*/  F2FP.BF16.F32.PACK_AB R0, RZ, R0 ;  /* 0x00000000ff00723e */ /* 0x001fc800000010ff */
[----:B------:R-:W-:Y:S01]  /*2270*/  PRMT R17, R0, 0x7610, R17 ;  /* 0x0000761000117816 */ /* 0x000fe20000000011 */
[----:B------:R-:W-:Y:S06]  /*2280*/  BRA `(.L_x_7868) ;  /* 0x0000000000107947 */ /* 0x000fec0003800000 */
.L_x_7891:
[----:B------:R-:W2:Y:S02]  /*2290*/  LDG.E R2, desc[UR36][R2.64] ;  /* 0x0000002402027981 */ /* 0x000ea4000c1e1900 */
[----:B--2---:R-:W-:-:S04]  /*22a0*/  I2FP.F32.U32 R0, R2 ;  /* 0x0000000200007245 */ /* 0x004fc80000201000 */
[----:B------:R-:W-:-:S04]  /*22b0*/  F2FP.BF16.F32.PACK_AB R0, RZ, R0 ;  /* 0x00000000ff00723e */ /* 0x000fc800000010ff */
[----:B------:R-:W-:-:S07]  /*22c0*/  PRMT R17, R0, 0x7610, R17 ;  /* 0x0000761000117816 */ /* 0x000fce0000000011 */
.L_x_7868:
[----:B------:R-:W-:-:S07]  /*22d0*/  VIADD R24, R24, 0x80 ;  /* 0x0000008018187836 */ /* 0x000fce0000000000 */
.L_x_7862:
[----:B------:R-:W-:Y:S05]  /*22e0*/  BSYNC B6 ;  /* 0x0000000000067941 */ /* 0x000fea0003800000 */
.L_x_7861:
[----:B------:R-:W-:Y:S01]  /*22f0*/  ISETP.GE.AND P0, PT, R24, R22, PT ;  /* 0x000000161800720c */ /* 0x000fe20003f06270 */
[----:B------:R-:W-:Y:S01]  /*2300*/  BSSY B6, `(.L_x_7896) ;  /* 0x0000112000067945 */ /* 0x000fe20003800000 */
[----:B------:R-:W-:Y:S02]  /*2310*/  PRMT R16, RZ, 0x7610, R16 ;  /* 0x00007610ff107816 */ /* 0x000fe40000000010 */
[----:B0-----:R-:W-:-:S09]  /*2320*/  PRMT R2, RZ, 0x7610, R2 ;  /* 0x00007610ff027816 */ /* 0x001fd20000000002 */
        /* <DEDUP_REMOVED lines=24> */
.L_x_7901:
[----:B------:R-:W2:Y:S02]  /*24b0*/  LDG.E.U8 R4, desc[UR36][R4.64] ;  /* 0x0000002404047981 */ /* 0x000ea4000c1e1100 */
[----:B--2---:R-:W-:-:S04]  /*24c0*/  I2FP.F32.U32 R0, R4 ;  /* 0x0000000400007245 */ /* 0x004fc80000201000 */
[----:B------:R-:W-:-:S04]  /*24d0*/  F2FP.BF16.F32.PACK_AB R0, RZ, R0 ;  /* 0x00000000ff00723e */ /* 0x000fc800000010ff */
[----:B------:R-:W-:Y:S01]  /*24e0*/  PRMT R2, R0, 0x7610, R2 ;  /* 0x0000761000027816 */ /* 0x000fe20000000002 */
[----:B------:R-:W-:Y:S06]  /*24f0*/  BRA `(.L_x_7903) ;  /* 0x0000000c00c47947 */ /* 0x000fec0003800000 */
.L_x_7900:
        /* <DEDUP_REMOVED lines=11> */
.L_x_7905:
[----:B------:R-:W2:Y:S02]  /*25b0*/  LDG.E R4, desc[UR36][R4.64] ;  /* 0x0000002404047981 */ /* 0x000ea4000c1e1900 */
[----:B--2---:R-:W-:-:S04]  /*25c0*/  I2FP.F32.S32 R0, R4 ;  /* 0x0000000400007245 */ /* 0x004fc80000201400 */
[----:B------:R-:W-:-:S04]  /*25d0*/  F2FP.BF16.F32.PACK_AB R0, RZ, R0 ;  /* 0x00000000ff00723e */ /* 0x000fc800000010ff */
[----:B------:R-:W-:Y:S01]  /*25e0*/  PRMT R2, R0, 0x7610, R2 ;  /* 0x0000761000027816 */ /* 0x000fe20000000002 */
[----:B------:R-:W-:Y:S06]  /*25f0*/  BRA `(.L_x_7903) ;  /* 0x0000000c00847947 */ /* 0x000fec0003800000 */
.L_x_7904:
[----:B------:R-:W2:Y:S02]  /*2600*/  LDG.E.U16 R4, desc[UR36][R4.64] ;  /* 0x0000002404047981 */ /* 0x000ea4000c1e1500 */
[----:B--2---:R-:W0:Y:S02]  /*2610*/  I2F.S16 R0, R4 ;  /* 0x0000000400007306 */ /* 0x004e240000101400 */
[----:B0-----:R-:W-:-:S04]  /*2620*/  F2FP.BF16.F32.PACK_AB R0, RZ, R0 ;  /* 0x00000000ff00723e */ /* 0x001fc800000010ff */
[----:B------:R-:W-:Y:S01]  /*2630*/  PRMT R2, R0, 0x7610, R2 ;  /* 0x0000761000027816 */ /* 0x000fe20000000002 */
[----:B------:R-:W-:Y:S06]  /*2640*/  BRA `(.L_x_7903) ;  /* 0x0000000c00707947 */ /* 0x000fec0003800000 */
.L_x_7899:
        /* <DEDUP_REMOVED lines=9> */
.L_x_7907:
[----:B------:R-:W2:Y:S02]  /*26e0*/  LDG.E.U16 R0, desc[UR36][R4.64] ;  /* 0x0000002404007981 */ /* 0x000ea4000c1e1500 */
[----:B--2---:R-:W-:-:S05]  /*26f0*/  HADD2.F32 R0, -RZ, R0.H0_H0 ;  /* 0x20000000ff007230 */ /* 0x004fca0000004100 */
[----:B------:R-:W-:-:S04]  /*2700*/  F2FP.BF16.F32.PACK_AB R0, RZ, R0 ;  /* 0x00000000ff00723e */ /* 0x000fc800000010ff */
[----:B------:R-:W-:Y:S01]  /*2710*/  PRMT R2, R0, 0x7610, R2 ;  /* 0x0000761000027816 */ /* 0x000fe20000000002 */
[----:B------:R-:W-:Y:S06]  /*2720*/  BRA `(.L_x_7903) ;  /* 0x0000000c00387947 */ /* 0x000fec0003800000 */
.L_x_7906:
        /* <DEDUP_REMOVED lines=9> */
.L_x_7909:
[----:B------:R-:W2:Y:S02]  /*27c0*/  LDG.E.U16 R4, desc[UR36][R4.64] ;  /* 0x0000002404047981 */ /* 0x000ea4000c1e1500 */
[----:B--2---:R-:W-:-:S05]  /*27d0*/  HADD2.F32 R0, -RZ, R4.H0_H0 ;  /* 0x20000004ff007230 */ /* 0x004fca0000004100 */
[----:B------:R-:W-:-:S04]  /*27e0*/  F2FP.BF16.F32.PACK_AB R0, RZ, R0 ;  /* 0x00000000ff00723e */ /* 0x000fc800000010ff */
[----:B------:R-:W-:Y:S01]  /*27f0*/  PRMT R2, R0, 0x7610, R2 ;  /* 0x0000761000027816 */ /* 0x000fe20000000002 */
[----:B------:R-:W-:Y:S06]  /*2800*/  BRA `(.L_x_7903) ;  /* 0x0000000c00007947 */ /* 0x000fec0003800000 */
.L_x_7908:
        /* <DEDUP_REMOVED lines=9> */
.L_x_7898:
        /* <DEDUP_REMOVED lines=14> */
.L_x_7912:
        /* <DEDUP_REMOVED lines=9> */
.L_x_7911:
        /* <DEDUP_REMOVED lines=25> */
[----:B------:R-:W-:-:S04]  /*2ba0*/  F2FP.BF16.F32.PACK_AB R3, RZ, R3 ;  /* 0x00000003ff03723e */ /* 0x000fc800000010ff */
[----:B------:R-:W-:Y:S01]  /*2bb0*/  PRMT R2, R3, 0x7610, R2 ;  /* 0x0000761003027816 */ /* 0x000fe20000000002 */
[----:B------:R-:W-:Y:S06]  /*2bc0*/  BRA `(.L_x_7903) ;  /* 0x0000000800107947 */ /* 0x000fec0003800000 */
.L_x_7914:
        /* <DEDUP_REMOVED lines=12> */
[----:B------:R-:W-:Y:S01]  /*2c90*/  F2FP.BF16.F32.PACK_AB R2, RZ, R2 ;  /* 0x00000002ff02723e */ /* 0x000fe200000010ff */
[----:B------:R-:W-:Y:S06]  /*2ca0*/  BRA `(.L_x_7903) ;  /* 0x0000000400d87947 */ /* 0x000fec0003800000 */
.L_x_7913:
[----:B------:R0:W5:Y:S01]  /*2cb0*/  LDG.E.U16 R2, desc[UR36][R4.64] ;  /* 0x0000002404027981 */ /* 0x000162000c1e1500 */
[----:B------:R-:W-:Y:S05]  /*2cc0*/  BRA `(.L_x_7903) ;  /* 0x0000000400d07947 */ /* 0x000fea0003800000 */
.L_x_7910:
        /* <DEDUP_REMOVED lines=13> */
.L_x_7917:
        /* <DEDUP_REMOVED lines=21> */
.L_x_7921:
[----:B------:R-:W-:Y:S05]  /*2ef0*/  BSYNC B1 ;  /* 0x0000000000017941 */ /* 0x000fea0003800000 */
.L_x_7920:
[----:B------:R-:W-:Y:S01]  /*2f00*/  LEA R3, R0, 0x3b800000, 0x17 ;  /* 0x3b80000000037811 */ /* 0x000fe200078eb8ff */
[----:B------:R-:W-:-:S05]  /*2f10*/  IMAD.SHL.U32 R0, R2, 0x100000, RZ ;  /* 0x0010000002007824 */ /* 0x000fca00078e00ff */
[----:B------:R-:W-:-:S07]  /*2f20*/  LOP3.LUT R0, R3, R0, R4, 0xfe, !PT ;  /* 0x0000000003007212 */ /* 0x000fce00078efe04 */
.L_x_7919:
[----:B------:R-:W-:Y:S05]  /*2f30*/  BSYNC B0 ;  /* 0x0000000000007941 */ /* 0x000fea0003800000 */
.L_x_7918:
[----:B------:R-:W-:-:S04]  /*2f40*/  F2FP.BF16.F32.PACK_AB R0, RZ, R0 ;  /* 0x00000000ff00723e */ /* 0x000fc800000010ff */
[----:B------:R-:W-:Y:S01]  /*2f50*/  PRMT R2, R0, 0x7610, R2 ;  /* 0x0000761000027816 */ /* 0x000fe20000000002 */
[----:B------:R-:W-:Y:S06]  /*2f60*/  BRA `(.L_x_7903) ;  /* 0x0000000400287947 */ /* 0x000fec0003800000 */
.L_x_7916:
        /* <DEDUP_REMOVED lines=21> */
.L_x_7925:
[----:B------:R-:W-:Y:S05]  /*30c0*/  BSYNC B1 ;  /* 0x0000000000017941 */ /* 0x000fea0003800000 */
.L_x_7924:
[----:B------:R-:W-:Y:S01]  /*30d0*/  LEA R3, R0, 0x37800000, 0x17 ;  /* 0x3780000000037811 */ /* 0x000fe200078eb8ff */
[----:B------:R-:W-:-:S05]  /*30e0*/  IMAD.SHL.U32 R0, R2, 0x200000, RZ ;  /* 0x0020000002007824 */ /* 0x000fca00078e00ff */
[----:B------:R-:W-:-:S07]  /*30f0*/  LOP3.LUT R0, R3, R0, R4, 0xfe, !PT ;  /* 0x0000000003007212 */ /* 0x000fce00078efe04 */
.L_x_7923:
[----:B------:R-:W-:Y:S05]  /*3100*/  BSYNC B0 ;  /* 0x0000000000007941 */ /* 0x000fea0003800000 */
.L_x_7922:
[----:B------:R-:W-:-:S04]  /*3110*/  F2FP.BF16.F32.PACK_AB R0, RZ, R0 ;  /* 0x00000000ff00723e */ /* 0x000fc800000010ff */
[----:B------:R-:W-:Y:S01]  /*3120*/  PRMT R2, R0, 0x7610, R2 ;  /* 0x0000761000027816 */ /* 0x000fe20000000002 */
[----:B------:R-:W-:Y:S06]  /*3130*/  BRA `(.L_x_7903) ;  /* 0x0000000000b47947 */ /* 0x000fec0003800000 */
.L_x_7915:
        /* <DEDUP_REMOVED lines=14> */
.L_x_7929:
[----:B------:R-:W-:Y:S05]  /*3220*/  BSYNC B0 ;  /* 0x0000000000007941 */ /* 0x000fea0003800000 */
.L_x_7928:
[----:B------:R-:W-:-:S04]  /*3230*/  F2FP.BF16.F32.PACK_AB R0, RZ, R0 ;  /* 0x00000000ff00723e */ /* 0x000fc800000010ff */
[----:B------:R-:W-:Y:S01]  /*3240*/  PRMT R2, R0, 0x7610, R2 ;  /* 0x0000761000027816 */ /* 0x000fe20000000002 */
[----:B------:R-:W-:Y:S06]  /*3250*/  BRA `(.L_x_7903) ;  /* 0x00000000006c7947 */ /* 0x000fec0003800000 */
.L_x_7902:
        /* <DEDUP_REMOVED lines=16> */
.L_x_7930:
[----:B------:R-:W-:Y:S01]  /*3360*/  PRMT R2, RZ, 0x7610, R2 ;  /* 0x00007610ff027816 */ /* 0x000fe20000000002 */
[----:B------:R-:W-:Y:S06]  /*3370*/  BRA `(.L_x_7903) ;  /* 0x0000000000247947 */ /* 0x000fec0003800000 */
.L_x_7927:
[----:B------:R-:W2:Y:S02]  /*3380*/  LDG.E.64 R4, desc[UR36][R4.64] ;  /* 0x0000002404047981 */ /* 0x000ea4000c1e1b00 */
[----:B--2---:R-:W0:Y:S02]  /*3390*/  I2F.U64 R0, R4 ;  /* 0x0000000400007312 */ /* 0x004e240000301000 */
[----:B0-----:R-:W-:-:S04]  /*33a0*/  F2FP.BF16.F32.PACK_AB R0, RZ, R0 ;  /* 0x00000000ff00723e */ /* 0x001fc800000010ff */
[----:B------:R-:W-:Y:S01]  /*33b0*/  PRMT R2, R0, 0x7610, R2 ;  /* 0x0000761000027816 */ /* 0x000fe20000000002 */
[----:B------:R-:W-:Y:S06]  /*33c0*/  BRA `(.L_x_7903) ;  /* 0x0000000000107947 */ /* 0x000fec0003800000 */
.L_x_7926:
[----:B------:R-:W2:Y:S02]  /*33d0*/  LDG.E R4, desc[UR36][R4.64] ;  /* 0x0000002404047981 */ /* 0x000ea4000c1e1900 */
[----:B--2---:R-:W-:-:S04]  /*33e0*/  I2FP.F32.U32 R0, R4 ;  /* 0x0000000400007245 */ /* 0x004fc80000201000 */
[----:B------:R-:W-:-:S04]  /*33f0*/  F2FP.BF16.F32.PACK_AB R0, RZ, R0 ;  /* 0x00000000ff00723e */ /* 0x000fc800000010ff */
[----:B------:R-:W-:-:S07]  /*3400*/  PRMT R2, R0, 0x7610, R2 ;  /* 0x0000761000027816 */ /* 0x000fce0000000002 */
.L_x_7903:
[----:B------:R-:W-:-:S07]  /*3410*/  VIADD R24, R24, 0x80 ;  /* 0x0000008018187836 */ /* 0x000fce0000000000 */
.L_x_7897:
[----:B------:R-:W-:Y:S05]  /*3420*/  BSYNC B6 ;  /* 0x0000000000067941 */ /* 0x000fea0003800000 */
.L_x_7896:
        /* <DEDUP_REMOVED lines=25> */
.L_x_7936:
[----:B------:R-:W2:Y:S02]  /*35c0*/  LDG.E.U8 R4, desc[UR36][R4.64] ;  /* 0x0000002404047981 */ /* 0x000ea4000c1e1100 */
[----:B--2---:R-:W-:-:S04]  /*35d0*/  I2FP.F32.U32 R0, R4 ;  /* 0x0000000400007245 */ /* 0x004fc80000201000 */
[----:B------:R-:W-:-:S04]  /*35e0*/  F2FP.BF16.F32.PACK_AB R0, RZ, R0 ;  /* 0x00000000ff00723e */ /* 0x000fc800000010ff */
[----:B------:R-:W-:Y:S01]  /*35f0*/  PRMT R16, R0, 0x7610, R16 ;  /* 0x0000761000107816 */ /* 0x000fe20000000010 */
[----:B------:R-:W-:Y:S06]  /*3600*/  BRA `(.L_x_7932) ;  /* 0x0000000c00c87947 */ /* 0x000fec0003800000 */
.L_x_7935:
        /* <DEDUP_REMOVED lines=11> */
.L_x_7939:
[----:B------:R-:W2:Y:S02]  /*36c0*/  LDG.E R4, desc[UR36][R4.64] ;  /* 0x0000002404047981 */ /* 0x000ea4000c1e1900 */
[----:B--2---:R-:W-:-:S04]  /*36d0*/  I2FP.F32.S32 R0, R4 ;  /* 0x0000000400007245 */ /* 0x004fc80000201400 */
[----:B------:R-:W-:-:S04]  /*36e0*/  F2FP.BF16.F32.PACK_AB R0, RZ, R0 ;  /* 0x00000000ff00723e */ /* 0x000fc800000010ff */
[----:B------:R-:W-:Y:S01]  /*36f0*/  PRMT R16, R0, 0x7610, R16 ;  /* 0x0000761000107816 */ /* 0x000fe20000000010 */
[----:B------:R-:W-:Y:S06]  /*3700*/  BRA `(.L_x_7932) ;  /* 0x0000000c00887947 */ /* 0x000fec0003800000 */
.L_x_7938:
[----:B------:R-:W2:Y:S02]  /*3710*/  LDG.E.U16 R4, desc[UR36][R4.64] ;  /* 0x0000002404047981 */ /* 0x000ea4000c1e1500 */
[----:B--2---:R-:W0:Y:S02]  /*3720*/  I2F.S16 R0, R4 ;  /* 0x0000000400007306 */ /* 0x004e240000101400 */
[----:B0-----:R-:W-:-:S04]  /*3730*/  F2FP.BF16.F32.PACK_AB R0, RZ, R0 ;  /* 0x00000000ff00723e */ /* 0x001fc800000010ff */
[----:B------:R-:W-:Y:S01]  /*3740*/  PRMT R16, R0, 0x7610, R16 ;  /* 0x0000761000107816 */ /* 0x000fe20000000010 */
[----:B------:R-:W-:Y:S06]  /*3750*/  BRA `(.L_x_7932) ;  /* 0x0000000c00747947 */ /* 0x000fec0003800000 */
.L_x_7934:
        /* <DEDUP_REMOVED lines=9> */
.L_x_7941:
[----:B------:R-:W2:Y:S02]  /*37f0*/  LDG.E.U16 R0, desc[UR36][R4.64] ;  /* 0x0000002404007981 */ /* 0x000ea4000c1e1500 */
[----:B--2---:R-:W-:-:S05]  /*3800*/  HADD2.F32 R0, -RZ, R0.H0_H0 ;  /* 0x20000000ff007230 */ /* 0x004fca0000004100 */
[----:B------:R-:W-:-:S04]  /*3810*/  F2FP.BF16.F32.PACK_AB R0, RZ, R0 ;  /* 0x00000000ff00723e */ /* 0x000fc800000010ff */
[----:B------:R-:W-:Y:S01]  /*3820*/  PRMT R16, R0, 0x7610, R16 ;  /* 0x0000761000107816 */ /* 0x000fe20000000010 */
[----:B------:R-:W-:Y:S06]  /*3830*/  BRA `(.L_x_7932) ;  /* 0x0000000c003c7947 */ /* 0x000fec0003800000 */
.L_x_7940:
        /* <DEDUP_REMOVED lines=9> */
.L_x_7943:
[----:B------:R-:W2:Y:S02]  /*38d0*/  LDG.E.U16 R4, desc[UR36][R4.64] ;  /* 0x0000002404047981 */ /* 0x000ea4000c1e1500 */
[----:B--2---:R-:W-:-:S05]  /*38e0*/  HADD2.F32 R0, -RZ, R4.H0_H0 ;  /* 0x20000004ff007230 */ /* 0x004fca0000004100 */
[----:B------:R-:W-:-:S04]  /*38f0*/  F2FP.BF16.F32.PACK_AB R0, RZ, R0 ;  /* 0x00000000ff00723e */ /* 0x000fc800000010ff */
[----:B------:R-:W-:Y:S01]  /*3900*/  PRMT R16, R0, 0x7610, R16 ;  /* 0x0000761000107816 */ /* 0x000fe20000000010 */
[----:B------:R-:W-:Y:S06]  /*3910*/  BRA `(.L_x_7932) ;  /* 0x0000000c00047947 */ /* 0x000fec0003800000 */
.L_x_7942:
        /* <DEDUP_REMOVED lines=9> */
.L_x_7933:
        /* <DEDUP_REMOVED lines=14> */
.L_x_7946:
        /* <DEDUP_REMOVED lines=9> */
.L_x_7945:
        /* <DEDUP_REMOVED lines=28> */
.L_x_7948:
        /* <DEDUP_REMOVED lines=15> */
.L_x_7947:
[----:B------:R1:W5:Y:S01]  /*3dd0*/  LDG.E.U16 R16, desc[UR36][R4.64] ;  /* 0x0000002404107981 */ /* 0x000362000c1e1500 */
[----:B------:R-:W-:Y:S05]  /*3de0*/  BRA `(.L_x_7932) ;  /* 0x0000000400d07947 */ /* 0x000fea0003800000 */
.L_x_7944:
        /* <DEDUP_REMOVED lines=13> */
.L_x_7951:
        /* <DEDUP_REMOVED lines=21> */
.L_x_7955:
[----:B------:R-:W-:Y:S05]  /*4010*/  BSYNC B1 ;  /* 0x0000000000017941 */ /* 0x000fea0003800000 */
.L_x_7954:
[----:B------:R-:W-:Y:S01]  /*4020*/  LEA R5, R0, 0x3b800000, 0x17 ;  /* 0x3b80000000057811 */ /* 0x000fe200078eb8ff */
[----:B------:R-:W-:-:S05]  /*4030*/  IMAD.SHL.U32 R0, R3, 0x100000, RZ ;  /* 0x0010000003007824 */ /* 0x000fca00078e00ff */
[----:B------:R-:W-:-:S07]  /*4040*/  LOP3.LUT R0, R5, R0, R6, 0xfe, !PT ;  /* 0x0000000005007212 */ /* 0x000fce00078efe06 */
.L_x_7953:
[----:B------:R-:W-:Y:S05]  /*4050*/  BSYNC B0 ;  /* 0x0000000000007941 */ /* 0x000fea0003800000 */
.L_x_7952:
[----:B------:R-:W-:-:S04]  /*4060*/  F2FP.BF16.F32.PACK_AB R0, RZ, R0 ;  /* 0x00000000ff00723e */ /* 0x000fc800000010ff */
[----:B------:R-:W-:Y:S01]  /*4070*/  PRMT R16, R0, 0x7610, R16 ;  /* 0x0000761000107816 */ /* 0x000fe20000000010 */
[----:B------:R-:W-:Y:S06]  /*4080*/  BRA `(.L_x_7932) ;  /* 0x0000000400287947 */ /* 0x000fec0003800000 */
.L_x_7950:
        /* <DEDUP_REMOVED lines=21> */
.L_x_7959:
[----:B------:R-:W-:Y:S05]  /*41e0*/  BSYNC B1 ;  /* 0x0000000000017941 */ /* 0x000fea0003800000 */
.L_x_7958:
[----:B------:R-:W-:Y:S01]  /*41f0*/  LEA R5, R0, 0x37800000, 0x17 ;  /* 0x3780000000057811 */ /* 0x000fe200078eb8ff */
[----:B------:R-:W-:-:S05]  /*4200*/  IMAD.SHL.U32 R0, R3, 0x200000, RZ ;  /* 0x0020000003007824 */ /* 0x000fca00078e00ff */
[----:B------:R-:W-:-:S07]  /*4210*/  LOP3.LUT R0, R5, R0, R6, 0xfe, !PT ;  /* 0x0000000005007212 */ /* 0x000fce00078efe06 */
.L_x_7957:
[----:B------:R-:W-:Y:S05]  /*4220*/  BSYNC B0 ;  /* 0x0000000000007941 */ /* 0x000fea0003800000 */
.L_x_7956:
[----:B------:R-:W-:-:S04]  /*4230*/  F2FP.BF16.F32.PACK_AB R0, RZ, R0 ;  /* 0x00000000ff00723e */ /* 0x000fc800000010ff */
[----:B------:R-:W-:Y:S01]  /*4240*/  PRMT R16, R0, 0x7610, R16 ;  /* 0x0000761000107816 */ /* 0x000fe20000000010 */
[----:B------:R-:W-:Y:S06]  /*4250*/  BRA `(.L_x_7932) ;  /* 0x0000000000b47947 */ /* 0x000fec0003800000 */
.L_x_7949:
        /* <DEDUP_REMOVED lines=14> */
.L_x_7963:
[----:B------:R-:W-:Y:S05]  /*4340*/  BSYNC B0 ;  /* 0x0000000000007941 */ /* 0x000fea0003800000 */
.L_x_7962:
[----:B------:R-:W-:-:S04]  /*4350*/  F2FP.BF16.F32.PACK_AB R0, RZ, R0 ;  /* 0x00000000ff00723e */ /* 0x000fc800000010ff */
[----:B------:R-:W-:Y:S01]  /*4360*/  PRMT R16, R0, 0x7610, R16 ;  /* 0x0000761000107816 */ /* 0x000fe20000000010 */
[----:B------:R-:W-:Y:S06]  /*4370*/  BRA `(.L_x_7932) ;  /* 0x00000000006c7947 */ /* 0x000fec0003800000 */
.L_x_7937:
        /* <DEDUP_REMOVED lines=16> */
.L_x_7964:
[----:B------:R-:W-:Y:S01]  /*4480*/  PRMT R16, RZ, 0x7610, R16 ;  /* 0x00007610ff107816 */ /* 0x000fe20000000010 */
[----:B------:R-:W-:Y:S06]  /*4490*/  BRA `(.L_x_7932) ;  /* 0x0000000000247947 */ /* 0x000fec0003800000 */
.L_x_7961:
[----:B------:R-:W2:Y:S02]  /*44a0*/  LDG.E.64 R4, desc[UR36][R4.64] ;  /* 0x0000002404047981 */ /* 0x000ea4000c1e1b00 */
[----:B--2---:R-:W0:Y:S02]  /*44b0*/  I2F.U64 R0, R4 ;  /* 0x0000000400007312 */ /* 0x004e240000301000 */
[----:B0-----:R-:W-:-:S04]  /*44c0*/  F2FP.BF16.F32.PACK_AB R0, RZ, R0 ;  /* 0x00000000ff00723e */ /* 0x001fc800000010ff */
[----:B------:R-:W-:Y:S01]  /*44d0*/  PRMT R16, R0, 0x7610, R16 ;  /* 0x0000761000107816 */ /* 0x000fe20000000010 */
[----:B------:R-:W-:Y:S06]  /*44e0*/  BRA `(.L_x_7932) ;  /* 0x0000000000107947 */ /* 0x000fec0003800000 */
.L_x_7960:
[----:B------:R-:W2:Y:S02]  /*44f0*/  LDG.E R4, desc[UR36][R4.64] ;  /* 0x0000002404047981 */ /* 0x000ea4000c1e1900 */
[----:B--2---:R-:W-:-:S04]  /*4500*/  I2FP.F32.U32 R0, R4 ;  /* 0x0000000400007245 */ /* 0x004fc80000201000 */
[----:B------:R-:W-:-:S04]  /*4510*/  F2FP.BF16.F32.PACK_AB R0, RZ, R0 ;  /* 0x00000000ff00723e */ /* 0x000fc800000010ff */
[----:B------:R-:W-:-:S07]  /*4520*/  PRMT R16, R0, 0x7610, R16 ;  /* 0x0000761000107816 */ /* 0x000fce0000000010 */
.L_x_7932:
[----:B------:R-:W-:Y:S05]  /*4530*/  BSYNC B6 ;  /* 0x0000000000067941 */ /* 0x000fea0003800000 */
.L_x_7931:
[----:B------:R-:W2:Y:S01]  /*4540*/  S2R R25, SR_TID.X ;  /* 0x0000000000197919 */ /* 0x000ea20000002100 */
[----:B01----:R-:W0:Y:S01]  /*4550*/  LDC.U16 R4, c[0x0][0x216] ;  /* 0x00008580ff047b82 */ /* 0x003e220000000400 */
[----:B------:R-:W-:Y:S01]  /*4560*/  BSSY B1, `(.L_x_7965) ;  /* 0x0000038000017945 */ /* 0x000fe20003800000 */
[----:B--2---:R-:W-:-:S13]  /*4570*/  ISETP.GE.AND P1, PT, R25, R22, PT ;  /* 0x000000161900720c */ /* 0x004fda0003f26270 */
[----:B------:R-:W-:Y:S05]  /*4580*/  @P1 BRA `(.L_x_7966) ;  /* 0x0000000000d41947 */ /* 0x000fea0003800000 */
[----:B0-----:R-:W-:Y:S01]  /*4590*/  IMAD.U32 R3, R4, 0x10000, RZ ;  /* 0x0001000004037824 */ /* 0x001fe200078e00ff */
[----:B------:R-:W-:Y:S01]  /*45a0*/  BSSY B2, `(.L_x_7967) ;  /* 0x0000011000027945 */ /* 0x000fe20003800000 */
[----:B-----5:R-:W-:Y:S02]  /*45b0*/  IMAD.U32 R18, R18, 0x10000, RZ ;  /* 0x0001000012127824 */ /* 0x020fe400078e00ff */
[----:B------:R-:W-:Y:S02]  /*45c0*/  FADD.FTZ R0, |R3|, -RZ ;  /* 0x800000ff03007221 */ /* 0x000fe40000010200 */
        /* <DEDUP_REMOVED lines=13> */
[----:B------:R-:W-:Y:S05]  /*46a0*/  CALL.REL.NOINC `($__internal_8_$__cuda_sm3x_div_rn_ftz_f32_slowpath) ;  /* 0x0000004c00947944 */ /* 0x000fea0003c00000 */
.L_x_7968:
[----:B------:R-:W-:Y:S05]  /*46b0*/  BSYNC B2 ;  /* 0x0000000000027941 */ /* 0x000fea0003800000 */
.L_x_7967:
        /* <DEDUP_REMOVED lines=18> */
.L_x_7970:
[----:B------:R-:W-:Y:S01]  /*47e0*/  ISETP.GE.AND P0, PT, R3, RZ, PT ;  /* 0x000000ff0300720c */ /* 0x000fe20003f06270 */
[----:B------:R-:W-:-:S12]  /*47f0*/  IMAD.MOV.U32 R5, RZ, RZ, 0x3fd774eb ;  /* 0x3fd774ebff057424 */ /* 0x000fd800078e00ff */
[----:B------:R-:W-:-:S04]  /*4800*/  @P0 FFMA.FTZ R0, R5, 0.93318945169448852539, -R0 ;  /* 0x3f6ee58105000823 */ /* 0x000fc80000010800 */
[----:B------:R-:W-:-:S07]  /*4810*/  @!P0 FFMA.FTZ R0, R5, 0.93318945169448852539, R0 ;  /* 0x3f6ee58105008823 */ /* 0x000fce0000010000 */
.L_x_7971:
[----:B------:R-:W-:Y:S05]  /*4820*/  BSYNC B0 ;  /* 0x0000000000007941 */ /* 0x000fea0003800000 */
.L_x_7969:
        /* <DEDUP_REMOVED lines=9> */
[----:B------:R-:W-:-:S06]  /*48c0*/  FSEL R3, R3, R0, P0 ;  /* 0x0000000003037208 */ /* 0x000fcc0000000000 */
[----:B------:R-:W1:Y:S02]  /*48d0*/  F2F.BF16.F32 R3, R3 ;  /* 0x0000000300037304 */ /* 0x000e640000202000 */
.L_x_7966:
[----:B------:R-:W-:Y:S05]  /*48e0*/  BSYNC B1 ;  /* 0x0000000000017941 */ /* 0x000fea0003800000 */
.L_x_7965:
[----:B------:R-:W-:Y:S01]  /*48f0*/  VIADD R5, R25, 0x80 ;  /* 0x0000008019057836 */ /* 0x000fe20000000000 */
[----:B------:R-:W-:Y:S04]  /*4900*/  BSSY B1, `(.L_x_7972) ;  /* 0x0000038000017945 */ /* 0x000fe80003800000 */
[----:B------:R-:W-:-:S13]  /*4910*/  ISETP.GE.AND P0, PT, R5, R22, PT ;  /* 0x000000160500720c */ /* 0x000fda0003f06270 */
        /* <DEDUP_REMOVED lines=10> */
[----:B------:R-:W2:Y:S01]  /*49c0*/  FCHK P0, R0, R13 ;  /* 0x0000000d00007302 */ /* 0x000ea20000000000 */
[----:B0-----:R-:W-:-:S04]  /*49d0*/  FFMA R5, -R13, R6, 1 ;  /* 0x3f8000000d057423 */ /* 0x001fc80000000106 */
[----:B------:R-:W-:-:S04]  /*49e0*/  FFMA R5, R6, R5, R6 ;  /* 0x0000000506057223 */ /* 0x000fc80000000006 */
[----:B------:R-:W-:-:S04]  /*49f0*/  FFMA R6, R0, R5, RZ ;  /* 0x0000000500067223 */ /* 0x000fc800000000ff */
[----:B------:R-:W-:-:S04]  /*4a00*/  FFMA R7, -R13, R6, R0 ;  /* 0x000000060d077223 */ /* 0x000fc80000000100 */
[----:B------:R-:W-:Y:S01]  /*4a10*/  FFMA R5, R5, R7, R6 ;  /* 0x0000000705057223 */ /* 0x000fe20000000006 */
[----:B--2---:R-:W-:Y:S06]  /*4a20*/  @!P0 BRA `(.L_x_7975) ;  /* 0x0000000000088947 */ /* 0x004fec0003800000 */
[----:B------:R-:W-:-:S07]  /*4a30*/  MOV R6, 0x4a50 ;  /* 0x00004a5000067802 */ /* 0x000fce0000000f00 */
[----:B-1----:R-:W-:Y:S05]  /*4a40*/  CALL.REL.NOINC `($__internal_8_$__cuda_sm3x_div_rn_ftz_f32_slowpath) ;  /* 0x0000004800ac7944 */ /* 0x002fea0003c00000 */
.L_x_7975:
[----:B------:R-:W-:Y:S05]  /*4a50*/  BSYNC B2 ;  /* 0x0000000000027941 */ /* 0x000fea0003800000 */
.L_x_7974:
        /* <DEDUP_REMOVED lines=18> */
.L_x_7977:
[----:B------:R-:W-:Y:S01]  /*4b80*/  ISETP.GE.AND P0, PT, R12, RZ, PT ;  /* 0x000000ff0c00720c */ /* 0x000fe20003f06270 */
[----:B------:R-:W-:-:S12]  /*4b90*/  IMAD.MOV.U32 R5, RZ, RZ, 0x3fd774eb ;  /* 0x3fd774ebff057424 */ /* 0x000fd800078e00ff */
[----:B------:R-:W-:-:S04]  /*4ba0*/  @P0 FFMA.FTZ R0, R5, 0.93318945169448852539, -R0 ;  /* 0x3f6ee58105000823 */ /* 0x000fc80000010800 */
[----:B------:R-:W-:-:S07]  /*4bb0*/  @!P0 FFMA.FTZ R0, R5, 0.93318945169448852539, R0 ;  /* 0x3f6ee58105008823 */ /* 0x000fce0000010000 */
.L_x_7978:
[----:B------:R-:W-:Y:S05]  /*4bc0*/  BSYNC B0 ;  /* 0x0000000000007941 */ /* 0x000fea0003800000 */
.L_x_7976:
[C---:B------:R-:W-:Y:S01]  /*4bd0*/  FSETP.NEU.FTZ.AND P0, PT, |R12|.reuse, |R17|, PT ;  /* 0x400000110c00720b */ /* 0x040fe20003f1d200 */
[----:B------:R-:W-:Y:S01]  /*4be0*/  IMAD.MOV.U32 R5, RZ, RZ, 0x4016cbe4 ;  /* 0x4016cbe4ff057424 */ /* 0x000fe200078e00ff */
[----:B------:R-:W-:Y:S02]  /*4bf0*/  FSETP.NEU.FTZ.AND P2, PT, R13, RZ, PT ;  /* 0x000000ff0d00720b */ /* 0x000fe40003f5d000 */
[C---:B------:R-:W-:Y:S01]  /*4c00*/  ISETP.GE.AND P3, PT, R12.reuse, RZ, PT ;  /* 0x000000ff0c00720c */ /* 0x040fe20003f66270 */
[----:B------:R-:W-:-:S08]  /*4c10*/  FADD.FTZ R12, |R12|, |R17| ;  /* 0x400000110c0c7221 */ /* 0x000fd00000010200 */
[----:B------:R-:W-:Y:S02]  /*4c20*/  @!P0 FSEL R0, R5, 0.78539818525314331055, !P3 ;  /* 0x3f490fdb05008808 */ /* 0x000fe40005800000 */
[----:B------:R-:W-:Y:S02]  /*4c30*/  @!P2 FSEL R0, RZ, 3.1415927410125732422, P3 ;  /* 0x40490fdbff00a808 */ /* 0x000fe40001800000 */
[----:B------:R-:W-:Y:S02]  /*4c40*/  FSETP.GTU.FTZ.AND P0, PT, |R12|, +INF , PT ;  /* 0x7f8000000c00780b */ /* 0x000fe40003f1c200 */
[----:B------:R-:W-:-:S04]  /*4c50*/  LOP3.LUT R17, R0, 0x80000000, R17, 0xb8, !PT ;  /* 0x8000000000117812 */ /* 0x000fc800078eb811 */
[----:B------:R-:W-:-:S04]  /*4c60*/  FSEL R17, R12, R17, P0 ;  /* 0x000000110c117208 */ /* 0x000fc80000000000 */
[----:B------:R2:W3:Y:S03]  /*4c70*/  F2F.BF16.F32 R19, R17 ;  /* 0x0000001100137304 */ /* 0x0004e60000202000 */
.L_x_7973:
[----:B------:R-:W-:Y:S05]  /*4c80*/  BSYNC B1 ;  /* 0x0000000000017941 */ /* 0x000fea0003800000 */
.L_x_7972:
        /* <DEDUP_REMOVED lines=13> */
[----:B------:R-:W4:Y:S01]  /*4d60*/  FCHK P0, R0, R13 ;  /* 0x0000000d00007302 */ /* 0x000f220000000000 */
[----:B0-----:R-:W-:-:S04]  /*4d70*/  FFMA R5, -R13, R2, 1 ;  /* 0x3f8000000d057423 */ /* 0x001fc80000000102 */
[----:B------:R-:W-:-:S04]  /*4d80*/  FFMA R5, R2, R5, R2 ;  /* 0x0000000502057223 */ /* 0x000fc80000000002 */
[----:B------:R-:W-:-:S04]  /*4d90*/  FFMA R2, R0, R5, RZ ;  /* 0x0000000500027223 */ /* 0x000fc800000000ff */
[----:B------:R-:W-:-:S04]  /*4da0*/  FFMA R6, -R13, R2, R0 ;  /* 0x000000020d067223 */ /* 0x000fc80000000100 */
[----:B------:R-:W-:Y:S01]  /*4db0*/  FFMA R2, R5, R6, R2 ;  /* 0x0000000605027223 */ /* 0x000fe20000000002 */
[----:B----4-:R-:W-:Y:S06]  /*4dc0*/  @!P0 BRA `(.L_x_7982) ;  /* 0x00000000000c8947 */ /* 0x010fec0003800000 */
[----:B------:R-:W-:-:S07]  /*4dd0*/  MOV R6, 0x4df0 ;  /* 0x00004df000067802 */ /* 0x000fce0000000f00 */
[----:B-123--:R-:W-:Y:S05]  /*4de0*/  CALL.REL.NOINC `($__internal_8_$__cuda_sm3x_div_rn_ftz_f32_slowpath) ;  /* 0x0000004400c47944 */ /* 0x00efea0003c00000 */
[----:B------:R-:W-:-:S07]  /*4df0*/  IMAD.MOV.U32 R2, RZ, RZ, R5 ;  /* 0x000000ffff027224 */ /* 0x000fce00078e0005 */
.L_x_7982:
[----:B------:R-:W-:Y:S05]  /*4e00*/  BSYNC B2 ;  /* 0x0000000000027941 */ /* 0x000fea0003800000 */
.L_x_7981:
        /* <DEDUP_REMOVED lines=18> */
.L_x_7984:
[----:B------:R-:W-:Y:S01]  /*4f30*/  ISETP.GE.AND P0, PT, R12, RZ, PT ;  /* 0x000000ff0c00720c */ /* 0x000fe20003f06270 */
[----:B------:R-:W-:-:S12]  /*4f40*/  IMAD.MOV.U32 R5, RZ, RZ, 0x3fd774eb ;  /* 0x3fd774ebff057424 */ /* 0x000fd800078e00ff */
[----:B------:R-:W-:-:S04]  /*4f50*/  @P0 FFMA.FTZ R2, R5, 0.93318945169448852539, -R2 ;  /* 0x3f6ee58105020823 */ /* 0x000fc80000010802 */
[----:B------:R-:W-:-:S07]  /*4f60*/  @!P0 FFMA.FTZ R2, R5, 0.93318945169448852539, R2 ;  /* 0x3f6ee58105028823 */ /* 0x000fce0000010002 */
.L_x_7985:
[----:B------:R-:W-:Y:S05]  /*4f70*/  BSYNC B0 ;  /* 0x0000000000007941 */ /* 0x000fea0003800000 */
.L_x_7983:
        /* <DEDUP_REMOVED lines=10> */
[----:B------:R4:W0:Y:S03]  /*5020*/  F2F.BF16.F32 R18, R15 ;  /* 0x0000000f00127304 */ /* 0x0008260000202000 */
.L_x_7980:
[----:B------:R-:W-:Y:S05]  /*5030*/  BSYNC B1 ;  /* 0x0000000000017941 */ /* 0x000fea0003800000 */
.L_x_7979:
[----:B------:R-:W-:Y:S01]  /*5040*/  VIADD R5, R25, 0x180 ;  /* 0x0000018019057836 */ /* 0x000fe20000000000 */
[----:B------:R-:W-:Y:S04]  /*5050*/  BSSY B1, `(.L_x_7986) ;  /* 0x0000039000017945 */ /* 0x000fe80003800000 */
[----:B------:R-:W-:-:S13]  /*5060*/  ISETP.GE.AND P0, PT, R5, R22, PT ;  /* 0x000000160500720c */ /* 0x000fda0003f06270 */
[----:B------:R-:W-:Y:S05]  /*5070*/  @P0 BRA `(.L_x_7987) ;  /* 0x0000000000d80947 */ /* 0x000fea0003800000 */
[----:B0-----:R-:W-:Y:S01]  /*5080*/  IMAD.U32 R4, R4, 0x10000, RZ ;  /* 0x0001000004047824 */ /* 0x001fe200078e00ff */
[----:B------:R-:W-:Y:S01]  /*5090*/  BSSY B2, `(.L_x_7988) ;  /* 0x0000012000027945 */ /* 0x000fe20003800000 */
[----:B----45:R-:W-:Y:S02]  /*50a0*/  IMAD.U32 R15, R16, 0x10000, RZ ;  /* 0x00010000100f7824 */ /* 0x030fe400078e00ff */
        /* <DEDUP_REMOVED lines=16> */
.L_x_7989:
[----:B------:R-:W-:Y:S05]  /*51b0*/  BSYNC B2 ;  /* 0x0000000000027941 */ /* 0x000fea0003800000 */
.L_x_7988:
        /* <DEDUP_REMOVED lines=18> */
.L_x_7991:
[----:B------:R-:W-:Y:S01]  /*52e0*/  ISETP.GE.AND P0, PT, R4, RZ, PT ;  /* 0x000000ff0400720c */ /* 0x000fe20003f06270 */
[----:B------:R-:W-:-:S12]  /*52f0*/  IMAD.MOV.U32 R5, RZ, RZ, 0x3fd774eb ;  /* 0x3fd774ebff057424 */ /* 0x000fd800078e00ff */
[----:B------:R-:W-:-:S04]  /*5300*/  @P0 FFMA.FTZ R2, R5, 0.93318945169448852539, -R2 ;  /* 0x3f6ee58105020823 */ /* 0x000fc80000010802 */
[----:B------:R-:W-:-:S07]  /*5310*/  @!P0 FFMA.FTZ R2, R5, 0.93318945169448852539, R2 ;  /* 0x3f6ee58105028823 */ /* 0x000fce0000010002 */
.L_x_7992:
[----:B------:R-:W-:Y:S05]  /*5320*/  BSYNC B0 ;  /* 0x0000000000007941 */ /* 0x000fea0003800000 */
.L_x_7990:
        /* <DEDUP_REMOVED lines=10> */
[----:B--2---:R0:W2:Y:S03]  /*53d0*/  F2F.BF16.F32 R17, R15 ;  /* 0x0000000f00117304 */ /* 0x0040a60000202000 */
.L_x_7987:
[----:B------:R-:W-:Y:S05]  /*53e0*/  BSYNC B1 ;  /* 0x0000000000017941 */ /* 0x000fea0003800000 */
.L_x_7986:
[----:B-----5:R-:W0:Y:S01]  /*53f0*/  LDC.U8 R16, c[0x0][0x234] ;  /* 0x00008d00ff107b82 */ /* 0x020e220000000000 */
        /* <DEDUP_REMOVED lines=22> */
[----:B------:R-:W-:-:S04]  /*5560*/  VIADD R25, R2, 0x80 ;  /* 0x0000008002197836 */ /* 0x000fc80000000000 */
[----:B------:R-:W0:Y:S02]  /*5570*/  F2I.FTZ.TRUNC.NTZ R3, R3 ;  /* 0x0000000300037305 */ /* 0x000e24000021f100 */
[----:B0-----:R0:W-:Y:S01]  /*5580*/  STG.E.U8 desc[UR36][R8.64], R3 ;  /* 0x0000000308007986 */ /* 0x0011e2000c101124 */
[----:B------:R-:W-:Y:S05]  /*5590*/  BRA `(.L_x_7994) ;  /* 0x0000000c00e87947 */ /* 0x000fea0003800000 */
.L_x_7998:
[----:B------:R-:W-:Y:S02]  /*55a0*/  IMAD.U32 R5, R3, 0x10000, RZ ;  /* 0x0001000003057824 */ /* 0x000fe400078e00ff */
[----:B------:R-:W-:-:S04]  /*55b0*/  VIADD R25, R2, 0x80 ;  /* 0x0000008002197836 */ /* 0x000fc80000000000 */
[----:B------:R-:W0:Y:S02]  /*55c0*/  F2I.S64.TRUNC R4, R5 ;  /* 0x0000000500047311 */ /* 0x000e24000020d900 */
[----:B0-----:R0:W-:Y:S01]  /*55d0*/  STG.E.U8 desc[UR36][R8.64], R4 ;  /* 0x0000000408007986 */ /* 0x0011e2000c101124 */
[----:B------:R-:W-:Y:S05]  /*55e0*/  BRA `(.L_x_7994) ;  /* 0x0000000c00d47947 */ /* 0x000fea0003800000 */
.L_x_7997:
[----:B------:R-:W-:-:S13]  /*55f0*/  ISETP.NE.AND P0, PT, R0, 0x2, PT ;  /* 0x000000020000780c */ /* 0x000fda0003f05270 */
[----:B------:R-:W-:Y:S05]  /*5600*/  @!P0 BRA `(.L_x_8000) ;  /* 0x0000000000388947 */ /* 0x000fea0003800000 */
[----:B------:R-:W-:-:S13]  /*5610*/  ISETP.NE.AND P0, PT, R0, 0x3, PT ;  /* 0x000000030000780c */ /* 0x000fda0003f05270 */
[----:B------:R-:W-:Y:S05]  /*5620*/  @!P0 BRA `(.L_x_8001) ;  /* 0x00000000001c8947 */ /* 0x000fea0003800000 */
[----:B------:R-:W-:-:S13]  /*5630*/  ISETP.NE.AND P0, PT, R0, 0x4, PT ;  /* 0x000000040000780c */ /* 0x000fda0003f05270 */
[----:B------:R-:W-:Y:S05]  /*5640*/  @P0 BRA `(.L_x_7999) ;  /* 0x0000000c00500947 */ /* 0x000fea0003800000 */
[----:B------:R-:W-:Y:S02]  /*5650*/  IMAD.U32 R4, R3, 0x10000, RZ ;  /* 0x0001000003047824 */ /* 0x000fe400078e00ff */
[----:B------:R-:W-:-:S04]  /*5660*/  VIADD R25, R2, 0x80 ;  /* 0x0000008002197836 */ /* 0x000fc80000000000 */
[----:B------:R-:W0:Y:S02]  /*5670*/  F2I.S64.TRUNC R4, R4 ;  /* 0x0000000400047311 */ /* 0x000e24000020d900 */
[----:B0-----:R0:W-:Y:S01]  /*5680*/  STG.E.64 desc[UR36][R8.64], R4 ;  /* 0x0000000408007986 */ /* 0x0011e2000c101b24 */
[----:B------:R-:W-:Y:S05]  /*5690*/  BRA `(.L_x_7994) ;  /* 0x0000000c00a87947 */ /* 0x000fea0003800000 */
.L_x_8001:
[----:B------:R-:W-:Y:S02]  /*56a0*/  IMAD.U32 R3, R3, 0x10000, RZ ;  /* 0x0001000003037824 */ /* 0x000fe400078e00ff */
[----:B------:R-:W-:-:S04]  /*56b0*/  VIADD R25, R2, 0x80 ;  /* 0x0000008002197836 */ /* 0x000fc80000000000 */
[----:B------:R-:W0:Y:S02]  /*56c0*/  F2I.FTZ.TRUNC.NTZ R3, R3 ;  /* 0x0000000300037305 */ /* 0x000e24000021f100 */
[----:B0-----:R0:W-:Y:S01]  /*56d0*/  STG.E desc[UR36][R8.64], R3 ;  /* 0x0000000308007986 */ /* 0x0011e2000c101924 */
[----:B------:R-:W-:Y:S05]  /*56e0*/  BRA `(.L_x_7994) ;  /* 0x0000000c00947947 */ /* 0x000fea0003800000 */
.L_x_8000:
[----:B------:R-:W-:Y:S02]  /*56f0*/  IMAD.U32 R3, R3, 0x10000, RZ ;  /* 0x0001000003037824 */ /* 0x000fe400078e00ff */
[----:B------:R-:W-:-:S04]  /*5700*/  VIADD R25, R2, 0x80 ;  /* 0x0000008002197836 */ /* 0x000fc80000000000 */
[----:B------:R-:W0:Y:S02]  /*5710*/  F2I.FTZ.TRUNC.NTZ R3, R3 ;  /* 0x0000000300037305 */ /* 0x000e24000021f100 */
[----:B0-----:R0:W-:Y:S01]  /*5720*/  STG.E.U16 desc[UR36][R8.64], R3 ;  /* 0x0000000308007986 */ /* 0x0011e2000c101524 */
[----:B------:R-:W-:Y:S05]  /*5730*/  BRA `(.L_x_7994) ;  /* 0x0000000c00807947 */ /* 0x000fea0003800000 */
.L_x_7996:
[----:B------:R-:W-:-:S13]  /*5740*/  ISETP.GT.AND P0, PT, R0, 0x6, PT ;  /* 0x000000060000780c */ /* 0x000fda0003f04270 */
[----:B------:R-:W-:Y:S05]  /*5750*/  @P0 BRA `(.L_x_8002) ;  /* 0x0000000000340947 */ /* 0x000fea0003800000 */
[----:B------:R-:W-:-:S13]  /*5760*/  ISETP.NE.AND P0, PT, R0, 0x5, PT ;  /* 0x000000050000780c */ /* 0x000fda0003f05270 */
[----:B------:R-:W-:Y:S05]  /*5770*/  @!P0 BRA `(.L_x_8003) ;  /* 0x0000000000188947 */ /* 0x000fea0003800000 */
[----:B------:R-:W-:-:S13]  /*5780*/  ISETP.NE.AND P0, PT, R0, 0x6, PT ;  /* 0x000000060000780c */ /* 0x000fda0003f05270 */
[----:B------:R-:W-:Y:S05]  /*5790*/  @P0 BRA `(.L_x_7999) ;  /* 0x0000000800fc0947 */ /* 0x000fea0003800000 */
[----:B------:R-:W-:Y:S02]  /*57a0*/  IMAD.U32 R3, R3, 0x10000, RZ ;  /* 0x0001000003037824 */ /* 0x000fe400078e00ff */
[----:B------:R-:W-:-:S03]  /*57b0*/  VIADD R25, R2, 0x80 ;  /* 0x0000008002197836 */ /* 0x000fc60000000000 */
[----:B------:R0:W-:Y:S01]  /*57c0*/  STG.E desc[UR36][R8.64], R3 ;  /* 0x0000000308007986 */ /* 0x0001e2000c101924 */
[----:B------:R-:W-:Y:S05]  /*57d0*/  BRA `(.L_x_7994) ;  /* 0x0000000c00587947 */ /* 0x000fea0003800000 */
.L_x_8003:
[----:B------:R-:W-:Y:S02]  /*57e0*/  IMAD.U32 R0, R3, 0x10000, RZ ;  /* 0x0001000003007824 */ /* 0x000fe400078e00ff */
[----:B------:R-:W-:-:S03]  /*57f0*/  VIADD R25, R2, 0x80 ;  /* 0x0000008002197836 */ /* 0x000fc60000000000 */
[----:B------:R-:W-:-:S05]  /*5800*/  F2FP.F16.F32.PACK_AB R0, RZ, R0 ;  /* 0x00000000ff00723e */ /* 0x000fca00000000ff */
[----:B------:R0:W-:Y:S01]  /*5810*/  STG.E.U16 desc[UR36][R8.64], R0 ;  /* 0x0000000008007986 */ /* 0x0001e2000c101524 */
[----:B------:R-:W-:Y:S05]  /*5820*/  BRA `(.L_x_7994) ;  /* 0x0000000c00447947 */ /* 0x000fea0003800000 */
.L_x_8002:
        /* <DEDUP_REMOVED lines=8> */
[----:B------:R-:W-:-:S03]  /*58b0*/  VIADD R25, R2, 0x80 ;  /* 0x0000008002197836 */ /* 0x000fc60000000000 */
[----:B------:R0:W-:Y:S01]  /*58c0*/  STG.E.64 desc[UR36][R8.64], R4 ;  /* 0x0000000408007986 */ /* 0x0001e2000c101b24 */
[----:B------:R-:W-:Y:S05]  /*58d0*/  BRA `(.L_x_7994) ;  /* 0x0000000c00187947 */ /* 0x000fea0003800000 */
.L_x_8005:
[----:B------:R-:W-:Y:S02]  /*58e0*/  IMAD.U32 R3, R3, 0x10000, RZ ;  /* 0x0001000003037824 */ /* 0x000fe400078e00ff */
[----:B------:R-:W-:-:S03]  /*58f0*/  VIADD R25, R2, 0x80 ;  /* 0x0000008002197836 */ /* 0x000fc60000000000 */
[----:B------:R-:W-:-:S04]  /*5900*/  F2FP.F16.F32.PACK_AB R3, RZ, R3 ;  /* 0x00000003ff03723e */ /* 0x000fc800000000ff */
[----:B------:R-:W-:-:S05]  /*5910*/  PRMT R3, R3, 0x5410, RZ ;  /* 0x0000541003037816 */ /* 0x000fca00000000ff */
[----:B------:R0:W-:Y:S01]  /*5920*/  STG.E desc[UR36][R8.64], R3 ;  /* 0x0000000308007986 */ /* 0x0001e2000c101924 */
[----:B------:R-:W-:Y:S05]  /*5930*/  BRA `(.L_x_7994) ;  /* 0x0000000c00007947 */ /* 0x000fea0003800000 */
.L_x_8004:
[----:B------:R-:W-:Y:S02]  /*5940*/  IMAD.U32 R4, R3, 0x10000, RZ ;  /* 0x0001000003047824 */ /* 0x000fe400078e00ff */
[----:B------:R-:W-:Y:S02]  /*5950*/  VIADD R25, R2, 0x80 ;  /* 0x0000008002197836 */ /* 0x000fe40000000000 */
[----:B------:R-:W-:-:S06]  /*5960*/  FMUL.FTZ R4, R4, 1 ;  /* 0x3f80000004047820 */ /* 0x000fcc0000410000 */
[----:B------:R-:W0:Y:S02]  /*5970*/  F2F.F64.F32 R4, R4 ;  /* 0x0000000400047310 */ /* 0x000e240000201800 */
[----:B0-----:R0:W-:Y:S01]  /*5980*/  STG.E.64 desc[UR36][R8.64], R4 ;  /* 0x0000000408007986 */ /* 0x0011e2000c101b24 */
[----:B------:R-:W-:Y:S05]  /*5990*/  BRA `(.L_x_7994) ;  /* 0x0000000800e87947 */ /* 0x000fea0003800000 */
.L_x_7995:
        /* <DEDUP_REMOVED lines=10> */
[----:B------:R-:W-:-:S04]  /*5a40*/  FSETP.NEU.FTZ.AND P0, PT, R3, RZ, PT ;  /* 0x000000ff0300720b */ /* 0x000fc80003f1d000 */
[----:B------:R-:W-:-:S05]  /*5a50*/  SEL R3, RZ, 0x1, !P0 ;  /* 0x00000001ff037807 */ /* 0x000fca0004000000 */
[----:B------:R0:W-:Y:S01]  /*5a60*/  STG.E.U8 desc[UR36][R8.64], R3 ;  /* 0x0000000308007986 */ /* 0x0001e2000c101124 */
[----:B------:R-:W-:Y:S05]  /*5a70*/  BRA `(.L_x_7994) ;  /* 0x0000000800b07947 */ /* 0x000fea0003800000 */
.L_x_8008:
[----:B------:R-:W-:Y:S01]  /*5a80*/  IMAD.U32 R3, R3, 0x10000, RZ ;  /* 0x0001000003037824 */ /* 0x000fe200078e00ff */
[----:B------:R-:W-:Y:S01]  /*5a90*/  CS2R R6, SRZ ;  /* 0x0000000000067805 */ /* 0x000fe2000001ff00 */
[----:B------:R-:W-:Y:S02]  /*5aa0*/  VIADD R25, R2, 0x80 ;  /* 0x0000008002197836 */ /* 0x000fe40000000000 */
[----:B------:R-:W-:-:S04]  /*5ab0*/  FMUL.FTZ R3, R3, 1 ;  /* 0x3f80000003037820 */ /* 0x000fc80000410000 */
[----:B------:R-:W0:Y:S02]  /*5ac0*/  F2F.F64.F32 R4, R3 ;  /* 0x0000000300047310 */ /* 0x000e240000201800 */
[----:B0-----:R0:W-:Y:S01]  /*5ad0*/  STG.E.128 desc[UR36][R8.64], R4 ;  /* 0x0000000408007986 */ /* 0x0011e2000c101d24 */
[----:B------:R-:W-:Y:S05]  /*5ae0*/  BRA `(.L_x_7994) ;  /* 0x0000000800947947 */ /* 0x000fea0003800000 */
.L_x_8007:
        /* <DEDUP_REMOVED lines=21> */
.L_x_8012:
[----:B------:R-:W-:Y:S05]  /*5c40*/  BSYNC B0 ;  /* 0x0000000000007941 */ /* 0x000fea0003800000 */
.L_x_8011:
[----:B------:R-:W-:Y:S01]  /*5c50*/  LOP3.LUT R5, R0, R5, RZ, 0xfc, !PT ;  /* 0x0000000500057212 */ /* 0x000fe200078efcff */
[----:B------:R-:W-:-:S04]  /*5c60*/  VIADD R25, R2, 0x80 ;  /* 0x0000008002197836 */ /* 0x000fc80000000000 */
[----:B------:R0:W-:Y:S01]  /*5c70*/  STG.E.U8 desc[UR36][R8.64], R5 ;  /* 0x0000000508007986 */ /* 0x0001e2000c101124 */
[----:B------:R-:W-:Y:S05]  /*5c80*/  BRA `(.L_x_7994) ;  /* 0x00000008002c7947 */ /* 0x000fea0003800000 */
.L_x_8010:
        /* <DEDUP_REMOVED lines=13> */
.L_x_8014:
[----:B------:R-:W-:Y:S01]  /*5d60*/  IMAD.MOV.U32 R0, RZ, RZ, 0x7f ;  /* 0x0000007fff007424 */ /* 0x000fe200078e00ff */
[----:B------:R-:W-:-:S04]  /*5d70*/  ISETP.GT.U32.AND P0, PT, R3, 0x7f800000, PT ;  /* 0x7f8000000300780c */ /* 0x000fc80003f04070 */
[----:B------:R-:W-:-:S09]  /*5d80*/  SEL R0, R0, 0x7c, P0 ;  /* 0x0000007c00007807 */ /* 0x000fd20000000000 */
.L_x_8015:
[----:B------:R-:W-:Y:S05]  /*5d90*/  BSYNC B0 ;  /* 0x0000000000007941 */ /* 0x000fea0003800000 */
.L_x_8013:
[----:B------:R-:W-:Y:S01]  /*5da0*/  LOP3.LUT R3, R5, 0x80000000, RZ, 0xc0, !PT ;  /* 0x8000000005037812 */ /* 0x000fe200078ec0ff */
[----:B------:R-:W-:-:S03]  /*5db0*/  VIADD R25, R2, 0x80 ;  /* 0x0000008002197836 */ /* 0x000fc60000000000 */
[----:B------:R-:W-:-:S04]  /*5dc0*/  SHF.R.U32.HI R3, RZ, 0x18, R3 ;  /* 0x00000018ff037819 */ /* 0x000fc80000011603 */
[----:B------:R-:W-:-:S05]  /*5dd0*/  LOP3.LUT R3, R0, R3, RZ, 0xfc, !PT ;  /* 0x0000000300037212 */ /* 0x000fca00078efcff */
[----:B------:R0:W-:Y:S01]  /*5de0*/  STG.E.U8 desc[UR36][R8.64], R3 ;  /* 0x0000000308007986 */ /* 0x0001e2000c101124 */
[----:B------:R-:W-:Y:S05]  /*5df0*/  BRA `(.L_x_7994) ;  /* 0x0000000400d07947 */ /* 0x000fea0003800000 */
.L_x_8009:
[----:B------:R0:W-:Y:S01]  /*5e00*/  STG.E.U16 desc[UR36][R8.64], R3 ;  /* 0x0000000308007986 */ /* 0x0001e2000c101524 */
[----:B------:R-:W-:Y:S01]  /*5e10*/  VIADD R25, R2, 0x80 ;  /* 0x0000008002197836 */ /* 0x000fe20000000000 */
[----:B------:R-:W-:Y:S06]  /*5e20*/  BRA `(.L_x_7994) ;  /* 0x0000000400c47947 */ /* 0x000fec0003800000 */
.L_x_8006:
        /* <DEDUP_REMOVED lines=10> */
[----:B------:R-:W0:Y:S02]  /*5ed0*/  F2I.FTZ.U32.TRUNC.NTZ R3, R3 ;  /* 0x0000000300037305 */ /* 0x000e24000021f000 */
[----:B0-----:R0:W-:Y:S01]  /*5ee0*/  STG.E.U16 desc[UR36][R8.64], R3 ;  /* 0x0000000308007986 */ /* 0x0011e2000c101524 */
[----:B------:R-:W-:Y:S05]  /*5ef0*/  BRA `(.L_x_7994) ;  /* 0x0000000400907947 */ /* 0x000fea0003800000 */
.L_x_8018:
        /* <DEDUP_REMOVED lines=17> */
.L_x_8021:
[----:B------:R-:W-:-:S04]  /*6010*/  LOP3.LUT R3, R5, 0x80000000, RZ, 0xc0, !PT ;  /* 0x8000000005037812 */ /* 0x000fc800078ec0ff */
[----:B------:R-:W-:-:S04]  /*6020*/  SHF.R.U32.HI R3, RZ, 0x18, R3 ;  /* 0x00000018ff037819 */ /* 0x000fc80000011603 */
[----:B------:R-:W-:-:S04]  /*6030*/  LOP3.LUT R0, R0, R3, RZ, 0xfc, !PT ;  /* 0x0000000300007212 */ /* 0x000fc800078efcff */
[----:B------:R-:W-:-:S07]  /*6040*/  PRMT R4, R0, 0x7610, R4 ;  /* 0x0000761000047816 */ /* 0x000fce0000000004 */
.L_x_8020:
[----:B------:R-:W-:Y:S05]  /*6050*/  BSYNC B0 ;  /* 0x0000000000007941 */ /* 0x000fea0003800000 */
.L_x_8019:
[----:B------:R0:W-:Y:S01]  /*6060*/  STG.E.U8 desc[UR36][R8.64], R4 ;  /* 0x0000000408007986 */ /* 0x0001e2000c101124 */
[----:B------:R-:W-:Y:S01]  /*6070*/  VIADD R25, R2, 0x80 ;  /* 0x0000008002197836 */ /* 0x000fe20000000000 */
[----:B------:R-:W-:Y:S06]  /*6080*/  BRA `(.L_x_7994) ;  /* 0x00000004002c7947 */ /* 0x000fec0003800000 */
.L_x_8017:
        /* <DEDUP_REMOVED lines=17> */
.L_x_8024:
[----:B------:R-:W-:-:S04]  /*61a0*/  LOP3.LUT R3, R5, 0x80000000, RZ, 0xc0, !PT ;  /* 0x8000000005037812 */ /* 0x000fc800078ec0ff */
[----:B------:R-:W-:-:S04]  /*61b0*/  SHF.R.U32.HI R3, RZ, 0x18, R3 ;  /* 0x00000018ff037819 */ /* 0x000fc80000011603 */
[----:B------:R-:W-:-:S04]  /*61c0*/  LOP3.LUT R0, R0, R3, RZ, 0xfc, !PT ;  /* 0x0000000300007212 */ /* 0x000fc800078efcff */
[----:B------:R-:W-:-:S07]  /*61d0*/  PRMT R4, R0, 0x7610, R4 ;  /* 0x0000761000047816 */ /* 0x000fce0000000004 */
.L_x_8023:
[----:B------:R-:W-:Y:S05]  /*61e0*/  BSYNC B0 ;  /* 0x0000000000007941 */ /* 0x000fea0003800000 */
.L_x_8022:
[----:B------:R0:W-:Y:S01]  /*61f0*/  STG.E.U8 desc[UR36][R8.64], R4 ;  /* 0x0000000408007986 */ /* 0x0001e2000c101124 */
[----:B------:R-:W-:Y:S01]  /*6200*/  VIADD R25, R2, 0x80 ;  /* 0x0000008002197836 */ /* 0x000fe20000000000 */
[----:B------:R-:W-:Y:S06]  /*6210*/  BRA `(.L_x_7994) ;  /* 0x0000000000c87947 */ /* 0x000fec0003800000 */
.L_x_8016:
[----:B------:R-:W-:-:S13]  /*6220*/  ISETP.NE.AND P0, PT, R0, 0x1c, PT ;  /* 0x0000001c0000780c */ /* 0x000fda0003f05270 */
[----:B------:R-:W-:Y:S05]  /*6230*/  @!P0 BRA `(.L_x_8025) ;  /* 0x0000000000b08947 */ /* 0x000fea0003800000 */
[----:B------:R-:W-:-:S13]  /*6240*/  ISETP.NE.AND P0, PT, R0, 0x1d, PT ;  /* 0x0000001d0000780c */ /* 0x000fda0003f05270 */
[----:B------:R-:W-:Y:S05]  /*6250*/  @!P0 BRA `(.L_x_8026) ;  /* 0x0000000000948947 */ /* 0x000fea0003800000 */
[----:B------:R-:W-:-:S13]  /*6260*/  ISETP.NE.AND P0, PT, R0, 0x2c, PT ;  /* 0x0000002c0000780c */ /* 0x000fda0003f05270 */
[----:B------:R-:W-:Y:S05]  /*6270*/  @P0 BRA `(.L_x_7999) ;  /* 0x0000000000440947 */ /* 0x000fea0003800000 */
[----:B------:R-:W-:Y:S02]  /*6280*/  IMAD.U32 R4, R3, 0x10000, RZ ;  /* 0x0001000003047824 */ /* 0x000fe400078e00ff */
[----:B------:R-:W-:-:S03]  /*6290*/  VIADD R25, R2, 0x80 ;  /* 0x0000008002197836 */ /* 0x000fc60000000000 */
        /* <DEDUP_REMOVED lines=15> */
.L_x_7999:
[----:B------:R-:W-:Y:S01]  /*6390*/  MOV R14, 0x0 ;  /* 0x00000000000e7802 */ /* 0x000fe20000000f00 */
[----:B------:R-:W-:Y:S01]  /*63a0*/  ULDC.64 UR4, c[0x4][0x128] ;  /* 0x01004a0000047ab9 */ /* 0x000fe20000000a00 */
[----:B------:R-:W-:Y:S01]  /*63b0*/  ULDC.64 UR6, c[0x4][0x130] ;  /* 0x01004c0000067ab9 */ /* 0x000fe20000000a00 */
[----:B------:R-:W-:Y:S02]  /*63c0*/  IMAD.U32 R4, RZ, RZ, UR4 ;  /* 0x00000004ff047e24 */ /* 0x000fe4000f8e00ff */
[----:B------:R-:W-:Y:S01]  /*63d0*/  IMAD.U32 R5, RZ, RZ, UR5 ;  /* 0x00000005ff057e24 */ /* 0x000fe2000f8e00ff */
[----:B----4-:R-:W0:Y:S01]  /*63e0*/  LDC.64 R14, c[0x4][R14] ;  /* 0x010000000e0e7b82 */ /* 0x010e220000000a00 */
        /* <DEDUP_REMOVED lines=9> */
[----:B0-23--:R-:W-:Y:S05]  /*6480*/  CALL.ABS.NOINC R14 ;  /* 0x000000000e007343 */ /* 0x00dfea0003c00000 */
.L_x_8027:
[----:B------:R-:W-:Y:S01]  /*6490*/  VIADD R25, R2, 0x80 ;  /* 0x0000008002197836 */ /* 0x000fe20000000000 */
[----:B------:R-:W-:Y:S06]  /*64a0*/  BRA `(.L_x_7994) ;  /* 0x0000000000247947 */ /* 0x000fec0003800000 */
.L_x_8026:
[----:B------:R-:W-:Y:S02]  /*64b0*/  IMAD.U32 R4, R3, 0x10000, RZ ;  /* 0x0001000003047824 */ /* 0x000fe400078e00ff */
[----:B------:R-:W-:-:S04]  /*64c0*/  VIADD R25, R2, 0x80 ;  /* 0x0000008002197836 */ /* 0x000fc80000000000 */
[----:B------:R-:W0:Y:S02]  /*64d0*/  F2I.U64.TRUNC R4, R4 ;  /* 0x0000000400047311 */ /* 0x000e24000020d800 */
[----:B0-----:R0:W-:Y:S01]  /*64e0*/  STG.E.64 desc[UR36][R8.64], R4 ;  /* 0x0000000408007986 */ /* 0x0011e2000c101b24 */
[----:B------:R-:W-:Y:S05]  /*64f0*/  BRA `(.L_x_7994) ;  /* 0x0000000000107947 */ /* 0x000fea0003800000 */
.L_x_8025:
[----:B------:R-:W-:Y:S02]  /*6500*/  IMAD.U32 R3, R3, 0x10000, RZ ;  /* 0x0001000003037824 */ /* 0x000fe400078e00ff */
[----:B------:R-:W-:-:S04]  /*6510*/  VIADD R25, R2, 0x80 ;  /* 0x0000008002197836 */ /* 0x000fc80000000000 */
[----:B------:R-:W0:Y:S02]  /*6520*/  F2I.FTZ.U32.TRUNC.NTZ R3, R3 ;  /* 0x0000000300037305 */ /* 0x000e24000021f000 */
[----:B0-----:R0:W-:Y:S02]  /*6530*/  STG.E desc[UR36][R8.64], R3 ;  /* 0x0000000308007986 */ /* 0x0011e4000c101924 */
.L_x_7994:
[----:B------:R-:W-:Y:S05]  /*6540*/  BSYNC B6 ;  /* 0x0000000000067941 */ /* 0x000fea0003800000 */
.L_x_7993:
        /* <DEDUP_REMOVED lines=21> */
[----:B---3--:R-:W-:-:S06]  /*66a0*/  IMAD.U32 R19, R19, 0x10000, RZ ;  /* 0x0001000013137824 */ /* 0x008fcc00078e00ff */
[----:B------:R-:W0:Y:S02]  /*66b0*/  F2I.FTZ.TRUNC.NTZ R19, R19 ;  /* 0x0000001300137305 */ /* 0x000e24000021f100 */
[----:B0-----:R1:W-:Y:S01]  /*66c0*/  STG.E.U8 desc[UR36][R2.64], R19 ;  /* 0x0000001302007986 */ /* 0x0013e2000c101124 */
[----:B------:R-:W-:Y:S05]  /*66d0*/  BRA `(.L_x_8035) ;  /* 0x0000000c00947947 */ /* 0x000fea0003800000 */
.L_x_8033:
[----:B---3--:R-:W-:-:S06]  /*66e0*/  IMAD.U32 R5, R19, 0x10000, RZ ;  /* 0x0001000013057824 */ /* 0x008fcc00078e00ff */
[----:B------:R-:W0:Y:S02]  /*66f0*/  F2I.S64.TRUNC R4, R5 ;  /* 0x0000000500047311 */ /* 0x000e24000020d900 */
[----:B0-----:R0:W-:Y:S01]  /*6700*/  STG.E.U8 desc[UR36][R2.64], R4 ;  /* 0x0000000402007986 */ /* 0x0011e2000c101124 */
[----:B------:R-:W-:Y:S05]  /*6710*/  BRA `(.L_x_8035) ;  /* 0x0000000c00847947 */ /* 0x000fea0003800000 */
.L_x_8032:
[----:B------:R-:W-:-:S13]  /*6720*/  ISETP.NE.AND P0, PT, R0, 0x2, PT ;  /* 0x000000020000780c */ /* 0x000fda0003f05270 */
[----:B------:R-:W-:Y:S05]  /*6730*/  @!P0 BRA `(.L_x_8036) ;  /* 0x0000000000308947 */ /* 0x000fea0003800000 */
[----:B------:R-:W-:-:S13]  /*6740*/  ISETP.NE.AND P0, PT, R0, 0x3, PT ;  /* 0x000000030000780c */ /* 0x000fda0003f05270 */
[----:B------:R-:W-:Y:S05]  /*6750*/  @!P0 BRA `(.L_x_8037) ;  /* 0x0000000000188947 */ /* 0x000fea0003800000 */
[----:B------:R-:W-:-:S13]  /*6760*/  ISETP.NE.AND P0, PT, R0, 0x4, PT ;  /* 0x000000040000780c */ /* 0x000fda0003f05270 */
[----:B------:R-:W-:Y:S05]  /*6770*/  @P0 BRA `(.L_x_8034) ;  /* 0x0000000c000c0947 */ /* 0x000fea0003800000 */
[----:B---3--:R-:W-:-:S06]  /*6780*/  IMAD.U32 R4, R19, 0x10000, RZ ;  /* 0x0001000013047824 */ /* 0x008fcc00078e00ff */
[----:B------:R-:W0:Y:S02]  /*6790*/  F2I.S64.TRUNC R4, R4 ;  /* 0x0000000400047311 */ /* 0x000e24000020d900 */
[----:B0-----:R0:W-:Y:S01]  /*67a0*/  STG.E.64 desc[UR36][R2.64], R4 ;  /* 0x0000000402007986 */ /* 0x0011e2000c101b24 */
[----:B------:R-:W-:Y:S05]  /*67b0*/  BRA `(.L_x_8035) ;  /* 0x0000000c005c7947 */ /* 0x000fea0003800000 */
.L_x_8037:
[----:B---3--:R-:W-:-:S06]  /*67c0*/  IMAD.U32 R19, R19, 0x10000, RZ ;  /* 0x0001000013137824 */ /* 0x008fcc00078e00ff */
[----:B------:R-:W0:Y:S02]  /*67d0*/  F2I.FTZ.TRUNC.NTZ R19, R19 ;  /* 0x0000001300137305 */ /* 0x000e24000021f100 */
[----:B0-----:R0:W-:Y:S01]  /*67e0*/  STG.E desc[UR36][R2.64], R19 ;  /* 0x0000001302007986 */ /* 0x0011e2000c101924 */
[----:B------:R-:W-:Y:S05]  /*67f0*/  BRA `(.L_x_8035) ;  /* 0x0000000c004c7947 */ /* 0x000fea0003800000 */
.L_x_8036:
[----:B---3--:R-:W-:-:S06]  /*6800*/  IMAD.U32 R19, R19, 0x10000, RZ ;  /* 0x0001000013137824 */ /* 0x008fcc00078e00ff */
[----:B------:R-:W0:Y:S02]  /*6810*/  F2I.FTZ.TRUNC.NTZ R19, R19 ;  /* 0x0000001300137305 */ /* 0x000e24000021f100 */
[----:B0-----:R3:W-:Y:S01]  /*6820*/  STG.E.U16 desc[UR36][R2.64], R19 ;  /* 0x0000001302007986 */ /* 0x0017e2000c101524 */
[----:B------:R-:W-:Y:S05]  /*6830*/  BRA `(.L_x_8035) ;  /* 0x0000000c003c7947 */ /* 0x000fea0003800000 */
.L_x_8031:
[----:B------:R-:W-:-:S13]  /*6840*/  ISETP.GT.AND P0, PT, R0, 0x6, PT ;  /* 0x000000060000780c */ /* 0x000fda0003f04270 */
[----:B------:R-:W-:Y:S05]  /*6850*/  @P0 BRA `(.L_x_8038) ;  /* 0x00000000002c0947 */ /* 0x000fea0003800000 */
[----:B------:R-:W-:-:S13]  /*6860*/  ISETP.NE.AND P0, PT, R0, 0x5, PT ;  /* 0x000000050000780c */ /* 0x000fda0003f05270 */
[----:B------:R-:W-:Y:S05]  /*6870*/  @!P0 BRA `(.L_x_8039) ;  /* 0x0000000000148947 */ /* 0x000fea0003800000 */
[----:B------:R-:W-:-:S13]  /*6880*/  ISETP.NE.AND P0, PT, R0, 0x6, PT ;  /* 0x000000060000780c */ /* 0x000fda0003f05270 */
[----:B------:R-:W-:Y:S05]  /*6890*/  @P0 BRA `(.L_x_8034) ;  /* 0x0000000800c40947 */ /* 0x000fea0003800000 */
[----:B---3--:R-:W-:-:S05]  /*68a0*/  IMAD.U32 R19, R19, 0x10000, RZ ;  /* 0x0001000013137824 */ /* 0x008fca00078e00ff */
[----:B------:R0:W-:Y:S01]  /*68b0*/  STG.E desc[UR36][R2.64], R19 ;  /* 0x0000001302007986 */ /* 0x0001e2000c101924 */
[----:B------:R-:W-:Y:S05]  /*68c0*/  BRA `(.L_x_8035) ;  /* 0x0000000c00187947 */ /* 0x000fea0003800000 */
.L_x_8039:
[----:B---3--:R-:W-:-:S05]  /*68d0*/  IMAD.U32 R0, R19, 0x10000, RZ ;  /* 0x0001000013007824 */ /* 0x008fca00078e00ff */
[----:B------:R-:W-:-:S05]  /*68e0*/  F2FP.F16.F32.PACK_AB R0, RZ, R0 ;  /* 0x00000000ff00723e */ /* 0x000fca00000000ff */
[----:B------:R0:W-:Y:S01]  /*68f0*/  STG.E.U16 desc[UR36][R2.64], R0 ;  /* 0x0000000002007986 */ /* 0x0001e2000c101524 */
[----:B------:R-:W-:Y:S05]  /*6900*/  BRA `(.L_x_8035) ;  /* 0x0000000c00087947 */ /* 0x000fea0003800000 */
.L_x_8038:
[----:B------:R-:W-:-:S13]  /*6910*/  ISETP.NE.AND P0, PT, R0, 0x7, PT ;  /* 0x000000070000780c */ /* 0x000fda0003f05270 */
[----:B------:R-:W-:Y:S05]  /*6920*/  @!P0 BRA `(.L_x_8040) ;  /* 0x0000000000348947 */ /* 0x000fea0003800000 */
[----:B------:R-:W-:-:S13]  /*6930*/  ISETP.NE.AND P0, PT, R0, 0x8, PT ;  /* 0x000000080000780c */ /* 0x000fda0003f05270 */
[----:B------:R-:W-:Y:S05]  /*6940*/  @!P0 BRA `(.L_x_8041) ;  /* 0x0000000000188947 */ /* 0x000fea0003800000 */
[----:B------:R-:W-:-:S13]  /*6950*/  ISETP.NE.AND P0, PT, R0, 0x9, PT ;  /* 0x000000090000780c */ /* 0x000fda0003f05270 */
[----:B------:R-:W-:Y:S05]  /*6960*/  @P0 BRA `(.L_x_8034) ;  /* 0x0000000800900947 */ /* 0x000fea0003800000 */
[----:B---3--:R-:W-:Y:S02]  /*6970*/  IMAD.U32 R4, R19, 0x10000, RZ ;  /* 0x0001000013047824 */ /* 0x008fe400078e00ff */
[----:B------:R-:W-:-:S05]  /*6980*/  IMAD.MOV.U32 R5, RZ, RZ, RZ ;  /* 0x000000ffff057224 */ /* 0x000fca00078e00ff */
[----:B------:R0:W-:Y:S01]  /*6990*/  STG.E.64 desc[UR36][R2.64], R4 ;  /* 0x0000000402007986 */ /* 0x0001e2000c101b24 */
[----:B------:R-:W-:Y:S05]  /*69a0*/  BRA `(.L_x_8035) ;  /* 0x0000000800e07947 */ /* 0x000fea0003800000 */
.L_x_8041:
[----:B---3--:R-:W-:-:S05]  /*69b0*/  IMAD.U32 R19, R19, 0x10000, RZ ;  /* 0x0001000013137824 */ /* 0x008fca00078e00ff */
[----:B------:R-:W-:-:S04]  /*69c0*/  F2FP.F16.F32.PACK_AB R5, RZ, R19 ;  /* 0x00000013ff05723e */ /* 0x000fc800000000ff */
[----:B------:R-:W-:-:S05]  /*69d0*/  PRMT R5, R5, 0x5410, RZ ;  /* 0x0000541005057816 */ /* 0x000fca00000000ff */
[----:B------:R0:W-:Y:S01]  /*69e0*/  STG.E desc[UR36][R2.64], R5 ;  /* 0x0000000502007986 */ /* 0x0001e2000c101924 */
[----:B------:R-:W-:Y:S05]  /*69f0*/  BRA `(.L_x_8035) ;  /* 0x0000000800cc7947 */ /* 0x000fea0003800000 */
.L_x_8040:
[----:B---3--:R-:W-:-:S04]  /*6a00*/  IMAD.U32 R4, R19, 0x10000, RZ ;  /* 0x0001000013047824 */ /* 0x008fc800078e00ff */
[----:B------:R-:W-:-:S06]  /*6a10*/  FMUL.FTZ R4, R4, 1 ;  /* 0x3f80000004047820 */ /* 0x000fcc0000410000 */
[----:B------:R-:W0:Y:S02]  /*6a20*/  F2F.F64.F32 R4, R4 ;  /* 0x0000000400047310 */ /* 0x000e240000201800 */
[----:B0-----:R0:W-:Y:S01]  /*6a30*/  STG.E.64 desc[UR36][R2.64], R4 ;  /* 0x0000000402007986 */ /* 0x0011e2000c101b24 */
[----:B------:R-:W-:Y:S05]  /*6a40*/  BRA `(.L_x_8035) ;  /* 0x0000000800b87947 */ /* 0x000fea0003800000 */
.L_x_8030:
        /* <DEDUP_REMOVED lines=8> */
[----:B---3--:R-:W-:-:S05]  /*6ad0*/  IMAD.U32 R19, R19, 0x10000, RZ ;  /* 0x0001000013137824 */ /* 0x008fca00078e00ff */
[----:B------:R-:W-:-:S04]  /*6ae0*/  FSETP.NEU.FTZ.AND P0, PT, R19, RZ, PT ;  /* 0x000000ff1300720b */ /* 0x000fc80003f1d000 */
[----:B------:R-:W-:-:S05]  /*6af0*/  SEL R5, RZ, 0x1, !P0 ;  /* 0x00000001ff057807 */ /* 0x000fca0004000000 */
[----:B------:R0:W-:Y:S01]  /*6b00*/  STG.E.U8 desc[UR36][R2.64], R5 ;  /* 0x0000000502007986 */ /* 0x0001e2000c101124 */
[----:B------:R-:W-:Y:S05]  /*6b10*/  BRA `(.L_x_8035) ;  /* 0x0000000800847947 */ /* 0x000fea0003800000 */
.L_x_8044:
[----:B---3--:R-:W-:Y:S01]  /*6b20*/  IMAD.U32 R19, R19, 0x10000, RZ ;  /* 0x0001000013137824 */ /* 0x008fe200078e00ff */
[----:B------:R-:W-:-:S03]  /*6b30*/  CS2R R6, SRZ ;  /* 0x0000000000067805 */ /* 0x000fc6000001ff00 */
[----:B------:R-:W-:-:S06]  /*6b40*/  FMUL.FTZ R4, R19, 1 ;  /* 0x3f80000013047820 */ /* 0x000fcc0000410000 */
[----:B------:R-:W0:Y:S02]  /*6b50*/  F2F.F64.F32 R4, R4 ;  /* 0x0000000400047310 */ /* 0x000e240000201800 */
[----:B0-----:R0:W-:Y:S01]  /*6b60*/  STG.E.128 desc[UR36][R2.64], R4 ;  /* 0x0000000402007986 */ /* 0x0011e2000c101d24 */
[----:B------:R-:W-:Y:S05]  /*6b70*/  BRA `(.L_x_8035) ;  /* 0x00000008006c7947 */ /* 0x000fea0003800000 */
.L_x_8043:
[----:B------:R-:W-:-:S13]  /*6b80*/  ISETP.NE.AND P0, PT, R0, 0xf, PT ;  /* 0x0000000f0000780c */ /* 0x000fda0003f05270 */
[----:B------:R-:W-:Y:S05]  /*6b90*/  @!P0 BRA `(.L_x_8045) ;  /* 0x0000000000b48947 */ /* 0x000fea0003800000 */
[----:B------:R-:W-:-:S13]  /*6ba0*/  ISETP.NE.AND P0, PT, R0, 0x17, PT ;  /* 0x000000170000780c */ /* 0x000fda0003f05270 */
[----:B------:R-:W-:Y:S05]  /*6bb0*/  @!P0 BRA `(.L_x_8046) ;  /* 0x0000000000548947 */ /* 0x000fea0003800000 */
[----:B------:R-:W-:-:S13]  /*6bc0*/  ISETP.NE.AND P0, PT, R0, 0x18, PT ;  /* 0x000000180000780c */ /* 0x000fda0003f05270 */
[----:B------:R-:W-:Y:S05]  /*6bd0*/  @P0 BRA `(.L_x_8034) ;  /* 0x0000000400f40947 */ /* 0x000fea0003800000 */
[----:B---3--:R-:W-:Y:S01]  /*6be0*/  IMAD.U32 R19, R19, 0x10000, RZ ;  /* 0x0001000013137824 */ /* 0x008fe200078e00ff */
        /* <DEDUP_REMOVED lines=14> */
.L_x_8048:
[----:B------:R-:W-:Y:S05]  /*6cd0*/  BSYNC B0 ;  /* 0x0000000000007941 */ /* 0x000fea0003800000 */
.L_x_8047:
[----:B------:R-:W-:-:S05]  /*6ce0*/  LOP3.LUT R5, R0, R5, RZ, 0xfc, !PT ;  /* 0x0000000500057212 */ /* 0x000fca00078efcff */
[----:B------:R0:W-:Y:S01]  /*6cf0*/  STG.E.U8 desc[UR36][R2.64], R5 ;  /* 0x0000000502007986 */ /* 0x0001e2000c101124 */
[----:B------:R-:W-:Y:S05]  /*6d00*/  BRA `(.L_x_8035) ;  /* 0x0000000800087947 */ /* 0x000fea0003800000 */
.L_x_8046:
[----:B---3--:R-:W-:Y:S01]  /*6d10*/  IMAD.U32 R19, R19, 0x10000, RZ ;  /* 0x0001000013137824 */ /* 0x008fe200078e00ff */
        /* <DEDUP_REMOVED lines=12> */
.L_x_8050:
[----:B------:R-:W-:Y:S01]  /*6de0*/  IMAD.MOV.U32 R0, RZ, RZ, 0x7f ;  /* 0x0000007fff007424 */ /* 0x000fe200078e00ff */
[----:B------:R-:W-:-:S04]  /*6df0*/  ISETP.GT.U32.AND P0, PT, R4, 0x7f800000, PT ;  /* 0x7f8000000400780c */ /* 0x000fc80003f04070 */
[----:B------:R-:W-:-:S09]  /*6e00*/  SEL R0, R0, 0x7c, P0 ;  /* 0x0000007c00007807 */ /* 0x000fd20000000000 */
.L_x_8051:
[----:B------:R-:W-:Y:S05]  /*6e10*/  BSYNC B0 ;  /* 0x0000000000007941 */ /* 0x000fea0003800000 */
.L_x_8049:
[----:B------:R-:W-:-:S04]  /*6e20*/  LOP3.LUT R4, R19, 0x80000000, RZ, 0xc0, !PT ;  /* 0x8000000013047812 */ /* 0x000fc800078ec0ff */
[----:B------:R-:W-:-:S04]  /*6e30*/  SHF.R.U32.HI R5, RZ, 0x18, R4 ;  /* 0x00000018ff057819 */ /* 0x000fc80000011604 */
[----:B------:R-:W-:-:S05]  /*6e40*/  LOP3.LUT R5, R0, R5, RZ, 0xfc, !PT ;  /* 0x0000000500057212 */ /* 0x000fca00078efcff */
[----:B------:R0:W-:Y:S01]  /*6e50*/  STG.E.U8 desc[UR36][R2.64], R5 ;  /* 0x0000000502007986 */ /* 0x0001e2000c101124 */
[----:B------:R-:W-:Y:S05]  /*6e60*/  BRA `(.L_x_8035) ;  /* 0x0000000400b07947 */ /* 0x000fea0003800000 */
.L_x_8045:
[----:B---3--:R0:W-:Y:S01]  /*6e70*/  STG.E.U16 desc[UR36][R2.64], R19 ;  /* 0x0000001302007986 */ /* 0x0081e2000c101524 */
[----:B------:R-:W-:Y:S05]  /*6e80*/  BRA `(.L_x_8035) ;  /* 0x0000000400a87947 */ /* 0x000fea0003800000 */
.L_x_8042:
        /* <DEDUP_REMOVED lines=8> */
[----:B---3--:R-:W-:-:S06]  /*6f10*/  IMAD.U32 R5, R19, 0x10000, RZ ;  /* 0x0001000013057824 */ /* 0x008fcc00078e00ff */
[----:B------:R-:W0:Y:S02]  /*6f20*/  F2I.FTZ.U32.TRUNC.NTZ R5, R5 ;  /* 0x0000000500057305 */ /* 0x000e24000021f000 */
[----:B0-----:R0:W-:Y:S01]  /*6f30*/  STG.E.U16 desc[UR36][R2.64], R5 ;  /* 0x0000000502007986 */ /* 0x0011e2000c101524 */
[----:B------:R-:W-:Y:S05]  /*6f40*/  BRA `(.L_x_8035) ;  /* 0x0000000400787947 */ /* 0x000fea0003800000 */
.L_x_8054:
[----:B---3--:R-:W-:Y:S01]  /*6f50*/  IMAD.U32 R19, R19, 0x10000, RZ ;  /* 0x0001000013137824 */ /* 0x008fe200078e00ff */
        /* <DEDUP_REMOVED lines=16> */
.L_x_8057:
[----:B------:R-:W-:-:S04]  /*7060*/  LOP3.LUT R0, R19, 0x80000000, RZ, 0xc0, !PT ;  /* 0x8000000013007812 */ /* 0x000fc800078ec0ff */
[----:B------:R-:W-:-:S04]  /*7070*/  SHF.R.U32.HI R5, RZ, 0x18, R0 ;  /* 0x00000018ff057819 */ /* 0x000fc80000011600 */
[----:B------:R-:W-:-:S04]  /*7080*/  LOP3.LUT R4, R4, R5, RZ, 0xfc, !PT ;  /* 0x0000000504047212 */ /* 0x000fc800078efcff */
[----:B------:R-:W-:-:S07]  /*7090*/  PRMT R0, R4, 0x7610, R0 ;  /* 0x0000761004007816 */ /* 0x000fce0000000000 */
.L_x_8056:
[----:B------:R-:W-:Y:S05]  /*70a0*/  BSYNC B0 ;  /* 0x0000000000007941 */ /* 0x000fea0003800000 */
.L_x_8055:
[----:B------:R0:W-:Y:S01]  /*70b0*/  STG.E.U8 desc[UR36][R2.64], R0 ;  /* 0x0000000002007986 */ /* 0x0001e2000c101124 */
[----:B------:R-:W-:Y:S05]  /*70c0*/  BRA `(.L_x_8035) ;  /* 0x0000000400187947 */ /* 0x000fea0003800000 */
.L_x_8053:
        /* <DEDUP_REMOVED lines=17> */
.L_x_8060:
[----:B------:R-:W-:-:S04]  /*71e0*/  LOP3.LUT R0, R19, 0x80000000, RZ, 0xc0, !PT ;  /* 0x8000000013007812 */ /* 0x000fc800078ec0ff */
[----:B------:R-:W-:-:S04]  /*71f0*/  SHF.R.U32.HI R5, RZ, 0x18, R0 ;  /* 0x00000018ff057819 */ /* 0x000fc80000011600 */
[----:B------:R-:W-:-:S04]  /*7200*/  LOP3.LUT R4, R4, R5, RZ, 0xfc, !PT ;  /* 0x0000000504047212 */ /* 0x000fc800078efcff */
[----:B------:R-:W-:-:S07]  /*7210*/  PRMT R0, R4, 0x7610, R0 ;  /* 0x0000761004007816 */ /* 0x000fce0000000000 */
.L_x_8059:
[----:B------:R-:W-:Y:S05]  /*7220*/  BSYNC B0 ;  /* 0x0000000000007941 */ /* 0x000fea0003800000 */
.L_x_8058:
[----:B------:R0:W-:Y:S01]  /*7230*/  STG.E.U8 desc[UR36][R2.64], R0 ;  /* 0x0000000002007986 */ /* 0x0001e2000c101124 */
[----:B------:R-:W-:Y:S05]  /*7240*/  BRA `(.L_x_8035) ;  /* 0x0000000000b87947 */ /* 0x000fea0003800000 */
.L_x_8052:
[----:B------:R-:W-:-:S13]  /*7250*/  ISETP.NE.AND P0, PT, R0, 0x1c, PT ;  /* 0x0000001c0000780c */ /* 0x000fda0003f05270 */
[----:B------:R-:W-:Y:S05]  /*7260*/  @!P0 BRA `(.L_x_8061) ;  /* 0x0000000000a48947 */ /* 0x000fea0003800000 */
[----:B------:R-:W-:-:S13]  /*7270*/  ISETP.NE.AND P0, PT, R0, 0x1d, PT ;  /* 0x0000001d0000780c */ /* 0x000fda0003f05270 */
[----:B------:R-:W-:Y:S05]  /*7280*/  @!P0 BRA `(.L_x_8062) ;  /* 0x00000000008c8947 */ /* 0x000fea0003800000 */
[----:B------:R-:W-:-:S13]  /*7290*/  ISETP.NE.AND P0, PT, R0, 0x2c, PT ;  /* 0x0000002c0000780c */ /* 0x000fda0003f05270 */
[----:B------:R-:W-:Y:S05]  /*72a0*/  @P0 BRA `(.L_x_8034) ;  /* 0x0000000000400947 */ /* 0x000fea0003800000 */
[----:B---3--:R-:W-:Y:S02]  /*72b0*/  IMAD.U32 R19, R19, 0x10000, RZ ;  /* 0x0001000013137824 */ /* 0x008fe400078e00ff */
        /* <DEDUP_REMOVED lines=15> */
.L_x_8034:
        /* <DEDUP_REMOVED lines=16> */
.L_x_8063:
[----:B------:R-:W-:Y:S05]  /*74b0*/  BRA `(.L_x_8035) ;  /* 0x00000000001c7947 */ /* 0x000fea0003800000 */
.L_x_8062:
[----:B---3--:R-:W-:-:S06]  /*74c0*/  IMAD.U32 R4, R19, 0x10000, RZ ;  /* 0x0001000013047824 */ /* 0x008fcc00078e00ff */
[----:B------:R-:W0:Y:S02]  /*74d0*/  F2I.U64.TRUNC R4, R4 ;  /* 0x0000000400047311 */ /* 0x000e24000020d800 */
[----:B0-----:R0:W-:Y:S01]  /*74e0*/  STG.E.64 desc[UR36][R2.64], R4 ;  /* 0x0000000402007986 */ /* 0x0011e2000c101b24 */
[----:B------:R-:W-:Y:S05]  /*74f0*/  BRA `(.L_x_8035) ;  /* 0x00000000000c7947 */ /* 0x000fea0003800000 */
.L_x_8061:
[----:B---3--:R-:W-:-:S06]  /*7500*/  IMAD.U32 R19, R19, 0x10000, RZ ;  /* 0x0001000013137824 */ /* 0x008fcc00078e00ff */
[----:B------:R-:W0:Y:S02]  /*7510*/  F2I.FTZ.U32.TRUNC.NTZ R19, R19 ;  /* 0x0000001300137305 */ /* 0x000e24000021f000 */
[----:B0-----:R0:W-:Y:S02]  /*7520*/  STG.E desc[UR36][R2.64], R19 ;  /* 0x0000001302007986 */ /* 0x0011e4000c101924 */
.L_x_8035:
        /* <DEDUP_REMOVED lines=23> */
[----:B0-----:R0:W-:Y:S01]  /*76a0*/  STG.E.U8 desc[UR36][R2.64], R5 ;  /* 0x0000000502007986 */ /* 0x0011e2000c101124 */
[----:B------:R-:W-:Y:S05]  /*76b0*/  BRA `(.L_x_8069) ;  /* 0x0000000c00947947 */ /* 0x000fea0003800000 */
.L_x_8067:
[----:B------:R-:W-:-:S06]  /*76c0*/  IMAD.U32 R5, R18, 0x10000, RZ ;  /* 0x0001000012057824 */ /* 0x000fcc00078e00ff */
[----:B------:R-:W0:Y:S02]  /*76d0*/  F2I.S64.TRUNC R4, R5 ;  /* 0x0000000500047311 */ /* 0x000e24000020d900 */
[----:B0-----:R0:W-:Y:S01]  /*76e0*/  STG.E.U8 desc[UR36][R2.64], R4 ;  /* 0x0000000402007986 */ /* 0x0011e2000c101124 */
[----:B------:R-:W-:Y:S05]  /*76f0*/  BRA `(.L_x_8069) ;  /* 0x0000000c00847947 */ /* 0x000fea0003800000 */
.L_x_8066:
        /* <DEDUP_REMOVED lines=8> */
[----:B0-----:R0:W-:Y:S01]  /*7780*/  STG.E.64 desc[UR36][R2.64], R4 ;  /* 0x0000000402007986 */ /* 0x0011e2000c101b24 */
[----:B------:R-:W-:Y:S05]  /*7790*/  BRA `(.L_x_8069) ;  /* 0x0000000c005c7947 */ /* 0x000fea0003800000 */
.L_x_8071:
[----:B------:R-:W-:-:S04]  /*77a0*/  IMAD.U32 R18, R18, 0x10000, RZ ;  /* 0x0001000012127824 */ /* 0x000fc800078e00ff */
[----:B------:R-:W0:Y:S02]  /*77b0*/  F2I.FTZ.TRUNC.NTZ R5, R18 ;  /* 0x0000001200057305 */ /* 0x000e24000021f100 */
[----:B0-----:R0:W-:Y:S01]  /*77c0*/  STG.E desc[UR36][R2.64], R5 ;  /* 0x0000000502007986 */ /* 0x0011e2000c101924 */
[----:B------:R-:W-:Y:S05]  /*77d0*/  BRA `(.L_x_8069) ;  /* 0x0000000c004c7947 */ /* 0x000fea0003800000 */
.L_x_8070:
[----:B------:R-:W-:-:S04]  /*77e0*/  IMAD.U32 R18, R18, 0x10000, RZ ;  /* 0x0001000012127824 */ /* 0x000fc800078e00ff */
[----:B------:R-:W0:Y:S02]  /*77f0*/  F2I.FTZ.TRUNC.NTZ R5, R18 ;  /* 0x0000001200057305 */ /* 0x000e24000021f100 */
[----:B0-----:R0:W-:Y:S01]  /*7800*/  STG.E.U16 desc[UR36][R2.64], R5 ;  /* 0x0000000502007986 */ /* 0x0011e2000c101524 */
[----:B------:R-:W-:Y:S05]  /*7810*/  BRA `(.L_x_8069) ;  /* 0x0000000c003c7947 */ /* 0x000fea0003800000 */
.L_x_8065:
[----:B------:R-:W-:-:S13]  /*7820*/  ISETP.GT.AND P0, PT, R0, 0x6, PT ;  /* 0x000000060000780c */ /* 0x000fda0003f04270 */
[----:B------:R-:W-:Y:S05]  /*7830*/  @P0 BRA `(.L_x_8072) ;  /* 0x00000000002c0947 */ /* 0x000fea0003800000 */
[----:B------:R-:W-:-:S13]  /*7840*/  ISETP.NE.AND P0, PT, R0, 0x5, PT ;  /* 0x000000050000780c */ /* 0x000fda0003f05270 */
[----:B------:R-:W-:Y:S05]  /*7850*/  @!P0 BRA `(.L_x_8073) ;  /* 0x0000000000148947 */ /* 0x000fea0003800000 */
[----:B------:R-:W-:-:S13]  /*7860*/  ISETP.NE.AND P0, PT, R0, 0x6, PT ;  /* 0x000000060000780c */ /* 0x000fda0003f05270 */
[----:B------:R-:W-:Y:S05]  /*7870*/  @P0 BRA `(.L_x_8068) ;  /* 0x0000000800c40947 */ /* 0x000fea0003800000 */
[----:B------:R-:W-:-:S05]  /*7880*/  IMAD.U32 R5, R18, 0x10000, RZ ;  /* 0x0001000012057824 */ /* 0x000fca00078e00ff */
[----:B------:R0:W-:Y:S01]  /*7890*/  STG.E desc[UR36][R2.64], R5 ;  /* 0x0000000502007986 */ /* 0x0001e2000c101924 */
[----:B------:R-:W-:Y:S05]  /*78a0*/  BRA `(.L_x_8069) ;  /* 0x0000000c00187947 */ /* 0x000fea0003800000 */
.L_x_8073:
[----:B------:R-:W-:-:S05]  /*78b0*/  IMAD.U32 R0, R18, 0x10000, RZ ;  /* 0x0001000012007824 */ /* 0x000fca00078e00ff */
[----:B------:R-:W-:-:S05]  /*78c0*/  F2FP.F16.F32.PACK_AB R0, RZ, R0 ;  /* 0x00000000ff00723e */ /* 0x000fca00000000ff */
[----:B------:R0:W-:Y:S01]  /*78d0*/  STG.E.U16 desc[UR36][R2.64], R0 ;  /* 0x0000000002007986 */ /* 0x0001e2000c101524 */
[----:B------:R-:W-:Y:S05]  /*78e0*/  BRA `(.L_x_8069) ;  /* 0x0000000c00087947 */ /* 0x000fea0003800000 */
.L_x_8072:
        /* <DEDUP_REMOVED lines=8> */
[----:B------:R0:W-:Y:S01]  /*7970*/  STG.E.64 desc[UR36][R2.64], R18 ;  /* 0x0000001202007986 */ /* 0x0001e2000c101b24 */
[----:B------:R-:W-:Y:S05]  /*7980*/  BRA `(.L_x_8069) ;  /* 0x0000000800e07947 */ /* 0x000fea0003800000 */
.L_x_8075:
[----:B------:R-:W-:-:S05]  /*7990*/  IMAD.U32 R18, R18, 0x10000, RZ ;  /* 0x0001000012127824 */ /* 0x000fca00078e00ff */
[----:B------:R-:W-:-:S04]  /*79a0*/  F2FP.F16.F32.PACK_AB R5, RZ, R18 ;  /* 0x00000012ff05723e */ /* 0x000fc800000000ff */
[----:B------:R-:W-:-:S05]  /*79b0*/  PRMT R5, R5, 0x5410, RZ ;  /* 0x0000541005057816 */ /* 0x000fca00000000ff */
[----:B------:R0:W-:Y:S01]  /*79c0*/  STG.E desc[UR36][R2.64], R5 ;  /* 0x0000000502007986 */ /* 0x0001e2000c101924 */
[----:B------:R-:W-:Y:S05]  /*79d0*/  BRA `(.L_x_8069) ;  /* 0x0000000800cc7947 */ /* 0x000fea0003800000 */
.L_x_8074:
[----:B------:R-:W-:-:S04]  /*79e0*/  IMAD.U32 R4, R18, 0x10000, RZ ;  /* 0x0001000012047824 */ /* 0x000fc800078e00ff */
[----:B------:R-:W-:-:S06]  /*79f0*/  FMUL.FTZ R4, R4, 1 ;  /* 0x3f80000004047820 */ /* 0x000fcc0000410000 */
[----:B------:R-:W0:Y:S02]  /*7a00*/  F2F.F64.F32 R4, R4 ;  /* 0x0000000400047310 */ /* 0x000e240000201800 */
[----:B0-----:R0:W-:Y:S01]  /*7a10*/  STG.E.64 desc[UR36][R2.64], R4 ;  /* 0x0000000402007986 */ /* 0x0011e2000c101b24 */
[----:B------:R-:W-:Y:S05]  /*7a20*/  BRA `(.L_x_8069) ;  /* 0x0000000800b87947 */ /* 0x000fea0003800000 */
.L_x_8064:
        /* <DEDUP_REMOVED lines=11> */
[----:B------:R0:W-:Y:S01]  /*7ae0*/  STG.E.U8 desc[UR36][R2.64], R5 ;  /* 0x0000000502007986 */ /* 0x0001e2000c101124 */
[----:B------:R-:W-:Y:S05]  /*7af0*/  BRA `(.L_x_8069) ;  /* 0x0000000800847947 */ /* 0x000fea0003800000 */
.L_x_8078:
[----:B------:R-:W-:Y:S01]  /*7b00*/  IMAD.U32 R18, R18, 0x10000, RZ ;  /* 0x0001000012127824 */ /* 0x000fe200078e00ff */
[----:B------:R-:W-:-:S03]  /*7b10*/  CS2R R6, SRZ ;  /* 0x0000000000067805 */ /* 0x000fc6000001ff00 */
[----:B------:R-:W-:-:S06]  /*7b20*/  FMUL.FTZ R4, R18, 1 ;  /* 0x3f80000012047820 */ /* 0x000fcc0000410000 */
[----:B------:R-:W0:Y:S02]  /*7b30*/  F2F.F64.F32 R4, R4 ;  /* 0x0000000400047310 */ /* 0x000e240000201800 */
[----:B0-----:R0:W-:Y:S01]  /*7b40*/  STG.E.128 desc[UR36][R2.64], R4 ;  /* 0x0000000402007986 */ /* 0x0011e2000c101d24 */
[----:B------:R-:W-:Y:S05]  /*7b50*/  BRA `(.L_x_8069) ;  /* 0x00000008006c7947 */ /* 0x000fea0003800000 */
.L_x_8077:
        /* <DEDUP_REMOVED lines=21> */
.L_x_8082:
[----:B------:R-:W-:Y:S05]  /*7cb0*/  BSYNC B0 ;  /* 0x0000000000007941 */ /* 0x000fea0003800000 */
.L_x_8081:
[----:B------:R-:W-:-:S05]  /*7cc0*/  LOP3.LUT R5, R0, R5, RZ, 0xfc, !PT ;  /* 0x0000000500057212 */ /* 0x000fca00078efcff */
[----:B------:R0:W-:Y:S01]  /*7cd0*/  STG.E.U8 desc[UR36][R2.64], R5 ;  /* 0x0000000502007986 */ /* 0x0001e2000c101124 */
[----:B------:R-:W-:Y:S05]  /*7ce0*/  BRA `(.L_x_8069) ;  /* 0x0000000800087947 */ /* 0x000fea0003800000 */
.L_x_8080:
        /* <DEDUP_REMOVED lines=13> */
.L_x_8084:
[----:B------:R-:W-:Y:S01]  /*7dc0*/  IMAD.MOV.U32 R0, RZ, RZ, 0x7f ;  /* 0x0000007fff007424 */ /* 0x000fe200078e00ff */
[----:B------:R-:W-:-:S04]  /*7dd0*/  ISETP.GT.U32.AND P0, PT, R4, 0x7f800000, PT ;  /* 0x7f8000000400780c */ /* 0x000fc80003f04070 */
[----:B------:R-:W-:-:S09]  /*7de0*/  SEL R0, R0, 0x7c, P0 ;  /* 0x0000007c00007807 */ /* 0x000fd20000000000 */
.L_x_8085:
[----:B------:R-:W-:Y:S05]  /*7df0*/  BSYNC B0 ;  /* 0x0000000000007941 */ /* 0x000fea0003800000 */
.L_x_8083:
[----:B------:R-:W-:-:S04]  /*7e00*/  LOP3.LUT R4, R5, 0x80000000, RZ, 0xc0, !PT ;  /* 0x8000000005047812 */ /* 0x000fc800078ec0ff */
[----:B------:R-:W-:-:S04]  /*7e10*/  SHF.R.U32.HI R5, RZ, 0x18, R4 ;  /* 0x00000018ff057819 */ /* 0x000fc80000011604 */
[----:B------:R-:W-:-:S05]  /*7e20*/  LOP3.LUT R5, R0, R5, RZ, 0xfc, !PT ;  /* 0x0000000500057212 */ /* 0x000fca00078efcff */
[----:B------:R0:W-:Y:S01]  /*7e30*/  STG.E.U8 desc[UR36][R2.64], R5 ;  /* 0x0000000502007986 */ /* 0x0001e2000c101124 */
[----:B------:R-:W-:Y:S05]  /*7e40*/  BRA `(.L_x_8069) ;  /* 0x0000000400b07947 */ /* 0x000fea0003800000 */
.L_x_8079:
[----:B------:R0:W-:Y:S01]  /*7e50*/  STG.E.U16 desc[UR36][R2.64], R18 ;  /* 0x0000001202007986 */ /* 0x0001e2000c101524 */
[----:B------:R-:W-:Y:S05]  /*7e60*/  BRA `(.L_x_8069) ;  /* 0x0000000400a87947 */ /* 0x000fea0003800000 */
.L_x_8076:
        /* <DEDUP_REMOVED lines=10> */
[----:B0-----:R0:W-:Y:S01]  /*7f10*/  STG.E.U16 desc[UR36][R2.64], R5 ;  /* 0x0000000502007986 */ /* 0x0011e2000c101524 */
[----:B------:R-:W-:Y:S05]  /*7f20*/  BRA `(.L_x_8069) ;  /* 0x0000000400787947 */ /* 0x000fea0003800000 */
.L_x_8088:
        /* <DEDUP_REMOVED lines=17> */
.L_x_8091:
[----:B------:R-:W-:-:S04]  /*8040*/  LOP3.LUT R0, R7, 0x80000000, RZ, 0xc0, !PT ;  /* 0x8000000007007812 */ /* 0x000fc800078ec0ff */
[----:B------:R-:W-:-:S04]  /*8050*/  SHF.R.U32.HI R5, RZ, 0x18, R0 ;  /* 0x00000018ff057819 */ /* 0x000fc80000011600 */
[----:B------:R-:W-:-:S04]  /*8060*/  LOP3.LUT R4, R4, R5, RZ, 0xfc, !PT ;  /* 0x0000000504047212 */ /* 0x000fc800078efcff */
[----:B------:R-:W-:-:S07]  /*8070*/  PRMT R0, R4, 0x7610, R0 ;  /* 0x0000761004007816 */ /* 0x000fce0000000000 */
.L_x_8090:
[----:B------:R-:W-:Y:S05]  /*8080*/  BSYNC B0 ;  /* 0x0000000000007941 */ /* 0x000fea0003800000 */
.L_x_8089:
[----:B------:R0:W-:Y:S01]  /*8090*/  STG.E.U8 desc[UR36][R2.64], R0 ;  /* 0x0000000002007986 */ /* 0x0001e2000c101124 */
[----:B------:R-:W-:Y:S05]  /*80a0*/  BRA `(.L_x_8069) ;  /* 0x0000000400187947 */ /* 0x000fea0003800000 */
.L_x_8087:
        /* <DEDUP_REMOVED lines=17> */
.L_x_8094:
[----:B------:R-:W-:-:S04]  /*81c0*/  LOP3.LUT R0, R7, 0x80000000, RZ, 0xc0, !PT ;  /* 0x8000000007007812 */ /* 0x000fc800078ec0ff */
[----:B------:R-:W-:-:S04]  /*81d0*/  SHF.R.U32.HI R5, RZ, 0x18, R0 ;  /* 0x00000018ff057819 */ /* 0x000fc80000011600 */
[----:B------:R-:W-:-:S04]  /*81e0*/  LOP3.LUT R4, R4, R5, RZ, 0xfc, !PT ;  /* 0x0000000504047212 */ /* 0x000fc800078efcff */
[----:B------:R-:W-:-:S07]  /*81f0*/  PRMT R0, R4, 0x7610, R0 ;  /* 0x0000761004007816 */ /* 0x000fce0000000000 */
.L_x_8093:
[----:B------:R-:W-:Y:S05]  /*8200*/  BSYNC B0 ;  /* 0x0000000000007941 */ /* 0x000fea0003800000 */
.L_x_8092:
[----:B------:R0:W-:Y:S01]  /*8210*/  STG.E.U8 desc[UR36][R2.64], R0 ;  /* 0x0000000002007986 */ /* 0x0001e2000c101124 */
[----:B------:R-:W-:Y:S05]  /*8220*/  BRA `(.L_x_8069) ;  /* 0x0000000000b87947 */ /* 0x000fea0003800000 */
.L_x_8086:
        /* <DEDUP_REMOVED lines=22> */
.L_x_8068:
        /* <DEDUP_REMOVED lines=16> */
.L_x_8097:
[----:B------:R-:W-:Y:S05]  /*8490*/  BRA `(.L_x_8069) ;  /* 0x00000000001c7947 */ /* 0x000fea0003800000 */
.L_x_8096:
[----:B------:R-:W-:-:S06]  /*84a0*/  IMAD.U32 R4, R18, 0x10000, RZ ;  /* 0x0001000012047824 */ /* 0x000fcc00078e00ff */
[----:B------:R-:W0:Y:S02]  /*84b0*/  F2I.U64.TRUNC R4, R4 ;  /* 0x0000000400047311 */ /* 0x000e24000020d800 */
[----:B0-----:R1:W-:Y:S01]  /*84c0*/  STG.E.64 desc[UR36][R2.64], R4 ;  /* 0x0000000402007986 */ /* 0x0013e2000c101b24 */
[----:B------:R-:W-:Y:S05]  /*84d0*/  BRA `(.L_x_8069) ;  /* 0x00000000000c7947 */ /* 0x000fea0003800000 */
.L_x_8095:
[----:B------:R-:W-:-:S04]  /*84e0*/  IMAD.U32 R18, R18, 0x10000, RZ ;  /* 0x0001000012127824 */ /* 0x000fc800078e00ff */
[----:B------:R-:W0:Y:S02]  /*84f0*/  F2I.FTZ.U32.TRUNC.NTZ R5, R18 ;  /* 0x0000001200057305 */ /* 0x000e24000021f000 */
[----:B0-----:R0:W-:Y:S02]  /*8500*/  STG.E desc[UR36][R2.64], R5 ;  /* 0x0000000502007986 */ /* 0x0011e4000c101924 */
.L_x_8069:
[----:B------:R-:W-:-:S07]  /*8510*/  VIADD R25, R25, 0x80 ;  /* 0x0000008019197836 */ /* 0x000fce0000000000 */
.L_x_8029:
[----:B------:R-:W-:Y:S05]  /*8520*/  BSYNC B6 ;  /* 0x0000000000067941 */ /* 0x000fea0003800000 */
.L_x_8028:
[----:B------:R-:W-:-:S13]  /*8530*/  ISETP.GE.AND P0, PT, R25, R22, PT ;  /* 0x000000161900720c */ /* 0x000fda0003f06270 */
[----:B------:R-:W-:Y:S05]  /*8540*/  @P0 EXIT ;  /* 0x000000000000094d */ /* 0x000fea0003800000 */
[----:B01-3--:R-:W0:Y:S01]  /*8550*/  LDC.64 R2, c[0x0][0x218] ;  /* 0x00008600ff027b82 */ /* 0x00be220000000a00 */
        /* <DEDUP_REMOVED lines=16> */
[----:B--2---:R-:W-:-:S06]  /*8660*/  IMAD.U32 R17, R17, 0x10000, RZ ;  /* 0x0001000011117824 */ /* 0x004fcc00078e00ff */
[----:B------:R-:W0:Y:S02]  /*8670*/  F2I.FTZ.TRUNC.NTZ R17, R17 ;  /* 0x0000001100117305 */ /* 0x000e24000021f100 */
[----:B0-----:R-:W-:Y:S01]  /*8680*/  STG.E.U8 desc[UR36][R2.64], R17 ;  /* 0x0000001102007986 */ /* 0x001fe2000c101124 */
[----:B------:R-:W-:Y:S05]  /*8690*/  EXIT ;  /* 0x000000000000794d */ /* 0x000fea0003800000 */
.L_x_8101:
[----:B--2---:R-:W-:-:S06]  /*86a0*/  IMAD.U32 R5, R17, 0x10000, RZ ;  /* 0x0001000011057824 */ /* 0x004fcc00078e00ff */
[----:B------:R-:W0:Y:S02]  /*86b0*/  F2I.S64.TRUNC R4, R5 ;  /* 0x0000000500047311 */ /* 0x000e24000020d900 */
[----:B0-----:R-:W-:Y:S01]  /*86c0*/  STG.E.U8 desc[UR36][R2.64], R4 ;  /* 0x0000000402007986 */ /* 0x001fe2000c101124 */
[----:B------:R-:W-:Y:S05]  /*86d0*/  EXIT ;  /* 0x000000000000794d */ /* 0x000fea0003800000 */
.L_x_8100:
        /* <DEDUP_REMOVED lines=8> */
[----:B0-----:R-:W-:Y:S01]  /*8760*/  STG.E.64 desc[UR36][R2.64], R4 ;  /* 0x0000000402007986 */ /* 0x001fe2000c101b24 */
[----:B------:R-:W-:Y:S05]  /*8770*/  EXIT ;  /* 0x000000000000794d */ /* 0x000fea0003800000 */
.L_x_8104:
[----:B--2---:R-:W-:-:S06]  /*8780*/  IMAD.U32 R17, R17, 0x10000, RZ ;  /* 0x0001000011117824 */ /* 0x004fcc00078e00ff */
[----:B------:R-:W0:Y:S02]  /*8790*/  F2I.FTZ.TRUNC.NTZ R17, R17 ;  /* 0x0000001100117305 */ /* 0x000e24000021f100 */
[----:B0-----:R-:W-:Y:S01]  /*87a0*/  STG.E desc[UR36][R2.64], R17 ;  /* 0x0000001102007986 */ /* 0x001fe2000c101924 */
[----:B------:R-:W-:Y:S05]  /*87b0*/  EXIT ;  /* 0x000000000000794d */ /* 0x000fea0003800000 */
.L_x_8103:
[----:B--2---:R-:W-:-:S06]  /*87c0*/  IMAD.U32 R17, R17, 0x10000, RZ ;  /* 0x0001000011117824 */ /* 0x004fcc00078e00ff */
[----:B------:R-:W0:Y:S02]  /*87d0*/  F2I.FTZ.TRUNC.NTZ R17, R17 ;  /* 0x0000001100117305 */ /* 0x000e24000021f100 */
[----:B0-----:R-:W-:Y:S01]  /*87e0*/  STG.E.U16 desc[UR36][R2.64], R17 ;  /* 0x0000001102007986 */ /* 0x001fe2000c101524 */
[----:B------:R-:W-:Y:S05]  /*87f0*/  EXIT ;  /* 0x000000000000794d */ /* 0x000fea0003800000 */
.L_x_8099:
[----:B------:R-:W-:-:S13]  /*8800*/  ISETP.GT.AND P0, PT, R0, 0x6, PT ;  /* 0x000000060000780c */ /* 0x000fda0003f04270 */
[----:B------:R-:W-:Y:S05]  /*8810*/  @P0 BRA `(.L_x_8105) ;  /* 0x00000000002c0947 */ /* 0x000fea0003800000 */
[----:B------:R-:W-:-:S13]  /*8820*/  ISETP.NE.AND P0, PT, R0, 0x5, PT ;  /* 0x000000050000780c */ /* 0x000fda0003f05270 */
[----:B------:R-:W-:Y:S05]  /*8830*/  @!P0 BRA `(.L_x_8106) ;  /* 0x0000000000148947 */ /* 0x000fea0003800000 */
[----:B------:R-:W-:-:S13]  /*8840*/  ISETP.NE.AND P0, PT, R0, 0x6, PT ;  /* 0x000000060000780c */ /* 0x000fda0003f05270 */
[----:B------:R-:W-:Y:S05]  /*8850*/  @P0 BRA `(.L_x_8102) ;  /* 0x0000000800c40947 */ /* 0x000fea0003800000 */
[----:B--2---:R-:W-:-:S05]  /*8860*/  IMAD.U32 R17, R17, 0x10000, RZ ;  /* 0x0001000011117824 */ /* 0x004fca00078e00ff */
[----:B------:R-:W-:Y:S01]  /*8870*/  STG.E desc[UR36][R2.64], R17 ;  /* 0x0000001102007986 */ /* 0x000fe2000c101924 */
[----:B------:R-:W-:Y:S05]  /*8880*/  EXIT ;  /* 0x000000000000794d */ /* 0x000fea0003800000 */
.L_x_8106:
[----:B--2---:R-:W-:-:S05]  /*8890*/  IMAD.U32 R0, R17, 0x10000, RZ ;  /* 0x0001000011007824 */ /* 0x004fca00078e00ff */
[----:B------:R-:W-:-:S05]  /*88a0*/  F2FP.F16.F32.PACK_AB R0, RZ, R0 ;  /* 0x00000000ff00723e */ /* 0x000fca00000000ff */
[----:B------:R-:W-:Y:S01]  /*88b0*/  STG.E.U16 desc[UR36][R2.64], R0 ;  /* 0x0000000002007986 */ /* 0x000fe2000c101524 */
[----:B------:R-:W-:Y:S05]  /*88c0*/  EXIT ;  /* 0x000000000000794d */ /* 0x000fea0003800000 */
.L_x_8105:
        /* <DEDUP_REMOVED lines=8> */
[----:B------:R-:W-:Y:S01]  /*8950*/  STG.E.64 desc[UR36][R2.64], R4 ;  /* 0x0000000402007986 */ /* 0x000fe2000c101b24 */
[----:B------:R-:W-:Y:S05]  /*8960*/  EXIT ;  /* 0x000000000000794d */ /* 0x000fea0003800000 */
.L_x_8108:
[----:B--2---:R-:W-:-:S05]  /*8970*/  IMAD.U32 R17, R17, 0x10000, RZ ;  /* 0x0001000011117824 */ /* 0x004fca00078e00ff */
[----:B------:R-:W-:-:S04]  /*8980*/  F2FP.F16.F32.PACK_AB R5, RZ, R17 ;  /* 0x00000011ff05723e */ /* 0x000fc800000000ff */
[----:B------:R-:W-:-:S05]  /*8990*/  PRMT R5, R5, 0x5410, RZ ;  /* 0x0000541005057816 */ /* 0x000fca00000000ff */
[----:B------:R-:W-:Y:S01]  /*89a0*/  STG.E desc[UR36][R2.64], R5 ;  /* 0x0000000502007986 */ /* 0x000fe2000c101924 */
[----:B------:R-:W-:Y:S05]  /*89b0*/  EXIT ;  /* 0x000000000000794d */ /* 0x000fea0003800000 */
.L_x_8107:
[----:B--2---:R-:W-:-:S04]  /*89c0*/  IMAD.U32 R4, R17, 0x10000, RZ ;  /* 0x0001000011047824 */ /* 0x004fc800078e00ff */
[----:B------:R-:W-:-:S06]  /*89d0*/  FMUL.FTZ R4, R4, 1 ;  /* 0x3f80000004047820 */ /* 0x000fcc0000410000 */
[----:B------:R-:W0:Y:S02]  /*89e0*/  F2F.F64.F32 R4, R4 ;  /* 0x0000000400047310 */ /* 0x000e240000201800 */
[----:B0-----:R-:W-:Y:S01]  /*89f0*/  STG.E.64 desc[UR36][R2.64], R4 ;  /* 0x0000000402007986 */ /* 0x001fe2000c101b24 */
[----:B------:R-:W-:Y:S05]  /*8a00*/  EXIT ;  /* 0x000000000000794d */ /* 0x000fea0003800000 */
.L_x_8098:
        /* <DEDUP_REMOVED lines=11> */
[----:B------:R-:W-:Y:S01]  /*8ac0*/  STG.E.U8 desc[UR36][R2.64], R5 ;  /* 0x0000000502007986 */ /* 0x000fe2000c101124 */
[----:B------:R-:W-:Y:S05]  /*8ad0*/  EXIT ;  /* 0x000000000000794d */ /* 0x000fea0003800000 */
.L_x_8111:
[----:B--2---:R-:W-:Y:S01]  /*8ae0*/  IMAD.U32 R17, R17, 0x10000, RZ ;  /* 0x0001000011117824 */ /* 0x004fe200078e00ff */
[----:B------:R-:W-:-:S03]  /*8af0*/  CS2R R6, SRZ ;  /* 0x0000000000067805 */ /* 0x000fc6000001ff00 */
[----:B------:R-:W-:-:S06]  /*8b00*/  FMUL.FTZ R4, R17, 1 ;  /* 0x3f80000011047820 */ /* 0x000fcc0000410000 */
[----:B------:R-:W0:Y:S02]  /*8b10*/  F2F.F64.F32 R4, R4 ;  /* 0x0000000400047310 */ /* 0x000e240000201800 */
[----:B0-----:R-:W-:Y:S01]  /*8b20*/  STG.E.128 desc[UR36][R2.64], R4 ;  /* 0x0000000402007986 */ /* 0x001fe2000c101d24 */
[----:B------:R-:W-:Y:S05]  /*8b30*/  EXIT ;  /* 0x000000000000794d */ /* 0x000fea0003800000 */
.L_x_8110:
        /* <DEDUP_REMOVED lines=21> */
.L_x_8115:
[----:B------:R-:W-:Y:S05]  /*8c90*/  BSYNC B0 ;  /* 0x0000000000007941 */ /* 0x000fea0003800000 */
.L_x_8114:
[----:B------:R-:W-:-:S05]  /*8ca0*/  LOP3.LUT R5, R0, R5, RZ, 0xfc, !PT ;  /* 0x0000000500057212 */ /* 0x000fca00078efcff */
[----:B------:R-:W-:Y:S01]  /*8cb0*/  STG.E.U8 desc[UR36][R2.64], R5 ;  /* 0x0000000502007986 */ /* 0x000fe2000c101124 */
[----:B------:R-:W-:Y:S05]  /*8cc0*/  EXIT ;  /* 0x000000000000794d */ /* 0x000fea0003800000 */
.L_x_8113:
        /* <DEDUP_REMOVED lines=13> */
.L_x_8117:
[----:B------:R-:W-:Y:S01]  /*8da0*/  IMAD.MOV.U32 R0, RZ, RZ, 0x7f ;  /* 0x0000007fff007424 */ /* 0x000fe200078e00ff */
[----:B------:R-:W-:-:S04]  /*8db0*/  ISETP.GT.U32.AND P0, PT, R4, 0x7f800000, PT ;  /* 0x7f8000000400780c */ /* 0x000fc80003f04070 */
[----:B------:R-:W-:-:S09]  /*8dc0*/  SEL R0, R0, 0x7c, P0 ;  /* 0x0000007c00007807 */ /* 0x000fd20000000000 */
.L_x_8118:
[----:B------:R-:W-:Y:S05]  /*8dd0*/  BSYNC B0 ;  /* 0x0000000000007941 */ /* 0x000fea0003800000 */
.L_x_8116:
[----:B------:R-:W-:-:S04]  /*8de0*/  LOP3.LUT R4, R17, 0x80000000, RZ, 0xc0, !PT ;  /* 0x8000000011047812 */ /* 0x000fc800078ec0ff */
[----:B------:R-:W-:-:S04]  /*8df0*/  SHF.R.U32.HI R5, RZ, 0x18, R4 ;  /* 0x00000018ff057819 */ /* 0x000fc80000011604 */
[----:B------:R-:W-:-:S05]  /*8e00*/  LOP3.LUT R5, R0, R5, RZ, 0xfc, !PT ;  /* 0x0000000500057212 */ /* 0x000fca00078efcff */
[----:B------:R-:W-:Y:S01]  /*8e10*/  STG.E.U8 desc[UR36][R2.64], R5 ;  /* 0x0000000502007986 */ /* 0x000fe2000c101124 */
[----:B------:R-:W-:Y:S05]  /*8e20*/  EXIT ;  /* 0x000000000000794d */ /* 0x000fea0003800000 */
.L_x_8112:
[----:B--2---:R-:W-:Y:S01]  /*8e30*/  STG.E.U16 desc[UR36][R2.64], R17 ;  /* 0x0000001102007986 */ /* 0x004fe2000c101524 */
[----:B------:R-:W-:Y:S05]  /*8e40*/  EXIT ;  /* 0x000000000000794d */ /* 0x000fea0003800000 */
.L_x_8109:
        /* <DEDUP_REMOVED lines=10> */
[----:B0-----:R-:W-:Y:S01]  /*8ef0*/  STG.E.U16 desc[UR36][R2.64], R5 ;  /* 0x0000000502007986 */ /* 0x001fe2000c101524 */
[----:B------:R-:W-:Y:S05]  /*8f00*/  EXIT ;  /* 0x000000000000794d */ /* 0x000fea0003800000 */
.L_x_8121:
        /* <DEDUP_REMOVED lines=17> */
.L_x_8124:
[----:B------:R-:W-:-:S04]  /*9020*/  LOP3.LUT R0, R17, 0x80000000, RZ, 0xc0, !PT ;  /* 0x8000000011007812 */ /* 0x000fc800078ec0ff */
[----:B------:R-:W-:-:S04]  /*9030*/  SHF.R.U32.HI R5, RZ, 0x18, R0 ;  /* 0x00000018ff057819 */ /* 0x000fc80000011600 */
[----:B------:R-:W-:-:S04]  /*9040*/  LOP3.LUT R4, R4, R5, RZ, 0xfc, !PT ;  /* 0x0000000504047212 */ /* 0x000fc800078efcff */
[----:B------:R-:W-:-:S07]  /*9050*/  PRMT R0, R4, 0x7610, R0 ;  /* 0x0000761004007816 */ /* 0x000fce0000000000 */
.L_x_8123:
[----:B------:R-:W-:Y:S05]  /*9060*/  BSYNC B0 ;  /* 0x0000000000007941 */ /* 0x000fea0003800000 */
.L_x_8122:
[----:B------:R-:W-:Y:S01]  /*9070*/  STG.E.U8 desc[UR36][R2.64], R0 ;  /* 0x0000000002007986 */ /* 0x000fe2000c101124 */
[----:B------:R-:W-:Y:S05]  /*9080*/  EXIT ;  /* 0x000000000000794d */ /* 0x000fea0003800000 */
.L_x_8120:
        /* <DEDUP_REMOVED lines=17> */
.L_x_8127:
[----:B------:R-:W-:-:S04]  /*91a0*/  LOP3.LUT R0, R17, 0x80000000, RZ, 0xc0, !PT ;  /* 0x8000000011007812 */ /* 0x000fc800078ec0ff */
[----:B------:R-:W-:-:S04]  /*91b0*/  SHF.R.U32.HI R5, RZ, 0x18, R0 ;  /* 0x00000018ff057819 */ /* 0x000fc80000011600 */
[----:B------:R-:W-:-:S04]  /*91c0*/  LOP3.LUT R4, R4, R5, RZ, 0xfc, !PT ;  /* 0x0000000504047212 */ /* 0x000fc800078efcff */
[----:B------:R-:W-:-:S07]  /*91d0*/  PRMT R0, R4, 0x7610, R0 ;  /* 0x0000761004007816 */ /* 0x000fce0000000000 */
.L_x_8126:
[----:B------:R-:W-:Y:S05]  /*91e0*/  BSYNC B0 ;  /* 0x0000000000007941 */ /* 0x000fea0003800000 */
.L_x_8125:
[----:B------:R-:W-:Y:S01]  /*91f0*/  STG.E.U8 desc[UR36][R2.64], R0 ;  /* 0x0000000002007986 */ /* 0x000fe2000c101124 */
[----:B------:R-:W-:Y:S05]  /*9200*/  EXIT ;  /* 0x000000000000794d */ /* 0x000fea0003800000 */
.L_x_8119:
[----:B------:R-:W-:-:S13]  /*9210*/  ISETP.NE.AND P0, PT, R0, 0x1c, PT ;  /* 0x0000001c0000780c */ /* 0x000fda0003f05270 */
[----:B------:R-:W-:Y:S05]  /*9220*/  @!P0 BRA `(.L_x_8128) ;  /* 0x0000000000a48947 */ /* 0x000fea0003800000 */
[----:B------:R-:W-:-:S13]  /*9230*/  ISETP.NE.AND P0, PT, R0, 0x1d, PT ;  /* 0x0000001d0000780c */ /* 0x000fda0003f05270 */
[----:B------:R-:W-:Y:S05]  /*9240*/  @!P0 BRA `(.L_x_8129) ;  /* 0x00000000008c8947 */ /* 0x000fea0003800000 */
[----:B------:R-:W-:-:S13]  /*9250*/  ISETP.NE.AND P0, PT, R0, 0x2c, PT ;  /* 0x0000002c0000780c */ /* 0x000fda0003f05270 */
[----:B------:R-:W-:Y:S05]  /*9260*/  @P0 BRA `(.L_x_8102) ;  /* 0x0000000000400947 */ /* 0x000fea0003800000 */
[----:B--2---:R-:W-:Y:S02]  /*9270*/  IMAD.U32 R17, R17, 0x10000, RZ ;  /* 0x0001000011117824 */ /* 0x004fe400078e00ff */
        /* <DEDUP_REMOVED lines=15> */
.L_x_8102:
        /* <DEDUP_REMOVED lines=15> */
[----:B-12-4-:R-:W-:Y:S05]  /*9460*/  CALL.ABS.NOINC R2 ;  /* 0x0000000002007343 */ /* 0x016fea0003c00000 */
.L_x_8130:
[----:B------:R-:W-:Y:S05]  /*9470*/  EXIT ;  /* 0x000000000000794d */ /* 0x000fea0003800000 */
.L_x_8129:
[----:B--2---:R-:W-:-:S06]  /*9480*/  IMAD.U32 R4, R17, 0x10000, RZ ;  /* 0x0001000011047824 */ /* 0x004fcc00078e00ff */
[----:B------:R-:W0:Y:S02]  /*9490*/  F2I.U64.TRUNC R4, R4 ;  /* 0x0000000400047311 */ /* 0x000e24000020d800 */
[----:B0-----:R-:W-:Y:S01]  /*94a0*/  STG.E.64 desc[UR36][R2.64], R4 ;  /* 0x0000000402007986 */ /* 0x001fe2000c101b24 */
[----:B------:R-:W-:Y:S05]  /*94b0*/  EXIT ;  /* 0x000000000000794d */ /* 0x000fea0003800000 */
.L_x_8128:
[----:B--2---:R-:W-:-:S06]  /*94c0*/  IMAD.U32 R17, R17, 0x10000, RZ ;  /* 0x0001000011117824 */ /* 0x004fcc00078e00ff */
[----:B------:R-:W0:Y:S02]  /*94d0*/  F2I.FTZ.U32.TRUNC.NTZ R17, R17 ;  /* 0x0000001100117305 */ /* 0x000e24000021f000 */
[----:B0-----:R-:W-:Y:S01]  /*94e0*/  STG.E desc[UR36][R2.64], R17 ;  /* 0x0000001102007986 */ /* 0x001fe2000c101924 */
[----:B------:R-:W-:Y:S05]  /*94f0*/  EXIT ;  /* 0x000000000000794d */ /* 0x000fea0003800000 */
        .weak           $__internal_8_$__cuda_sm3x_div_rn_ftz_f32_slowpath
        .type           $__internal_8_$__cuda_sm3x_div_rn_ftz_f32_slowpath,@function
        .size           $__internal_8_$__cuda_sm3x_div_rn_ftz_f32_slowpath,(.L_x_19684 - $__internal_8_$__cuda_sm3x_div_rn_ftz_f32_slowpath)
$__internal_8_$__cuda_sm3x_div_rn_ftz_f32_slowpath:
        /* <DEDUP_REMOVED lines=33> */
.L_x_8133:
[----:B------:R-:W-:Y:S05]  /*9710*/  BSYNC B3 ;  /* 0x0000000000037941 */ /* 0x000fea0003800000 */
.L_x_8132:
        /* <DEDUP_REMOVED lines=27> */
.L_x_8139:
[----:B------:R-:W-:-:S07]  /*98d0*/  IMAD R9, R5, 0x800000, R9 ;  /* 0x0080000005097824 */ /* 0x000fce00078e0209 */
.L_x_8140:
[----:B------:R-:W-:Y:S05]  /*98e0*/  BSYNC B3 ;  /* 0x0000000000037941 */ /* 0x000fea0003800000 */
.L_x_8138:
[----:B------:R-:W-:Y:S05]  /*98f0*/  BRA `(.L_x_8141) ;  /* 0x0000000000207947 */ /* 0x000fea0003800000 */
.L_x_8137:
[----:B------:R-:W-:-:S04]  /*9900*/  LOP3.LUT R0, R13, 0x80000000, R0, 0x48, !PT ;  /* 0x800000000d007812 */ /* 0x000fc800078e4800 */
[----:B------:R-:W-:Y:S01]  /*9910*/  LOP3.LUT R9, R0, 0x7f800000, RZ, 0xfc, !PT ;  /* 0x7f80000000097812 */ /* 0x000fe200078efcff */
[----:B------:R-:W-:Y:S06]  /*9920*/  BRA `(.L_x_8141) ;  /* 0x0000000000147947 */ /* 0x000fec0003800000 */
.L_x_8136:
[----:B------:R-:W-:Y:S01]  /*9930*/  LOP3.LUT R9, R13, 0x80000000, R0, 0x48, !PT ;  /* 0x800000000d097812 */ /* 0x000fe200078e4800 */
[----:B------:R-:W-:Y:S06]  /*9940*/  BRA `(.L_x_8141) ;  /* 0x00000000000c7947 */ /* 0x000fec0003800000 */
.L_x_8135:
[----:B------:R-:W0:Y:S01]  /*9950*/  MUFU.RSQ R9, -QNAN ;  /* 0xffc0000000097908 */ /* 0x000e220000001400 */
[----:B------:R-:W-:Y:S05]  /*9960*/  BRA `(.L_x_8141) ;  /* 0x0000000000047947 */ /* 0x000fea0003800000 */
.L_x_8134:
[----:B------:R-:W-:-:S07]  /*9970*/  FADD.FTZ R9, R0, R13 ;  /* 0x0000000d00097221 */ /* 0x000fce0000010000 */
.L_x_8141:
[----:B------:R-:W-:Y:S05]  /*9980*/  BSYNC B0 ;  /* 0x0000000000007941 */ /* 0x000fea0003800000 */
.L_x_8131:
[----:B------:R-:W-:Y:S02]  /*9990*/  IMAD.MOV.U32 R7, RZ, RZ, 0x0 ;  /* 0x00000000ff077424 */ /* 0x000fe400078e00ff */
[----:B0-----:R-:W-:Y:S02]  /*99a0*/  IMAD.MOV.U32 R5, RZ, RZ, R9 ;  /* 0x000000ffff057224 */ /* 0x001fe400078e0009 */
[----:B------:R-:W-:Y:S05]  /*99b0*/  RET.REL.NODEC R6 `(_ZN2at6native27unrolled_elementwise_kernelINS0_13BUnaryFunctorIN3c108BFloat16ES4_S4_ZZZNS0_17atan2_kernel_cudaERNS_18TensorIteratorBaseEENKUlvE_clEvENKUlvE2_clEvEUlS4_S4_E_EESt5arrayIPcLm2EELi4E23TrivialOffsetCalculatorILi1EjESF_NS0_6memory12LoadWithCastILi1EEENSG_13StoreWithCastILi1EEEEEviT_T0_T2_T3_T4_T5_) ;  /* 0xffffff6406907950 */ /* 0x000fea0003c3ffff */
.L_x_8142:
        /* <DEDUP_REMOVED lines=12> */
.L_x_19684:


//--------------------- .text._ZN2at6native18elementwise_kernelILi128ELi4EZNS0_22gpu_kernel_impl_nocastINS0_13BUnaryFunctorIN3c108BFloat16ES5_S5_ZZZNS0_17atan2_kernel_cudaERNS_18TensorIteratorBaseEENKUlvE_clEvENKUlvE2_clEvEUlS5_S5_E_EEEEvS7_RKT_EUliE_EEviT1_ --------------------------
	.section	.text._ZN2at6native18elementwise_kernelILi128ELi4EZNS0_22gpu_kernel_impl_nocastINS0_13BUnaryFunctorIN3c108BFloat16ES5_S5_ZZZNS0_17atan2_kernel_cudaERNS_18TensorIteratorBaseEENKUlvE_clEvENKUlvE2_clEvEUlS5_S5_E_EEEEvS7_RKT_EUliE_EEviT1_,"ax",@progbits
	.align	128
        .global         _ZN2at6native18elementwise_kernelILi128ELi4EZNS0_22gpu_kernel_impl_nocastINS0_13BUnaryFunctorIN3c108BFloat16ES5_S5_ZZZNS0_17atan2_kernel_cudaERNS_18TensorIteratorBaseEENKUlvE_clEvENKUlvE2_clEvEUlS5_S5_E_EEEEvS7_RKT_EUliE_EEviT1_
        .type           _ZN2at6native18elementwise_kernelILi128ELi4EZNS0_22gpu_kernel_impl_nocastINS0_13BUnaryFunctorIN3c108BFloat16ES5_S5_ZZZNS0_17atan2_kernel_cudaERNS_18TensorIteratorBaseEENKUlvE_clEvENKUlvE2_clEvEUlS5_S5_E_EEEEvS7_RKT_EUliE_EEviT1_,@function
        .size           _ZN2at6native18elementwise_kernelILi128ELi4EZNS0_22gpu_kernel_impl_nocastINS0_13BUnaryFunctorIN3c108BFloat16ES5_S5_ZZZNS0_17atan2_kernel_cudaERNS_18TensorIteratorBaseEENKUlvE_clEvENKUlvE2_clEvEUlS5_S5_E_EEEEvS7_RKT_EUliE_EEviT1_,(.L_x_19685 - _ZN2at6native18elementwise_kernelILi128ELi4EZNS0_22gpu_kernel_impl_nocastINS0_13BUnaryFunctorIN3c108BFloat16ES5_S5_ZZZNS0_17atan2_kernel_cudaERNS_18TensorIteratorBaseEENKUlvE_clEvENKUlvE2_clEvEUlS5_S5_E_EEEEvS7_RKT_EUliE_EEviT1_)
        .other          _ZN2at6native18elementwise_kernelILi128ELi4EZNS0_22gpu_kernel_impl_nocastINS0_13BUnaryFunctorIN3c108BFloat16ES5_S5_ZZZNS0_17atan2_kernel_cudaERNS_18TensorIteratorBaseEENKUlvE_clEvENKUlvE2_clEvEUlS5_S5_E_EEEEvS7_RKT_EUliE_EEviT1_,@"STO_CUDA_ENTRY STV_DEFAULT"
_ZN2at6native18elementwise_kernelILi128ELi4EZNS0_22gpu_kernel_impl_nocastINS0_13BUnaryFunctorIN3c108BFloat16ES5_S5_ZZZNS0_17atan2_kernel_cudaERNS_18TensorIteratorBaseEENKUlvE_clEvENKUlvE2_clEvEUlS5_S5_E_EEEEvS7_RKT_EUliE_EEviT1_:
.text._ZN2at6native18elementwise_kernelILi128ELi4EZNS0_22gpu_kernel_impl_nocastINS0_13BUnaryFunctorIN3c108BFloat16ES5_S5_ZZZNS0_17atan2_kernel_cudaERNS_18TensorIteratorBaseEENKUlvE_clEvENKUlvE2_clEvEUlS5_S5_E_EEEEvS7_RKT_EUliE_EEviT1_:
[----:B------:R-:W-:Y:S01]  /*0000*/  LDC R1, c[0x0][0x28] ;  /* 0x00000a00ff017b82 */ /* 0x000fe20000000800 */
[----:B------:R-:W0:Y:S07]  /*0010*/  S2R R14, SR_CTAID.X ;  /* 0x00000000000e7919 */ /* 0x000e2e0000002500 */
[----:B------:R-:W1:Y:S01]  /*0020*/  LDC.U16 R4, c[0x0][0x422] ;  /* 0x00010880ff047b82 */ /* 0x000e620000000400 */
[----:B------:R-:W-:Y:S01]  /*0030*/  ULDC UR4, c[0x0][0x210] ;  /* 0x0000840000047ab9 */ /* 0x000fe20000000800 */
[----:B------:R-:W-:Y:S01]  /*0040*/  BSSY B1, `(.L_x_8143) ;  /* 0x0000174000017945 */ /* 0x000fe20003800000 */
[----:B------:R-:W0:Y:S02]  /*0050*/  S2R R15, SR_TID.X ;  /* 0x00000000000f7919 */ /* 0x000e240000002100 */
[----:B0-----:R-:W-:-:S04]  /*0060*/  LEA R7, R14, R15, 0x9 ;  /* 0x0000000f0e077211 */ /* 0x001fc800078e48ff */
[----:B------:R-:W-:Y:S01]  /*0070*/  ISETP.GE.AND P0, PT, R7, UR4, PT ;  /* 0x0000000407007c0c */ /* 0x000fe2000bf06270 */
[----:B------:R-:W-:-:S12]  /*0080*/  ULDC.64 UR4, c[0x0][0x208] ;  /* 0x0000820000047ab9 */ /* 0x000fd80000000a00 */
[----:B-1----:R-:W-:Y:S05]  /*0090*/  @P0 BRA `(.L_x_8144) ;  /* 0x0000001400b80947 */ /* 0x002fea0003800000 */
[----:B------:R-:W0:Y:S01]  /*00a0*/  LDC R2, c[0x0][0x218] ;  /* 0x00008600ff027b82 */ /* 0x000e220000000800 */
[----:B------:R-:W-:Y:S01]  /*00b0*/  HFMA2.MMA R0, -RZ, RZ, 0, 0 ;  /* 0x00000000ff007435 */ /* 0x000fe200000001ff */
[----:B------:R-:W-:Y:S02]  /*00c0*/  MOV R3, RZ ;  /* 0x000000ff00037202 */ /* 0x000fe40000000f00 */
[----:B0-----:R-:W-:-:S13]  /*00d0*/  ISETP.NE.AND P0, PT, R2, RZ, PT ;  /* 0x000000ff0200720c */ /* 0x001fda0003f05270 */
[----:B------:R-:W-:Y:S05]  /*00e0*/  @!P0 BRA `(.L_x_8145) ;  /* 0x0000001000a48947 */ /* 0x000fea0003800000 */
        /* <DEDUP_REMOVED lines=292> */
[----:B------:R-:W-:-:S05]  /*1330*/  @P0 SHF.R.U32.HI R2, RZ, R13, R2 ;  /* 0x0000000dff020219 */ /* 0x000fca0000011602 */
[----:B------:R-:W-:-:S04]  /*1340*/  @P0 IMAD.MOV R10, RZ, RZ, -R2 ;  /* 0x000000ffff0a0224 */ /* 0x000fc800078e0a02 */
[----:B-1----:R-:W-:-:S04]  /*1350*/  @P0 IMAD R10, R10, R5, R11 ;  /* 0x000000050a0a0224 */ /* 0x002fc800078e020b */
[C---:B--2---:R-:W-:Y:S02]  /*1360*/  @P0 IMAD R3, R10.reuse, R8, R3 ;  /* 0x000000080a030224 */ /* 0x044fe400078e0203 */
[----:B------:R-:W-:-:S07]  /*1370*/  @P0 IMAD R0, R10, R9, R0 ;  /* 0x000000090a000224 */ /* 0x000fce00078e0200 */
.L_x_8145:
[----:B------:R-:W-:Y:S02]  /*1380*/  ULDC.64 UR6, c[0x0][0x418] ;  /* 0x0001060000067ab9 */ /* 0x000fe40000000a00 */
[----:B------:R-:W-:-:S04]  /*1390*/  IADD3 R8, P0, R0, UR6, RZ ;  /* 0x0000000600087c10 */ /* 0x000fc8000ff1e0ff */
[----:B------:R-:W-:Y:S01]  /*13a0*/  IADD3.X R9, RZ, UR7, RZ, P0, !PT ;  /* 0x00000007ff097c10 */ /* 0x000fe200087fe4ff */
[----:B------:R-:W-:-:S04]  /*13b0*/  ULDC.64 UR6, c[0x0][0x410] ;  /* 0x0001040000067ab9 */ /* 0x000fc80000000a00 */
[----:B------:R-:W2:Y:S01]  /*13c0*/  LDG.E.U16 R8, desc[UR4][R8.64] ;  /* 0x0000000408087981 */ /* 0x000ea2000c1e1500 */
[----:B------:R-:W-:Y:S01]  /*13d0*/  SHF.L.U32 R18, R4, 0x10, RZ ;  /* 0x0000001004127819 */ /* 0x000fe200000006ff */
[----:B------:R-:W-:Y:S04]  /*13e0*/  BSSY B2, `(.L_x_8146) ;  /* 0x0000014000027945 */ /* 0x000fe80003800000 */
[----:B------:R-:W-:Y:S01]  /*13f0*/  FADD.FTZ R0, |R18|, -RZ ;  /* 0x800000ff12007221 */ /* 0x000fe20000010200 */
[----:B--2---:R-:W-:-:S04]  /*1400*/  SHF.L.U32 R17, R8, 0x10, RZ ;  /* 0x0000001008117819 */ /* 0x004fc800000006ff */
[C---:B------:R-:W-:Y:S01]  /*1410*/  FSETP.GT.FTZ.AND P5, PT, |R17|.reuse, |R18|, PT ;  /* 0x400000121100720b */ /* 0x040fe20003fb4200 */
        /* <DEDUP_REMOVED lines=15> */
[----:B------:R-:W-:Y:S05]  /*1510*/  CALL.REL.NOINC `($__internal_9_$__cuda_sm3x_div_rn_ftz_f32_slowpath) ;  /* 0x0000004400ec7944 */ /* 0x000fea0003c00000 */
.L_x_8147:
[----:B------:R-:W-:Y:S05]  /*1520*/  BSYNC B2 ;  /* 0x0000000000027941 */ /* 0x000fea0003800000 */
.L_x_8146:
        /* <DEDUP_REMOVED lines=18> */
.L_x_8149:
[----:B------:R-:W-:Y:S01]  /*1650*/  ISETP.GE.AND P0, PT, R18, RZ, PT ;  /* 0x000000ff1200720c */ /* 0x000fe20003f06270 */
[----:B------:R-:W-:-:S12]  /*1660*/  IMAD.MOV.U32 R5, RZ, RZ, 0x3fd774eb ;  /* 0x3fd774ebff057424 */ /* 0x000fd800078e00ff */
[----:B------:R-:W-:-:S04]  /*1670*/  @P0 FFMA.FTZ R0, R5, 0.93318945169448852539, -R0 ;  /* 0x3f6ee58105000823 */ /* 0x000fc80000010800 */
[----:B------:R-:W-:-:S07]  /*1680*/  @!P0 FFMA.FTZ R0, R5, 0.93318945169448852539, R0 ;  /* 0x3f6ee58105008823 */ /* 0x000fce0000010000 */
.L_x_8150:
[----:B------:R-:W-:Y:S05]  /*1690*/  BSYNC B0 ;  /* 0x0000000000007941 */ /* 0x000fea0003800000 */
.L_x_8148:
[C---:B------:R-:W-:Y:S01]  /*16a0*/  FSETP.NEU.FTZ.AND P1, PT, |R18|.reuse, |R17|, PT ;  /* 0x400000111200720b */ /* 0x040fe20003f3d200 */
[----:B------:R-:W-:Y:S01]  /*16b0*/  HFMA2.MMA R5, -RZ, RZ, 2.04296875, -15.78125 ;  /* 0x4016cbe4ff057435 */ /* 0x000fe200000001ff */
[----:B------:R-:W-:Y:S02]  /*16c0*/  FSETP.NEU.FTZ.AND P0, PT, R7, RZ, PT ;  /* 0x000000ff0700720b */ /* 0x000fe40003f1d000 */
[----:B------:R-:W-:Y:S01]  /*16d0*/  ISETP.GE.AND P2, PT, R18, RZ, PT ;  /* 0x000000ff1200720c */ /* 0x000fe20003f46270 */
[----:B------:R-:W-:Y:S01]  /*16e0*/  FADD.FTZ R18, |R17|, |R18| ;  /* 0x4000001211127221 */ /* 0x000fe20000010200 */
[----:B------:R-:W-:-:S04]  /*16f0*/  LEA R7, R14, R15, 0x9 ;  /* 0x0000000f0e077211 */ /* 0x000fc800078e48ff */
[----:B------:R-:W-:-:S03]  /*1700*/  IADD3 R7, R7, 0x80, RZ ;  /* 0x0000008007077810 */ /* 0x000fc60007ffe0ff */
[----:B------:R-:W-:Y:S02]  /*1710*/  @!P1 FSEL R0, R5, 0.78539818525314331055, !P2 ;  /* 0x3f490fdb05009808 */ /* 0x000fe40005000000 */
[----:B------:R-:W-:Y:S02]  /*1720*/  @!P0 FSEL R0, RZ, 3.1415927410125732422, P2 ;  /* 0x40490fdbff008808 */ /* 0x000fe40001000000 */
[----:B------:R-:W-:Y:S02]  /*1730*/  FSETP.GTU.FTZ.AND P0, PT, |R18|, +INF , PT ;  /* 0x7f8000001200780b */ /* 0x000fe40003f1c200 */
[----:B------:R-:W-:-:S04]  /*1740*/  LOP3.LUT R17, R0, 0x80000000, R17, 0xb8, !PT ;  /* 0x8000000000117812 */ /* 0x000fc800078eb811 */
[----:B------:R-:W-:-:S04]  /*1750*/  FSEL R17, R18, R17, P0 ;  /* 0x0000001112117208 */ /* 0x000fc80000000000 */
[----:B------:R-:W-:-:S05]  /*1760*/  F2FP.BF16.F32.PACK_AB R17, RZ, R17 ;  /* 0x00000011ff11723e */ /* 0x000fca00000010ff */
[----:B------:R0:W-:Y:S02]  /*1770*/  STG.E.U16 desc[UR4][R2.64], R17 ;  /* 0x0000001102007986 */ /* 0x0001e4000c101504 */
.L_x_8144:
[----:B------:R-:W-:Y:S05]  /*1780*/  BSYNC B1 ;  /* 0x0000000000017941 */ /* 0x000fea0003800000 */
.L_x_8143:
[----:B------:R-:W-:Y:S01]  /*1790*/  ULDC UR6, c[0x0][0x210] ;  /* 0x0000840000067ab9 */ /* 0x000fe20000000800 */
[----:B------:R-:W-:Y:S01]  /*17a0*/  BSSY B1, `(.L_x_8151) ;  /* 0x0000170000017945 */ /* 0x000fe20003800000 */
[----:B------:R-:W-:-:S13]  /*17b0*/  ISETP.GE.AND P0, PT, R7, UR6, PT ;  /* 0x0000000607007c0c */ /* 0x000fda000bf06270 */
[----:B------:R-:W-:Y:S05]  /*17c0*/  @P0 BRA `(.L_x_8152) ;  /* 0x0000001400b40947 */ /* 0x000fea0003800000 */
[----:B0-----:R-:W0:Y:S01]  /*17d0*/  LDC R2, c[0x0][0x218] ;  /* 0x00008600ff027b82 */ /* 0x001e220000000800 */
        /* <DEDUP_REMOVED lines=301> */
.L_x_8153:
[----:B------:R-:W-:Y:S02]  /*2ab0*/  ULDC.64 UR6, c[0x0][0x418] ;  /* 0x0001060000067ab9 */ /* 0x000fe40000000a00 */
[----:B------:R-:W-:-:S05]  /*2ac0*/  IADD3 R8, P0, R0, UR6, RZ ;  /* 0x0000000600087c10 */ /* 0x000fca000ff1e0ff */
[----:B------:R-:W-:Y:S01]  /*2ad0*/  IMAD.X R9, RZ, RZ, UR7, P0 ;  /* 0x00000007ff097e24 */ /* 0x000fe200080e06ff */
[----:B------:R-:W-:Y:S01]  /*2ae0*/  SHF.L.U32 R14, R4, 0x10, RZ ;  /* 0x00000010040e7819 */ /* 0x000fe200000006ff */
[----:B------:R-:W-:-:S03]  /*2af0*/  ULDC.64 UR6, c[0x0][0x410] ;  /* 0x0001040000067ab9 */ /* 0x000fc60000000a00 */
[----:B------:R-:W2:Y:S01]  /*2b00*/  LDG.E.U16 R8, desc[UR4][R8.64] ;  /* 0x0000000408087981 */ /* 0x000ea2000c1e1500 */
[----:B------:R-:W-:Y:S01]  /*2b10*/  FADD.FTZ R11, |R14|, -RZ ;  /* 0x800000ff0e0b7221 */ /* 0x000fe20000010200 */
[----:B------:R-:W-:Y:S01]  /*2b20*/  BSSY B2, `(.L_x_8154) ;  /* 0x0000013000027945 */ /* 0x000fe20003800000 */
        /* <DEDUP_REMOVED lines=18> */
.L_x_8155:
[----:B------:R-:W-:Y:S05]  /*2c50*/  BSYNC B2 ;  /* 0x0000000000027941 */ /* 0x000fea0003800000 */
.L_x_8154:
        /* <DEDUP_REMOVED lines=18> */
.L_x_8157:
[----:B------:R-:W-:Y:S02]  /*2d80*/  ISETP.GE.AND P0, PT, R14, RZ, PT ;  /* 0x000000ff0e00720c */ /* 0x000fe40003f06270 */
[----:B------:R-:W-:-:S11]  /*2d90*/  MOV R5, 0x3fd774eb ;  /* 0x3fd774eb00057802 */ /* 0x000fd60000000f00 */
[----:B------:R-:W-:-:S04]  /*2da0*/  @P0 FFMA.FTZ R0, R5, 0.93318945169448852539, -R0 ;  /* 0x3f6ee58105000823 */ /* 0x000fc80000010800 */
[----:B------:R-:W-:-:S07]  /*2db0*/  @!P0 FFMA.FTZ R0, R5, 0.93318945169448852539, R0 ;  /* 0x3f6ee58105008823 */ /* 0x000fce0000010000 */
.L_x_8158:
[----:B------:R-:W-:Y:S05]  /*2dc0*/  BSYNC B0 ;  /* 0x0000000000007941 */ /* 0x000fea0003800000 */
.L_x_8156:
[C---:B------:R-:W-:Y:S01]  /*2dd0*/  FSETP.NEU.FTZ.AND P1, PT, |R14|.reuse, |R15|, PT ;  /* 0x4000000f0e00720b */ /* 0x040fe20003f3d200 */
[----:B------:R-:W-:Y:S01]  /*2de0*/  IMAD.MOV.U32 R5, RZ, RZ, 0x4016cbe4 ;  /* 0x4016cbe4ff057424 */ /* 0x000fe200078e00ff */
[----:B------:R-:W-:Y:S02]  /*2df0*/  FSETP.NEU.FTZ.AND P0, PT, R17, RZ, PT ;  /* 0x000000ff1100720b */ /* 0x000fe40003f1d000 */
[C---:B------:R-:W-:Y:S01]  /*2e00*/  ISETP.GE.AND P2, PT, R14.reuse, RZ, PT ;  /* 0x000000ff0e00720c */ /* 0x040fe20003f46270 */
        /* <DEDUP_REMOVED lines=9> */
.L_x_8152:
[----:B------:R-:W-:Y:S05]  /*2ea0*/  BSYNC B1 ;  /* 0x0000000000017941 */ /* 0x000fea0003800000 */
.L_x_8151:
[----:B------:R-:W-:Y:S01]  /*2eb0*/  ULDC UR6, c[0x0][0x210] ;  /* 0x0000840000067ab9 */ /* 0x000fe20000000800 */
[----:B------:R-:W-:Y:S01]  /*2ec0*/  BSSY B1, `(.L_x_8159) ;  /* 0x0000170000017945 */ /* 0x000fe20003800000 */
[----:B------:R-:W-:-:S13]  /*2ed0*/  ISETP.GE.AND P0, PT, R7, UR6, PT ;  /* 0x0000000607007c0c */ /* 0x000fda000bf06270 */
[----:B------:R-:W-:Y:S05]  /*2ee0*/  @P0 BRA `(.L_x_8160) ;  /* 0x0000001400b40947 */ /* 0x000fea0003800000 */
[----:B01----:R-:W0:Y:S01]  /*2ef0*/  LDC R2, c[0x0][0x218] ;  /* 0x00008600ff027b82 */ /* 0x003e220000000800 */
        /* <DEDUP_REMOVED lines=301> */
.L_x_8161:
        /* <DEDUP_REMOVED lines=8> */
[----:B--2---:R-:W-:-:S04]  /*4250*/  IMAD.U32 R15, R8, 0x10000, RZ ;  /* 0x00010000080f7824 */ /* 0x004fc800078e00ff */
[C---:B------:R-:W-:Y:S01]  /*4260*/  FADD.FTZ R0, |R15|.reuse, -RZ ;  /* 0x800000ff0f007221 */ /* 0x040fe20000010200 */
[----:B------:R-:W-:-:S04]  /*4270*/  FSETP.GT.FTZ.AND P5, PT, |R15|, |R14|, PT ;  /* 0x4000000e0f00720b */ /* 0x000fc80003fb4200 */
        /* <DEDUP_REMOVED lines=15> */
.L_x_8163:
[----:B------:R-:W-:Y:S05]  /*4370*/  BSYNC B2 ;  /* 0x0000000000027941 */ /* 0x000fea0003800000 */
.L_x_8162:
        /* <DEDUP_REMOVED lines=18> */
.L_x_8165:
[----:B------:R-:W-:Y:S02]  /*44a0*/  ISETP.GE.AND P0, PT, R14, RZ, PT ;  /* 0x000000ff0e00720c */ /* 0x000fe40003f06270 */
[----:B------:R-:W-:-:S11]  /*44b0*/  MOV R5, 0x3fd774eb ;  /* 0x3fd774eb00057802 */ /* 0x000fd60000000f00 */
[----:B------:R-:W-:-:S04]  /*44c0*/  @P0 FFMA.FTZ R0, R5, 0.93318945169448852539, -R0 ;  /* 0x3f6ee58105000823 */ /* 0x000fc80000010800 */
[----:B------:R-:W-:-:S07]  /*44d0*/  @!P0 FFMA.FTZ R0, R5, 0.93318945169448852539, R0 ;  /* 0x3f6ee58105008823 */ /* 0x000fce0000010000 */
.L_x_8166:
[----:B------:R-:W-:Y:S05]  /*44e0*/  BSYNC B0 ;  /* 0x0000000000007941 */ /* 0x000fea0003800000 */
.L_x_8164:
[C---:B------:R-:W-:Y:S01]  /*44f0*/  FSETP.NEU.FTZ.AND P0, PT, |R14|.reuse, |R15|, PT ;  /* 0x4000000f0e00720b */ /* 0x040fe20003f1d200 */
[----:B------:R-:W-:Y:S01]  /*4500*/  HFMA2.MMA R5, -RZ, RZ, 2.04296875, -15.78125 ;  /* 0x4016cbe4ff057435 */ /* 0x000fe200000001ff */
        /* <DEDUP_REMOVED lines=11> */
.L_x_8160:
[----:B------:R-:W-:Y:S05]  /*45c0*/  BSYNC B1 ;  /* 0x0000000000017941 */ /* 0x000fea0003800000 */
.L_x_8159:
[----:B------:R-:W-:Y:S02]  /*45d0*/  ULDC UR6, c[0x0][0x210] ;  /* 0x0000840000067ab9 */ /* 0x000fe40000000800 */
[----:B------:R-:W-:-:S13]  /*45e0*/  ISETP.GE.AND P0, PT, R7, UR6, PT ;  /* 0x0000000607007c0c */ /* 0x000fda000bf06270 */
[----:B------:R-:W-:Y:S05]  /*45f0*/  @P0 EXIT ;  /* 0x000000000000094d */ /* 0x000fea0003800000 */
[----:B012---:R-:W0:Y:S01]  /*4600*/  LDC R2, c[0x0][0x218] ;  /* 0x00008600ff027b82 */ /* 0x007e220000000800 */
[----:B------:R-:W-:Y:S01]  /*4610*/  IMAD.MOV.U32 R0, RZ, RZ, RZ ;  /* 0x000000ffff007224 */ /* 0x000fe200078e00ff */
[----:B------:R-:W-:Y:S02]  /*4620*/  MOV R3, RZ ;  /* 0x000000ff00037202 */ /* 0x000fe40000000f00 */
[----:B0-----:R-:W-:-:S13]  /*4630*/  ISETP.NE.AND P0, PT, R2, RZ, PT ;  /* 0x000000ff0200720c */ /* 0x001fda0003f05270 */
[----:B------:R-:W-:Y:S05]  /*4640*/  @!P0 BRA `(.L_x_8167) ;  /* 0x0000001000a48947 */ /* 0x000fea0003800000 */
        /* <DEDUP_REMOVED lines=281> */
[----:B------:R-:W-:Y:S01]  /*57e0*/  SHF.R.U32.HI R11, RZ, UR6, R10 ;  /* 0x00000006ff0b7c19 */ /* 0x000fe2000801160a */
[----:B------:R-:W-:Y:S02]  /*57f0*/  ULDC.64 UR6, c[0x0][0x400] ;  /* 0x0001000000067ab9 */ /* 0x000fe40000000a00 */
[----:B------:R-:W0:Y:S01]  /*5800*/  @P0 LDC.64 R12, c[0x0][0x340] ;  /* 0x0000d000ff0c0b82 */ /* 0x000e220000000a00 */
[----:B------:R-:W-:Y:S02]  /*5810*/  @P0 MOV R10, RZ ;  /* 0x000000ff000a0202 */ /* 0x000fe40000000f00 */
        /* <DEDUP_REMOVED lines=12> */
.L_x_8167:
        /* <DEDUP_REMOVED lines=23> */
[----:B------:R-:W-:Y:S01]  /*5a50*/  IMAD.MOV.U32 R11, RZ, RZ, R15 ;  /* 0x000000ffff0b7224 */ /* 0x000fe200078e000f */
[----:B------:R-:W-:-:S07]  /*5a60*/  MOV R6, 0x5a80 ;  /* 0x00005a8000067802 */ /* 0x000fce0000000f00 */
[----:B------:R-:W-:Y:S05]  /*5a70*/  CALL.REL.NOINC `($__internal_9_$__cuda_sm3x_div_rn_ftz_f32_slowpath) ;  /* 0x0000000000947944 */ /* 0x000fea0003c00000 */
.L_x_8169:
[----:B------:R-:W-:Y:S05]  /*5a80*/  BSYNC B1 ;  /* 0x0000000000017941 */ /* 0x000fea0003800000 */
.L_x_8168:
        /* <DEDUP_REMOVED lines=18> */
.L_x_8171:
[----:B------:R-:W-:Y:S02]  /*5bb0*/  ISETP.GE.AND P0, PT, R4, RZ, PT ;  /* 0x000000ff0400720c */ /* 0x000fe40003f06270 */
[----:B------:R-:W-:-:S11]  /*5bc0*/  MOV R5, 0x3fd774eb ;  /* 0x3fd774eb00057802 */ /* 0x000fd60000000f00 */
[----:B------:R-:W-:-:S04]  /*5bd0*/  @P0 FFMA.FTZ R0, R5, 0.93318945169448852539, -R0 ;  /* 0x3f6ee58105000823 */ /* 0x000fc80000010800 */
[----:B------:R-:W-:-:S07]  /*5be0*/  @!P0 FFMA.FTZ R0, R5, 0.93318945169448852539, R0 ;  /* 0x3f6ee58105008823 */ /* 0x000fce0000010000 */
.L_x_8172:
[----:B------:R-:W-:Y:S05]  /*5bf0*/  BSYNC B0 ;  /* 0x0000000000007941 */ /* 0x000fea0003800000 */
.L_x_8170:
[C---:B------:R-:W-:Y:S01]  /*5c00*/  FSETP.NEU.FTZ.AND P0, PT, |R4|.reuse, |R7|, PT ;  /* 0x400000070400720b */ /* 0x040fe20003f1d200 */
[----:B------:R-:W-:Y:S01]  /*5c10*/  HFMA2.MMA R5, -RZ, RZ, 2.04296875, -15.78125 ;  /* 0x4016cbe4ff057435 */ /* 0x000fe200000001ff */
        /* <DEDUP_REMOVED lines=11> */
        .weak           $__internal_9_$__cuda_sm3x_div_rn_ftz_f32_slowpath
        .type           $__internal_9_$__cuda_sm3x_div_rn_ftz_f32_slowpath,@function
        .size           $__internal_9_$__cuda_sm3x_div_rn_ftz_f32_slowpath,(.L_x_19685 - $__internal_9_$__cuda_sm3x_div_rn_ftz_f32_slowpath)
$__internal_9_$__cuda_sm3x_div_rn_ftz_f32_slowpath:
        /* <DEDUP_REMOVED lines=32> */
.L_x_8175:
[----:B------:R-:W-:Y:S05]  /*5ed0*/  BSYNC B3 ;  /* 0x0000000000037941 */ /* 0x000fea0003800000 */
.L_x_8174:
        /* <DEDUP_REMOVED lines=27> */
.L_x_8181:
[----:B------:R-:W-:-:S07]  /*6090*/  LEA R0, R5, R0, 0x17 ;  /* 0x0000000005007211 */ /* 0x000fce00078eb8ff */
.L_x_8182:
[----:B------:R-:W-:Y:S05]  /*60a0*/  BSYNC B3 ;  /* 0x0000000000037941 */ /* 0x000fea0003800000 */
.L_x_8180:
[----:B------:R-:W-:Y:S05]  /*60b0*/  BRA `(.L_x_8183) ;  /* 0x0000000000207947 */ /* 0x000fea0003800000 */
.L_x_8179:
[----:B------:R-:W-:-:S04]  /*60c0*/  LOP3.LUT R0, R11, 0x80000000, R0, 0x48, !PT ;  /* 0x800000000b007812 */ /* 0x000fc800078e4800 */
[----:B------:R-:W-:Y:S01]  /*60d0*/  LOP3.LUT R0, R0, 0x7f800000, RZ, 0xfc, !PT ;  /* 0x7f80000000007812 */ /* 0x000fe200078efcff */
[----:B------:R-:W-:Y:S06]  /*60e0*/  BRA `(.L_x_8183) ;  /* 0x0000000000147947 */ /* 0x000fec0003800000 */
.L_x_8178:
[----:B------:R-:W-:Y:S01]  /*60f0*/  LOP3.LUT R0, R11, 0x80000000, R0, 0x48, !PT ;  /* 0x800000000b007812 */ /* 0x000fe200078e4800 */
[----:B------:R-:W-:Y:S06]  /*6100*/  BRA `(.L_x_8183) ;  /* 0x00000000000c7947 */ /* 0x000fec0003800000 */
.L_x_8177:
[----:B------:R-:W0:Y:S01]  /*6110*/  MUFU.RSQ R0, -QNAN ;  /* 0xffc0000000007908 */ /* 0x000e220000001400 */
[----:B------:R-:W-:Y:S05]  /*6120*/  BRA `(.L_x_8183) ;  /* 0x0000000000047947 */ /* 0x000fea0003800000 */
.L_x_8176:
[----:B------:R-:W-:-:S07]  /*6130*/  FADD.FTZ R0, R0, R11 ;  /* 0x0000000b00007221 */ /* 0x000fce0000010000 */
.L_x_8183:
[----:B------:R-:W-:Y:S05]  /*6140*/  BSYNC B0 ;  /* 0x0000000000007941 */ /* 0x000fea0003800000 */
.L_x_8173:
[----:B------:R-:W-:Y:S01]  /*6150*/  HFMA2.MMA R9, -RZ, RZ, 0, 0 ;  /* 0x00000000ff097435 */ /* 0x000fe200000001ff */
[----:B------:R-:W-:Y:S02]  /*6160*/  MOV R8, R6 ;  /* 0x0000000600087202 */ /* 0x000fe40000000f00 */
[----:B0-----:R-:W-:-:S03]  /*6170*/  MOV R5, R0 ;  /* 0x0000000000057202 */ /* 0x001fc60000000f00 */
[----:B------:R-:W-:Y:S05]  /*6180*/  RET.REL.NODEC R8 `(_ZN2at6native18elementwise_kernelILi128ELi4EZNS0_22gpu_kernel_impl_nocastINS0_13BUnaryFunctorIN3c108BFloat16ES5_S5_ZZZNS0_17atan2_kernel_cudaERNS_18TensorIteratorBaseEENKUlvE_clEvENKUlvE2_clEvEUlS5_S5_E_EEEEvS7_RKT_EUliE_EEviT1_) ;  /* 0xffffff9c089c7950 */ /* 0x000fea0003c3ffff */
.L_x_8184:
        /* <DEDUP_REMOVED lines=15> */
.L_x_19685:


//--------------------- .text._ZN2at6native27unrolled_elementwise_kernelINS0_13BUnaryFunctorIN3c108BFloat16ES4_S4_ZZZNS0_17atan2_kernel_cudaERNS_18TensorIteratorBaseEENKUlvE_clEvENKUlvE2_clEvEUlS4_S4_E_EESt5arrayIPcLm2EELi4E23TrivialOffsetCalculatorILi1EjESF_NS0_6memory15LoadWithoutCastENSG_16StoreWithoutCastEEEviT_T0_T2_T3_T4_T5_ --------------------------
	.section	.text._ZN2at6native27unrolled_elementwise_kernelINS0_13BUnaryFunctorIN3c108BFloat16ES4_S4_ZZZNS0_17atan2_kernel_cudaERNS_18TensorIteratorBaseEENKUlvE_clEvENKUlvE2_clEvEUlS4_S4_E_EESt5arrayIPcLm2EELi4E23TrivialOffsetCalculatorILi1EjESF_NS0_6memory15LoadWithoutCastENSG_16StoreWithoutCastEEEviT_T0_T2_T3_T4_T5_,"ax",@progbits
	.align	128
        .global         _ZN2at6native27unrolled_elementwise_kernelINS0_13BUnaryFunctorIN3c108BFloat16ES4_S4_ZZZNS0_17atan2_kernel_cudaERNS_18TensorIteratorBaseEENKUlvE_clEvENKUlvE2_clEvEUlS4_S4_E_EESt5arrayIPcLm2EELi4E23TrivialOffsetCalculatorILi1EjESF_NS0_6memory15LoadWithoutCastENSG_16StoreWithoutCastEEEviT_T0_T2_T3_T4_T5_
        .type           _ZN2at6native27unrolled_elementwise_kernelINS0_13BUnaryFunctorIN3c108BFloat16ES4_S4_ZZZNS0_17atan2_kernel_cudaERNS_18TensorIteratorBaseEENKUlvE_clEvENKUlvE2_clEvEUlS4_S4_E_EESt5arrayIPcLm2EELi4E23TrivialOffsetCalculatorILi1EjESF_NS0_6memory15LoadWithoutCastENSG_16StoreWithoutCastEEEviT_T0_T2_T3_T4_T5_,@function
        .size           _ZN2at6native27unrolled_elementwise_kernelINS0_13BUnaryFunctorIN3c108BFloat16ES4_S4_ZZZNS0_17atan2_kernel_cudaERNS_18TensorIteratorBaseEENKUlvE_clEvENKUlvE2_clEvEUlS4_S4_E_EESt5arrayIPcLm2EELi4E23TrivialOffsetCalculatorILi1EjESF_NS0_6memory15LoadWithoutCastENSG_16StoreWithoutCastEEEviT_T0_T2_T3_T4_T5_,(.L_x_19686 - _ZN2at6native27unrolled_elementwise_kernelINS0_13BUnaryFunctorIN3c108BFloat16ES4_S4_ZZZNS0_17atan2_kernel_cudaERNS_18TensorIteratorBaseEENKUlvE_clEvENKUlvE2_clEvEUlS4_S4_E_EESt5arrayIPcLm2EELi4E23TrivialOffsetCalculatorILi1EjESF_NS0_6memory15LoadWithoutCastENSG_16StoreWithoutCastEEEviT_T0_T2_T3_T4_T5_)
        .other          _ZN2at6native27unrolled_elementwise_kernelINS0_13BUnaryFunctorIN3c108BFloat16ES4_S4_ZZZNS0_17atan2_kernel_cudaERNS_18TensorIteratorBaseEENKUlvE_clEvENKUlvE2_clEvEUlS4_S4_E_EESt5arrayIPcLm2EELi4E23TrivialOffsetCalculatorILi1EjESF_NS0_6memory15LoadWithoutCastENSG_16StoreWithoutCastEEEviT_T0_T2_T3_T4_T5_,@"STO_CUDA_ENTRY STV_DEFAULT"
_ZN2at6native27unrolled_elementwise_kernelINS0_13BUnaryFunctorIN3c108BFloat16ES4_S4_ZZZNS0_17atan2_kernel_cudaERNS_18TensorIteratorBaseEENKUlvE_clEvENKUlvE2_clEvEUlS4_S4_E_EESt5arrayIPcLm2EELi4E23TrivialOffsetCalculatorILi1EjESF_NS0_6memory15LoadWithoutCastENSG_16StoreWithoutCastEEEviT_T0_T2_T3_T4_T5_:
.text._ZN2at6native27unrolled_elementwise_kernelINS0_13BUnaryFunctorIN3c108BFloat16ES4_S4_ZZZNS0_17atan2_kernel_cudaERNS_18TensorIteratorBaseEENKUlvE_clEvENKUlvE2_clEvEUlS4_S4_E_EESt5arrayIPcLm2EELi4E23TrivialOffsetCalculatorILi1EjESF_NS0_6memory15LoadWithoutCastENSG_16StoreWithoutCastEEEviT_T0_T2_T3_T4_T5_:
[----:B------:R-:W-:Y:S01]  /*0000*/  LDC R1, c[0x0][0x28] ;  /* 0x00000a00ff017b82 */ /* 0x000fe20000000800 */
[----:B------:R-:W0:Y:S07]  /*0010*/  S2R R3, SR_CTAID.X ;  /* 0x0000000000037919 */ /* 0x000e2e0000002500 */
[----:B------:R-:W0:Y:S01]  /*0020*/  LDC R2, c[0x0][0x210] ;  /* 0x00008400ff027b82 */ /* 0x000e220000000800 */
[----:B------:R-:W-:Y:S01]  /*0030*/  ULDC.64 UR4, c[0x0][0x208] ;  /* 0x0000820000047ab9 */ /* 0x000fe20000000a00 */
[----:B------:R-:W1:Y:S01]  /*0040*/  S2R R0, SR_TID.X ;  /* 0x0000000000007919 */ /* 0x000e620000002100 */
[----:B0-----:R-:W-:-:S05]  /*0050*/  IMAD R2, R3, -0x200, R2 ;  /* 0xfffffe0003027824 */ /* 0x001fca00078e0202 */
[----:B-1----:R-:W-:-:S13]  /*0060*/  ISETP.GE.AND P2, PT, R0, R2, PT ;  /* 0x000000020000720c */ /* 0x002fda0003f46270 */
[----:B------:R-:W-:Y:S01]  /*0070*/  @!P2 LEA R13, R3, R0, 0x9 ;  /* 0x00000000030da211 */ /* 0x000fe200078e48ff */
[----:B------:R-:W0:Y:S01]  /*0080*/  @!P2 LDC.64 R6, c[0x0][0x220] ;  /* 0x00008800ff06ab82 */ /* 0x000e220000000a00 */
[----:B------:R-:W-:-:S04]  /*0090*/  @!P2 IADD3 R0, R0, 0x80, RZ ;  /* 0x000000800000a810 */ /* 0x000fc80007ffe0ff */
[----:B------:R-:W-:-:S13]  /*00a0*/  ISETP.GE.AND P0, PT, R0, R2, PT ;  /* 0x000000020000720c */ /* 0x000fda0003f06270 */
[----:B------:R-:W-:Y:S01]  /*00b0*/  @!P0 IMAD R15, R3, 0x200, R0 ;  /* 0x00000200030f8824 */ /* 0x000fe200078e0200 */
[----:B------:R-:W-:Y:S01]  /*00c0*/  @!P0 IADD3 R0, R0, 0x80, RZ ;  /* 0x0000008000008810 */ /* 0x000fe20007ffe0ff */
[----:B------:R-:W1:Y:S03]  /*00d0*/  @!P0 LDC.64 R4, c[0x0][0x220] ;  /* 0x00008800ff048b82 */ /* 0x000e660000000a00 */
[----:B------:R-:W-:Y:S01]  /*00e0*/  ISETP.GE.AND P3, PT, R0, R2, PT ;  /* 0x000000020000720c */ /* 0x000fe20003f66270 */
[----:B0-----:R-:W-:-:S12]  /*00f0*/  @!P2 IMAD.WIDE.U32 R6, R13, 0x2, R6 ;  /* 0x000000020d06a825 */ /* 0x001fd800078e0006 */
[----:B------:R-:W-:Y:S01]  /*0100*/  @!P3 IMAD R19, R3, 0x200, R0 ;  /* 0x000002000313b824 */ /* 0x000fe200078e0200 */
[----:B------:R-:W-:Y:S01]  /*0110*/  @!P3 IADD3 R0, R0, 0x80, RZ ;  /* 0x000000800000b810 */ /* 0x000fe20007ffe0ff */
[----:B------:R-:W0:Y:S03]  /*0120*/  @!P3 LDC.64 R8, c[0x0][0x220] ;  /* 0x00008800ff08bb82 */ /* 0x000e260000000a00 */
[----:B------:R-:W-:Y:S01]  /*0130*/  ISETP.GE.AND P1, PT, R0, R2, PT ;  /* 0x000000020000720c */ /* 0x000fe20003f26270 */
[----:B-1----:R-:W-:Y:S01]  /*0140*/  @!P0 IMAD.WIDE.U32 R12, R15, 0x2, R4 ;  /* 0x000000020f0c8825 */ /* 0x002fe200078e0004 */
[----:B------:R-:W-:-:S11]  /*0150*/  PRMT R4, RZ, 0x7610, R4 ;  /* 0x00007610ff047816 */ /* 0x000fd60000000004 */
[----:B------:R-:W1:Y:S01]  /*0160*/  @!P1 LDC.64 R10, c[0x0][0x220] ;  /* 0x00008800ff0a9b82 */ /* 0x000e620000000a00 */
[----:B------:R-:W-:Y:S02]  /*0170*/  @!P1 IMAD R17, R3, 0x200, R0 ;  /* 0x0000020003119824 */ /* 0x000fe400078e0200 */
[----:B0-----:R-:W-:-:S04]  /*0180*/  @!P3 IMAD.WIDE.U32 R14, R19, 0x2, R8 ;  /* 0x00000002130eb825 */ /* 0x001fc800078e0008 */
[----:B-1----:R-:W-:Y:S01]  /*0190*/  @!P1 IMAD.WIDE.U32 R8, R17, 0x2, R10 ;  /* 0x0000000211089825 */ /* 0x002fe200078e000a */
[----:B------:R-:W-:Y:S02]  /*01a0*/  PRMT R17, RZ, 0x7610, R17 ;  /* 0x00007610ff117816 */ /* 0x000fe40000000011 */
[----:B------:R-:W-:Y:S02]  /*01b0*/  PRMT R10, RZ, 0x7610, R10 ;  /* 0x00007610ff0a7816 */ /* 0x000fe4000000000a */
[----:B------:R-:W-:Y:S01]  /*01c0*/  PRMT R11, RZ, 0x7610, R11 ;  /* 0x00007610ff0b7816 */ /* 0x000fe2000000000b */
[----:B------:R0:W5:Y:S04]  /*01d0*/  @!P1 LDG.E.U16 R4, desc[UR4][R8.64] ;  /* 0x0000000408049981 */ /* 0x000168000c1e1500 */
[----:B------:R0:W5:Y:S04]  /*01e0*/  @!P2 LDG.E.U16 R17, desc[UR4][R6.64] ;  /* 0x000000040611a981 */ /* 0x000168000c1e1500 */
[----:B------:R0:W5:Y:S04]  /*01f0*/  @!P0 LDG.E.U16 R10, desc[UR4][R12.64] ;  /* 0x000000040c0a8981 */ /* 0x000168000c1e1500 */
[----:B------:R0:W5:Y:S01]  /*0200*/  @!P3 LDG.E.U16 R11, desc[UR4][R14.64] ;  /* 0x000000040e0bb981 */ /* 0x000162000c1e1500 */
[----:B------:R-:W1:Y:S01]  /*0210*/  LDC.U16 R5, c[0x0][0x216] ;  /* 0x00008580ff057b82 */ /* 0x000e620000000400 */
[----:B------:R-:W-:Y:S04]  /*0220*/  BSSY B1, `(.L_x_8185) ;  /* 0x0000039000017945 */ /* 0x000fe80003800000 */
[----:B------:R-:W-:Y:S05]  /*0230*/  @P2 BRA `(.L_x_8186) ;  /* 0x0000000000dc2947 */ /* 0x000fea0003800000 */
[----:B01----:R-:W-:Y:S01]  /*0240*/  SHF.L.U32 R6, R5, 0x10, RZ ;  /* 0x0000001005067819 */ /* 0x003fe200000006ff */
[----:B-----5:R-:W-:Y:S01]  /*0250*/  IMAD.U32 R17, R17, 0x10000, RZ ;  /* 0x0001000011117824 */ /* 0x020fe200078e00ff */
        /* <DEDUP_REMOVED lines=16> */
[----:B------:R-:W-:Y:S05]  /*0360*/  CALL.REL.NOINC `($__internal_10_$__cuda_sm3x_div_rn_ftz_f32_slowpath) ;  /* 0x0000000c00ec7944 */ /* 0x000fea0003c00000 */
[----:B------:R-:W-:-:S07]  /*0370*/  IMAD.MOV.U32 R8, RZ, RZ, R15 ;  /* 0x000000ffff087224 */ /* 0x000fce00078e000f */
.L_x_8188:
[----:B------:R-:W-:Y:S05]  /*0380*/  BSYNC B2 ;  /* 0x0000000000027941 */ /* 0x000fea0003800000 */
.L_x_8187:
        /* <DEDUP_REMOVED lines=18> */
.L_x_8190:
[----:B------:R-:W-:Y:S02]  /*04b0*/  ISETP.GE.AND P0, PT, R6, RZ, PT ;  /* 0x000000ff0600720c */ /* 0x000fe40003f06270 */
[----:B------:R-:W-:-:S11]  /*04c0*/  MOV R9, 0x3fd774eb ;  /* 0x3fd774eb00097802 */ /* 0x000fd60000000f00 */
[----:B------:R-:W-:-:S04]  /*04d0*/  @P0 FFMA.FTZ R8, R9, 0.93318945169448852539, -R8 ;  /* 0x3f6ee58109080823 */ /* 0x000fc80000010808 */
[----:B------:R-:W-:-:S07]  /*04e0*/  @!P0 FFMA.FTZ R8, R9, 0.93318945169448852539, R8 ;  /* 0x3f6ee58109088823 */ /* 0x000fce0000010008 */
.L_x_8191:
[----:B------:R-:W-:Y:S05]  /*04f0*/  BSYNC B0 ;  /* 0x0000000000007941 */ /* 0x000fea0003800000 */
.L_x_8189:
        /* <DEDUP_REMOVED lines=11> */
.L_x_8186:
[----:B------:R-:W-:Y:S05]  /*05b0*/  BSYNC B1 ;  /* 0x0000000000017941 */ /* 0x000fea0003800000 */
.L_x_8185:
[----:B0-----:R-:W0:Y:S01]  /*05c0*/  S2R R7, SR_TID.X ;  /* 0x0000000000077919 */ /* 0x001e220000002100 */
[----:B------:R-:W-:Y:S01]  /*05d0*/  BSSY B1, `(.L_x_8192) ;  /* 0x000003a000017945 */ /* 0x000fe20003800000 */
[----:B0-----:R-:W-:-:S04]  /*05e0*/  IADD3 R9, R7, 0x80, RZ ;  /* 0x0000008007097810 */ /* 0x001fc80007ffe0ff */
[----:B------:R-:W-:-:S13]  /*05f0*/  ISETP.GE.AND P0, PT, R9, R2, PT ;  /* 0x000000020900720c */ /* 0x000fda0003f06270 */
[----:B------:R-:W-:Y:S05]  /*0600*/  @P0 BRA `(.L_x_8193) ;  /* 0x0000000000d80947 */ /* 0x000fea0003800000 */
[----:B-----5:R-:W-:Y:S01]  /*0610*/  SHF.L.U32 R10, R10, 0x10, RZ ;  /* 0x000000100a0a7819 */ /* 0x020fe200000006ff */
[----:B-1----:R-:W-:Y:S01]  /*0620*/  IMAD.U32 R17, R5, 0x10000, RZ ;  /* 0x0001000005117824 */ /* 0x002fe200078e00ff */
        /* <DEDUP_REMOVED lines=15> */
[----:B------:R-:W-:Y:S05]  /*0720*/  CALL.REL.NOINC `($__internal_10_$__cuda_sm3x_div_rn_ftz_f32_slowpath) ;  /* 0x0000000800fc7944 */ /* 0x000fea0003c00000 */
[----:B------:R-:W-:-:S07]  /*0730*/  IMAD.MOV.U32 R8, RZ, RZ, R15 ;  /* 0x000000ffff087224 */ /* 0x000fce00078e000f */
.L_x_8195:
[----:B------:R-:W-:Y:S05]  /*0740*/  BSYNC B2 ;  /* 0x0000000000027941 */ /* 0x000fea0003800000 */
.L_x_8194:
        /* <DEDUP_REMOVED lines=18> */
.L_x_8197:
[----:B------:R-:W-:Y:S01]  /*0870*/  ISETP.GE.AND P0, PT, R17, RZ, PT ;  /* 0x000000ff1100720c */ /* 0x000fe20003f06270 */
[----:B------:R-:W-:-:S12]  /*0880*/  HFMA2.MMA R9, -RZ, RZ, 1.9599609375, 20144 ;  /* 0x3fd774ebff097435 */ /* 0x000fd800000001ff */
[----:B------:R-:W-:-:S04]  /*0890*/  @P0 FFMA.FTZ R8, R9, 0.93318945169448852539, -R8 ;  /* 0x3f6ee58109080823 */ /* 0x000fc80000010808 */
[----:B------:R-:W-:-:S07]  /*08a0*/  @!P0 FFMA.FTZ R8, R9, 0.93318945169448852539, R8 ;  /* 0x3f6ee58109088823 */ /* 0x000fce0000010008 */
.L_x_8198:
[----:B------:R-:W-:Y:S05]  /*08b0*/  BSYNC B0 ;  /* 0x0000000000007941 */ /* 0x000fea0003800000 */
.L_x_8196:
[----:B------:R-:W-:Y:S01]  /*08c0*/  FSETP.NEU.FTZ.AND P0, PT, |R17|, |R10|, PT ;  /* 0x4000000a1100720b */ /* 0x000fe20003f1d200 */
        /* <DEDUP_REMOVED lines=9> */
[----:B------:R-:W-:-:S07]  /*0960*/  F2FP.BF16.F32.PACK_AB R10, RZ, R10 ;  /* 0x0000000aff0a723e */ /* 0x000fce00000010ff */
.L_x_8193:
[----:B------:R-:W-:Y:S05]  /*0970*/  BSYNC B1 ;  /* 0x0000000000017941 */ /* 0x000fea0003800000 */
.L_x_8192:
[----:B------:R-:W-:Y:S01]  /*0980*/  IADD3 R9, R7, 0x100, RZ ;  /* 0x0000010007097810 */ /* 0x000fe20007ffe0ff */
[----:B------:R-:W-:Y:S03]  /*0990*/  BSSY B1, `(.L_x_8199) ;  /* 0x000003a000017945 */ /* 0x000fe60003800000 */
        /* <DEDUP_REMOVED lines=20> */
[----:B------:R-:W-:Y:S05]  /*0ae0*/  CALL.REL.NOINC `($__internal_10_$__cuda_sm3x_div_rn_ftz_f32_slowpath) ;  /* 0x00000008000c7944 */ /* 0x000fea0003c00000 */
[----:B------:R-:W-:-:S07]  /*0af0*/  MOV R8, R15 ;  /* 0x0000000f00087202 */ /* 0x000fce0000000f00 */
.L_x_8202:
[----:B------:R-:W-:Y:S05]  /*0b00*/  BSYNC B2 ;  /* 0x0000000000027941 */ /* 0x000fea0003800000 */
.L_x_8201:
        /* <DEDUP_REMOVED lines=18> */
.L_x_8204:
[----:B------:R-:W-:Y:S01]  /*0c30*/  ISETP.GE.AND P0, PT, R17, RZ, PT ;  /* 0x000000ff1100720c */ /* 0x000fe20003f06270 */
[----:B------:R-:W-:-:S12]  /*0c40*/  IMAD.MOV.U32 R9, RZ, RZ, 0x3fd774eb ;  /* 0x3fd774ebff097424 */ /* 0x000fd800078e00ff */
[----:B------:R-:W-:-:S04]  /*0c50*/  @P0 FFMA.FTZ R8, R9, 0.93318945169448852539, -R8 ;  /* 0x3f6ee58109080823 */ /* 0x000fc80000010808 */
[----:B------:R-:W-:-:S07]  /*0c60*/  @!P0 FFMA.FTZ R8, R9, 0.93318945169448852539, R8 ;  /* 0x3f6ee58109088823 */ /* 0x000fce0000010008 */
.L_x_8205:
[----:B------:R-:W-:Y:S05]  /*0c70*/  BSYNC B0 ;  /* 0x0000000000007941 */ /* 0x000fea0003800000 */
.L_x_8203:
[----:B------:R-:W-:Y:S02]  /*0c80*/  FSETP.NEU.FTZ.AND P0, PT, |R17|, |R18|, PT ;  /* 0x400000121100720b */ /* 0x000fe40003f1d200 */
[----:B------:R-:W-:Y:S02]  /*0c90*/  FSETP.NEU.FTZ.AND P1, PT, R11, RZ, PT ;  /* 0x000000ff0b00720b */ /* 0x000fe40003f3d000 */
[C---:B------:R-:W-:Y:S01]  /*0ca0*/  ISETP.GE.AND P2, PT, R17.reuse, RZ, PT ;  /* 0x000000ff1100720c */ /* 0x040fe20003f46270 */
        /* <DEDUP_REMOVED lines=8> */
.L_x_8200:
[----:B------:R-:W-:Y:S05]  /*0d30*/  BSYNC B1 ;  /* 0x0000000000017941 */ /* 0x000fea0003800000 */
.L_x_8199:
[----:B------:R-:W-:Y:S01]  /*0d40*/  VIADD R9, R7, 0x180 ;  /* 0x0000018007097836 */ /* 0x000fe20000000000 */
[----:B------:R-:W-:Y:S04]  /*0d50*/  BSSY B1, `(.L_x_8206) ;  /* 0x000003a000017945 */ /* 0x000fe80003800000 */
[----:B------:R-:W-:-:S13]  /*0d60*/  ISETP.GE.AND P0, PT, R9, R2, PT ;  /* 0x000000020900720c */ /* 0x000fda0003f06270 */
[----:B------:R-:W-:Y:S05]  /*0d70*/  @P0 BRA `(.L_x_8207) ;  /* 0x0000000000dc0947 */ /* 0x000fea0003800000 */
[----:B-1----:R-:W-:Y:S01]  /*0d80*/  SHF.L.U32 R5, R5, 0x10, RZ ;  /* 0x0000001005057819 */ /* 0x002fe200000006ff */
        /* <DEDUP_REMOVED lines=19> */
.L_x_8209:
[----:B------:R-:W-:Y:S05]  /*0ec0*/  BSYNC B2 ;  /* 0x0000000000027941 */ /* 0x000fea0003800000 */
.L_x_8208:
        /* <DEDUP_REMOVED lines=18> */
.L_x_8211:
[----:B------:R-:W-:Y:S02]  /*0ff0*/  ISETP.GE.AND P0, PT, R5, RZ, PT ;  /* 0x000000ff0500720c */ /* 0x000fe40003f06270 */
[----:B------:R-:W-:-:S11]  /*1000*/  MOV R9, 0x3fd774eb ;  /* 0x3fd774eb00097802 */ /* 0x000fd60000000f00 */
[----:B------:R-:W-:-:S04]  /*1010*/  @P0 FFMA.FTZ R8, R9, 0.93318945169448852539, -R8 ;  /* 0x3f6ee58109080823 */ /* 0x000fc80000010808 */
[----:B------:R-:W-:-:S07]  /*1020*/  @!P0 FFMA.FTZ R8, R9, 0.93318945169448852539, R8 ;  /* 0x3f6ee58109088823 */ /* 0x000fce0000010008 */
.L_x_8212:
[----:B------:R-:W-:Y:S05]  /*1030*/  BSYNC B0 ;  /* 0x0000000000007941 */ /* 0x000fea0003800000 */
.L_x_8210:
        /* <DEDUP_REMOVED lines=11> */
.L_x_8207:
[----:B------:R-:W-:Y:S05]  /*10f0*/  BSYNC B1 ;  /* 0x0000000000017941 */ /* 0x000fea0003800000 */
.L_x_8206:
[----:B------:R-:W-:Y:S01]  /*1100*/  ISETP.GE.AND P0, PT, R7, R2, PT ;  /* 0x000000020700720c */ /* 0x000fe20003f06270 */
[----:B------:R-:W-:Y:S04]  /*1110*/  BSSY B0, `(.L_x_8213) ;  /* 0x0000018000007945 */ /* 0x000fe80003800000 */
[----:B------:R-:W-:Y:S08]  /*1120*/  BSSY B1, `(.L_x_8214) ;  /* 0x0000010000017945 */ /* 0x000ff00003800000 */
[----:B------:R-:W-:Y:S05]  /*1130*/  @P0 BRA `(.L_x_8215) ;  /* 0x0000000000380947 */ /* 0x000fea0003800000 */
[----:B------:R-:W0:Y:S01]  /*1140*/  S2R R0, SR_TID.X ;  /* 0x0000000000007919 */ /* 0x000e220000002100 */
[----:B-1---5:R-:W1:Y:S01]  /*1150*/  LDC.64 R4, c[0x0][0x218] ;  /* 0x00008600ff047b82 */ /* 0x022e620000000a00 */
[----:B0-----:R-:W-:-:S05]  /*1160*/  LEA R7, R3, R0, 0x9 ;  /* 0x0000000003077211 */ /* 0x001fca00078e48ff */
[----:B-1----:R-:W-:-:S04]  /*1170*/  IMAD.WIDE.U32 R4, R7, 0x2, R4 ;  /* 0x0000000207047825 */ /* 0x002fc800078e0004 */
[----:B------:R-:W-:Y:S01]  /*1180*/  VIADD R7, R0, 0x80 ;  /* 0x0000008000077836 */ /* 0x000fe20000000000 */
[----:B------:R0:W-:Y:S04]  /*1190*/  STG.E.U16 desc[UR4][R4.64], R6 ;  /* 0x0000000604007986 */ /* 0x0001e8000c101504 */
[----:B------:R-:W-:-:S13]  /*11a0*/  ISETP.GE.AND P0, PT, R7, R2, PT ;  /* 0x000000020700720c */ /* 0x000fda0003f06270 */
[----:B------:R-:W-:Y:S05]  /*11b0*/  @P0 BREAK B1 ;  /* 0x0000000000010942 */ /* 0x000fea0003800000 */
[----:B0-----:R-:W-:Y:S05]  /*11c0*/  @P0 BRA `(.L_x_8216) ;  /* 0x0000000000300947 */ /* 0x001fea0003800000 */
[----:B------:R-:W0:Y:S01]  /*11d0*/  LDC.64 R4, c[0x0][0x218] ;  /* 0x00008600ff047b82 */ /* 0x000e220000000a00 */
[----:B------:R-:W-:Y:S01]  /*11e0*/  LEA R9, R3, R7, 0x9 ;  /* 0x0000000703097211 */ /* 0x000fe200078e48ff */
[----:B------:R-:W-:-:S04]  /*11f0*/  VIADD R7, R7, 0x80 ;  /* 0x0000008007077836 */ /* 0x000fc80000000000 */
[----:B0-----:R-:W-:-:S05]  /*1200*/  IMAD.WIDE.U32 R4, R9, 0x2, R4 ;  /* 0x0000000209047825 */ /* 0x001fca00078e0004 */
[----:B------:R0:W-:Y:S02]  /*1210*/  STG.E.U16 desc[UR4][R4.64], R10 ;  /* 0x0000000a04007986 */ /* 0x0001e4000c101504 */
.L_x_8215:
[----:B------:R-:W-:Y:S05]  /*1220*/  BSYNC B1 ;  /* 0x0000000000017941 */ /* 0x000fea0003800000 */
.L_x_8214:
[----:B------:R-:W-:-:S13]  /*1230*/  ISETP.GE.AND P0, PT, R7, R2, PT ;  /* 0x000000020700720c */ /* 0x000fda0003f06270 */
[----:B01---5:R-:W0:Y:S01]  /*1240*/  @!P0 LDC.64 R4, c[0x0][0x218] ;  /* 0x00008600ff048b82 */ /* 0x023e220000000a00 */
[----:B------:R-:W-:Y:S01]  /*1250*/  @!P0 LEA R9, R3, R7, 0x9 ;  /* 0x0000000703098211 */ /* 0x000fe200078e48ff */
[----:B------:R-:W-:-:S04]  /*1260*/  @!P0 VIADD R7, R7, 0x80 ;  /* 0x0000008007078836 */ /* 0x000fc80000000000 */
[----:B0-----:R-:W-:-:S05]  /*1270*/  @!P0 IMAD.WIDE.U32 R4, R9, 0x2, R4 ;  /* 0x0000000209048825 */ /* 0x001fca00078e0004 */
[----:B------:R0:W-:Y:S02]  /*1280*/  @!P0 STG.E.U16 desc[UR4][R4.64], R11 ;  /* 0x0000000b04008986 */ /* 0x0001e4000c101504 */
.L_x_8216:
[----:B------:R-:W-:Y:S05]  /*1290*/  BSYNC B0 ;  /* 0x0000000000007941 */ /* 0x000fea0003800000 */
.L_x_8213:
[----:B------:R-:W-:Y:S05]  /*12a0*/  WARPSYNC.ALL ;  /* 0x0000000000007948 */ /* 0x000fea0003800000 */
[----:B------:R-:W-:-:S13]  /*12b0*/  ISETP.GE.AND P0, PT, R7, R2, PT ;  /* 0x000000020700720c */ /* 0x000fda0003f06270 */
[----:B------:R-:W-:Y:S05]  /*12c0*/  @P0 EXIT ;  /* 0x000000000000094d */ /* 0x000fea0003800000 */
[----:B0-----:R-:W0:Y:S01]  /*12d0*/  LDC.64 R4, c[0x0][0x218] ;  /* 0x00008600ff047b82 */ /* 0x001e220000000a00 */
[----:B------:R-:W-:-:S05]  /*12e0*/  LEA R3, R3, R7, 0x9 ;  /* 0x0000000703037211 */ /* 0x000fca00078e48ff */
[----:B0-----:R-:W-:-:S05]  /*12f0*/  IMAD.WIDE.U32 R2, R3, 0x2, R4 ;  /* 0x0000000203027825 */ /* 0x001fca00078e0004 */
[----:B------:R-:W-:Y:S01]  /*1300*/  STG.E.U16 desc[UR4][R2.64], R8 ;  /* 0x0000000802007986 */ /* 0x000fe2000c101504 */
[----:B------:R-:W-:Y:S05]  /*1310*/  EXIT ;  /* 0x000000000000794d */ /* 0x000fea0003800000 */
        .weak           $__internal_10_$__cuda_sm3x_div_rn_ftz_f32_slowpath
        .type           $__internal_10_$__cuda_sm3x_div_rn_ftz_f32_slowpath,@function
        .size           $__internal_10_$__cuda_sm3x_div_rn_ftz_f32_slowpath,(.L_x_19686 - $__internal_10_$__cuda_sm3x_div_rn_ftz_f32_slowpath)
$__internal_10_$__cuda_sm3x_div_rn_ftz_f32_slowpath:
[----:B------:R-:W-:Y:S01]  /*1320*/  SHF.R.U32.HI R9, RZ, 0x17, R19 ;  /* 0x00000017ff097819 */ /* 0x000fe20000011613 */
[----:B------:R-:W-:Y:S01]  /*1330*/  BSSY B0, `(.L_x_8217) ;  /* 0x0000046000007945 */ /* 0x000fe20003800000 */
[----:B------:R-:W-:-:S03]  /*1340*/  SHF.R.U32.HI R12, RZ, 0x17, R0 ;  /* 0x00000017ff0c7819 */ /* 0x000fc60000011600 */
[----:B------:R-:W-:Y:S01]  /*1350*/  BSSY B3, `(.L_x_8218) ;  /* 0x000001d000037945 */ /* 0x000fe20003800000 */
[----:B------:R-:W-:Y:S02]  /*1360*/  LOP3.LUT R9, R9, 0xff, RZ, 0xc0, !PT ;  /* 0x000000ff09097812 */ /* 0x000fe400078ec0ff */
[----:B------:R-:W-:-:S03]  /*1370*/  LOP3.LUT R12, R12, 0xff, RZ, 0xc0, !PT ;  /* 0x000000ff0c0c7812 */ /* 0x000fc600078ec0ff */
[----:B------:R-:W-:Y:S01]  /*1380*/  VIADD R14, R9, 0xffffffff ;  /* 0xffffffff090e7836 */ /* 0x000fe20000000000 */
[----:B------:R-:W-:-:S04]  /*1390*/  IADD3 R13, R12, -0x1, RZ ;  /* 0xffffffff0c0d7810 */ /* 0x000fc80007ffe0ff */
        /* <DEDUP_REMOVED lines=24> */
.L_x_8219:
[----:B------:R-:W-:Y:S05]  /*1520*/  BSYNC B3 ;  /* 0x0000000000037941 */ /* 0x000fea0003800000 */
.L_x_8218:
[----:B------:R-:W-:Y:S01]  /*1530*/  VIADD R9, R9, 0xffffff81 ;  /* 0xffffff8109097836 */ /* 0x000fe20000000000 */
[----:B------:R-:W-:Y:S01]  /*1540*/  IADD3 R12, R12, -0x7f, RZ ;  /* 0xffffff810c0c7810 */ /* 0x000fe20007ffe0ff */
[----:B------:R-:W-:Y:S02]  /*1550*/  BSSY B3, `(.L_x_8224) ;  /* 0x000001a000037945 */ /* 0x000fe40003800000 */
        /* <DEDUP_REMOVED lines=14> */
[----:B------:R-:W-:-:S05]  /*1640*/  IADD3 R0, R0, R9, RZ ;  /* 0x0000000900007210 */ /* 0x000fca0007ffe0ff */
        /* <DEDUP_REMOVED lines=9> */
.L_x_8225:
[----:B------:R-:W-:-:S07]  /*16e0*/  LEA R15, R9, R15, 0x17 ;  /* 0x0000000f090f7211 */ /* 0x000fce00078eb8ff */
.L_x_8226:
[----:B------:R-:W-:Y:S05]  /*16f0*/  BSYNC B3 ;  /* 0x0000000000037941 */ /* 0x000fea0003800000 */
.L_x_8224:
[----:B------:R-:W-:Y:S05]  /*1700*/  BRA `(.L_x_8227) ;  /* 0x0000000000207947 */ /* 0x000fea0003800000 */
.L_x_8223:
[----:B------:R-:W-:-:S04]  /*1710*/  LOP3.LUT R0, R19, 0x80000000, R0, 0x48, !PT ;  /* 0x8000000013007812 */ /* 0x000fc800078e4800 */
[----:B------:R-:W-:Y:S01]  /*1720*/  LOP3.LUT R15, R0, 0x7f800000, RZ, 0xfc, !PT ;  /* 0x7f800000000f7812 */ /* 0x000fe200078efcff */
[----:B------:R-:W-:Y:S06]  /*1730*/  BRA `(.L_x_8227) ;  /* 0x0000000000147947 */ /* 0x000fec0003800000 */
.L_x_8222:
[----:B------:R-:W-:Y:S01]  /*1740*/  LOP3.LUT R15, R19, 0x80000000, R0, 0x48, !PT ;  /* 0x80000000130f7812 */ /* 0x000fe200078e4800 */
[----:B------:R-:W-:Y:S06]  /*1750*/  BRA `(.L_x_8227) ;  /* 0x00000000000c7947 */ /* 0x000fec0003800000 */
.L_x_8221:
[----:B------:R-:W0:Y:S01]  /*1760*/  MUFU.RSQ R15, -QNAN ;  /* 0xffc00000000f7908 */ /* 0x000e220000001400 */
[----:B------:R-:W-:Y:S05]  /*1770*/  BRA `(.L_x_8227) ;  /* 0x0000000000047947 */ /* 0x000fea0003800000 */
.L_x_8220:
[----:B------:R-:W-:-:S07]  /*1780*/  FADD.FTZ R15, R0, R19 ;  /* 0x00000013000f7221 */ /* 0x000fce0000010000 */
.L_x_8227:
[----:B------:R-:W-:Y:S05]  /*1790*/  BSYNC B0 ;  /* 0x0000000000007941 */ /* 0x000fea0003800000 */
.L_x_8217:
[----:B------:R-:W-:-:S04]  /*17a0*/  IMAD.MOV.U32 R9, RZ, RZ, 0x0 ;  /* 0x00000000ff097424 */ /* 0x000fc800078e00ff */
[----:B0-----:R-:W-:Y:S05]  /*17b0*/  RET.REL.NODEC R8 `(_ZN2at6native27unrolled_elementwise_kernelINS0_13BUnaryFunctorIN3c108BFloat16ES4_S4_ZZZNS0_17atan2_kernel_cudaERNS_18TensorIteratorBaseEENKUlvE_clEvENKUlvE2_clEvEUlS4_S4_E_EESt5arrayIPcLm2EELi4E23TrivialOffsetCalculatorILi1EjESF_NS0_6memory15LoadWithoutCastENSG_16StoreWithoutCastEEEviT_T0_T2_T3_T4_T5_) ;  /* 0xffffffe808107950 */ /* 0x001fea0003c3ffff */
.L_x_8228:
        /* <DEDUP_REMOVED lines=12> */
.L_x_19686:


//--------------------- .text._ZN2at6native29vectorized_elementwise_kernelILi2ENS0_13BUnaryFunctorIN3c108BFloat16ES4_S4_ZZZNS0_17atan2_kernel_cudaERNS_18TensorIteratorBaseEENKUlvE_clEvENKUlvE2_clEvEUlS4_S4_E_EESt5arrayIPcLm2EEEEviT0_T1_ --------------------------
	.section	.text._ZN2at6native29vectorized_elementwise_kernelILi2ENS0_13BUnaryFunctorIN3c108BFloat16ES4_S4_ZZZNS0_17atan2_kernel_cudaERNS_18TensorIteratorBaseEENKUlvE_clEvENKUlvE2_clEvEUlS4_S4_E_EESt5arrayIPcLm2EEEEviT0_T1_,"ax",@progbits
	.align	128
        .global         _ZN2at6native29vectorized_elementwise_kernelILi2ENS0_13BUnaryFunctorIN3c108BFloat16ES4_S4_ZZZNS0_17atan2_kernel_cudaERNS_18TensorIteratorBaseEENKUlvE_clEvENKUlvE2_clEvEUlS4_S4_E_EESt5arrayIPcLm2EEEEviT0_T1_
        .type           _ZN2at6native29vectorized_elementwise_kernelILi2ENS0_13BUnaryFunctorIN3c108BFloat16ES4_S4_ZZZNS0_17atan2_kernel_cudaERNS_18TensorIteratorBaseEENKUlvE_clEvENKUlvE2_clEvEUlS4_S4_E_EESt5arrayIPcLm2EEEEviT0_T1_,@function
        .size           _ZN2at6native29vectorized_elementwise_kernelILi2ENS0_13BUnaryFunctorIN3c108BFloat16ES4_S4_ZZZNS0_17atan2_kernel_cudaERNS_18TensorIteratorBaseEENKUlvE_clEvENKUlvE2_clEvEUlS4_S4_E_EESt5arrayIPcLm2EEEEviT0_T1_,(.L_x_19687 - _ZN2at6native29vectorized_elementwise_kernelILi2ENS0_13BUnaryFunctorIN3c108BFloat16ES4_S4_ZZZNS0_17atan2_kernel_cudaERNS_18TensorIteratorBaseEENKUlvE_clEvENKUlvE2_clEvEUlS4_S4_E_EESt5arrayIPcLm2EEEEviT0_T1_)
        .other          _ZN2at6native29vectorized_elementwise_kernelILi2ENS0_13BUnaryFunctorIN3c108BFloat16ES4_S4_ZZZNS0_17atan2_kernel_cudaERNS_18TensorIteratorBaseEENKUlvE_clEvENKUlvE2_clEvEUlS4_S4_E_EESt5arrayIPcLm2EEEEviT0_T1_,@"STO_CUDA_ENTRY STV_DEFAULT"
_ZN2at6native29vectorized_elementwise_kernelILi2ENS0_13BUnaryFunctorIN3c108BFloat16ES4_S4_ZZZNS0_17atan2_kernel_cudaERNS_18TensorIteratorBaseEENKUlvE_clEvENKUlvE2_clEvEUlS4_S4_E_EESt5arrayIPcLm2EEEEviT0_T1_:
.text._ZN2at6native29vectorized_elementwise_kernelILi2ENS0_13BUnaryFunctorIN3c108BFloat16ES4_S4_ZZZNS0_17atan2_kernel_cudaERNS_18TensorIteratorBaseEENKUlvE_clEvENKUlvE2_clEvEUlS4_S4_E_EESt5arrayIPcLm2EEEEviT0_T1_:
[----:B------:R-:W-:Y:S01]  /*0000*/  LDC R1, c[0x0][0x28] ;  /* 0x00000a00ff017b82 */ /* 0x000fe20000000800 */
[----:B------:R-:W0:Y:S01]  /*0010*/  S2R R4, SR_CTAID.X ;  /* 0x0000000000047919 */ /* 0x000e220000002500 */
[----:B------:R-:W-:-:S06]  /*0020*/  ULDC UR4, c[0x0][0x210] ;  /* 0x0000840000047ab9 */ /* 0x000fcc0000000800 */
[----:B------:R-:W1:Y:S01]  /*0030*/  LDC.U16 R3, c[0x0][0x216] ;  /* 0x00008580ff037b82 */ /* 0x000e620000000400 */
[----:B0-----:R-:W-:-:S04]  /*0040*/  SHF.L.U32 R4, R4, 0xa, RZ ;  /* 0x0000000a04047819 */ /* 0x001fc800000006ff */
[----:B------:R-:W-:Y:S01]  /*0050*/  IADD3 R14, -R4, UR4, RZ ;  /* 0x00000004040e7c10 */ /* 0x000fe2000fffe1ff */
[----:B------:R-:W-:-:S03]  /*0060*/  ULDC.64 UR4, c[0x0][0x208] ;  /* 0x0000820000047ab9 */ /* 0x000fc60000000a00 */
[----:B------:R-:W-:-:S13]  /*0070*/  ISETP.GE.U32.AND P0, PT, R14, 0x400, PT ;  /* 0x000004000e00780c */ /* 0x000fda0003f06070 */
[----:B------:R-:W-:Y:S05]  /*0080*/  @!P0 BRA `(.L_x_8229) ;  /* 0x0000001c00188947 */ /* 0x000fea0003800000 */
[----:B------:R-:W0:Y:S01]  /*0090*/  S2R R5, SR_TID.X ;  /* 0x0000000000057919 */ /* 0x000e220000002100 */
[----:B------:R-:W2:Y:S02]  /*00a0*/  LDC.64 R6, c[0x0][0x220] ;  /* 0x00008800ff067b82 */ /* 0x000ea40000000a00 */
[----:B--2---:R-:W-:-:S04]  /*00b0*/  IMAD.WIDE R6, R4, 0x2, R6 ;  /* 0x0000000204067825 */ /* 0x004fc800078e0206 */
[----:B0-----:R-:W-:-:S05]  /*00c0*/  IMAD.WIDE.U32 R12, R5, 0x4, R6 ;  /* 0x00000004050c7825 */ /* 0x001fca00078e0006 */
[----:B------:R-:W2:Y:S04]  /*00d0*/  LDG.E R8, desc[UR4][R12.64] ;  /* 0x000000040c087981 */ /* 0x000ea8000c1e1900 */
[----:B------:R0:W5:Y:S04]  /*00e0*/  LDG.E R10, desc[UR4][R12.64+0x200] ;  /* 0x000200040c0a7981 */ /* 0x000168000c1e1900 */
[----:B------:R0:W5:Y:S04]  /*00f0*/  LDG.E R11, desc[UR4][R12.64+0x400] ;  /* 0x000400040c0b7981 */ /* 0x000168000c1e1900 */
[----:B------:R0:W5:Y:S01]  /*0100*/  LDG.E R6, desc[UR4][R12.64+0x600] ;  /* 0x000600040c067981 */ /* 0x000162000c1e1900 */
[----:B-1----:R-:W-:Y:S01]  /*0110*/  SHF.L.U32 R7, R3, 0x10, RZ ;  /* 0x0000001003077819 */ /* 0x002fe200000006ff */
[----:B------:R-:W-:Y:S04]  /*0120*/  BSSY B2, `(.L_x_8230) ;  /* 0x0000012000027945 */ /* 0x000fe80003800000 */
[----:B------:R-:W-:Y:S01]  /*0130*/  FADD.FTZ R0, |R7|, -RZ ;  /* 0x800000ff07007221 */ /* 0x000fe20000010200 */
[----:B--2---:R-:W-:-:S04]  /*0140*/  IMAD.U32 R14, R8, 0x10000, RZ ;  /* 0x00010000080e7824 */ /* 0x004fc800078e00ff */
[C---:B------:R-:W-:Y:S01]  /*0150*/  FADD.FTZ R9, |R14|.reuse, -RZ ;  /* 0x800000ff0e097221 */ /* 0x040fe20000010200 */
[----:B------:R-:W-:-:S04]  /*0160*/  FSETP.GT.FTZ.AND P2, PT, |R14|, |R7|, PT ;  /* 0x400000070e00720b */ /* 0x000fc80003f54200 */
[----:B------:R-:W-:Y:S02]  /*0170*/  FSEL R17, R9, R0, P2 ;  /* 0x0000000009117208 */ /* 0x000fe40001000000 */
[----:B------:R-:W-:Y:S02]  /*0180*/  FSEL R0, R0, R9, P2 ;  /* 0x0000000900007208 */ /* 0x000fe40001000000 */
[----:B------:R-:W1:Y:S08]  /*0190*/  MUFU.RCP R2, R17 ;  /* 0x0000001100027308 */ /* 0x000e700000001000 */
        /* <DEDUP_REMOVED lines=8> */
[----:B-----5:R-:W-:Y:S05]  /*0220*/  CALL.REL.NOINC `($__internal_11_$__cuda_sm3x_div_rn_ftz_f32_slowpath) ;  /* 0x0000003c00ec7944 */ /* 0x020fea0003c00000 */
[----:B------:R-:W-:-:S07]  /*0230*/  MOV R2, R0 ;  /* 0x0000000000027202 */ /* 0x000fce0000000f00 */
.L_x_8231:
[----:B------:R-:W-:Y:S05]  /*0240*/  BSYNC B2 ;  /* 0x0000000000027941 */ /* 0x000fea0003800000 */
.L_x_8230:
        /* <DEDUP_REMOVED lines=19> */
.L_x_8233:
[----:B------:R-:W-:Y:S02]  /*0380*/  ISETP.GE.AND P0, PT, R7, RZ, PT ;  /* 0x000000ff0700720c */ /* 0x000fe40003f06270 */
[----:B------:R-:W-:-:S11]  /*0390*/  MOV R9, 0x3fd774eb ;  /* 0x3fd774eb00097802 */ /* 0x000fd60000000f00 */
[----:B------:R-:W-:-:S04]  /*03a0*/  @P0 FFMA.FTZ R2, R9, 0.93318945169448852539, -R2 ;  /* 0x3f6ee58109020823 */ /* 0x000fc80000010802 */
[----:B------:R-:W-:-:S07]  /*03b0*/  @!P0 FFMA.FTZ R2, R9, 0.93318945169448852539, R2 ;  /* 0x3f6ee58109028823 */ /* 0x000fce0000010002 */
.L_x_8234:
[----:B------:R-:W-:Y:S05]  /*03c0*/  BSYNC B0 ;  /* 0x0000000000007941 */ /* 0x000fea0003800000 */
.L_x_8232:
        /* <DEDUP_REMOVED lines=28> */
[----:B-----5:R-:W-:Y:S05]  /*0590*/  CALL.REL.NOINC `($__internal_11_$__cuda_sm3x_div_rn_ftz_f32_slowpath) ;  /* 0x0000003c00107944 */ /* 0x020fea0003c00000 */
[----:B------:R-:W-:-:S07]  /*05a0*/  IMAD.MOV.U32 R9, RZ, RZ, R0 ;  /* 0x000000ffff097224 */ /* 0x000fce00078e0000 */
.L_x_8236:
[----:B------:R-:W-:Y:S05]  /*05b0*/  BSYNC B2 ;  /* 0x0000000000027941 */ /* 0x000fea0003800000 */
.L_x_8235:
        /* <DEDUP_REMOVED lines=18> */
.L_x_8238:
[----:B------:R-:W-:Y:S01]  /*06e0*/  ISETP.GE.AND P0, PT, R8, RZ, PT ;  /* 0x000000ff0800720c */ /* 0x000fe20003f06270 */
[----:B------:R-:W-:-:S12]  /*06f0*/  IMAD.MOV.U32 R9, RZ, RZ, 0x3fd774eb ;  /* 0x3fd774ebff097424 */ /* 0x000fd800078e00ff */
[----:B------:R-:W-:-:S04]  /*0700*/  @P0 FFMA.FTZ R0, R9, 0.93318945169448852539, -R0 ;  /* 0x3f6ee58109000823 */ /* 0x000fc80000010800 */
[----:B------:R-:W-:-:S07]  /*0710*/  @!P0 FFMA.FTZ R0, R9, 0.93318945169448852539, R0 ;  /* 0x3f6ee58109008823 */ /* 0x000fce0000010000 */
.L_x_8239:
[----:B------:R-:W-:Y:S05]  /*0720*/  BSYNC B0 ;  /* 0x0000000000007941 */ /* 0x000fea0003800000 */
.L_x_8237:
[----:B------:R-:W-:Y:S01]  /*0730*/  SHF.L.U32 R9, R3, 0x10, RZ ;  /* 0x0000001003097819 */ /* 0x000fe200000006ff */
[----:B------:R-:W-:Y:S01]  /*0740*/  IMAD.MOV.U32 R2, RZ, RZ, R0 ;  /* 0x000000ffff027224 */ /* 0x000fe200078e0000 */
[----:B-----5:R-:W-:Y:S01]  /*0750*/  SHF.L.U32 R14, R10, 0x10, RZ ;  /* 0x000000100a0e7819 */ /* 0x020fe200000006ff */
[----:B------:R-:W-:Y:S01]  /*0760*/  HFMA2.MMA R0, -RZ, RZ, 2.04296875, -15.78125 ;  /* 0x4016cbe4ff007435 */ /* 0x000fe200000001ff */
[----:B------:R-:W-:Y:S01]  /*0770*/  FSETP.NEU.FTZ.AND P0, PT, |R8|, |R13|, PT ;  /* 0x4000000d0800720b */ /* 0x000fe20003f1d200 */
[----:B------:R-:W-:Y:S01]  /*0780*/  FADD.FTZ R18, |R9|, -RZ ;  /* 0x800000ff09127221 */ /* 0x000fe20000010200 */
[C---:B------:R-:W-:Y:S01]  /*0790*/  FSETP.GT.FTZ.AND P2, PT, |R14|.reuse, |R9|, PT ;  /* 0x400000090e00720b */ /* 0x040fe20003f54200 */
[----:B------:R-:W-:Y:S01]  /*07a0*/  FADD.FTZ R15, |R14|, -RZ ;  /* 0x800000ff0e0f7221 */ /* 0x000fe20000010200 */
[----:B------:R-:W-:Y:S01]  /*07b0*/  FSETP.NEU.FTZ.AND P1, PT, R12, RZ, PT ;  /* 0x000000ff0c00720b */ /* 0x000fe20003f3d000 */
[----:B------:R-:W-:Y:S01]  /*07c0*/  BSSY B2, `(.L_x_8240) ;  /* 0x0000015000027945 */ /* 0x000fe20003800000 */
[C---:B------:R-:W-:Y:S01]  /*07d0*/  ISETP.GE.AND P3, PT, R8.reuse, RZ, PT ;  /* 0x000000ff0800720c */ /* 0x040fe20003f66270 */
[----:B------:R-:W-:Y:S01]  /*07e0*/  FADD.FTZ R8, |R8|, |R13| ;  /* 0x4000000d08087221 */ /* 0x000fe20000010200 */
[----:B------:R-:W-:-:S04]  /*07f0*/  FSEL R17, R15, R18, P2 ;  /* 0x000000120f117208 */ /* 0x000fc80001000000 */
[----:B------:R-:W0:Y:S01]  /*0800*/  MUFU.RCP R16, R17 ;  /* 0x0000001100107308 */ /* 0x000e220000001000 */
[----:B------:R-:W-:Y:S02]  /*0810*/  @!P0 FSEL R2, R0, 0.78539818525314331055, !P3 ;  /* 0x3f490fdb00028808 */ /* 0x000fe40005800000 */
[----:B------:R-:W-:Y:S02]  /*0820*/  FSEL R0, R18, R15, P2 ;  /* 0x0000000f12007208 */ /* 0x000fe40001000000 */
        /* <DEDUP_REMOVED lines=12> */
[----:B------:R-:W-:Y:S05]  /*08f0*/  CALL.REL.NOINC `($__internal_11_$__cuda_sm3x_div_rn_ftz_f32_slowpath) ;  /* 0x0000003800387944 */ /* 0x000fea0003c00000 */
[----:B------:R-:W-:-:S07]  /*0900*/  MOV R2, R0 ;  /* 0x0000000000027202 */ /* 0x000fce0000000f00 */
.L_x_8241:
[----:B------:R-:W-:Y:S05]  /*0910*/  BSYNC B2 ;  /* 0x0000000000027941 */ /* 0x000fea0003800000 */
.L_x_8240:
        /* <DEDUP_REMOVED lines=16> */
[----:B------:R-:W-:-:S10]  /*0a20*/  HFMA2.MMA R13, -RZ, RZ, 1.9599609375, 20144 ;  /* 0x3fd774ebff0d7435 */ /* 0x000fd400000001ff */
[----:B------:R-:W-:Y:S01]  /*0a30*/  FFMA.FTZ R2, R13, 1.8663789033889770508, -R2 ;  /* 0x3feee5810d027823 */ /* 0x000fe20000010802 */
[----:B------:R-:W-:Y:S06]  /*0a40*/  BRA `(.L_x_8244) ;  /* 0x0000000000107947 */ /* 0x000fec0003800000 */
.L_x_8243:
[----:B------:R-:W-:Y:S02]  /*0a50*/  ISETP.GE.AND P0, PT, R9, RZ, PT ;  /* 0x000000ff0900720c */ /* 0x000fe40003f06270 */
[----:B------:R-:W-:-:S11]  /*0a60*/  MOV R13, 0x3fd774eb ;  /* 0x3fd774eb000d7802 */ /* 0x000fd60000000f00 */
[----:B------:R-:W-:-:S04]  /*0a70*/  @P0 FFMA.FTZ R2, R13, 0.93318945169448852539, -R2 ;  /* 0x3f6ee5810d020823 */ /* 0x000fc80000010802 */
[----:B------:R-:W-:-:S07]  /*0a80*/  @!P0 FFMA.FTZ R2, R13, 0.93318945169448852539, R2 ;  /* 0x3f6ee5810d028823 */ /* 0x000fce0000010002 */
.L_x_8244:
[----:B------:R-:W-:Y:S05]  /*0a90*/  BSYNC B0 ;  /* 0x0000000000007941 */ /* 0x000fea0003800000 */
.L_x_8242:
[----:B------:R-:W-:Y:S01]  /*0aa0*/  SHF.L.U32 R13, R0, 0x10, RZ ;  /* 0x00000010000d7819 */ /* 0x000fe200000006ff */
[----:B------:R-:W-:Y:S01]  /*0ab0*/  IMAD.U32 R10, R3, 0x10000, RZ ;  /* 0x00010000030a7824 */ /* 0x000fe200078e00ff */
[----:B------:R-:W-:Y:S01]  /*0ac0*/  FSETP.NEU.FTZ.AND P0, PT, |R9|, |R14|, PT ;  /* 0x4000000e0900720b */ /* 0x000fe20003f1d200 */
[----:B------:R-:W-:Y:S01]  /*0ad0*/  BSSY B2, `(.L_x_8245) ;  /* 0x000001b000027945 */ /* 0x000fe20003800000 */
[----:B------:R-:W-:Y:S01]  /*0ae0*/  FSETP.NEU.FTZ.AND P1, PT, R17, RZ, PT ;  /* 0x000000ff1100720b */ /* 0x000fe20003f3d000 */
[----:B------:R-:W-:Y:S01]  /*0af0*/  FADD.FTZ R19, |R10|, -RZ ;  /* 0x800000ff0a137221 */ /* 0x000fe20000010200 */
[C---:B------:R-:W-:Y:S01]  /*0b00*/  FADD.FTZ R0, |R13|.reuse, -RZ ;  /* 0x800000ff0d007221 */ /* 0x040fe20000010200 */
[----:B------:R-:W-:Y:S01]  /*0b10*/  FSETP.GT.FTZ.AND P2, PT, |R13|, |R10|, PT ;  /* 0x4000000a0d00720b */ /* 0x000fe20003f54200 */
[----:B------:R-:W-:Y:S01]  /*0b20*/  HFMA2.MMA R17, -RZ, RZ, 2.04296875, -15.78125 ;  /* 0x4016cbe4ff117435 */ /* 0x000fe200000001ff */
[C---:B------:R-:W-:Y:S01]  /*0b30*/  ISETP.GE.AND P3, PT, R9.reuse, RZ, PT ;  /* 0x000000ff0900720c */ /* 0x040fe20003f66270 */
[----:B------:R-:W-:Y:S01]  /*0b40*/  FADD.FTZ R9, |R9|, |R14| ;  /* 0x4000000e09097221 */ /* 0x000fe20000010200 */
[----:B------:R-:W-:-:S02]  /*0b50*/  FSEL R12, R0, R19, P2 ;  /* 0x00000013000c7208 */ /* 0x000fc40001000000 */
[----:B------:R-:W-:Y:S02]  /*0b60*/  FSEL R0, R19, R0, P2 ;  /* 0x0000000013007208 */ /* 0x000fe40001000000 */
[----:B------:R-:W0:Y:S03]  /*0b70*/  MUFU.RCP R15, R12 ;  /* 0x0000000c000f7308 */ /* 0x000e260000001000 */
        /* <DEDUP_REMOVED lines=14> */
[----:B------:R-:W-:Y:S05]  /*0c60*/  CALL.REL.NOINC `($__internal_11_$__cuda_sm3x_div_rn_ftz_f32_slowpath) ;  /* 0x00000034005c7944 */ /* 0x000fea0003c00000 */
[----:B------:R-:W-:-:S07]  /*0c70*/  MOV R14, R0 ;  /* 0x00000000000e7202 */ /* 0x000fce0000000f00 */
.L_x_8246:
[----:B------:R-:W-:Y:S05]  /*0c80*/  BSYNC B2 ;  /* 0x0000000000027941 */ /* 0x000fea0003800000 */
.L_x_8245:
        /* <DEDUP_REMOVED lines=18> */
.L_x_8248:
[----:B------:R-:W-:Y:S02]  /*0db0*/  ISETP.GE.AND P0, PT, R10, RZ, PT ;  /* 0x000000ff0a00720c */ /* 0x000fe40003f06270 */
[----:B------:R-:W-:-:S11]  /*0dc0*/  MOV R15, 0x3fd774eb ;  /* 0x3fd774eb000f7802 */ /* 0x000fd60000000f00 */
[----:B------:R-:W-:-:S04]  /*0dd0*/  @P0 FFMA.FTZ R0, R15, 0.93318945169448852539, -R0 ;  /* 0x3f6ee5810f000823 */ /* 0x000fc80000010800 */
[----:B------:R-:W-:-:S07]  /*0de0*/  @!P0 FFMA.FTZ R0, R15, 0.93318945169448852539, R0 ;  /* 0x3f6ee5810f008823 */ /* 0x000fce0000010000 */
.L_x_8249:
[----:B------:R-:W-:Y:S05]  /*0df0*/  BSYNC B0 ;  /* 0x0000000000007941 */ /* 0x000fea0003800000 */
.L_x_8247:
[----:B------:R-:W-:Y:S01]  /*0e00*/  SHF.L.U32 R14, R3, 0x10, RZ ;  /* 0x00000010030e7819 */ /* 0x000fe200000006ff */
[----:B------:R-:W-:Y:S01]  /*0e10*/  IMAD.U32 R15, R11, 0x10000, RZ ;  /* 0x000100000b0f7824 */ /* 0x000fe200078e00ff */
[----:B------:R-:W-:Y:S01]  /*0e20*/  FSETP.NEU.FTZ.AND P0, PT, |R10|, |R13|, PT ;  /* 0x4000000d0a00720b */ /* 0x000fe20003f1d200 */
[----:B------:R-:W-:Y:S01]  /*0e30*/  BSSY B2, `(.L_x_8250) ;  /* 0x000001b000027945 */ /* 0x000fe20003800000 */
[----:B------:R-:W-:Y:S01]  /*0e40*/  MOV R2, R0 ;  /* 0x0000000000027202 */ /* 0x000fe20000000f00 */
[----:B------:R-:W-:Y:S01]  /*0e50*/  FADD.FTZ R21, |R14|, -RZ ;  /* 0x800000ff0e157221 */ /* 0x000fe20000010200 */
[C---:B------:R-:W-:Y:S01]  /*0e60*/  FADD.FTZ R16, |R15|.reuse, -RZ ;  /* 0x800000ff0f107221 */ /* 0x040fe20000010200 */
[----:B------:R-:W-:Y:S01]  /*0e70*/  FSETP.GT.FTZ.AND P2, PT, |R15|, |R14|, PT ;  /* 0x4000000e0f00720b */ /* 0x000fe20003f54200 */
[----:B------:R-:W-:Y:S01]  /*0e80*/  HFMA2.MMA R0, -RZ, RZ, 2.04296875, -15.78125 ;  /* 0x4016cbe4ff007435 */ /* 0x000fe200000001ff */
[----:B------:R-:W-:Y:S02]  /*0e90*/  FSETP.NEU.FTZ.AND P1, PT, R12, RZ, PT ;  /* 0x000000ff0c00720b */ /* 0x000fe40003f3d000 */
[----:B------:R-:W-:-:S02]  /*0ea0*/  FSEL R17, R16, R21, P2 ;  /* 0x0000001510117208 */ /* 0x000fc40001000000 */
[C---:B------:R-:W-:Y:S01]  /*0eb0*/  ISETP.GE.AND P3, PT, R10.reuse, RZ, PT ;  /* 0x000000ff0a00720c */ /* 0x040fe20003f66270 */
[----:B------:R-:W-:Y:S01]  /*0ec0*/  FADD.FTZ R10, |R10|, |R13| ;  /* 0x4000000d0a0a7221 */ /* 0x000fe20000010200 */
[----:B------:R-:W0:Y:S03]  /*0ed0*/  MUFU.RCP R18, R17 ;  /* 0x0000001100127308 */ /* 0x000e260000001000 */
[----:B------:R-:W-:Y:S02]  /*0ee0*/  @!P0 FSEL R2, R0, 0.78539818525314331055, !P3 ;  /* 0x3f490fdb00028808 */ /* 0x000fe40005800000 */
[----:B------:R-:W-:Y:S02]  /*0ef0*/  FSEL R0, R21, R16, P2 ;  /* 0x0000001015007208 */ /* 0x000fe40001000000 */
[----:B------:R-:W-:Y:S02]  /*0f00*/  @!P1 FSEL R2, RZ, 3.1415927410125732422, P3 ;  /* 0x40490fdbff029808 */ /* 0x000fe40001800000 */
[----:B------:R-:W1:Y:S01]  /*0f10*/  FCHK P1, R0, R17 ;  /* 0x0000001100007302 */ /* 0x000e620000020000 */
[----:B------:R-:W-:-:S02]  /*0f20*/  FSETP.GTU.FTZ.AND P0, PT, |R10|, +INF , PT ;  /* 0x7f8000000a00780b */ /* 0x000fc40003f1c200 */
        /* <DEDUP_REMOVED lines=10> */
[----:B------:R-:W-:-:S07]  /*0fd0*/  IMAD.MOV.U32 R2, RZ, RZ, R0 ;  /* 0x000000ffff027224 */ /* 0x000fce00078e0000 */
.L_x_8251:
[----:B------:R-:W-:Y:S05]  /*0fe0*/  BSYNC B2 ;  /* 0x0000000000027941 */ /* 0x000fea0003800000 */
.L_x_8250:
[----:B------:R-:W-:Y:S01]  /*0ff0*/  MOV R13, 0x3b33710b ;  /* 0x3b33710b000d7802 */ /* 0x000fe20000000f00 */
[----:B------:R-:W-:Y:S01]  /*1000*/  FMUL.FTZ R0, R2, R2 ;  /* 0x0000000202007220 */ /* 0x000fe20000410000 */
[----:B------:R-:W-:Y:S01]  /*1010*/  BSSY B0, `(.L_x_8252) ;  /* 0x0000015000007945 */ /* 0x000fe20003800000 */
[----:B------:R-:W-:Y:S02]  /*1020*/  PRMT R12, R11, 0x7632, R12 ;  /* 0x000076320b0c7816 */ /* 0x000fe4000000000c */
        /* <DEDUP_REMOVED lines=15> */
.L_x_8253:
[----:B------:R-:W-:Y:S01]  /*1120*/  ISETP.GE.AND P0, PT, R14, RZ, PT ;  /* 0x000000ff0e00720c */ /* 0x000fe20003f06270 */
[----:B------:R-:W-:-:S12]  /*1130*/  IMAD.MOV.U32 R11, RZ, RZ, 0x3fd774eb ;  /* 0x3fd774ebff0b7424 */ /* 0x000fd800078e00ff */
[----:B------:R-:W-:-:S04]  /*1140*/  @P0 FFMA.FTZ R2, R11, 0.93318945169448852539, -R2 ;  /* 0x3f6ee5810b020823 */ /* 0x000fc80000010802 */
[----:B------:R-:W-:-:S07]  /*1150*/  @!P0 FFMA.FTZ R2, R11, 0.93318945169448852539, R2 ;  /* 0x3f6ee5810b028823 */ /* 0x000fce0000010002 */
.L_x_8254:
[----:B------:R-:W-:Y:S05]  /*1160*/  BSYNC B0 ;  /* 0x0000000000007941 */ /* 0x000fea0003800000 */
.L_x_8252:
        /* <DEDUP_REMOVED lines=9> */
[C---:B------:R-:W-:Y:S01]  /*1200*/  ISETP.GE.AND P3, PT, R14.reuse, RZ, PT ;  /* 0x000000ff0e00720c */ /* 0x040fe20003f66270 */
        /* <DEDUP_REMOVED lines=18> */
[----:B------:R-:W-:Y:S05]  /*1330*/  CALL.REL.NOINC `($__internal_11_$__cuda_sm3x_div_rn_ftz_f32_slowpath) ;  /* 0x0000002c00a87944 */ /* 0x000fea0003c00000 */
[----:B------:R-:W-:-:S07]  /*1340*/  MOV R2, R0 ;  /* 0x0000000000027202 */ /* 0x000fce0000000f00 */
.L_x_8256:
[----:B------:R-:W-:Y:S05]  /*1350*/  BSYNC B2 ;  /* 0x0000000000027941 */ /* 0x000fea0003800000 */
.L_x_8255:
        /* <DEDUP_REMOVED lines=18> */
.L_x_8258:
[----:B------:R-:W-:Y:S02]  /*1480*/  ISETP.GE.AND P0, PT, R11, RZ, PT ;  /* 0x000000ff0b00720c */ /* 0x000fe40003f06270 */
[----:B------:R-:W-:-:S11]  /*1490*/  MOV R15, 0x3fd774eb ;  /* 0x3fd774eb000f7802 */ /* 0x000fd60000000f00 */
[----:B------:R-:W-:-:S04]  /*14a0*/  @P0 FFMA.FTZ R2, R15, 0.93318945169448852539, -R2 ;  /* 0x3f6ee5810f020823 */ /* 0x000fc80000010802 */
[----:B------:R-:W-:-:S07]  /*14b0*/  @!P0 FFMA.FTZ R2, R15, 0.93318945169448852539, R2 ;  /* 0x3f6ee5810f028823 */ /* 0x000fce0000010002 */
.L_x_8259:
[----:B------:R-:W-:Y:S05]  /*14c0*/  BSYNC B0 ;  /* 0x0000000000007941 */ /* 0x000fea0003800000 */
.L_x_8257:
        /* <DEDUP_REMOVED lines=9> */
[C---:B------:R-:W-:Y:S01]  /*1560*/  ISETP.GE.AND P3, PT, R11.reuse, RZ, PT ;  /* 0x000000ff0b00720c */ /* 0x040fe20003f66270 */
        /* <DEDUP_REMOVED lines=19> */
.L_x_8261:
[----:B------:R-:W-:Y:S05]  /*16a0*/  BSYNC B2 ;  /* 0x0000000000027941 */ /* 0x000fea0003800000 */
.L_x_8260:
        /* <DEDUP_REMOVED lines=19> */
.L_x_8263:
[----:B------:R-:W-:Y:S01]  /*17e0*/  ISETP.GE.AND P0, PT, R15, RZ, PT ;  /* 0x000000ff0f00720c */ /* 0x000fe20003f06270 */
[----:B------:R-:W-:-:S12]  /*17f0*/  IMAD.MOV.U32 R0, RZ, RZ, 0x3fd774eb ;  /* 0x3fd774ebff007424 */ /* 0x000fd800078e00ff */
[----:B------:R-:W-:-:S04]  /*1800*/  @P0 FFMA.FTZ R13, R0, 0.93318945169448852539, -R13 ;  /* 0x3f6ee581000d0823 */ /* 0x000fc8000001080d */
[----:B------:R-:W-:-:S07]  /*1810*/  @!P0 FFMA.FTZ R13, R0, 0.93318945169448852539, R13 ;  /* 0x3f6ee581000d8823 */ /* 0x000fce000001000d */
.L_x_8264:
[----:B------:R-:W-:Y:S05]  /*1820*/  BSYNC B0 ;  /* 0x0000000000007941 */ /* 0x000fea0003800000 */
.L_x_8262:
        /* <DEDUP_REMOVED lines=30> */
.L_x_8266:
[----:B------:R-:W-:Y:S05]  /*1a10*/  BSYNC B2 ;  /* 0x0000000000027941 */ /* 0x000fea0003800000 */
.L_x_8265:
        /* <DEDUP_REMOVED lines=18> */
.L_x_8268:
[----:B------:R-:W-:Y:S02]  /*1b40*/  ISETP.GE.AND P0, PT, R3, RZ, PT ;  /* 0x000000ff0300720c */ /* 0x000fe40003f06270 */
[----:B------:R-:W-:-:S11]  /*1b50*/  MOV R15, 0x3fd774eb ;  /* 0x3fd774eb000f7802 */ /* 0x000fd60000000f00 */
[----:B------:R-:W-:-:S04]  /*1b60*/  @P0 FFMA.FTZ R2, R15, 0.93318945169448852539, -R2 ;  /* 0x3f6ee5810f020823 */ /* 0x000fc80000010802 */
[----:B------:R-:W-:-:S07]  /*1b70*/  @!P0 FFMA.FTZ R2, R15, 0.93318945169448852539, R2 ;  /* 0x3f6ee5810f028823 */ /* 0x000fce0000010002 */
.L_x_8269:
[----:B------:R-:W-:Y:S05]  /*1b80*/  BSYNC B0 ;  /* 0x0000000000007941 */ /* 0x000fea0003800000 */
.L_x_8267:
[----:B------:R-:W0:Y:S01]  /*1b90*/  LDC.64 R16, c[0x0][0x218] ;  /* 0x00008600ff107b82 */ /* 0x000e220000000a00 */
[C---:B------:R-:W-:Y:S01]  /*1ba0*/  FSETP.NEU.FTZ.AND P0, PT, |R3|.reuse, |R6|, PT ;  /* 0x400000060300720b */ /* 0x040fe20003f1d200 */
[----:B------:R-:W-:Y:S01]  /*1bb0*/  IMAD.MOV.U32 R0, RZ, RZ, 0x4016cbe4 ;  /* 0x4016cbe4ff007424 */ /* 0x000fe200078e00ff */
[----:B------:R-:W-:Y:S02]  /*1bc0*/  FSETP.NEU.FTZ.AND P1, PT, R12, RZ, PT ;  /* 0x000000ff0c00720b */ /* 0x000fe40003f3d000 */
[C---:B------:R-:W-:Y:S01]  /*1bd0*/  ISETP.GE.AND P2, PT, R3.reuse, RZ, PT ;  /* 0x000000ff0300720c */ /* 0x040fe20003f46270 */
        /* <DEDUP_REMOVED lines=17> */
.L_x_8229:
[----:B------:R-:W0:Y:S01]  /*1cf0*/  S2R R15, SR_TID.X ;  /* 0x00000000000f7919 */ /* 0x000e220000002100 */
[----:B------:R-:W-:Y:S02]  /*1d00*/  PRMT R9, RZ, 0x7610, R9 ;  /* 0x00007610ff097816 */ /* 0x000fe40000000009 */
[----:B0-----:R-:W-:-:S13]  /*1d10*/  ISETP.GE.AND P0, PT, R15, R14, PT ;  /* 0x0000000e0f00720c */ /* 0x001fda0003f06270 */
[----:B------:R-:W-:Y:S01]  /*1d20*/  @!P0 IADD3 R2, R4, R15, RZ ;  /* 0x0000000f04028210 */ /* 0x000fe20007ffe0ff */
[----:B------:R-:W0:Y:S01]  /*1d30*/  @!P0 LDC.64 R16, c[0x0][0x220] ;  /* 0x00008800ff108b82 */ /* 0x000e220000000a00 */
[----:B------:R-:W-:-:S04]  /*1d40*/  @!P0 IADD3 R15, R15, 0x80, RZ ;  /* 0x000000800f0f8810 */ /* 0x000fc80007ffe0ff */
[----:B------:R-:W-:-:S13]  /*1d50*/  ISETP.GE.AND P6, PT, R15, R14, PT ;  /* 0x0000000e0f00720c */ /* 0x000fda0003fc6270 */
[----:B------:R-:W-:Y:S01]  /*1d60*/  @!P6 IMAD.IADD R5, R4, 0x1, R15 ;  /* 0x000000010405e824 */ /* 0x000fe200078e020f */
[----:B------:R-:W-:Y:S01]  /*1d70*/  @!P6 IADD3 R15, R15, 0x80, RZ ;  /* 0x000000800f0fe810 */ /* 0x000fe20007ffe0ff */
[----:B------:R-:W2:Y:S03]  /*1d80*/  @!P6 LDC.64 R6, c[0x0][0x220] ;  /* 0x00008800ff06eb82 */ /* 0x000ea60000000a00 */
[----:B------:R-:W-:-:S13]  /*1d90*/  ISETP.GE.AND P5, PT, R15, R14, PT ;  /* 0x0000000e0f00720c */ /* 0x000fda0003fa6270 */
[----:B------:R-:W-:Y:S01]  /*1da0*/  @!P5 IADD3 R0, R4, R15, RZ ;  /* 0x0000000f0400d210 */ /* 0x000fe20007ffe0ff */
[----:B------:R-:W-:Y:S01]  /*1db0*/  @!P5 VIADD R15, R15, 0x80 ;  /* 0x000000800f0fd836 */ /* 0x000fe20000000000 */
[----:B------:R-:W3:Y:S04]  /*1dc0*/  @!P5 LDC.64 R26, c[0x0][0x220] ;  /* 0x00008800ff1adb82 */ /* 0x000ee80000000a00 */
[----:B------:R-:W-:Y:S01]  /*1dd0*/  ISETP.GE.AND P4, PT, R15, R14, PT ;  /* 0x0000000e0f00720c */ /* 0x000fe20003f86270 */
[----:B--2---:R-:W-:-:S05]  /*1de0*/  @!P6 IMAD.WIDE.U32 R6, R5, 0x2, R6 ;  /* 0x000000020506e825 */ /* 0x004fca00078e0006 */
[----:B------:R2:W5:Y:S07]  /*1df0*/  @!P6 LDG.E.U16 R9, desc[UR4][R6.64] ;  /* 0x000000040609e981 */ /* 0x00056e000c1e1500 */
[----:B------:R-:W-:Y:S01]  /*1e00*/  @!P4 IADD3 R29, R4, R15, RZ ;  /* 0x0000000f041dc210 */ /* 0x000fe20007ffe0ff */
[----:B------:R-:W4:Y:S01]  /*1e10*/  @!P4 LDC.64 R22, c[0x0][0x220] ;  /* 0x00008800ff16cb82 */ /* 0x000f220000000a00 */
[----:B------:R-:W-:-:S04]  /*1e20*/  @!P4 IADD3 R15, R15, 0x80, RZ ;  /* 0x000000800f0fc810 */ /* 0x000fc80007ffe0ff */
[----:B------:R-:W-:-:S13]  /*1e30*/  ISETP.GE.AND P3, PT, R15, R14, PT ;  /* 0x0000000e0f00720c */ /* 0x000fda0003f66270 */
[----:B------:R-:W-:Y:S01]  /*1e40*/  @!P3 IMAD.IADD R13, R4, 0x1, R15 ;  /* 0x00000001040db824 */ /* 0x000fe200078e020f */
[----:B------:R-:W-:Y:S01]  /*1e50*/  @!P3 IADD3 R15, R15, 0x80, RZ ;  /* 0x000000800f0fb810 */ /* 0x000fe20007ffe0ff */
[----:B------:R-:W1:Y:S03]  /*1e60*/  @!P3 LDC.64 R20, c[0x0][0x220] ;  /* 0x00008800ff14bb82 */ /* 0x000e660000000a00 */
[----:B------:R-:W-:-:S13]  /*1e70*/  ISETP.GE.AND P2, PT, R15, R14, PT ;  /* 0x0000000e0f00720c */ /* 0x000fda0003f46270 */
[----:B------:R-:W-:Y:S01]  /*1e80*/  @!P2 IADD3 R11, R4, R15, RZ ;  /* 0x0000000f040ba210 */ /* 0x000fe20007ffe0ff */
[----:B------:R-:W-:Y:S01]  /*1e90*/  @!P2 VIADD R15, R15, 0x80 ;  /* 0x000000800f0fa836 */ /* 0x000fe20000000000 */
[----:B------:R-:W4:Y:S04]  /*1ea0*/  @!P2 LDC.64 R18, c[0x0][0x220] ;  /* 0x00008800ff12ab82 */ /* 0x000f280000000a00 */
[----:B------:R-:W-:-:S13]  /*1eb0*/  ISETP.GE.AND P1, PT, R15, R14, PT ;  /* 0x0000000e0f00720c */ /* 0x000fda0003f26270 */
[----:B------:R-:W-:Y:S01]  /*1ec0*/  @!P1 IADD3 R5, R4, R15, RZ ;  /* 0x0000000f04059210 */ /* 0x000fe20007ffe0ff */
[----:B--2---:R-:W2:Y:S01]  /*1ed0*/  @!P1 LDC.64 R6, c[0x0][0x220] ;  /* 0x00008800ff069b82 */ /* 0x004ea20000000a00 */
[----:B------:R-:W-:-:S04]  /*1ee0*/  @!P1 IADD3 R15, R15, 0x80, RZ ;  /* 0x000000800f0f9810 */ /* 0x000fc80007ffe0ff */
[----:B------:R-:W-:-:S13]  /*1ef0*/  ISETP.GE.AND P6, PT, R15, R14, PT ;  /* 0x0000000e0f00720c */ /* 0x000fda0003fc6270 */
[----:B------:R-:W1:Y:S01]  /*1f00*/  @!P6 LDC.64 R24, c[0x0][0x220] ;  /* 0x00008800ff18eb82 */ /* 0x000e620000000a00 */
[----:B---3--:R-:W-:Y:S01]  /*1f10*/  @!P5 IMAD.WIDE.U32 R26, R0, 0x2, R26 ;  /* 0x00000002001ad825 */ /* 0x008fe200078e001a */
[----:B------:R-:W-:-:S03]  /*1f20*/  PRMT R0, RZ, 0x7610, R0 ;  /* 0x00007610ff007816 */ /* 0x000fc60000000000 */
[----:B0-----:R-:W-:-:S04]  /*1f30*/  @!P0 IMAD.WIDE.U32 R16, R2, 0x2, R16 ;  /* 0x0000000202108825 */ /* 0x001fc800078e0010 */
[----:B------:R-:W-:Y:S01]  /*1f40*/  @!P6 IMAD.IADD R15, R4, 0x1, R15 ;  /* 0x00000001040fe824 */ /* 0x000fe200078e020f */
[----:B------:R0:W5:Y:S01]  /*1f50*/  @!P0 LDG.E.U16 R0, desc[UR4][R16.64] ;  /* 0x0000000410008981 */ /* 0x000162000c1e1500 */
[----:B----4-:R-:W-:Y:S01]  /*1f60*/  @!P2 IMAD.WIDE.U32 R18, R11, 0x2, R18 ;  /* 0x000000020b12a825 */ /* 0x010fe200078e0012 */
[----:B------:R-:W-:Y:S02]  /*1f70*/  PRMT R10, RZ, 0x7610, R10 ;  /* 0x00007610ff0a7816 */ /* 0x000fe4000000000a */
[----:B------:R-:W-:Y:S01]  /*1f80*/  PRMT R11, RZ, 0x7610, R11 ;  /* 0x00007610ff0b7816 */ /* 0x000fe2000000000b */
[----:B--2---:R-:W-:Y:S01]  /*1f90*/  @!P1 IMAD.WIDE.U32 R6, R5, 0x2, R6 ;  /* 0x0000000205069825 */ /* 0x004fe200078e0006 */
[----:B------:R-:W-:Y:S02]  /*1fa0*/  PRMT R12, RZ, 0x7610, R12 ;  /* 0x00007610ff0c7816 */ /* 0x000fe4000000000c */
[----:B------:R-:W-:Y:S01]  /*1fb0*/  PRMT R5, RZ, 0x7610, R5 ;  /* 0x00007610ff057816 */ /* 0x000fe20000000005 */
[----:B------:R-:W-:Y:S01]  /*1fc0*/  @!P4 IMAD.WIDE.U32 R22, R29, 0x2, R22 ;  /* 0x000000021d16c825 */ /* 0x000fe200078e0016 */
[----:B0-----:R-:W-:Y:S01]  /*1fd0*/  PRMT R16, RZ, 0x7610, R16 ;  /* 0x00007610ff107816 */ /* 0x001fe20000000010 */
[----:B------:R0:W5:Y:S02]  /*1fe0*/  @!P5 LDG.E.U16 R10, desc[UR4][R26.64] ;  /* 0x000000041a0ad981 */ /* 0x000164000c1e1500 */
[----:B-1----:R-:W-:Y:S01]  /*1ff0*/  @!P6 IMAD.WIDE.U32 R24, R15, 0x2, R24 ;  /* 0x000000020f18e825 */ /* 0x002fe200078e0018 */
[----:B------:R-:W-:Y:S01]  /*2000*/  PRMT R15, RZ, 0x7610, R15 ;  /* 0x00007610ff0f7816 */ /* 0x000fe2000000000f */
[----:B------:R0:W5:Y:S02]  /*2010*/  @!P4 LDG.E.U16 R11, desc[UR4][R22.64] ;  /* 0x00000004160bc981 */ /* 0x000164000c1e1500 */
[----:B------:R-:W-:-:S02]  /*2020*/  @!P3 IMAD.WIDE.U32 R20, R13, 0x2, R20 ;  /* 0x000000020d14b825 */ /* 0x000fc400078e0014 */
[----:B------:R0:W5:Y:S04]  /*2030*/  @!P1 LDG.E.U16 R16, desc[UR4][R6.64] ;  /* 0x0000000406109981 */ /* 0x000168000c1e1500 */
[----:B------:R0:W5:Y:S04]  /*2040*/  @!P3 LDG.E.U16 R12, desc[UR4][R20.64] ;  /* 0x00000004140cb981 */ /* 0x000168000c1e1500 */
[----:B------:R0:W5:Y:S04]  /*2050*/  @!P2 LDG.E.U16 R15, desc[UR4][R18.64] ;  /* 0x00000004120fa981 */ /* 0x000168000c1e1500 */
[----:B------:R0:W5:Y:S01]  /*2060*/  @!P6 LDG.E.U16 R5, desc[UR4][R24.64] ;  /* 0x000000041805e981 */ /* 0x000162000c1e1500 */
[----:B------:R-:W-:Y:S04]  /*2070*/  BSSY B2, `(.L_x_8270) ;  /* 0x0000038000027945 */ /* 0x000fe80003800000 */
[----:B------:R-:W-:Y:S05]  /*2080*/  @P0 BRA `(.L_x_8271) ;  /* 0x0000000000d80947 */ /* 0x000fea0003800000 */
[----:B0-----:R-:W-:Y:S01]  /*2090*/  SHF.L.U32 R6, R3, 0x10, RZ ;  /* 0x0000001003067819 */ /* 0x001fe200000006ff */
[----:B------:R-:W-:Y:S01]  /*20a0*/  BSSY B3, `(.L_x_8272) ;  /* 0x0000012000037945 */ /* 0x000fe20003800000 */
[----:B-----5:R-:W-:-:S03]  /*20b0*/  SHF.L.U32 R7, R0, 0x10, RZ ;  /* 0x0000001000077819 */ /* 0x020fc600000006ff */
        /* <DEDUP_REMOVED lines=16> */
.L_x_8273:
[----:B------:R-:W-:Y:S05]  /*21c0*/  BSYNC B3 ;  /* 0x0000000000037941 */ /* 0x000fea0003800000 */
.L_x_8272:
        /* <DEDUP_REMOVED lines=18> */
.L_x_8275:
[----:B------:R-:W-:Y:S01]  /*22f0*/  ISETP.GE.AND P0, PT, R6, RZ, PT ;  /* 0x000000ff0600720c */ /* 0x000fe20003f06270 */
[----:B------:R-:W-:-:S12]  /*2300*/  IMAD.MOV.U32 R13, RZ, RZ, 0x3fd774eb ;  /* 0x3fd774ebff0d7424 */ /* 0x000fd800078e00ff */
[----:B------:R-:W-:-:S04]  /*2310*/  @P0 FFMA.FTZ R2, R13, 0.93318945169448852539, -R2 ;  /* 0x3f6ee5810d020823 */ /* 0x000fc80000010802 */
[----:B------:R-:W-:-:S07]  /*2320*/  @!P0 FFMA.FTZ R2, R13, 0.93318945169448852539, R2 ;  /* 0x3f6ee5810d028823 */ /* 0x000fce0000010002 */
.L_x_8276:
[----:B------:R-:W-:Y:S05]  /*2330*/  BSYNC B0 ;  /* 0x0000000000007941 */ /* 0x000fea0003800000 */
.L_x_8274:
        /* <DEDUP_REMOVED lines=11> */
.L_x_8271:
[----:B------:R-:W-:Y:S05]  /*23f0*/  BSYNC B2 ;  /* 0x0000000000027941 */ /* 0x000fea0003800000 */
.L_x_8270:
[----:B0-----:R-:W0:Y:S01]  /*2400*/  S2R R7, SR_TID.X ;  /* 0x0000000000077919 */ /* 0x001e220000002100 */
        /* <DEDUP_REMOVED lines=23> */
.L_x_8280:
[----:B------:R-:W-:Y:S05]  /*2580*/  BSYNC B3 ;  /* 0x0000000000037941 */ /* 0x000fea0003800000 */
.L_x_8279:
        /* <DEDUP_REMOVED lines=18> */
.L_x_8282:
[----:B------:R-:W-:Y:S02]  /*26b0*/  ISETP.GE.AND P0, PT, R8, RZ, PT ;  /* 0x000000ff0800720c */ /* 0x000fe40003f06270 */
[----:B------:R-:W-:-:S11]  /*26c0*/  MOV R13, 0x3fd774eb ;  /* 0x3fd774eb000d7802 */ /* 0x000fd60000000f00 */
[----:B------:R-:W-:-:S04]  /*26d0*/  @P0 FFMA.FTZ R2, R13, 0.93318945169448852539, -R2 ;  /* 0x3f6ee5810d020823 */ /* 0x000fc80000010802 */
[----:B------:R-:W-:-:S07]  /*26e0*/  @!P0 FFMA.FTZ R2, R13, 0.93318945169448852539, R2 ;  /* 0x3f6ee5810d028823 */ /* 0x000fce0000010002 */
.L_x_8283:
[----:B------:R-:W-:Y:S05]  /*26f0*/  BSYNC B0 ;  /* 0x0000000000007941 */ /* 0x000fea0003800000 */
.L_x_8281:
        /* <DEDUP_REMOVED lines=11> */
.L_x_8278:
[----:B------:R-:W-:Y:S05]  /*27b0*/  BSYNC B2 ;  /* 0x0000000000027941 */ /* 0x000fea0003800000 */
.L_x_8277:
        /* <DEDUP_REMOVED lines=23> */
.L_x_8287:
[----:B------:R-:W-:Y:S05]  /*2930*/  BSYNC B3 ;  /* 0x0000000000037941 */ /* 0x000fea0003800000 */
.L_x_8286:
        /* <DEDUP_REMOVED lines=18> */
.L_x_8289:
[----:B------:R-:W-:Y:S02]  /*2a60*/  ISETP.GE.AND P0, PT, R9, RZ, PT ;  /* 0x000000ff0900720c */ /* 0x000fe40003f06270 */
[----:B------:R-:W-:-:S11]  /*2a70*/  MOV R13, 0x3fd774eb ;  /* 0x3fd774eb000d7802 */ /* 0x000fd60000000f00 */
[----:B------:R-:W-:-:S04]  /*2a80*/  @P0 FFMA.FTZ R2, R13, 0.93318945169448852539, -R2 ;  /* 0x3f6ee5810d020823 */ /* 0x000fc80000010802 */
[----:B------:R-:W-:-:S07]  /*2a90*/  @!P0 FFMA.FTZ R2, R13, 0.93318945169448852539, R2 ;  /* 0x3f6ee5810d028823 */ /* 0x000fce0000010002 */
.L_x_8290:
[----:B------:R-:W-:Y:S05]  /*2aa0*/  BSYNC B0 ;  /* 0x0000000000007941 */ /* 0x000fea0003800000 */
.L_x_8288:
        /* <DEDUP_REMOVED lines=11> */
.L_x_8285:
[----:B------:R-:W-:Y:S05]  /*2b60*/  BSYNC B2 ;  /* 0x0000000000027941 */ /* 0x000fea0003800000 */
.L_x_8284:
        /* <DEDUP_REMOVED lines=23> */
.L_x_8294:
[----:B------:R-:W-:Y:S05]  /*2ce0*/  BSYNC B3 ;  /* 0x0000000000037941 */ /* 0x000fea0003800000 */
.L_x_8293:
        /* <DEDUP_REMOVED lines=18> */
.L_x_8296:
[----:B------:R-:W-:Y:S01]  /*2e10*/  ISETP.GE.AND P0, PT, R10, RZ, PT ;  /* 0x000000ff0a00720c */ /* 0x000fe20003f06270 */
[----:B------:R-:W-:-:S12]  /*2e20*/  IMAD.MOV.U32 R13, RZ, RZ, 0x3fd774eb ;  /* 0x3fd774ebff0d7424 */ /* 0x000fd800078e00ff */
[----:B------:R-:W-:-:S04]  /*2e30*/  @P0 FFMA.FTZ R2, R13, 0.93318945169448852539, -R2 ;  /* 0x3f6ee5810d020823 */ /* 0x000fc80000010802 */
[----:B------:R-:W-:-:S07]  /*2e40*/  @!P0 FFMA.FTZ R2, R13, 0.93318945169448852539, R2 ;  /* 0x3f6ee5810d028823 */ /* 0x000fce0000010002 */
.L_x_8297:
[----:B------:R-:W-:Y:S05]  /*2e50*/  BSYNC B0 ;  /* 0x0000000000007941 */ /* 0x000fea0003800000 */
.L_x_8295:
        /* <DEDUP_REMOVED lines=11> */
.L_x_8292:
[----:B------:R-:W-:Y:S05]  /*2f10*/  BSYNC B2 ;  /* 0x0000000000027941 */ /* 0x000fea0003800000 */
.L_x_8291:
        /* <DEDUP_REMOVED lines=23> */
.L_x_8301:
[----:B------:R-:W-:Y:S05]  /*3090*/  BSYNC B3 ;  /* 0x0000000000037941 */ /* 0x000fea0003800000 */
.L_x_8300:
        /* <DEDUP_REMOVED lines=18> */
.L_x_8303:
[----:B------:R-:W-:Y:S02]  /*31c0*/  ISETP.GE.AND P0, PT, R11, RZ, PT ;  /* 0x000000ff0b00720c */ /* 0x000fe40003f06270 */
[----:B------:R-:W-:-:S11]  /*31d0*/  MOV R13, 0x3fd774eb ;  /* 0x3fd774eb000d7802 */ /* 0x000fd60000000f00 */
[----:B------:R-:W-:-:S04]  /*31e0*/  @P0 FFMA.FTZ R2, R13, 0.93318945169448852539, -R2 ;  /* 0x3f6ee5810d020823 */ /* 0x000fc80000010802 */
[----:B------:R-:W-:-:S07]  /*31f0*/  @!P0 FFMA.FTZ R2, R13, 0.93318945169448852539, R2 ;  /* 0x3f6ee5810d028823 */ /* 0x000fce0000010002 */
.L_x_8304:
[----:B------:R-:W-:Y:S05]  /*3200*/  BSYNC B0 ;  /* 0x0000000000007941 */ /* 0x000fea0003800000 */
.L_x_8302:
        /* <DEDUP_REMOVED lines=11> */
.L_x_8299:
[----:B------:R-:W-:Y:S05]  /*32c0*/  BSYNC B2 ;  /* 0x0000000000027941 */ /* 0x000fea0003800000 */
.L_x_8298:
        /* <DEDUP_REMOVED lines=24> */
.L_x_8308:
[----:B------:R-:W-:Y:S05]  /*3450*/  BSYNC B3 ;  /* 0x0000000000037941 */ /* 0x000fea0003800000 */
.L_x_8307:
        /* <DEDUP_REMOVED lines=18> */
.L_x_8310:
[----:B------:R-:W-:Y:S01]  /*3580*/  ISETP.GE.AND P0, PT, R12, RZ, PT ;  /* 0x000000ff0c00720c */ /* 0x000fe20003f06270 */
[----:B------:R-:W-:-:S12]  /*3590*/  IMAD.MOV.U32 R17, RZ, RZ, 0x3fd774eb ;  /* 0x3fd774ebff117424 */ /* 0x000fd800078e00ff */
[----:B------:R-:W-:-:S04]  /*35a0*/  @P0 FFMA.FTZ R2, R17, 0.93318945169448852539, -R2 ;  /* 0x3f6ee58111020823 */ /* 0x000fc80000010802 */
[----:B------:R-:W-:-:S07]  /*35b0*/  @!P0 FFMA.FTZ R2, R17, 0.93318945169448852539, R2 ;  /* 0x3f6ee58111028823 */ /* 0x000fce0000010002 */
.L_x_8311:
[----:B------:R-:W-:Y:S05]  /*35c0*/  BSYNC B0 ;  /* 0x0000000000007941 */ /* 0x000fea0003800000 */
.L_x_8309:
        /* <DEDUP_REMOVED lines=11> */
.L_x_8306:
[----:B------:R-:W-:Y:S05]  /*3680*/  BSYNC B2 ;  /* 0x0000000000027941 */ /* 0x000fea0003800000 */
.L_x_8305:
        /* <DEDUP_REMOVED lines=24> */
.L_x_8315:
[----:B------:R-:W-:Y:S05]  /*3810*/  BSYNC B3 ;  /* 0x0000000000037941 */ /* 0x000fea0003800000 */
.L_x_8314:
        /* <DEDUP_REMOVED lines=18> */
.L_x_8317:
[----:B------:R-:W-:Y:S02]  /*3940*/  ISETP.GE.AND P0, PT, R13, RZ, PT ;  /* 0x000000ff0d00720c */ /* 0x000fe40003f06270 */
[----:B------:R-:W-:-:S11]  /*3950*/  MOV R17, 0x3fd774eb ;  /* 0x3fd774eb00117802 */ /* 0x000fd60000000f00 */
[----:B------:R-:W-:-:S04]  /*3960*/  @P0 FFMA.FTZ R2, R17, 0.93318945169448852539, -R2 ;  /* 0x3f6ee58111020823 */ /* 0x000fc80000010802 */
[----:B------:R-:W-:-:S07]  /*3970*/  @!P0 FFMA.FTZ R2, R17, 0.93318945169448852539, R2 ;  /* 0x3f6ee58111028823 */ /* 0x000fce0000010002 */
.L_x_8318:
[----:B------:R-:W-:Y:S05]  /*3980*/  BSYNC B0 ;  /* 0x0000000000007941 */ /* 0x000fea0003800000 */
.L_x_8316:
        /* <DEDUP_REMOVED lines=11> */
.L_x_8313:
[----:B------:R-:W-:Y:S05]  /*3a40*/  BSYNC B2 ;  /* 0x0000000000027941 */ /* 0x000fea0003800000 */
.L_x_8312:
        /* <DEDUP_REMOVED lines=23> */
.L_x_8322:
[----:B------:R-:W-:Y:S05]  /*3bc0*/  BSYNC B3 ;  /* 0x0000000000037941 */ /* 0x000fea0003800000 */
.L_x_8321:
        /* <DEDUP_REMOVED lines=18> */
.L_x_8324:
[----:B------:R-:W-:Y:S02]  /*3cf0*/  ISETP.GE.AND P0, PT, R3, RZ, PT ;  /* 0x000000ff0300720c */ /* 0x000fe40003f06270 */
[----:B------:R-:W-:-:S11]  /*3d00*/  MOV R5, 0x3fd774eb ;  /* 0x3fd774eb00057802 */ /* 0x000fd60000000f00 */
[----:B------:R-:W-:-:S04]  /*3d10*/  @P0 FFMA.FTZ R2, R5, 0.93318945169448852539, -R2 ;  /* 0x3f6ee58105020823 */ /* 0x000fc80000010802 */
[----:B------:R-:W-:-:S07]  /*3d20*/  @!P0 FFMA.FTZ R2, R5, 0.93318945169448852539, R2 ;  /* 0x3f6ee58105028823 */ /* 0x000fce0000010002 */
.L_x_8325:
[----:B------:R-:W-:Y:S05]  /*3d30*/  BSYNC B0 ;  /* 0x0000000000007941 */ /* 0x000fea0003800000 */
.L_x_8323:
        /* <DEDUP_REMOVED lines=11> */
.L_x_8320:
[----:B------:R-:W-:Y:S05]  /*3df0*/  BSYNC B2 ;  /* 0x0000000000027941 */ /* 0x000fea0003800000 */
.L_x_8319:
[----:B------:R-:W-:Y:S01]  /*3e00*/  ISETP.GE.AND P0, PT, R7, R14, PT ;  /* 0x0000000e0700720c */ /* 0x000fe20003f06270 */
[----:B------:R-:W-:Y:S04]  /*3e10*/  BSSY B0, `(.L_x_8326) ;  /* 0x0000034000007945 */ /* 0x000fe80003800000 */
[----:B------:R-:W-:Y:S08]  /*3e20*/  BSSY B1, `(.L_x_8327) ;  /* 0x000002c000017945 */ /* 0x000ff00003800000 */
[----:B------:R-:W-:Y:S05]  /*3e30*/  @P0 BRA `(.L_x_8328) ;  /* 0x0000000000340947 */ /* 0x000fea0003800000 */
[----:B------:R-:W0:Y:S01]  /*3e40*/  S2R R7, SR_TID.X ;  /* 0x0000000000077919 */ /* 0x000e220000002100 */
[----:B------:R-:W1:Y:S01]  /*3e50*/  LDC.64 R2, c[0x0][0x218] ;  /* 0x00008600ff027b82 */ /* 0x000e620000000a00 */
[----:B0-----:R-:W-:Y:S01]  /*3e60*/  IADD3 R5, R4, R7, RZ ;  /* 0x0000000704057210 */ /* 0x001fe20007ffe0ff */
[----:B------:R-:W-:-:S04]  /*3e70*/  VIADD R7, R7, 0x80 ;  /* 0x0000008007077836 */ /* 0x000fc80000000000 */
[----:B-1----:R-:W-:Y:S01]  /*3e80*/  IMAD.WIDE.U32 R2, R5, 0x2, R2 ;  /* 0x0000000205027825 */ /* 0x002fe200078e0002 */
[----:B------:R-:W-:-:S04]  /*3e90*/  ISETP.GE.AND P0, PT, R7, R14, PT ;  /* 0x0000000e0700720c */ /* 0x000fc80003f06270 */
[----:B------:R0:W-:Y:S09]  /*3ea0*/  STG.E.U16 desc[UR4][R2.64], R6 ;  /* 0x0000000602007986 */ /* 0x0001f2000c101504 */
[----:B------:R-:W-:Y:S05]  /*3eb0*/  @P0 BRA `(.L_x_8329) ;  /* 0x0000000000300947 */ /* 0x000fea0003800000 */
[----:B0-----:R-:W0:Y:S01]  /*3ec0*/  LDC.64 R2, c[0x0][0x218] ;  /* 0x00008600ff027b82 */ /* 0x001e220000000a00 */
[----:B------:R-:W-:Y:S02]  /*3ed0*/  IADD3 R5, R4, R7, RZ ;  /* 0x0000000704057210 */ /* 0x000fe40007ffe0ff */
[----:B------:R-:W-:-:S03]  /*3ee0*/  IADD3 R7, R7, 0x80, RZ ;  /* 0x0000008007077810 */ /* 0x000fc60007ffe0ff */
[----:B0-----:R-:W-:-:S05]  /*3ef0*/  IMAD.WIDE.U32 R2, R5, 0x2, R2 ;  /* 0x0000000205027825 */ /* 0x001fca00078e0002 */
[----:B------:R0:W-:Y:S02]  /*3f00*/  STG.E.U16 desc[UR4][R2.64], R8 ;  /* 0x0000000802007986 */ /* 0x0001e4000c101504 */
.L_x_8328:
[----:B------:R-:W-:-:S13]  /*3f10*/  ISETP.GE.AND P0, PT, R7, R14, PT ;  /* 0x0000000e0700720c */ /* 0x000fda0003f06270 */
[----:B------:R-:W-:Y:S05]  /*3f20*/  @P0 BRA `(.L_x_8330) ;  /* 0x0000000000300947 */ /* 0x000fea0003800000 */
[----:B0-----:R-:W0:Y:S01]  /*3f30*/  LDC.64 R2, c[0x0][0x218] ;  /* 0x00008600ff027b82 */ /* 0x001e220000000a00 */
[----:B------:R-:W-:Y:S01]  /*3f40*/  IADD3 R5, R4, R7, RZ ;  /* 0x0000000704057210 */ /* 0x000fe20007ffe0ff */
[----:B------:R-:W-:-:S04]  /*3f50*/  VIADD R7, R7, 0x80 ;  /* 0x0000008007077836 */ /* 0x000fc80000000000 */
[----:B0-----:R-:W-:-:S05]  /*3f60*/  IMAD.WIDE.U32 R2, R5, 0x2, R2 ;  /* 0x0000000205027825 */ /* 0x001fca00078e0002 */
[----:B------:R1:W-:Y:S02]  /*3f70*/  STG.E.U16 desc[UR4][R2.64], R9 ;  /* 0x0000000902007986 */ /* 0x0003e4000c101504 */
.L_x_8329:
[----:B------:R-:W-:-:S13]  /*3f80*/  ISETP.GE.AND P0, PT, R7, R14, PT ;  /* 0x0000000e0700720c */ /* 0x000fda0003f06270 */
[----:B------:R-:W-:Y:S05]  /*3f90*/  @P0 BRA `(.L_x_8331) ;  /* 0x0000000000300947 */ /* 0x000fea0003800000 */
[----:B01----:R-:W0:Y:S01]  /*3fa0*/  LDC.64 R2, c[0x0][0x218] ;  /* 0x00008600ff027b82 */ /* 0x003e220000000a00 */
[----:B------:R-:W-:Y:S02]  /*3fb0*/  IADD3 R5, R4, R7, RZ ;  /* 0x0000000704057210 */ /* 0x000fe40007ffe0ff */
[----:B------:R-:W-:-:S03]  /*3fc0*/  IADD3 R7, R7, 0x80, RZ ;  /* 0x0000008007077810 */ /* 0x000fc60007ffe0ff */
[----:B0-----:R-:W-:-:S05]  /*3fd0*/  IMAD.WIDE.U32 R2, R5, 0x2, R2 ;  /* 0x0000000205027825 */ /* 0x001fca00078e0002 */
[----:B------:R1:W-:Y:S02]  /*3fe0*/  STG.E.U16 desc[UR4][R2.64], R10 ;  /* 0x0000000a02007986 */ /* 0x0003e4000c101504 */
.L_x_8330:
[----:B------:R-:W-:-:S13]  /*3ff0*/  ISETP.GE.AND P0, PT, R7, R14, PT ;  /* 0x0000000e0700720c */ /* 0x000fda0003f06270 */
[----:B------:R-:W-:Y:S05]  /*4000*/  @P0 BRA `(.L_x_8332) ;  /* 0x0000000000340947 */ /* 0x000fea0003800000 */
[----:B01----:R-:W0:Y:S01]  /*4010*/  LDC.64 R2, c[0x0][0x218] ;  /* 0x00008600ff027b82 */ /* 0x003e220000000a00 */
[----:B------:R-:W-:Y:S01]  /*4020*/  IADD3 R5, R4, R7, RZ ;  /* 0x0000000704057210 */ /* 0x000fe20007ffe0ff */
[----:B------:R-:W-:-:S04]  /*4030*/  VIADD R7, R7, 0x80 ;  /* 0x0000008007077836 */ /* 0x000fc80000000000 */
[----:B0-----:R-:W-:-:S05]  /*4040*/  IMAD.WIDE.U32 R2, R5, 0x2, R2 ;  /* 0x0000000205027825 */ /* 0x001fca00078e0002 */
[----:B------:R2:W-:Y:S02]  /*4050*/  STG.E.U16 desc[UR4][R2.64], R11 ;  /* 0x0000000b02007986 */ /* 0x0005e4000c101504 */
.L_x_8331:
        /* <DEDUP_REMOVED lines=8> */
.L_x_8332:
[----:B------:R-:W-:Y:S05]  /*40e0*/  BSYNC B1 ;  /* 0x0000000000017941 */ /* 0x000fea0003800000 */
.L_x_8327:
[----:B------:R-:W-:-:S13]  /*40f0*/  ISETP.GE.AND P0, PT, R7, R14, PT ;  /* 0x0000000e0700720c */ /* 0x000fda0003f06270 */
[----:B012---:R-:W0:Y:S01]  /*4100*/  @!P0 LDC.64 R2, c[0x0][0x218] ;  /* 0x00008600ff028b82 */ /* 0x007e220000000a00 */
[----:B------:R-:W-:Y:S01]  /*4110*/  @!P0 IADD3 R5, R4, R7, RZ ;  /* 0x0000000704058210 */ /* 0x000fe20007ffe0ff */
[----:B------:R-:W-:-:S04]  /*4120*/  @!P0 VIADD R7, R7, 0x80 ;  /* 0x0000008007078836 */ /* 0x000fc80000000000 */
[----:B0-----:R-:W-:-:S05]  /*4130*/  @!P0 IMAD.WIDE.U32 R2, R5, 0x2, R2 ;  /* 0x0000000205028825 */ /* 0x001fca00078e0002 */
[----:B------:R3:W-:Y:S02]  /*4140*/  @!P0 STG.E.U16 desc[UR4][R2.64], R13 ;  /* 0x0000000d02008986 */ /* 0x0007e4000c101504 */
.L_x_8333:
[----:B------:R-:W-:Y:S05]  /*4150*/  BSYNC B0 ;  /* 0x0000000000007941 */ /* 0x000fea0003800000 */
.L_x_8326:
        /* <DEDUP_REMOVED lines=8> */
        .weak           $__internal_11_$__cuda_sm3x_div_rn_ftz_f32_slowpath
        .type           $__internal_11_$__cuda_sm3x_div_rn_ftz_f32_slowpath,@function
        .size           $__internal_11_$__cuda_sm3x_div_rn_ftz_f32_slowpath,(.L_x_19687 - $__internal_11_$__cuda_sm3x_div_rn_ftz_f32_slowpath)
$__internal_11_$__cuda_sm3x_div_rn_ftz_f32_slowpath:
        /* <DEDUP_REMOVED lines=32> */
.L_x_8336:
[----:B------:R-:W-:Y:S05]  /*43e0*/  BSYNC B1 ;  /* 0x0000000000017941 */ /* 0x000fea0003800000 */
.L_x_8335:
[----:B------:R-:W-:Y:S01]  /*43f0*/  VIADD R18, R18, 0xffffff81 ;  /* 0xffffff8112127836 */ /* 0x000fe20000000000 */
[----:B------:R-:W-:Y:S01]  /*4400*/  IADD3 R21, R21, -0x7f, RZ ;  /* 0xffffff8115157810 */ /* 0x000fe20007ffe0ff */
[----:B------:R-:W-:Y:S02]  /*4410*/  BSSY B1, `(.L_x_8341) ;  /* 0x000001a000017945 */ /* 0x000fe40003800000 */
[----:B------:R-:W-:Y:S02]  /*4420*/  IMAD R24, R18, -0x800000, R17 ;  /* 0xff80000012187824 */ /* 0x000fe400078e0211 */
[C---:B------:R-:W-:Y:S01]  /*4430*/  IMAD R0, R21.reuse, -0x800000, R0 ;  /* 0xff80000015007824 */ /* 0x040fe200078e0200 */
[----:B------:R-:W-:Y:S01]  /*4440*/  IADD3 R21, R21, -R18, RZ ;  /* 0x8000001215157210 */ /* 0x000fe20007ffe0ff */
        /* <DEDUP_REMOVED lines=21> */
.L_x_8342:
[----:B------:R-:W-:-:S07]  /*45a0*/  LEA R0, R21, R0, 0x17 ;  /* 0x0000000015007211 */ /* 0x000fce00078eb8ff */
.L_x_8343:
[----:B------:R-:W-:Y:S05]  /*45b0*/  BSYNC B1 ;  /* 0x0000000000017941 */ /* 0x000fea0003800000 */
.L_x_8341:
[----:B------:R-:W-:Y:S05]  /*45c0*/  BRA `(.L_x_8344) ;  /* 0x0000000000207947 */ /* 0x000fea0003800000 */
.L_x_8340:
[----:B------:R-:W-:-:S04]  /*45d0*/  LOP3.LUT R0, R17, 0x80000000, R0, 0x48, !PT ;  /* 0x8000000011007812 */ /* 0x000fc800078e4800 */
[----:B------:R-:W-:Y:S01]  /*45e0*/  LOP3.LUT R0, R0, 0x7f800000, RZ, 0xfc, !PT ;  /* 0x7f80000000007812 */ /* 0x000fe200078efcff */
[----:B------:R-:W-:Y:S06]  /*45f0*/  BRA `(.L_x_8344) ;  /* 0x0000000000147947 */ /* 0x000fec0003800000 */
.L_x_8339:
[----:B------:R-:W-:Y:S01]  /*4600*/  LOP3.LUT R0, R17, 0x80000000, R0, 0x48, !PT ;  /* 0x8000000011007812 */ /* 0x000fe200078e4800 */
[----:B------:R-:W-:Y:S06]  /*4610*/  BRA `(.L_x_8344) ;  /* 0x00000000000c7947 */ /* 0x000fec0003800000 */
.L_x_8338:
[----:B------:R-:W0:Y:S01]  /*4620*/  MUFU.RSQ R0, -QNAN ;  /* 0xffc0000000007908 */ /* 0x000e220000001400 */
[----:B------:R-:W-:Y:S05]  /*4630*/  BRA `(.L_x_8344) ;  /* 0x0000000000047947 */ /* 0x000fea0003800000 */
.L_x_8337:
[----:B------:R-:W-:-:S07]  /*4640*/  FADD.FTZ R0, R0, R17 ;  /* 0x0000001100007221 */ /* 0x000fce0000010000 */
.L_x_8344:
[----:B------:R-:W-:Y:S05]  /*4650*/  BSYNC B0 ;  /* 0x0000000000007941 */ /* 0x000fea0003800000 */
.L_x_8334:
[----:B------:R-:W-:Y:S01]  /*4660*/  HFMA2.MMA R19, -RZ, RZ, 0, 0 ;  /* 0x00000000ff137435 */ /* 0x000fe200000001ff */
[----:B------:R-:W-:-:S05]  /*4670*/  MOV R18, R2 ;  /* 0x0000000200127202 */ /* 0x000fca0000000f00 */
[----:B0-----:R-:W-:Y:S05]  /*4680*/  RET.REL.NODEC R18 `(_ZN2at6native29vectorized_elementwise_kernelILi2ENS0_13BUnaryFunctorIN3c108BFloat16ES4_S4_ZZZNS0_17atan2_kernel_cudaERNS_18TensorIteratorBaseEENKUlvE_clEvENKUlvE2_clEvEUlS4_S4_E_EESt5arrayIPcLm2EEEEviT0_T1_) ;  /* 0xffffffb8125c7950 */ /* 0x001fea0003c3ffff */
.L_x_8345:
        /* <DEDUP_REMOVED lines=15> */
.L_x_19687:


//--------------------- .text._ZN2at6native29vectorized_elementwise_kernelILi4ENS0_13BUnaryFunctorIN3c108BFloat16ES4_S4_ZZZNS0_17atan2_kernel_cudaERNS_18TensorIteratorBaseEENKUlvE_clEvENKUlvE2_clEvEUlS4_S4_E_EESt5arrayIPcLm2EEEEviT0_T1_ --------------------------
	.section	.text._ZN2at6native29vectorized_elementwise_kernelILi4ENS0_13BUnaryFunctorIN3c108BFloat16ES4_S4_ZZZNS0_17atan2_kernel_cudaERNS_18TensorIteratorBaseEENKUlvE_clEvENKUlvE2_clEvEUlS4_S4_E_EESt5arrayIPcLm2EEEEviT0_T1_,"ax",@progbits
	.align	128
        .global         _ZN2at6native29vectorized_elementwise_kernelILi4ENS0_13BUnaryFunctorIN3c108BFloat16ES4_S4_ZZZNS0_17atan2_kernel_cudaERNS_18TensorIteratorBaseEENKUlvE_clEvENKUlvE2_clEvEUlS4_S4_E_EESt5arrayIPcLm2EEEEviT0_T1_
        .type           _ZN2at6native29vectorized_elementwise_kernelILi4ENS0_13BUnaryFunctorIN3c108BFloat16ES4_S4_ZZZNS0_17atan2_kernel_cudaERNS_18TensorIteratorBaseEENKUlvE_clEvENKUlvE2_clEvEUlS4_S4_E_EESt5arrayIPcLm2EEEEviT0_T1_,@function
        .size           _ZN2at6native29vectorized_elementwise_kernelILi4ENS0_13BUnaryFunctorIN3c108BFloat16ES4_S4_ZZZNS0_17atan2_kernel_cudaERNS_18TensorIteratorBaseEENKUlvE_clEvENKUlvE2_clEvEUlS4_S4_E_EESt5arrayIPcLm2EEEEviT0_T1_,(.L_x_19688 - _ZN2at6native29vectorized_elementwise_kernelILi4ENS0_13BUnaryFunctorIN3c108BFloat16ES4_S4_ZZZNS0_17atan2_kernel_cudaERNS_18TensorIteratorBaseEENKUlvE_clEvENKUlvE2_clEvEUlS4_S4_E_EESt5arrayIPcLm2EEEEviT0_T1_)
        .other          _ZN2at6native29vectorized_elementwise_kernelILi4ENS0_13BUnaryFunctorIN3c108BFloat16ES4_S4_ZZZNS0_17atan2_kernel_cudaERNS_18TensorIteratorBaseEENKUlvE_clEvENKUlvE2_clEvEUlS4_S4_E_EESt5arrayIPcLm2EEEEviT0_T1_,@"STO_CUDA_ENTRY STV_DEFAULT"
_ZN2at6native29vectorized_elementwise_kernelILi4ENS0_13BUnaryFunctorIN3c108BFloat16ES4_S4_ZZZNS0_17atan2_kernel_cudaERNS_18TensorIteratorBaseEENKUlvE_clEvENKUlvE2_clEvEUlS4_S4_E_EESt5arrayIPcLm2EEEEviT0_T1_:
.text._ZN2at6native29vectorized_elementwise_kernelILi4ENS0_13BUnaryFunctorIN3c108BFloat16ES4_S4_ZZZNS0_17atan2_kernel_cudaERNS_18TensorIteratorBaseEENKUlvE_clEvENKUlvE2_clEvEUlS4_S4_E_EESt5arrayIPcLm2EEEEviT0_T1_:
        /* <DEDUP_REMOVED lines=13> */
[----:B------:R-:W2:Y:S04]  /*00d0*/  LDG.E.64 R6, desc[UR4][R8.64] ;  /* 0x0000000408067981 */ /* 0x000ea8000c1e1b00 */
[----:B------:R0:W5:Y:S01]  /*00e0*/  LDG.E.64 R14, desc[UR4][R8.64+0x400] ;  /* 0x00040004080e7981 */ /* 0x000162000c1e1b00 */
[----:B-1----:R-:W-:Y:S01]  /*00f0*/  SHF.L.U32 R17, R4, 0x10, RZ ;  /* 0x0000001004117819 */ /* 0x002fe200000006ff */
[----:B------:R-:W-:Y:S04]  /*0100*/  BSSY B2, `(.L_x_8347) ;  /* 0x0000013000027945 */ /* 0x000fe80003800000 */
[----:B------:R-:W-:Y:S01]  /*0110*/  FADD.FTZ R23, |R17|, -RZ ;  /* 0x800000ff11177221 */ /* 0x000fe20000010200 */
[C---:B--2---:R-:W-:Y:S01]  /*0120*/  IMAD.U32 R18, R6.reuse, 0x10000, RZ ;  /* 0x0001000006127824 */ /* 0x044fe200078e00ff */
[----:B------:R-:W-:-:S03]  /*0130*/  PRMT R20, R6, 0x7632, R20 ;  /* 0x0000763206147816 */ /* 0x000fc60000000014 */
        /* <DEDUP_REMOVED lines=14> */
[----:B-----5:R-:W-:Y:S05]  /*0220*/  CALL.REL.NOINC `($__internal_12_$__cuda_sm3x_div_rn_ftz_f32_slowpath) ;  /* 0x0000003c00907944 */ /* 0x020fea0003c00000 */
.L_x_8348:
[----:B------:R-:W-:Y:S05]  /*0230*/  BSYNC B2 ;  /* 0x0000000000027941 */ /* 0x000fea0003800000 */
.L_x_8347:
        /* <DEDUP_REMOVED lines=18> */
.L_x_8350:
[----:B------:R-:W-:Y:S02]  /*0360*/  ISETP.GE.AND P0, PT, R17, RZ, PT ;  /* 0x000000ff1100720c */ /* 0x000fe40003f06270 */
[----:B------:R-:W-:-:S11]  /*0370*/  MOV R5, 0x3fd774eb ;  /* 0x3fd774eb00057802 */ /* 0x000fd60000000f00 */
[----:B------:R-:W-:-:S04]  /*0380*/  @P0 FFMA.FTZ R0, R5, 0.93318945169448852539, -R0 ;  /* 0x3f6ee58105000823 */ /* 0x000fc80000010800 */
[----:B------:R-:W-:-:S07]  /*0390*/  @!P0 FFMA.FTZ R0, R5, 0.93318945169448852539, R0 ;  /* 0x3f6ee58105008823 */ /* 0x000fce0000010000 */
.L_x_8351:
[----:B------:R-:W-:Y:S05]  /*03a0*/  BSYNC B0 ;  /* 0x0000000000007941 */ /* 0x000fea0003800000 */
.L_x_8349:
        /* <DEDUP_REMOVED lines=8> */
[----:B------:R-:W-:Y:S02]  /*0430*/  ISETP.GE.AND P3, PT, R17, RZ, PT ;  /* 0x000000ff1100720c */ /* 0x000fe40003f66270 */
[----:B------:R-:W-:-:S02]  /*0440*/  FSEL R22, R23, R10, P2 ;  /* 0x0000000a17167208 */ /* 0x000fc40001000000 */
[----:B------:R-:W-:Y:S02]  /*0450*/  MOV R8, 0x4016cbe4 ;  /* 0x4016cbe400087802 */ /* 0x000fe40000000f00 */
[----:B------:R-:W0:Y:S01]  /*0460*/  MUFU.RCP R9, R22 ;  /* 0x0000001600097308 */ /* 0x000e220000001000 */
[----:B------:R-:W-:Y:S02]  /*0470*/  FSEL R23, R10, R23, P2 ;  /* 0x000000170a177208 */ /* 0x000fe40001000000 */
[----:B------:R-:W-:Y:S02]  /*0480*/  @!P0 FSEL R0, R8, 0.78539818525314331055, !P3 ;  /* 0x3f490fdb08008808 */ /* 0x000fe40005800000 */
[----:B------:R-:W-:-:S03]  /*0490*/  @!P1 FSEL R0, RZ, 3.1415927410125732422, P3 ;  /* 0x40490fdbff009808 */ /* 0x000fc60001800000 */
[----:B------:R-:W1:Y:S01]  /*04a0*/  FCHK P1, R23, R22 ;  /* 0x0000001617007302 */ /* 0x000e620000020000 */
[----:B0-----:R-:W-:-:S04]  /*04b0*/  FFMA R6, -R22, R9, 1 ;  /* 0x3f80000016067423 */ /* 0x001fc80000000109 */
[----:B------:R-:W-:Y:S01]  /*04c0*/  FFMA R8, R9, R6, R9 ;  /* 0x0000000609087223 */ /* 0x000fe20000000009 */
[----:B------:R-:W-:Y:S01]  /*04d0*/  FADD.FTZ R6, |R18|, |R17| ;  /* 0x4000001112067221 */ /* 0x000fe20000010200 */
[----:B------:R-:W-:Y:S02]  /*04e0*/  LOP3.LUT R9, R0, 0x80000000, R18, 0xb8, !PT ;  /* 0x8000000000097812 */ /* 0x000fe400078eb812 */
[----:B------:R-:W-:Y:S02]  /*04f0*/  FFMA R11, R23, R8, RZ ;  /* 0x00000008170b7223 */ /* 0x000fe400000000ff */
[----:B------:R-:W-:Y:S02]  /*0500*/  FSETP.GTU.FTZ.AND P0, PT, |R6|, +INF , PT ;  /* 0x7f8000000600780b */ /* 0x000fe40003f1c200 */
[----:B------:R-:W-:Y:S02]  /*0510*/  FFMA R0, -R22, R11, R23 ;  /* 0x0000000b16007223 */ /* 0x000fe40000000117 */
[----:B------:R-:W-:-:S02]  /*0520*/  FSEL R6, R6, R9, P0 ;  /* 0x0000000906067208 */ /* 0x000fc40000000000 */
[----:B------:R-:W-:Y:S01]  /*0530*/  FFMA R0, R8, R0, R11 ;  /* 0x0000000008007223 */ /* 0x000fe2000000000b */
[----:B-1----:R-:W-:Y:S06]  /*0540*/  @!P1 BRA `(.L_x_8353) ;  /* 0x0000000000089947 */ /* 0x002fec0003800000 */
[----:B------:R-:W-:-:S07]  /*0550*/  MOV R8, 0x570 ;  /* 0x0000057000087802 */ /* 0x000fce0000000f00 */
[----:B-----5:R-:W-:Y:S05]  /*0560*/  CALL.REL.NOINC `($__internal_12_$__cuda_sm3x_div_rn_ftz_f32_slowpath) ;  /* 0x0000003800c07944 */ /* 0x020fea0003c00000 */
.L_x_8353:
[----:B------:R-:W-:Y:S05]  /*0570*/  BSYNC B2 ;  /* 0x0000000000027941 */ /* 0x000fea0003800000 */
.L_x_8352:
        /* <DEDUP_REMOVED lines=18> */
.L_x_8355:
[----:B------:R-:W-:Y:S02]  /*06a0*/  ISETP.GE.AND P0, PT, R5, RZ, PT ;  /* 0x000000ff0500720c */ /* 0x000fe40003f06270 */
[----:B------:R-:W-:-:S11]  /*06b0*/  MOV R9, 0x3fd774eb ;  /* 0x3fd774eb00097802 */ /* 0x000fd60000000f00 */
[----:B------:R-:W-:-:S04]  /*06c0*/  @P0 FFMA.FTZ R0, R9, 0.93318945169448852539, -R0 ;  /* 0x3f6ee58109000823 */ /* 0x000fc80000010800 */
[----:B------:R-:W-:-:S07]  /*06d0*/  @!P0 FFMA.FTZ R0, R9, 0.93318945169448852539, R0 ;  /* 0x3f6ee58109008823 */ /* 0x000fce0000010000 */
.L_x_8356:
[----:B------:R-:W-:Y:S05]  /*06e0*/  BSYNC B0 ;  /* 0x0000000000007941 */ /* 0x000fea0003800000 */
.L_x_8354:
        /* <DEDUP_REMOVED lines=8> */
[C---:B------:R-:W-:Y:S01]  /*0770*/  ISETP.GE.AND P3, PT, R5.reuse, RZ, PT ;  /* 0x000000ff0500720c */ /* 0x040fe20003f66270 */
        /* <DEDUP_REMOVED lines=19> */
[----:B-----5:R-:W-:Y:S05]  /*08b0*/  CALL.REL.NOINC `($__internal_12_$__cuda_sm3x_div_rn_ftz_f32_slowpath) ;  /* 0x0000003400ec7944 */ /* 0x020fea0003c00000 */
.L_x_8358:
[----:B------:R-:W-:Y:S05]  /*08c0*/  BSYNC B2 ;  /* 0x0000000000027941 */ /* 0x000fea0003800000 */
.L_x_8357:
[----:B------:R-:W-:Y:S02]  /*08d0*/  IMAD.MOV.U32 R9, RZ, RZ, 0x3b33710b ;  /* 0x3b33710bff097424 */ /* 0x000fe400078e00ff */
        /* <DEDUP_REMOVED lines=18> */
.L_x_8360:
[----:B------:R-:W-:Y:S02]  /*0a00*/  ISETP.GE.AND P0, PT, R17, RZ, PT ;  /* 0x000000ff1100720c */ /* 0x000fe40003f06270 */
[----:B------:R-:W-:-:S11]  /*0a10*/  MOV R7, 0x3fd774eb ;  /* 0x3fd774eb00077802 */ /* 0x000fd60000000f00 */
[----:B------:R-:W-:-:S04]  /*0a20*/  @P0 FFMA.FTZ R0, R7, 0.93318945169448852539, -R0 ;  /* 0x3f6ee58107000823 */ /* 0x000fc80000010800 */
[----:B------:R-:W-:-:S07]  /*0a30*/  @!P0 FFMA.FTZ R0, R7, 0.93318945169448852539, R0 ;  /* 0x3f6ee58107008823 */ /* 0x000fce0000010000 */
.L_x_8361:
[----:B------:R-:W-:Y:S05]  /*0a40*/  BSYNC B0 ;  /* 0x0000000000007941 */ /* 0x000fea0003800000 */
.L_x_8359:
        /* <DEDUP_REMOVED lines=27> */
[----:B-----5:R-:W-:Y:S05]  /*0c00*/  CALL.REL.NOINC `($__internal_12_$__cuda_sm3x_div_rn_ftz_f32_slowpath) ;  /* 0x0000003400187944 */ /* 0x020fea0003c00000 */
.L_x_8363:
[----:B------:R-:W-:Y:S05]  /*0c10*/  BSYNC B2 ;  /* 0x0000000000027941 */ /* 0x000fea0003800000 */
.L_x_8362:
        /* <DEDUP_REMOVED lines=18> */
.L_x_8365:
[----:B------:R-:W-:Y:S01]  /*0d40*/  ISETP.GE.AND P0, PT, R7, RZ, PT ;  /* 0x000000ff0700720c */ /* 0x000fe20003f06270 */
[----:B------:R-:W-:-:S12]  /*0d50*/  HFMA2.MMA R9, -RZ, RZ, 1.9599609375, 20144 ;  /* 0x3fd774ebff097435 */ /* 0x000fd800000001ff */
[----:B------:R-:W-:-:S04]  /*0d60*/  @P0 FFMA.FTZ R0, R9, 0.93318945169448852539, -R0 ;  /* 0x3f6ee58109000823 */ /* 0x000fc80000010800 */
[----:B------:R-:W-:-:S07]  /*0d70*/  @!P0 FFMA.FTZ R0, R9, 0.93318945169448852539, R0 ;  /* 0x3f6ee58109008823 */ /* 0x000fce0000010000 */
.L_x_8366:
[----:B------:R-:W-:Y:S05]  /*0d80*/  BSYNC B0 ;  /* 0x0000000000007941 */ /* 0x000fea0003800000 */
.L_x_8364:
        /* <DEDUP_REMOVED lines=28> */
[----:B------:R-:W-:Y:S05]  /*0f50*/  CALL.REL.NOINC `($__internal_12_$__cuda_sm3x_div_rn_ftz_f32_slowpath) ;  /* 0x0000003000447944 */ /* 0x000fea0003c00000 */
.L_x_8368:
[----:B------:R-:W-:Y:S05]  /*0f60*/  BSYNC B2 ;  /* 0x0000000000027941 */ /* 0x000fea0003800000 */
.L_x_8367:
        /* <DEDUP_REMOVED lines=19> */
.L_x_8370:
[----:B------:R-:W-:Y:S01]  /*10a0*/  ISETP.GE.AND P0, PT, R17, RZ, PT ;  /* 0x000000ff1100720c */ /* 0x000fe20003f06270 */
[----:B------:R-:W-:-:S12]  /*10b0*/  IMAD.MOV.U32 R9, RZ, RZ, 0x3fd774eb ;  /* 0x3fd774ebff097424 */ /* 0x000fd800078e00ff */
[----:B------:R-:W-:-:S04]  /*10c0*/  @P0 FFMA.FTZ R0, R9, 0.93318945169448852539, -R0 ;  /* 0x3f6ee58109000823 */ /* 0x000fc80000010800 */
[----:B------:R-:W-:-:S07]  /*10d0*/  @!P0 FFMA.FTZ R0, R9, 0.93318945169448852539, R0 ;  /* 0x3f6ee58109008823 */ /* 0x000fce0000010000 */
.L_x_8371:
[----:B------:R-:W-:Y:S05]  /*10e0*/  BSYNC B0 ;  /* 0x0000000000007941 */ /* 0x000fea0003800000 */
.L_x_8369:
        /* <DEDUP_REMOVED lines=27> */
[----:B------:R-:W-:Y:S05]  /*12a0*/  CALL.REL.NOINC `($__internal_12_$__cuda_sm3x_div_rn_ftz_f32_slowpath) ;  /* 0x0000002c00707944 */ /* 0x000fea0003c00000 */
.L_x_8373:
[----:B------:R-:W-:Y:S05]  /*12b0*/  BSYNC B2 ;  /* 0x0000000000027941 */ /* 0x000fea0003800000 */
.L_x_8372:
        /* <DEDUP_REMOVED lines=18> */
.L_x_8375:
[----:B------:R-:W-:Y:S01]  /*13e0*/  ISETP.GE.AND P0, PT, R14, RZ, PT ;  /* 0x000000ff0e00720c */ /* 0x000fe20003f06270 */
[----:B------:R-:W-:-:S12]  /*13f0*/  IMAD.MOV.U32 R9, RZ, RZ, 0x3fd774eb ;  /* 0x3fd774ebff097424 */ /* 0x000fd800078e00ff */
[----:B------:R-:W-:-:S04]  /*1400*/  @P0 FFMA.FTZ R0, R9, 0.93318945169448852539, -R0 ;  /* 0x3f6ee58109000823 */ /* 0x000fc80000010800 */
[----:B------:R-:W-:-:S07]  /*1410*/  @!P0 FFMA.FTZ R0, R9, 0.93318945169448852539, R0 ;  /* 0x3f6ee58109008823 */ /* 0x000fce0000010000 */
.L_x_8376:
[----:B------:R-:W-:Y:S05]  /*1420*/  BSYNC B0 ;  /* 0x0000000000007941 */ /* 0x000fea0003800000 */
.L_x_8374:
        /* <DEDUP_REMOVED lines=28> */
[----:B------:R-:W-:Y:S05]  /*15f0*/  CALL.REL.NOINC `($__internal_12_$__cuda_sm3x_div_rn_ftz_f32_slowpath) ;  /* 0x00000028009c7944 */ /* 0x000fea0003c00000 */
.L_x_8378:
[----:B------:R-:W-:Y:S05]  /*1600*/  BSYNC B2 ;  /* 0x0000000000027941 */ /* 0x000fea0003800000 */
.L_x_8377:
        /* <DEDUP_REMOVED lines=19> */
.L_x_8380:
[----:B------:R-:W-:Y:S02]  /*1740*/  ISETP.GE.AND P0, PT, R19, RZ, PT ;  /* 0x000000ff1300720c */ /* 0x000fe40003f06270 */
[----:B------:R-:W-:-:S11]  /*1750*/  MOV R9, 0x3fd774eb ;  /* 0x3fd774eb00097802 */ /* 0x000fd60000000f00 */
[----:B------:R-:W-:-:S04]  /*1760*/  @P0 FFMA.FTZ R0, R9, 0.93318945169448852539, -R0 ;  /* 0x3f6ee58109000823 */ /* 0x000fc80000010800 */
[----:B------:R-:W-:-:S07]  /*1770*/  @!P0 FFMA.FTZ R0, R9, 0.93318945169448852539, R0 ;  /* 0x3f6ee58109008823 */ /* 0x000fce0000010000 */
.L_x_8381:
[----:B------:R-:W-:Y:S05]  /*1780*/  BSYNC B0 ;  /* 0x0000000000007941 */ /* 0x000fea0003800000 */
.L_x_8379:
        /* <DEDUP_REMOVED lines=28> */
.L_x_8383:
[----:B------:R-:W-:Y:S05]  /*1950*/  BSYNC B2 ;  /* 0x0000000000027941 */ /* 0x000fea0003800000 */
.L_x_8382:
        /* <DEDUP_REMOVED lines=18> */
.L_x_8385:
[----:B------:R-:W-:Y:S02]  /*1a80*/  ISETP.GE.AND P0, PT, R4, RZ, PT ;  /* 0x000000ff0400720c */ /* 0x000fe40003f06270 */
[----:B------:R-:W-:-:S11]  /*1a90*/  MOV R9, 0x3fd774eb ;  /* 0x3fd774eb00097802 */ /* 0x000fd60000000f00 */
[----:B------:R-:W-:-:S04]  /*1aa0*/  @P0 FFMA.FTZ R0, R9, 0.93318945169448852539, -R0 ;  /* 0x3f6ee58109000823 */ /* 0x000fc80000010800 */
[----:B------:R-:W-:-:S07]  /*1ab0*/  @!P0 FFMA.FTZ R0, R9, 0.93318945169448852539, R0 ;  /* 0x3f6ee58109008823 */ /* 0x000fce0000010000 */
.L_x_8386:
[----:B------:R-:W-:Y:S05]  /*1ac0*/  BSYNC B0 ;  /* 0x0000000000007941 */ /* 0x000fea0003800000 */
.L_x_8384:
[----:B------:R-:W0:Y:S01]  /*1ad0*/  LDC.64 R8, c[0x0][0x218] ;  /* 0x00008600ff087b82 */ /* 0x000e220000000a00 */
[----:B------:R-:W-:Y:S02]  /*1ae0*/  FSETP.NEU.FTZ.AND P0, PT, |R4|, |R15|, PT ;  /* 0x4000000f0400720b */ /* 0x000fe40003f1d200 */
[----:B------:R-:W-:Y:S02]  /*1af0*/  FSETP.NEU.FTZ.AND P1, PT, R22, RZ, PT ;  /* 0x000000ff1600720b */ /* 0x000fe40003f3d000 */
[C---:B------:R-:W-:Y:S01]  /*1b00*/  ISETP.GE.AND P2, PT, R4.reuse, RZ, PT ;  /* 0x000000ff0400720c */ /* 0x040fe20003f46270 */
        /* <DEDUP_REMOVED lines=16> */
.L_x_8346:
[----:B------:R-:W0:Y:S01]  /*1c10*/  S2R R2, SR_TID.X ;  /* 0x0000000000027919 */ /* 0x000e220000002100 */
[----:B------:R-:W-:Y:S02]  /*1c20*/  PRMT R15, RZ, 0x7610, R15 ;  /* 0x00007610ff0f7816 */ /* 0x000fe4000000000f */
[----:B0-----:R-:W-:-:S13]  /*1c30*/  ISETP.GE.AND P0, PT, R2, R21, PT ;  /* 0x000000150200720c */ /* 0x001fda0003f06270 */
[----:B------:R-:W-:Y:S01]  /*1c40*/  @!P0 IMAD.IADD R6, R3, 0x1, R2 ;  /* 0x0000000103068824 */ /* 0x000fe200078e0202 */
[----:B------:R-:W-:Y:S01]  /*1c50*/  @!P0 IADD3 R2, R2, 0x80, RZ ;  /* 0x0000008002028810 */ /* 0x000fe20007ffe0ff */
[----:B------:R-:W0:Y:S03]  /*1c60*/  @!P0 LDC.64 R18, c[0x0][0x220] ;  /* 0x00008800ff128b82 */ /* 0x000e260000000a00 */
[----:B------:R-:W-:-:S13]  /*1c70*/  ISETP.GE.AND P6, PT, R2, R21, PT ;  /* 0x000000150200720c */ /* 0x000fda0003fc6270 */
[----:B------:R-:W-:Y:S01]  /*1c80*/  @!P6 IADD3 R5, R3, R2, RZ ;  /* 0x000000020305e210 */ /* 0x000fe20007ffe0ff */
[----:B------:R-:W-:Y:S01]  /*1c90*/  @!P6 VIADD R2, R2, 0x80 ;  /* 0x000000800202e836 */ /* 0x000fe20000000000 */
[----:B------:R-:W2:Y:S04]  /*1ca0*/  @!P6 LDC.64 R8, c[0x0][0x220] ;  /* 0x00008800ff08eb82 */ /* 0x000ea80000000a00 */
[----:B------:R-:W-:-:S13]  /*1cb0*/  ISETP.GE.AND P5, PT, R2, R21, PT ;  /* 0x000000150200720c */ /* 0x000fda0003fa6270 */
[----:B------:R-:W-:Y:S01]  /*1cc0*/  @!P5 IADD3 R0, R3, R2, RZ ;  /* 0x000000020300d210 */ /* 0x000fe20007ffe0ff */
[----:B------:R-:W3:Y:S01]  /*1cd0*/  @!P5 LDC.64 R24, c[0x0][0x220] ;  /* 0x00008800ff18db82 */ /* 0x000ee20000000a00 */
[----:B------:R-:W-:-:S04]  /*1ce0*/  @!P5 IADD3 R2, R2, 0x80, RZ ;  /* 0x000000800202d810 */ /* 0x000fc80007ffe0ff */
[----:B------:R-:W-:Y:S01]  /*1cf0*/  ISETP.GE.AND P4, PT, R2, R21, PT ;  /* 0x000000150200720c */ /* 0x000fe20003f86270 */
[----:B--2---:R-:W-:-:S05]  /*1d00*/  @!P6 IMAD.WIDE.U32 R8, R5, 0x2, R8 ;  /* 0x000000020508e825 */ /* 0x004fca00078e0008 */
[----:B------:R2:W5:Y:S07]  /*1d10*/  @!P6 LDG.E.U16 R15, desc[UR4][R8.64] ;  /* 0x00000004080fe981 */ /* 0x00056e000c1e1500 */
[----:B------:R-:W-:Y:S01]  /*1d20*/  @!P4 IADD3 R29, R3, R2, RZ ;  /* 0x00000002031dc210 */ /* 0x000fe20007ffe0ff */
[----:B------:R-:W-:Y:S01]  /*1d30*/  @!P4 VIADD R2, R2, 0x80 ;  /* 0x000000800202c836 */ /* 0x000fe20000000000 */
[----:B------:R-:W4:Y:S04]  /*1d40*/  @!P4 LDC.64 R16, c[0x0][0x220] ;  /* 0x00008800ff10cb82 */ /* 0x000f280000000a00 */
[----:B------:R-:W-:-:S13]  /*1d50*/  ISETP.GE.AND P3, PT, R2, R21, PT ;  /* 0x000000150200720c */ /* 0x000fda0003f66270 */
[----:B------:R-:W-:Y:S01]  /*1d60*/  @!P3 IADD3 R27, R3, R2, RZ ;  /* 0x00000002031bb210 */ /* 0x000fe20007ffe0ff */
[----:B------:R-:W1:Y:S01]  /*1d70*/  @!P3 LDC.64 R12, c[0x0][0x220] ;  /* 0x00008800ff0cbb82 */ /* 0x000e620000000a00 */
[----:B------:R-:W-:-:S04]  /*1d80*/  @!P3 IADD3 R2, R2, 0x80, RZ ;  /* 0x000000800202b810 */ /* 0x000fc80007ffe0ff */
[----:B------:R-:W-:-:S13]  /*1d90*/  ISETP.GE.AND P2, PT, R2, R21, PT ;  /* 0x000000150200720c */ /* 0x000fda0003f46270 */
[----:B------:R-:W-:Y:S01]  /*1da0*/  @!P2 IADD3 R7, R3, R2, RZ ;  /* 0x000000020307a210 */ /* 0x000fe20007ffe0ff */
[----:B------:R-:W-:Y:S01]  /*1db0*/  @!P2 VIADD R2, R2, 0x80 ;  /* 0x000000800202a836 */ /* 0x000fe20000000000 */
[----:B------:R-:W1:Y:S04]  /*1dc0*/  @!P2 LDC.64 R10, c[0x0][0x220] ;  /* 0x00008800ff0aab82 */ /* 0x000e680000000a00 */
[----:B------:R-:W-:-:S13]  /*1dd0*/  ISETP.GE.AND P1, PT, R2, R21, PT ;  /* 0x000000150200720c */ /* 0x000fda0003f26270 */
[----:B------:R-:W-:Y:S01]  /*1de0*/  @!P1 IADD3 R5, R3, R2, RZ ;  /* 0x0000000203059210 */ /* 0x000fe20007ffe0ff */
[----:B--2---:R-:W2:Y:S01]  /*1df0*/  @!P1 LDC.64 R8, c[0x0][0x220] ;  /* 0x00008800ff089b82 */ /* 0x004ea20000000a00 */
[----:B------:R-:W-:-:S04]  /*1e00*/  @!P1 IADD3 R2, R2, 0x80, RZ ;  /* 0x0000008002029810 */ /* 0x000fc80007ffe0ff */
[----:B------:R-:W-:-:S13]  /*1e10*/  ISETP.GE.AND P6, PT, R2, R21, PT ;  /* 0x000000150200720c */ /* 0x000fda0003fc6270 */
[----:B------:R-:W2:Y:S01]  /*1e20*/  @!P6 LDC.64 R22, c[0x0][0x220] ;  /* 0x00008800ff16eb82 */ /* 0x000ea20000000a00 */
[----:B---3--:R-:W-:Y:S01]  /*1e30*/  @!P5 IMAD.WIDE.U32 R24, R0, 0x2, R24 ;  /* 0x000000020018d825 */ /* 0x008fe200078e0018 */
[----:B------:R-:W-:-:S03]  /*1e40*/  PRMT R0, RZ, 0x7610, R0 ;  /* 0x00007610ff007816 */ /* 0x000fc60000000000 */
[----:B0-----:R-:W-:Y:S01]  /*1e50*/  @!P0 IMAD.WIDE.U32 R18, R6, 0x2, R18 ;  /* 0x0000000206128825 */ /* 0x001fe200078e0012 */
[----:B------:R-:W-:Y:S02]  /*1e60*/  @!P6 IADD3 R2, R3, R2, RZ ;  /* 0x000000020302e210 */ /* 0x000fe40007ffe0ff */
[----:B------:R-:W-:Y:S01]  /*1e70*/  PRMT R6, RZ, 0x7610, R6 ;  /* 0x00007610ff067816 */ /* 0x000fe20000000006 */
[----:B----4-:R-:W-:Y:S01]  /*1e80*/  @!P4 IMAD.WIDE.U32 R16, R29, 0x2, R16 ;  /* 0x000000021d10c825 */ /* 0x010fe200078e0010 */
[----:B------:R0:W5:Y:S01]  /*1e90*/  @!P0 LDG.E.U16 R0, desc[UR4][R18.64] ;  /* 0x0000000412008981 */ /* 0x000162000c1e1500 */
[----:B------:R-:W-:Y:S02]  /*1ea0*/  PRMT R29, RZ, 0x7610, R29 ;  /* 0x00007610ff1d7816 */ /* 0x000fe4000000001d */
[----:B-1----:R-:W-:Y:S01]  /*1eb0*/  @!P3 IMAD.WIDE.U32 R12, R27, 0x2, R12 ;  /* 0x000000021b0cb825 */ /* 0x002fe200078e000c */
[----:B------:R-:W-:Y:S01]  /*1ec0*/  PRMT R27, RZ, 0x7610, R27 ;  /* 0x00007610ff1b7816 */ /* 0x000fe2000000001b */
[----:B------:R1:W5:Y:S02]  /*1ed0*/  @!P5 LDG.E.U16 R6, desc[UR4][R24.64] ;  /* 0x000000041806d981 */ /* 0x000364000c1e1500 */
[----:B------:R-:W-:Y:S01]  /*1ee0*/  @!P2 IMAD.WIDE.U32 R10, R7, 0x2, R10 ;  /* 0x00000002070aa825 */ /* 0x000fe200078e000a */
[----:B------:R-:W-:Y:S01]  /*1ef0*/  PRMT R7, RZ, 0x7610, R7 ;  /* 0x00007610ff077816 */ /* 0x000fe20000000007 */
[----:B------:R1:W5:Y:S01]  /*1f00*/  @!P3 LDG.E.U16 R29, desc[UR4][R12.64] ;  /* 0x000000040c1db981 */ /* 0x000362000c1e1500 */
[----:B0-----:R-:W-:Y:S01]  /*1f10*/  PRMT R19, RZ, 0x7610, R19 ;  /* 0x00007610ff137816 */ /* 0x001fe20000000013 */
[----:B--2---:R-:W-:Y:S01]  /*1f20*/  @!P1 IMAD.WIDE.U32 R8, R5, 0x2, R8 ;  /* 0x0000000205089825 */ /* 0x004fe200078e0008 */
[----:B------:R-:W-:-:S02]  /*1f30*/  PRMT R5, RZ, 0x7610, R5 ;  /* 0x00007610ff057816 */ /* 0x000fc40000000005 */
[----:B------:R1:W5:Y:S01]  /*1f40*/  @!P4 LDG.E.U16 R7, desc[UR4][R16.64] ;  /* 0x000000041007c981 */ /* 0x000362000c1e1500 */
[----:B------:R-:W-:-:S03]  /*1f50*/  @!P6 IMAD.WIDE.U32 R22, R2, 0x2, R22 ;  /* 0x000000020216e825 */ /* 0x000fc600078e0016 */
[----:B------:R1:W5:Y:S04]  /*1f60*/  @!P2 LDG.E.U16 R5, desc[UR4][R10.64] ;  /* 0x000000040a05a981 */ /* 0x000368000c1e1500 */
[----:B------:R1:W5:Y:S04]  /*1f70*/  @!P1 LDG.E.U16 R27, desc[UR4][R8.64] ;  /* 0x00000004081b9981 */ /* 0x000368000c1e1500 */
[----:B------:R1:W5:Y:S01]  /*1f80*/  @!P6 LDG.E.U16 R19, desc[UR4][R22.64] ;  /* 0x000000041613e981 */ /* 0x000362000c1e1500 */
[----:B------:R-:W-:Y:S04]  /*1f90*/  BSSY B2, `(.L_x_8387) ;  /* 0x0000037000027945 */ /* 0x000fe80003800000 */
[----:B------:R-:W-:Y:S05]  /*1fa0*/  @P0 BRA `(.L_x_8388) ;  /* 0x0000000000d40947 */ /* 0x000fea0003800000 */
[----:B-1---5:R-:W-:Y:S01]  /*1fb0*/  SHF.L.U32 R17, R0, 0x10, RZ ;  /* 0x0000001000117819 */ /* 0x022fe200000006ff */
        /* <DEDUP_REMOVED lines=17> */
.L_x_8390:
[----:B------:R-:W-:Y:S05]  /*20d0*/  BSYNC B3 ;  /* 0x0000000000037941 */ /* 0x000fea0003800000 */
.L_x_8389:
        /* <DEDUP_REMOVED lines=18> */
.L_x_8392:
[----:B------:R-:W-:Y:S01]  /*2200*/  ISETP.GE.AND P0, PT, R2, RZ, PT ;  /* 0x000000ff0200720c */ /* 0x000fe20003f06270 */
[----:B------:R-:W-:-:S12]  /*2210*/  IMAD.MOV.U32 R9, RZ, RZ, 0x3fd774eb ;  /* 0x3fd774ebff097424 */ /* 0x000fd800078e00ff */
[----:B------:R-:W-:-:S04]  /*2220*/  @P0 FFMA.FTZ R0, R9, 0.93318945169448852539, -R0 ;  /* 0x3f6ee58109000823 */ /* 0x000fc80000010800 */
[----:B------:R-:W-:-:S07]  /*2230*/  @!P0 FFMA.FTZ R0, R9, 0.93318945169448852539, R0 ;  /* 0x3f6ee58109008823 */ /* 0x000fce0000010000 */
.L_x_8393:
[----:B------:R-:W-:Y:S05]  /*2240*/  BSYNC B0 ;  /* 0x0000000000007941 */ /* 0x000fea0003800000 */
.L_x_8391:
        /* <DEDUP_REMOVED lines=11> */
.L_x_8388:
[----:B------:R-:W-:Y:S05]  /*2300*/  BSYNC B2 ;  /* 0x0000000000027941 */ /* 0x000fea0003800000 */
.L_x_8387:
[----:B------:R-:W0:Y:S01]  /*2310*/  S2R R18, SR_TID.X ;  /* 0x0000000000127919 */ /* 0x000e220000002100 */
[----:B------:R-:W-:Y:S01]  /*2320*/  BSSY B2, `(.L_x_8394) ;  /* 0x0000039000027945 */ /* 0x000fe20003800000 */
[----:B0----5:R-:W-:-:S04]  /*2330*/  IADD3 R0, R18, 0x80, RZ ;  /* 0x0000008012007810 */ /* 0x021fc80007ffe0ff */
[----:B------:R-:W-:-:S13]  /*2340*/  ISETP.GE.AND P0, PT, R0, R21, PT ;  /* 0x000000150000720c */ /* 0x000fda0003f06270 */
[----:B------:R-:W-:Y:S05]  /*2350*/  @P0 BRA `(.L_x_8395) ;  /* 0x0000000000d40947 */ /* 0x000fea0003800000 */
[----:B------:R-:W-:Y:S01]  /*2360*/  SHF.L.U32 R2, R4, 0x10, RZ ;  /* 0x0000001004027819 */ /* 0x000fe200000006ff */
[----:B------:R-:W-:Y:S01]  /*2370*/  IMAD.U32 R15, R15, 0x10000, RZ ;  /* 0x000100000f0f7824 */ /* 0x000fe200078e00ff */
[----:B------:R-:W-:Y:S03]  /*2380*/  BSSY B3, `(.L_x_8396) ;  /* 0x0000010000037945 */ /* 0x000fe60003800000 */
[----:B-1----:R-:W-:Y:S01]  /*2390*/  FADD.FTZ R8, |R2|, -RZ ;  /* 0x800000ff02087221 */ /* 0x002fe20000010200 */
        /* <DEDUP_REMOVED lines=14> */
.L_x_8397:
[----:B------:R-:W-:Y:S05]  /*2480*/  BSYNC B3 ;  /* 0x0000000000037941 */ /* 0x000fea0003800000 */
.L_x_8396:
        /* <DEDUP_REMOVED lines=18> */
.L_x_8399:
[----:B------:R-:W-:Y:S02]  /*25b0*/  ISETP.GE.AND P0, PT, R2, RZ, PT ;  /* 0x000000ff0200720c */ /* 0x000fe40003f06270 */
[----:B------:R-:W-:-:S11]  /*25c0*/  MOV R9, 0x3fd774eb ;  /* 0x3fd774eb00097802 */ /* 0x000fd60000000f00 */
[----:B------:R-:W-:-:S04]  /*25d0*/  @P0 FFMA.FTZ R0, R9, 0.93318945169448852539, -R0 ;  /* 0x3f6ee58109000823 */ /* 0x000fc80000010800 */
[----:B------:R-:W-:-:S07]  /*25e0*/  @!P0 FFMA.FTZ R0, R9, 0.93318945169448852539, R0 ;  /* 0x3f6ee58109008823 */ /* 0x000fce0000010000 */
.L_x_8400:
[----:B------:R-:W-:Y:S05]  /*25f0*/  BSYNC B0 ;  /* 0x0000000000007941 */ /* 0x000fea0003800000 */
.L_x_8398:
        /* <DEDUP_REMOVED lines=11> */
.L_x_8395:
[----:B------:R-:W-:Y:S05]  /*26b0*/  BSYNC B2 ;  /* 0x0000000000027941 */ /* 0x000fea0003800000 */
.L_x_8394:
[----:B------:R-:W-:Y:S01]  /*26c0*/  IADD3 R0, R18, 0x100, RZ ;  /* 0x0000010012007810 */ /* 0x000fe20007ffe0ff */
[----:B------:R-:W-:Y:S03]  /*26d0*/  BSSY B2, `(.L_x_8401) ;  /* 0x0000038000027945 */ /* 0x000fe60003800000 */
[----:B------:R-:W-:-:S13]  /*26e0*/  ISETP.GE.AND P0, PT, R0, R21, PT ;  /* 0x000000150000720c */ /* 0x000fda0003f06270 */
[----:B------:R-:W-:Y:S05]  /*26f0*/  @P0 BRA `(.L_x_8402) ;  /* 0x0000000000d40947 */ /* 0x000fea0003800000 */
[----:B------:R-:W-:Y:S01]  /*2700*/  SHF.L.U32 R2, R4, 0x10, RZ ;  /* 0x0000001004027819 */ /* 0x000fe200000006ff */
[----:B------:R-:W-:Y:S01]  /*2710*/  BSSY B3, `(.L_x_8403) ;  /* 0x0000011000037945 */ /* 0x000fe20003800000 */
[----:B------:R-:W-:-:S03]  /*2720*/  SHF.L.U32 R6, R6, 0x10, RZ ;  /* 0x0000001006067819 */ /* 0x000fc600000006ff */
[----:B-1----:R-:W-:Y:S01]  /*2730*/  FADD.FTZ R8, |R2|, -RZ ;  /* 0x800000ff02087221 */ /* 0x002fe20000010200 */
        /* <DEDUP_REMOVED lines=14> */
.L_x_8404:
[----:B------:R-:W-:Y:S05]  /*2820*/  BSYNC B3 ;  /* 0x0000000000037941 */ /* 0x000fea0003800000 */
.L_x_8403:
        /* <DEDUP_REMOVED lines=18> */
.L_x_8406:
[----:B------:R-:W-:Y:S02]  /*2950*/  ISETP.GE.AND P0, PT, R2, RZ, PT ;  /* 0x000000ff0200720c */ /* 0x000fe40003f06270 */
[----:B------:R-:W-:-:S11]  /*2960*/  MOV R9, 0x3fd774eb ;  /* 0x3fd774eb00097802 */ /* 0x000fd60000000f00 */
[----:B------:R-:W-:-:S04]  /*2970*/  @P0 FFMA.FTZ R0, R9, 0.93318945169448852539, -R0 ;  /* 0x3f6ee58109000823 */ /* 0x000fc80000010800 */
[----:B------:R-:W-:-:S07]  /*2980*/  @!P0 FFMA.FTZ R0, R9, 0.93318945169448852539, R0 ;  /* 0x3f6ee58109008823 */ /* 0x000fce0000010000 */
.L_x_8407:
[----:B------:R-:W-:Y:S05]  /*2990*/  BSYNC B0 ;  /* 0x0000000000007941 */ /* 0x000fea0003800000 */
.L_x_8405:
[----:B------:R-:W-:Y:S01]  /*29a0*/  FSETP.NEU.FTZ.AND P0, PT, |R2|, |R6|, PT ;  /* 0x400000060200720b */ /* 0x000fe20003f1d200 */
        /* <DEDUP_REMOVED lines=10> */
.L_x_8402:
[----:B------:R-:W-:Y:S05]  /*2a50*/  BSYNC B2 ;  /* 0x0000000000027941 */ /* 0x000fea0003800000 */
.L_x_8401:
        /* <DEDUP_REMOVED lines=9> */
[----:B-1----:R-:W-:-:S05]  /*2af0*/  FADD.FTZ R23, |R7|, -RZ ;  /* 0x800000ff07177221 */ /* 0x002fca0000010200 */
        /* <DEDUP_REMOVED lines=12> */
.L_x_8411:
[----:B------:R-:W-:Y:S05]  /*2bc0*/  BSYNC B3 ;  /* 0x0000000000037941 */ /* 0x000fea0003800000 */
.L_x_8410:
        /* <DEDUP_REMOVED lines=18> */
.L_x_8413:
[----:B------:R-:W-:Y:S01]  /*2cf0*/  ISETP.GE.AND P0, PT, R2, RZ, PT ;  /* 0x000000ff0200720c */ /* 0x000fe20003f06270 */
[----:B------:R-:W-:-:S12]  /*2d00*/  HFMA2.MMA R9, -RZ, RZ, 1.9599609375, 20144 ;  /* 0x3fd774ebff097435 */ /* 0x000fd800000001ff */
[----:B------:R-:W-:-:S04]  /*2d10*/  @P0 FFMA.FTZ R0, R9, 0.93318945169448852539, -R0 ;  /* 0x3f6ee58109000823 */ /* 0x000fc80000010800 */
[----:B------:R-:W-:-:S07]  /*2d20*/  @!P0 FFMA.FTZ R0, R9, 0.93318945169448852539, R0 ;  /* 0x3f6ee58109008823 */ /* 0x000fce0000010000 */
.L_x_8414:
[----:B------:R-:W-:Y:S05]  /*2d30*/  BSYNC B0 ;  /* 0x0000000000007941 */ /* 0x000fea0003800000 */
.L_x_8412:
        /* <DEDUP_REMOVED lines=11> */
.L_x_8409:
[----:B------:R-:W-:Y:S05]  /*2df0*/  BSYNC B2 ;  /* 0x0000000000027941 */ /* 0x000fea0003800000 */
.L_x_8408:
        /* <DEDUP_REMOVED lines=8> */
[C---:B-1----:R-:W-:Y:S01]  /*2e80*/  FADD.FTZ R23, |R29|.reuse, -RZ ;  /* 0x800000ff1d177221 */ /* 0x042fe20000010200 */
        /* <DEDUP_REMOVED lines=13> */
.L_x_8418:
[----:B------:R-:W-:Y:S05]  /*2f60*/  BSYNC B3 ;  /* 0x0000000000037941 */ /* 0x000fea0003800000 */
.L_x_8417:
        /* <DEDUP_REMOVED lines=18> */
.L_x_8420:
[----:B------:R-:W-:Y:S01]  /*3090*/  ISETP.GE.AND P0, PT, R2, RZ, PT ;  /* 0x000000ff0200720c */ /* 0x000fe20003f06270 */
[----:B------:R-:W-:-:S12]  /*30a0*/  IMAD.MOV.U32 R9, RZ, RZ, 0x3fd774eb ;  /* 0x3fd774ebff097424 */ /* 0x000fd800078e00ff */
[----:B------:R-:W-:-:S04]  /*30b0*/  @P0 FFMA.FTZ R0, R9, 0.93318945169448852539, -R0 ;  /* 0x3f6ee58109000823 */ /* 0x000fc80000010800 */
[----:B------:R-:W-:-:S07]  /*30c0*/  @!P0 FFMA.FTZ R0, R9, 0.93318945169448852539, R0 ;  /* 0x3f6ee58109008823 */ /* 0x000fce0000010000 */
.L_x_8421:
[----:B------:R-:W-:Y:S05]  /*30d0*/  BSYNC B0 ;  /* 0x0000000000007941 */ /* 0x000fea0003800000 */
.L_x_8419:
        /* <DEDUP_REMOVED lines=11> */
.L_x_8416:
[----:B------:R-:W-:Y:S05]  /*3190*/  BSYNC B2 ;  /* 0x0000000000027941 */ /* 0x000fea0003800000 */
.L_x_8415:
[----:B------:R-:W-:Y:S01]  /*31a0*/  IADD3 R0, R18, 0x280, RZ ;  /* 0x0000028012007810 */ /* 0x000fe20007ffe0ff */
[----:B------:R-:W-:Y:S03]  /*31b0*/  BSSY B2, `(.L_x_8422) ;  /* 0x0000038000027945 */ /* 0x000fe60003800000 */
        /* <DEDUP_REMOVED lines=20> */
.L_x_8425:
[----:B------:R-:W-:Y:S05]  /*3300*/  BSYNC B3 ;  /* 0x0000000000037941 */ /* 0x000fea0003800000 */
.L_x_8424:
        /* <DEDUP_REMOVED lines=18> */
.L_x_8427:
[----:B------:R-:W-:Y:S02]  /*3430*/  ISETP.GE.AND P0, PT, R2, RZ, PT ;  /* 0x000000ff0200720c */ /* 0x000fe40003f06270 */
[----:B------:R-:W-:-:S11]  /*3440*/  MOV R9, 0x3fd774eb ;  /* 0x3fd774eb00097802 */ /* 0x000fd60000000f00 */
[----:B------:R-:W-:-:S04]  /*3450*/  @P0 FFMA.FTZ R0, R9, 0.93318945169448852539, -R0 ;  /* 0x3f6ee58109000823 */ /* 0x000fc80000010800 */
[----:B------:R-:W-:-:S07]  /*3460*/  @!P0 FFMA.FTZ R0, R9, 0.93318945169448852539, R0 ;  /* 0x3f6ee58109008823 */ /* 0x000fce0000010000 */
.L_x_8428:
[----:B------:R-:W-:Y:S05]  /*3470*/  BSYNC B0 ;  /* 0x0000000000007941 */ /* 0x000fea0003800000 */
.L_x_8426:
        /* <DEDUP_REMOVED lines=11> */
.L_x_8423:
[----:B------:R-:W-:Y:S05]  /*3530*/  BSYNC B2 ;  /* 0x0000000000027941 */ /* 0x000fea0003800000 */
.L_x_8422:
        /* <DEDUP_REMOVED lines=23> */
.L_x_8432:
[----:B------:R-:W-:Y:S05]  /*36b0*/  BSYNC B3 ;  /* 0x0000000000037941 */ /* 0x000fea0003800000 */
.L_x_8431:
        /* <DEDUP_REMOVED lines=18> */
.L_x_8434:
[----:B------:R-:W-:Y:S02]  /*37e0*/  ISETP.GE.AND P0, PT, R2, RZ, PT ;  /* 0x000000ff0200720c */ /* 0x000fe40003f06270 */
[----:B------:R-:W-:-:S11]  /*37f0*/  MOV R9, 0x3fd774eb ;  /* 0x3fd774eb00097802 */ /* 0x000fd60000000f00 */
[----:B------:R-:W-:-:S04]  /*3800*/  @P0 FFMA.FTZ R0, R9, 0.93318945169448852539, -R0 ;  /* 0x3f6ee58109000823 */ /* 0x000fc80000010800 */
[----:B------:R-:W-:-:S07]  /*3810*/  @!P0 FFMA.FTZ R0, R9, 0.93318945169448852539, R0 ;  /* 0x3f6ee58109008823 */ /* 0x000fce0000010000 */
.L_x_8435:
[----:B------:R-:W-:Y:S05]  /*3820*/  BSYNC B0 ;  /* 0x0000000000007941 */ /* 0x000fea0003800000 */
.L_x_8433:
        /* <DEDUP_REMOVED lines=11> */
.L_x_8430:
[----:B------:R-:W-:Y:S05]  /*38e0*/  BSYNC B2 ;  /* 0x0000000000027941 */ /* 0x000fea0003800000 */
.L_x_8429:
        /* <DEDUP_REMOVED lines=22> */
.L_x_8439:
[----:B------:R-:W-:Y:S05]  /*3a50*/  BSYNC B3 ;  /* 0x0000000000037941 */ /* 0x000fea0003800000 */
.L_x_8438:
        /* <DEDUP_REMOVED lines=18> */
.L_x_8441:
[----:B------:R-:W-:Y:S02]  /*3b80*/  ISETP.GE.AND P0, PT, R4, RZ, PT ;  /* 0x000000ff0400720c */ /* 0x000fe40003f06270 */
[----:B------:R-:W-:-:S11]  /*3b90*/  MOV R9, 0x3fd774eb ;  /* 0x3fd774eb00097802 */ /* 0x000fd60000000f00 */
[----:B------:R-:W-:-:S04]  /*3ba0*/  @P0 FFMA.FTZ R0, R9, 0.93318945169448852539, -R0 ;  /* 0x3f6ee58109000823 */ /* 0x000fc80000010800 */
[----:B------:R-:W-:-:S07]  /*3bb0*/  @!P0 FFMA.FTZ R0, R9, 0.93318945169448852539, R0 ;  /* 0x3f6ee58109008823 */ /* 0x000fce0000010000 */
.L_x_8442:
[----:B------:R-:W-:Y:S05]  /*3bc0*/  BSYNC B0 ;  /* 0x0000000000007941 */ /* 0x000fea0003800000 */
.L_x_8440:
        /* <DEDUP_REMOVED lines=11> */
.L_x_8437:
[----:B------:R-:W-:Y:S05]  /*3c80*/  BSYNC B2 ;  /* 0x0000000000027941 */ /* 0x000fea0003800000 */
.L_x_8436:
[----:B------:R-:W-:Y:S01]  /*3c90*/  ISETP.GE.AND P0, PT, R18, R21, PT ;  /* 0x000000151200720c */ /* 0x000fe20003f06270 */
[----:B------:R-:W-:Y:S04]  /*3ca0*/  BSSY B0, `(.L_x_8443) ;  /* 0x0000034000007945 */ /* 0x000fe80003800000 */
[----:B------:R-:W-:Y:S08]  /*3cb0*/  BSSY B1, `(.L_x_8444) ;  /* 0x000002c000017945 */ /* 0x000ff00003800000 */
[----:B------:R-:W-:Y:S05]  /*3cc0*/  @P0 BRA `(.L_x_8445) ;  /* 0x0000000000340947 */ /* 0x000fea0003800000 */
[----:B------:R-:W0:Y:S01]  /*3cd0*/  S2R R18, SR_TID.X ;  /* 0x0000000000127919 */ /* 0x000e220000002100 */
[----:B-1----:R-:W1:Y:S01]  /*3ce0*/  LDC.64 R8, c[0x0][0x218] ;  /* 0x00008600ff087b82 */ /* 0x002e620000000a00 */
[----:B0-----:R-:W-:Y:S01]  /*3cf0*/  IMAD.IADD R11, R3, 0x1, R18 ;  /* 0x00000001030b7824 */ /* 0x001fe200078e0212 */
[----:B------:R-:W-:-:S03]  /*3d00*/  IADD3 R18, R18, 0x80, RZ ;  /* 0x0000008012127810 */ /* 0x000fc60007ffe0ff */
        /* <DEDUP_REMOVED lines=9> */
.L_x_8445:
[----:B------:R-:W-:-:S13]  /*3da0*/  ISETP.GE.AND P0, PT, R18, R21, PT ;  /* 0x000000151200720c */ /* 0x000fda0003f06270 */
[----:B------:R-:W-:Y:S05]  /*3db0*/  @P0 BRA `(.L_x_8447) ;  /* 0x0000000000300947 */ /* 0x000fea0003800000 */
[----:B01----:R-:W0:Y:S01]  /*3dc0*/  LDC.64 R8, c[0x0][0x218] ;  /* 0x00008600ff087b82 */ /* 0x003e220000000a00 */
[----:B------:R-:W-:Y:S01]  /*3dd0*/  IMAD.IADD R11, R3, 0x1, R18 ;  /* 0x00000001030b7824 */ /* 0x000fe200078e0212 */
[----:B------:R-:W-:-:S03]  /*3de0*/  IADD3 R18, R18, 0x80, RZ ;  /* 0x0000008012127810 */ /* 0x000fc60007ffe0ff */
[----:B0-----:R-:W-:-:S05]  /*3df0*/  IMAD.WIDE.U32 R8, R11, 0x2, R8 ;  /* 0x000000020b087825 */ /* 0x001fca00078e0008 */
[----:B------:R1:W-:Y:S02]  /*3e00*/  STG.E.U16 desc[UR4][R8.64], R14 ;  /* 0x0000000e08007986 */ /* 0x0003e4000c101504 */
.L_x_8446:
[----:B------:R-:W-:-:S13]  /*3e10*/  ISETP.GE.AND P0, PT, R18, R21, PT ;  /* 0x000000151200720c */ /* 0x000fda0003f06270 */
[----:B------:R-:W-:Y:S05]  /*3e20*/  @P0 BRA `(.L_x_8448) ;  /* 0x0000000000300947 */ /* 0x000fea0003800000 */
[----:B01----:R-:W0:Y:S01]  /*3e30*/  LDC.64 R8, c[0x0][0x218] ;  /* 0x00008600ff087b82 */ /* 0x003e220000000a00 */
[----:B------:R-:W-:Y:S02]  /*3e40*/  IADD3 R11, R3, R18, RZ ;  /* 0x00000012030b7210 */ /* 0x000fe40007ffe0ff */
[----:B------:R-:W-:-:S03]  /*3e50*/  IADD3 R18, R18, 0x80, RZ ;  /* 0x0000008012127810 */ /* 0x000fc60007ffe0ff */
[----:B0-----:R-:W-:-:S05]  /*3e60*/  IMAD.WIDE.U32 R8, R11, 0x2, R8 ;  /* 0x000000020b087825 */ /* 0x001fca00078e0008 */
[----:B------:R2:W-:Y:S02]  /*3e70*/  STG.E.U16 desc[UR4][R8.64], R7 ;  /* 0x0000000708007986 */ /* 0x0005e4000c101504 */
.L_x_8447:
[----:B------:R-:W-:-:S13]  /*3e80*/  ISETP.GE.AND P0, PT, R18, R21, PT ;  /* 0x000000151200720c */ /* 0x000fda0003f06270 */
[----:B------:R-:W-:Y:S05]  /*3e90*/  @P0 BRA `(.L_x_8449) ;  /* 0x0000000000340947 */ /* 0x000fea0003800000 */
[----:B012---:R-:W0:Y:S01]  /*3ea0*/  LDC.64 R8, c[0x0][0x218] ;  /* 0x00008600ff087b82 */ /* 0x007e220000000a00 */
[----:B------:R-:W-:Y:S01]  /*3eb0*/  IMAD.IADD R7, R3, 0x1, R18 ;  /* 0x0000000103077824 */ /* 0x000fe200078e0212 */
[----:B------:R-:W-:-:S03]  /*3ec0*/  IADD3 R18, R18, 0x80, RZ ;  /* 0x0000008012127810 */ /* 0x000fc60007ffe0ff */
[----:B0-----:R-:W-:-:S05]  /*3ed0*/  IMAD.WIDE.U32 R8, R7, 0x2, R8 ;  /* 0x0000000207087825 */ /* 0x001fca00078e0008 */
[----:B------:R2:W-:Y:S02]  /*3ee0*/  STG.E.U16 desc[UR4][R8.64], R6 ;  /* 0x0000000608007986 */ /* 0x0005e4000c101504 */
.L_x_8448:
[----:B------:R-:W-:-:S13]  /*3ef0*/  ISETP.GE.AND P0, PT, R18, R21, PT ;  /* 0x000000151200720c */ /* 0x000fda0003f06270 */
[----:B------:R-:W-:Y:S05]  /*3f00*/  @P0 BREAK B1 ;  /* 0x0000000000010942 */ /* 0x000fea0003800000 */
[----:B------:R-:W-:Y:S05]  /*3f10*/  @P0 BRA `(.L_x_8450) ;  /* 0x0000000000300947 */ /* 0x000fea0003800000 */
[----:B--2---:R-:W2:Y:S01]  /*3f20*/  LDC.64 R6, c[0x0][0x218] ;  /* 0x00008600ff067b82 */ /* 0x004ea20000000a00 */
[----:B01----:R-:W-:Y:S02]  /*3f30*/  IADD3 R9, R3, R18, RZ ;  /* 0x0000001203097210 */ /* 0x003fe40007ffe0ff */
[----:B------:R-:W-:-:S03]  /*3f40*/  IADD3 R18, R18, 0x80, RZ ;  /* 0x0000008012127810 */ /* 0x000fc60007ffe0ff */
[----:B--2---:R-:W-:-:S05]  /*3f50*/  IMAD.WIDE.U32 R6, R9, 0x2, R6 ;  /* 0x0000000209067825 */ /* 0x004fca00078e0006 */
[----:B------:R3:W-:Y:S02]  /*3f60*/  STG.E.U16 desc[UR4][R6.64], R5 ;  /* 0x0000000506007986 */ /* 0x0007e4000c101504 */
.L_x_8449:
[----:B------:R-:W-:Y:S05]  /*3f70*/  BSYNC B1 ;  /* 0x0000000000017941 */ /* 0x000fea0003800000 */
.L_x_8444:
[----:B------:R-:W-:-:S13]  /*3f80*/  ISETP.GE.AND P0, PT, R18, R21, PT ;  /* 0x000000151200720c */ /* 0x000fda0003f06270 */
[----:B---3--:R-:W3:Y:S01]  /*3f90*/  @!P0 LDC.64 R4, c[0x0][0x218] ;  /* 0x00008600ff048b82 */ /* 0x008ee20000000a00 */
[----:B--2---:R-:W-:Y:S01]  /*3fa0*/  @!P0 IMAD.IADD R7, R3, 0x1, R18 ;  /* 0x0000000103078824 */ /* 0x004fe200078e0212 */
[----:B------:R-:W-:-:S03]  /*3fb0*/  @!P0 IADD3 R18, R18, 0x80, RZ ;  /* 0x0000008012128810 */ /* 0x000fc60007ffe0ff */
[----:B---3--:R-:W-:-:S05]  /*3fc0*/  @!P0 IMAD.WIDE.U32 R4, R7, 0x2, R4 ;  /* 0x0000000207048825 */ /* 0x008fca00078e0004 */
[----:B------:R3:W-:Y:S02]  /*3fd0*/  @!P0 STG.E.U16 desc[UR4][R4.64], R2 ;  /* 0x0000000204008986 */ /* 0x0007e4000c101504 */
.L_x_8450:
[----:B------:R-:W-:Y:S05]  /*3fe0*/  BSYNC B0 ;  /* 0x0000000000007941 */ /* 0x000fea0003800000 */
.L_x_8443:
[----:B------:R-:W-:Y:S05]  /*3ff0*/  WARPSYNC.ALL ;  /* 0x0000000000007948 */ /* 0x000fea0003800000 */
[----:B------:R-:W-:-:S13]  /*4000*/  ISETP.GE.AND P0, PT, R18, R21, PT ;  /* 0x000000151200720c */ /* 0x000fda0003f06270 */
[----:B------:R-:W-:Y:S05]  /*4010*/  @P0 EXIT ;  /* 0x000000000000094d */ /* 0x000fea0003800000 */
[----:B---3--:R-:W3:Y:S01]  /*4020*/  LDC.64 R4, c[0x0][0x218] ;  /* 0x00008600ff047b82 */ /* 0x008ee20000000a00 */
[----:B------:R-:W-:-:S05]  /*4030*/  IADD3 R3, R3, R18, RZ ;  /* 0x0000001203037210 */ /* 0x000fca0007ffe0ff */
[----:B---3--:R-:W-:-:S05]  /*4040*/  IMAD.WIDE.U32 R2, R3, 0x2, R4 ;  /* 0x0000000203027825 */ /* 0x008fca00078e0004 */
[----:B------:R-:W-:Y:S01]  /*4050*/  STG.E.U16 desc[UR4][R2.64], R0 ;  /* 0x0000000002007986 */ /* 0x000fe2000c101504 */
[----:B------:R-:W-:Y:S05]  /*4060*/  EXIT ;  /* 0x000000000000794d */ /* 0x000fea0003800000 */
        .weak           $__internal_12_$__cuda_sm3x_div_rn_ftz_f32_slowpath
        .type           $__internal_12_$__cuda_sm3x_div_rn_ftz_f32_slowpath,@function
        .size           $__internal_12_$__cuda_sm3x_div_rn_ftz_f32_slowpath,(.L_x_19688 - $__internal_12_$__cuda_sm3x_div_rn_ftz_f32_slowpath)
$__internal_12_$__cuda_sm3x_div_rn_ftz_f32_slowpath:
        /* <DEDUP_REMOVED lines=32> */
.L_x_8453:
[----:B------:R-:W-:Y:S05]  /*4270*/  BSYNC B1 ;  /* 0x0000000000017941 */ /* 0x000fea0003800000 */
.L_x_8452:
        /* <DEDUP_REMOVED lines=27> */
.L_x_8459:
[----:B------:R-:W-:-:S07]  /*4430*/  LEA R0, R9, R0, 0x17 ;  /* 0x0000000009007211 */ /* 0x000fce00078eb8ff */
.L_x_8460:
[----:B------:R-:W-:Y:S05]  /*4440*/  BSYNC B1 ;  /* 0x0000000000017941 */ /* 0x000fea0003800000 */
.L_x_8458:
[----:B------:R-:W-:Y:S05]  /*4450*/  BRA `(.L_x_8461) ;  /* 0x0000000000207947 */ /* 0x000fea0003800000 */
.L_x_8457:
[----:B------:R-:W-:-:S04]  /*4460*/  LOP3.LUT R23, R22, 0x80000000, R23, 0x48, !PT ;  /* 0x8000000016177812 */ /* 0x000fc800078e4817 */
[----:B------:R-:W-:Y:S01]  /*4470*/  LOP3.LUT R0, R23, 0x7f800000, RZ, 0xfc, !PT ;  /* 0x7f80000017007812 */ /* 0x000fe200078efcff */
[----:B------:R-:W-:Y:S06]  /*4480*/  BRA `(.L_x_8461) ;  /* 0x0000000000147947 */ /* 0x000fec0003800000 */
.L_x_8456:
[----:B------:R-:W-:Y:S01]  /*4490*/  LOP3.LUT R0, R22, 0x80000000, R23, 0x48, !PT ;  /* 0x8000000016007812 */ /* 0x000fe200078e4817 */
[----:B------:R-:W-:Y:S06]  /*44a0*/  BRA `(.L_x_8461) ;  /* 0x00000000000c7947 */ /* 0x000fec0003800000 */
.L_x_8455:
[----:B------:R-:W0:Y:S01]  /*44b0*/  MUFU.RSQ R0, -QNAN ;  /* 0xffc0000000007908 */ /* 0x000e220000001400 */
[----:B------:R-:W-:Y:S05]  /*44c0*/  BRA `(.L_x_8461) ;  /* 0x0000000000047947 */ /* 0x000fea0003800000 */
.L_x_8454:
[----:B------:R-:W-:-:S07]  /*44d0*/  FADD.FTZ R0, R23, R22 ;  /* 0x0000001617007221 */ /* 0x000fce0000010000 */
.L_x_8461:
[----:B------:R-:W-:Y:S05]  /*44e0*/  BSYNC B0 ;  /* 0x0000000000007941 */ /* 0x000fea0003800000 */
.L_x_8451:
[----:B------:R-:W-:-:S04]  /*44f0*/  MOV R9, 0x0 ;  /* 0x0000000000097802 */ /* 0x000fc80000000f00 */
[----:B0-----:R-:W-:Y:S05]  /*4500*/  RET.REL.NODEC R8 `(_ZN2at6native29vectorized_elementwise_kernelILi4ENS0_13BUnaryFunctorIN3c108BFloat16ES4_S4_ZZZNS0_17atan2_kernel_cudaERNS_18TensorIteratorBaseEENKUlvE_clEvENKUlvE2_clEvEUlS4_S4_E_EESt5arrayIPcLm2EEEEviT0_T1_) ;  /* 0xffffffb808bc7950 */ /* 0x001fea0003c3ffff */
.L_x_8462:
        /* <DEDUP_REMOVED lines=15> */
.L_x_19688:


//--------------------- .text._ZN2at6native29vectorized_elementwise_kernelILi8ENS0_13BUnaryFunctorIN3c108BFloat16ES4_S4_ZZZNS0_17atan2_kernel_cudaERNS_18TensorIteratorBaseEENKUlvE_clEvENKUlvE2_clEvEUlS4_S4_E_EESt5arrayIPcLm2EEEEviT0_T1_ --------------------------
	.section	.text._ZN2at6native29vectorized_elementwise_kernelILi8ENS0_13BUnaryFunctorIN3c108BFloat16ES4_S4_ZZZNS0_17atan2_kernel_cudaERNS_18TensorIteratorBaseEENKUlvE_clEvENKUlvE2_clEvEUlS4_S4_E_EESt5arrayIPcLm2EEEEviT0_T1_,"ax",@progbits
	.align	128
        .global         _ZN2at6native29vectorized_elementwise_kernelILi8ENS0_13BUnaryFunctorIN3c108BFloat16ES4_S4_ZZZNS0_17atan2_kernel_cudaERNS_18TensorIteratorBaseEENKUlvE_clEvENKUlvE2_clEvEUlS4_S4_E_EESt5arrayIPcLm2EEEEviT0_T1_
        .type           _ZN2at6native29vectorized_elementwise_kernelILi8ENS0_13BUnaryFunctorIN3c108BFloat16ES4_S4_ZZZNS0_17atan2_kernel_cudaERNS_18TensorIteratorBaseEENKUlvE_clEvENKUlvE2_clEvEUlS4_S4_E_EESt5arrayIPcLm2EEEEviT0_T1_,@function
        .size           _ZN2at6native29vectorized_elementwise_kernelILi8ENS0_13BUnaryFunctorIN3c108BFloat16ES4_S4_ZZZNS0_17atan2_kernel_cudaERNS_18TensorIteratorBaseEENKUlvE_clEvENKUlvE2_clEvEUlS4_S4_E_EESt5arrayIPcLm2EEEEviT0_T1_,(.L_x_19689 - _ZN2at6native29vectorized_elementwise_kernelILi8ENS0_13BUnaryFunctorIN3c108BFloat16ES4_S4_ZZZNS0_17atan2_kernel_cudaERNS_18TensorIteratorBaseEENKUlvE_clEvENKUlvE2_clEvEUlS4_S4_E_EESt5arrayIPcLm2EEEEviT0_T1_)
        .other          _ZN2at6native29vectorized_elementwise_kernelILi8ENS0_13BUnaryFunctorIN3c108BFloat16ES4_S4_ZZZNS0_17atan2_kernel_cudaERNS_18TensorIteratorBaseEENKUlvE_clEvENKUlvE2_clEvEUlS4_S4_E_EESt5arrayIPcLm2EEEEviT0_T1_,@"STO_CUDA_ENTRY STV_DEFAULT"
_ZN2at6native29vectorized_elementwise_kernelILi8ENS0_13BUnaryFunctorIN3c108BFloat16ES4_S4_ZZZNS0_17atan2_kernel_cudaERNS_18TensorIteratorBaseEENKUlvE_clEvENKUlvE2_clEvEUlS4_S4_E_EESt5arrayIPcLm2EEEEviT0_T1_:
.text._ZN2at6native29vectorized_elementwise_kernelILi8ENS0_13BUnaryFunctorIN3c108BFloat16ES4_S4_ZZZNS0_17atan2_kernel_cudaERNS_18TensorIteratorBaseEENKUlvE_clEvENKUlvE2_clEvEUlS4_S4_E_EESt5arrayIPcLm2EEEEviT0_T1_:
        /* <DEDUP_REMOVED lines=13> */
[----:B------:R-:W2:Y:S01]  /*00d0*/  LDG.E.128 R8, desc[UR4][R6.64] ;  /* 0x0000000406087981 */ /* 0x000ea2000c1e1d00 */
        /* <DEDUP_REMOVED lines=19> */
[----:B------:R-:W-:Y:S05]  /*0210*/  CALL.REL.NOINC `($__internal_13_$__cuda_sm3x_div_rn_ftz_f32_slowpath) ;  /* 0x0000003c00d07944 */ /* 0x000fea0003c00000 */
[----:B------:R-:W-:-:S07]  /*0220*/  MOV R6, R0 ;  /* 0x0000000000067202 */ /* 0x000fce0000000f00 */
.L_x_8465:
[----:B------:R-:W-:Y:S05]  /*0230*/  BSYNC B2 ;  /* 0x0000000000027941 */ /* 0x000fea0003800000 */
.L_x_8464:
        /* <DEDUP_REMOVED lines=18> */
.L_x_8467:
[----:B------:R-:W-:Y:S02]  /*0360*/  ISETP.GE.AND P0, PT, R5, RZ, PT ;  /* 0x000000ff0500720c */ /* 0x000fe40003f06270 */
[----:B------:R-:W-:-:S11]  /*0370*/  MOV R7, 0x3fd774eb ;  /* 0x3fd774eb00077802 */ /* 0x000fd60000000f00 */
[----:B------:R-:W-:-:S04]  /*0380*/  @P0 FFMA.FTZ R6, R7, 0.93318945169448852539, -R6 ;  /* 0x3f6ee58107060823 */ /* 0x000fc80000010806 */
[----:B------:R-:W-:-:S07]  /*0390*/  @!P0 FFMA.FTZ R6, R7, 0.93318945169448852539, R6 ;  /* 0x3f6ee58107068823 */ /* 0x000fce0000010006 */
.L_x_8468:
[----:B------:R-:W-:Y:S05]  /*03a0*/  BSYNC B0 ;  /* 0x0000000000007941 */ /* 0x000fea0003800000 */
.L_x_8466:
        /* <DEDUP_REMOVED lines=27> */
[----:B------:R-:W-:Y:S05]  /*0560*/  CALL.REL.NOINC `($__internal_13_$__cuda_sm3x_div_rn_ftz_f32_slowpath) ;  /* 0x0000003800fc7944 */ /* 0x000fea0003c00000 */
[----:B------:R-:W-:-:S07]  /*0570*/  IMAD.MOV.U32 R7, RZ, RZ, R0 ;  /* 0x000000ffff077224 */ /* 0x000fce00078e0000 */
.L_x_8470:
[----:B------:R-:W-:Y:S05]  /*0580*/  BSYNC B2 ;  /* 0x0000000000027941 */ /* 0x000fea0003800000 */
.L_x_8469:
        /* <DEDUP_REMOVED lines=18> */
.L_x_8472:
[----:B------:R-:W-:Y:S01]  /*06b0*/  ISETP.GE.AND P0, PT, R8, RZ, PT ;  /* 0x000000ff0800720c */ /* 0x000fe20003f06270 */
[----:B------:R-:W-:-:S12]  /*06c0*/  IMAD.MOV.U32 R7, RZ, RZ, 0x3fd774eb ;  /* 0x3fd774ebff077424 */ /* 0x000fd800078e00ff */
[----:B------:R-:W-:-:S04]  /*06d0*/  @P0 FFMA.FTZ R0, R7, 0.93318945169448852539, -R0 ;  /* 0x3f6ee58107000823 */ /* 0x000fc80000010800 */
[----:B------:R-:W-:-:S07]  /*06e0*/  @!P0 FFMA.FTZ R0, R7, 0.93318945169448852539, R0 ;  /* 0x3f6ee58107008823 */ /* 0x000fce0000010000 */
.L_x_8473:
[----:B------:R-:W-:Y:S05]  /*06f0*/  BSYNC B0 ;  /* 0x0000000000007941 */ /* 0x000fea0003800000 */
.L_x_8471:
[----:B------:R-:W-:Y:S01]  /*0700*/  SHF.L.U32 R17, R4, 0x10, RZ ;  /* 0x0000001004117819 */ /* 0x000fe200000006ff */
[----:B------:R-:W-:Y:S01]  /*0710*/  IMAD.MOV.U32 R6, RZ, RZ, R0 ;  /* 0x000000ffff067224 */ /* 0x000fe200078e0000 */
        /* <DEDUP_REMOVED lines=10> */
[----:B------:R-:W-:Y:S02]  /*07c0*/  MOV R0, 0x4016cbe4 ;  /* 0x4016cbe400007802 */ /* 0x000fe40000000f00 */
[----:B------:R-:W0:Y:S02]  /*07d0*/  MUFU.RCP R12, R19 ;  /* 0x00000013000c7308 */ /* 0x000e240000001000 */
        /* <DEDUP_REMOVED lines=16> */
[----:B------:R-:W-:-:S07]  /*08e0*/  IMAD.MOV.U32 R6, RZ, RZ, R0 ;  /* 0x000000ffff067224 */ /* 0x000fce00078e0000 */
.L_x_8475:
[----:B------:R-:W-:Y:S05]  /*08f0*/  BSYNC B2 ;  /* 0x0000000000027941 */ /* 0x000fea0003800000 */
.L_x_8474:
        /* <DEDUP_REMOVED lines=19> */
.L_x_8477:
[----:B------:R-:W-:Y:S01]  /*0a30*/  ISETP.GE.AND P0, PT, R17, RZ, PT ;  /* 0x000000ff1100720c */ /* 0x000fe20003f06270 */
[----:B------:R-:W-:-:S12]  /*0a40*/  IMAD.MOV.U32 R7, RZ, RZ, 0x3fd774eb ;  /* 0x3fd774ebff077424 */ /* 0x000fd800078e00ff */
[----:B------:R-:W-:-:S04]  /*0a50*/  @P0 FFMA.FTZ R6, R7, 0.93318945169448852539, -R6 ;  /* 0x3f6ee58107060823 */ /* 0x000fc80000010806 */
[----:B------:R-:W-:-:S07]  /*0a60*/  @!P0 FFMA.FTZ R6, R7, 0.93318945169448852539, R6 ;  /* 0x3f6ee58107068823 */ /* 0x000fce0000010006 */
.L_x_8478:
[----:B------:R-:W-:Y:S05]  /*0a70*/  BSYNC B0 ;  /* 0x0000000000007941 */ /* 0x000fea0003800000 */
.L_x_8476:
        /* <DEDUP_REMOVED lines=28> */
[----:B------:R-:W-:-:S07]  /*0c40*/  MOV R6, R0 ;  /* 0x0000000000067202 */ /* 0x000fce0000000f00 */
.L_x_8480:
[----:B------:R-:W-:Y:S05]  /*0c50*/  BSYNC B2 ;  /* 0x0000000000027941 */ /* 0x000fea0003800000 */
.L_x_8479:
        /* <DEDUP_REMOVED lines=18> */
.L_x_8482:
[----:B------:R-:W-:Y:S02]  /*0d80*/  ISETP.GE.AND P0, PT, R9, RZ, PT ;  /* 0x000000ff0900720c */ /* 0x000fe40003f06270 */
[----:B------:R-:W-:-:S11]  /*0d90*/  MOV R7, 0x3fd774eb ;  /* 0x3fd774eb00077802 */ /* 0x000fd60000000f00 */
[----:B------:R-:W-:-:S04]  /*0da0*/  @P0 FFMA.FTZ R6, R7, 0.93318945169448852539, -R6 ;  /* 0x3f6ee58107060823 */ /* 0x000fc80000010806 */
[----:B------:R-:W-:-:S07]  /*0db0*/  @!P0 FFMA.FTZ R6, R7, 0.93318945169448852539, R6 ;  /* 0x3f6ee58107068823 */ /* 0x000fce0000010006 */
.L_x_8483:
[----:B------:R-:W-:Y:S05]  /*0dc0*/  BSYNC B0 ;  /* 0x0000000000007941 */ /* 0x000fea0003800000 */
.L_x_8481:
        /* <DEDUP_REMOVED lines=30> */
.L_x_8485:
[----:B------:R-:W-:Y:S05]  /*0fb0*/  BSYNC B2 ;  /* 0x0000000000027941 */ /* 0x000fea0003800000 */
.L_x_8484:
        /* <DEDUP_REMOVED lines=19> */
.L_x_8487:
[----:B------:R-:W-:Y:S01]  /*10f0*/  ISETP.GE.AND P0, PT, R17, RZ, PT ;  /* 0x000000ff1100720c */ /* 0x000fe20003f06270 */
[----:B------:R-:W-:-:S12]  /*1100*/  IMAD.MOV.U32 R7, RZ, RZ, 0x3fd774eb ;  /* 0x3fd774ebff077424 */ /* 0x000fd800078e00ff */
[----:B------:R-:W-:-:S04]  /*1110*/  @P0 FFMA.FTZ R0, R7, 0.93318945169448852539, -R0 ;  /* 0x3f6ee58107000823 */ /* 0x000fc80000010800 */
[----:B------:R-:W-:-:S07]  /*1120*/  @!P0 FFMA.FTZ R0, R7, 0.93318945169448852539, R0 ;  /* 0x3f6ee58107008823 */ /* 0x000fce0000010000 */
.L_x_8488:
[----:B------:R-:W-:Y:S05]  /*1130*/  BSYNC B0 ;  /* 0x0000000000007941 */ /* 0x000fea0003800000 */
.L_x_8486:
[----:B------:R-:W-:Y:S01]  /*1140*/  SHF.L.U32 R23, R4, 0x10, RZ ;  /* 0x0000001004177819 */ /* 0x000fe200000006ff */
[----:B------:R-:W-:Y:S01]  /*1150*/  IMAD.MOV.U32 R7, RZ, RZ, R0 ;  /* 0x000000ffff077224 */ /* 0x000fe200078e0000 */
[----:B------:R-:W-:Y:S01]  /*1160*/  SHF.L.U32 R22, R22, 0x10, RZ ;  /* 0x0000001016167819 */ /* 0x000fe200000006ff */
        /* <DEDUP_REMOVED lines=27> */
.L_x_8490:
[----:B------:R-:W-:Y:S05]  /*1320*/  BSYNC B2 ;  /* 0x0000000000027941 */ /* 0x000fea0003800000 */
.L_x_8489:
        /* <DEDUP_REMOVED lines=18> */
.L_x_8492:
[----:B------:R-:W-:Y:S02]  /*1450*/  ISETP.GE.AND P0, PT, R23, RZ, PT ;  /* 0x000000ff1700720c */ /* 0x000fe40003f06270 */
[----:B------:R-:W-:-:S11]  /*1460*/  MOV R7, 0x3fd774eb ;  /* 0x3fd774eb00077802 */ /* 0x000fd60000000f00 */
[----:B------:R-:W-:-:S04]  /*1470*/  @P0 FFMA.FTZ R6, R7, 0.93318945169448852539, -R6 ;  /* 0x3f6ee58107060823 */ /* 0x000fc80000010806 */
[----:B------:R-:W-:-:S07]  /*1480*/  @!P0 FFMA.FTZ R6, R7, 0.93318945169448852539, R6 ;  /* 0x3f6ee58107068823 */ /* 0x000fce0000010006 */
.L_x_8493:
[----:B------:R-:W-:Y:S05]  /*1490*/  BSYNC B0 ;  /* 0x0000000000007941 */ /* 0x000fea0003800000 */
.L_x_8491:
        /* <DEDUP_REMOVED lines=28> */
[----:B------:R-:W-:Y:S05]  /*1660*/  CALL.REL.NOINC `($__internal_13_$__cuda_sm3x_div_rn_ftz_f32_slowpath) ;  /* 0x0000002800bc7944 */ /* 0x000fea0003c00000 */
[----:B------:R-:W-:-:S07]  /*1670*/  MOV R6, R0 ;  /* 0x0000000000067202 */ /* 0x000fce0000000f00 */
.L_x_8495:
[----:B------:R-:W-:Y:S05]  /*1680*/  BSYNC B2 ;  /* 0x0000000000027941 */ /* 0x000fea0003800000 */
.L_x_8494:
        /* <DEDUP_REMOVED lines=19> */
.L_x_8497:
[----:B------:R-:W-:Y:S02]  /*17c0*/  ISETP.GE.AND P0, PT, R20, RZ, PT ;  /* 0x000000ff1400720c */ /* 0x000fe40003f06270 */
[----:B------:R-:W-:-:S11]  /*17d0*/  MOV R7, 0x3fd774eb ;  /* 0x3fd774eb00077802 */ /* 0x000fd60000000f00 */
[----:B------:R-:W-:-:S04]  /*17e0*/  @P0 FFMA.FTZ R6, R7, 0.93318945169448852539, -R6 ;  /* 0x3f6ee58107060823 */ /* 0x000fc80000010806 */
[----:B------:R-:W-:-:S07]  /*17f0*/  @!P0 FFMA.FTZ R6, R7, 0.93318945169448852539, R6 ;  /* 0x3f6ee58107068823 */ /* 0x000fce0000010006 */
.L_x_8498:
[----:B------:R-:W-:Y:S05]  /*1800*/  BSYNC B0 ;  /* 0x0000000000007941 */ /* 0x000fea0003800000 */
.L_x_8496:
        /* <DEDUP_REMOVED lines=29> */
.L_x_8500:
[----:B------:R-:W-:Y:S05]  /*19e0*/  BSYNC B2 ;  /* 0x0000000000027941 */ /* 0x000fea0003800000 */
.L_x_8499:
        /* <DEDUP_REMOVED lines=18> */
.L_x_8502:
[----:B------:R-:W-:Y:S02]  /*1b10*/  ISETP.GE.AND P0, PT, R4, RZ, PT ;  /* 0x000000ff0400720c */ /* 0x000fe40003f06270 */
[----:B------:R-:W-:-:S11]  /*1b20*/  MOV R7, 0x3fd774eb ;  /* 0x3fd774eb00077802 */ /* 0x000fd60000000f00 */
[----:B------:R-:W-:-:S04]  /*1b30*/  @P0 FFMA.FTZ R0, R7, 0.93318945169448852539, -R0 ;  /* 0x3f6ee58107000823 */ /* 0x000fc80000010800 */
[----:B------:R-:W-:-:S07]  /*1b40*/  @!P0 FFMA.FTZ R0, R7, 0.93318945169448852539, R0 ;  /* 0x3f6ee58107008823 */ /* 0x000fce0000010000 */
.L_x_8503:
[----:B------:R-:W-:Y:S05]  /*1b50*/  BSYNC B0 ;  /* 0x0000000000007941 */ /* 0x000fea0003800000 */
.L_x_8501:
[----:B------:R-:W0:Y:S01]  /*1b60*/  LDC.64 R6, c[0x0][0x218] ;  /* 0x00008600ff067b82 */ /* 0x000e220000000a00 */
[C---:B------:R-:W-:Y:S01]  /*1b70*/  FSETP.NEU.FTZ.AND P0, PT, |R4|.reuse, |R11|, PT ;  /* 0x4000000b0400720b */ /* 0x040fe20003f1d200 */
[----:B------:R-:W-:Y:S01]  /*1b80*/  IMAD.MOV.U32 R10, RZ, RZ, 0x4016cbe4 ;  /* 0x4016cbe4ff0a7424 */ /* 0x000fe200078e00ff */
[----:B------:R-:W-:Y:S02]  /*1b90*/  FSETP.NEU.FTZ.AND P1, PT, R21, RZ, PT ;  /* 0x000000ff1500720b */ /* 0x000fe40003f3d000 */
[C---:B------:R-:W-:Y:S01]  /*1ba0*/  ISETP.GE.AND P2, PT, R4.reuse, RZ, PT ;  /* 0x000000ff0400720c */ /* 0x040fe20003f46270 */
[----:B------:R-:W-:Y:S01]  /*1bb0*/  FADD.FTZ R4, |R4|, |R11| ;  /* 0x4000000b04047221 */ /* 0x000fe20000010200 */
[----:B------:R-:W-:Y:S02]  /*1bc0*/  F2FP.BF16.F32.PACK_AB R9, R9, R18 ;  /* 0x000000120909723e */ /* 0x000fe400000010ff */
[----:B------:R-:W-:-:S05]  /*1bd0*/  F2FP.BF16.F32.PACK_AB R8, R8, R5 ;  /* 0x000000050808723e */ /* 0x000fca00000010ff */
[----:B------:R-:W-:Y:S02]  /*1be0*/  @!P0 FSEL R0, R10, 0.78539818525314331055, !P2 ;  /* 0x3f490fdb0a008808 */ /* 0x000fe40005000000 */
[----:B------:R-:W-:Y:S02]  /*1bf0*/  @!P1 FSEL R0, RZ, 3.1415927410125732422, P2 ;  /* 0x40490fdbff009808 */ /* 0x000fe40001000000 */
[----:B------:R-:W-:Y:S02]  /*1c00*/  FSETP.GTU.FTZ.AND P0, PT, |R4|, +INF , PT ;  /* 0x7f8000000400780b */ /* 0x000fe40003f1c200 */
[----:B------:R-:W-:Y:S02]  /*1c10*/  LOP3.LUT R11, R0, 0x80000000, R11, 0xb8, !PT ;  /* 0x80000000000b7812 */ /* 0x000fe400078eb80b */
[----:B------:R-:W-:Y:S01]  /*1c20*/  F2FP.BF16.F32.PACK_AB R10, R22, R19 ;  /* 0x00000013160a723e */ /* 0x000fe200000010ff */
[----:B0-----:R-:W-:Y:S01]  /*1c30*/  IMAD.WIDE.U32 R6, R3, 0x2, R6 ;  /* 0x0000000203067825 */ /* 0x001fe200078e0006 */
[----:B------:R-:W-:-:S04]  /*1c40*/  FSEL R4, R4, R11, P0 ;  /* 0x0000000b04047208 */ /* 0x000fc80000000000 */
[----:B------:R-:W-:Y:S01]  /*1c50*/  F2FP.BF16.F32.PACK_AB R11, R4, R17 ;  /* 0x00000011040b723e */ /* 0x000fe200000010ff */
[----:B------:R-:W-:-:S05]  /*1c60*/  IMAD.WIDE R6, R2, 0x10, R6 ;  /* 0x0000001002067825 */ /* 0x000fca00078e0206 */
[----:B------:R-:W-:Y:S01]  /*1c70*/  STG.E.128 desc[UR4][R6.64], R8 ;  /* 0x0000000806007986 */ /* 0x000fe2000c101d04 */
[----:B------:R-:W-:Y:S05]  /*1c80*/  EXIT ;  /* 0x000000000000794d */ /* 0x000fea0003800000 */
.L_x_8463:
        /* <DEDUP_REMOVED lines=37> */
[----:B------:R-:W-:-:S03]  /*1ee0*/  PRMT R8, RZ, 0x7610, R8 ;  /* 0x00007610ff087816 */ /* 0x000fc60000000008 */
[----:B------:R-:W-:Y:S01]  /*1ef0*/  @!P6 IMAD.IADD R2, R3, 0x1, R2 ;  /* 0x000000010302e824 */ /* 0x000fe200078e0202 */
[----:B------:R0:W5:Y:S01]  /*1f00*/  @!P0 LDG.E.U16 R0, desc[UR4][R18.64] ;  /* 0x0000000412008981 */ /* 0x000162000c1e1500 */
[----:B----4-:R-:W-:Y:S01]  /*1f10*/  @!P4 IMAD.WIDE.U32 R16, R29, 0x2, R16 ;  /* 0x000000021d10c825 */ /* 0x010fe200078e0010 */
[----:B------:R-:W-:Y:S02]  /*1f20*/  PRMT R29, RZ, 0x7610, R29 ;  /* 0x00007610ff1d7816 */ /* 0x000fe4000000001d */
[----:B------:R3:W5:Y:S01]  /*1f30*/  @!P5 LDG.E.U16 R8, desc[UR4][R24.64] ;  /* 0x000000041808d981 */ /* 0x000762000c1e1500 */
[----:B-1----:R-:W-:Y:S01]  /*1f40*/  @!P3 IMAD.WIDE.U32 R14, R27, 0x2, R14 ;  /* 0x000000021b0eb825 */ /* 0x002fe200078e000e */
[----:B------:R-:W-:-:S03]  /*1f50*/  PRMT R27, RZ, 0x7610, R27 ;  /* 0x00007610ff1b7816 */ /* 0x000fc6000000001b */
[----:B------:R-:W-:Y:S01]  /*1f60*/  @!P2 IMAD.WIDE.U32 R12, R9, 0x2, R12 ;  /* 0x00000002090ca825 */ /* 0x000fe200078e000c */
[----:B------:R-:W-:Y:S01]  /*1f70*/  PRMT R9, RZ, 0x7610, R9 ;  /* 0x00007610ff097816 */ /* 0x000fe20000000009 */
[----:B------:R3:W5:Y:S01]  /*1f80*/  @!P3 LDG.E.U16 R29, desc[UR4][R14.64] ;  /* 0x000000040e1db981 */ /* 0x000762000c1e1500 */
[----:B0-----:R-:W-:Y:S01]  /*1f90*/  PRMT R19, RZ, 0x7610, R19 ;  /* 0x00007610ff137816 */ /* 0x001fe20000000013 */
[----:B--2---:R-:W-:Y:S01]  /*1fa0*/  @!P1 IMAD.WIDE.U32 R6, R5, 0x2, R6 ;  /* 0x0000000205069825 */ /* 0x004fe200078e0006 */
[----:B------:R-:W-:Y:S02]  /*1fb0*/  PRMT R5, RZ, 0x7610, R5 ;  /* 0x00007610ff057816 */ /* 0x000fe40000000005 */
[----:B------:R3:W5:Y:S01]  /*1fc0*/  @!P4 LDG.E.U16 R9, desc[UR4][R16.64] ;  /* 0x000000041009c981 */ /* 0x000762000c1e1500 */
[----:B------:R-:W-:-:S03]  /*1fd0*/  @!P6 IMAD.WIDE.U32 R20, R2, 0x2, R20 ;  /* 0x000000020214e825 */ /* 0x000fc600078e0014 */
[----:B------:R3:W5:Y:S04]  /*1fe0*/  @!P2 LDG.E.U16 R5, desc[UR4][R12.64] ;  /* 0x000000040c05a981 */ /* 0x000768000c1e1500 */
[----:B------:R3:W5:Y:S04]  /*1ff0*/  @!P1 LDG.E.U16 R27, desc[UR4][R6.64] ;  /* 0x00000004061b9981 */ /* 0x000768000c1e1500 */
[----:B------:R3:W5:Y:S01]  /*2000*/  @!P6 LDG.E.U16 R19, desc[UR4][R20.64] ;  /* 0x000000041413e981 */ /* 0x000762000c1e1500 */
[----:B------:R-:W-:Y:S04]  /*2010*/  BSSY B2, `(.L_x_8504) ;  /* 0x0000038000027945 */ /* 0x000fe80003800000 */
[----:B------:R-:W-:Y:S05]  /*2020*/  @P0 BRA `(.L_x_8505) ;  /* 0x0000000000d80947 */ /* 0x000fea0003800000 */
[----:B------:R-:W-:Y:S01]  /*2030*/  SHF.L.U32 R2, R4, 0x10, RZ ;  /* 0x0000001004027819 */ /* 0x000fe200000006ff */
[----:B------:R-:W-:Y:S01]  /*2040*/  BSSY B3, `(.L_x_8506) ;  /* 0x0000012000037945 */ /* 0x000fe20003800000 */
[----:B---3-5:R-:W-:-:S03]  /*2050*/  SHF.L.U32 R17, R0, 0x10, RZ ;  /* 0x0000001000117819 */ /* 0x028fc600000006ff */
        /* <DEDUP_REMOVED lines=16> */
.L_x_8507:
[----:B------:R-:W-:Y:S05]  /*2160*/  BSYNC B3 ;  /* 0x0000000000037941 */ /* 0x000fea0003800000 */
.L_x_8506:
        /* <DEDUP_REMOVED lines=18> */
.L_x_8509:
[----:B------:R-:W-:Y:S01]  /*2290*/  ISETP.GE.AND P0, PT, R2, RZ, PT ;  /* 0x000000ff0200720c */ /* 0x000fe20003f06270 */
[----:B------:R-:W-:-:S12]  /*22a0*/  IMAD.MOV.U32 R7, RZ, RZ, 0x3fd774eb ;  /* 0x3fd774ebff077424 */ /* 0x000fd800078e00ff */
[----:B------:R-:W-:-:S04]  /*22b0*/  @P0 FFMA.FTZ R6, R7, 0.93318945169448852539, -R6 ;  /* 0x3f6ee58107060823 */ /* 0x000fc80000010806 */
[----:B------:R-:W-:-:S07]  /*22c0*/  @!P0 FFMA.FTZ R6, R7, 0.93318945169448852539, R6 ;  /* 0x3f6ee58107068823 */ /* 0x000fce0000010006 */
.L_x_8510:
[----:B------:R-:W-:Y:S05]  /*22d0*/  BSYNC B0 ;  /* 0x0000000000007941 */ /* 0x000fea0003800000 */
.L_x_8508:
        /* <DEDUP_REMOVED lines=11> */
.L_x_8505:
[----:B------:R-:W-:Y:S05]  /*2390*/  BSYNC B2 ;  /* 0x0000000000027941 */ /* 0x000fea0003800000 */
.L_x_8504:
        /* <DEDUP_REMOVED lines=8> */
[----:B---3--:R-:W-:Y:S01]  /*2420*/  FADD.FTZ R13, |R2|, -RZ ;  /* 0x800000ff020d7221 */ /* 0x008fe20000010200 */
        /* <DEDUP_REMOVED lines=15> */
.L_x_8514:
[----:B------:R-:W-:Y:S05]  /*2520*/  BSYNC B3 ;  /* 0x0000000000037941 */ /* 0x000fea0003800000 */
.L_x_8513:
        /* <DEDUP_REMOVED lines=18> */
.L_x_8516:
[----:B------:R-:W-:Y:S02]  /*2650*/  ISETP.GE.AND P0, PT, R2, RZ, PT ;  /* 0x000000ff0200720c */ /* 0x000fe40003f06270 */
[----:B------:R-:W-:-:S11]  /*2660*/  MOV R7, 0x3fd774eb ;  /* 0x3fd774eb00077802 */ /* 0x000fd60000000f00 */
[----:B------:R-:W-:-:S04]  /*2670*/  @P0 FFMA.FTZ R6, R7, 0.93318945169448852539, -R6 ;  /* 0x3f6ee58107060823 */ /* 0x000fc80000010806 */
[----:B------:R-:W-:-:S07]  /*2680*/  @!P0 FFMA.FTZ R6, R7, 0.93318945169448852539, R6 ;  /* 0x3f6ee58107068823 */ /* 0x000fce0000010006 */
.L_x_8517:
[----:B------:R-:W-:Y:S05]  /*2690*/  BSYNC B0 ;  /* 0x0000000000007941 */ /* 0x000fea0003800000 */
.L_x_8515:
        /* <DEDUP_REMOVED lines=11> */
.L_x_8512:
[----:B------:R-:W-:Y:S05]  /*2750*/  BSYNC B2 ;  /* 0x0000000000027941 */ /* 0x000fea0003800000 */
.L_x_8511:
[----:B------:R-:W-:Y:S01]  /*2760*/  IADD3 R0, R18, 0x100, RZ ;  /* 0x0000010012007810 */ /* 0x000fe20007ffe0ff */
[----:B------:R-:W-:Y:S03]  /*2770*/  BSSY B2, `(.L_x_8518) ;  /* 0x0000039000027945 */ /* 0x000fe60003800000 */
        /* <DEDUP_REMOVED lines=21> */
.L_x_8521:
[----:B------:R-:W-:Y:S05]  /*28d0*/  BSYNC B3 ;  /* 0x0000000000037941 */ /* 0x000fea0003800000 */
.L_x_8520:
        /* <DEDUP_REMOVED lines=18> */
.L_x_8523:
[----:B------:R-:W-:Y:S02]  /*2a00*/  ISETP.GE.AND P0, PT, R2, RZ, PT ;  /* 0x000000ff0200720c */ /* 0x000fe40003f06270 */
[----:B------:R-:W-:-:S11]  /*2a10*/  MOV R7, 0x3fd774eb ;  /* 0x3fd774eb00077802 */ /* 0x000fd60000000f00 */
[----:B------:R-:W-:-:S04]  /*2a20*/  @P0 FFMA.FTZ R6, R7, 0.93318945169448852539, -R6 ;  /* 0x3f6ee58107060823 */ /* 0x000fc80000010806 */
[----:B------:R-:W-:-:S07]  /*2a30*/  @!P0 FFMA.FTZ R6, R7, 0.93318945169448852539, R6 ;  /* 0x3f6ee58107068823 */ /* 0x000fce0000010006 */
.L_x_8524:
[----:B------:R-:W-:Y:S05]  /*2a40*/  BSYNC B0 ;  /* 0x0000000000007941 */ /* 0x000fea0003800000 */
.L_x_8522:
[C---:B------:R-:W-:Y:S02]  /*2a50*/  FSETP.NEU.FTZ.AND P0, PT, |R2|.reuse, |R8|, PT ;  /* 0x400000080200720b */ /* 0x040fe40003f1d200 */
        /* <DEDUP_REMOVED lines=10> */
.L_x_8519:
[----:B------:R-:W-:Y:S05]  /*2b00*/  BSYNC B2 ;  /* 0x0000000000027941 */ /* 0x000fea0003800000 */
.L_x_8518:
[----:B------:R-:W-:Y:S01]  /*2b10*/  VIADD R0, R18, 0x180 ;  /* 0x0000018012007836 */ /* 0x000fe20000000000 */
[----:B------:R-:W-:Y:S04]  /*2b20*/  BSSY B2, `(.L_x_8525) ;  /* 0x0000039000027945 */ /* 0x000fe80003800000 */
[----:B------:R-:W-:-:S13]  /*2b30*/  ISETP.GE.AND P0, PT, R0, R23, PT ;  /* 0x000000170000720c */ /* 0x000fda0003f06270 */
[----:B------:R-:W-:Y:S05]  /*2b40*/  @P0 BRA `(.L_x_8526) ;  /* 0x0000000000d80947 */ /* 0x000fea0003800000 */
[----:B------:R-:W-:Y:S01]  /*2b50*/  SHF.L.U32 R2, R4, 0x10, RZ ;  /* 0x0000001004027819 */ /* 0x000fe200000006ff */
[----:B------:R-:W-:Y:S01]  /*2b60*/  BSSY B3, `(.L_x_8527) ;  /* 0x0000012000037945 */ /* 0x000fe20003800000 */
[----:B------:R-:W-:-:S03]  /*2b70*/  SHF.L.U32 R9, R9, 0x10, RZ ;  /* 0x0000001009097819 */ /* 0x000fc600000006ff */
[----:B---3--:R-:W-:Y:S01]  /*2b80*/  FADD.FTZ R13, |R2|, -RZ ;  /* 0x800000ff020d7221 */ /* 0x008fe20000010200 */
        /* <DEDUP_REMOVED lines=15> */
.L_x_8528:
[----:B------:R-:W-:Y:S05]  /*2c80*/  BSYNC B3 ;  /* 0x0000000000037941 */ /* 0x000fea0003800000 */
.L_x_8527:
        /* <DEDUP_REMOVED lines=18> */
.L_x_8530:
[----:B------:R-:W-:Y:S02]  /*2db0*/  ISETP.GE.AND P0, PT, R2, RZ, PT ;  /* 0x000000ff0200720c */ /* 0x000fe40003f06270 */
[----:B------:R-:W-:-:S11]  /*2dc0*/  MOV R7, 0x3fd774eb ;  /* 0x3fd774eb00077802 */ /* 0x000fd60000000f00 */
[----:B------:R-:W-:-:S04]  /*2dd0*/  @P0 FFMA.FTZ R6, R7, 0.93318945169448852539, -R6 ;  /* 0x3f6ee58107060823 */ /* 0x000fc80000010806 */
[----:B------:R-:W-:-:S07]  /*2de0*/  @!P0 FFMA.FTZ R6, R7, 0.93318945169448852539, R6 ;  /* 0x3f6ee58107068823 */ /* 0x000fce0000010006 */
.L_x_8531:
[----:B------:R-:W-:Y:S05]  /*2df0*/  BSYNC B0 ;  /* 0x0000000000007941 */ /* 0x000fea0003800000 */
.L_x_8529:
        /* <DEDUP_REMOVED lines=11> */
.L_x_8526:
[----:B------:R-:W-:Y:S05]  /*2eb0*/  BSYNC B2 ;  /* 0x0000000000027941 */ /* 0x000fea0003800000 */
.L_x_8525:
        /* <DEDUP_REMOVED lines=23> */
.L_x_8535:
[----:B------:R-:W-:Y:S05]  /*3030*/  BSYNC B3 ;  /* 0x0000000000037941 */ /* 0x000fea0003800000 */
.L_x_8534:
        /* <DEDUP_REMOVED lines=18> */
.L_x_8537:
[----:B------:R-:W-:Y:S02]  /*3160*/  ISETP.GE.AND P0, PT, R2, RZ, PT ;  /* 0x000000ff0200720c */ /* 0x000fe40003f06270 */
[----:B------:R-:W-:-:S11]  /*3170*/  MOV R7, 0x3fd774eb ;  /* 0x3fd774eb00077802 */ /* 0x000fd60000000f00 */
[----:B------:R-:W-:-:S04]  /*3180*/  @P0 FFMA.FTZ R6, R7, 0.93318945169448852539, -R6 ;  /* 0x3f6ee58107060823 */ /* 0x000fc80000010806 */
[----:B------:R-:W-:-:S07]  /*3190*/  @!P0 FFMA.FTZ R6, R7, 0.93318945169448852539, R6 ;  /* 0x3f6ee58107068823 */ /* 0x000fce0000010006 */
.L_x_8538:
[----:B------:R-:W-:Y:S05]  /*31a0*/  BSYNC B0 ;  /* 0x0000000000007941 */ /* 0x000fea0003800000 */
.L_x_8536:
        /* <DEDUP_REMOVED lines=11> */
.L_x_8533:
[----:B------:R-:W-:Y:S05]  /*3260*/  BSYNC B2 ;  /* 0x0000000000027941 */ /* 0x000fea0003800000 */
.L_x_8532:
        /* <DEDUP_REMOVED lines=23> */
.L_x_8542:
[----:B------:R-:W-:Y:S05]  /*33e0*/  BSYNC B3 ;  /* 0x0000000000037941 */ /* 0x000fea0003800000 */
.L_x_8541:
        /* <DEDUP_REMOVED lines=18> */
.L_x_8544:
[----:B------:R-:W-:Y:S02]  /*3510*/  ISETP.GE.AND P0, PT, R2, RZ, PT ;  /* 0x000000ff0200720c */ /* 0x000fe40003f06270 */
[----:B------:R-:W-:-:S11]  /*3520*/  MOV R7, 0x3fd774eb ;  /* 0x3fd774eb00077802 */ /* 0x000fd60000000f00 */
[----:B------:R-:W-:-:S04]  /*3530*/  @P0 FFMA.FTZ R6, R7, 0.93318945169448852539, -R6 ;  /* 0x3f6ee58107060823 */ /* 0x000fc80000010806 */
[----:B------:R-:W-:-:S07]  /*3540*/  @!P0 FFMA.FTZ R6, R7, 0.93318945169448852539, R6 ;  /* 0x3f6ee58107068823 */ /* 0x000fce0000010006 */
.L_x_8545:
[----:B------:R-:W-:Y:S05]  /*3550*/  BSYNC B0 ;  /* 0x0000000000007941 */ /* 0x000fea0003800000 */
.L_x_8543:
        /* <DEDUP_REMOVED lines=11> */
.L_x_8540:
[----:B------:R-:W-:Y:S05]  /*3610*/  BSYNC B2 ;  /* 0x0000000000027941 */ /* 0x000fea0003800000 */
.L_x_8539:
        /* <DEDUP_REMOVED lines=23> */
.L_x_8549:
[----:B------:R-:W-:Y:S05]  /*3790*/  BSYNC B3 ;  /* 0x0000000000037941 */ /* 0x000fea0003800000 */
.L_x_8548:
        /* <DEDUP_REMOVED lines=18> */
.L_x_8551:
[----:B------:R-:W-:Y:S02]  /*38c0*/  ISETP.GE.AND P0, PT, R2, RZ, PT ;  /* 0x000000ff0200720c */ /* 0x000fe40003f06270 */
[----:B------:R-:W-:-:S11]  /*38d0*/  MOV R7, 0x3fd774eb ;  /* 0x3fd774eb00077802 */ /* 0x000fd60000000f00 */
[----:B------:R-:W-:-:S04]  /*38e0*/  @P0 FFMA.FTZ R6, R7, 0.93318945169448852539, -R6 ;  /* 0x3f6ee58107060823 */ /* 0x000fc80000010806 */
[----:B------:R-:W-:-:S07]  /*38f0*/  @!P0 FFMA.FTZ R6, R7, 0.93318945169448852539, R6 ;  /* 0x3f6ee58107068823 */ /* 0x000fce0000010006 */
.L_x_8552:
[----:B------:R-:W-:Y:S05]  /*3900*/  BSYNC B0 ;  /* 0x0000000000007941 */ /* 0x000fea0003800000 */
.L_x_8550:
        /* <DEDUP_REMOVED lines=11> */
.L_x_8547:
[----:B------:R-:W-:Y:S05]  /*39c0*/  BSYNC B2 ;  /* 0x0000000000027941 */ /* 0x000fea0003800000 */
.L_x_8546:
        /* <DEDUP_REMOVED lines=23> */
.L_x_8556:
[----:B------:R-:W-:Y:S05]  /*3b40*/  BSYNC B3 ;  /* 0x0000000000037941 */ /* 0x000fea0003800000 */
.L_x_8555:
        /* <DEDUP_REMOVED lines=18> */
.L_x_8558:
[----:B------:R-:W-:Y:S02]  /*3c70*/  ISETP.GE.AND P0, PT, R4, RZ, PT ;  /* 0x000000ff0400720c */ /* 0x000fe40003f06270 */
[----:B------:R-:W-:-:S11]  /*3c80*/  MOV R7, 0x3fd774eb ;  /* 0x3fd774eb00077802 */ /* 0x000fd60000000f00 */
[----:B------:R-:W-:-:S04]  /*3c90*/  @P0 FFMA.FTZ R6, R7, 0.93318945169448852539, -R6 ;  /* 0x3f6ee58107060823 */ /* 0x000fc80000010806 */
[----:B------:R-:W-:-:S07]  /*3ca0*/  @!P0 FFMA.FTZ R6, R7, 0.93318945169448852539, R6 ;  /* 0x3f6ee58107068823 */ /* 0x000fce0000010006 */
.L_x_8559:
[----:B------:R-:W-:Y:S05]  /*3cb0*/  BSYNC B0 ;  /* 0x0000000000007941 */ /* 0x000fea0003800000 */
.L_x_8557:
        /* <DEDUP_REMOVED lines=11> */
.L_x_8554:
[----:B------:R-:W-:Y:S05]  /*3d70*/  BSYNC B2 ;  /* 0x0000000000027941 */ /* 0x000fea0003800000 */
.L_x_8553:
[----:B------:R-:W-:Y:S01]  /*3d80*/  ISETP.GE.AND P0, PT, R18, R23, PT ;  /* 0x000000171200720c */ /* 0x000fe20003f06270 */
[----:B------:R-:W-:Y:S04]  /*3d90*/  BSSY B0, `(.L_x_8560) ;  /* 0x0000034000007945 */ /* 0x000fe80003800000 */
[----:B------:R-:W-:Y:S08]  /*3da0*/  BSSY B1, `(.L_x_8561) ;  /* 0x000002c000017945 */ /* 0x000ff00003800000 */
[----:B------:R-:W-:Y:S05]  /*3db0*/  @P0 BRA `(.L_x_8562) ;  /* 0x0000000000340947 */ /* 0x000fea0003800000 */
[----:B------:R-:W0:Y:S01]  /*3dc0*/  S2R R18, SR_TID.X ;  /* 0x0000000000127919 */ /* 0x000e220000002100 */
[----:B---3--:R-:W1:Y:S01]  /*3dd0*/  LDC.64 R6, c[0x0][0x218] ;  /* 0x00008600ff067b82 */ /* 0x008e620000000a00 */
        /* <DEDUP_REMOVED lines=11> */
.L_x_8562:
[----:B------:R-:W-:-:S13]  /*3e90*/  ISETP.GE.AND P0, PT, R18, R23, PT ;  /* 0x000000171200720c */ /* 0x000fda0003f06270 */
[----:B------:R-:W-:Y:S05]  /*3ea0*/  @P0 BRA `(.L_x_8564) ;  /* 0x0000000000300947 */ /* 0x000fea0003800000 */
[----:B0--3--:R-:W0:Y:S01]  /*3eb0*/  LDC.64 R6, c[0x0][0x218] ;  /* 0x00008600ff067b82 */ /* 0x009e220000000a00 */
[----:B------:R-:W-:Y:S01]  /*3ec0*/  IMAD.IADD R11, R3, 0x1, R18 ;  /* 0x00000001030b7824 */ /* 0x000fe200078e0212 */
[----:B------:R-:W-:-:S03]  /*3ed0*/  IADD3 R18, R18, 0x80, RZ ;  /* 0x0000008012127810 */ /* 0x000fc60007ffe0ff */
[----:B0-----:R-:W-:-:S05]  /*3ee0*/  IMAD.WIDE.U32 R6, R11, 0x2, R6 ;  /* 0x000000020b067825 */ /* 0x001fca00078e0006 */
[----:B------:R1:W-:Y:S02]  /*3ef0*/  STG.E.U16 desc[UR4][R6.64], R10 ;  /* 0x0000000a06007986 */ /* 0x0003e4000c101504 */
.L_x_8563:
[----:B------:R-:W-:-:S13]  /*3f00*/  ISETP.GE.AND P0, PT, R18, R23, PT ;  /* 0x000000171200720c */ /* 0x000fda0003f06270 */
[----:B------:R-:W-:Y:S05]  /*3f10*/  @P0 BRA `(.L_x_8565) ;  /* 0x0000000000300947 */ /* 0x000fea0003800000 */
[----:B01----:R-:W0:Y:S01]  /*3f20*/  LDC.64 R6, c[0x0][0x218] ;  /* 0x00008600ff067b82 */ /* 0x003e220000000a00 */
[----:B------:R-:W-:Y:S02]  /*3f30*/  IADD3 R11, R3, R18, RZ ;  /* 0x00000012030b7210 */ /* 0x000fe40007ffe0ff */
[----:B------:R-:W-:-:S03]  /*3f40*/  IADD3 R18, R18, 0x80, RZ ;  /* 0x0000008012127810 */ /* 0x000fc60007ffe0ff */
[----:B0-----:R-:W-:-:S05]  /*3f50*/  IMAD.WIDE.U32 R6, R11, 0x2, R6 ;  /* 0x000000020b067825 */ /* 0x001fca00078e0006 */
[----:B------:R1:W-:Y:S02]  /*3f60*/  STG.E.U16 desc[UR4][R6.64], R9 ;  /* 0x0000000906007986 */ /* 0x0003e4000c101504 */
.L_x_8564:
[----:B------:R-:W-:-:S13]  /*3f70*/  ISETP.GE.AND P0, PT, R18, R23, PT ;  /* 0x000000171200720c */ /* 0x000fda0003f06270 */
[----:B------:R-:W-:Y:S05]  /*3f80*/  @P0 BRA `(.L_x_8566) ;  /* 0x0000000000340947 */ /* 0x000fea0003800000 */
[----:B01-3--:R-:W0:Y:S01]  /*3f90*/  LDC.64 R6, c[0x0][0x218] ;  /* 0x00008600ff067b82 */ /* 0x00be220000000a00 */
[----:B------:R-:W-:Y:S01]  /*3fa0*/  IMAD.IADD R9, R3, 0x1, R18 ;  /* 0x0000000103097824 */ /* 0x000fe200078e0212 */
[----:B------:R-:W-:-:S03]  /*3fb0*/  IADD3 R18, R18, 0x80, RZ ;  /* 0x0000008012127810 */ /* 0x000fc60007ffe0ff */
[----:B0-----:R-:W-:-:S05]  /*3fc0*/  IMAD.WIDE.U32 R6, R9, 0x2, R6 ;  /* 0x0000000209067825 */ /* 0x001fca00078e0006 */
[----:B------:R2:W-:Y:S02]  /*3fd0*/  STG.E.U16 desc[UR4][R6.64], R8 ;  /* 0x0000000806007986 */ /* 0x0005e4000c101504 */
.L_x_8565:
        /* <DEDUP_REMOVED lines=8> */
.L_x_8566:
[----:B------:R-:W-:Y:S05]  /*4060*/  BSYNC B1 ;  /* 0x0000000000017941 */ /* 0x000fea0003800000 */
.L_x_8561:
[----:B------:R-:W-:-:S13]  /*4070*/  ISETP.GE.AND P0, PT, R18, R23, PT ;  /* 0x000000171200720c */ /* 0x000fda0003f06270 */
[----:B--2---:R-:W2:Y:S01]  /*4080*/  @!P0 LDC.64 R4, c[0x0][0x218] ;  /* 0x00008600ff048b82 */ /* 0x004ea20000000a00 */
[----:B01-3--:R-:W-:Y:S01]  /*4090*/  @!P0 IMAD.IADD R7, R3, 0x1, R18 ;  /* 0x0000000103078824 */ /* 0x00bfe200078e0212 */
[----:B------:R-:W-:-:S03]  /*40a0*/  @!P0 IADD3 R18, R18, 0x80, RZ ;  /* 0x0000008012128810 */ /* 0x000fc60007ffe0ff */
[----:B--2---:R-:W-:-:S05]  /*40b0*/  @!P0 IMAD.WIDE.U32 R4, R7, 0x2, R4 ;  /* 0x0000000207048825 */ /* 0x004fca00078e0004 */
[----:B------:R3:W-:Y:S02]  /*40c0*/  @!P0 STG.E.U16 desc[UR4][R4.64], R2 ;  /* 0x0000000204008986 */ /* 0x0007e4000c101504 */
.L_x_8567:
[----:B------:R-:W-:Y:S05]  /*40d0*/  BSYNC B0 ;  /* 0x0000000000007941 */ /* 0x000fea0003800000 */
.L_x_8560:
        /* <DEDUP_REMOVED lines=8> */
        .weak           $__internal_13_$__cuda_sm3x_div_rn_ftz_f32_slowpath
        .type           $__internal_13_$__cuda_sm3x_div_rn_ftz_f32_slowpath,@function
        .size           $__internal_13_$__cuda_sm3x_div_rn_ftz_f32_slowpath,(.L_x_19689 - $__internal_13_$__cuda_sm3x_div_rn_ftz_f32_slowpath)
$__internal_13_$__cuda_sm3x_div_rn_ftz_f32_slowpath:
        /* <DEDUP_REMOVED lines=32> */
.L_x_8570:
[----:B------:R-:W-:Y:S05]  /*4360*/  BSYNC B1 ;  /* 0x0000000000017941 */ /* 0x000fea0003800000 */
.L_x_8569:
[----:B------:R-:W-:Y:S01]  /*4370*/  IADD3 R12, R12, -0x7f, RZ ;  /* 0xffffff810c0c7810 */ /* 0x000fe20007ffe0ff */
[----:B------:R-:W-:Y:S01]  /*4380*/  BSSY B1, `(.L_x_8575) ;  /* 0x000001b000017945 */ /* 0x000fe20003800000 */
[----:B------:R-:W-:-:S03]  /*4390*/  IADD3 R7, R7, -0x7f, RZ ;  /* 0xffffff8107077810 */ /* 0x000fc60007ffe0ff */
        /* <DEDUP_REMOVED lines=24> */
.L_x_8576:
[----:B------:R-:W-:-:S07]  /*4520*/  LEA R0, R7, R0, 0x17 ;  /* 0x0000000007007211 */ /* 0x000fce00078eb8ff */
.L_x_8577:
[----:B------:R-:W-:Y:S05]  /*4530*/  BSYNC B1 ;  /* 0x0000000000017941 */ /* 0x000fea0003800000 */
.L_x_8575:
[----:B------:R-:W-:Y:S05]  /*4540*/  BRA `(.L_x_8578) ;  /* 0x0000000000207947 */ /* 0x000fea0003800000 */
.L_x_8574:
[----:B------:R-:W-:-:S04]  /*4550*/  LOP3.LUT R0, R21, 0x80000000, R0, 0x48, !PT ;  /* 0x8000000015007812 */ /* 0x000fc800078e4800 */
[----:B------:R-:W-:Y:S01]  /*4560*/  LOP3.LUT R0, R0, 0x7f800000, RZ, 0xfc, !PT ;  /* 0x7f80000000007812 */ /* 0x000fe200078efcff */
[----:B------:R-:W-:Y:S06]  /*4570*/  BRA `(.L_x_8578) ;  /* 0x0000000000147947 */ /* 0x000fec0003800000 */
.L_x_8573:
[----:B------:R-:W-:Y:S01]  /*4580*/  LOP3.LUT R0, R21, 0x80000000, R0, 0x48, !PT ;  /* 0x8000000015007812 */ /* 0x000fe200078e4800 */
[----:B------:R-:W-:Y:S06]  /*4590*/  BRA `(.L_x_8578) ;  /* 0x00000000000c7947 */ /* 0x000fec0003800000 */
.L_x_8572:
[----:B------:R-:W0:Y:S01]  /*45a0*/  MUFU.RSQ R0, -QNAN ;  /* 0xffc0000000007908 */ /* 0x000e220000001400 */
[----:B------:R-:W-:Y:S05]  /*45b0*/  BRA `(.L_x_8578) ;  /* 0x0000000000047947 */ /* 0x000fea0003800000 */
.L_x_8571:
[----:B------:R-:W-:-:S07]  /*45c0*/  FADD.FTZ R0, R0, R21 ;  /* 0x0000001500007221 */ /* 0x000fce0000010000 */
.L_x_8578:
[----:B------:R-:W-:Y:S05]  /*45d0*/  BSYNC B0 ;  /* 0x0000000000007941 */ /* 0x000fea0003800000 */
.L_x_8568:
[----:B------:R-:W-:-:S04]  /*45e0*/  MOV R7, 0x0 ;  /* 0x0000000000077802 */ /* 0x000fc80000000f00 */
[----:B0-----:R-:W-:Y:S05]  /*45f0*/  RET.REL.NODEC R6 `(_ZN2at6native29vectorized_elementwise_kernelILi8ENS0_13BUnaryFunctorIN3c108BFloat16ES4_S4_ZZZNS0_17atan2_kernel_cudaERNS_18TensorIteratorBaseEENKUlvE_clEvENKUlvE2_clEvEUlS4_S4_E_EESt5arrayIPcLm2EEEEviT0_T1_) ;  /* 0xffffffb806807950 */ /* 0x001fea0003c3ffff */
.L_x_8579:
        /* <DEDUP_REMOVED lines=16> */
.L_x_19689:


//--------------------- .text._ZN2at6native18elementwise_kernelILi128ELi4EZNS0_15gpu_kernel_implINS0_13AUnaryFunctorIN3c108BFloat16ES5_S5_ZZZNS0_17atan2_kernel_cudaERNS_18TensorIteratorBaseEENKUlvE_clEvENKUlvE2_clEvEUlS5_S5_E_EEEEvS7_RKT_EUliE_EEviT1_ --------------------------
	.section	.text._ZN2at6native18elementwise_kernelILi128ELi4EZNS0_15gpu_kernel_implINS0_13AUnaryFunctorIN3c108BFloat16ES5_S5_ZZZNS0_17atan2_kernel_cudaERNS_18TensorIteratorBaseEENKUlvE_clEvENKUlvE2_clEvEUlS5_S5_E_EEEEvS7_RKT_EUliE_EEviT1_,"ax",@progbits
	.align	128
        .global         _ZN2at6native18elementwise_kernelILi128ELi4EZNS0_15gpu_kernel_implINS0_13AUnaryFunctorIN3c108BFloat16ES5_S5_ZZZNS0_17atan2_kernel_cudaERNS_18TensorIteratorBaseEENKUlvE_clEvENKUlvE2_clEvEUlS5_S5_E_EEEEvS7_RKT_EUliE_EEviT1_
        .type           _ZN2at6native18elementwise_kernelILi128ELi4EZNS0_15gpu_kernel_implINS0_13AUnaryFunctorIN3c108BFloat16ES5_S5_ZZZNS0_17atan2_kernel_cudaERNS_18TensorIteratorBaseEENKUlvE_clEvENKUlvE2_clEvEUlS5_S5_E_EEEEvS7_RKT_EUliE_EEviT1_,@function
        .size           _ZN2at6native18elementwise_kernelILi128ELi4EZNS0_15gpu_kernel_implINS0_13AUnaryFunctorIN3c108BFloat16ES5_S5_ZZZNS0_17atan2_kernel_cudaERNS_18TensorIteratorBaseEENKUlvE_clEvENKUlvE2_clEvEUlS5_S5_E_EEEEvS7_RKT_EUliE_EEviT1_,(.L_x_19690 - _ZN2at6native18elementwise_kernelILi128ELi4EZNS0_15gpu_kernel_implINS0_13AUnaryFunctorIN3c108BFloat16ES5_S5_ZZZNS0_17atan2_kernel_cudaERNS_18TensorIteratorBaseEENKUlvE_clEvENKUlvE2_clEvEUlS5_S5_E_EEEEvS7_RKT_EUliE_EEviT1_)
        .other          _ZN2at6native18elementwise_kernelILi128ELi4EZNS0_15gpu_kernel_implINS0_13AUnaryFunctorIN3c108BFloat16ES5_S5_ZZZNS0_17atan2_kernel_cudaERNS_18TensorIteratorBaseEENKUlvE_clEvENKUlvE2_clEvEUlS5_S5_E_EEEEvS7_RKT_EUliE_EEviT1_,@"STO_CUDA_ENTRY STV_DEFAULT"
_ZN2at6native18elementwise_kernelILi128ELi4EZNS0_15gpu_kernel_implINS0_13AUnaryFunctorIN3c108BFloat16ES5_S5_ZZZNS0_17atan2_kernel_cudaERNS_18TensorIteratorBaseEENKUlvE_clEvENKUlvE2_clEvEUlS5_S5_E_EEEEvS7_RKT_EUliE_EEviT1_:
.text._ZN2at6native18elementwise_kernelILi128ELi4EZNS0_15gpu_kernel_implINS0_13AUnaryFunctorIN3c108BFloat16ES5_S5_ZZZNS0_17atan2_kernel_cudaERNS_18TensorIteratorBaseEENKUlvE_clEvENKUlvE2_clEvEUlS5_S5_E_EEEEvS7_RKT_EUliE_EEviT1_:
        /* <DEDUP_REMOVED lines=313> */
.L_x_8582:
        /* <DEDUP_REMOVED lines=23> */
.L_x_8586:
[----:B------:R-:W2:Y:S02]  /*1500*/  LDG.E.U8 R2, desc[UR36][R2.64] ;  /* 0x0000002402027981 */ /* 0x000ea4000c1e1100 */
[----:B--2---:R-:W-:-:S04]  /*1510*/  I2FP.F32.U32 R0, R2 ;  /* 0x0000000200007245 */ /* 0x004fc80000201000 */
[----:B------:R-:W-:-:S04]  /*1520*/  F2FP.BF16.F32.PACK_AB R0, RZ, R0 ;  /* 0x00000000ff00723e */ /* 0x000fc800000010ff */
[----:B------:R-:W-:Y:S01]  /*1530*/  PRMT R10, R0, 0x7610, R10 ;  /* 0x00007610000a7816 */ /* 0x000fe2000000000a */
[----:B------:R-:W-:Y:S06]  /*1540*/  BRA `(.L_x_8588) ;  /* 0x0000000c00c87947 */ /* 0x000fec0003800000 */
.L_x_8585:
        /* <DEDUP_REMOVED lines=11> */
.L_x_8590:
[----:B------:R-:W2:Y:S02]  /*1600*/  LDG.E R2, desc[UR36][R2.64] ;  /* 0x0000002402027981 */ /* 0x000ea4000c1e1900 */
[----:B--2---:R-:W-:-:S04]  /*1610*/  I2FP.F32.S32 R0, R2 ;  /* 0x0000000200007245 */ /* 0x004fc80000201400 */
[----:B------:R-:W-:-:S04]  /*1620*/  F2FP.BF16.F32.PACK_AB R0, RZ, R0 ;  /* 0x00000000ff00723e */ /* 0x000fc800000010ff */
[----:B------:R-:W-:Y:S01]  /*1630*/  PRMT R10, R0, 0x7610, R10 ;  /* 0x00007610000a7816 */ /* 0x000fe2000000000a */
[----:B------:R-:W-:Y:S06]  /*1640*/  BRA `(.L_x_8588) ;  /* 0x0000000c00887947 */ /* 0x000fec0003800000 */
.L_x_8589:
[----:B------:R-:W2:Y:S02]  /*1650*/  LDG.E.U16 R2, desc[UR36][R2.64] ;  /* 0x0000002402027981 */ /* 0x000ea4000c1e1500 */
[----:B--2---:R-:W0:Y:S02]  /*1660*/  I2F.S16 R0, R2 ;  /* 0x0000000200007306 */ /* 0x004e240000101400 */
[----:B0-----:R-:W-:-:S04]  /*1670*/  F2FP.BF16.F32.PACK_AB R0, RZ, R0 ;  /* 0x00000000ff00723e */ /* 0x001fc800000010ff */
[----:B------:R-:W-:Y:S01]  /*1680*/  PRMT R10, R0, 0x7610, R10 ;  /* 0x00007610000a7816 */ /* 0x000fe2000000000a */
[----:B------:R-:W-:Y:S06]  /*1690*/  BRA `(.L_x_8588) ;  /* 0x0000000c00747947 */ /* 0x000fec0003800000 */
.L_x_8584:
        /* <DEDUP_REMOVED lines=9> */
.L_x_8592:
[----:B------:R-:W2:Y:S02]  /*1730*/  LDG.E.U16 R0, desc[UR36][R2.64] ;  /* 0x0000002402007981 */ /* 0x000ea4000c1e1500 */
[----:B--2---:R-:W-:-:S05]  /*1740*/  HADD2.F32 R0, -RZ, R0.H0_H0 ;  /* 0x20000000ff007230 */ /* 0x004fca0000004100 */
[----:B------:R-:W-:-:S04]  /*1750*/  F2FP.BF16.F32.PACK_AB R0, RZ, R0 ;  /* 0x00000000ff00723e */ /* 0x000fc800000010ff */
[----:B------:R-:W-:Y:S01]  /*1760*/  PRMT R10, R0, 0x7610, R10 ;  /* 0x00007610000a7816 */ /* 0x000fe2000000000a */
[----:B------:R-:W-:Y:S06]  /*1770*/  BRA `(.L_x_8588) ;  /* 0x0000000c003c7947 */ /* 0x000fec0003800000 */
.L_x_8591:
        /* <DEDUP_REMOVED lines=9> */
.L_x_8594:
[----:B------:R-:W2:Y:S02]  /*1810*/  LDG.E.U16 R2, desc[UR36][R2.64] ;  /* 0x0000002402027981 */ /* 0x000ea4000c1e1500 */
[----:B--2---:R-:W-:-:S05]  /*1820*/  HADD2.F32 R0, -RZ, R2.H0_H0 ;  /* 0x20000002ff007230 */ /* 0x004fca0000004100 */
[----:B------:R-:W-:-:S04]  /*1830*/  F2FP.BF16.F32.PACK_AB R0, RZ, R0 ;  /* 0x00000000ff00723e */ /* 0x000fc800000010ff */
[----:B------:R-:W-:Y:S01]  /*1840*/  PRMT R10, R0, 0x7610, R10 ;  /* 0x00007610000a7816 */ /* 0x000fe2000000000a */
[----:B------:R-:W-:Y:S06]  /*1850*/  BRA `(.L_x_8588) ;  /* 0x0000000c00047947 */ /* 0x000fec0003800000 */
.L_x_8593:
        /* <DEDUP_REMOVED lines=9> */
.L_x_8583:
        /* <DEDUP_REMOVED lines=14> */
.L_x_8597:
        /* <DEDUP_REMOVED lines=9> */
.L_x_8596:
        /* <DEDUP_REMOVED lines=28> */
.L_x_8599:
        /* <DEDUP_REMOVED lines=15> */
.L_x_8598:
[----:B------:R0:W5:Y:S01]  /*1d10*/  LDG.E.U16 R10, desc[UR36][R2.64] ;  /* 0x00000024020a7981 */ /* 0x000162000c1e1500 */
[----:B------:R-:W-:Y:S05]  /*1d20*/  BRA `(.L_x_8588) ;  /* 0x0000000400d07947 */ /* 0x000fea0003800000 */
.L_x_8595:
        /* <DEDUP_REMOVED lines=13> */
.L_x_8602:
        /* <DEDUP_REMOVED lines=21> */
.L_x_8606:
[----:B------:R-:W-:Y:S05]  /*1f50*/  BSYNC B1 ;  /* 0x0000000000017941 */ /* 0x000fea0003800000 */
.L_x_8605:
[----:B------:R-:W-:Y:S01]  /*1f60*/  LEA R3, R0, 0x3b800000, 0x17 ;  /* 0x3b80000000037811 */ /* 0x000fe200078eb8ff */
[----:B------:R-:W-:-:S05]  /*1f70*/  IMAD.SHL.U32 R0, R2, 0x100000, RZ ;  /* 0x0010000002007824 */ /* 0x000fca00078e00ff */
[----:B------:R-:W-:-:S07]  /*1f80*/  LOP3.LUT R0, R3, R0, R4, 0xfe, !PT ;  /* 0x0000000003007212 */ /* 0x000fce00078efe04 */
.L_x_8604:
[----:B------:R-:W-:Y:S05]  /*1f90*/  BSYNC B0 ;  /* 0x0000000000007941 */ /* 0x000fea0003800000 */
.L_x_8603:
[----:B------:R-:W-:-:S04]  /*1fa0*/  F2FP.BF16.F32.PACK_AB R0, RZ, R0 ;  /* 0x00000000ff00723e */ /* 0x000fc800000010ff */
[----:B------:R-:W-:Y:S01]  /*1fb0*/  PRMT R10, R0, 0x7610, R10 ;  /* 0x00007610000a7816 */ /* 0x000fe2000000000a */
[----:B------:R-:W-:Y:S06]  /*1fc0*/  BRA `(.L_x_8588) ;  /* 0x0000000400287947 */ /* 0x000fec0003800000 */
.L_x_8601:
        /* <DEDUP_REMOVED lines=21> */
.L_x_8610:
[----:B------:R-:W-:Y:S05]  /*2120*/  BSYNC B1 ;  /* 0x0000000000017941 */ /* 0x000fea0003800000 */
.L_x_8609:
[----:B------:R-:W-:Y:S01]  /*2130*/  LEA R3, R0, 0x37800000, 0x17 ;  /* 0x3780000000037811 */ /* 0x000fe200078eb8ff */
[----:B------:R-:W-:-:S05]  /*2140*/  IMAD.SHL.U32 R0, R2, 0x200000, RZ ;  /* 0x0020000002007824 */ /* 0x000fca00078e00ff */
[----:B------:R-:W-:-:S07]  /*2150*/  LOP3.LUT R0, R3, R0, R4, 0xfe, !PT ;  /* 0x0000000003007212 */ /* 0x000fce00078efe04 */
.L_x_8608:
[----:B------:R-:W-:Y:S05]  /*2160*/  BSYNC B0 ;  /* 0x0000000000007941 */ /* 0x000fea0003800000 */
.L_x_8607:
[----:B------:R-:W-:-:S04]  /*2170*/  F2FP.BF16.F32.PACK_AB R0, RZ, R0 ;  /* 0x00000000ff00723e */ /* 0x000fc800000010ff */
[----:B------:R-:W-:Y:S01]  /*2180*/  PRMT R10, R0, 0x7610, R10 ;  /* 0x00007610000a7816 */ /* 0x000fe2000000000a */
[----:B------:R-:W-:Y:S06]  /*2190*/  BRA `(.L_x_8588) ;  /* 0x0000000000b47947 */ /* 0x000fec0003800000 */
.L_x_8600:
        /* <DEDUP_REMOVED lines=14> */
.L_x_8614:
[----:B------:R-:W-:Y:S05]  /*2280*/  BSYNC B0 ;  /* 0x0000000000007941 */ /* 0x000fea0003800000 */
.L_x_8613:
[----:B------:R-:W-:-:S04]  /*2290*/  F2FP.BF16.F32.PACK_AB R0, RZ, R0 ;  /* 0x00000000ff00723e */ /* 0x000fc800000010ff */
[----:B------:R-:W-:Y:S01]  /*22a0*/  PRMT R10, R0, 0x7610, R10 ;  /* 0x00007610000a7816 */ /* 0x000fe2000000000a */
[----:B------:R-:W-:Y:S06]  /*22b0*/  BRA `(.L_x_8588) ;  /* 0x00000000006c7947 */ /* 0x000fec0003800000 */
.L_x_8587:
        /* <DEDUP_REMOVED lines=16> */
.L_x_8615:
[----:B------:R-:W-:Y:S01]  /*23c0*/  PRMT R10, RZ, 0x7610, R10 ;  /* 0x00007610ff0a7816 */ /* 0x000fe2000000000a */
[----:B------:R-:W-:Y:S06]  /*23d0*/  BRA `(.L_x_8588) ;  /* 0x0000000000247947 */ /* 0x000fec0003800000 */
.L_x_8612:
[----:B------:R-:W2:Y:S02]  /*23e0*/  LDG.E.64 R2, desc[UR36][R2.64] ;  /* 0x0000002402027981 */ /* 0x000ea4000c1e1b00 */
[----:B--2---:R-:W0:Y:S02]  /*23f0*/  I2F.U64 R0, R2 ;  /* 0x0000000200007312 */ /* 0x004e240000301000 */
[----:B0-----:R-:W-:-:S04]  /*2400*/  F2FP.BF16.F32.PACK_AB R0, RZ, R0 ;  /* 0x00000000ff00723e */ /* 0x001fc800000010ff */
[----:B------:R-:W-:Y:S01]  /*2410*/  PRMT R10, R0, 0x7610, R10 ;  /* 0x00007610000a7816 */ /* 0x000fe2000000000a */
[----:B------:R-:W-:Y:S06]  /*2420*/  BRA `(.L_x_8588) ;  /* 0x0000000000107947 */ /* 0x000fec0003800000 */
.L_x_8611:
[----:B------:R-:W2:Y:S02]  /*2430*/  LDG.E R2, desc[UR36][R2.64] ;  /* 0x0000002402027981 */ /* 0x000ea4000c1e1900 */
[----:B--2---:R-:W-:-:S04]  /*2440*/  I2FP.F32.U32 R0, R2 ;  /* 0x0000000200007245 */ /* 0x004fc80000201000 */
[----:B------:R-:W-:-:S04]  /*2450*/  F2FP.BF16.F32.PACK_AB R0, RZ, R0 ;  /* 0x00000000ff00723e */ /* 0x000fc800000010ff */
[----:B------:R-:W-:-:S07]  /*2460*/  PRMT R10, R0, 0x7610, R10 ;  /* 0x00007610000a7816 */ /* 0x000fce000000000a */
.L_x_8588:
[----:B------:R-:W1:Y:S01]  /*2470*/  LDC.U16 R11, c[0x0][0x422] ;  /* 0x00010880ff0b7b82 */ /* 0x000e620000000400 */
[----:B-----5:R-:W-:Y:S01]  /*2480*/  IMAD.U32 R10, R10, 0x10000, RZ ;  /* 0x000100000a0a7824 */ /* 0x020fe200078e00ff */
[----:B------:R-:W-:Y:S03]  /*2490*/  BSSY B1, `(.L_x_8616) ;  /* 0x0000012000017945 */ /* 0x000fe60003800000 */
[----:B------:R-:W-:Y:S01]  /*24a0*/  FADD.FTZ R0, |R10|, -RZ ;  /* 0x800000ff0a007221 */ /* 0x000fe20000010200 */
[----:B-1----:R-:W-:-:S04]  /*24b0*/  IMAD.U32 R11, R11, 0x10000, RZ ;  /* 0x000100000b0b7824 */ /* 0x002fc800078e00ff */
        /* <DEDUP_REMOVED lines=13> */
[----:B------:R-:W-:Y:S05]  /*2590*/  CALL.REL.NOINC `($__internal_14_$__cuda_sm3x_div_rn_ftz_f32_slowpath) ;  /* 0x000000b4009c7944 */ /* 0x000fea0003c00000 */
[----:B------:R-:W-:-:S07]  /*25a0*/  IMAD.MOV.U32 R2, RZ, RZ, R7 ;  /* 0x000000ffff027224 */ /* 0x000fce00078e0007 */
.L_x_8617:
[----:B------:R-:W-:Y:S05]  /*25b0*/  BSYNC B1 ;  /* 0x0000000000017941 */ /* 0x000fea0003800000 */
.L_x_8616:
        /* <DEDUP_REMOVED lines=18> */
.L_x_8619:
[----:B------:R-:W-:Y:S01]  /*26e0*/  ISETP.GE.AND P0, PT, R10, RZ, PT ;  /* 0x000000ff0a00720c */ /* 0x000fe20003f06270 */
[----:B------:R-:W-:-:S12]  /*26f0*/  IMAD.MOV.U32 R3, RZ, RZ, 0x3fd774eb ;  /* 0x3fd774ebff037424 */ /* 0x000fd800078e00ff */
[----:B------:R-:W-:-:S04]  /*2700*/  @P0 FFMA.FTZ R2, R3, 0.93318945169448852539, -R2 ;  /* 0x3f6ee58103020823 */ /* 0x000fc80000010802 */
[----:B------:R-:W-:-:S07]  /*2710*/  @!P0 FFMA.FTZ R2, R3, 0.93318945169448852539, R2 ;  /* 0x3f6ee58103028823 */ /* 0x000fce0000010002 */
.L_x_8620:
[----:B------:R-:W-:Y:S05]  /*2720*/  BSYNC B0 ;  /* 0x0000000000007941 */ /* 0x000fea0003800000 */
.L_x_8618:
        /* <DEDUP_REMOVED lines=27> */
.L_x_8624:
[----:B0-----:R-:W-:-:S06]  /*28e0*/  IMAD.U32 R3, R11, 0x10000, RZ ;  /* 0x000100000b037824 */ /* 0x001fcc00078e00ff */
[----:B------:R-:W0:Y:S02]  /*28f0*/  F2I.S64.TRUNC R2, R3 ;  /* 0x0000000300027311 */ /* 0x000e24000020d900 */
[----:B0-----:R0:W-:Y:S01]  /*2900*/  STG.E.U8 desc[UR36][R16.64], R2 ;  /* 0x0000000210007986 */ /* 0x0011e2000c101124 */
[----:B------:R-:W-:Y:S05]  /*2910*/  BRA `(.L_x_8626) ;  /* 0x0000000c00847947 */ /* 0x000fea0003800000 */
.L_x_8623:
        /* <DEDUP_REMOVED lines=10> */
.L_x_8628:
[----:B0-----:R-:W-:-:S06]  /*29c0*/  IMAD.U32 R11, R11, 0x10000, RZ ;  /* 0x000100000b0b7824 */ /* 0x001fcc00078e00ff */
[----:B------:R-:W0:Y:S02]  /*29d0*/  F2I.FTZ.TRUNC.NTZ R11, R11 ;  /* 0x0000000b000b7305 */ /* 0x000e24000021f100 */
[----:B0-----:R0:W-:Y:S01]  /*29e0*/  STG.E desc[UR36][R16.64], R11 ;  /* 0x0000000b10007986 */ /* 0x0011e2000c101924 */
[----:B------:R-:W-:Y:S05]  /*29f0*/  BRA `(.L_x_8626) ;  /* 0x0000000c004c7947 */ /* 0x000fea0003800000 */
.L_x_8627:
[----:B0-----:R-:W-:-:S06]  /*2a00*/  IMAD.U32 R11, R11, 0x10000, RZ ;  /* 0x000100000b0b7824 */ /* 0x001fcc00078e00ff */
[----:B------:R-:W0:Y:S02]  /*2a10*/  F2I.FTZ.TRUNC.NTZ R11, R11 ;  /* 0x0000000b000b7305 */ /* 0x000e24000021f100 */
[----:B0-----:R0:W-:Y:S01]  /*2a20*/  STG.E.U16 desc[UR36][R16.64], R11 ;  /* 0x0000000b10007986 */ /* 0x0011e2000c101524 */
[----:B------:R-:W-:Y:S05]  /*2a30*/  BRA `(.L_x_8626) ;  /* 0x0000000c003c7947 */ /* 0x000fea0003800000 */
.L_x_8622:
        /* <DEDUP_REMOVED lines=9> */
.L_x_8630:
[----:B0-----:R-:W-:-:S05]  /*2ad0*/  IMAD.U32 R0, R11, 0x10000, RZ ;  /* 0x000100000b007824 */ /* 0x001fca00078e00ff */
[----:B------:R-:W-:-:S05]  /*2ae0*/  F2FP.F16.F32.PACK_AB R0, RZ, R0 ;  /* 0x00000000ff00723e */ /* 0x000fca00000000ff */
[----:B------:R0:W-:Y:S01]  /*2af0*/  STG.E.U16 desc[UR36][R16.64], R0 ;  /* 0x0000000010007986 */ /* 0x0001e2000c101524 */
[----:B------:R-:W-:Y:S05]  /*2b00*/  BRA `(.L_x_8626) ;  /* 0x0000000c00087947 */ /* 0x000fea0003800000 */
.L_x_8629:
        /* <DEDUP_REMOVED lines=10> */
.L_x_8632:
[----:B0-----:R-:W-:-:S05]  /*2bb0*/  IMAD.U32 R11, R11, 0x10000, RZ ;  /* 0x000100000b0b7824 */ /* 0x001fca00078e00ff */
[----:B------:R-:W-:-:S04]  /*2bc0*/  F2FP.F16.F32.PACK_AB R3, RZ, R11 ;  /* 0x0000000bff03723e */ /* 0x000fc800000000ff */
[----:B------:R-:W-:-:S05]  /*2bd0*/  PRMT R3, R3, 0x5410, RZ ;  /* 0x0000541003037816 */ /* 0x000fca00000000ff */
[----:B------:R0:W-:Y:S01]  /*2be0*/  STG.E desc[UR36][R16.64], R3 ;  /* 0x0000000310007986 */ /* 0x0001e2000c101924 */
[----:B------:R-:W-:Y:S05]  /*2bf0*/  BRA `(.L_x_8626) ;  /* 0x0000000800cc7947 */ /* 0x000fea0003800000 */
.L_x_8631:
[----:B0-----:R-:W-:-:S04]  /*2c00*/  IMAD.U32 R2, R11, 0x10000, RZ ;  /* 0x000100000b027824 */ /* 0x001fc800078e00ff */
[----:B------:R-:W-:-:S06]  /*2c10*/  FMUL.FTZ R2, R2, 1 ;  /* 0x3f80000002027820 */ /* 0x000fcc0000410000 */
[----:B------:R-:W0:Y:S02]  /*2c20*/  F2F.F64.F32 R2, R2 ;  /* 0x0000000200027310 */ /* 0x000e240000201800 */
[----:B0-----:R0:W-:Y:S01]  /*2c30*/  STG.E.64 desc[UR36][R16.64], R2 ;  /* 0x0000000210007986 */ /* 0x0011e2000c101b24 */
[----:B------:R-:W-:Y:S05]  /*2c40*/  BRA `(.L_x_8626) ;  /* 0x0000000800b87947 */ /* 0x000fea0003800000 */
.L_x_8621:
        /* <DEDUP_REMOVED lines=13> */
.L_x_8635:
[----:B0-----:R-:W-:Y:S01]  /*2d20*/  IMAD.U32 R11, R11, 0x10000, RZ ;  /* 0x000100000b0b7824 */ /* 0x001fe200078e00ff */
[----:B------:R-:W-:-:S03]  /*2d30*/  CS2R R6, SRZ ;  /* 0x0000000000067805 */ /* 0x000fc6000001ff00 */
[----:B------:R-:W-:-:S06]  /*2d40*/  FMUL.FTZ R4, R11, 1 ;  /* 0x3f8000000b047820 */ /* 0x000fcc0000410000 */
[----:B------:R-:W0:Y:S02]  /*2d50*/  F2F.F64.F32 R4, R4 ;  /* 0x0000000400047310 */ /* 0x000e240000201800 */
[----:B0-----:R0:W-:Y:S01]  /*2d60*/  STG.E.128 desc[UR36][R16.64], R4 ;  /* 0x0000000410007986 */ /* 0x0011e2000c101d24 */
[----:B------:R-:W-:Y:S05]  /*2d70*/  BRA `(.L_x_8626) ;  /* 0x00000008006c7947 */ /* 0x000fea0003800000 */
.L_x_8634:
        /* <DEDUP_REMOVED lines=21> */
.L_x_8639:
[----:B------:R-:W-:Y:S05]  /*2ed0*/  BSYNC B0 ;  /* 0x0000000000007941 */ /* 0x000fea0003800000 */
.L_x_8638:
[----:B------:R-:W-:-:S05]  /*2ee0*/  LOP3.LUT R3, R0, R3, RZ, 0xfc, !PT ;  /* 0x0000000300037212 */ /* 0x000fca00078efcff */
[----:B------:R0:W-:Y:S01]  /*2ef0*/  STG.E.U8 desc[UR36][R16.64], R3 ;  /* 0x0000000310007986 */ /* 0x0001e2000c101124 */
[----:B------:R-:W-:Y:S05]  /*2f00*/  BRA `(.L_x_8626) ;  /* 0x0000000800087947 */ /* 0x000fea0003800000 */
.L_x_8637:
        /* <DEDUP_REMOVED lines=13> */
.L_x_8641:
[----:B------:R-:W-:Y:S01]  /*2fe0*/  IMAD.MOV.U32 R0, RZ, RZ, 0x7f ;  /* 0x0000007fff007424 */ /* 0x000fe200078e00ff */
[----:B------:R-:W-:-:S04]  /*2ff0*/  ISETP.GT.U32.AND P0, PT, R2, 0x7f800000, PT ;  /* 0x7f8000000200780c */ /* 0x000fc80003f04070 */
[----:B------:R-:W-:-:S09]  /*3000*/  SEL R0, R0, 0x7c, P0 ;  /* 0x0000007c00007807 */ /* 0x000fd20000000000 */
.L_x_8642:
[----:B------:R-:W-:Y:S05]  /*3010*/  BSYNC B0 ;  /* 0x0000000000007941 */ /* 0x000fea0003800000 */
.L_x_8640:
[----:B------:R-:W-:-:S04]  /*3020*/  LOP3.LUT R2, R11, 0x80000000, RZ, 0xc0, !PT ;  /* 0x800000000b027812 */ /* 0x000fc800078ec0ff */
[----:B------:R-:W-:-:S04]  /*3030*/  SHF.R.U32.HI R3, RZ, 0x18, R2 ;  /* 0x00000018ff037819 */ /* 0x000fc80000011602 */
[----:B------:R-:W-:-:S05]  /*3040*/  LOP3.LUT R3, R0, R3, RZ, 0xfc, !PT ;  /* 0x0000000300037212 */ /* 0x000fca00078efcff */
[----:B------:R0:W-:Y:S01]  /*3050*/  STG.E.U8 desc[UR36][R16.64], R3 ;  /* 0x0000000310007986 */ /* 0x0001e2000c101124 */
[----:B------:R-:W-:Y:S05]  /*3060*/  BRA `(.L_x_8626) ;  /* 0x0000000400b07947 */ /* 0x000fea0003800000 */
.L_x_8636:
[----:B0-----:R0:W-:Y:S01]  /*3070*/  STG.E.U16 desc[UR36][R16.64], R11 ;  /* 0x0000000b10007986 */ /* 0x0011e2000c101524 */
[----:B------:R-:W-:Y:S05]  /*3080*/  BRA `(.L_x_8626) ;  /* 0x0000000400a87947 */ /* 0x000fea0003800000 */
.L_x_8633:
        /* <DEDUP_REMOVED lines=12> */
.L_x_8645:
        /* <DEDUP_REMOVED lines=17> */
.L_x_8648:
[----:B------:R-:W-:-:S04]  /*3260*/  LOP3.LUT R2, R11, 0x80000000, RZ, 0xc0, !PT ;  /* 0x800000000b027812 */ /* 0x000fc800078ec0ff */
[----:B------:R-:W-:-:S04]  /*3270*/  SHF.R.U32.HI R3, RZ, 0x18, R2 ;  /* 0x00000018ff037819 */ /* 0x000fc80000011602 */
[----:B------:R-:W-:-:S04]  /*3280*/  LOP3.LUT R0, R0, R3, RZ, 0xfc, !PT ;  /* 0x0000000300007212 */ /* 0x000fc800078efcff */
[----:B------:R-:W-:-:S07]  /*3290*/  PRMT R8, R0, 0x7610, R8 ;  /* 0x0000761000087816 */ /* 0x000fce0000000008 */
.L_x_8647:
[----:B------:R-:W-:Y:S05]  /*32a0*/  BSYNC B0 ;  /* 0x0000000000007941 */ /* 0x000fea0003800000 */
.L_x_8646:
[----:B------:R3:W-:Y:S01]  /*32b0*/  STG.E.U8 desc[UR36][R16.64], R8 ;  /* 0x0000000810007986 */ /* 0x0007e2000c101124 */
[----:B------:R-:W-:Y:S05]  /*32c0*/  BRA `(.L_x_8626) ;  /* 0x0000000400187947 */ /* 0x000fea0003800000 */
.L_x_8644:
        /* <DEDUP_REMOVED lines=17> */
.L_x_8651:
[----:B------:R-:W-:-:S04]  /*33e0*/  LOP3.LUT R2, R11, 0x80000000, RZ, 0xc0, !PT ;  /* 0x800000000b027812 */ /* 0x000fc800078ec0ff */
[----:B------:R-:W-:-:S04]  /*33f0*/  SHF.R.U32.HI R3, RZ, 0x18, R2 ;  /* 0x00000018ff037819 */ /* 0x000fc80000011602 */
[----:B------:R-:W-:-:S04]  /*3400*/  LOP3.LUT R0, R0, R3, RZ, 0xfc, !PT ;  /* 0x0000000300007212 */ /* 0x000fc800078efcff */
[----:B------:R-:W-:-:S07]  /*3410*/  PRMT R8, R0, 0x7610, R8 ;  /* 0x0000761000087816 */ /* 0x000fce0000000008 */
.L_x_8650:
[----:B------:R-:W-:Y:S05]  /*3420*/  BSYNC B0 ;  /* 0x0000000000007941 */ /* 0x000fea0003800000 */
.L_x_8649:
[----:B------:R0:W-:Y:S01]  /*3430*/  STG.E.U8 desc[UR36][R16.64], R8 ;  /* 0x0000000810007986 */ /* 0x0001e2000c101124 */
[----:B------:R-:W-:Y:S05]  /*3440*/  BRA `(.L_x_8626) ;  /* 0x0000000000b87947 */ /* 0x000fea0003800000 */
.L_x_8643:
        /* <DEDUP_REMOVED lines=22> */
.L_x_8625:
        /* <DEDUP_REMOVED lines=10> */
[----:B0-----:R-:W-:Y:S02]  /*3650*/  IMAD.U32 R11, RZ, RZ, UR5 ;  /* 0x00000005ff0b7e24 */ /* 0x001fe4000f8e00ff */
[----:B------:R-:W-:Y:S02]  /*3660*/  IMAD.MOV.U32 R8, RZ, RZ, 0x65 ;  /* 0x00000065ff087424 */ /* 0x000fe400078e00ff */
[----:B------:R-:W-:Y:S02]  /*3670*/  IMAD.MOV.U32 R12, RZ, RZ, 0x1 ;  /* 0x00000001ff0c7424 */ /* 0x000fe400078e00ff */
[----:B------:R-:W-:-:S07]  /*3680*/  IMAD.MOV.U32 R13, RZ, RZ, RZ ;  /* 0x000000ffff0d7224 */ /* 0x000fce00078e00ff */
[----:B------:R-:W-:-:S07]  /*3690*/  LEPC R20, `(.L_x_8654) ;  /* 0x000000001014794e */ /* 0x000fce0000000000 */
[----:B-1----:R-:W-:Y:S05]  /*36a0*/  CALL.ABS.NOINC R2 ;  /* 0x0000000002007343 */ /* 0x002fea0003c00000 */
.L_x_8654:
[----:B------:R-:W-:Y:S05]  /*36b0*/  BRA `(.L_x_8626) ;  /* 0x00000000001c7947 */ /* 0x000fea0003800000 */
.L_x_8653:
[----:B0-----:R-:W-:-:S06]  /*36c0*/  IMAD.U32 R2, R11, 0x10000, RZ ;  /* 0x000100000b027824 */ /* 0x001fcc00078e00ff */
[----:B------:R-:W0:Y:S02]  /*36d0*/  F2I.U64.TRUNC R2, R2 ;  /* 0x0000000200027311 */ /* 0x000e24000020d800 */
[----:B0-----:R2:W-:Y:S01]  /*36e0*/  STG.E.64 desc[UR36][R16.64], R2 ;  /* 0x0000000210007986 */ /* 0x0015e2000c101b24 */
[----:B------:R-:W-:Y:S05]  /*36f0*/  BRA `(.L_x_8626) ;  /* 0x00000000000c7947 */ /* 0x000fea0003800000 */
.L_x_8652:
[----:B0-----:R-:W-:-:S06]  /*3700*/  IMAD.U32 R11, R11, 0x10000, RZ ;  /* 0x000100000b0b7824 */ /* 0x001fcc00078e00ff */
[----:B------:R-:W0:Y:S02]  /*3710*/  F2I.FTZ.U32.TRUNC.NTZ R11, R11 ;  /* 0x0000000b000b7305 */ /* 0x000e24000021f000 */
[----:B0-----:R0:W-:Y:S02]  /*3720*/  STG.E desc[UR36][R16.64], R11 ;  /* 0x0000000b10007986 */ /* 0x0011e4000c101924 */
.L_x_8626:
[----:B------:R-:W-:-:S04]  /*3730*/  IMAD R18, R23, 0x200, R18 ;  /* 0x0000020017127824 */ /* 0x000fc800078e0212 */
[----:B------:R-:W-:-:S07]  /*3740*/  VIADD R19, R18, 0x80 ;  /* 0x0000008012137836 */ /* 0x000fce0000000000 */
.L_x_8581:
[----:B------:R-:W-:Y:S05]  /*3750*/  BSYNC B6 ;  /* 0x0000000000067941 */ /* 0x000fea0003800000 */
.L_x_8580:
        /* <DEDUP_REMOVED lines=307> */
.L_x_8657:
        /* <DEDUP_REMOVED lines=23> */
.L_x_8661:
[----:B------:R-:W2:Y:S02]  /*4c00*/  LDG.E.U8 R2, desc[UR36][R2.64] ;  /* 0x0000002402027981 */ /* 0x000ea4000c1e1100 */
[----:B--2---:R-:W-:-:S04]  /*4c10*/  I2FP.F32.U32 R0, R2 ;  /* 0x0000000200007245 */ /* 0x004fc80000201000 */
[----:B------:R-:W-:-:S04]  /*4c20*/  F2FP.BF16.F32.PACK_AB R0, RZ, R0 ;  /* 0x00000000ff00723e */ /* 0x000fc800000010ff */
[----:B------:R-:W-:Y:S01]  /*4c30*/  PRMT R10, R0, 0x7610, R10 ;  /* 0x00007610000a7816 */ /* 0x000fe2000000000a */
[----:B------:R-:W-:Y:S06]  /*4c40*/  BRA `(.L_x_8663) ;  /* 0x0000000c00c87947 */ /* 0x000fec0003800000 */
.L_x_8660:
        /* <DEDUP_REMOVED lines=11> */
.L_x_8665:
[----:B------:R-:W2:Y:S02]  /*4d00*/  LDG.E R2, desc[UR36][R2.64] ;  /* 0x0000002402027981 */ /* 0x000ea4000c1e1900 */
[----:B--2---:R-:W-:-:S04]  /*4d10*/  I2FP.F32.S32 R0, R2 ;  /* 0x0000000200007245 */ /* 0x004fc80000201400 */
[----:B------:R-:W-:-:S04]  /*4d20*/  F2FP.BF16.F32.PACK_AB R0, RZ, R0 ;  /* 0x00000000ff00723e */ /* 0x000fc800000010ff */
[----:B------:R-:W-:Y:S01]  /*4d30*/  PRMT R10, R0, 0x7610, R10 ;  /* 0x00007610000a7816 */ /* 0x000fe2000000000a */
[----:B------:R-:W-:Y:S06]  /*4d40*/  BRA `(.L_x_8663) ;  /* 0x0000000c00887947 */ /* 0x000fec0003800000 */
.L_x_8664:
[----:B------:R-:W2:Y:S02]  /*4d50*/  LDG.E.U16 R2, desc[UR36][R2.64] ;  /* 0x0000002402027981 */ /* 0x000ea4000c1e1500 */
[----:B--2---:R-:W0:Y:S02]  /*4d60*/  I2F.S16 R0, R2 ;  /* 0x0000000200007306 */ /* 0x004e240000101400 */
[----:B0-----:R-:W-:-:S04]  /*4d70*/  F2FP.BF16.F32.PACK_AB R0, RZ, R0 ;  /* 0x00000000ff00723e */ /* 0x001fc800000010ff */
[----:B------:R-:W-:Y:S01]  /*4d80*/  PRMT R10, R0, 0x7610, R10 ;  /* 0x00007610000a7816 */ /* 0x000fe2000000000a */
[----:B------:R-:W-:Y:S06]  /*4d90*/  BRA `(.L_x_8663) ;  /* 0x0000000c00747947 */ /* 0x000fec0003800000 */
.L_x_8659:
        /* <DEDUP_REMOVED lines=9> */
.L_x_8667:
[----:B------:R-:W2:Y:S02]  /*4e30*/  LDG.E.U16 R0, desc[UR36][R2.64] ;  /* 0x0000002402007981 */ /* 0x000ea4000c1e1500 */
[----:B--2---:R-:W-:-:S05]  /*4e40*/  HADD2.F32 R0, -RZ, R0.H0_H0 ;  /* 0x20000000ff007230 */ /* 0x004fca0000004100 */
[----:B------:R-:W-:-:S04]  /*4e50*/  F2FP.BF16.F32.PACK_AB R0, RZ, R0 ;  /* 0x00000000ff00723e */ /* 0x000fc800000010ff */
[----:B------:R-:W-:Y:S01]  /*4e60*/  PRMT R10, R0, 0x7610, R10 ;  /* 0x00007610000a7816 */ /* 0x000fe2000000000a */
[----:B------:R-:W-:Y:S06]  /*4e70*/  BRA `(.L_x_8663) ;  /* 0x0000000c003c7947 */ /* 0x000fec0003800000 */
.L_x_8666:
        /* <DEDUP_REMOVED lines=9> */
.L_x_8669:
[----:B------:R-:W2:Y:S02]  /*4f10*/  LDG.E.U16 R2, desc[UR36][R2.64] ;  /* 0x0000002402027981 */ /* 0x000ea4000c1e1500 */
[----:B--2---:R-:W-:-:S05]  /*4f20*/  HADD2.F32 R0, -RZ, R2.H0_H0 ;  /* 0x20000002ff007230 */ /* 0x004fca0000004100 */
[----:B------:R-:W-:-:S04]  /*4f30*/  F2FP.BF16.F32.PACK_AB R0, RZ, R0 ;  /* 0x00000000ff00723e */ /* 0x000fc800000010ff */
[----:B------:R-:W-:Y:S01]  /*4f40*/  PRMT R10, R0, 0x7610, R10 ;  /* 0x00007610000a7816 */ /* 0x000fe2000000000a */
[----:B------:R-:W-:Y:S06]  /*4f50*/  BRA `(.L_x_8663) ;  /* 0x0000000c00047947 */ /* 0x000fec0003800000 */
.L_x_8668:
        /* <DEDUP_REMOVED lines=9> */
.L_x_8658:
        /* <DEDUP_REMOVED lines=14> */
.L_x_8672:
        /* <DEDUP_REMOVED lines=9> */
.L_x_8671:
        /* <DEDUP_REMOVED lines=28> */
.L_x_8674:
        /* <DEDUP_REMOVED lines=15> */
.L_x_8673:
[----:B------:R0:W5:Y:S01]  /*5410*/  LDG.E.U16 R10, desc[UR36][R2.64] ;  /* 0x00000024020a7981 */ /* 0x000162000c1e1500 */
[----:B------:R-:W-:Y:S05]  /*5420*/  BRA `(.L_x_8663) ;  /* 0x0000000400d07947 */ /* 0x000fea0003800000 */
.L_x_8670:
        /* <DEDUP_REMOVED lines=13> */
.L_x_8677:
        /* <DEDUP_REMOVED lines=21> */
.L_x_8681:
[----:B------:R-:W-:Y:S05]  /*5650*/  BSYNC B1 ;  /* 0x0000000000017941 */ /* 0x000fea0003800000 */
.L_x_8680:
[----:B------:R-:W-:Y:S01]  /*5660*/  LEA R3, R0, 0x3b800000, 0x17 ;  /* 0x3b80000000037811 */ /* 0x000fe200078eb8ff */
[----:B------:R-:W-:-:S05]  /*5670*/  IMAD.SHL.U32 R0, R2, 0x100000, RZ ;  /* 0x0010000002007824 */ /* 0x000fca00078e00ff */
[----:B------:R-:W-:-:S07]  /*5680*/  LOP3.LUT R0, R3, R0, R4, 0xfe, !PT ;  /* 0x0000000003007212 */ /* 0x000fce00078efe04 */
.L_x_8679:
[----:B------:R-:W-:Y:S05]  /*5690*/  BSYNC B0 ;  /* 0x0000000000007941 */ /* 0x000fea0003800000 */
.L_x_8678:
[----:B------:R-:W-:-:S04]  /*56a0*/  F2FP.BF16.F32.PACK_AB R0, RZ, R0 ;  /* 0x00000000ff00723e */ /* 0x000fc800000010ff */
[----:B------:R-:W-:Y:S01]  /*56b0*/  PRMT R10, R0, 0x7610, R10 ;  /* 0x00007610000a7816 */ /* 0x000fe2000000000a */
[----:B------:R-:W-:Y:S06]  /*56c0*/  BRA `(.L_x_8663) ;  /* 0x0000000400287947 */ /* 0x000fec0003800000 */
.L_x_8676:
        /* <DEDUP_REMOVED lines=21> */
.L_x_8685:
[----:B------:R-:W-:Y:S05]  /*5820*/  BSYNC B1 ;  /* 0x0000000000017941 */ /* 0x000fea0003800000 */
.L_x_8684:
[----:B------:R-:W-:Y:S01]  /*5830*/  LEA R3, R0, 0x37800000, 0x17 ;  /* 0x3780000000037811 */ /* 0x000fe200078eb8ff */
[----:B------:R-:W-:-:S05]  /*5840*/  IMAD.SHL.U32 R0, R2, 0x200000, RZ ;  /* 0x0020000002007824 */ /* 0x000fca00078e00ff */
[----:B------:R-:W-:-:S07]  /*5850*/  LOP3.LUT R0, R3, R0, R4, 0xfe, !PT ;  /* 0x0000000003007212 */ /* 0x000fce00078efe04 */
.L_x_8683:
[----:B------:R-:W-:Y:S05]  /*5860*/  BSYNC B0 ;  /* 0x0000000000007941 */ /* 0x000fea0003800000 */
.L_x_8682:
[----:B------:R-:W-:-:S04]  /*5870*/  F2FP.BF16.F32.PACK_AB R0, RZ, R0 ;  /* 0x00000000ff00723e */ /* 0x000fc800000010ff */
[----:B------:R-:W-:Y:S01]  /*5880*/  PRMT R10, R0, 0x7610, R10 ;  /* 0x00007610000a7816 */ /* 0x000fe2000000000a */
[----:B------:R-:W-:Y:S06]  /*5890*/  BRA `(.L_x_8663) ;  /* 0x0000000000b47947 */ /* 0x000fec0003800000 */
.L_x_8675:
        /* <DEDUP_REMOVED lines=14> */
.L_x_8689:
[----:B------:R-:W-:Y:S05]  /*5980*/  BSYNC B0 ;  /* 0x0000000000007941 */ /* 0x000fea0003800000 */
.L_x_8688:
[----:B------:R-:W-:-:S04]  /*5990*/  F2FP.BF16.F32.PACK_AB R0, RZ, R0 ;  /* 0x00000000ff00723e */ /* 0x000fc800000010ff */
[----:B------:R-:W-:Y:S01]  /*59a0*/  PRMT R10, R0, 0x7610, R10 ;  /* 0x00007610000a7816 */ /* 0x000fe2000000000a */
[----:B------:R-:W-:Y:S06]  /*59b0*/  BRA `(.L_x_8663) ;  /* 0x00000000006c7947 */ /* 0x000fec0003800000 */
.L_x_8662:
        /* <DEDUP_REMOVED lines=16> */
.L_x_8690:
[----:B------:R-:W-:Y:S01]  /*5ac0*/  PRMT R10, RZ, 0x7610, R10 ;  /* 0x00007610ff0a7816 */ /* 0x000fe2000000000a */
[----:B------:R-:W-:Y:S06]  /*5ad0*/  BRA `(.L_x_8663) ;  /* 0x0000000000247947 */ /* 0x000fec0003800000 */
.L_x_8687:
[----:B------:R-:W2:Y:S02]  /*5ae0*/  LDG.E.64 R2, desc[UR36][R2.64] ;  /* 0x0000002402027981 */ /* 0x000ea4000c1e1b00 */
[----:B--2---:R-:W0:Y:S02]  /*5af0*/  I2F.U64 R0, R2 ;  /* 0x0000000200007312 */ /* 0x004e240000301000 */
[----:B0-----:R-:W-:-:S04]  /*5b00*/  F2FP.BF16.F32.PACK_AB R0, RZ, R0 ;  /* 0x00000000ff00723e */ /* 0x001fc800000010ff */
[----:B------:R-:W-:Y:S01]  /*5b10*/  PRMT R10, R0, 0x7610, R10 ;  /* 0x00007610000a7816 */ /* 0x000fe2000000000a */
[----:B------:R-:W-:Y:S06]  /*5b20*/  BRA `(.L_x_8663) ;  /* 0x0000000000107947 */ /* 0x000fec0003800000 */
.L_x_8686:
[----:B------:R-:W2:Y:S02]  /*5b30*/  LDG.E R2, desc[UR36][R2.64] ;  /* 0x0000002402027981 */ /* 0x000ea4000c1e1900 */
[----:B--2---:R-:W-:-:S04]  /*5b40*/  I2FP.F32.U32 R0, R2 ;  /* 0x0000000200007245 */ /* 0x004fc80000201000 */
[----:B------:R-:W-:-:S04]  /*5b50*/  F2FP.BF16.F32.PACK_AB R0, RZ, R0 ;  /* 0x00000000ff00723e */ /* 0x000fc800000010ff */
[----:B------:R-:W-:-:S07]  /*5b60*/  PRMT R10, R0, 0x7610, R10 ;  /* 0x00007610000a7816 */ /* 0x000fce000000000a */
.L_x_8663:
[----:B------:R-:W1:Y:S01]  /*5b70*/  LDC.U16 R11, c[0x0][0x422] ;  /* 0x00010880ff0b7b82 */ /* 0x000e620000000400 */
[----:B-----5:R-:W-:Y:S01]  /*5b80*/  IMAD.U32 R10, R10, 0x10000, RZ ;  /* 0x000100000a0a7824 */ /* 0x020fe200078e00ff */
[----:B------:R-:W-:Y:S03]  /*5b90*/  BSSY B1, `(.L_x_8691) ;  /* 0x0000012000017945 */ /* 0x000fe60003800000 */
[----:B------:R-:W-:Y:S01]  /*5ba0*/  FADD.FTZ R0, |R10|, -RZ ;  /* 0x800000ff0a007221 */ /* 0x000fe20000010200 */
[----:B-1----:R-:W-:-:S04]  /*5bb0*/  IMAD.U32 R11, R11, 0x10000, RZ ;  /* 0x000100000b0b7824 */ /* 0x002fc800078e00ff */
[C---:B------:R-:W-:Y:S01]  /*5bc0*/  FADD.FTZ R5, |R11|.reuse, -RZ ;  /* 0x800000ff0b057221 */ /* 0x040fe20000010200 */
        /* <DEDUP_REMOVED lines=14> */
.L_x_8692:
[----:B------:R-:W-:Y:S05]  /*5cb0*/  BSYNC B1 ;  /* 0x0000000000017941 */ /* 0x000fea0003800000 */
.L_x_8691:
        /* <DEDUP_REMOVED lines=18> */
.L_x_8694:
[----:B------:R-:W-:Y:S01]  /*5de0*/  ISETP.GE.AND P0, PT, R10, RZ, PT ;  /* 0x000000ff0a00720c */ /* 0x000fe20003f06270 */
[----:B------:R-:W-:-:S12]  /*5df0*/  IMAD.MOV.U32 R3, RZ, RZ, 0x3fd774eb ;  /* 0x3fd774ebff037424 */ /* 0x000fd800078e00ff */
[----:B------:R-:W-:-:S04]  /*5e00*/  @P0 FFMA.FTZ R2, R3, 0.93318945169448852539, -R2 ;  /* 0x3f6ee58103020823 */ /* 0x000fc80000010802 */
[----:B------:R-:W-:-:S07]  /*5e10*/  @!P0 FFMA.FTZ R2, R3, 0.93318945169448852539, R2 ;  /* 0x3f6ee58103028823 */ /* 0x000fce0000010002 */
.L_x_8695:
[----:B------:R-:W-:Y:S05]  /*5e20*/  BSYNC B0 ;  /* 0x0000000000007941 */ /* 0x000fea0003800000 */
.L_x_8693:
        /* <DEDUP_REMOVED lines=27> */
.L_x_8699:
[----:B0-----:R-:W-:-:S06]  /*5fe0*/  IMAD.U32 R3, R11, 0x10000, RZ ;  /* 0x000100000b037824 */ /* 0x001fcc00078e00ff */
[----:B------:R-:W0:Y:S02]  /*5ff0*/  F2I.S64.TRUNC R2, R3 ;  /* 0x0000000300027311 */ /* 0x000e24000020d900 */
[----:B0-----:R0:W-:Y:S01]  /*6000*/  STG.E.U8 desc[UR36][R16.64], R2 ;  /* 0x0000000210007986 */ /* 0x0011e2000c101124 */
[----:B------:R-:W-:Y:S05]  /*6010*/  BRA `(.L_x_8701) ;  /* 0x0000000c00847947 */ /* 0x000fea0003800000 */
.L_x_8698:
        /* <DEDUP_REMOVED lines=10> */
.L_x_8703:
[----:B0-----:R-:W-:-:S06]  /*60c0*/  IMAD.U32 R11, R11, 0x10000, RZ ;  /* 0x000100000b0b7824 */ /* 0x001fcc00078e00ff */
[----:B------:R-:W0:Y:S02]  /*60d0*/  F2I.FTZ.TRUNC.NTZ R11, R11 ;  /* 0x0000000b000b7305 */ /* 0x000e24000021f100 */
[----:B0-----:R3:W-:Y:S01]  /*60e0*/  STG.E desc[UR36][R16.64], R11 ;  /* 0x0000000b10007986 */ /* 0x0017e2000c101924 */
[----:B------:R-:W-:Y:S05]  /*60f0*/  BRA `(.L_x_8701) ;  /* 0x0000000c004c7947 */ /* 0x000fea0003800000 */
.L_x_8702:
[----:B0-----:R-:W-:-:S06]  /*6100*/  IMAD.U32 R11, R11, 0x10000, RZ ;  /* 0x000100000b0b7824 */ /* 0x001fcc00078e00ff */
[----:B------:R-:W0:Y:S02]  /*6110*/  F2I.FTZ.TRUNC.NTZ R11, R11 ;  /* 0x0000000b000b7305 */ /* 0x000e24000021f100 */
[----:B0-----:R2:W-:Y:S01]  /*6120*/  STG.E.U16 desc[UR36][R16.64], R11 ;  /* 0x0000000b10007986 */ /* 0x0015e2000c101524 */
[----:B------:R-:W-:Y:S05]  /*6130*/  BRA `(.L_x_8701) ;  /* 0x0000000c003c7947 */ /* 0x000fea0003800000 */
.L_x_8697:
        /* <DEDUP_REMOVED lines=9> */
.L_x_8705:
[----:B0-----:R-:W-:-:S05]  /*61d0*/  IMAD.U32 R0, R11, 0x10000, RZ ;  /* 0x000100000b007824 */ /* 0x001fca00078e00ff */
[----:B------:R-:W-:-:S05]  /*61e0*/  F2FP.F16.F32.PACK_AB R0, RZ, R0 ;  /* 0x00000000ff00723e */ /* 0x000fca00000000ff */
[----:B------:R0:W-:Y:S01]  /*61f0*/  STG.E.U16 desc[UR36][R16.64], R0 ;  /* 0x0000000010007986 */ /* 0x0001e2000c101524 */
[----:B------:R-:W-:Y:S05]  /*6200*/  BRA `(.L_x_8701) ;  /* 0x0000000c00087947 */ /* 0x000fea0003800000 */
.L_x_8704:
        /* <DEDUP_REMOVED lines=10> */
.L_x_8707:
[----:B0-----:R-:W-:-:S05]  /*62b0*/  IMAD.U32 R11, R11, 0x10000, RZ ;  /* 0x000100000b0b7824 */ /* 0x001fca00078e00ff */
[----:B------:R-:W-:-:S04]  /*62c0*/  F2FP.F16.F32.PACK_AB R3, RZ, R11 ;  /* 0x0000000bff03723e */ /* 0x000fc800000000ff */
[----:B------:R-:W-:-:S05]  /*62d0*/  PRMT R3, R3, 0x5410, RZ ;  /* 0x0000541003037816 */ /* 0x000fca00000000ff */
[----:B------:R0:W-:Y:S01]  /*62e0*/  STG.E desc[UR36][R16.64], R3 ;  /* 0x0000000310007986 */ /* 0x0001e2000c101924 */
[----:B------:R-:W-:Y:S05]  /*62f0*/  BRA `(.L_x_8701) ;  /* 0x0000000800cc7947 */ /* 0x000fea0003800000 */
.L_x_8706:
[----:B0-----:R-:W-:-:S04]  /*6300*/  IMAD.U32 R2, R11, 0x10000, RZ ;  /* 0x000100000b027824 */ /* 0x001fc800078e00ff */
[----:B------:R-:W-:-:S06]  /*6310*/  FMUL.FTZ R2, R2, 1 ;  /* 0x3f80000002027820 */ /* 0x000fcc0000410000 */
[----:B------:R-:W0:Y:S02]  /*6320*/  F2F.F64.F32 R2, R2 ;  /* 0x0000000200027310 */ /* 0x000e240000201800 */
[----:B0-----:R0:W-:Y:S01]  /*6330*/  STG.E.64 desc[UR36][R16.64], R2 ;  /* 0x0000000210007986 */ /* 0x0011e2000c101b24 */
[----:B------:R-:W-:Y:S05]  /*6340*/  BRA `(.L_x_8701) ;  /* 0x0000000800b87947 */ /* 0x000fea0003800000 */
.L_x_8696:
        /* <DEDUP_REMOVED lines=13> */
.L_x_8710:
[----:B0-----:R-:W-:Y:S01]  /*6420*/  IMAD.U32 R11, R11, 0x10000, RZ ;  /* 0x000100000b0b7824 */ /* 0x001fe200078e00ff */
[----:B------:R-:W-:-:S03]  /*6430*/  CS2R R6, SRZ ;  /* 0x0000000000067805 */ /* 0x000fc6000001ff00 */
[----:B------:R-:W-:-:S06]  /*6440*/  FMUL.FTZ R4, R11, 1 ;  /* 0x3f8000000b047820 */ /* 0x000fcc0000410000 */
[----:B------:R-:W0:Y:S02]  /*6450*/  F2F.F64.F32 R4, R4 ;  /* 0x0000000400047310 */ /* 0x000e240000201800 */
[----:B0-----:R0:W-:Y:S01]  /*6460*/  STG.E.128 desc[UR36][R16.64], R4 ;  /* 0x0000000410007986 */ /* 0x0011e2000c101d24 */
[----:B------:R-:W-:Y:S05]  /*6470*/  BRA `(.L_x_8701) ;  /* 0x00000008006c7947 */ /* 0x000fea0003800000 */
.L_x_8709:
        /* <DEDUP_REMOVED lines=21> */
.L_x_8714:
[----:B------:R-:W-:Y:S05]  /*65d0*/  BSYNC B0 ;  /* 0x0000000000007941 */ /* 0x000fea0003800000 */
.L_x_8713:
[----:B------:R-:W-:-:S05]  /*65e0*/  LOP3.LUT R3, R0, R3, RZ, 0xfc, !PT ;  /* 0x0000000300037212 */ /* 0x000fca00078efcff */
[----:B------:R0:W-:Y:S01]  /*65f0*/  STG.E.U8 desc[UR36][R16.64], R3 ;  /* 0x0000000310007986 */ /* 0x0001e2000c101124 */
[----:B------:R-:W-:Y:S05]  /*6600*/  BRA `(.L_x_8701) ;  /* 0x0000000800087947 */ /* 0x000fea0003800000 */
.L_x_8712:
        /* <DEDUP_REMOVED lines=13> */
.L_x_8716:
[----:B------:R-:W-:Y:S01]  /*66e0*/  IMAD.MOV.U32 R0, RZ, RZ, 0x7f ;  /* 0x0000007fff007424 */ /* 0x000fe200078e00ff */
[----:B------:R-:W-:-:S04]  /*66f0*/  ISETP.GT.U32.AND P0, PT, R2, 0x7f800000, PT ;  /* 0x7f8000000200780c */ /* 0x000fc80003f04070 */
[----:B------:R-:W-:-:S09]  /*6700*/  SEL R0, R0, 0x7c, P0 ;  /* 0x0000007c00007807 */ /* 0x000fd20000000000 */
.L_x_8717:
[----:B------:R-:W-:Y:S05]  /*6710*/  BSYNC B0 ;  /* 0x0000000000007941 */ /* 0x000fea0003800000 */
.L_x_8715:
[----:B------:R-:W-:-:S04]  /*6720*/  LOP3.LUT R2, R11, 0x80000000, RZ, 0xc0, !PT ;  /* 0x800000000b027812 */ /* 0x000fc800078ec0ff */
[----:B------:R-:W-:-:S04]  /*6730*/  SHF.R.U32.HI R3, RZ, 0x18, R2 ;  /* 0x00000018ff037819 */ /* 0x000fc80000011602 */
[----:B------:R-:W-:-:S05]  /*6740*/  LOP3.LUT R3, R0, R3, RZ, 0xfc, !PT ;  /* 0x0000000300037212 */ /* 0x000fca00078efcff */
[----:B------:R0:W-:Y:S01]  /*6750*/  STG.E.U8 desc[UR36][R16.64], R3 ;  /* 0x0000000310007986 */ /* 0x0001e2000c101124 */
[----:B------:R-:W-:Y:S05]  /*6760*/  BRA `(.L_x_8701) ;  /* 0x0000000400b07947 */ /* 0x000fea0003800000 */
.L_x_8711:
[----:B0-----:R0:W-:Y:S01]  /*6770*/  STG.E.U16 desc[UR36][R16.64], R11 ;  /* 0x0000000b10007986 */ /* 0x0011e2000c101524 */
[----:B------:R-:W-:Y:S05]  /*6780*/  BRA `(.L_x_8701) ;  /* 0x0000000400a87947 */ /* 0x000fea0003800000 */
.L_x_8708:
        /* <DEDUP_REMOVED lines=12> */
.L_x_8720:
        /* <DEDUP_REMOVED lines=17> */
.L_x_8723:
[----:B------:R-:W-:-:S04]  /*6960*/  LOP3.LUT R2, R11, 0x80000000, RZ, 0xc0, !PT ;  /* 0x800000000b027812 */ /* 0x000fc800078ec0ff */
[----:B------:R-:W-:-:S04]  /*6970*/  SHF.R.U32.HI R3, RZ, 0x18, R2 ;  /* 0x00000018ff037819 */ /* 0x000fc80000011602 */
[----:B------:R-:W-:-:S04]  /*6980*/  LOP3.LUT R0, R0, R3, RZ, 0xfc, !PT ;  /* 0x0000000300007212 */ /* 0x000fc800078efcff */
[----:B------:R-:W-:-:S07]  /*6990*/  PRMT R8, R0, 0x7610, R8 ;  /* 0x0000761000087816 */ /* 0x000fce0000000008 */
.L_x_8722:
[----:B------:R-:W-:Y:S05]  /*69a0*/  BSYNC B0 ;  /* 0x0000000000007941 */ /* 0x000fea0003800000 */
.L_x_8721:
[----:B------:R0:W-:Y:S01]  /*69b0*/  STG.E.U8 desc[UR36][R16.64], R8 ;  /* 0x0000000810007986 */ /* 0x0001e2000c101124 */
[----:B------:R-:W-:Y:S05]  /*69c0*/  BRA `(.L_x_8701) ;  /* 0x0000000400187947 */ /* 0x000fea0003800000 */
.L_x_8719:
        /* <DEDUP_REMOVED lines=17> */
.L_x_8726:
[----:B------:R-:W-:-:S04]  /*6ae0*/  LOP3.LUT R2, R11, 0x80000000, RZ, 0xc0, !PT ;  /* 0x800000000b027812 */ /* 0x000fc800078ec0ff */
[----:B------:R-:W-:-:S04]  /*6af0*/  SHF.R.U32.HI R3, RZ, 0x18, R2 ;  /* 0x00000018ff037819 */ /* 0x000fc80000011602 */
[----:B------:R-:W-:-:S04]  /*6b00*/  LOP3.LUT R0, R0, R3, RZ, 0xfc, !PT ;  /* 0x0000000300007212 */ /* 0x000fc800078efcff */
[----:B------:R-:W-:-:S07]  /*6b10*/  PRMT R8, R0, 0x7610, R8 ;  /* 0x0000761000087816 */ /* 0x000fce0000000008 */
.L_x_8725:
[----:B------:R-:W-:Y:S05]  /*6b20*/  BSYNC B0 ;  /* 0x0000000000007941 */ /* 0x000fea0003800000 */
.L_x_8724:
[----:B------:R0:W-:Y:S01]  /*6b30*/  STG.E.U8 desc[UR36][R16.64], R8 ;  /* 0x0000000810007986 */ /* 0x0001e2000c101124 */
[----:B------:R-:W-:Y:S05]  /*6b40*/  BRA `(.L_x_8701) ;  /* 0x0000000000b87947 */ /* 0x000fea0003800000 */
.L_x_8718:
        /* <DEDUP_REMOVED lines=22> */
.L_x_8700:
        /* <DEDUP_REMOVED lines=16> */
.L_x_8729:
[----:B------:R-:W-:Y:S05]  /*6db0*/  BRA `(.L_x_8701) ;  /* 0x00000000001c7947 */ /* 0x000fea0003800000 */
.L_x_8728:
[----:B0-----:R-:W-:-:S06]  /*6dc0*/  IMAD.U32 R2, R11, 0x10000, RZ ;  /* 0x000100000b027824 */ /* 0x001fcc00078e00ff */
[----:B------:R-:W0:Y:S02]  /*6dd0*/  F2I.U64.TRUNC R2, R2 ;  /* 0x0000000200027311 */ /* 0x000e24000020d800 */
[----:B0-----:R0:W-:Y:S01]  /*6de0*/  STG.E.64 desc[UR36][R16.64], R2 ;  /* 0x0000000210007986 */ /* 0x0011e2000c101b24 */
[----:B------:R-:W-:Y:S05]  /*6df0*/  BRA `(.L_x_8701) ;  /* 0x00000000000c7947 */ /* 0x000fea0003800000 */
.L_x_8727:
[----:B0-----:R-:W-:-:S06]  /*6e00*/  IMAD.U32 R11, R11, 0x10000, RZ ;  /* 0x000100000b0b7824 */ /* 0x001fcc00078e00ff */
[----:B------:R-:W0:Y:S02]  /*6e10*/  F2I.FTZ.U32.TRUNC.NTZ R11, R11 ;  /* 0x0000000b000b7305 */ /* 0x000e24000021f000 */
[----:B0-----:R0:W-:Y:S02]  /*6e20*/  STG.E desc[UR36][R16.64], R11 ;  /* 0x0000000b10007986 */ /* 0x0011e4000c101924 */
.L_x_8701:
[----:B------:R-:W-:-:S07]  /*6e30*/  VIADD R19, R19, 0x80 ;  /* 0x0000008013137836 */ /* 0x000fce0000000000 */
.L_x_8656:
[----:B------:R-:W-:Y:S05]  /*6e40*/  BSYNC B6 ;  /* 0x0000000000067941 */ /* 0x000fea0003800000 */
.L_x_8655:
        /* <DEDUP_REMOVED lines=307> */
.L_x_8732:
        /* <DEDUP_REMOVED lines=23> */
.L_x_8736:
[----:B------:R-:W2:Y:S02]  /*82f0*/  LDG.E.U8 R2, desc[UR36][R2.64] ;  /* 0x0000002402027981 */ /* 0x000ea4000c1e1100 */
[----:B--2---:R-:W-:-:S04]  /*8300*/  I2FP.F32.U32 R0, R2 ;  /* 0x0000000200007245 */ /* 0x004fc80000201000 */
[----:B------:R-:W-:-:S04]  /*8310*/  F2FP.BF16.F32.PACK_AB R0, RZ, R0 ;  /* 0x00000000ff00723e */ /* 0x000fc800000010ff */
[----:B------:R-:W-:Y:S01]  /*8320*/  PRMT R10, R0, 0x7610, R10 ;  /* 0x00007610000a7816 */ /* 0x000fe2000000000a */
[----:B------:R-:W-:Y:S06]  /*8330*/  BRA `(.L_x_8738) ;  /* 0x0000000c00c87947 */ /* 0x000fec0003800000 */
.L_x_8735:
        /* <DEDUP_REMOVED lines=11> */
.L_x_8740:
[----:B------:R-:W2:Y:S02]  /*83f0*/  LDG.E R2, desc[UR36][R2.64] ;  /* 0x0000002402027981 */ /* 0x000ea4000c1e1900 */
[----:B--2---:R-:W-:-:S04]  /*8400*/  I2FP.F32.S32 R0, R2 ;  /* 0x0000000200007245 */ /* 0x004fc80000201400 */
[----:B------:R-:W-:-:S04]  /*8410*/  F2FP.BF16.F32.PACK_AB R0, RZ, R0 ;  /* 0x00000000ff00723e */ /* 0x000fc800000010ff */
[----:B------:R-:W-:Y:S01]  /*8420*/  PRMT R10, R0, 0x7610, R10 ;  /* 0x00007610000a7816 */ /* 0x000fe2000000000a */
[----:B------:R-:W-:Y:S06]  /*8430*/  BRA `(.L_x_8738) ;  /* 0x0000000c00887947 */ /* 0x000fec0003800000 */
.L_x_8739:
[----:B------:R-:W2:Y:S02]  /*8440*/  LDG.E.U16 R2, desc[UR36][R2.64] ;  /* 0x0000002402027981 */ /* 0x000ea4000c1e1500 */
[----:B--2---:R-:W0:Y:S02]  /*8450*/  I2F.S16 R0, R2 ;  /* 0x0000000200007306 */ /* 0x004e240000101400 */
[----:B0-----:R-:W-:-:S04]  /*8460*/  F2FP.BF16.F32.PACK_AB R0, RZ, R0 ;  /* 0x00000000ff00723e */ /* 0x001fc800000010ff */
[----:B------:R-:W-:Y:S01]  /*8470*/  PRMT R10, R0, 0x7610, R10 ;  /* 0x00007610000a7816 */ /* 0x000fe2000000000a */
[----:B------:R-:W-:Y:S06]  /*8480*/  BRA `(.L_x_8738) ;  /* 0x0000000c00747947 */ /* 0x000fec0003800000 */
.L_x_8734:
        /* <DEDUP_REMOVED lines=9> */
.L_x_8742:
[----:B------:R-:W2:Y:S02]  /*8520*/  LDG.E.U16 R0, desc[UR36][R2.64] ;  /* 0x0000002402007981 */ /* 0x000ea4000c1e1500 */
[----:B--2---:R-:W-:-:S05]  /*8530*/  HADD2.F32 R0, -RZ, R0.H0_H0 ;  /* 0x20000000ff007230 */ /* 0x004fca0000004100 */
[----:B------:R-:W-:-:S04]  /*8540*/  F2FP.BF16.F32.PACK_AB R0, RZ, R0 ;  /* 0x00000000ff00723e */ /* 0x000fc800000010ff */
[----:B------:R-:W-:Y:S01]  /*8550*/  PRMT R10, R0, 0x7610, R10 ;  /* 0x00007610000a7816 */ /* 0x000fe2000000000a */
[----:B------:R-:W-:Y:S06]  /*8560*/  BRA `(.L_x_8738) ;  /* 0x0000000c003c7947 */ /* 0x000fec0003800000 */
.L_x_8741:
        /* <DEDUP_REMOVED lines=9> */
.L_x_8744:
[----:B------:R-:W2:Y:S02]  /*8600*/  LDG.E.U16 R2, desc[UR36][R2.64] ;  /* 0x0000002402027981 */ /* 0x000ea4000c1e1500 */
[----:B--2---:R-:W-:-:S05]  /*8610*/  HADD2.F32 R0, -RZ, R2.H0_H0 ;  /* 0x20000002ff007230 */ /* 0x004fca0000004100 */
[----:B------:R-:W-:-:S04]  /*8620*/  F2FP.BF16.F32.PACK_AB R0, RZ, R0 ;  /* 0x00000000ff00723e */ /* 0x000fc800000010ff */
[----:B------:R-:W-:Y:S01]  /*8630*/  PRMT R10, R0, 0x7610, R10 ;  /* 0x00007610000a7816 */ /* 0x000fe2000000000a */
[----:B------:R-:W-:Y:S06]  /*8640*/  BRA `(.L_x_8738) ;  /* 0x0000000c00047947 */ /* 0x000fec0003800000 */
.L_x_8743:
        /* <DEDUP_REMOVED lines=9> */
.L_x_8733:
        /* <DEDUP_REMOVED lines=14> */
.L_x_8747:
        /* <DEDUP_REMOVED lines=9> */
.L_x_8746:
        /* <DEDUP_REMOVED lines=28> */
.L_x_8749:
        /* <DEDUP_REMOVED lines=15> */
.L_x_8748:
[----:B------:R0:W5:Y:S01]  /*8b00*/  LDG.E.U16 R10, desc[UR36][R2.64] ;  /* 0x00000024020a7981 */ /* 0x000162000c1e1500 */
[----:B------:R-:W-:Y:S05]  /*8b10*/  BRA `(.L_x_8738) ;  /* 0x0000000400d07947 */ /* 0x000fea0003800000 */
.L_x_8745:
        /* <DEDUP_REMOVED lines=13> */
.L_x_8752:
        /* <DEDUP_REMOVED lines=21> */
.L_x_8756:
[----:B------:R-:W-:Y:S05]  /*8d40*/  BSYNC B1 ;  /* 0x0000000000017941 */ /* 0x000fea0003800000 */
.L_x_8755:
[----:B------:R-:W-:Y:S01]  /*8d50*/  LEA R3, R0, 0x3b800000, 0x17 ;  /* 0x3b80000000037811 */ /* 0x000fe200078eb8ff */
[----:B------:R-:W-:-:S05]  /*8d60*/  IMAD.SHL.U32 R0, R2, 0x100000, RZ ;  /* 0x0010000002007824 */ /* 0x000fca00078e00ff */
[----:B------:R-:W-:-:S07]  /*8d70*/  LOP3.LUT R0, R3, R0, R4, 0xfe, !PT ;  /* 0x0000000003007212 */ /* 0x000fce00078efe04 */
.L_x_8754:
[----:B------:R-:W-:Y:S05]  /*8d80*/  BSYNC B0 ;  /* 0x0000000000007941 */ /* 0x000fea0003800000 */
.L_x_8753:
[----:B------:R-:W-:-:S04]  /*8d90*/  F2FP.BF16.F32.PACK_AB R0, RZ, R0 ;  /* 0x00000000ff00723e */ /* 0x000fc800000010ff */
[----:B------:R-:W-:Y:S01]  /*8da0*/  PRMT R10, R0, 0x7610, R10 ;  /* 0x00007610000a7816 */ /* 0x000fe2000000000a */
[----:B------:R-:W-:Y:S06]  /*8db0*/  BRA `(.L_x_8738) ;  /* 0x0000000400287947 */ /* 0x000fec0003800000 */
.L_x_8751:
        /* <DEDUP_REMOVED lines=21> */
.L_x_8760:
[----:B------:R-:W-:Y:S05]  /*8f10*/  BSYNC B1 ;  /* 0x0000000000017941 */ /* 0x000fea0003800000 */
.L_x_8759:
[----:B------:R-:W-:Y:S01]  /*8f20*/  LEA R3, R0, 0x37800000, 0x17 ;  /* 0x3780000000037811 */ /* 0x000fe200078eb8ff */
[----:B------:R-:W-:-:S05]  /*8f30*/  IMAD.SHL.U32 R0, R2, 0x200000, RZ ;  /* 0x0020000002007824 */ /* 0x000fca00078e00ff */
[----:B------:R-:W-:-:S07]  /*8f40*/  LOP3.LUT R0, R3, R0, R4, 0xfe, !PT ;  /* 0x0000000003007212 */ /* 0x000fce00078efe04 */
.L_x_8758:
[----:B------:R-:W-:Y:S05]  /*8f50*/  BSYNC B0 ;  /* 0x0000000000007941 */ /* 0x000fea0003800000 */
.L_x_8757:
[----:B------:R-:W-:-:S04]  /*8f60*/  F2FP.BF16.F32.PACK_AB R0, RZ, R0 ;  /* 0x00000000ff00723e */ /* 0x000fc800000010ff */
[----:B------:R-:W-:Y:S01]  /*8f70*/  PRMT R10, R0, 0x7610, R10 ;  /* 0x00007610000a7816 */ /* 0x000fe2000000000a */
[----:B------:R-:W-:Y:S06]  /*8f80*/  BRA `(.L_x_8738) ;  /* 0x0000000000b47947 */ /* 0x000fec0003800000 */
.L_x_8750:
        /* <DEDUP_REMOVED lines=14> */
.L_x_8764:
[----:B------:R-:W-:Y:S05]  /*9070*/  BSYNC B0 ;  /* 0x0000000000007941 */ /* 0x000fea0003800000 */
.L_x_8763:
[----:B------:R-:W-:-:S04]  /*9080*/  F2FP.BF16.F32.PACK_AB R0, RZ, R0 ;  /* 0x00000000ff00723e */ /* 0x000fc800000010ff */
[----:B------:R-:W-:Y:S01]  /*9090*/  PRMT R10, R0, 0x7610, R10 ;  /* 0x00007610000a7816 */ /* 0x000fe2000000000a */
[----:B------:R-:W-:Y:S06]  /*90a0*/  BRA `(.L_x_8738) ;  /* 0x00000000006c7947 */ /* 0x000fec0003800000 */
.L_x_8737:
        /* <DEDUP_REMOVED lines=16> */
.L_x_8765:
[----:B------:R-:W-:Y:S01]  /*91b0*/  PRMT R10, RZ, 0x7610, R10 ;  /* 0x00007610ff0a7816 */ /* 0x000fe2000000000a */
[----:B------:R-:W-:Y:S06]  /*91c0*/  BRA `(.L_x_8738) ;  /* 0x0000000000247947 */ /* 0x000fec0003800000 */
.L_x_8762:
[----:B------:R-:W2:Y:S02]  /*91d0*/  LDG.E.64 R2, desc[UR36][R2.64] ;  /* 0x0000002402027981 */ /* 0x000ea4000c1e1b00 */
[----:B--2---:R-:W0:Y:S02]  /*91e0*/  I2F.U64 R0, R2 ;  /* 0x0000000200007312 */ /* 0x004e240000301000 */
[----:B0-----:R-:W-:-:S04]  /*91f0*/  F2FP.BF16.F32.PACK_AB R0, RZ, R0 ;  /* 0x00000000ff00723e */ /* 0x001fc800000010ff */
[----:B------:R-:W-:Y:S01]  /*9200*/  PRMT R10, R0, 0x7610, R10 ;  /* 0x00007610000a7816 */ /* 0x000fe2000000000a */
[----:B------:R-:W-:Y:S06]  /*9210*/  BRA `(.L_x_8738) ;  /* 0x0000000000107947 */ /* 0x000fec0003800000 */
.L_x_8761:
[----:B------:R-:W2:Y:S02]  /*9220*/  LDG.E R2, desc[UR36][R2.64] ;  /* 0x0000002402027981 */ /* 0x000ea4000c1e1900 */
[----:B--2---:R-:W-:-:S04]  /*9230*/  I2FP.F32.U32 R0, R2 ;  /* 0x0000000200007245 */ /* 0x004fc80000201000 */
[----:B------:R-:W-:-:S04]  /*9240*/  F2FP.BF16.F32.PACK_AB R0, RZ, R0 ;  /* 0x00000000ff00723e */ /* 0x000fc800000010ff */
[----:B------:R-:W-:-:S07]  /*9250*/  PRMT R10, R0, 0x7610, R10 ;  /* 0x00007610000a7816 */ /* 0x000fce000000000a */
.L_x_8738:
        /* <DEDUP_REMOVED lines=20> */
.L_x_8767:
[----:B------:R-:W-:Y:S05]  /*93a0*/  BSYNC B1 ;  /* 0x0000000000017941 */ /* 0x000fea0003800000 */
.L_x_8766:
        /* <DEDUP_REMOVED lines=18> */
.L_x_8769:
[----:B------:R-:W-:Y:S01]  /*94d0*/  ISETP.GE.AND P0, PT, R10, RZ, PT ;  /* 0x000000ff0a00720c */ /* 0x000fe20003f06270 */
[----:B------:R-:W-:-:S12]  /*94e0*/  IMAD.MOV.U32 R3, RZ, RZ, 0x3fd774eb ;  /* 0x3fd774ebff037424 */ /* 0x000fd800078e00ff */
[----:B------:R-:W-:-:S04]  /*94f0*/  @P0 FFMA.FTZ R2, R3, 0.93318945169448852539, -R2 ;  /* 0x3f6ee58103020823 */ /* 0x000fc80000010802 */
[----:B------:R-:W-:-:S07]  /*9500*/  @!P0 FFMA.FTZ R2, R3, 0.93318945169448852539, R2 ;  /* 0x3f6ee58103028823 */ /* 0x000fce0000010002 */
.L_x_8770:
[----:B------:R-:W-:Y:S05]  /*9510*/  BSYNC B0 ;  /* 0x0000000000007941 */ /* 0x000fea0003800000 */
.L_x_8768:
        /* <DEDUP_REMOVED lines=27> */
.L_x_8774:
[----:B0-----:R-:W-:-:S06]  /*96d0*/  IMAD.U32 R3, R11, 0x10000, RZ ;  /* 0x000100000b037824 */ /* 0x001fcc00078e00ff */
[----:B------:R-:W0:Y:S02]  /*96e0*/  F2I.S64.TRUNC R2, R3 ;  /* 0x0000000300027311 */ /* 0x000e24000020d900 */
[----:B0-----:R0:W-:Y:S01]  /*96f0*/  STG.E.U8 desc[UR36][R16.64], R2 ;  /* 0x0000000210007986 */ /* 0x0011e2000c101124 */
[----:B------:R-:W-:Y:S05]  /*9700*/  BRA `(.L_x_8776) ;  /* 0x0000000c00847947 */ /* 0x000fea0003800000 */
.L_x_8773:
        /* <DEDUP_REMOVED lines=10> */
.L_x_8778:
[----:B0-----:R-:W-:-:S06]  /*97b0*/  IMAD.U32 R11, R11, 0x10000, RZ ;  /* 0x000100000b0b7824 */ /* 0x001fcc00078e00ff */
[----:B------:R-:W0:Y:S02]  /*97c0*/  F2I.FTZ.TRUNC.NTZ R11, R11 ;  /* 0x0000000b000b7305 */ /* 0x000e24000021f100 */
[----:B0-----:R0:W-:Y:S01]  /*97d0*/  STG.E desc[UR36][R16.64], R11 ;  /* 0x0000000b10007986 */ /* 0x0011e2000c101924 */
[----:B------:R-:W-:Y:S05]  /*97e0*/  BRA `(.L_x_8776) ;  /* 0x0000000c004c7947 */ /* 0x000fea0003800000 */
.L_x_8777:
[----:B0-----:R-:W-:-:S06]  /*97f0*/  IMAD.U32 R11, R11, 0x10000, RZ ;  /* 0x000100000b0b7824 */ /* 0x001fcc00078e00ff */
[----:B------:R-:W0:Y:S02]  /*9800*/  F2I.FTZ.TRUNC.NTZ R11, R11 ;  /* 0x0000000b000b7305 */ /* 0x000e24000021f100 */
[----:B0-----:R0:W-:Y:S01]  /*9810*/  STG.E.U16 desc[UR36][R16.64], R11 ;  /* 0x0000000b10007986 */ /* 0x0011e2000c101524 */
[----:B------:R-:W-:Y:S05]  /*9820*/  BRA `(.L_x_8776) ;  /* 0x0000000c003c7947 */ /* 0x000fea0003800000 */
.L_x_8772:
        /* <DEDUP_REMOVED lines=9> */
.L_x_8780:
[----:B0-----:R-:W-:-:S05]  /*98c0*/  IMAD.U32 R0, R11, 0x10000, RZ ;  /* 0x000100000b007824 */ /* 0x001fca00078e00ff */
[----:B------:R-:W-:-:S05]  /*98d0*/  F2FP.F16.F32.PACK_AB R0, RZ, R0 ;  /* 0x00000000ff00723e */ /* 0x000fca00000000ff */
[----:B------:R0:W-:Y:S01]  /*98e0*/  STG.E.U16 desc[UR36][R16.64], R0 ;  /* 0x0000000010007986 */ /* 0x0001e2000c101524 */
[----:B------:R-:W-:Y:S05]  /*98f0*/  BRA `(.L_x_8776) ;  /* 0x0000000c00087947 */ /* 0x000fea0003800000 */
.L_x_8779:
        /* <DEDUP_REMOVED lines=10> */
.L_x_8782:
[----:B0-----:R-:W-:-:S05]  /*99a0*/  IMAD.U32 R11, R11, 0x10000, RZ ;  /* 0x000100000b0b7824 */ /* 0x001fca00078e00ff */
[----:B------:R-:W-:-:S04]  /*99b0*/  F2FP.F16.F32.PACK_AB R3, RZ, R11 ;  /* 0x0000000bff03723e */ /* 0x000fc800000000ff */
[----:B------:R-:W-:-:S05]  /*99c0*/  PRMT R3, R3, 0x5410, RZ ;  /* 0x0000541003037816 */ /* 0x000fca00000000ff */
[----:B------:R0:W-:Y:S01]  /*99d0*/  STG.E desc[UR36][R16.64], R3 ;  /* 0x0000000310007986 */ /* 0x0001e2000c101924 */
[----:B------:R-:W-:Y:S05]  /*99e0*/  BRA `(.L_x_8776) ;  /* 0x0000000800cc7947 */ /* 0x000fea0003800000 */
.L_x_8781:
[----:B0-----:R-:W-:-:S04]  /*99f0*/  IMAD.U32 R2, R11, 0x10000, RZ ;  /* 0x000100000b027824 */ /* 0x001fc800078e00ff */
[----:B------:R-:W-:-:S06]  /*9a00*/  FMUL.FTZ R2, R2, 1 ;  /* 0x3f80000002027820 */ /* 0x000fcc0000410000 */
[----:B------:R-:W0:Y:S02]  /*9a10*/  F2F.F64.F32 R2, R2 ;  /* 0x0000000200027310 */ /* 0x000e240000201800 */
[----:B0-----:R0:W-:Y:S01]  /*9a20*/  STG.E.64 desc[UR36][R16.64], R2 ;  /* 0x0000000210007986 */ /* 0x0011e2000c101b24 */
[----:B------:R-:W-:Y:S05]  /*9a30*/  BRA `(.L_x_8776) ;  /* 0x0000000800b87947 */ /* 0x000fea0003800000 */
.L_x_8771:
        /* <DEDUP_REMOVED lines=13> */
.L_x_8785:
[----:B0-----:R-:W-:Y:S01]  /*9b10*/  IMAD.U32 R11, R11, 0x10000, RZ ;  /* 0x000100000b0b7824 */ /* 0x001fe200078e00ff */
[----:B------:R-:W-:-:S03]  /*9b20*/  CS2R R6, SRZ ;  /* 0x0000000000067805 */ /* 0x000fc6000001ff00 */
[----:B------:R-:W-:-:S06]  /*9b30*/  FMUL.FTZ R4, R11, 1 ;  /* 0x3f8000000b047820 */ /* 0x000fcc0000410000 */
[----:B------:R-:W0:Y:S02]  /*9b40*/  F2F.F64.F32 R4, R4 ;  /* 0x0000000400047310 */ /* 0x000e240000201800 */
[----:B0-----:R0:W-:Y:S01]  /*9b50*/  STG.E.128 desc[UR36][R16.64], R4 ;  /* 0x0000000410007986 */ /* 0x0011e2000c101d24 */
[----:B------:R-:W-:Y:S05]  /*9b60*/  BRA `(.L_x_8776) ;  /* 0x00000008006c7947 */ /* 0x000fea0003800000 */
.L_x_8784:
        /* <DEDUP_REMOVED lines=21> */
.L_x_8789:
[----:B------:R-:W-:Y:S05]  /*9cc0*/  BSYNC B0 ;  /* 0x0000000000007941 */ /* 0x000fea0003800000 */
.L_x_8788:
[----:B------:R-:W-:-:S05]  /*9cd0*/  LOP3.LUT R3, R0, R3, RZ, 0xfc, !PT ;  /* 0x0000000300037212 */ /* 0x000fca00078efcff */
[----:B------:R0:W-:Y:S01]  /*9ce0*/  STG.E.U8 desc[UR36][R16.64], R3 ;  /* 0x0000000310007986 */ /* 0x0001e2000c101124 */
[----:B------:R-:W-:Y:S05]  /*9cf0*/  BRA `(.L_x_8776) ;  /* 0x0000000800087947 */ /* 0x000fea0003800000 */
.L_x_8787:
        /* <DEDUP_REMOVED lines=13> */
.L_x_8791:
[----:B------:R-:W-:Y:S01]  /*9dd0*/  IMAD.MOV.U32 R0, RZ, RZ, 0x7f ;  /* 0x0000007fff007424 */ /* 0x000fe200078e00ff */
[----:B------:R-:W-:-:S04]  /*9de0*/  ISETP.GT.U32.AND P0, PT, R2, 0x7f800000, PT ;  /* 0x7f8000000200780c */ /* 0x000fc80003f04070 */
[----:B------:R-:W-:-:S09]  /*9df0*/  SEL R0, R0, 0x7c, P0 ;  /* 0x0000007c00007807 */ /* 0x000fd20000000000 */
.L_x_8792:
[----:B------:R-:W-:Y:S05]  /*9e00*/  BSYNC B0 ;  /* 0x0000000000007941 */ /* 0x000fea0003800000 */
.L_x_8790:
[----:B------:R-:W-:-:S04]  /*9e10*/  LOP3.LUT R2, R11, 0x80000000, RZ, 0xc0, !PT ;  /* 0x800000000b027812 */ /* 0x000fc800078ec0ff */
[----:B------:R-:W-:-:S04]  /*9e20*/  SHF.R.U32.HI R3, RZ, 0x18, R2 ;  /* 0x00000018ff037819 */ /* 0x000fc80000011602 */
[----:B------:R-:W-:-:S05]  /*9e30*/  LOP3.LUT R3, R0, R3, RZ, 0xfc, !PT ;  /* 0x0000000300037212 */ /* 0x000fca00078efcff */
[----:B------:R0:W-:Y:S01]  /*9e40*/  STG.E.U8 desc[UR36][R16.64], R3 ;  /* 0x0000000310007986 */ /* 0x0001e2000c101124 */
[----:B------:R-:W-:Y:S05]  /*9e50*/  BRA `(.L_x_8776) ;  /* 0x0000000400b07947 */ /* 0x000fea0003800000 */
.L_x_8786:
[----:B0-----:R0:W-:Y:S01]  /*9e60*/  STG.E.U16 desc[UR36][R16.64], R11 ;  /* 0x0000000b10007986 */ /* 0x0011e2000c101524 */
[----:B------:R-:W-:Y:S05]  /*9e70*/  BRA `(.L_x_8776) ;  /* 0x0000000400a87947 */ /* 0x000fea0003800000 */
.L_x_8783:
        /* <DEDUP_REMOVED lines=12> */
.L_x_8795:
        /* <DEDUP_REMOVED lines=17> */
.L_x_8798:
[----:B------:R-:W-:-:S04]  /*a050*/  LOP3.LUT R2, R11, 0x80000000, RZ, 0xc0, !PT ;  /* 0x800000000b027812 */ /* 0x000fc800078ec0ff */
[----:B------:R-:W-:-:S04]  /*a060*/  SHF.R.U32.HI R3, RZ, 0x18, R2 ;  /* 0x00000018ff037819 */ /* 0x000fc80000011602 */
[----:B------:R-:W-:-:S04]  /*a070*/  LOP3.LUT R0, R0, R3, RZ, 0xfc, !PT ;  /* 0x0000000300007212 */ /* 0x000fc800078efcff */
[----:B------:R-:W-:-:S07]  /*a080*/  PRMT R8, R0, 0x7610, R8 ;  /* 0x0000761000087816 */ /* 0x000fce0000000008 */
.L_x_8797:
[----:B------:R-:W-:Y:S05]  /*a090*/  BSYNC B0 ;  /* 0x0000000000007941 */ /* 0x000fea0003800000 */
.L_x_8796:
[----:B------:R0:W-:Y:S01]  /*a0a0*/  STG.E.U8 desc[UR36][R16.64], R8 ;  /* 0x0000000810007986 */ /* 0x0001e2000c101124 */
[----:B------:R-:W-:Y:S05]  /*a0b0*/  BRA `(.L_x_8776) ;  /* 0x0000000400187947 */ /* 0x000fea0003800000 */
.L_x_8794:
        /* <DEDUP_REMOVED lines=17> */
.L_x_8801:
[----:B------:R-:W-:-:S04]  /*a1d0*/  LOP3.LUT R2, R11, 0x80000000, RZ, 0xc0, !PT ;  /* 0x800000000b027812 */ /* 0x000fc800078ec0ff */
[----:B------:R-:W-:-:S04]  /*a1e0*/  SHF.R.U32.HI R3, RZ, 0x18, R2 ;  /* 0x00000018ff037819 */ /* 0x000fc80000011602 */
[----:B------:R-:W-:-:S04]  /*a1f0*/  LOP3.LUT R0, R0, R3, RZ, 0xfc, !PT ;  /* 0x0000000300007212 */ /* 0x000fc800078efcff */
[----:B------:R-:W-:-:S07]  /*a200*/  PRMT R8, R0, 0x7610, R8 ;  /* 0x0000761000087816 */ /* 0x000fce0000000008 */
.L_x_8800:
[----:B------:R-:W-:Y:S05]  /*a210*/  BSYNC B0 ;  /* 0x0000000000007941 */ /* 0x000fea0003800000 */
.L_x_8799:
[----:B------:R3:W-:Y:S01]  /*a220*/  STG.E.U8 desc[UR36][R16.64], R8 ;  /* 0x0000000810007986 */ /* 0x0007e2000c101124 */
[----:B------:R-:W-:Y:S05]  /*a230*/  BRA `(.L_x_8776) ;  /* 0x0000000000b87947 */ /* 0x000fea0003800000 */
.L_x_8793:
        /* <DEDUP_REMOVED lines=22> */
.L_x_8775:
        /* <DEDUP_REMOVED lines=16> */
.L_x_8804:
[----:B------:R-:W-:Y:S05]  /*a4a0*/  BRA `(.L_x_8776) ;  /* 0x00000000001c7947 */ /* 0x000fea0003800000 */
.L_x_8803:
[----:B0-----:R-:W-:-:S06]  /*a4b0*/  IMAD.U32 R2, R11, 0x10000, RZ ;  /* 0x000100000b027824 */ /* 0x001fcc00078e00ff */
[----:B------:R-:W0:Y:S02]  /*a4c0*/  F2I.U64.TRUNC R2, R2 ;  /* 0x0000000200027311 */ /* 0x000e24000020d800 */
[----:B0-----:R1:W-:Y:S01]  /*a4d0*/  STG.E.64 desc[UR36][R16.64], R2 ;  /* 0x0000000210007986 */ /* 0x0013e2000c101b24 */
[----:B------:R-:W-:Y:S05]  /*a4e0*/  BRA `(.L_x_8776) ;  /* 0x00000000000c7947 */ /* 0x000fea0003800000 */
.L_x_8802:
[----:B0-----:R-:W-:-:S06]  /*a4f0*/  IMAD.U32 R11, R11, 0x10000, RZ ;  /* 0x000100000b0b7824 */ /* 0x001fcc00078e00ff */
[----:B------:R-:W0:Y:S02]  /*a500*/  F2I.FTZ.U32.TRUNC.NTZ R11, R11 ;  /* 0x0000000b000b7305 */ /* 0x000e24000021f000 */
[----:B0-----:R0:W-:Y:S02]  /*a510*/  STG.E desc[UR36][R16.64], R11 ;  /* 0x0000000b10007986 */ /* 0x0011e4000c101924 */
.L_x_8776:
[----:B------:R-:W-:-:S07]  /*a520*/  VIADD R19, R19, 0x80 ;  /* 0x0000008013137836 */ /* 0x000fce0000000000 */
.L_x_8731:
[----:B------:R-:W-:Y:S05]  /*a530*/  BSYNC B6 ;  /* 0x0000000000067941 */ /* 0x000fea0003800000 */
.L_x_8730:
        /* <DEDUP_REMOVED lines=306> */
.L_x_8805:
        /* <DEDUP_REMOVED lines=23> */
.L_x_8809:
[----:B------:R-:W2:Y:S02]  /*b9d0*/  LDG.E.U8 R2, desc[UR36][R2.64] ;  /* 0x0000002402027981 */ /* 0x000ea4000c1e1100 */
[----:B--2---:R-:W-:-:S04]  /*b9e0*/  I2FP.F32.U32 R0, R2 ;  /* 0x0000000200007245 */ /* 0x004fc80000201000 */
[----:B------:R-:W-:-:S04]  /*b9f0*/  F2FP.BF16.F32.PACK_AB R0, RZ, R0 ;  /* 0x00000000ff00723e */ /* 0x000fc800000010ff */
[----:B------:R-:W-:Y:S01]  /*ba00*/  PRMT R10, R0, 0x7610, R10 ;  /* 0x00007610000a7816 */ /* 0x000fe2000000000a */
[----:B------:R-:W-:Y:S06]  /*ba10*/  BRA `(.L_x_8811) ;  /* 0x0000000c00c87947 */ /* 0x000fec0003800000 */
.L_x_8808:
        /* <DEDUP_REMOVED lines=11> */
.L_x_8813:
[----:B------:R-:W2:Y:S02]  /*bad0*/  LDG.E R2, desc[UR36][R2.64] ;  /* 0x0000002402027981 */ /* 0x000ea4000c1e1900 */
[----:B--2---:R-:W-:-:S04]  /*bae0*/  I2FP.F32.S32 R0, R2 ;  /* 0x0000000200007245 */ /* 0x004fc80000201400 */
[----:B------:R-:W-:-:S04]  /*baf0*/  F2FP.BF16.F32.PACK_AB R0, RZ, R0 ;  /* 0x00000000ff00723e */ /* 0x000fc800000010ff */
[----:B------:R-:W-:Y:S01]  /*bb00*/  PRMT R10, R0, 0x7610, R10 ;  /* 0x00007610000a7816 */ /* 0x000fe2000000000a */
[----:B------:R-:W-:Y:S06]  /*bb10*/  BRA `(.L_x_8811) ;  /* 0x0000000c00887947 */ /* 0x000fec0003800000 */
.L_x_8812:
[----:B------:R-:W2:Y:S02]  /*bb20*/  LDG.E.U16 R2, desc[UR36][R2.64] ;  /* 0x0000002402027981 */ /* 0x000ea4000c1e1500 */
[----:B--2---:R-:W0:Y:S02]  /*bb30*/  I2F.S16 R0, R2 ;  /* 0x0000000200007306 */ /* 0x004e240000101400 */
[----:B0-----:R-:W-:-:S04]  /*bb40*/  F2FP.BF16.F32.PACK_AB R0, RZ, R0 ;  /* 0x00000000ff00723e */ /* 0x001fc800000010ff */
[----:B------:R-:W-:Y:S01]  /*bb50*/  PRMT R10, R0, 0x7610, R10 ;  /* 0x00007610000a7816 */ /* 0x000fe2000000000a */
[----:B------:R-:W-:Y:S06]  /*bb60*/  BRA `(.L_x_8811) ;  /* 0x0000000c00747947 */ /* 0x000fec0003800000 */
.L_x_8807:
        /* <DEDUP_REMOVED lines=9> */
.L_x_8815:
[----:B------:R-:W2:Y:S02]  /*bc00*/  LDG.E.U16 R0, desc[UR36][R2.64] ;  /* 0x0000002402007981 */ /* 0x000ea4000c1e1500 */
[----:B--2---:R-:W-:-:S05]  /*bc10*/  HADD2.F32 R0, -RZ, R0.H0_H0 ;  /* 0x20000000ff007230 */ /* 0x004fca0000004100 */
[----:B------:R-:W-:-:S04]  /*bc20*/  F2FP.BF16.F32.PACK_AB R0, RZ, R0 ;  /* 0x00000000ff00723e */ /* 0x000fc800000010ff */
[----:B------:R-:W-:Y:S01]  /*bc30*/  PRMT R10, R0, 0x7610, R10 ;  /* 0x00007610000a7816 */ /* 0x000fe2000000000a */
[----:B------:R-:W-:Y:S06]  /*bc40*/  BRA `(.L_x_8811) ;  /* 0x0000000c003c7947 */ /* 0x000fec0003800000 */
.L_x_8814:
        /* <DEDUP_REMOVED lines=9> */
.L_x_8817:
[----:B------:R-:W2:Y:S02]  /*bce0*/  LDG.E.U16 R2, desc[UR36][R2.64] ;  /* 0x0000002402027981 */ /* 0x000ea4000c1e1500 */
[----:B--2---:R-:W-:-:S05]  /*bcf0*/  HADD2.F32 R0, -RZ, R2.H0_H0 ;  /* 0x20000002ff007230 */ /* 0x004fca0000004100 */
[----:B------:R-:W-:-:S04]  /*bd00*/  F2FP.BF16.F32.PACK_AB R0, RZ, R0 ;  /* 0x00000000ff00723e */ /* 0x000fc800000010ff */
[----:B------:R-:W-:Y:S01]  /*bd10*/  PRMT R10, R0, 0x7610, R10 ;  /* 0x00007610000a7816 */ /* 0x000fe2000000000a */
[----:B------:R-:W-:Y:S06]  /*bd20*/  BRA `(.L_x_8811) ;  /* 0x0000000c00047947 */ /* 0x000fec0003800000 */
.L_x_8816:
        /* <DEDUP_REMOVED lines=9> */
.L_x_8806:
        /* <DEDUP_REMOVED lines=14> */
.L_x_8820:
        /* <DEDUP_REMOVED lines=9> */
.L_x_8819:
        /* <DEDUP_REMOVED lines=28> */
.L_x_8822:
        /* <DEDUP_REMOVED lines=15> */
.L_x_8821:
[----:B------:R0:W5:Y:S01]  /*c1e0*/  LDG.E.U16 R10, desc[UR36][R2.64] ;  /* 0x00000024020a7981 */ /* 0x000162000c1e1500 */
[----:B------:R-:W-:Y:S05]  /*c1f0*/  BRA `(.L_x_8811) ;  /* 0x0000000400d07947 */ /* 0x000fea0003800000 */
.L_x_8818:
        /* <DEDUP_REMOVED lines=13> */
.L_x_8825:
        /* <DEDUP_REMOVED lines=21> */
.L_x_8829:
[----:B------:R-:W-:Y:S05]  /*c420*/  BSYNC B1 ;  /* 0x0000000000017941 */ /* 0x000fea0003800000 */
.L_x_8828:
[----:B------:R-:W-:Y:S01]  /*c430*/  LEA R3, R0, 0x3b800000, 0x17 ;  /* 0x3b80000000037811 */ /* 0x000fe200078eb8ff */
[----:B------:R-:W-:-:S05]  /*c440*/  IMAD.SHL.U32 R0, R2, 0x100000, RZ ;  /* 0x0010000002007824 */ /* 0x000fca00078e00ff */
[----:B------:R-:W-:-:S07]  /*c450*/  LOP3.LUT R0, R3, R0, R4, 0xfe, !PT ;  /* 0x0000000003007212 */ /* 0x000fce00078efe04 */
.L_x_8827:
[----:B------:R-:W-:Y:S05]  /*c460*/  BSYNC B0 ;  /* 0x0000000000007941 */ /* 0x000fea0003800000 */
.L_x_8826:
[----:B------:R-:W-:-:S04]  /*c470*/  F2FP.BF16.F32.PACK_AB R0, RZ, R0 ;  /* 0x00000000ff00723e */ /* 0x000fc800000010ff */
[----:B------:R-:W-:Y:S01]  /*c480*/  PRMT R10, R0, 0x7610, R10 ;  /* 0x00007610000a7816 */ /* 0x000fe2000000000a */
[----:B------:R-:W-:Y:S06]  /*c490*/  BRA `(.L_x_8811) ;  /* 0x0000000400287947 */ /* 0x000fec0003800000 */
.L_x_8824:
        /* <DEDUP_REMOVED lines=21> */
.L_x_8833:
[----:B------:R-:W-:Y:S05]  /*c5f0*/  BSYNC B1 ;  /* 0x0000000000017941 */ /* 0x000fea0003800000 */
.L_x_8832:
[----:B------:R-:W-:Y:S01]  /*c600*/  LEA R3, R0, 0x37800000, 0x17 ;  /* 0x3780000000037811 */ /* 0x000fe200078eb8ff */
[----:B------:R-:W-:-:S05]  /*c610*/  IMAD.SHL.U32 R0, R2, 0x200000, RZ ;  /* 0x0020000002007824 */ /* 0x000fca00078e00ff */
[----:B------:R-:W-:-:S07]  /*c620*/  LOP3.LUT R0, R3, R0, R4, 0xfe, !PT ;  /* 0x0000000003007212 */ /* 0x000fce00078efe04 */
.L_x_8831:
[----:B------:R-:W-:Y:S05]  /*c630*/  BSYNC B0 ;  /* 0x0000000000007941 */ /* 0x000fea0003800000 */
.L_x_8830:
[----:B------:R-:W-:-:S04]  /*c640*/  F2FP.BF16.F32.PACK_AB R0, RZ, R0 ;  /* 0x00000000ff00723e */ /* 0x000fc800000010ff */
[----:B------:R-:W-:Y:S01]  /*c650*/  PRMT R10, R0, 0x7610, R10 ;  /* 0x00007610000a7816 */ /* 0x000fe2000000000a */
[----:B------:R-:W-:Y:S06]  /*c660*/  BRA `(.L_x_8811) ;  /* 0x0000000000b47947 */ /* 0x000fec0003800000 */
.L_x_8823:
        /* <DEDUP_REMOVED lines=14> */
.L_x_8837:
[----:B------:R-:W-:Y:S05]  /*c750*/  BSYNC B0 ;  /* 0x0000000000007941 */ /* 0x000fea0003800000 */
.L_x_8836:
[----:B------:R-:W-:-:S04]  /*c760*/  F2FP.BF16.F32.PACK_AB R0, RZ, R0 ;  /* 0x00000000ff00723e */ /* 0x000fc800000010ff */
[----:B------:R-:W-:Y:S01]  /*c770*/  PRMT R10, R0, 0x7610, R10 ;  /* 0x00007610000a7816 */ /* 0x000fe2000000000a */
[----:B------:R-:W-:Y:S06]  /*c780*/  BRA `(.L_x_8811) ;  /* 0x00000000006c7947 */ /* 0x000fec0003800000 */
.L_x_8810:
        /* <DEDUP_REMOVED lines=16> */
.L_x_8838:
[----:B------:R-:W-:Y:S01]  /*c890*/  PRMT R10, RZ, 0x7610, R10 ;  /* 0x00007610ff0a7816 */ /* 0x000fe2000000000a */
[----:B------:R-:W-:Y:S06]  /*c8a0*/  BRA `(.L_x_8811) ;  /* 0x0000000000247947 */ /* 0x000fec0003800000 */
.L_x_8835:
[----:B------:R-:W2:Y:S02]  /*c8b0*/  LDG.E.64 R2, desc[UR36][R2.64] ;  /* 0x0000002402027981 */ /* 0x000ea4000c1e1b00 */
[----:B--2---:R-:W0:Y:S02]  /*c8c0*/  I2F.U64 R0, R2 ;  /* 0x0000000200007312 */ /* 0x004e240000301000 */
[----:B0-----:R-:W-:-:S04]  /*c8d0*/  F2FP.BF16.F32.PACK_AB R0, RZ, R0 ;  /* 0x00000000ff00723e */ /* 0x001fc800000010ff */
[----:B------:R-:W-:Y:S01]  /*c8e0*/  PRMT R10, R0, 0x7610, R10 ;  /* 0x00007610000a7816 */ /* 0x000fe2000000000a */
[----:B------:R-:W-:Y:S06]  /*c8f0*/  BRA `(.L_x_8811) ;  /* 0x0000000000107947 */ /* 0x000fec0003800000 */
.L_x_8834:
[----:B------:R-:W2:Y:S02]  /*c900*/  LDG.E R2, desc[UR36][R2.64] ;  /* 0x0000002402027981 */ /* 0x000ea4000c1e1900 */
[----:B--2---:R-:W-:-:S04]  /*c910*/  I2FP.F32.U32 R0, R2 ;  /* 0x0000000200007245 */ /* 0x004fc80000201000 */
[----:B------:R-:W-:-:S04]  /*c920*/  F2FP.BF16.F32.PACK_AB R0, RZ, R0 ;  /* 0x00000000ff00723e */ /* 0x000fc800000010ff */
[----:B------:R-:W-:-:S07]  /*c930*/  PRMT R10, R0, 0x7610, R10 ;  /* 0x00007610000a7816 */ /* 0x000fce000000000a */
.L_x_8811:
        /* <DEDUP_REMOVED lines=20> */
.L_x_8840:
[----:B------:R-:W-:Y:S05]  /*ca80*/  BSYNC B1 ;  /* 0x0000000000017941 */ /* 0x000fea0003800000 */
.L_x_8839:
        /* <DEDUP_REMOVED lines=18> */
.L_x_8842:
[----:B------:R-:W-:Y:S01]  /*cbb0*/  ISETP.GE.AND P0, PT, R10, RZ, PT ;  /* 0x000000ff0a00720c */ /* 0x000fe20003f06270 */
[----:B------:R-:W-:-:S12]  /*cbc0*/  IMAD.MOV.U32 R3, RZ, RZ, 0x3fd774eb ;  /* 0x3fd774ebff037424 */ /* 0x000fd800078e00ff */
[----:B------:R-:W-:-:S04]  /*cbd0*/  @P0 FFMA.FTZ R2, R3, 0.93318945169448852539, -R2 ;  /* 0x3f6ee58103020823 */ /* 0x000fc80000010802 */
[----:B------:R-:W-:-:S07]  /*cbe0*/  @!P0 FFMA.FTZ R2, R3, 0.93318945169448852539, R2 ;  /* 0x3f6ee58103028823 */ /* 0x000fce0000010002 */
.L_x_8843:
[----:B------:R-:W-:Y:S05]  /*cbf0*/  BSYNC B0 ;  /* 0x0000000000007941 */ /* 0x000fea0003800000 */
.L_x_8841:
        /* <DEDUP_REMOVED lines=27> */
.L_x_8847:
[----:B0-----:R-:W-:-:S06]  /*cdb0*/  IMAD.U32 R3, R11, 0x10000, RZ ;  /* 0x000100000b037824 */ /* 0x001fcc00078e00ff */
[----:B------:R-:W0:Y:S02]  /*cdc0*/  F2I.S64.TRUNC R2, R3 ;  /* 0x0000000300027311 */ /* 0x000e24000020d900 */
[----:B0-----:R-:W-:Y:S01]  /*cdd0*/  STG.E.U8 desc[UR36][R16.64], R2 ;  /* 0x0000000210007986 */ /* 0x001fe2000c101124 */
[----:B------:R-:W-:Y:S05]  /*cde0*/  EXIT ;  /* 0x000000000000794d */ /* 0x000fea0003800000 */
.L_x_8846:
        /* <DEDUP_REMOVED lines=10> */
.L_x_8850:
[----:B0-----:R-:W-:-:S06]  /*ce90*/  IMAD.U32 R11, R11, 0x10000, RZ ;  /* 0x000100000b0b7824 */ /* 0x001fcc00078e00ff */
[----:B------:R-:W0:Y:S02]  /*cea0*/  F2I.FTZ.TRUNC.NTZ R11, R11 ;  /* 0x0000000b000b7305 */ /* 0x000e24000021f100 */
[----:B0-----:R-:W-:Y:S01]  /*ceb0*/  STG.E desc[UR36][R16.64], R11 ;  /* 0x0000000b10007986 */ /* 0x001fe2000c101924 */
[----:B------:R-:W-:Y:S05]  /*cec0*/  EXIT ;  /* 0x000000000000794d */ /* 0x000fea0003800000 */
.L_x_8849:
[----:B0-----:R-:W-:-:S06]  /*ced0*/  IMAD.U32 R11, R11, 0x10000, RZ ;  /* 0x000100000b0b7824 */ /* 0x001fcc00078e00ff */
[----:B------:R-:W0:Y:S02]  /*cee0*/  F2I.FTZ.TRUNC.NTZ R11, R11 ;  /* 0x0000000b000b7305 */ /* 0x000e24000021f100 */
[----:B0-----:R-:W-:Y:S01]  /*cef0*/  STG.E.U16 desc[UR36][R16.64], R11 ;  /* 0x0000000b10007986 */ /* 0x001fe2000c101524 */
[----:B------:R-:W-:Y:S05]  /*cf00*/  EXIT ;  /* 0x000000000000794d */ /* 0x000fea0003800000 */
.L_x_8845:
        /* <DEDUP_REMOVED lines=9> */
.L_x_8852:
[----:B0-----:R-:W-:-:S05]  /*cfa0*/  IMAD.U32 R0, R11, 0x10000, RZ ;  /* 0x000100000b007824 */ /* 0x001fca00078e00ff */
[----:B------:R-:W-:-:S05]  /*cfb0*/  F2FP.F16.F32.PACK_AB R0, RZ, R0 ;  /* 0x00000000ff00723e */ /* 0x000fca00000000ff */
[----:B------:R-:W-:Y:S01]  /*cfc0*/  STG.E.U16 desc[UR36][R16.64], R0 ;  /* 0x0000000010007986 */ /* 0x000fe2000c101524 */
[----:B------:R-:W-:Y:S05]  /*cfd0*/  EXIT ;  /* 0x000000000000794d */ /* 0x000fea0003800000 */
.L_x_8851:
        /* <DEDUP_REMOVED lines=10> */
.L_x_8854:
[----:B0-----:R-:W-:-:S05]  /*d080*/  IMAD.U32 R11, R11, 0x10000, RZ ;  /* 0x000100000b0b7824 */ /* 0x001fca00078e00ff */
[----:B------:R-:W-:-:S04]  /*d090*/  F2FP.F16.F32.PACK_AB R3, RZ, R11 ;  /* 0x0000000bff03723e */ /* 0x000fc800000000ff */
[----:B------:R-:W-:-:S05]  /*d0a0*/  PRMT R3, R3, 0x5410, RZ ;  /* 0x0000541003037816 */ /* 0x000fca00000000ff */
[----:B------:R-:W-:Y:S01]  /*d0b0*/  STG.E desc[UR36][R16.64], R3 ;  /* 0x0000000310007986 */ /* 0x000fe2000c101924 */
[----:B------:R-:W-:Y:S05]  /*d0c0*/  EXIT ;  /* 0x000000000000794d */ /* 0x000fea0003800000 */
.L_x_8853:
[----:B0-----:R-:W-:-:S04]  /*d0d0*/  IMAD.U32 R2, R11, 0x10000, RZ ;  /* 0x000100000b027824 */ /* 0x001fc800078e00ff */
[----:B------:R-:W-:-:S06]  /*d0e0*/  FMUL.FTZ R2, R2, 1 ;  /* 0x3f80000002027820 */ /* 0x000fcc0000410000 */
[----:B------:R-:W0:Y:S02]  /*d0f0*/  F2F.F64.F32 R2, R2 ;  /* 0x0000000200027310 */ /* 0x000e240000201800 */
[----:B0-----:R-:W-:Y:S01]  /*d100*/  STG.E.64 desc[UR36][R16.64], R2 ;  /* 0x0000000210007986 */ /* 0x001fe2000c101b24 */
[----:B------:R-:W-:Y:S05]  /*d110*/  EXIT ;  /* 0x000000000000794d */ /* 0x000fea0003800000 */
.L_x_8844:
        /* <DEDUP_REMOVED lines=13> */
.L_x_8857:
[----:B0-----:R-:W-:Y:S01]  /*d1f0*/  IMAD.U32 R11, R11, 0x10000, RZ ;  /* 0x000100000b0b7824 */ /* 0x001fe200078e00ff */
[----:B------:R-:W-:-:S03]  /*d200*/  CS2R R6, SRZ ;  /* 0x0000000000067805 */ /* 0x000fc6000001ff00 */
[----:B------:R-:W-:-:S06]  /*d210*/  FMUL.FTZ R4, R11, 1 ;  /* 0x3f8000000b047820 */ /* 0x000fcc0000410000 */
[----:B------:R-:W0:Y:S02]  /*d220*/  F2F.F64.F32 R4, R4 ;  /* 0x0000000400047310 */ /* 0x000e240000201800 */
[----:B0-----:R-:W-:Y:S01]  /*d230*/  STG.E.128 desc[UR36][R16.64], R4 ;  /* 0x0000000410007986 */ /* 0x001fe2000c101d24 */
[----:B------:R-:W-:Y:S05]  /*d240*/  EXIT ;  /* 0x000000000000794d */ /* 0x000fea0003800000 */
.L_x_8856:
        /* <DEDUP_REMOVED lines=21> */
.L_x_8861:
[----:B------:R-:W-:Y:S05]  /*d3a0*/  BSYNC B0 ;  /* 0x0000000000007941 */ /* 0x000fea0003800000 */
.L_x_8860:
[----:B------:R-:W-:-:S05]  /*d3b0*/  LOP3.LUT R3, R0, R3, RZ, 0xfc, !PT ;  /* 0x0000000300037212 */ /* 0x000fca00078efcff */
[----:B------:R-:W-:Y:S01]  /*d3c0*/  STG.E.U8 desc[UR36][R16.64], R3 ;  /* 0x0000000310007986 */ /* 0x000fe2000c101124 */
[----:B------:R-:W-:Y:S05]  /*d3d0*/  EXIT ;  /* 0x000000000000794d */ /* 0x000fea0003800000 */
.L_x_8859:
        /* <DEDUP_REMOVED lines=13> */
.L_x_8863:
[----:B------:R-:W-:Y:S01]  /*d4b0*/  IMAD.MOV.U32 R0, RZ, RZ, 0x7f ;  /* 0x0000007fff007424 */ /* 0x000fe200078e00ff */
[----:B------:R-:W-:-:S04]  /*d4c0*/  ISETP.GT.U32.AND P0, PT, R2, 0x7f800000, PT ;  /* 0x7f8000000200780c */ /* 0x000fc80003f04070 */
[----:B------:R-:W-:-:S09]  /*d4d0*/  SEL R0, R0, 0x7c, P0 ;  /* 0x0000007c00007807 */ /* 0x000fd20000000000 */
.L_x_8864:
[----:B------:R-:W-:Y:S05]  /*d4e0*/  BSYNC B0 ;  /* 0x0000000000007941 */ /* 0x000fea0003800000 */
.L_x_8862:
[----:B------:R-:W-:-:S04]  /*d4f0*/  LOP3.LUT R2, R11, 0x80000000, RZ, 0xc0, !PT ;  /* 0x800000000b027812 */ /* 0x000fc800078ec0ff */
[----:B------:R-:W-:-:S04]  /*d500*/  SHF.R.U32.HI R3, RZ, 0x18, R2 ;  /* 0x00000018ff037819 */ /* 0x000fc80000011602 */
[----:B------:R-:W-:-:S05]  /*d510*/  LOP3.LUT R3, R0, R3, RZ, 0xfc, !PT ;  /* 0x0000000300037212 */ /* 0x000fca00078efcff */
[----:B------:R-:W-:Y:S01]  /*d520*/  STG.E.U8 desc[UR36][R16.64], R3 ;  /* 0x0000000310007986 */ /* 0x000fe2000c101124 */
[----:B------:R-:W-:Y:S05]  /*d530*/  EXIT ;  /* 0x000000000000794d */ /* 0x000fea0003800000 */
.L_x_8858:
[----:B0-----:R-:W-:Y:S01]  /*d540*/  STG.E.U16 desc[UR36][R16.64], R11 ;  /* 0x0000000b10007986 */ /* 0x001fe2000c101524 */
[----:B------:R-:W-:Y:S05]  /*d550*/  EXIT ;  /* 0x000000000000794d */ /* 0x000fea0003800000 */
.L_x_8855:
        /* <DEDUP_REMOVED lines=12> */
.L_x_8867:
        /* <DEDUP_REMOVED lines=17> */
.L_x_8870:
[----:B------:R-:W-:-:S04]  /*d730*/  LOP3.LUT R2, R11, 0x80000000, RZ, 0xc0, !PT ;  /* 0x800000000b027812 */ /* 0x000fc800078ec0ff */
[----:B------:R-:W-:-:S04]  /*d740*/  SHF.R.U32.HI R3, RZ, 0x18, R2 ;  /* 0x00000018ff037819 */ /* 0x000fc80000011602 */
[----:B------:R-:W-:-:S04]  /*d750*/  LOP3.LUT R0, R0, R3, RZ, 0xfc, !PT ;  /* 0x0000000300007212 */ /* 0x000fc800078efcff */
[----:B------:R-:W-:-:S07]  /*d760*/  PRMT R8, R0, 0x7610, R8 ;  /* 0x0000761000087816 */ /* 0x000fce0000000008 */
.L_x_8869:
[----:B------:R-:W-:Y:S05]  /*d770*/  BSYNC B0 ;  /* 0x0000000000007941 */ /* 0x000fea0003800000 */
.L_x_8868:
[----:B------:R-:W-:Y:S01]  /*d780*/  STG.E.U8 desc[UR36][R16.64], R8 ;  /* 0x0000000810007986 */ /* 0x000fe2000c101124 */
[----:B------:R-:W-:Y:S05]  /*d790*/  EXIT ;  /* 0x000000000000794d */ /* 0x000fea0003800000 */
.L_x_8866:
        /* <DEDUP_REMOVED lines=17> */
.L_x_8873:
[----:B------:R-:W-:-:S04]  /*d8b0*/  LOP3.LUT R2, R11, 0x80000000, RZ, 0xc0, !PT ;  /* 0x800000000b027812 */ /* 0x000fc800078ec0ff */
[----:B------:R-:W-:-:S04]  /*d8c0*/  SHF.R.U32.HI R3, RZ, 0x18, R2 ;  /* 0x00000018ff037819 */ /* 0x000fc80000011602 */
[----:B------:R-:W-:-:S04]  /*d8d0*/  LOP3.LUT R0, R0, R3, RZ, 0xfc, !PT ;  /* 0x0000000300007212 */ /* 0x000fc800078efcff */
[----:B------:R-:W-:-:S07]  /*d8e0*/  PRMT R8, R0, 0x7610, R8 ;  /* 0x0000761000087816 */ /* 0x000fce0000000008 */
.L_x_8872:
[----:B------:R-:W-:Y:S05]  /*d8f0*/  BSYNC B0 ;  /* 0x0000000000007941 */ /* 0x000fea0003800000 */
.L_x_8871:
[----:B------:R-:W-:Y:S01]  /*d900*/  STG.E.U8 desc[UR36][R16.64], R8 ;  /* 0x0000000810007986 */ /* 0x000fe2000c101124 */
[----:B------:R-:W-:Y:S05]  /*d910*/  EXIT ;  /* 0x000000000000794d */ /* 0x000fea0003800000 */
.L_x_8865:
        /* <DEDUP_REMOVED lines=22> */
.L_x_8848:
        /* <DEDUP_REMOVED lines=16> */
.L_x_8876:
[----:B------:R-:W-:Y:S05]  /*db80*/  EXIT ;  /* 0x000000000000794d */ /* 0x000fea0003800000 */
.L_x_8875:
[----:B0-----:R-:W-:-:S06]  /*db90*/  IMAD.U32 R2, R11, 0x10000, RZ ;  /* 0x000100000b027824 */ /* 0x001fcc00078e00ff */
[----:B------:R-:W0:Y:S02]  /*dba0*/  F2I.U64.TRUNC R2, R2 ;  /* 0x0000000200027311 */ /* 0x000e24000020d800 */
[----:B0-----:R-:W-:Y:S01]  /*dbb0*/  STG.E.64 desc[UR36][R16.64], R2 ;  /* 0x0000000210007986 */ /* 0x001fe2000c101b24 */
[----:B------:R-:W-:Y:S05]  /*dbc0*/  EXIT ;  /* 0x000000000000794d */ /* 0x000fea0003800000 */
.L_x_8874:
[----:B0-----:R-:W-:-:S06]  /*dbd0*/  IMAD.U32 R11, R11, 0x10000, RZ ;  /* 0x000100000b0b7824 */ /* 0x001fcc00078e00ff */
[----:B------:R-:W0:Y:S02]  /*dbe0*/  F2I.FTZ.U32.TRUNC.NTZ R11, R11 ;  /* 0x0000000b000b7305 */ /* 0x000e24000021f000 */
[----:B0-----:R-:W-:Y:S01]  /*dbf0*/  STG.E desc[UR36][R16.64], R11 ;  /* 0x0000000b10007986 */ /* 0x001fe2000c101924 */
[----:B------:R-:W-:Y:S05]  /*dc00*/  EXIT ;  /* 0x000000000000794d */ /* 0x000fea0003800000 */
        .weak           $__internal_14_$__cuda_sm3x_div_rn_ftz_f32_slowpath
        .type           $__internal_14_$__cuda_sm3x_div_rn_ftz_f32_slowpath,@function
        .size           $__internal_14_$__cuda_sm3x_div_rn_ftz_f32_slowpath,(.L_x_19690 - $__internal_14_$__cuda_sm3x_div_rn_ftz_f32_slowpath)
$__internal_14_$__cuda_sm3x_div_rn_ftz_f32_slowpath:
        /* <DEDUP_REMOVED lines=32> */
.L_x_8879:
[----:B------:R-:W-:Y:S05]  /*de10*/  BSYNC B2 ;  /* 0x0000000000027941 */ /* 0x000fea0003800000 */
.L_x_8878:
        /* <DEDUP_REMOVED lines=27> */
.L_x_8885:
[----:B------:R-:W-:-:S07]  /*dfd0*/  IMAD R7, R4, 0x800000, R7 ;  /* 0x0080000004077824 */ /* 0x000fce00078e0207 */
.L_x_8886:
[----:B------:R-:W-:Y:S05]  /*dfe0*/  BSYNC B2 ;  /* 0x0000000000027941 */ /* 0x000fea0003800000 */
.L_x_8884:
[----:B------:R-:W-:Y:S05]  /*dff0*/  BRA `(.L_x_8887) ;  /* 0x0000000000207947 */ /* 0x000fea0003800000 */
.L_x_8883:
[----:B------:R-:W-:-:S04]  /*e000*/  LOP3.LUT R0, R13, 0x80000000, R0, 0x48, !PT ;  /* 0x800000000d007812 */ /* 0x000fc800078e4800 */
[----:B------:R-:W-:Y:S01]  /*e010*/  LOP3.LUT R7, R0, 0x7f800000, RZ, 0xfc, !PT ;  /* 0x7f80000000077812 */ /* 0x000fe200078efcff */
[----:B------:R-:W-:Y:S06]  /*e020*/  BRA `(.L_x_8887) ;  /* 0x0000000000147947 */ /* 0x000fec0003800000 */
.L_x_8882:
[----:B------:R-:W-:Y:S01]  /*e030*/  LOP3.LUT R7, R13, 0x80000000, R0, 0x48, !PT ;  /* 0x800000000d077812 */ /* 0x000fe200078e4800 */
[----:B------:R-:W-:Y:S06]  /*e040*/  BRA `(.L_x_8887) ;  /* 0x00000000000c7947 */ /* 0x000fec0003800000 */
.L_x_8881:
[----:B------:R-:W0:Y:S01]  /*e050*/  MUFU.RSQ R7, -QNAN ;  /* 0xffc0000000077908 */ /* 0x000e220000001400 */
[----:B------:R-:W-:Y:S05]  /*e060*/  BRA `(.L_x_8887) ;  /* 0x0000000000047947 */ /* 0x000fea0003800000 */
.L_x_8880:
[----:B------:R-:W-:-:S07]  /*e070*/  FADD.FTZ R7, R0, R13 ;  /* 0x0000000d00077221 */ /* 0x000fce0000010000 */
.L_x_8887:
[----:B------:R-:W-:Y:S05]  /*e080*/  BSYNC B0 ;  /* 0x0000000000007941 */ /* 0x000fea0003800000 */
.L_x_8877:
[----:B------:R-:W-:-:S04]  /*e090*/  IMAD.MOV.U32 R3, RZ, RZ, 0x0 ;  /* 0x00000000ff037424 */ /* 0x000fc800078e00ff */
[----:B0-----:R-:W-:Y:S05]  /*e0a0*/  RET.REL.NODEC R2 `(_ZN2at6native18elementwise_kernelILi128ELi4EZNS0_15gpu_kernel_implINS0_13AUnaryFunctorIN3c108BFloat16ES5_S5_ZZZNS0_17atan2_kernel_cudaERNS_18TensorIteratorBaseEENKUlvE_clEvENKUlvE2_clEvEUlS5_S5_E_EEEEvS7_RKT_EUliE_EEviT1_) ;  /* 0xffffff1c02d47950 */ /* 0x001fea0003c3ffff */
.L_x_8888:
        /* <DEDUP_REMOVED lines=13> */
.L_x_19690:


//--------------------- .text._ZN2at6native27unrolled_elementwise_kernelINS0_13AUnaryFunctorIN3c108BFloat16ES4_S4_ZZZNS0_17atan2_kernel_cudaERNS_18TensorIteratorBaseEENKUlvE_clEvENKUlvE2_clEvEUlS4_S4_E_EESt5arrayIPcLm2EELi4E23TrivialOffsetCalculatorILi1EjESF_NS0_6memory12LoadWithCastILi1EEENSG_13StoreWithCastILi1EEEEEviT_T0_T2_T3_T4_T5_ --------------------------
	.section	.text._ZN2at6native27unrolled_elementwise_kernelINS0_13AUnaryFunctorIN3c108BFloat16ES4_S4_ZZZNS0_17atan2_kernel_cudaERNS_18TensorIteratorBaseEENKUlvE_clEvENKUlvE2_clEvEUlS4_S4_E_EESt5arrayIPcLm2EELi4E23TrivialOffsetCalculatorILi1EjESF_NS0_6memory12LoadWithCastILi1EEENSG_13StoreWithCastILi1EEEEEviT_T0_T2_T3_T4_T5_,"ax",@progbits
	.align	128
        .global         _ZN2at6native27unrolled_elementwise_kernelINS0_13AUnaryFunctorIN3c108BFloat16ES4_S4_ZZZNS0_17atan2_kernel_cudaERNS_18TensorIteratorBaseEENKUlvE_clEvENKUlvE2_clEvEUlS4_S4_E_EESt5arrayIPcLm2EELi4E23TrivialOffsetCalculatorILi1EjESF_NS0_6memory12LoadWithCastILi1EEENSG_13StoreWithCastILi1EEEEEviT_T0_T2_T3_T4_T5_
        .type           _ZN2at6native27unrolled_elementwise_kernelINS0_13AUnaryFunctorIN3c108BFloat16ES4_S4_ZZZNS0_17atan2_kernel_cudaERNS_18TensorIteratorBaseEENKUlvE_clEvENKUlvE2_clEvEUlS4_S4_E_EESt5arrayIPcLm2EELi4E23TrivialOffsetCalculatorILi1EjESF_NS0_6memory12LoadWithCastILi1EEENSG_13StoreWithCastILi1EEEEEviT_T0_T2_T3_T4_T5_,@function
        .size           _ZN2at6native27unrolled_elementwise_kernelINS0_13AUnaryFunctorIN3c108BFloat16ES4_S4_ZZZNS0_17atan2_kernel_cudaERNS_18TensorIteratorBaseEENKUlvE_clEvENKUlvE2_clEvEUlS4_S4_E_EESt5arrayIPcLm2EELi4E23TrivialOffsetCalculatorILi1EjESF_NS0_6memory12LoadWithCastILi1EEENSG_13StoreWithCastILi1EEEEEviT_T0_T2_T3_T4_T5_,(.L_x_19691 - _ZN2at6native27unrolled_elementwise_kernelINS0_13AUnaryFunctorIN3c108BFloat16ES4_S4_ZZZNS0_17atan2_kernel_cudaERNS_18TensorIteratorBaseEENKUlvE_clEvENKUlvE2_clEvEUlS4_S4_E_EESt5arrayIPcLm2EELi4E23TrivialOffsetCalculatorILi1EjESF_NS0_6memory12LoadWithCastILi1EEENSG_13StoreWithCastILi1EEEEEviT_T0_T2_T3_T4_T5_)
        .other          _ZN2at6native27unrolled_elementwise_kernelINS0_13AUnaryFunctorIN3c108BFloat16ES4_S4_ZZZNS0_17atan2_kernel_cudaERNS_18TensorIteratorBaseEENKUlvE_clEvENKUlvE2_clEvEUlS4_S4_E_EESt5arrayIPcLm2EELi4E23TrivialOffsetCalculatorILi1EjESF_NS0_6memory12LoadWithCastILi1EEENSG_13StoreWithCastILi1EEEEEviT_T0_T2_T3_T4_T5_,@"STO_CUDA_ENTRY STV_DEFAULT"
_ZN2at6native27unrolled_elementwise_kernelINS0_13AUnaryFunctorIN3c108BFloat16ES4_S4_ZZZNS0_17atan2_kernel_cudaERNS_18TensorIteratorBaseEENKUlvE_clEvENKUlvE2_clEvEUlS4_S4_E_EESt5arrayIPcLm2EELi4E23TrivialOffsetCalculatorILi1EjESF_NS0_6memory12LoadWithCastILi1EEENSG_13StoreWithCastILi1EEEEEviT_T0_T2_T3_T4_T5_:
.text._ZN2at6native27unrolled_elementwise_kernelINS0_13AUnaryFunctorIN3c108BFloat16ES4_S4_ZZZNS0_17atan2_kernel_cudaERNS_18TensorIteratorBaseEENKUlvE_clEvENKUlvE2_clEvEUlS4_S4_E_EESt5arrayIPcLm2EELi4E23TrivialOffsetCalculatorILi1EjESF_NS0_6memory12LoadWithCastILi1EEENSG_13StoreWithCastILi1EEEEEviT_T0_T2_T3_T4_T5_:
        /* <DEDUP_REMOVED lines=34> */
.L_x_8894:
[----:B------:R-:W2:Y:S02]  /*0220*/  LDG.E.U8 R2, desc[UR36][R2.64] ;  /* 0x0000002402027981 */ /* 0x000ea4000c1e1100 */
[----:B--2---:R-:W-:-:S04]  /*0230*/  I2FP.F32.U32 R0, R2 ;  /* 0x0000000200007245 */ /* 0x004fc80000201000 */
[----:B------:R-:W-:-:S04]  /*0240*/  F2FP.BF16.F32.PACK_AB R0, RZ, R0 ;  /* 0x00000000ff00723e */ /* 0x000fc800000010ff */
[----:B------:R-:W-:Y:S01]  /*0250*/  PRMT R18, R0, 0x7610, R18 ;  /* 0x0000761000127816 */ /* 0x000fe20000000012 */
[----:B------:R-:W-:Y:S06]  /*0260*/  BRA `(.L_x_8896) ;  /* 0x0000000c00c87947 */ /* 0x000fec0003800000 */
.L_x_8893:
        /* <DEDUP_REMOVED lines=11> */
.L_x_8898:
[----:B------:R-:W2:Y:S02]  /*0320*/  LDG.E R2, desc[UR36][R2.64] ;  /* 0x0000002402027981 */ /* 0x000ea4000c1e1900 */
[----:B--2---:R-:W-:-:S04]  /*0330*/  I2FP.F32.S32 R0, R2 ;  /* 0x0000000200007245 */ /* 0x004fc80000201400 */
[----:B------:R-:W-:-:S04]  /*0340*/  F2FP.BF16.F32.PACK_AB R0, RZ, R0 ;  /* 0x00000000ff00723e */ /* 0x000fc800000010ff */
[----:B------:R-:W-:Y:S01]  /*0350*/  PRMT R18, R0, 0x7610, R18 ;  /* 0x0000761000127816 */ /* 0x000fe20000000012 */
[----:B------:R-:W-:Y:S06]  /*0360*/  BRA `(.L_x_8896) ;  /* 0x0000000c00887947 */ /* 0x000fec0003800000 */
.L_x_8897:
[----:B------:R-:W2:Y:S02]  /*0370*/  LDG.E.U16 R2, desc[UR36][R2.64] ;  /* 0x0000002402027981 */ /* 0x000ea4000c1e1500 */
[----:B--2---:R-:W0:Y:S02]  /*0380*/  I2F.S16 R0, R2 ;  /* 0x0000000200007306 */ /* 0x004e240000101400 */
[----:B0-----:R-:W-:-:S04]  /*0390*/  F2FP.BF16.F32.PACK_AB R0, RZ, R0 ;  /* 0x00000000ff00723e */ /* 0x001fc800000010ff */
[----:B------:R-:W-:Y:S01]  /*03a0*/  PRMT R18, R0, 0x7610, R18 ;  /* 0x0000761000127816 */ /* 0x000fe20000000012 */
[----:B------:R-:W-:Y:S06]  /*03b0*/  BRA `(.L_x_8896) ;  /* 0x0000000c00747947 */ /* 0x000fec0003800000 */
.L_x_8892:
        /* <DEDUP_REMOVED lines=9> */
.L_x_8900:
[----:B------:R-:W2:Y:S02]  /*0450*/  LDG.E.U16 R0, desc[UR36][R2.64] ;  /* 0x0000002402007981 */ /* 0x000ea4000c1e1500 */
[----:B--2---:R-:W-:-:S05]  /*0460*/  HADD2.F32 R0, -RZ, R0.H0_H0 ;  /* 0x20000000ff007230 */ /* 0x004fca0000004100 */
[----:B------:R-:W-:-:S04]  /*0470*/  F2FP.BF16.F32.PACK_AB R0, RZ, R0 ;  /* 0x00000000ff00723e */ /* 0x000fc800000010ff */
[----:B------:R-:W-:Y:S01]  /*0480*/  PRMT R18, R0, 0x7610, R18 ;  /* 0x0000761000127816 */ /* 0x000fe20000000012 */
[----:B------:R-:W-:Y:S06]  /*0490*/  BRA `(.L_x_8896) ;  /* 0x0000000c003c7947 */ /* 0x000fec0003800000 */
.L_x_8899:
        /* <DEDUP_REMOVED lines=9> */
.L_x_8902:
[----:B------:R-:W2:Y:S02]  /*0530*/  LDG.E.U16 R2, desc[UR36][R2.64] ;  /* 0x0000002402027981 */ /* 0x000ea4000c1e1500 */
[----:B--2---:R-:W-:-:S05]  /*0540*/  HADD2.F32 R0, -RZ, R2.H0_H0 ;  /* 0x20000002ff007230 */ /* 0x004fca0000004100 */
[----:B------:R-:W-:-:S04]  /*0550*/  F2FP.BF16.F32.PACK_AB R0, RZ, R0 ;  /* 0x00000000ff00723e */ /* 0x000fc800000010ff */
[----:B------:R-:W-:Y:S01]  /*0560*/  PRMT R18, R0, 0x7610, R18 ;  /* 0x0000761000127816 */ /* 0x000fe20000000012 */
[----:B------:R-:W-:Y:S06]  /*0570*/  BRA `(.L_x_8896) ;  /* 0x0000000c00047947 */ /* 0x000fec0003800000 */
.L_x_8901:
        /* <DEDUP_REMOVED lines=9> */
.L_x_8891:
        /* <DEDUP_REMOVED lines=14> */
.L_x_8905:
        /* <DEDUP_REMOVED lines=9> */
.L_x_8904:
        /* <DEDUP_REMOVED lines=28> */
.L_x_8907:
        /* <DEDUP_REMOVED lines=15> */
.L_x_8906:
[----:B------:R0:W5:Y:S01]  /*0a30*/  LDG.E.U16 R18, desc[UR36][R2.64] ;  /* 0x0000002402127981 */ /* 0x000162000c1e1500 */
[----:B------:R-:W-:Y:S05]  /*0a40*/  BRA `(.L_x_8896) ;  /* 0x0000000400d07947 */ /* 0x000fea0003800000 */
.L_x_8903:
        /* <DEDUP_REMOVED lines=13> */
.L_x_8910:
        /* <DEDUP_REMOVED lines=21> */
.L_x_8914:
[----:B------:R-:W-:Y:S05]  /*0c70*/  BSYNC B1 ;  /* 0x0000000000017941 */ /* 0x000fea0003800000 */
.L_x_8913:
[----:B------:R-:W-:Y:S01]  /*0c80*/  LEA R3, R0, 0x3b800000, 0x17 ;  /* 0x3b80000000037811 */ /* 0x000fe200078eb8ff */
[----:B------:R-:W-:-:S05]  /*0c90*/  IMAD.SHL.U32 R0, R2, 0x100000, RZ ;  /* 0x0010000002007824 */ /* 0x000fca00078e00ff */
[----:B------:R-:W-:-:S07]  /*0ca0*/  LOP3.LUT R0, R3, R0, R4, 0xfe, !PT ;  /* 0x0000000003007212 */ /* 0x000fce00078efe04 */
.L_x_8912:
[----:B------:R-:W-:Y:S05]  /*0cb0*/  BSYNC B0 ;  /* 0x0000000000007941 */ /* 0x000fea0003800000 */
.L_x_8911:
[----:B------:R-:W-:-:S04]  /*0cc0*/  F2FP.BF16.F32.PACK_AB R0, RZ, R0 ;  /* 0x00000000ff00723e */ /* 0x000fc800000010ff */
[----:B------:R-:W-:Y:S01]  /*0cd0*/  PRMT R18, R0, 0x7610, R18 ;  /* 0x0000761000127816 */ /* 0x000fe20000000012 */
[----:B------:R-:W-:Y:S06]  /*0ce0*/  BRA `(.L_x_8896) ;  /* 0x0000000400287947 */ /* 0x000fec0003800000 */
.L_x_8909:
        /* <DEDUP_REMOVED lines=21> */
.L_x_8918:
[----:B------:R-:W-:Y:S05]  /*0e40*/  BSYNC B1 ;  /* 0x0000000000017941 */ /* 0x000fea0003800000 */
.L_x_8917:
[----:B------:R-:W-:Y:S01]  /*0e50*/  LEA R3, R0, 0x37800000, 0x17 ;  /* 0x3780000000037811 */ /* 0x000fe200078eb8ff */
[----:B------:R-:W-:-:S05]  /*0e60*/  IMAD.SHL.U32 R0, R2, 0x200000, RZ ;  /* 0x0020000002007824 */ /* 0x000fca00078e00ff */
[----:B------:R-:W-:-:S07]  /*0e70*/  LOP3.LUT R0, R3, R0, R4, 0xfe, !PT ;  /* 0x0000000003007212 */ /* 0x000fce00078efe04 */
.L_x_8916:
[----:B------:R-:W-:Y:S05]  /*0e80*/  BSYNC B0 ;  /* 0x0000000000007941 */ /* 0x000fea0003800000 */
.L_x_8915:
[----:B------:R-:W-:-:S04]  /*0e90*/  F2FP.BF16.F32.PACK_AB R0, RZ, R0 ;  /* 0x00000000ff00723e */ /* 0x000fc800000010ff */
[----:B------:R-:W-:Y:S01]  /*0ea0*/  PRMT R18, R0, 0x7610, R18 ;  /* 0x0000761000127816 */ /* 0x000fe20000000012 */
[----:B------:R-:W-:Y:S06]  /*0eb0*/  BRA `(.L_x_8896) ;  /* 0x0000000000b47947 */ /* 0x000fec0003800000 */
.L_x_8908:
        /* <DEDUP_REMOVED lines=14> */
.L_x_8922:
[----:B------:R-:W-:Y:S05]  /*0fa0*/  BSYNC B0 ;  /* 0x0000000000007941 */ /* 0x000fea0003800000 */
.L_x_8921:
[----:B------:R-:W-:-:S04]  /*0fb0*/  F2FP.BF16.F32.PACK_AB R0, RZ, R0 ;  /* 0x00000000ff00723e */ /* 0x000fc800000010ff */
[----:B------:R-:W-:Y:S01]  /*0fc0*/  PRMT R18, R0, 0x7610, R18 ;  /* 0x0000761000127816 */ /* 0x000fe20000000012 */
[----:B------:R-:W-:Y:S06]  /*0fd0*/  BRA `(.L_x_8896) ;  /* 0x00000000006c7947 */ /* 0x000fec0003800000 */
.L_x_8895:
        /* <DEDUP_REMOVED lines=16> */
.L_x_8923:
[----:B------:R-:W-:Y:S01]  /*10e0*/  PRMT R18, RZ, 0x7610, R18 ;  /* 0x00007610ff127816 */ /* 0x000fe20000000012 */
[----:B------:R-:W-:Y:S06]  /*10f0*/  BRA `(.L_x_8896) ;  /* 0x0000000000247947 */ /* 0x000fec0003800000 */
.L_x_8920:
[----:B------:R-:W2:Y:S02]  /*1100*/  LDG.E.64 R2, desc[UR36][R2.64] ;  /* 0x0000002402027981 */ /* 0x000ea4000c1e1b00 */
[----:B--2---:R-:W0:Y:S02]  /*1110*/  I2F.U64 R0, R2 ;  /* 0x0000000200007312 */ /* 0x004e240000301000 */
[----:B0-----:R-:W-:-:S04]  /*1120*/  F2FP.BF16.F32.PACK_AB R0, RZ, R0 ;  /* 0x00000000ff00723e */ /* 0x001fc800000010ff */
[----:B------:R-:W-:Y:S01]  /*1130*/  PRMT R18, R0, 0x7610, R18 ;  /* 0x0000761000127816 */ /* 0x000fe20000000012 */
[----:B------:R-:W-:Y:S06]  /*1140*/  BRA `(.L_x_8896) ;  /* 0x0000000000107947 */ /* 0x000fec0003800000 */
.L_x_8919:
[----:B------:R-:W2:Y:S02]  /*1150*/  LDG.E R2, desc[UR36][R2.64] ;  /* 0x0000002402027981 */ /* 0x000ea4000c1e1900 */
[----:B--2---:R-:W-:-:S04]  /*1160*/  I2FP.F32.U32 R0, R2 ;  /* 0x0000000200007245 */ /* 0x004fc80000201000 */
[----:B------:R-:W-:-:S04]  /*1170*/  F2FP.BF16.F32.PACK_AB R0, RZ, R0 ;  /* 0x00000000ff00723e */ /* 0x000fc800000010ff */
[----:B------:R-:W-:-:S07]  /*1180*/  PRMT R18, R0, 0x7610, R18 ;  /* 0x0000761000127816 */ /* 0x000fce0000000012 */
.L_x_8896:
[----:B------:R-:W1:Y:S02]  /*1190*/  S2R R24, SR_TID.X ;  /* 0x0000000000187919 */ /* 0x000e640000002100 */
[----:B-1----:R-:W-:-:S07]  /*11a0*/  VIADD R24, R24, 0x80 ;  /* 0x0000008018187836 */ /* 0x002fce0000000000 */
.L_x_8890:
[----:B------:R-:W-:Y:S05]  /*11b0*/  BSYNC B6 ;  /* 0x0000000000067941 */ /* 0x000fea0003800000 */
.L_x_8889:
        /* <DEDUP_REMOVED lines=26> */
.L_x_8929:
[----:B------:R-:W2:Y:S02]  /*1360*/  LDG.E.U8 R2, desc[UR36][R2.64] ;  /* 0x0000002402027981 */ /* 0x000ea4000c1e1100 */
[----:B--2---:R-:W-:-:S04]  /*1370*/  I2FP.F32.U32 R0, R2 ;  /* 0x0000000200007245 */ /* 0x004fc80000201000 */
[----:B------:R-:W-:-:S04]  /*1380*/  F2FP.BF16.F32.PACK_AB R0, RZ, R0 ;  /* 0x00000000ff00723e */ /* 0x000fc800000010ff */
[----:B------:R-:W-:Y:S01]  /*1390*/  PRMT R17, R0, 0x7610, R17 ;  /* 0x0000761000117816 */ /* 0x000fe20000000011 */
[----:B------:R-:W-:Y:S06]  /*13a0*/  BRA `(.L_x_8931) ;  /* 0x0000000c00c87947 */ /* 0x000fec0003800000 */
.L_x_8928:
        /* <DEDUP_REMOVED lines=11> */
.L_x_8933:
[----:B------:R-:W2:Y:S02]  /*1460*/  LDG.E R2, desc[UR36][R2.64] ;  /* 0x0000002402027981 */ /* 0x000ea4000c1e1900 */
[----:B--2---:R-:W-:-:S04]  /*1470*/  I2FP.F32.S32 R0, R2 ;  /* 0x0000000200007245 */ /* 0x004fc80000201400 */
[----:B------:R-:W-:-:S04]  /*1480*/  F2FP.BF16.F32.PACK_AB R0, RZ, R0 ;  /* 0x00000000ff00723e */ /* 0x000fc800000010ff */
[----:B------:R-:W-:Y:S01]  /*1490*/  PRMT R17, R0, 0x7610, R17 ;  /* 0x0000761000117816 */ /* 0x000fe20000000011 */
[----:B------:R-:W-:Y:S06]  /*14a0*/  BRA `(.L_x_8931) ;  /* 0x0000000c00887947 */ /* 0x000fec0003800000 */
.L_x_8932:
[----:B------:R-:W2:Y:S02]  /*14b0*/  LDG.E.U16 R2, desc[UR36][R2.64] ;  /* 0x0000002402027981 */ /* 0x000ea4000c1e1500 */
[----:B--2---:R-:W0:Y:S02]  /*14c0*/  I2F.S16 R0, R2 ;  /* 0x0000000200007306 */ /* 0x004e240000101400 */
[----:B0-----:R-:W-:-:S04]  /*14d0*/  F2FP.BF16.F32.PACK_AB R0, RZ, R0 ;  /* 0x00000000ff00723e */ /* 0x001fc800000010ff */
[----:B------:R-:W-:Y:S01]  /*14e0*/  PRMT R17, R0, 0x7610, R17 ;  /* 0x0000761000117816 */ /* 0x000fe20000000011 */
[----:B------:R-:W-:Y:S06]  /*14f0*/  BRA `(.L_x_8931) ;  /* 0x0000000c00747947 */ /* 0x000fec0003800000 */
.L_x_8927:
        /* <DEDUP_REMOVED lines=9> */
.L_x_8935:
[----:B------:R-:W2:Y:S02]  /*1590*/  LDG.E.U16 R0, desc[UR36][R2.64] ;  /* 0x0000002402007981 */ /* 0x000ea4000c1e1500 */
[----:B--2---:R-:W-:-:S05]  /*15a0*/  HADD2.F32 R0, -RZ, R0.H0_H0 ;  /* 0x20000000ff007230 */ /* 0x004fca0000004100 */
[----:B------:R-:W-:-:S04]  /*15b0*/  F2FP.BF16.F32.PACK_AB R0, RZ, R0 ;  /* 0x00000000ff00723e */ /* 0x000fc800000010ff */
[----:B------:R-:W-:Y:S01]  /*15c0*/  PRMT R17, R0, 0x7610, R17 ;  /* 0x0000761000117816 */ /* 0x000fe20000000011 */
[----:B------:R-:W-:Y:S06]  /*15d0*/  BRA `(.L_x_8931) ;  /* 0x0000000c003c7947 */ /* 0x000fec0003800000 */
.L_x_8934:
        /* <DEDUP_REMOVED lines=9> */
.L_x_8937:
[----:B------:R-:W2:Y:S02]  /*1670*/  LDG.E.U16 R2, desc[UR36][R2.64] ;  /* 0x0000002402027981 */ /* 0x000ea4000c1e1500 */
[----:B--2---:R-:W-:-:S05]  /*1680*/  HADD2.F32 R0, -RZ, R2.H0_H0 ;  /* 0x20000002ff007230 */ /* 0x004fca0000004100 */
[----:B------:R-:W-:-:S04]  /*1690*/  F2FP.BF16.F32.PACK_AB R0, RZ, R0 ;  /* 0x00000000ff00723e */ /* 0x000fc800000010ff */
[----:B------:R-:W-:Y:S01]  /*16a0*/  PRMT R17, R0, 0x7610, R17 ;  /* 0x0000761000117816 */ /* 0x000fe20000000011 */
[----:B------:R-:W-:Y:S06]  /*16b0*/  BRA `(.L_x_8931) ;  /* 0x0000000c00047947 */ /* 0x000fec0003800000 */
.L_x_8936:
        /* <DEDUP_REMOVED lines=9> */
.L_x_8926:
        /* <DEDUP_REMOVED lines=14> */
.L_x_8940:
        /* <DEDUP_REMOVED lines=9> */
.L_x_8939:
        /* <DEDUP_REMOVED lines=28> */
.L_x_8942:
        /* <DEDUP_REMOVED lines=15> */
.L_x_8941:
[----:B------:R0:W5:Y:S01]  /*1b70*/  LDG.E.U16 R17, desc[UR36][R2.64] ;  /* 0x0000002402117981 */ /* 0x000162000c1e1500 */
[----:B------:R-:W-:Y:S05]  /*1b80*/  BRA `(.L_x_8931) ;  /* 0x0000000400d07947 */ /* 0x000fea0003800000 */
.L_x_8938:
        /* <DEDUP_REMOVED lines=13> */
.L_x_8945:
        /* <DEDUP_REMOVED lines=21> */
.L_x_8949:
[----:B------:R-:W-:Y:S05]  /*1db0*/  BSYNC B1 ;  /* 0x0000000000017941 */ /* 0x000fea0003800000 */
.L_x_8948:
[----:B------:R-:W-:Y:S01]  /*1dc0*/  LEA R3, R0, 0x3b800000, 0x17 ;  /* 0x3b80000000037811 */ /* 0x000fe200078eb8ff */
[----:B------:R-:W-:-:S05]  /*1dd0*/  IMAD.SHL.U32 R0, R2, 0x100000, RZ ;  /* 0x0010000002007824 */ /* 0x000fca00078e00ff */
[----:B------:R-:W-:-:S07]  /*1de0*/  LOP3.LUT R0, R3, R0, R4, 0xfe, !PT ;  /* 0x0000000003007212 */ /* 0x000fce00078efe04 */
.L_x_8947:
[----:B------:R-:W-:Y:S05]  /*1df0*/  BSYNC B0 ;  /* 0x0000000000007941 */ /* 0x000fea0003800000 */
.L_x_8946:
[----:B------:R-:W-:-:S04]  /*1e00*/  F2FP.BF16.F32.PACK_AB R0, RZ, R0 ;  /* 0x00000000ff00723e */ /* 0x000fc800000010ff */
[----:B------:R-:W-:Y:S01]  /*1e10*/  PRMT R17, R0, 0x7610, R17 ;  /* 0x0000761000117816 */ /* 0x000fe20000000011 */
[----:B------:R-:W-:Y:S06]  /*1e20*/  BRA `(.L_x_8931) ;  /* 0x0000000400287947 */ /* 0x000fec0003800000 */
.L_x_8944:
        /* <DEDUP_REMOVED lines=21> */
.L_x_8953:
[----:B------:R-:W-:Y:S05]  /*1f80*/  BSYNC B1 ;  /* 0x0000000000017941 */ /* 0x000fea0003800000 */
.L_x_8952:
[----:B------:R-:W-:Y:S01]  /*1f90*/  LEA R3, R0, 0x37800000, 0x17 ;  /* 0x3780000000037811 */ /* 0x000fe200078eb8ff */
[----:B------:R-:W-:-:S05]  /*1fa0*/  IMAD.SHL.U32 R0, R2, 0x200000, RZ ;  /* 0x0020000002007824 */ /* 0x000fca00078e00ff */
[----:B------:R-:W-:-:S07]  /*1fb0*/  LOP3.LUT R0, R3, R0, R4, 0xfe, !PT ;  /* 0x0000000003007212 */ /* 0x000fce00078efe04 */
.L_x_8951:
[----:B------:R-:W-:Y:S05]  /*1fc0*/  BSYNC B0 ;  /* 0x0000000000007941 */ /* 0x000fea0003800000 */
.L_x_8950:
[----:B------:R-:W-:-:S04]  /*1fd0*/  F2FP.BF16.F32.PACK_AB R0, RZ, R0 ;  /* 0x00000000ff00723e */ /* 0x000fc800000010ff */
[----:B------:R-:W-:Y:S01]  /*1fe0*/  PRMT R17, R0, 0x7610, R17 ;  /* 0x0000761000117816 */ /* 0x000fe20000000011 */
[----:B------:R-:W-:Y:S06]  /*1ff0*/  BRA `(.L_x_8931) ;  /* 0x0000000000b47947 */ /* 0x000fec0003800000 */
.L_x_8943:
        /* <DEDUP_REMOVED lines=14> */
.L_x_8957:
[----:B------:R-:W-:Y:S05]  /*20e0*/  BSYNC B0 ;  /* 0x0000000000007941 */ /* 0x000fea0003800000 */
.L_x_8956:
[----:B------:R-:W-:-:S04]  /*20f0*/  F2FP.BF16.F32.PACK_AB R0, RZ, R0 ;  /* 0x00000000ff00723e */ /* 0x000fc800000010ff */
[----:B------:R-:W-:Y:S01]  /*2100*/  PRMT R17, R0, 0x7610, R17 ;  /* 0x0000761000117816 */ /* 0x000fe20000000011 */
[----:B------:R-:W-:Y:S06]  /*2110*/  BRA `(.L_x_8931) ;  /* 0x00000000006c7947 */ /* 0x000fec0003800000 */
.L_x_8930:
        /* <DEDUP_REMOVED lines=16> */
.L_x_8958:
[----:B------:R-:W-:Y:S01]  /*2220*/  PRMT R17, RZ, 0x7610, R17 ;  /* 0x00007610ff117816 */ /* 0x000fe20000000011 */
[----:B------:R-:W-:Y:S06]  /*2230*/  BRA `(.L_x_8931) ;  /* 0x0000000000247947 */ /* 0x000fec0003800000 */
.L_x_8955:
[----:B------:R-:W2:Y:S02]  /*2240*/  LDG.E.64 R2, desc[UR36][R2.64] ;  /* 0x0000002402027981 */ /* 0x000ea4000c1e1b00 */
[----:B--2---:R-:W0:Y:S02]  /*2250*/  I2F.U64 R0, R2 ;  /* 0x0000000200007312 */ /* 0x004e240000301000 */
[----:B0-----:R-:W-:-:S04]  /*2260*/  F2FP.BF16.F32.PACK_AB R0, RZ, R0 ;  /* 0x00000000ff00723e */ /* 0x001fc800000010ff */
[----:B------:R-:W-:Y:S01]  /*2270*/  PRMT R17, R0, 0x7610, R17 ;  /* 0x0000761000117816 */ /* 0x000fe20000000011 */
[----:B------:R-:W-:Y:S06]  /*2280*/  BRA `(.L_x_8931) ;  /* 0x0000000000107947 */ /* 0x000fec0003800000 */
.L_x_8954:
[----:B------:R-:W2:Y:S02]  /*2290*/  LDG.E R2, desc[UR36][R2.64] ;  /* 0x0000002402027981 */ /* 0x000ea4000c1e1900 */
[----:B--2---:R-:W-:-:S04]  /*22a0*/  I2FP.F32.U32 R0, R2 ;  /* 0x0000000200007245 */ /* 0x004fc80000201000 */
[----:B------:R-:W-:-:S04]  /*22b0*/  F2FP.BF16.F32.PACK_AB R0, RZ, R0 ;  /* 0x00000000ff00723e */ /* 0x000fc800000010ff */
[----:B------:R-:W-:-:S07]  /*22c0*/  PRMT R17, R0, 0x7610, R17 ;  /* 0x0000761000117816 */ /* 0x000fce0000000011 */
.L_x_8931:
[----:B------:R-:W-:-:S07]  /*22d0*/  VIADD R24, R24, 0x80 ;  /* 0x0000008018187836 */ /* 0x000fce0000000000 */
.L_x_8925:
[----:B------:R-:W-:Y:S05]  /*22e0*/  BSYNC B6 ;  /* 0x0000000000067941 */ /* 0x000fea0003800000 */
.L_x_8924:
        /* <DEDUP_REMOVED lines=28> */
.L_x_8964:
[----:B------:R-:W2:Y:S02]  /*24b0*/  LDG.E.U8 R4, desc[UR36][R4.64] ;  /* 0x0000002404047981 */ /* 0x000ea4000c1e1100 */
[----:B--2---:R-:W-:-:S04]  /*24c0*/  I2FP.F32.U32 R0, R4 ;  /* 0x0000000400007245 */ /* 0x004fc80000201000 */
[----:B------:R-:W-:-:S04]  /*24d0*/  F2FP.BF16.F32.PACK_AB R0, RZ, R0 ;  /* 0x00000000ff00723e */ /* 0x000fc800000010ff */
[----:B------:R-:W-:Y:S01]  /*24e0*/  PRMT R2, R0, 0x7610, R2 ;  /* 0x0000761000027816 */ /* 0x000fe20000000002 */
[----:B------:R-:W-:Y:S06]  /*24f0*/  BRA `(.L_x_8966) ;  /* 0x0000000c00c47947 */ /* 0x000fec0003800000 */
.L_x_8963:
        /* <DEDUP_REMOVED lines=11> */
.L_x_8968:
[----:B------:R-:W2:Y:S02]  /*25b0*/  LDG.E R4, desc[UR36][R4.64] ;  /* 0x0000002404047981 */ /* 0x000ea4000c1e1900 */
[----:B--2---:R-:W-:-:S04]  /*25c0*/  I2FP.F32.S32 R0, R4 ;  /* 0x0000000400007245 */ /* 0x004fc80000201400 */
[----:B------:R-:W-:-:S04]  /*25d0*/  F2FP.BF16.F32.PACK_AB R0, RZ, R0 ;  /* 0x00000000ff00723e */ /* 0x000fc800000010ff */
[----:B------:R-:W-:Y:S01]  /*25e0*/  PRMT R2, R0, 0x7610, R2 ;  /* 0x0000761000027816 */ /* 0x000fe20000000002 */
[----:B------:R-:W-:Y:S06]  /*25f0*/  BRA `(.L_x_8966) ;  /* 0x0000000c00847947 */ /* 0x000fec0003800000 */
.L_x_8967:
[----:B------:R-:W2:Y:S02]  /*2600*/  LDG.E.U16 R4, desc[UR36][R4.64] ;  /* 0x0000002404047981 */ /* 0x000ea4000c1e1500 */
[----:B--2---:R-:W0:Y:S02]  /*2610*/  I2F.S16 R0, R4 ;  /* 0x0000000400007306 */ /* 0x004e240000101400 */
[----:B0-----:R-:W-:-:S04]  /*2620*/  F2FP.BF16.F32.PACK_AB R0, RZ, R0 ;  /* 0x00000000ff00723e */ /* 0x001fc800000010ff */
[----:B------:R-:W-:Y:S01]  /*2630*/  PRMT R2, R0, 0x7610, R2 ;  /* 0x0000761000027816 */ /* 0x000fe20000000002 */
[----:B------:R-:W-:Y:S06]  /*2640*/  BRA `(.L_x_8966) ;  /* 0x0000000c00707947 */ /* 0x000fec0003800000 */
.L_x_8962:
        /* <DEDUP_REMOVED lines=9> */
.L_x_8970:
[----:B------:R-:W2:Y:S02]  /*26e0*/  LDG.E.U16 R0, desc[UR36][R4.64] ;  /* 0x0000002404007981 */ /* 0x000ea4000c1e1500 */
[----:B--2---:R-:W-:-:S05]  /*26f0*/  HADD2.F32 R0, -RZ, R0.H0_H0 ;  /* 0x20000000ff007230 */ /* 0x004fca0000004100 */
[----:B------:R-:W-:-:S04]  /*2700*/  F2FP.BF16.F32.PACK_AB R0, RZ, R0 ;  /* 0x00000000ff00723e */ /* 0x000fc800000010ff */
[----:B------:R-:W-:Y:S01]  /*2710*/  PRMT R2, R0, 0x7610, R2 ;  /* 0x0000761000027816 */ /* 0x000fe20000000002 */
[----:B------:R-:W-:Y:S06]  /*2720*/  BRA `(.L_x_8966) ;  /* 0x0000000c00387947 */ /* 0x000fec0003800000 */
.L_x_8969:
        /* <DEDUP_REMOVED lines=9> */
.L_x_8972:
[----:B------:R-:W2:Y:S02]  /*27c0*/  LDG.E.U16 R4, desc[UR36][R4.64] ;  /* 0x0000002404047981 */ /* 0x000ea4000c1e1500 */
[----:B--2---:R-:W-:-:S05]  /*27d0*/  HADD2.F32 R0, -RZ, R4.H0_H0 ;  /* 0x20000004ff007230 */ /* 0x004fca0000004100 */
[----:B------:R-:W-:-:S04]  /*27e0*/  F2FP.BF16.F32.PACK_AB R0, RZ, R0 ;  /* 0x00000000ff00723e */ /* 0x000fc800000010ff */
[----:B------:R-:W-:Y:S01]  /*27f0*/  PRMT R2, R0, 0x7610, R2 ;  /* 0x0000761000027816 */ /* 0x000fe20000000002 */
[----:B------:R-:W-:Y:S06]  /*2800*/  BRA `(.L_x_8966) ;  /* 0x0000000c00007947 */ /* 0x000fec0003800000 */
.L_x_8971:
        /* <DEDUP_REMOVED lines=9> */
.L_x_8961:
        /* <DEDUP_REMOVED lines=14> */
.L_x_8975:
        /* <DEDUP_REMOVED lines=9> */
.L_x_8974:
        /* <DEDUP_REMOVED lines=28> */
.L_x_8977:
        /* <DEDUP_REMOVED lines=14> */
.L_x_8976:
[----:B------:R0:W5:Y:S01]  /*2cb0*/  LDG.E.U16 R2, desc[UR36][R4.64] ;  /* 0x0000002404027981 */ /* 0x000162000c1e1500 */
[----:B------:R-:W-:Y:S05]  /*2cc0*/  BRA `(.L_x_8966) ;  /* 0x0000000400d07947 */ /* 0x000fea0003800000 */
.L_x_8973:
        /* <DEDUP_REMOVED lines=13> */
.L_x_8980:
        /* <DEDUP_REMOVED lines=21> */
.L_x_8984:
[----:B------:R-:W-:Y:S05]  /*2ef0*/  BSYNC B1 ;  /* 0x0000000000017941 */ /* 0x000fea0003800000 */
.L_x_8983:
[----:B------:R-:W-:Y:S01]  /*2f00*/  LEA R3, R0, 0x3b800000, 0x17 ;  /* 0x3b80000000037811 */ /* 0x000fe200078eb8ff */
[----:B------:R-:W-:-:S05]  /*2f10*/  IMAD.SHL.U32 R0, R2, 0x100000, RZ ;  /* 0x0010000002007824 */ /* 0x000fca00078e00ff */
[----:B------:R-:W-:-:S07]  /*2f20*/  LOP3.LUT R0, R3, R0, R4, 0xfe, !PT ;  /* 0x0000000003007212 */ /* 0x000fce00078efe04 */
.L_x_8982:
[----:B------:R-:W-:Y:S05]  /*2f30*/  BSYNC B0 ;  /* 0x0000000000007941 */ /* 0x000fea0003800000 */
.L_x_8981:
[----:B------:R-:W-:-:S04]  /*2f40*/  F2FP.BF16.F32.PACK_AB R0, RZ, R0 ;  /* 0x00000000ff00723e */ /* 0x000fc800000010ff */
[----:B------:R-:W-:Y:S01]  /*2f50*/  PRMT R2, R0, 0x7610, R2 ;  /* 0x0000761000027816 */ /* 0x000fe20000000002 */
[----:B------:R-:W-:Y:S06]  /*2f60*/  BRA `(.L_x_8966) ;  /* 0x0000000400287947 */ /* 0x000fec0003800000 */
.L_x_8979:
        /* <DEDUP_REMOVED lines=21> */
.L_x_8988:
[----:B------:R-:W-:Y:S05]  /*30c0*/  BSYNC B1 ;  /* 0x0000000000017941 */ /* 0x000fea0003800000 */
.L_x_8987:
[----:B------:R-:W-:Y:S01]  /*30d0*/  LEA R3, R0, 0x37800000, 0x17 ;  /* 0x3780000000037811 */ /* 0x000fe200078eb8ff */
[----:B------:R-:W-:-:S05]  /*30e0*/  IMAD.SHL.U32 R0, R2, 0x200000, RZ ;  /* 0x0020000002007824 */ /* 0x000fca00078e00ff */
[----:B------:R-:W-:-:S07]  /*30f0*/  LOP3.LUT R0, R3, R0, R4, 0xfe, !PT ;  /* 0x0000000003007212 */ /* 0x000fce00078efe04 */
.L_x_8986:
[----:B------:R-:W-:Y:S05]  /*3100*/  BSYNC B0 ;  /* 0x0000000000007941 */ /* 0x000fea0003800000 */
.L_x_8985:
[----:B------:R-:W-:-:S04]  /*3110*/  F2FP.BF16.F32.PACK_AB R0, RZ, R0 ;  /* 0x00000000ff00723e */ /* 0x000fc800000010ff */
[----:B------:R-:W-:Y:S01]  /*3120*/  PRMT R2, R0, 0x7610, R2 ;  /* 0x0000761000027816 */ /* 0x000fe20000000002 */
[----:B------:R-:W-:Y:S06]  /*3130*/  BRA `(.L_x_8966) ;  /* 0x0000000000b47947 */ /* 0x000fec0003800000 */
.L_x_8978:
        /* <DEDUP_REMOVED lines=14> */
.L_x_8992:
[----:B------:R-:W-:Y:S05]  /*3220*/  BSYNC B0 ;  /* 0x0000000000007941 */ /* 0x000fea0003800000 */
.L_x_8991:
[----:B------:R-:W-:-:S04]  /*3230*/  F2FP.BF16.F32.PACK_AB R0, RZ, R0 ;  /* 0x00000000ff00723e */ /* 0x000fc800000010ff */
[----:B------:R-:W-:Y:S01]  /*3240*/  PRMT R2, R0, 0x7610, R2 ;  /* 0x0000761000027816 */ /* 0x000fe20000000002 */
[----:B------:R-:W-:Y:S06]  /*3250*/  BRA `(.L_x_8966) ;  /* 0x00000000006c7947 */ /* 0x000fec0003800000 */
.L_x_8965:
        /* <DEDUP_REMOVED lines=16> */
.L_x_8993:
[----:B------:R-:W-:Y:S01]  /*3360*/  PRMT R2, RZ, 0x7610, R2 ;  /* 0x00007610ff027816 */ /* 0x000fe20000000002 */
[----:B------:R-:W-:Y:S06]  /*3370*/  BRA `(.L_x_8966) ;  /* 0x0000000000247947 */ /* 0x000fec0003800000 */
.L_x_8990:
[----:B------:R-:W2:Y:S02]  /*3380*/  LDG.E.64 R4, desc[UR36][R4.64] ;  /* 0x0000002404047981 */ /* 0x000ea4000c1e1b00 */
[----:B--2---:R-:W0:Y:S02]  /*3390*/  I2F.U64 R0, R4 ;  /* 0x0000000400007312 */ /* 0x004e240000301000 */
[----:B0-----:R-:W-:-:S04]  /*33a0*/  F2FP.BF16.F32.PACK_AB R0, RZ, R0 ;  /* 0x00000000ff00723e */ /* 0x001fc800000010ff */
[----:B------:R-:W-:Y:S01]  /*33b0*/  PRMT R2, R0, 0x7610, R2 ;  /* 0x0000761000027816 */ /* 0x000fe20000000002 */
[----:B------:R-:W-:Y:S06]  /*33c0*/  BRA `(.L_x_8966) ;  /* 0x0000000000107947 */ /* 0x000fec0003800000 */
.L_x_8989:
[----:B------:R-:W2:Y:S02]  /*33d0*/  LDG.E R4, desc[UR36][R4.64] ;  /* 0x0000002404047981 */ /* 0x000ea4000c1e1900 */
[----:B--2---:R-:W-:-:S04]  /*33e0*/  I2FP.F32.U32 R0, R4 ;  /* 0x0000000400007245 */ /* 0x004fc80000201000 */
[----:B------:R-:W-:-:S04]  /*33f0*/  F2FP.BF16.F32.PACK_AB R0, RZ, R0 ;  /* 0x00000000ff00723e */ /* 0x000fc800000010ff */
[----:B------:R-:W-:-:S07]  /*3400*/  PRMT R2, R0, 0x7610, R2 ;  /* 0x0000761000027816 */ /* 0x000fce0000000002 */
.L_x_8966:
[----:B------:R-:W-:-:S07]  /*3410*/  VIADD R24, R24, 0x80 ;  /* 0x0000008018187836 */ /* 0x000fce0000000000 */
.L_x_8960:
[----:B------:R-:W-:Y:S05]  /*3420*/  BSYNC B6 ;  /* 0x0000000000067941 */ /* 0x000fea0003800000 */
.L_x_8959:
        /* <DEDUP_REMOVED lines=25> */
.L_x_8999:
[----:B------:R-:W2:Y:S02]  /*35c0*/  LDG.E.U8 R4, desc[UR36][R4.64] ;  /* 0x0000002404047981 */ /* 0x000ea4000c1e1100 */
[----:B--2---:R-:W-:-:S04]  /*35d0*/  I2FP.F32.U32 R0, R4 ;  /* 0x0000000400007245 */ /* 0x004fc80000201000 */
[----:B------:R-:W-:-:S04]  /*35e0*/  F2FP.BF16.F32.PACK_AB R0, RZ, R0 ;  /* 0x00000000ff00723e */ /* 0x000fc800000010ff */
[----:B------:R-:W-:Y:S01]  /*35f0*/  PRMT R16, R0, 0x7610, R16 ;  /* 0x0000761000107816 */ /* 0x000fe20000000010 */
[----:B------:R-:W-:Y:S06]  /*3600*/  BRA `(.L_x_8995) ;  /* 0x0000000c00c87947 */ /* 0x000fec0003800000 */
.L_x_8998:
        /* <DEDUP_REMOVED lines=11> */
.L_x_9002:
[----:B------:R-:W2:Y:S02]  /*36c0*/  LDG.E R4, desc[UR36][R4.64] ;  /* 0x0000002404047981 */ /* 0x000ea4000c1e1900 */
[----:B--2---:R-:W-:-:S04]  /*36d0*/  I2FP.F32.S32 R0, R4 ;  /* 0x0000000400007245 */ /* 0x004fc80000201400 */
[----:B------:R-:W-:-:S04]  /*36e0*/  F2FP.BF16.F32.PACK_AB R0, RZ, R0 ;  /* 0x00000000ff00723e */ /* 0x000fc800000010ff */
[----:B------:R-:W-:Y:S01]  /*36f0*/  PRMT R16, R0, 0x7610, R16 ;  /* 0x0000761000107816 */ /* 0x000fe20000000010 */
[----:B------:R-:W-:Y:S06]  /*3700*/  BRA `(.L_x_8995) ;  /* 0x0000000c00887947 */ /* 0x000fec0003800000 */
.L_x_9001:
[----:B------:R-:W2:Y:S02]  /*3710*/  LDG.E.U16 R4, desc[UR36][R4.64] ;  /* 0x0000002404047981 */ /* 0x000ea4000c1e1500 */
[----:B--2---:R-:W0:Y:S02]  /*3720*/  I2F.S16 R0, R4 ;  /* 0x0000000400007306 */ /* 0x004e240000101400 */
[----:B0-----:R-:W-:-:S04]  /*3730*/  F2FP.BF16.F32.PACK_AB R0, RZ, R0 ;  /* 0x00000000ff00723e */ /* 0x001fc800000010ff */
[----:B------:R-:W-:Y:S01]  /*3740*/  PRMT R16, R0, 0x7610, R16 ;  /* 0x0000761000107816 */ /* 0x000fe20000000010 */
[----:B------:R-:W-:Y:S06]  /*3750*/  BRA `(.L_x_8995) ;  /* 0x0000000c00747947 */ /* 0x000fec0003800000 */
.L_x_8997:
        /* <DEDUP_REMOVED lines=9> */
.L_x_9004:
[----:B------:R-:W2:Y:S02]  /*37f0*/  LDG.E.U16 R0, desc[UR36][R4.64] ;  /* 0x0000002404007981 */ /* 0x000ea4000c1e1500 */
[----:B--2---:R-:W-:-:S05]  /*3800*/  HADD2.F32 R0, -RZ, R0.H0_H0 ;  /* 0x20000000ff007230 */ /* 0x004fca0000004100 */
[----:B------:R-:W-:-:S04]  /*3810*/  F2FP.BF16.F32.PACK_AB R0, RZ, R0 ;  /* 0x00000000ff00723e */ /* 0x000fc800000010ff */
[----:B------:R-:W-:Y:S01]  /*3820*/  PRMT R16, R0, 0x7610, R16 ;  /* 0x0000761000107816 */ /* 0x000fe20000000010 */
[----:B------:R-:W-:Y:S06]  /*3830*/  BRA `(.L_x_8995) ;  /* 0x0000000c003c7947 */ /* 0x000fec0003800000 */
.L_x_9003:
        /* <DEDUP_REMOVED lines=9> */
.L_x_9006:
[----:B------:R-:W2:Y:S02]  /*38d0*/  LDG.E.U16 R4, desc[UR36][R4.64] ;  /* 0x0000002404047981 */ /* 0x000ea4000c1e1500 */
[----:B--2---:R-:W-:-:S05]  /*38e0*/  HADD2.F32 R0, -RZ, R4.H0_H0 ;  /* 0x20000004ff007230 */ /* 0x004fca0000004100 */
[----:B------:R-:W-:-:S04]  /*38f0*/  F2FP.BF16.F32.PACK_AB R0, RZ, R0 ;  /* 0x00000000ff00723e */ /* 0x000fc800000010ff */
[----:B------:R-:W-:Y:S01]  /*3900*/  PRMT R16, R0, 0x7610, R16 ;  /* 0x0000761000107816 */ /* 0x000fe20000000010 */
[----:B------:R-:W-:Y:S06]  /*3910*/  BRA `(.L_x_8995) ;  /* 0x0000000c00047947 */ /* 0x000fec0003800000 */
.L_x_9005:
        /* <DEDUP_REMOVED lines=9> */
.L_x_8996:
        /* <DEDUP_REMOVED lines=14> */
.L_x_9009:
        /* <DEDUP_REMOVED lines=9> */
.L_x_9008:
        /* <DEDUP_REMOVED lines=28> */
.L_x_9011:
        /* <DEDUP_REMOVED lines=15> */
.L_x_9010:
[----:B------:R1:W5:Y:S01]  /*3dd0*/  LDG.E.U16 R16, desc[UR36][R4.64] ;  /* 0x0000002404107981 */ /* 0x000362000c1e1500 */
[----:B------:R-:W-:Y:S05]  /*3de0*/  BRA `(.L_x_8995) ;  /* 0x0000000400d07947 */ /* 0x000fea0003800000 */
.L_x_9007:
        /* <DEDUP_REMOVED lines=13> */
.L_x_9014:
        /* <DEDUP_REMOVED lines=21> */
.L_x_9018:
[----:B------:R-:W-:Y:S05]  /*4010*/  BSYNC B1 ;  /* 0x0000000000017941 */ /* 0x000fea0003800000 */
.L_x_9017:
[----:B------:R-:W-:Y:S01]  /*4020*/  LEA R5, R0, 0x3b800000, 0x17 ;  /* 0x3b80000000057811 */ /* 0x000fe200078eb8ff */
[----:B------:R-:W-:-:S05]  /*4030*/  IMAD.SHL.U32 R0, R3, 0x100000, RZ ;  /* 0x0010000003007824 */ /* 0x000fca00078e00ff */
[----:B------:R-:W-:-:S07]  /*4040*/  LOP3.LUT R0, R5, R0, R6, 0xfe, !PT ;  /* 0x0000000005007212 */ /* 0x000fce00078efe06 */
.L_x_9016:
[----:B------:R-:W-:Y:S05]  /*4050*/  BSYNC B0 ;  /* 0x0000000000007941 */ /* 0x000fea0003800000 */
.L_x_9015:
[----:B------:R-:W-:-:S04]  /*4060*/  F2FP.BF16.F32.PACK_AB R0, RZ, R0 ;  /* 0x00000000ff00723e */ /* 0x000fc800000010ff */
[----:B------:R-:W-:Y:S01]  /*4070*/  PRMT R16, R0, 0x7610, R16 ;  /* 0x0000761000107816 */ /* 0x000fe20000000010 */
[----:B------:R-:W-:Y:S06]  /*4080*/  BRA `(.L_x_8995) ;  /* 0x0000000400287947 */ /* 0x000fec0003800000 */
.L_x_9013:
        /* <DEDUP_REMOVED lines=21> */
.L_x_9022:
[----:B------:R-:W-:Y:S05]  /*41e0*/  BSYNC B1 ;  /* 0x0000000000017941 */ /* 0x000fea0003800000 */
.L_x_9021:
[----:B------:R-:W-:Y:S01]  /*41f0*/  LEA R5, R0, 0x37800000, 0x17 ;  /* 0x3780000000057811 */ /* 0x000fe200078eb8ff */
[----:B------:R-:W-:-:S05]  /*4200*/  IMAD.SHL.U32 R0, R3, 0x200000, RZ ;  /* 0x0020000003007824 */ /* 0x000fca00078e00ff */
[----:B------:R-:W-:-:S07]  /*4210*/  LOP3.LUT R0, R5, R0, R6, 0xfe, !PT ;  /* 0x0000000005007212 */ /* 0x000fce00078efe06 */
.L_x_9020:
[----:B------:R-:W-:Y:S05]  /*4220*/  BSYNC B0 ;  /* 0x0000000000007941 */ /* 0x000fea0003800000 */
.L_x_9019:
[----:B------:R-:W-:-:S04]  /*4230*/  F2FP.BF16.F32.PACK_AB R0, RZ, R0 ;  /* 0x00000000ff00723e */ /* 0x000fc800000010ff */
[----:B------:R-:W-:Y:S01]  /*4240*/  PRMT R16, R0, 0x7610, R16 ;  /* 0x0000761000107816 */ /* 0x000fe20000000010 */
[----:B------:R-:W-:Y:S06]  /*4250*/  BRA `(.L_x_8995) ;  /* 0x0000000000b47947 */ /* 0x000fec0003800000 */
.L_x_9012:
        /* <DEDUP_REMOVED lines=14> */
.L_x_9026:
[----:B------:R-:W-:Y:S05]  /*4340*/  BSYNC B0 ;  /* 0x0000000000007941 */ /* 0x000fea0003800000 */
.L_x_9025:
[----:B------:R-:W-:-:S04]  /*4350*/  F2FP.BF16.F32.PACK_AB R0, RZ, R0 ;  /* 0x00000000ff00723e */ /* 0x000fc800000010ff */
[----:B------:R-:W-:Y:S01]  /*4360*/  PRMT R16, R0, 0x7610, R16 ;  /* 0x0000761000107816 */ /* 0x000fe20000000010 */
[----:B------:R-:W-:Y:S06]  /*4370*/  BRA `(.L_x_8995) ;  /* 0x00000000006c7947 */ /* 0x000fec0003800000 */
.L_x_9000:
        /* <DEDUP_REMOVED lines=16> */
.L_x_9027:
[----:B------:R-:W-:Y:S01]  /*4480*/  PRMT R16, RZ, 0x7610, R16 ;  /* 0x00007610ff107816 */ /* 0x000fe20000000010 */
[----:B------:R-:W-:Y:S06]  /*4490*/  BRA `(.L_x_8995) ;  /* 0x0000000000247947 */ /* 0x000fec0003800000 */
.L_x_9024:
[----:B------:R-:W2:Y:S02]  /*44a0*/  LDG.E.64 R4, desc[UR36][R4.64] ;  /* 0x0000002404047981 */ /* 0x000ea4000c1e1b00 */
[----:B--2---:R-:W0:Y:S02]  /*44b0*/  I2F.U64 R0, R4 ;  /* 0x0000000400007312 */ /* 0x004e240000301000 */
[----:B0-----:R-:W-:-:S04]  /*44c0*/  F2FP.BF16.F32.PACK_AB R0, RZ, R0 ;  /* 0x00000000ff00723e */ /* 0x001fc800000010ff */
[----:B------:R-:W-:Y:S01]  /*44d0*/  PRMT R16, R0, 0x7610, R16 ;  /* 0x0000761000107816 */ /* 0x000fe20000000010 */
[----:B------:R-:W-:Y:S06]  /*44e0*/  BRA `(.L_x_8995) ;  /* 0x0000000000107947 */ /* 0x000fec0003800000 */
.L_x_9023:
[----:B------:R-:W2:Y:S02]  /*44f0*/  LDG.E R4, desc[UR36][R4.64] ;  /* 0x0000002404047981 */ /* 0x000ea4000c1e1900 */
[----:B--2---:R-:W-:-:S04]  /*4500*/  I2FP.F32.U32 R0, R4 ;  /* 0x0000000400007245 */ /* 0x004fc80000201000 */
[----:B------:R-:W-:-:S04]  /*4510*/  F2FP.BF16.F32.PACK_AB R0, RZ, R0 ;  /* 0x00000000ff00723e */ /* 0x000fc800000010ff */
[----:B------:R-:W-:-:S07]  /*4520*/  PRMT R16, R0, 0x7610, R16 ;  /* 0x0000761000107816 */ /* 0x000fce0000000010 */
.L_x_8995:
[----:B------:R-:W-:Y:S05]  /*4530*/  BSYNC B6 ;  /* 0x0000000000067941 */ /* 0x000fea0003800000 */
.L_x_8994:
[----:B------:R-:W2:Y:S01]  /*4540*/  S2R R25, SR_TID.X ;  /* 0x0000000000197919 */ /* 0x000ea20000002100 */
[----:B01----:R-:W0:Y:S01]  /*4550*/  LDC.U16 R4, c[0x0][0x216] ;  /* 0x00008580ff047b82 */ /* 0x003e220000000400 */
[----:B------:R-:W-:Y:S01]  /*4560*/  BSSY B1, `(.L_x_9028) ;  /* 0x0000039000017945 */ /* 0x000fe20003800000 */
[----:B--2---:R-:W-:-:S13]  /*4570*/  ISETP.GE.AND P1, PT, R25, R22, PT ;  /* 0x000000161900720c */ /* 0x004fda0003f26270 */
[----:B------:R-:W-:Y:S05]  /*4580*/  @P1 BRA `(.L_x_9029) ;  /* 0x0000000000d81947 */ /* 0x000fea0003800000 */
[----:B-----5:R-:W-:Y:S01]  /*4590*/  IMAD.U32 R13, R18, 0x10000, RZ ;  /* 0x00010000120d7824 */ /* 0x020fe200078e00ff */
[----:B------:R-:W-:Y:S01]  /*45a0*/  BSSY B2, `(.L_x_9030) ;  /* 0x0000012000027945 */ /* 0x000fe20003800000 */
[----:B0-----:R-:W-:Y:S02]  /*45b0*/  IMAD.U32 R12, R4, 0x10000, RZ ;  /* 0x00010000040c7824 */ /* 0x001fe400078e00ff */
        /* <DEDUP_REMOVED lines=15> */
[----:B------:R-:W-:Y:S05]  /*46b0*/  CALL.REL.NOINC `($__internal_15_$__cuda_sm3x_div_rn_ftz_f32_slowpath) ;  /* 0x0000004c009c7944 */ /* 0x000fea0003c00000 */
.L_x_9031:
[----:B------:R-:W-:Y:S05]  /*46c0*/  BSYNC B2 ;  /* 0x0000000000027941 */ /* 0x000fea0003800000 */
.L_x_9030:
        /* <DEDUP_REMOVED lines=18> */
.L_x_9033:
[----:B------:R-:W-:Y:S01]  /*47f0*/  ISETP.GE.AND P0, PT, R13, RZ, PT ;  /* 0x000000ff0d00720c */ /* 0x000fe20003f06270 */
[----:B------:R-:W-:-:S12]  /*4800*/  IMAD.MOV.U32 R5, RZ, RZ, 0x3fd774eb ;  /* 0x3fd774ebff057424 */ /* 0x000fd800078e00ff */
[----:B------:R-:W-:-:S04]  /*4810*/  @P0 FFMA.FTZ R0, R5, 0.93318945169448852539, -R0 ;  /* 0x3f6ee58105000823 */ /* 0x000fc80000010800 */
[----:B------:R-:W-:-:S07]  /*4820*/  @!P0 FFMA.FTZ R0, R5, 0.93318945169448852539, R0 ;  /* 0x3f6ee58105008823 */ /* 0x000fce0000010000 */
.L_x_9034:
[----:B------:R-:W-:Y:S05]  /*4830*/  BSYNC B0 ;  /* 0x0000000000007941 */ /* 0x000fea0003800000 */
.L_x_9032:
        /* <DEDUP_REMOVED lines=9> */
[----:B------:R-:W-:-:S04]  /*48d0*/  FSEL R0, R13, R0, P0 ;  /* 0x000000000d007208 */ /* 0x000fc80000000000 */
[----:B------:R1:W2:Y:S03]  /*48e0*/  F2F.BF16.F32 R3, R0 ;  /* 0x0000000000037304 */ /* 0x0002a60000202000 */
.L_x_9029:
[----:B------:R-:W-:Y:S05]  /*48f0*/  BSYNC B1 ;  /* 0x0000000000017941 */ /* 0x000fea0003800000 */
.L_x_9028:
[----:B------:R-:W-:Y:S01]  /*4900*/  VIADD R5, R25, 0x80 ;  /* 0x0000008019057836 */ /* 0x000fe20000000000 */
[----:B------:R-:W-:Y:S04]  /*4910*/  BSSY B1, `(.L_x_9035) ;  /* 0x0000039000017945 */ /* 0x000fe80003800000 */
[----:B------:R-:W-:-:S13]  /*4920*/  ISETP.GE.AND P0, PT, R5, R22, PT ;  /* 0x000000160500720c */ /* 0x000fda0003f06270 */
[----:B------:R-:W-:Y:S05]  /*4930*/  @P0 BRA `(.L_x_9036) ;  /* 0x0000000000d80947 */ /* 0x000fea0003800000 */
[----:B-----5:R-:W-:Y:S01]  /*4940*/  IMAD.U32 R17, R17, 0x10000, RZ ;  /* 0x0001000011117824 */ /* 0x020fe200078e00ff */
[----:B------:R-:W-:Y:S01]  /*4950*/  BSSY B2, `(.L_x_9037) ;  /* 0x0000012000027945 */ /* 0x000fe20003800000 */
[----:B0-----:R-:W-:Y:S02]  /*4960*/  IMAD.U32 R12, R4, 0x10000, RZ ;  /* 0x00010000040c7824 */ /* 0x001fe400078e00ff */
[----:B-1----:R-:W-:Y:S02]  /*4970*/  FADD.FTZ R0, |R17|, -RZ ;  /* 0x800000ff11007221 */ /* 0x002fe40000010200 */
        /* <DEDUP_REMOVED lines=14> */
[----:B--2---:R-:W-:Y:S05]  /*4a60*/  CALL.REL.NOINC `($__internal_15_$__cuda_sm3x_div_rn_ftz_f32_slowpath) ;  /* 0x0000004800b07944 */ /* 0x004fea0003c00000 */
.L_x_9038:
[----:B------:R-:W-:Y:S05]  /*4a70*/  BSYNC B2 ;  /* 0x0000000000027941 */ /* 0x000fea0003800000 */
.L_x_9037:
        /* <DEDUP_REMOVED lines=18> */
.L_x_9040:
[----:B------:R-:W-:Y:S01]  /*4ba0*/  ISETP.GE.AND P0, PT, R17, RZ, PT ;  /* 0x000000ff1100720c */ /* 0x000fe20003f06270 */
[----:B------:R-:W-:-:S12]  /*4bb0*/  IMAD.MOV.U32 R5, RZ, RZ, 0x3fd774eb ;  /* 0x3fd774ebff057424 */ /* 0x000fd800078e00ff */
[----:B------:R-:W-:-:S04]  /*4bc0*/  @P0 FFMA.FTZ R0, R5, 0.93318945169448852539, -R0 ;  /* 0x3f6ee58105000823 */ /* 0x000fc80000010800 */
[----:B------:R-:W-:-:S07]  /*4bd0*/  @!P0 FFMA.FTZ R0, R5, 0.93318945169448852539, R0 ;  /* 0x3f6ee58105008823 */ /* 0x000fce0000010000 */
.L_x_9041:
[----:B------:R-:W-:Y:S05]  /*4be0*/  BSYNC B0 ;  /* 0x0000000000007941 */ /* 0x000fea0003800000 */
.L_x_9039:
        /* <DEDUP_REMOVED lines=11> */
.L_x_9036:
[----:B------:R-:W-:Y:S05]  /*4ca0*/  BSYNC B1 ;  /* 0x0000000000017941 */ /* 0x000fea0003800000 */
.L_x_9035:
[----:B------:R-:W-:Y:S01]  /*4cb0*/  VIADD R5, R25, 0x100 ;  /* 0x0000010019057836 */ /* 0x000fe20000000000 */
[----:B------:R-:W-:Y:S04]  /*4cc0*/  BSSY B1, `(.L_x_9042) ;  /* 0x0000039000017945 */ /* 0x000fe80003800000 */
[----:B------:R-:W-:-:S13]  /*4cd0*/  ISETP.GE.AND P0, PT, R5, R22, PT ;  /* 0x000000160500720c */ /* 0x000fda0003f06270 */
[----:B------:R-:W-:Y:S05]  /*4ce0*/  @P0 BRA `(.L_x_9043) ;  /* 0x0000000000d80947 */ /* 0x000fea0003800000 */
[----:B-----5:R-:W-:Y:S01]  /*4cf0*/  IMAD.U32 R15, R2, 0x10000, RZ ;  /* 0x00010000020f7824 */ /* 0x020fe200078e00ff */
[----:B------:R-:W-:Y:S01]  /*4d00*/  BSSY B2, `(.L_x_9044) ;  /* 0x0000012000027945 */ /* 0x000fe20003800000 */
[----:B0-----:R-:W-:Y:S02]  /*4d10*/  IMAD.U32 R2, R4, 0x10000, RZ ;  /* 0x0001000004027824 */ /* 0x001fe400078e00ff */
[----:B-1-3--:R-:W-:Y:S02]  /*4d20*/  FADD.FTZ R0, |R15|, -RZ ;  /* 0x800000ff0f007221 */ /* 0x00afe40000010200 */
        /* <DEDUP_REMOVED lines=14> */
[----:B--2-4-:R-:W-:Y:S05]  /*4e10*/  CALL.REL.NOINC `($__internal_15_$__cuda_sm3x_div_rn_ftz_f32_slowpath) ;  /* 0x0000004400c47944 */ /* 0x014fea0003c00000 */
.L_x_9045:
[----:B------:R-:W-:Y:S05]  /*4e20*/  BSYNC B2 ;  /* 0x0000000000027941 */ /* 0x000fea0003800000 */
.L_x_9044:
        /* <DEDUP_REMOVED lines=18> */
.L_x_9047:
[----:B------:R-:W-:Y:S01]  /*4f50*/  ISETP.GE.AND P0, PT, R15, RZ, PT ;  /* 0x000000ff0f00720c */ /* 0x000fe20003f06270 */
[----:B------:R-:W-:-:S12]  /*4f60*/  IMAD.MOV.U32 R5, RZ, RZ, 0x3fd774eb ;  /* 0x3fd774ebff057424 */ /* 0x000fd800078e00ff */
[----:B------:R-:W-:-:S04]  /*4f70*/  @P0 FFMA.FTZ R0, R5, 0.93318945169448852539, -R0 ;  /* 0x3f6ee58105000823 */ /* 0x000fc80000010800 */
[----:B------:R-:W-:-:S07]  /*4f80*/  @!P0 FFMA.FTZ R0, R5, 0.93318945169448852539, R0 ;  /* 0x3f6ee58105008823 */ /* 0x000fce0000010000 */
.L_x_9048:
[----:B------:R-:W-:Y:S05]  /*4f90*/  BSYNC B0 ;  /* 0x0000000000007941 */ /* 0x000fea0003800000 */
.L_x_9046:
        /* <DEDUP_REMOVED lines=11> */
.L_x_9043:
[----:B------:R-:W-:Y:S05]  /*5050*/  BSYNC B1 ;  /* 0x0000000000017941 */ /* 0x000fea0003800000 */
.L_x_9042:
        /* <DEDUP_REMOVED lines=23> */
[----:B------:R-:W-:-:S07]  /*51d0*/  IMAD.MOV.U32 R2, RZ, RZ, R5 ;  /* 0x000000ffff027224 */ /* 0x000fce00078e0005 */
.L_x_9052:
[----:B------:R-:W-:Y:S05]  /*51e0*/  BSYNC B2 ;  /* 0x0000000000027941 */ /* 0x000fea0003800000 */
.L_x_9051:
        /* <DEDUP_REMOVED lines=18> */
.L_x_9054:
[----:B------:R-:W-:Y:S01]  /*5310*/  ISETP.GE.AND P0, PT, R16, RZ, PT ;  /* 0x000000ff1000720c */ /* 0x000fe20003f06270 */
[----:B------:R-:W-:-:S12]  /*5320*/  IMAD.MOV.U32 R5, RZ, RZ, 0x3fd774eb ;  /* 0x3fd774ebff057424 */ /* 0x000fd800078e00ff */
[----:B------:R-:W-:-:S04]  /*5330*/  @P0 FFMA.FTZ R2, R5, 0.93318945169448852539, -R2 ;  /* 0x3f6ee58105020823 */ /* 0x000fc80000010802 */
[----:B------:R-:W-:-:S07]  /*5340*/  @!P0 FFMA.FTZ R2, R5, 0.93318945169448852539, R2 ;  /* 0x3f6ee58105028823 */ /* 0x000fce0000010002 */
.L_x_9055:
[----:B------:R-:W-:Y:S05]  /*5350*/  BSYNC B0 ;  /* 0x0000000000007941 */ /* 0x000fea0003800000 */
.L_x_9053:
        /* <DEDUP_REMOVED lines=11> */
.L_x_9050:
[----:B------:R-:W-:Y:S05]  /*5410*/  BSYNC B1 ;  /* 0x0000000000017941 */ /* 0x000fea0003800000 */
.L_x_9049:
[----:B-----5:R-:W0:Y:S01]  /*5420*/  LDC.U8 R16, c[0x0][0x234] ;  /* 0x00008d00ff107b82 */ /* 0x020e220000000000 */
[----:B------:R-:W-:Y:S04]  /*5430*/  BSSY B6, `(.L_x_9056) ;  /* 0x0000114000067945 */ /* 0x000fe80003800000 */
[----:B------:R-:W-:Y:S05]  /*5440*/  @P1 BRA `(.L_x_9057) ;  /* 0x0000001000481947 */ /* 0x000fea0003800000 */
[----:B------:R-:W1:Y:S01]  /*5450*/  S2R R2, SR_TID.X ;  /* 0x0000000000027919 */ /* 0x000e620000002100 */
[----:B------:R-:W5:Y:S01]  /*5460*/  LDC.64 R8, c[0x0][0x218] ;  /* 0x00008600ff087b82 */ /* 0x000f620000000a00 */
[----:B0-----:R-:W-:Y:S01]  /*5470*/  PRMT R4, R16, 0x9910, RZ ;  /* 0x0000991010047816 */ /* 0x001fe200000000ff */
[----:B------:R-:W-:Y:S01]  /*5480*/  ULDC UR4, c[0x0][0x238] ;  /* 0x00008e0000047ab9 */ /* 0x000fe20000000800 */
[----:B-1-3--:R-:W-:-:S04]  /*5490*/  IMAD R0, R23, 0x200, R2 ;  /* 0x0000020017007824 */ /* 0x00afc800078e0202 */
[----:B------:R-:W-:Y:S02]  /*54a0*/  IMAD R5, R0, UR4, RZ ;  /* 0x0000000400057c24 */ /* 0x000fe4000f8e02ff */
[----:B------:R-:W-:-:S03]  /*54b0*/  IMAD.MOV.U32 R0, RZ, RZ, R4 ;  /* 0x000000ffff007224 */ /* 0x000fc600078e0004 */
[----:B-----5:R-:W-:Y:S02]  /*54c0*/  IADD3 R8, P1, R5, R8, RZ ;  /* 0x0000000805087210 */ /* 0x020fe40007f3e0ff */
        /* <DEDUP_REMOVED lines=12> */
[----:B------:R-:W-:-:S04]  /*5590*/  VIADD R25, R2, 0x80 ;  /* 0x0000008002197836 */ /* 0x000fc80000000000 */
[----:B------:R-:W0:Y:S02]  /*55a0*/  F2I.FTZ.TRUNC.NTZ R3, R3 ;  /* 0x0000000300037305 */ /* 0x000e24000021f100 */
[----:B0-----:R0:W-:Y:S01]  /*55b0*/  STG.E.U8 desc[UR36][R8.64], R3 ;  /* 0x0000000308007986 */ /* 0x0011e2000c101124 */
[----:B------:R-:W-:Y:S05]  /*55c0*/  BRA `(.L_x_9057) ;  /* 0x0000000c00e87947 */ /* 0x000fea0003800000 */
.L_x_9061:
[----:B--2---:R-:W-:Y:S02]  /*55d0*/  IMAD.U32 R5, R3, 0x10000, RZ ;  /* 0x0001000003057824 */ /* 0x004fe400078e00ff */
[----:B------:R-:W-:-:S04]  /*55e0*/  VIADD R25, R2, 0x80 ;  /* 0x0000008002197836 */ /* 0x000fc80000000000 */
[----:B------:R-:W0:Y:S02]  /*55f0*/  F2I.S64.TRUNC R4, R5 ;  /* 0x0000000500047311 */ /* 0x000e24000020d900 */
[----:B0-----:R0:W-:Y:S01]  /*5600*/  STG.E.U8 desc[UR36][R8.64], R4 ;  /* 0x0000000408007986 */ /* 0x0011e2000c101124 */
[----:B------:R-:W-:Y:S05]  /*5610*/  BRA `(.L_x_9057) ;  /* 0x0000000c00d47947 */ /* 0x000fea0003800000 */
.L_x_9060:
[----:B------:R-:W-:-:S13]  /*5620*/  ISETP.NE.AND P0, PT, R0, 0x2, PT ;  /* 0x000000020000780c */ /* 0x000fda0003f05270 */
[----:B------:R-:W-:Y:S05]  /*5630*/  @!P0 BRA `(.L_x_9063) ;  /* 0x0000000000388947 */ /* 0x000fea0003800000 */
[----:B------:R-:W-:-:S13]  /*5640*/  ISETP.NE.AND P0, PT, R0, 0x3, PT ;  /* 0x000000030000780c */ /* 0x000fda0003f05270 */
[----:B------:R-:W-:Y:S05]  /*5650*/  @!P0 BRA `(.L_x_9064) ;  /* 0x00000000001c8947 */ /* 0x000fea0003800000 */
[----:B------:R-:W-:-:S13]  /*5660*/  ISETP.NE.AND P0, PT, R0, 0x4, PT ;  /* 0x000000040000780c */ /* 0x000fda0003f05270 */
[----:B------:R-:W-:Y:S05]  /*5670*/  @P0 BRA `(.L_x_9062) ;  /* 0x0000000c00500947 */ /* 0x000fea0003800000 */
[----:B--2---:R-:W-:Y:S02]  /*5680*/  IMAD.U32 R4, R3, 0x10000, RZ ;  /* 0x0001000003047824 */ /* 0x004fe400078e00ff */
[----:B------:R-:W-:-:S04]  /*5690*/  VIADD R25, R2, 0x80 ;  /* 0x0000008002197836 */ /* 0x000fc80000000000 */
[----:B------:R-:W0:Y:S02]  /*56a0*/  F2I.S64.TRUNC R4, R4 ;  /* 0x0000000400047311 */ /* 0x000e24000020d900 */
[----:B0-----:R0:W-:Y:S01]  /*56b0*/  STG.E.64 desc[UR36][R8.64], R4 ;  /* 0x0000000408007986 */ /* 0x0011e2000c101b24 */
[----:B------:R-:W-:Y:S05]  /*56c0*/  BRA `(.L_x_9057) ;  /* 0x0000000c00a87947 */ /* 0x000fea0003800000 */
.L_x_9064:
[----:B--2---:R-:W-:Y:S02]  /*56d0*/  IMAD.U32 R3, R3, 0x10000, RZ ;  /* 0x0001000003037824 */ /* 0x004fe400078e00ff */
[----:B------:R-:W-:-:S04]  /*56e0*/  VIADD R25, R2, 0x80 ;  /* 0x0000008002197836 */ /* 0x000fc80000000000 */
[----:B------:R-:W0:Y:S02]  /*56f0*/  F2I.FTZ.TRUNC.NTZ R3, R3 ;  /* 0x0000000300037305 */ /* 0x000e24000021f100 */
[----:B0-----:R0:W-:Y:S01]  /*5700*/  STG.E desc[UR36][R8.64], R3 ;  /* 0x0000000308007986 */ /* 0x0011e2000c101924 */
[----:B------:R-:W-:Y:S05]  /*5710*/  BRA `(.L_x_9057) ;  /* 0x0000000c00947947 */ /* 0x000fea0003800000 */
.L_x_9063:
[----:B--2---:R-:W-:Y:S02]  /*5720*/  IMAD.U32 R3, R3, 0x10000, RZ ;  /* 0x0001000003037824 */ /* 0x004fe400078e00ff */
[----:B------:R-:W-:-:S04]  /*5730*/  VIADD R25, R2, 0x80 ;  /* 0x0000008002197836 */ /* 0x000fc80000000000 */
[----:B------:R-:W0:Y:S02]  /*5740*/  F2I.FTZ.TRUNC.NTZ R3, R3 ;  /* 0x0000000300037305 */ /* 0x000e24000021f100 */
[----:B0-----:R0:W-:Y:S01]  /*5750*/  STG.E.U16 desc[UR36][R8.64], R3 ;  /* 0x0000000308007986 */ /* 0x0011e2000c101524 */
[----:B------:R-:W-:Y:S05]  /*5760*/  BRA `(.L_x_9057) ;  /* 0x0000000c00807947 */ /* 0x000fea0003800000 */
.L_x_9059:
[----:B------:R-:W-:-:S13]  /*5770*/  ISETP.GT.AND P0, PT, R0, 0x6, PT ;  /* 0x000000060000780c */ /* 0x000fda0003f04270 */
[----:B------:R-:W-:Y:S05]  /*5780*/  @P0 BRA `(.L_x_9065) ;  /* 0x0000000000340947 */ /* 0x000fea0003800000 */
[----:B------:R-:W-:-:S13]  /*5790*/  ISETP.NE.AND P0, PT, R0, 0x5, PT ;  /* 0x000000050000780c */ /* 0x000fda0003f05270 */
[----:B------:R-:W-:Y:S05]  /*57a0*/  @!P0 BRA `(.L_x_9066) ;  /* 0x0000000000188947 */ /* 0x000fea0003800000 */
[----:B------:R-:W-:-:S13]  /*57b0*/  ISETP.NE.AND P0, PT, R0, 0x6, PT ;  /* 0x000000060000780c */ /* 0x000fda0003f05270 */
[----:B------:R-:W-:Y:S05]  /*57c0*/  @P0 BRA `(.L_x_9062) ;  /* 0x0000000800fc0947 */ /* 0x000fea0003800000 */
[----:B--2---:R-:W-:Y:S02]  /*57d0*/  IMAD.U32 R3, R3, 0x10000, RZ ;  /* 0x0001000003037824 */ /* 0x004fe400078e00ff */
[----:B------:R-:W-:-:S03]  /*57e0*/  VIADD R25, R2, 0x80 ;  /* 0x0000008002197836 */ /* 0x000fc60000000000 */
[----:B------:R0:W-:Y:S01]  /*57f0*/  STG.E desc[UR36][R8.64], R3 ;  /* 0x0000000308007986 */ /* 0x0001e2000c101924 */
[----:B------:R-:W-:Y:S05]  /*5800*/  BRA `(.L_x_9057) ;  /* 0x0000000c00587947 */ /* 0x000fea0003800000 */
.L_x_9066:
[----:B--2---:R-:W-:Y:S02]  /*5810*/  IMAD.U32 R0, R3, 0x10000, RZ ;  /* 0x0001000003007824 */ /* 0x004fe400078e00ff */
[----:B------:R-:W-:-:S03]  /*5820*/  VIADD R25, R2, 0x80 ;  /* 0x0000008002197836 */ /* 0x000fc60000000000 */
[----:B------:R-:W-:-:S05]  /*5830*/  F2FP.F16.F32.PACK_AB R0, RZ, R0 ;  /* 0x00000000ff00723e */ /* 0x000fca00000000ff */
[----:B------:R0:W-:Y:S01]  /*5840*/  STG.E.U16 desc[UR36][R8.64], R0 ;  /* 0x0000000008007986 */ /* 0x0001e2000c101524 */
[----:B------:R-:W-:Y:S05]  /*5850*/  BRA `(.L_x_9057) ;  /* 0x0000000c00447947 */ /* 0x000fea0003800000 */
.L_x_9065:
        /* <DEDUP_REMOVED lines=8> */
[----:B------:R-:W-:-:S03]  /*58e0*/  VIADD R25, R2, 0x80 ;  /* 0x0000008002197836 */ /* 0x000fc60000000000 */
[----:B------:R0:W-:Y:S01]  /*58f0*/  STG.E.64 desc[UR36][R8.64], R4 ;  /* 0x0000000408007986 */ /* 0x0001e2000c101b24 */
[----:B------:R-:W-:Y:S05]  /*5900*/  BRA `(.L_x_9057) ;  /* 0x0000000c00187947 */ /* 0x000fea0003800000 */
.L_x_9068:
[----:B--2---:R-:W-:Y:S02]  /*5910*/  IMAD.U32 R3, R3, 0x10000, RZ ;  /* 0x0001000003037824 */ /* 0x004fe400078e00ff */
[----:B------:R-:W-:-:S03]  /*5920*/  VIADD R25, R2, 0x80 ;  /* 0x0000008002197836 */ /* 0x000fc60000000000 */
[----:B------:R-:W-:-:S04]  /*5930*/  F2FP.F16.F32.PACK_AB R3, RZ, R3 ;  /* 0x00000003ff03723e */ /* 0x000fc800000000ff */
[----:B------:R-:W-:-:S05]  /*5940*/  PRMT R3, R3, 0x5410, RZ ;  /* 0x0000541003037816 */ /* 0x000fca00000000ff */
[----:B------:R0:W-:Y:S01]  /*5950*/  STG.E desc[UR36][R8.64], R3 ;  /* 0x0000000308007986 */ /* 0x0001e2000c101924 */
[----:B------:R-:W-:Y:S05]  /*5960*/  BRA `(.L_x_9057) ;  /* 0x0000000c00007947 */ /* 0x000fea0003800000 */
.L_x_9067:
[----:B--2---:R-:W-:Y:S02]  /*5970*/  IMAD.U32 R4, R3, 0x10000, RZ ;  /* 0x0001000003047824 */ /* 0x004fe400078e00ff */
[----:B------:R-:W-:Y:S02]  /*5980*/  VIADD R25, R2, 0x80 ;  /* 0x0000008002197836 */ /* 0x000fe40000000000 */
[----:B------:R-:W-:-:S06]  /*5990*/  FMUL.FTZ R4, R4, 1 ;  /* 0x3f80000004047820 */ /* 0x000fcc0000410000 */
[----:B------:R-:W0:Y:S02]  /*59a0*/  F2F.F64.F32 R4, R4 ;  /* 0x0000000400047310 */ /* 0x000e240000201800 */
[----:B0-----:R0:W-:Y:S01]  /*59b0*/  STG.E.64 desc[UR36][R8.64], R4 ;  /* 0x0000000408007986 */ /* 0x0011e2000c101b24 */
[----:B------:R-:W-:Y:S05]  /*59c0*/  BRA `(.L_x_9057) ;  /* 0x0000000800e87947 */ /* 0x000fea0003800000 */
.L_x_9058:
        /* <DEDUP_REMOVED lines=10> */
[----:B------:R-:W-:-:S04]  /*5a70*/  FSETP.NEU.FTZ.AND P0, PT, R3, RZ, PT ;  /* 0x000000ff0300720b */ /* 0x000fc80003f1d000 */
[----:B------:R-:W-:-:S05]  /*5a80*/  SEL R3, RZ, 0x1, !P0 ;  /* 0x00000001ff037807 */ /* 0x000fca0004000000 */
[----:B------:R0:W-:Y:S01]  /*5a90*/  STG.E.U8 desc[UR36][R8.64], R3 ;  /* 0x0000000308007986 */ /* 0x0001e2000c101124 */
[----:B------:R-:W-:Y:S05]  /*5aa0*/  BRA `(.L_x_9057) ;  /* 0x0000000800b07947 */ /* 0x000fea0003800000 */
.L_x_9071:
[----:B--2---:R-:W-:Y:S01]  /*5ab0*/  IMAD.U32 R3, R3, 0x10000, RZ ;  /* 0x0001000003037824 */ /* 0x004fe200078e00ff */
[----:B------:R-:W-:Y:S01]  /*5ac0*/  CS2R R6, SRZ ;  /* 0x0000000000067805 */ /* 0x000fe2000001ff00 */
[----:B------:R-:W-:Y:S02]  /*5ad0*/  VIADD R25, R2, 0x80 ;  /* 0x0000008002197836 */ /* 0x000fe40000000000 */
[----:B------:R-:W-:-:S04]  /*5ae0*/  FMUL.FTZ R3, R3, 1 ;  /* 0x3f80000003037820 */ /* 0x000fc80000410000 */
[----:B------:R-:W0:Y:S02]  /*5af0*/  F2F.F64.F32 R4, R3 ;  /* 0x0000000300047310 */ /* 0x000e240000201800 */
[----:B0-----:R0:W-:Y:S01]  /*5b00*/  STG.E.128 desc[UR36][R8.64], R4 ;  /* 0x0000000408007986 */ /* 0x0011e2000c101d24 */
[----:B------:R-:W-:Y:S05]  /*5b10*/  BRA `(.L_x_9057) ;  /* 0x0000000800947947 */ /* 0x000fea0003800000 */
.L_x_9070:
        /* <DEDUP_REMOVED lines=21> */
.L_x_9075:
[----:B------:R-:W-:Y:S05]  /*5c70*/  BSYNC B0 ;  /* 0x0000000000007941 */ /* 0x000fea0003800000 */
.L_x_9074:
[----:B------:R-:W-:Y:S01]  /*5c80*/  LOP3.LUT R5, R0, R5, RZ, 0xfc, !PT ;  /* 0x0000000500057212 */ /* 0x000fe200078efcff */
[----:B------:R-:W-:-:S04]  /*5c90*/  VIADD R25, R2, 0x80 ;  /* 0x0000008002197836 */ /* 0x000fc80000000000 */
[----:B------:R0:W-:Y:S01]  /*5ca0*/  STG.E.U8 desc[UR36][R8.64], R5 ;  /* 0x0000000508007986 */ /* 0x0001e2000c101124 */
[----:B------:R-:W-:Y:S05]  /*5cb0*/  BRA `(.L_x_9057) ;  /* 0x00000008002c7947 */ /* 0x000fea0003800000 */
.L_x_9073:
        /* <DEDUP_REMOVED lines=13> */
.L_x_9077:
[----:B------:R-:W-:Y:S01]  /*5d90*/  IMAD.MOV.U32 R0, RZ, RZ, 0x7f ;  /* 0x0000007fff007424 */ /* 0x000fe200078e00ff */
[----:B------:R-:W-:-:S04]  /*5da0*/  ISETP.GT.U32.AND P0, PT, R3, 0x7f800000, PT ;  /* 0x7f8000000300780c */ /* 0x000fc80003f04070 */
[----:B------:R-:W-:-:S09]  /*5db0*/  SEL R0, R0, 0x7c, P0 ;  /* 0x0000007c00007807 */ /* 0x000fd20000000000 */
.L_x_9078:
[----:B------:R-:W-:Y:S05]  /*5dc0*/  BSYNC B0 ;  /* 0x0000000000007941 */ /* 0x000fea0003800000 */
.L_x_9076:
[----:B------:R-:W-:Y:S01]  /*5dd0*/  LOP3.LUT R3, R5, 0x80000000, RZ, 0xc0, !PT ;  /* 0x8000000005037812 */ /* 0x000fe200078ec0ff */
[----:B------:R-:W-:-:S03]  /*5de0*/  VIADD R25, R2, 0x80 ;  /* 0x0000008002197836 */ /* 0x000fc60000000000 */
[----:B------:R-:W-:-:S04]  /*5df0*/  SHF.R.U32.HI R3, RZ, 0x18, R3 ;  /* 0x00000018ff037819 */ /* 0x000fc80000011603 */
[----:B------:R-:W-:-:S05]  /*5e00*/  LOP3.LUT R3, R0, R3, RZ, 0xfc, !PT ;  /* 0x0000000300037212 */ /* 0x000fca00078efcff */
[----:B------:R0:W-:Y:S01]  /*5e10*/  STG.E.U8 desc[UR36][R8.64], R3 ;  /* 0x0000000308007986 */ /* 0x0001e2000c101124 */
[----:B------:R-:W-:Y:S05]  /*5e20*/  BRA `(.L_x_9057) ;  /* 0x0000000400d07947 */ /* 0x000fea0003800000 */
.L_x_9072:
[----:B--2---:R0:W-:Y:S01]  /*5e30*/  STG.E.U16 desc[UR36][R8.64], R3 ;  /* 0x0000000308007986 */ /* 0x0041e2000c101524 */
[----:B------:R-:W-:Y:S01]  /*5e40*/  VIADD R25, R2, 0x80 ;  /* 0x0000008002197836 */ /* 0x000fe20000000000 */
[----:B------:R-:W-:Y:S06]  /*5e50*/  BRA `(.L_x_9057) ;  /* 0x0000000400c47947 */ /* 0x000fec0003800000 */
.L_x_9069:
        /* <DEDUP_REMOVED lines=10> */
[----:B------:R-:W0:Y:S02]  /*5f00*/  F2I.FTZ.U32.TRUNC.NTZ R3, R3 ;  /* 0x0000000300037305 */ /* 0x000e24000021f000 */
[----:B0-----:R0:W-:Y:S01]  /*5f10*/  STG.E.U16 desc[UR36][R8.64], R3 ;  /* 0x0000000308007986 */ /* 0x0011e2000c101524 */
[----:B------:R-:W-:Y:S05]  /*5f20*/  BRA `(.L_x_9057) ;  /* 0x0000000400907947 */ /* 0x000fea0003800000 */
.L_x_9081:
        /* <DEDUP_REMOVED lines=17> */
.L_x_9084:
[----:B------:R-:W-:-:S04]  /*6040*/  LOP3.LUT R3, R5, 0x80000000, RZ, 0xc0, !PT ;  /* 0x8000000005037812 */ /* 0x000fc800078ec0ff */
[----:B------:R-:W-:-:S04]  /*6050*/  SHF.R.U32.HI R3, RZ, 0x18, R3 ;  /* 0x00000018ff037819 */ /* 0x000fc80000011603 */
[----:B------:R-:W-:-:S04]  /*6060*/  LOP3.LUT R0, R0, R3, RZ, 0xfc, !PT ;  /* 0x0000000300007212 */ /* 0x000fc800078efcff */
[----:B------:R-:W-:-:S07]  /*6070*/  PRMT R4, R0, 0x7610, R4 ;  /* 0x0000761000047816 */ /* 0x000fce0000000004 */
.L_x_9083:
[----:B------:R-:W-:Y:S05]  /*6080*/  BSYNC B0 ;  /* 0x0000000000007941 */ /* 0x000fea0003800000 */
.L_x_9082:
[----:B------:R0:W-:Y:S01]  /*6090*/  STG.E.U8 desc[UR36][R8.64], R4 ;  /* 0x0000000408007986 */ /* 0x0001e2000c101124 */
[----:B------:R-:W-:Y:S01]  /*60a0*/  VIADD R25, R2, 0x80 ;  /* 0x0000008002197836 */ /* 0x000fe20000000000 */
[----:B------:R-:W-:Y:S06]  /*60b0*/  BRA `(.L_x_9057) ;  /* 0x00000004002c7947 */ /* 0x000fec0003800000 */
.L_x_9080:
        /* <DEDUP_REMOVED lines=17> */
.L_x_9087:
[----:B------:R-:W-:-:S04]  /*61d0*/  LOP3.LUT R3, R5, 0x80000000, RZ, 0xc0, !PT ;  /* 0x8000000005037812 */ /* 0x000fc800078ec0ff */
[----:B------:R-:W-:-:S04]  /*61e0*/  SHF.R.U32.HI R3, RZ, 0x18, R3 ;  /* 0x00000018ff037819 */ /* 0x000fc80000011603 */
[----:B------:R-:W-:-:S04]  /*61f0*/  LOP3.LUT R0, R0, R3, RZ, 0xfc, !PT ;  /* 0x0000000300007212 */ /* 0x000fc800078efcff */
[----:B------:R-:W-:-:S07]  /*6200*/  PRMT R4, R0, 0x7610, R4 ;  /* 0x0000761000047816 */ /* 0x000fce0000000004 */
.L_x_9086:
[----:B------:R-:W-:Y:S05]  /*6210*/  BSYNC B0 ;  /* 0x0000000000007941 */ /* 0x000fea0003800000 */
.L_x_9085:
[----:B------:R0:W-:Y:S01]  /*6220*/  STG.E.U8 desc[UR36][R8.64], R4 ;  /* 0x0000000408007986 */ /* 0x0001e2000c101124 */
[----:B------:R-:W-:Y:S01]  /*6230*/  VIADD R25, R2, 0x80 ;  /* 0x0000008002197836 */ /* 0x000fe20000000000 */
[----:B------:R-:W-:Y:S06]  /*6240*/  BRA `(.L_x_9057) ;  /* 0x0000000000c87947 */ /* 0x000fec0003800000 */
.L_x_9079:
[----:B------:R-:W-:-:S13]  /*6250*/  ISETP.NE.AND P0, PT, R0, 0x1c, PT ;  /* 0x0000001c0000780c */ /* 0x000fda0003f05270 */
[----:B------:R-:W-:Y:S05]  /*6260*/  @!P0 BRA `(.L_x_9088) ;  /* 0x0000000000b08947 */ /* 0x000fea0003800000 */
[----:B------:R-:W-:-:S13]  /*6270*/  ISETP.NE.AND P0, PT, R0, 0x1d, PT ;  /* 0x0000001d0000780c */ /* 0x000fda0003f05270 */
[----:B------:R-:W-:Y:S05]  /*6280*/  @!P0 BRA `(.L_x_9089) ;  /* 0x0000000000948947 */ /* 0x000fea0003800000 */
[----:B------:R-:W-:-:S13]  /*6290*/  ISETP.NE.AND P0, PT, R0, 0x2c, PT ;  /* 0x0000002c0000780c */ /* 0x000fda0003f05270 */
[----:B------:R-:W-:Y:S05]  /*62a0*/  @P0 BRA `(.L_x_9062) ;  /* 0x0000000000440947 */ /* 0x000fea0003800000 */
[----:B--2---:R-:W-:Y:S02]  /*62b0*/  IMAD.U32 R4, R3, 0x10000, RZ ;  /* 0x0001000003047824 */ /* 0x004fe400078e00ff */
        /* <DEDUP_REMOVED lines=16> */
.L_x_9062:
        /* <DEDUP_REMOVED lines=16> */
.L_x_9090:
[----:B------:R-:W-:Y:S01]  /*64c0*/  VIADD R25, R2, 0x80 ;  /* 0x0000008002197836 */ /* 0x000fe20000000000 */
[----:B------:R-:W-:Y:S06]  /*64d0*/  BRA `(.L_x_9057) ;  /* 0x0000000000247947 */ /* 0x000fec0003800000 */
.L_x_9089:
[----:B--2---:R-:W-:Y:S02]  /*64e0*/  IMAD.U32 R4, R3, 0x10000, RZ ;  /* 0x0001000003047824 */ /* 0x004fe400078e00ff */
[----:B------:R-:W-:-:S04]  /*64f0*/  VIADD R25, R2, 0x80 ;  /* 0x0000008002197836 */ /* 0x000fc80000000000 */
[----:B------:R-:W0:Y:S02]  /*6500*/  F2I.U64.TRUNC R4, R4 ;  /* 0x0000000400047311 */ /* 0x000e24000020d800 */
[----:B0-----:R0:W-:Y:S01]  /*6510*/  STG.E.64 desc[UR36][R8.64], R4 ;  /* 0x0000000408007986 */ /* 0x0011e2000c101b24 */
[----:B------:R-:W-:Y:S05]  /*6520*/  BRA `(.L_x_9057) ;  /* 0x0000000000107947 */ /* 0x000fea0003800000 */
.L_x_9088:
[----:B--2---:R-:W-:Y:S02]  /*6530*/  IMAD.U32 R3, R3, 0x10000, RZ ;  /* 0x0001000003037824 */ /* 0x004fe400078e00ff */
[----:B------:R-:W-:-:S04]  /*6540*/  VIADD R25, R2, 0x80 ;  /* 0x0000008002197836 */ /* 0x000fc80000000000 */
[----:B------:R-:W0:Y:S02]  /*6550*/  F2I.FTZ.U32.TRUNC.NTZ R3, R3 ;  /* 0x0000000300037305 */ /* 0x000e24000021f000 */
[----:B0-----:R0:W-:Y:S02]  /*6560*/  STG.E desc[UR36][R8.64], R3 ;  /* 0x0000000308007986 */ /* 0x0011e4000c101924 */
.L_x_9057:
[----:B------:R-:W-:Y:S05]  /*6570*/  BSYNC B6 ;  /* 0x0000000000067941 */ /* 0x000fea0003800000 */
.L_x_9056:
[----:B------:R-:W-:Y:S01]  /*6580*/  ISETP.GE.AND P0, PT, R25, R22, PT ;  /* 0x000000161900720c */ /* 0x000fe20003f06270 */
[----:B------:R-:W-:-:S12]  /*6590*/  BSSY B6, `(.L_x_9091) ;  /* 0x00001fc000067945 */ /* 0x000fd80003800000 */
[----:B------:R-:W-:Y:S05]  /*65a0*/  @P0 BRA `(.L_x_9092) ;  /* 0x0000001c00e80947 */ /* 0x000fea0003800000 */
[----:B0-2---:R-:W0:Y:S01]  /*65b0*/  LDC.64 R2, c[0x0][0x218] ;  /* 0x00008600ff027b82 */ /* 0x005e220000000a00 */
[----:B-1-3--:R-:W-:Y:S01]  /*65c0*/  IMAD R0, R23, 0x200, R25 ;  /* 0x0000020017007824 */ /* 0x00afe200078e0219 */
        /* <DEDUP_REMOVED lines=18> */
[----:B0-----:R0:W-:Y:S01]  /*66f0*/  STG.E.U8 desc[UR36][R2.64], R19 ;  /* 0x0000001302007986 */ /* 0x0011e2000c101124 */
[----:B------:R-:W-:Y:S05]  /*6700*/  BRA `(.L_x_9098) ;  /* 0x0000000c00947947 */ /* 0x000fea0003800000 */
.L_x_9096:
[----:B----4-:R-:W-:-:S06]  /*6710*/  IMAD.U32 R5, R19, 0x10000, RZ ;  /* 0x0001000013057824 */ /* 0x010fcc00078e00ff */
[----:B------:R-:W0:Y:S02]  /*6720*/  F2I.S64.TRUNC R4, R5 ;  /* 0x0000000500047311 */ /* 0x000e24000020d900 */
[----:B0-----:R0:W-:Y:S01]  /*6730*/  STG.E.U8 desc[UR36][R2.64], R4 ;  /* 0x0000000402007986 */ /* 0x0011e2000c101124 */
[----:B------:R-:W-:Y:S05]  /*6740*/  BRA `(.L_x_9098) ;  /* 0x0000000c00847947 */ /* 0x000fea0003800000 */
.L_x_9095:
        /* <DEDUP_REMOVED lines=10> */
.L_x_9100:
[----:B----4-:R-:W-:-:S06]  /*67f0*/  IMAD.U32 R19, R19, 0x10000, RZ ;  /* 0x0001000013137824 */ /* 0x010fcc00078e00ff */
[----:B------:R-:W0:Y:S02]  /*6800*/  F2I.FTZ.TRUNC.NTZ R19, R19 ;  /* 0x0000001300137305 */ /* 0x000e24000021f100 */
[----:B0-----:R0:W-:Y:S01]  /*6810*/  STG.E desc[UR36][R2.64], R19 ;  /* 0x0000001302007986 */ /* 0x0011e2000c101924 */
[----:B------:R-:W-:Y:S05]  /*6820*/  BRA `(.L_x_9098) ;  /* 0x0000000c004c7947 */ /* 0x000fea0003800000 */
.L_x_9099:
[----:B----4-:R-:W-:-:S06]  /*6830*/  IMAD.U32 R19, R19, 0x10000, RZ ;  /* 0x0001000013137824 */ /* 0x010fcc00078e00ff */
[----:B------:R-:W0:Y:S02]  /*6840*/  F2I.FTZ.TRUNC.NTZ R19, R19 ;  /* 0x0000001300137305 */ /* 0x000e24000021f100 */
[----:B0-----:R0:W-:Y:S01]  /*6850*/  STG.E.U16 desc[UR36][R2.64], R19 ;  /* 0x0000001302007986 */ /* 0x0011e2000c101524 */
[----:B------:R-:W-:Y:S05]  /*6860*/  BRA `(.L_x_9098) ;  /* 0x0000000c003c7947 */ /* 0x000fea0003800000 */
.L_x_9094:
        /* <DEDUP_REMOVED lines=9> */
.L_x_9102:
[----:B----4-:R-:W-:-:S05]  /*6900*/  IMAD.U32 R0, R19, 0x10000, RZ ;  /* 0x0001000013007824 */ /* 0x010fca00078e00ff */
[----:B------:R-:W-:-:S05]  /*6910*/  F2FP.F16.F32.PACK_AB R0, RZ, R0 ;  /* 0x00000000ff00723e */ /* 0x000fca00000000ff */
[----:B------:R0:W-:Y:S01]  /*6920*/  STG.E.U16 desc[UR36][R2.64], R0 ;  /* 0x0000000002007986 */ /* 0x0001e2000c101524 */
[----:B------:R-:W-:Y:S05]  /*6930*/  BRA `(.L_x_9098) ;  /* 0x0000000c00087947 */ /* 0x000fea0003800000 */
.L_x_9101:
        /* <DEDUP_REMOVED lines=10> */
.L_x_9104:
[----:B----4-:R-:W-:-:S05]  /*69e0*/  IMAD.U32 R19, R19, 0x10000, RZ ;  /* 0x0001000013137824 */ /* 0x010fca00078e00ff */
[----:B------:R-:W-:-:S04]  /*69f0*/  F2FP.F16.F32.PACK_AB R5, RZ, R19 ;  /* 0x00000013ff05723e */ /* 0x000fc800000000ff */
[----:B------:R-:W-:-:S05]  /*6a00*/  PRMT R5, R5, 0x5410, RZ ;  /* 0x0000541005057816 */ /* 0x000fca00000000ff */
[----:B------:R0:W-:Y:S01]  /*6a10*/  STG.E desc[UR36][R2.64], R5 ;  /* 0x0000000502007986 */ /* 0x0001e2000c101924 */
[----:B------:R-:W-:Y:S05]  /*6a20*/  BRA `(.L_x_9098) ;  /* 0x0000000800cc7947 */ /* 0x000fea0003800000 */
.L_x_9103:
[----:B----4-:R-:W-:-:S04]  /*6a30*/  IMAD.U32 R4, R19, 0x10000, RZ ;  /* 0x0001000013047824 */ /* 0x010fc800078e00ff */
[----:B------:R-:W-:-:S06]  /*6a40*/  FMUL.FTZ R4, R4, 1 ;  /* 0x3f80000004047820 */ /* 0x000fcc0000410000 */
[----:B------:R-:W0:Y:S02]  /*6a50*/  F2F.F64.F32 R4, R4 ;  /* 0x0000000400047310 */ /* 0x000e240000201800 */
[----:B0-----:R0:W-:Y:S01]  /*6a60*/  STG.E.64 desc[UR36][R2.64], R4 ;  /* 0x0000000402007986 */ /* 0x0011e2000c101b24 */
[----:B------:R-:W-:Y:S05]  /*6a70*/  BRA `(.L_x_9098) ;  /* 0x0000000800b87947 */ /* 0x000fea0003800000 */
.L_x_9093:
        /* <DEDUP_REMOVED lines=13> */
.L_x_9107:
[----:B----4-:R-:W-:Y:S01]  /*6b50*/  IMAD.U32 R19, R19, 0x10000, RZ ;  /* 0x0001000013137824 */ /* 0x010fe200078e00ff */
[----:B------:R-:W-:-:S03]  /*6b60*/  CS2R R6, SRZ ;  /* 0x0000000000067805 */ /* 0x000fc6000001ff00 */
[----:B------:R-:W-:-:S06]  /*6b70*/  FMUL.FTZ R4, R19, 1 ;  /* 0x3f80000013047820 */ /* 0x000fcc0000410000 */
[----:B------:R-:W0:Y:S02]  /*6b80*/  F2F.F64.F32 R4, R4 ;  /* 0x0000000400047310 */ /* 0x000e240000201800 */
[----:B0-----:R0:W-:Y:S01]  /*6b90*/  STG.E.128 desc[UR36][R2.64], R4 ;  /* 0x0000000402007986 */ /* 0x0011e2000c101d24 */
[----:B------:R-:W-:Y:S05]  /*6ba0*/  BRA `(.L_x_9098) ;  /* 0x00000008006c7947 */ /* 0x000fea0003800000 */
.L_x_9106:
        /* <DEDUP_REMOVED lines=21> */
.L_x_9111:
[----:B------:R-:W-:Y:S05]  /*6d00*/  BSYNC B0 ;  /* 0x0000000000007941 */ /* 0x000fea0003800000 */
.L_x_9110:
[----:B------:R-:W-:-:S05]  /*6d10*/  LOP3.LUT R5, R0, R5, RZ, 0xfc, !PT ;  /* 0x0000000500057212 */ /* 0x000fca00078efcff */
[----:B------:R0:W-:Y:S01]  /*6d20*/  STG.E.U8 desc[UR36][R2.64], R5 ;  /* 0x0000000502007986 */ /* 0x0001e2000c101124 */
[----:B------:R-:W-:Y:S05]  /*6d30*/  BRA `(.L_x_9098) ;  /* 0x0000000800087947 */ /* 0x000fea0003800000 */
.L_x_9109:
        /* <DEDUP_REMOVED lines=13> */
.L_x_9113:
[----:B------:R-:W-:Y:S01]  /*6e10*/  IMAD.MOV.U32 R0, RZ, RZ, 0x7f ;  /* 0x0000007fff007424 */ /* 0x000fe200078e00ff */
[----:B------:R-:W-:-:S04]  /*6e20*/  ISETP.GT.U32.AND P0, PT, R4, 0x7f800000, PT ;  /* 0x7f8000000400780c */ /* 0x000fc80003f04070 */
[----:B------:R-:W-:-:S09]  /*6e30*/  SEL R0, R0, 0x7c, P0 ;  /* 0x0000007c00007807 */ /* 0x000fd20000000000 */
.L_x_9114:
[----:B------:R-:W-:Y:S05]  /*6e40*/  BSYNC B0 ;  /* 0x0000000000007941 */ /* 0x000fea0003800000 */
.L_x_9112:
[----:B------:R-:W-:-:S04]  /*6e50*/  LOP3.LUT R4, R19, 0x80000000, RZ, 0xc0, !PT ;  /* 0x8000000013047812 */ /* 0x000fc800078ec0ff */
[----:B------:R-:W-:-:S04]  /*6e60*/  SHF.R.U32.HI R5, RZ, 0x18, R4 ;  /* 0x00000018ff057819 */ /* 0x000fc80000011604 */
[----:B------:R-:W-:-:S05]  /*6e70*/  LOP3.LUT R5, R0, R5, RZ, 0xfc, !PT ;  /* 0x0000000500057212 */ /* 0x000fca00078efcff */
[----:B------:R0:W-:Y:S01]  /*6e80*/  STG.E.U8 desc[UR36][R2.64], R5 ;  /* 0x0000000502007986 */ /* 0x0001e2000c101124 */
[----:B------:R-:W-:Y:S05]  /*6e90*/  BRA `(.L_x_9098) ;  /* 0x0000000400b07947 */ /* 0x000fea0003800000 */
.L_x_9108:
[----:B----4-:R0:W-:Y:S01]  /*6ea0*/  STG.E.U16 desc[UR36][R2.64], R19 ;  /* 0x0000001302007986 */ /* 0x0101e2000c101524 */
[----:B------:R-:W-:Y:S05]  /*6eb0*/  BRA `(.L_x_9098) ;  /* 0x0000000400a87947 */ /* 0x000fea0003800000 */
.L_x_9105:
        /* <DEDUP_REMOVED lines=12> */
.L_x_9117:
        /* <DEDUP_REMOVED lines=17> */
.L_x_9120:
[----:B------:R-:W-:-:S04]  /*7090*/  LOP3.LUT R0, R19, 0x80000000, RZ, 0xc0, !PT ;  /* 0x8000000013007812 */ /* 0x000fc800078ec0ff */
[----:B------:R-:W-:-:S04]  /*70a0*/  SHF.R.U32.HI R5, RZ, 0x18, R0 ;  /* 0x00000018ff057819 */ /* 0x000fc80000011600 */
[----:B------:R-:W-:-:S04]  /*70b0*/  LOP3.LUT R4, R4, R5, RZ, 0xfc, !PT ;  /* 0x0000000504047212 */ /* 0x000fc800078efcff */
[----:B------:R-:W-:-:S07]  /*70c0*/  PRMT R0, R4, 0x7610, R0 ;  /* 0x0000761004007816 */ /* 0x000fce0000000000 */
.L_x_9119:
[----:B------:R-:W-:Y:S05]  /*70d0*/  BSYNC B0 ;  /* 0x0000000000007941 */ /* 0x000fea0003800000 */
.L_x_9118:
[----:B------:R3:W-:Y:S01]  /*70e0*/  STG.E.U8 desc[UR36][R2.64], R0 ;  /* 0x0000000002007986 */ /* 0x0007e2000c101124 */
[----:B------:R-:W-:Y:S05]  /*70f0*/  BRA `(.L_x_9098) ;  /* 0x0000000400187947 */ /* 0x000fea0003800000 */
.L_x_9116:
        /* <DEDUP_REMOVED lines=17> */
.L_x_9123:
[----:B------:R-:W-:-:S04]  /*7210*/  LOP3.LUT R0, R19, 0x80000000, RZ, 0xc0, !PT ;  /* 0x8000000013007812 */ /* 0x000fc800078ec0ff */
[----:B------:R-:W-:-:S04]  /*7220*/  SHF.R.U32.HI R5, RZ, 0x18, R0 ;  /* 0x00000018ff057819 */ /* 0x000fc80000011600 */
[----:B------:R-:W-:-:S04]  /*7230*/  LOP3.LUT R4, R4, R5, RZ, 0xfc, !PT ;  /* 0x0000000504047212 */ /* 0x000fc800078efcff */
[----:B------:R-:W-:-:S07]  /*7240*/  PRMT R0, R4, 0x7610, R0 ;  /* 0x0000761004007816 */ /* 0x000fce0000000000 */
.L_x_9122:
[----:B------:R-:W-:Y:S05]  /*7250*/  BSYNC B0 ;  /* 0x0000000000007941 */ /* 0x000fea0003800000 */
.L_x_9121:
[----:B------:R0:W-:Y:S01]  /*7260*/  STG.E.U8 desc[UR36][R2.64], R0 ;  /* 0x0000000002007986 */ /* 0x0001e2000c101124 */
[----:B------:R-:W-:Y:S05]  /*7270*/  BRA `(.L_x_9098) ;  /* 0x0000000000b87947 */ /* 0x000fea0003800000 */
.L_x_9115:
        /* <DEDUP_REMOVED lines=22> */
.L_x_9097:
        /* <DEDUP_REMOVED lines=16> */
.L_x_9126:
[----:B------:R-:W-:Y:S05]  /*74e0*/  BRA `(.L_x_9098) ;  /* 0x00000000001c7947 */ /* 0x000fea0003800000 */
.L_x_9125:
[----:B----4-:R-:W-:-:S06]  /*74f0*/  IMAD.U32 R4, R19, 0x10000, RZ ;  /* 0x0001000013047824 */ /* 0x010fcc00078e00ff */
[----:B------:R-:W0:Y:S02]  /*7500*/  F2I.U64.TRUNC R4, R4 ;  /* 0x0000000400047311 */ /* 0x000e24000020d800 */
[----:B0-----:R1:W-:Y:S01]  /*7510*/  STG.E.64 desc[UR36][R2.64], R4 ;  /* 0x0000000402007986 */ /* 0x0013e2000c101b24 */
[----:B------:R-:W-:Y:S05]  /*7520*/  BRA `(.L_x_9098) ;  /* 0x00000000000c7947 */ /* 0x000fea0003800000 */
.L_x_9124:
[----:B----4-:R-:W-:-:S06]  /*7530*/  IMAD.U32 R19, R19, 0x10000, RZ ;  /* 0x0001000013137824 */ /* 0x010fcc00078e00ff */
[----:B------:R-:W0:Y:S02]  /*7540*/  F2I.FTZ.U32.TRUNC.NTZ R19, R19 ;  /* 0x0000001300137305 */ /* 0x000e24000021f000 */
[----:B0-----:R0:W-:Y:S02]  /*7550*/  STG.E desc[UR36][R2.64], R19 ;  /* 0x0000001302007986 */ /* 0x0011e4000c101924 */
.L_x_9098:
        /* <DEDUP_REMOVED lines=25> */
.L_x_9130:
[----:B------:R-:W-:-:S06]  /*76f0*/  IMAD.U32 R5, R18, 0x10000, RZ ;  /* 0x0001000012057824 */ /* 0x000fcc00078e00ff */
[----:B------:R-:W0:Y:S02]  /*7700*/  F2I.S64.TRUNC R4, R5 ;  /* 0x0000000500047311 */ /* 0x000e24000020d900 */
[----:B0-----:R0:W-:Y:S01]  /*7710*/  STG.E.U8 desc[UR36][R2.64], R4 ;  /* 0x0000000402007986 */ /* 0x0011e2000c101124 */
[----:B------:R-:W-:Y:S05]  /*7720*/  BRA `(.L_x_9132) ;  /* 0x0000000c00847947 */ /* 0x000fea0003800000 */
.L_x_9129:
        /* <DEDUP_REMOVED lines=10> */
.L_x_9134:
[----:B------:R-:W-:-:S04]  /*77d0*/  IMAD.U32 R18, R18, 0x10000, RZ ;  /* 0x0001000012127824 */ /* 0x000fc800078e00ff */
[----:B------:R-:W0:Y:S02]  /*77e0*/  F2I.FTZ.TRUNC.NTZ R5, R18 ;  /* 0x0000001200057305 */ /* 0x000e24000021f100 */
[----:B0-----:R0:W-:Y:S01]  /*77f0*/  STG.E desc[UR36][R2.64], R5 ;  /* 0x0000000502007986 */ /* 0x0011e2000c101924 */
[----:B------:R-:W-:Y:S05]  /*7800*/  BRA `(.L_x_9132) ;  /* 0x0000000c004c7947 */ /* 0x000fea0003800000 */
.L_x_9133:
[----:B------:R-:W-:-:S04]  /*7810*/  IMAD.U32 R18, R18, 0x10000, RZ ;  /* 0x0001000012127824 */ /* 0x000fc800078e00ff */
[----:B------:R-:W0:Y:S02]  /*7820*/  F2I.FTZ.TRUNC.NTZ R5, R18 ;  /* 0x0000001200057305 */ /* 0x000e24000021f100 */
[----:B0-----:R0:W-:Y:S01]  /*7830*/  STG.E.U16 desc[UR36][R2.64], R5 ;  /* 0x0000000502007986 */ /* 0x0011e2000c101524 */
[----:B------:R-:W-:Y:S05]  /*7840*/  BRA `(.L_x_9132) ;  /* 0x0000000c003c7947 */ /* 0x000fea0003800000 */
.L_x_9128:
        /* <DEDUP_REMOVED lines=9> */
.L_x_9136:
[----:B------:R-:W-:-:S05]  /*78e0*/  IMAD.U32 R0, R18, 0x10000, RZ ;  /* 0x0001000012007824 */ /* 0x000fca00078e00ff */
[----:B------:R-:W-:-:S05]  /*78f0*/  F2FP.F16.F32.PACK_AB R0, RZ, R0 ;  /* 0x00000000ff00723e */ /* 0x000fca00000000ff */
[----:B------:R0:W-:Y:S01]  /*7900*/  STG.E.U16 desc[UR36][R2.64], R0 ;  /* 0x0000000002007986 */ /* 0x0001e2000c101524 */
[----:B------:R-:W-:Y:S05]  /*7910*/  BRA `(.L_x_9132) ;  /* 0x0000000c00087947 */ /* 0x000fea0003800000 */
.L_x_9135:
        /* <DEDUP_REMOVED lines=10> */
.L_x_9138:
[----:B------:R-:W-:-:S05]  /*79c0*/  IMAD.U32 R18, R18, 0x10000, RZ ;  /* 0x0001000012127824 */ /* 0x000fca00078e00ff */
[----:B------:R-:W-:-:S04]  /*79d0*/  F2FP.F16.F32.PACK_AB R5, RZ, R18 ;  /* 0x00000012ff05723e */ /* 0x000fc800000000ff */
[----:B------:R-:W-:-:S05]  /*79e0*/  PRMT R5, R5, 0x5410, RZ ;  /* 0x0000541005057816 */ /* 0x000fca00000000ff */
[----:B------:R0:W-:Y:S01]  /*79f0*/  STG.E desc[UR36][R2.64], R5 ;  /* 0x0000000502007986 */ /* 0x0001e2000c101924 */
[----:B------:R-:W-:Y:S05]  /*7a00*/  BRA `(.L_x_9132) ;  /* 0x0000000800cc7947 */ /* 0x000fea0003800000 */
.L_x_9137:
[----:B------:R-:W-:-:S04]  /*7a10*/  IMAD.U32 R4, R18, 0x10000, RZ ;  /* 0x0001000012047824 */ /* 0x000fc800078e00ff */
[----:B------:R-:W-:-:S06]  /*7a20*/  FMUL.FTZ R4, R4, 1 ;  /* 0x3f80000004047820 */ /* 0x000fcc0000410000 */
[----:B------:R-:W0:Y:S02]  /*7a30*/  F2F.F64.F32 R4, R4 ;  /* 0x0000000400047310 */ /* 0x000e240000201800 */
[----:B0-----:R0:W-:Y:S01]  /*7a40*/  STG.E.64 desc[UR36][R2.64], R4 ;  /* 0x0000000402007986 */ /* 0x0011e2000c101b24 */
[----:B------:R-:W-:Y:S05]  /*7a50*/  BRA `(.L_x_9132) ;  /* 0x0000000800b87947 */ /* 0x000fea0003800000 */
.L_x_9127:
        /* <DEDUP_REMOVED lines=13> */
.L_x_9141:
[----:B------:R-:W-:Y:S01]  /*7b30*/  IMAD.U32 R18, R18, 0x10000, RZ ;  /* 0x0001000012127824 */ /* 0x000fe200078e00ff */
[----:B------:R-:W-:-:S03]  /*7b40*/  CS2R R6, SRZ ;  /* 0x0000000000067805 */ /* 0x000fc6000001ff00 */
[----:B------:R-:W-:-:S06]  /*7b50*/  FMUL.FTZ R4, R18, 1 ;  /* 0x3f80000012047820 */ /* 0x000fcc0000410000 */
[----:B------:R-:W0:Y:S02]  /*7b60*/  F2F.F64.F32 R4, R4 ;  /* 0x0000000400047310 */ /* 0x000e240000201800 */
[----:B0-----:R0:W-:Y:S01]  /*7b70*/  STG.E.128 desc[UR36][R2.64], R4 ;  /* 0x0000000402007986 */ /* 0x0011e2000c101d24 */
[----:B------:R-:W-:Y:S05]  /*7b80*/  BRA `(.L_x_9132) ;  /* 0x00000008006c7947 */ /* 0x000fea0003800000 */
.L_x_9140:
        /* <DEDUP_REMOVED lines=21> */
.L_x_9145:
[----:B------:R-:W-:Y:S05]  /*7ce0*/  BSYNC B0 ;  /* 0x0000000000007941 */ /* 0x000fea0003800000 */
.L_x_9144:
[----:B------:R-:W-:-:S05]  /*7cf0*/  LOP3.LUT R5, R0, R5, RZ, 0xfc, !PT ;  /* 0x0000000500057212 */ /* 0x000fca00078efcff */
[----:B------:R0:W-:Y:S01]  /*7d00*/  STG.E.U8 desc[UR36][R2.64], R5 ;  /* 0x0000000502007986 */ /* 0x0001e2000c101124 */
[----:B------:R-:W-:Y:S05]  /*7d10*/  BRA `(.L_x_9132) ;  /* 0x0000000800087947 */ /* 0x000fea0003800000 */
.L_x_9143:
        /* <DEDUP_REMOVED lines=13> */
.L_x_9147:
[----:B------:R-:W-:Y:S01]  /*7df0*/  IMAD.MOV.U32 R0, RZ, RZ, 0x7f ;  /* 0x0000007fff007424 */ /* 0x000fe200078e00ff */
[----:B------:R-:W-:-:S04]  /*7e00*/  ISETP.GT.U32.AND P0, PT, R4, 0x7f800000, PT ;  /* 0x7f8000000400780c */ /* 0x000fc80003f04070 */
[----:B------:R-:W-:-:S09]  /*7e10*/  SEL R0, R0, 0x7c, P0 ;  /* 0x0000007c00007807 */ /* 0x000fd20000000000 */
.L_x_9148:
[----:B------:R-:W-:Y:S05]  /*7e20*/  BSYNC B0 ;  /* 0x0000000000007941 */ /* 0x000fea0003800000 */
.L_x_9146:
[----:B------:R-:W-:-:S04]  /*7e30*/  LOP3.LUT R4, R5, 0x80000000, RZ, 0xc0, !PT ;  /* 0x8000000005047812 */ /* 0x000fc800078ec0ff */
[----:B------:R-:W-:-:S04]  /*7e40*/  SHF.R.U32.HI R5, RZ, 0x18, R4 ;  /* 0x00000018ff057819 */ /* 0x000fc80000011604 */
[----:B------:R-:W-:-:S05]  /*7e50*/  LOP3.LUT R5, R0, R5, RZ, 0xfc, !PT ;  /* 0x0000000500057212 */ /* 0x000fca00078efcff */
[----:B------:R0:W-:Y:S01]  /*7e60*/  STG.E.U8 desc[UR36][R2.64], R5 ;  /* 0x0000000502007986 */ /* 0x0001e2000c101124 */
[----:B------:R-:W-:Y:S05]  /*7e70*/  BRA `(.L_x_9132) ;  /* 0x0000000400b07947 */ /* 0x000fea0003800000 */
.L_x_9142:
[----:B------:R0:W-:Y:S01]  /*7e80*/  STG.E.U16 desc[UR36][R2.64], R18 ;  /* 0x0000001202007986 */ /* 0x0001e2000c101524 */
[----:B------:R-:W-:Y:S05]  /*7e90*/  BRA `(.L_x_9132) ;  /* 0x0000000400a87947 */ /* 0x000fea0003800000 */
.L_x_9139:
        /* <DEDUP_REMOVED lines=12> */
.L_x_9151:
        /* <DEDUP_REMOVED lines=17> */
.L_x_9154:
[----:B------:R-:W-:-:S04]  /*8070*/  LOP3.LUT R0, R7, 0x80000000, RZ, 0xc0, !PT ;  /* 0x8000000007007812 */ /* 0x000fc800078ec0ff */
[----:B------:R-:W-:-:S04]  /*8080*/  SHF.R.U32.HI R5, RZ, 0x18, R0 ;  /* 0x00000018ff057819 */ /* 0x000fc80000011600 */
[----:B------:R-:W-:-:S04]  /*8090*/  LOP3.LUT R4, R4, R5, RZ, 0xfc, !PT ;  /* 0x0000000504047212 */ /* 0x000fc800078efcff */
[----:B------:R-:W-:-:S07]  /*80a0*/  PRMT R0, R4, 0x7610, R0 ;  /* 0x0000761004007816 */ /* 0x000fce0000000000 */
.L_x_9153:
[----:B------:R-:W-:Y:S05]  /*80b0*/  BSYNC B0 ;  /* 0x0000000000007941 */ /* 0x000fea0003800000 */
.L_x_9152:
[----:B------:R0:W-:Y:S01]  /*80c0*/  STG.E.U8 desc[UR36][R2.64], R0 ;  /* 0x0000000002007986 */ /* 0x0001e2000c101124 */
[----:B------:R-:W-:Y:S05]  /*80d0*/  BRA `(.L_x_9132) ;  /* 0x0000000400187947 */ /* 0x000fea0003800000 */
.L_x_9150:
        /* <DEDUP_REMOVED lines=17> */
.L_x_9157:
[----:B------:R-:W-:-:S04]  /*81f0*/  LOP3.LUT R0, R7, 0x80000000, RZ, 0xc0, !PT ;  /* 0x8000000007007812 */ /* 0x000fc800078ec0ff */
[----:B------:R-:W-:-:S04]  /*8200*/  SHF.R.U32.HI R5, RZ, 0x18, R0 ;  /* 0x00000018ff057819 */ /* 0x000fc80000011600 */
[----:B------:R-:W-:-:S04]  /*8210*/  LOP3.LUT R4, R4, R5, RZ, 0xfc, !PT ;  /* 0x0000000504047212 */ /* 0x000fc800078efcff */
[----:B------:R-:W-:-:S07]  /*8220*/  PRMT R0, R4, 0x7610, R0 ;  /* 0x0000761004007816 */ /* 0x000fce0000000000 */
.L_x_9156:
[----:B------:R-:W-:Y:S05]  /*8230*/  BSYNC B0 ;  /* 0x0000000000007941 */ /* 0x000fea0003800000 */
.L_x_9155:
[----:B------:R3:W-:Y:S01]  /*8240*/  STG.E.U8 desc[UR36][R2.64], R0 ;  /* 0x0000000002007986 */ /* 0x0007e2000c101124 */
[----:B------:R-:W-:Y:S05]  /*8250*/  BRA `(.L_x_9132) ;  /* 0x0000000000b87947 */ /* 0x000fea0003800000 */
.L_x_9149:
        /* <DEDUP_REMOVED lines=22> */
.L_x_9131:
        /* <DEDUP_REMOVED lines=16> */
.L_x_9160:
[----:B------:R-:W-:Y:S05]  /*84c0*/  BRA `(.L_x_9132) ;  /* 0x00000000001c7947 */ /* 0x000fea0003800000 */
.L_x_9159:
[----:B------:R-:W-:-:S06]  /*84d0*/  IMAD.U32 R4, R18, 0x10000, RZ ;  /* 0x0001000012047824 */ /* 0x000fcc00078e00ff */
[----:B------:R-:W0:Y:S02]  /*84e0*/  F2I.U64.TRUNC R4, R4 ;  /* 0x0000000400047311 */ /* 0x000e24000020d800 */
[----:B0-----:R1:W-:Y:S01]  /*84f0*/  STG.E.64 desc[UR36][R2.64], R4 ;  /* 0x0000000402007986 */ /* 0x0013e2000c101b24 */
[----:B------:R-:W-:Y:S05]  /*8500*/  BRA `(.L_x_9132) ;  /* 0x00000000000c7947 */ /* 0x000fea0003800000 */
.L_x_9158:
[----:B------:R-:W-:-:S04]  /*8510*/  IMAD.U32 R18, R18, 0x10000, RZ ;  /* 0x0001000012127824 */ /* 0x000fc800078e00ff */
[----:B------:R-:W0:Y:S02]  /*8520*/  F2I.FTZ.U32.TRUNC.NTZ R5, R18 ;  /* 0x0000001200057305 */ /* 0x000e24000021f000 */
[----:B0-----:R0:W-:Y:S02]  /*8530*/  STG.E desc[UR36][R2.64], R5 ;  /* 0x0000000502007986 */ /* 0x0011e4000c101924 */
.L_x_9132:
[----:B------:R-:W-:-:S07]  /*8540*/  VIADD R25, R25, 0x80 ;  /* 0x0000008019197836 */ /* 0x000fce0000000000 */
.L_x_9092:
[----:B------:R-:W-:Y:S05]  /*8550*/  BSYNC B6 ;  /* 0x0000000000067941 */ /* 0x000fea0003800000 */
.L_x_9091:
        /* <DEDUP_REMOVED lines=19> */
[----:B------:R-:W-:-:S06]  /*8690*/  IMAD.U32 R17, R17, 0x10000, RZ ;  /* 0x0001000011117824 */ /* 0x000fcc00078e00ff */
[----:B------:R-:W0:Y:S02]  /*86a0*/  F2I.FTZ.TRUNC.NTZ R17, R17 ;  /* 0x0000001100117305 */ /* 0x000e24000021f100 */
[----:B0-----:R-:W-:Y:S01]  /*86b0*/  STG.E.U8 desc[UR36][R2.64], R17 ;  /* 0x0000001102007986 */ /* 0x001fe2000c101124 */
[----:B------:R-:W-:Y:S05]  /*86c0*/  EXIT ;  /* 0x000000000000794d */ /* 0x000fea0003800000 */
.L_x_9164:
[----:B------:R-:W-:-:S06]  /*86d0*/  IMAD.U32 R5, R17, 0x10000, RZ ;  /* 0x0001000011057824 */ /* 0x000fcc00078e00ff */
[----:B------:R-:W0:Y:S02]  /*86e0*/  F2I.S64.TRUNC R4, R5 ;  /* 0x0000000500047311 */ /* 0x000e24000020d900 */
[----:B0-----:R-:W-:Y:S01]  /*86f0*/  STG.E.U8 desc[UR36][R2.64], R4 ;  /* 0x0000000402007986 */ /* 0x001fe2000c101124 */
[----:B------:R-:W-:Y:S05]  /*8700*/  EXIT ;  /* 0x000000000000794d */ /* 0x000fea0003800000 */
.L_x_9163:
        /* <DEDUP_REMOVED lines=10> */
.L_x_9167:
[----:B------:R-:W-:-:S06]  /*87b0*/  IMAD.U32 R17, R17, 0x10000, RZ ;  /* 0x0001000011117824 */ /* 0x000fcc00078e00ff */
[----:B------:R-:W0:Y:S02]  /*87c0*/  F2I.FTZ.TRUNC.NTZ R17, R17 ;  /* 0x0000001100117305 */ /* 0x000e24000021f100 */
[----:B0-----:R-:W-:Y:S01]  /*87d0*/  STG.E desc[UR36][R2.64], R17 ;  /* 0x0000001102007986 */ /* 0x001fe2000c101924 */
[----:B------:R-:W-:Y:S05]  /*87e0*/  EXIT ;  /* 0x000000000000794d */ /* 0x000fea0003800000 */
.L_x_9166:
[----:B------:R-:W-:-:S06]  /*87f0*/  IMAD.U32 R17, R17, 0x10000, RZ ;  /* 0x0001000011117824 */ /* 0x000fcc00078e00ff */
[----:B------:R-:W0:Y:S02]  /*8800*/  F2I.FTZ.TRUNC.NTZ R17, R17 ;  /* 0x0000001100117305 */ /* 0x000e24000021f100 */
[----:B0-----:R-:W-:Y:S01]  /*8810*/  STG.E.U16 desc[UR36][R2.64], R17 ;  /* 0x0000001102007986 */ /* 0x001fe2000c101524 */
[----:B------:R-:W-:Y:S05]  /*8820*/  EXIT ;  /* 0x000000000000794d */ /* 0x000fea0003800000 */
.L_x_9162:
        /* <DEDUP_REMOVED lines=9> */
.L_x_9169:
[----:B------:R-:W-:-:S05]  /*88c0*/  IMAD.U32 R0, R17, 0x10000, RZ ;  /* 0x0001000011007824 */ /* 0x000fca00078e00ff */
[----:B------:R-:W-:-:S05]  /*88d0*/  F2FP.F16.F32.PACK_AB R0, RZ, R0 ;  /* 0x00000000ff00723e */ /* 0x000fca00000000ff */
[----:B------:R-:W-:Y:S01]  /*88e0*/  STG.E.U16 desc[UR36][R2.64], R0 ;  /* 0x0000000002007986 */ /* 0x000fe2000c101524 */
[----:B------:R-:W-:Y:S05]  /*88f0*/  EXIT ;  /* 0x000000000000794d */ /* 0x000fea0003800000 */
.L_x_9168:
        /* <DEDUP_REMOVED lines=10> */
.L_x_9171:
[----:B------:R-:W-:-:S05]  /*89a0*/  IMAD.U32 R17, R17, 0x10000, RZ ;  /* 0x0001000011117824 */ /* 0x000fca00078e00ff */
[----:B------:R-:W-:-:S04]  /*89b0*/  F2FP.F16.F32.PACK_AB R5, RZ, R17 ;  /* 0x00000011ff05723e */ /* 0x000fc800000000ff */
[----:B------:R-:W-:-:S05]  /*89c0*/  PRMT R5, R5, 0x5410, RZ ;  /* 0x0000541005057816 */ /* 0x000fca00000000ff */
[----:B------:R-:W-:Y:S01]  /*89d0*/  STG.E desc[UR36][R2.64], R5 ;  /* 0x0000000502007986 */ /* 0x000fe2000c101924 */
[----:B------:R-:W-:Y:S05]  /*89e0*/  EXIT ;  /* 0x000000000000794d */ /* 0x000fea0003800000 */
.L_x_9170:
[----:B------:R-:W-:-:S04]  /*89f0*/  IMAD.U32 R4, R17, 0x10000, RZ ;  /* 0x0001000011047824 */ /* 0x000fc800078e00ff */
[----:B------:R-:W-:-:S06]  /*8a00*/  FMUL.FTZ R4, R4, 1 ;  /* 0x3f80000004047820 */ /* 0x000fcc0000410000 */
[----:B------:R-:W0:Y:S02]  /*8a10*/  F2F.F64.F32 R4, R4 ;  /* 0x0000000400047310 */ /* 0x000e240000201800 */
[----:B0-----:R-:W-:Y:S01]  /*8a20*/  STG.E.64 desc[UR36][R2.64], R4 ;  /* 0x0000000402007986 */ /* 0x001fe2000c101b24 */
[----:B------:R-:W-:Y:S05]  /*8a30*/  EXIT ;  /* 0x000000000000794d */ /* 0x000fea0003800000 */
.L_x_9161:
        /* <DEDUP_REMOVED lines=13> */
.L_x_9174:
[----:B------:R-:W-:Y:S01]  /*8b10*/  IMAD.U32 R17, R17, 0x10000, RZ ;  /* 0x0001000011117824 */ /* 0x000fe200078e00ff */
[----:B------:R-:W-:-:S03]  /*8b20*/  CS2R R6, SRZ ;  /* 0x0000000000067805 */ /* 0x000fc6000001ff00 */
[----:B------:R-:W-:-:S06]  /*8b30*/  FMUL.FTZ R4, R17, 1 ;  /* 0x3f80000011047820 */ /* 0x000fcc0000410000 */
[----:B------:R-:W0:Y:S02]  /*8b40*/  F2F.F64.F32 R4, R4 ;  /* 0x0000000400047310 */ /* 0x000e240000201800 */
[----:B0-----:R-:W-:Y:S01]  /*8b50*/  STG.E.128 desc[UR36][R2.64], R4 ;  /* 0x0000000402007986 */ /* 0x001fe2000c101d24 */
[----:B------:R-:W-:Y:S05]  /*8b60*/  EXIT ;  /* 0x000000000000794d */ /* 0x000fea0003800000 */
.L_x_9173:
        /* <DEDUP_REMOVED lines=21> */
.L_x_9178:
[----:B------:R-:W-:Y:S05]  /*8cc0*/  BSYNC B0 ;  /* 0x0000000000007941 */ /* 0x000fea0003800000 */
.L_x_9177:
[----:B------:R-:W-:-:S05]  /*8cd0*/  LOP3.LUT R5, R0, R5, RZ, 0xfc, !PT ;  /* 0x0000000500057212 */ /* 0x000fca00078efcff */
[----:B------:R-:W-:Y:S01]  /*8ce0*/  STG.E.U8 desc[UR36][R2.64], R5 ;  /* 0x0000000502007986 */ /* 0x000fe2000c101124 */
[----:B------:R-:W-:Y:S05]  /*8cf0*/  EXIT ;  /* 0x000000000000794d */ /* 0x000fea0003800000 */
.L_x_9176:
        /* <DEDUP_REMOVED lines=13> */
.L_x_9180:
[----:B------:R-:W-:Y:S01]  /*8dd0*/  IMAD.MOV.U32 R0, RZ, RZ, 0x7f ;  /* 0x0000007fff007424 */ /* 0x000fe200078e00ff */
[----:B------:R-:W-:-:S04]  /*8de0*/  ISETP.GT.U32.AND P0, PT, R4, 0x7f800000, PT ;  /* 0x7f8000000400780c */ /* 0x000fc80003f04070 */
[----:B------:R-:W-:-:S09]  /*8df0*/  SEL R0, R0, 0x7c, P0 ;  /* 0x0000007c00007807 */ /* 0x000fd20000000000 */
.L_x_9181:
[----:B------:R-:W-:Y:S05]  /*8e00*/  BSYNC B0 ;  /* 0x0000000000007941 */ /* 0x000fea0003800000 */
.L_x_9179:
[----:B------:R-:W-:-:S04]  /*8e10*/  LOP3.LUT R4, R17, 0x80000000, RZ, 0xc0, !PT ;  /* 0x8000000011047812 */ /* 0x000fc800078ec0ff */
[----:B------:R-:W-:-:S04]  /*8e20*/  SHF.R.U32.HI R5, RZ, 0x18, R4 ;  /* 0x00000018ff057819 */ /* 0x000fc80000011604 */
[----:B------:R-:W-:-:S05]  /*8e30*/  LOP3.LUT R5, R0, R5, RZ, 0xfc, !PT ;  /* 0x0000000500057212 */ /* 0x000fca00078efcff */
[----:B------:R-:W-:Y:S01]  /*8e40*/  STG.E.U8 desc[UR36][R2.64], R5 ;  /* 0x0000000502007986 */ /* 0x000fe2000c101124 */
[----:B------:R-:W-:Y:S05]  /*8e50*/  EXIT ;  /* 0x000000000000794d */ /* 0x000fea0003800000 */
.L_x_9175:
[----:B------:R-:W-:Y:S01]  /*8e60*/  STG.E.U16 desc[UR36][R2.64], R17 ;  /* 0x0000001102007986 */ /* 0x000fe2000c101524 */
[----:B------:R-:W-:Y:S05]  /*8e70*/  EXIT ;  /* 0x000000000000794d */ /* 0x000fea0003800000 */
.L_x_9172:
        /* <DEDUP_REMOVED lines=12> */
.L_x_9184:
        /* <DEDUP_REMOVED lines=17> */
.L_x_9187:
[----:B------:R-:W-:-:S04]  /*9050*/  LOP3.LUT R0, R17, 0x80000000, RZ, 0xc0, !PT ;  /* 0x8000000011007812 */ /* 0x000fc800078ec0ff */
[----:B------:R-:W-:-:S04]  /*9060*/  SHF.R.U32.HI R5, RZ, 0x18, R0 ;  /* 0x00000018ff057819 */ /* 0x000fc80000011600 */
[----:B------:R-:W-:-:S04]  /*9070*/  LOP3.LUT R4, R4, R5, RZ, 0xfc, !PT ;  /* 0x0000000504047212 */ /* 0x000fc800078efcff */
[----:B------:R-:W-:-:S07]  /*9080*/  PRMT R0, R4, 0x7610, R0 ;  /* 0x0000761004007816 */ /* 0x000fce0000000000 */
.L_x_9186:
[----:B------:R-:W-:Y:S05]  /*9090*/  BSYNC B0 ;  /* 0x0000000000007941 */ /* 0x000fea0003800000 */
.L_x_9185:
[----:B------:R-:W-:Y:S01]  /*90a0*/  STG.E.U8 desc[UR36][R2.64], R0 ;  /* 0x0000000002007986 */ /* 0x000fe2000c101124 */
[----:B------:R-:W-:Y:S05]  /*90b0*/  EXIT ;  /* 0x000000000000794d */ /* 0x000fea0003800000 */
.L_x_9183:
        /* <DEDUP_REMOVED lines=17> */
.L_x_9190:
[----:B------:R-:W-:-:S04]  /*91d0*/  LOP3.LUT R0, R17, 0x80000000, RZ, 0xc0, !PT ;  /* 0x8000000011007812 */ /* 0x000fc800078ec0ff */
[----:B------:R-:W-:-:S04]  /*91e0*/  SHF.R.U32.HI R5, RZ, 0x18, R0 ;  /* 0x00000018ff057819 */ /* 0x000fc80000011600 */
[----:B------:R-:W-:-:S04]  /*91f0*/  LOP3.LUT R4, R4, R5, RZ, 0xfc, !PT ;  /* 0x0000000504047212 */ /* 0x000fc800078efcff */
[----:B------:R-:W-:-:S07]  /*9200*/  PRMT R0, R4, 0x7610, R0 ;  /* 0x0000761004007816 */ /* 0x000fce0000000000 */
.L_x_9189:
[----:B------:R-:W-:Y:S05]  /*9210*/  BSYNC B0 ;  /* 0x0000000000007941 */ /* 0x000fea0003800000 */
.L_x_9188:
[----:B------:R-:W-:Y:S01]  /*9220*/  STG.E.U8 desc[UR36][R2.64], R0 ;  /* 0x0000000002007986 */ /* 0x000fe2000c101124 */
[----:B------:R-:W-:Y:S05]  /*9230*/  EXIT ;  /* 0x000000000000794d */ /* 0x000fea0003800000 */
.L_x_9182:
[----:B------:R-:W-:-:S13]  /*9240*/  ISETP.NE.AND P0, PT, R0, 0x1c, PT ;  /* 0x0000001c0000780c */ /* 0x000fda0003f05270 */
[----:B------:R-:W-:Y:S05]  /*9250*/  @!P0 BRA `(.L_x_9191) ;  /* 0x0000000000a48947 */ /* 0x000fea0003800000 */
[----:B------:R-:W-:-:S13]  /*9260*/  ISETP.NE.AND P0, PT, R0, 0x1d, PT ;  /* 0x0000001d0000780c */ /* 0x000fda0003f05270 */
[----:B------:R-:W-:Y:S05]  /*9270*/  @!P0 BRA `(.L_x_9192) ;  /* 0x00000000008c8947 */ /* 0x000fea0003800000 */
[----:B------:R-:W-:-:S13]  /*9280*/  ISETP.NE.AND P0, PT, R0, 0x2c, PT ;  /* 0x0000002c0000780c */ /* 0x000fda0003f05270 */
[----:B------:R-:W-:Y:S05]  /*9290*/  @P0 BRA `(.L_x_9165) ;  /* 0x0000000000400947 */ /* 0x000fea0003800000 */
[----:B------:R-:W-:Y:S02]  /*92a0*/  IMAD.U32 R17, R17, 0x10000, RZ ;  /* 0x0001000011117824 */ /* 0x000fe400078e00ff */
        /* <DEDUP_REMOVED lines=15> */
.L_x_9165:
        /* <DEDUP_REMOVED lines=16> */
.L_x_9193:
[----:B------:R-:W-:Y:S05]  /*94a0*/  EXIT ;  /* 0x000000000000794d */ /* 0x000fea0003800000 */
.L_x_9192:
[----:B------:R-:W-:-:S06]  /*94b0*/  IMAD.U32 R4, R17, 0x10000, RZ ;  /* 0x0001000011047824 */ /* 0x000fcc00078e00ff */
[----:B------:R-:W0:Y:S02]  /*94c0*/  F2I.U64.TRUNC R4, R4 ;  /* 0x0000000400047311 */ /* 0x000e24000020d800 */
[----:B0-----:R-:W-:Y:S01]  /*94d0*/  STG.E.64 desc[UR36][R2.64], R4 ;  /* 0x0000000402007986 */ /* 0x001fe2000c101b24 */
[----:B------:R-:W-:Y:S05]  /*94e0*/  EXIT ;  /* 0x000000000000794d */ /* 0x000fea0003800000 */
.L_x_9191:
[----:B------:R-:W-:-:S06]  /*94f0*/  IMAD.U32 R17, R17, 0x10000, RZ ;  /* 0x0001000011117824 */ /* 0x000fcc00078e00ff */
[----:B------:R-:W0:Y:S02]  /*9500*/  F2I.FTZ.U32.TRUNC.NTZ R17, R17 ;  /* 0x0000001100117305 */ /* 0x000e24000021f000 */
[----:B0-----:R-:W-:Y:S01]  /*9510*/  STG.E desc[UR36][R2.64], R17 ;  /* 0x0000001102007986 */ /* 0x001fe2000c101924 */
[----:B------:R-:W-:Y:S05]  /*9520*/  EXIT ;  /* 0x000000000000794d */ /* 0x000fea0003800000 */
        .weak           $__internal_15_$__cuda_sm3x_div_rn_ftz_f32_slowpath
        .type           $__internal_15_$__cuda_sm3x_div_rn_ftz_f32_slowpath,@function
        .size           $__internal_15_$__cuda_sm3x_div_rn_ftz_f32_slowpath,(.L_x_19691 - $__internal_15_$__cuda_sm3x_div_rn_ftz_f32_slowpath)
$__internal_15_$__cuda_sm3x_div_rn_ftz_f32_slowpath:
        /* <DEDUP_REMOVED lines=33> */
.L_x_9196:
[----:B------:R-:W-:Y:S05]  /*9740*/  BSYNC B3 ;  /* 0x0000000000037941 */ /* 0x000fea0003800000 */
.L_x_9195:
        /* <DEDUP_REMOVED lines=27> */
.L_x_9202:
[----:B------:R-:W-:-:S07]  /*9900*/  IMAD R9, R5, 0x800000, R9 ;  /* 0x0080000005097824 */ /* 0x000fce00078e0209 */
.L_x_9203:
[----:B------:R-:W-:Y:S05]  /*9910*/  BSYNC B3 ;  /* 0x0000000000037941 */ /* 0x000fea0003800000 */
.L_x_9201:
[----:B------:R-:W-:Y:S05]  /*9920*/  BRA `(.L_x_9204) ;  /* 0x0000000000207947 */ /* 0x000fea0003800000 */
.L_x_9200:
[----:B------:R-:W-:-:S04]  /*9930*/  LOP3.LUT R0, R7, 0x80000000, R0, 0x48, !PT ;  /* 0x8000000007007812 */ /* 0x000fc800078e4800 */
[----:B------:R-:W-:Y:S01]  /*9940*/  LOP3.LUT R9, R0, 0x7f800000, RZ, 0xfc, !PT ;  /* 0x7f80000000097812 */ /* 0x000fe200078efcff */
[----:B------:R-:W-:Y:S06]  /*9950*/  BRA `(.L_x_9204) ;  /* 0x0000000000147947 */ /* 0x000fec0003800000 */
.L_x_9199:
[----:B------:R-:W-:Y:S01]  /*9960*/  LOP3.LUT R9, R7, 0x80000000, R0, 0x48, !PT ;  /* 0x8000000007097812 */ /* 0x000fe200078e4800 */
[----:B------:R-:W-:Y:S06]  /*9970*/  BRA `(.L_x_9204) ;  /* 0x00000000000c7947 */ /* 0x000fec0003800000 */
.L_x_9198:
[----:B------:R-:W0:Y:S01]  /*9980*/  MUFU.RSQ R9, -QNAN ;  /* 0xffc0000000097908 */ /* 0x000e220000001400 */
[----:B------:R-:W-:Y:S05]  /*9990*/  BRA `(.L_x_9204) ;  /* 0x0000000000047947 */ /* 0x000fea0003800000 */
.L_x_9197:
[----:B------:R-:W-:-:S07]  /*99a0*/  FADD.FTZ R9, R0, R7 ;  /* 0x0000000700097221 */ /* 0x000fce0000010000 */
.L_x_9204:
[----:B------:R-:W-:Y:S05]  /*99b0*/  BSYNC B0 ;  /* 0x0000000000007941 */ /* 0x000fea0003800000 */
.L_x_9194:
[----:B------:R-:W-:Y:S02]  /*99c0*/  IMAD.MOV.U32 R7, RZ, RZ, 0x0 ;  /* 0x00000000ff077424 */ /* 0x000fe400078e00ff */
[----:B0-----:R-:W-:Y:S02]  /*99d0*/  IMAD.MOV.U32 R5, RZ, RZ, R9 ;  /* 0x000000ffff057224 */ /* 0x001fe400078e0009 */
[----:B------:R-:W-:Y:S05]  /*99e0*/  RET.REL.NODEC R6 `(_ZN2at6native27unrolled_elementwise_kernelINS0_13AUnaryFunctorIN3c108BFloat16ES4_S4_ZZZNS0_17atan2_kernel_cudaERNS_18TensorIteratorBaseEENKUlvE_clEvENKUlvE2_clEvEUlS4_S4_E_EESt5arrayIPcLm2EELi4E23TrivialOffsetCalculatorILi1EjESF_NS0_6memory12LoadWithCastILi1EEENSG_13StoreWithCastILi1EEEEEviT_T0_T2_T3_T4_T5_) ;  /* 0xffffff6406847950 */ /* 0x000fea0003c3ffff */
.L_x_9205:
        /* <DEDUP_REMOVED lines=9> */
.L_x_19691:


//--------------------- .text._ZN2at6native18elementwise_kernelILi128ELi4EZNS0_22gpu_kernel_impl_nocastINS0_13AUnaryFunctorIN3c108BFloat16ES5_S5_ZZZNS0_17atan2_kernel_cudaERNS_18TensorIteratorBaseEENKUlvE_clEvENKUlvE2_clEvEUlS5_S5_E_EEEEvS7_RKT_EUliE_EEviT1_ --------------------------
	.section	.text._ZN2at6native18elementwise_kernelILi128ELi4EZNS0_22gpu_kernel_impl_nocastINS0_13AUnaryFunctorIN3c108BFloat16ES5_S5_ZZZNS0_17atan2_kernel_cudaERNS_18TensorIteratorBaseEENKUlvE_clEvENKUlvE2_clEvEUlS5_S5_E_EEEEvS7_RKT_EUliE_EEviT1_,"ax",@progbits
	.align	128
        .global         _ZN2at6native18elementwise_kernelILi128ELi4EZNS0_22gpu_kernel_impl_nocastINS0_13AUnaryFunctorIN3c108BFloat16ES5_S5_ZZZNS0_17atan2_kernel_cudaERNS_18TensorIteratorBaseEENKUlvE_clEvENKUlvE2_clEvEUlS5_S5_E_EEEEvS7_RKT_EUliE_EEviT1_
        .type           _ZN2at6native18elementwise_kernelILi128ELi4EZNS0_22gpu_kernel_impl_nocastINS0_13AUnaryFunctorIN3c108BFloat16ES5_S5_ZZZNS0_17atan2_kernel_cudaERNS_18TensorIteratorBaseEENKUlvE_clEvENKUlvE2_clEvEUlS5_S5_E_EEEEvS7_RKT_EUliE_EEviT1_,@function
        .size           _ZN2at6native18elementwise_kernelILi128ELi4EZNS0_22gpu_kernel_impl_nocastINS0_13AUnaryFunctorIN3c108BFloat16ES5_S5_ZZZNS0_17atan2_kernel_cudaERNS_18TensorIteratorBaseEENKUlvE_clEvENKUlvE2_clEvEUlS5_S5_E_EEEEvS7_RKT_EUliE_EEviT1_,(.L_x_19692 - _ZN2at6native18elementwise_kernelILi128ELi4EZNS0_22gpu_kernel_impl_nocastINS0_13AUnaryFunctorIN3c108BFloat16ES5_S5_ZZZNS0_17atan2_kernel_cudaERNS_18TensorIteratorBaseEENKUlvE_clEvENKUlvE2_clEvEUlS5_S5_E_EEEEvS7_RKT_EUliE_EEviT1_)
        .other          _ZN2at6native18elementwise_kernelILi128ELi4EZNS0_22gpu_kernel_impl_nocastINS0_13AUnaryFunctorIN3c108BFloat16ES5_S5_ZZZNS0_17atan2_kernel_cudaERNS_18TensorIteratorBaseEENKUlvE_clEvENKUlvE2_clEvEUlS5_S5_E_EEEEvS7_RKT_EUliE_EEviT1_,@"STO_CUDA_ENTRY STV_DEFAULT"
_ZN2at6native18elementwise_kernelILi128ELi4EZNS0_22gpu_kernel_impl_nocastINS0_13AUnaryFunctorIN3c108BFloat16ES5_S5_ZZZNS0_17atan2_kernel_cudaERNS_18TensorIteratorBaseEENKUlvE_clEvENKUlvE2_clEvEUlS5_S5_E_EEEEvS7_RKT_EUliE_EEviT1_:
.text._ZN2at6native18elementwise_kernelILi128ELi4EZNS0_22gpu_kernel_impl_nocastINS0_13AUnaryFunctorIN3c108BFloat16ES5_S5_ZZZNS0_17atan2_kernel_cudaERNS_18TensorIteratorBaseEENKUlvE_clEvENKUlvE2_clEvEUlS5_S5_E_EEEEvS7_RKT_EUliE_EEviT1_:
        /* <DEDUP_REMOVED lines=312> */
.L_x_9208:
        /* <DEDUP_REMOVED lines=25> */
[----:B------:R-:W-:Y:S05]  /*1510*/  CALL.REL.NOINC `($__internal_16_$__cuda_sm3x_div_rn_ftz_f32_slowpath) ;  /* 0x0000004400ec7944 */ /* 0x000fea0003c00000 */
.L_x_9210:
[----:B------:R-:W-:Y:S05]  /*1520*/  BSYNC B2 ;  /* 0x0000000000027941 */ /* 0x000fea0003800000 */
.L_x_9209:
        /* <DEDUP_REMOVED lines=18> */
.L_x_9212:
[----:B------:R-:W-:Y:S01]  /*1650*/  ISETP.GE.AND P0, PT, R17, RZ, PT ;  /* 0x000000ff1100720c */ /* 0x000fe20003f06270 */
[----:B------:R-:W-:-:S12]  /*1660*/  IMAD.MOV.U32 R5, RZ, RZ, 0x3fd774eb ;  /* 0x3fd774ebff057424 */ /* 0x000fd800078e00ff */
[----:B------:R-:W-:-:S04]  /*1670*/  @P0 FFMA.FTZ R0, R5, 0.93318945169448852539, -R0 ;  /* 0x3f6ee58105000823 */ /* 0x000fc80000010800 */
[----:B------:R-:W-:-:S07]  /*1680*/  @!P0 FFMA.FTZ R0, R5, 0.93318945169448852539, R0 ;  /* 0x3f6ee58105008823 */ /* 0x000fce0000010000 */
.L_x_9213:
[----:B------:R-:W-:Y:S05]  /*1690*/  BSYNC B0 ;  /* 0x0000000000007941 */ /* 0x000fea0003800000 */
.L_x_9211:
[----:B------:R-:W-:Y:S01]  /*16a0*/  FSETP.NEU.FTZ.AND P1, PT, |R17|, |R18|, PT ;  /* 0x400000121100720b */ /* 0x000fe20003f3d200 */
        /* <DEDUP_REMOVED lines=13> */
.L_x_9207:
[----:B------:R-:W-:Y:S05]  /*1780*/  BSYNC B1 ;  /* 0x0000000000017941 */ /* 0x000fea0003800000 */
.L_x_9206:
        /* <DEDUP_REMOVED lines=306> */
.L_x_9216:
        /* <DEDUP_REMOVED lines=26> */
.L_x_9218:
[----:B------:R-:W-:Y:S05]  /*2c50*/  BSYNC B2 ;  /* 0x0000000000027941 */ /* 0x000fea0003800000 */
.L_x_9217:
        /* <DEDUP_REMOVED lines=18> */
.L_x_9220:
[----:B------:R-:W-:Y:S02]  /*2d80*/  ISETP.GE.AND P0, PT, R15, RZ, PT ;  /* 0x000000ff0f00720c */ /* 0x000fe40003f06270 */
[----:B------:R-:W-:-:S11]  /*2d90*/  MOV R5, 0x3fd774eb ;  /* 0x3fd774eb00057802 */ /* 0x000fd60000000f00 */
[----:B------:R-:W-:-:S04]  /*2da0*/  @P0 FFMA.FTZ R0, R5, 0.93318945169448852539, -R0 ;  /* 0x3f6ee58105000823 */ /* 0x000fc80000010800 */
[----:B------:R-:W-:-:S07]  /*2db0*/  @!P0 FFMA.FTZ R0, R5, 0.93318945169448852539, R0 ;  /* 0x3f6ee58105008823 */ /* 0x000fce0000010000 */
.L_x_9221:
[----:B------:R-:W-:Y:S05]  /*2dc0*/  BSYNC B0 ;  /* 0x0000000000007941 */ /* 0x000fea0003800000 */
.L_x_9219:
[----:B------:R-:W-:Y:S01]  /*2dd0*/  FSETP.NEU.FTZ.AND P1, PT, |R15|, |R14|, PT ;  /* 0x4000000e0f00720b */ /* 0x000fe20003f3d200 */
[----:B------:R-:W-:Y:S01]  /*2de0*/  IMAD.MOV.U32 R5, RZ, RZ, 0x4016cbe4 ;  /* 0x4016cbe4ff057424 */ /* 0x000fe200078e00ff */
        /* <DEDUP_REMOVED lines=11> */
.L_x_9215:
[----:B------:R-:W-:Y:S05]  /*2ea0*/  BSYNC B1 ;  /* 0x0000000000017941 */ /* 0x000fea0003800000 */
.L_x_9214:
        /* <DEDUP_REMOVED lines=306> */
.L_x_9224:
        /* <DEDUP_REMOVED lines=9> */
[----:B------:R-:W-:Y:S01]  /*4260*/  FADD.FTZ R0, |R15|, -RZ ;  /* 0x800000ff0f007221 */ /* 0x000fe20000010200 */
        /* <DEDUP_REMOVED lines=16> */
.L_x_9226:
[----:B------:R-:W-:Y:S05]  /*4370*/  BSYNC B2 ;  /* 0x0000000000027941 */ /* 0x000fea0003800000 */
.L_x_9225:
        /* <DEDUP_REMOVED lines=18> */
.L_x_9228:
[----:B------:R-:W-:Y:S02]  /*44a0*/  ISETP.GE.AND P0, PT, R15, RZ, PT ;  /* 0x000000ff0f00720c */ /* 0x000fe40003f06270 */
[----:B------:R-:W-:-:S11]  /*44b0*/  MOV R5, 0x3fd774eb ;  /* 0x3fd774eb00057802 */ /* 0x000fd60000000f00 */
[----:B------:R-:W-:-:S04]  /*44c0*/  @P0 FFMA.FTZ R0, R5, 0.93318945169448852539, -R0 ;  /* 0x3f6ee58105000823 */ /* 0x000fc80000010800 */
[----:B------:R-:W-:-:S07]  /*44d0*/  @!P0 FFMA.FTZ R0, R5, 0.93318945169448852539, R0 ;  /* 0x3f6ee58105008823 */ /* 0x000fce0000010000 */
.L_x_9229:
[----:B------:R-:W-:Y:S05]  /*44e0*/  BSYNC B0 ;  /* 0x0000000000007941 */ /* 0x000fea0003800000 */
.L_x_9227:
        /* <DEDUP_REMOVED lines=13> */
.L_x_9223:
[----:B------:R-:W-:Y:S05]  /*45c0*/  BSYNC B1 ;  /* 0x0000000000017941 */ /* 0x000fea0003800000 */
.L_x_9222:
        /* <DEDUP_REMOVED lines=305> */
.L_x_9230:
        /* <DEDUP_REMOVED lines=25> */
[----:B------:R-:W-:Y:S05]  /*5a70*/  CALL.REL.NOINC `($__internal_16_$__cuda_sm3x_div_rn_ftz_f32_slowpath) ;  /* 0x0000000000947944 */ /* 0x000fea0003c00000 */
.L_x_9232:
[----:B------:R-:W-:Y:S05]  /*5a80*/  BSYNC B1 ;  /* 0x0000000000017941 */ /* 0x000fea0003800000 */
.L_x_9231:
        /* <DEDUP_REMOVED lines=18> */
.L_x_9234:
[----:B------:R-:W-:Y:S02]  /*5bb0*/  ISETP.GE.AND P0, PT, R7, RZ, PT ;  /* 0x000000ff0700720c */ /* 0x000fe40003f06270 */
[----:B------:R-:W-:-:S11]  /*5bc0*/  MOV R5, 0x3fd774eb ;  /* 0x3fd774eb00057802 */ /* 0x000fd60000000f00 */
[----:B------:R-:W-:-:S04]  /*5bd0*/  @P0 FFMA.FTZ R0, R5, 0.93318945169448852539, -R0 ;  /* 0x3f6ee58105000823 */ /* 0x000fc80000010800 */
[----:B------:R-:W-:-:S07]  /*5be0*/  @!P0 FFMA.FTZ R0, R5, 0.93318945169448852539, R0 ;  /* 0x3f6ee58105008823 */ /* 0x000fce0000010000 */
.L_x_9235:
[----:B------:R-:W-:Y:S05]  /*5bf0*/  BSYNC B0 ;  /* 0x0000000000007941 */ /* 0x000fea0003800000 */
.L_x_9233:
        /* <DEDUP_REMOVED lines=13> */
        .weak           $__internal_16_$__cuda_sm3x_div_rn_ftz_f32_slowpath
        .type           $__internal_16_$__cuda_sm3x_div_rn_ftz_f32_slowpath,@function
        .size           $__internal_16_$__cuda_sm3x_div_rn_ftz_f32_slowpath,(.L_x_19692 - $__internal_16_$__cuda_sm3x_div_rn_ftz_f32_slowpath)
$__internal_16_$__cuda_sm3x_div_rn_ftz_f32_slowpath:
        /* <DEDUP_REMOVED lines=32> */
.L_x_9238:
[----:B------:R-:W-:Y:S05]  /*5ed0*/  BSYNC B3 ;  /* 0x0000000000037941 */ /* 0x000fea0003800000 */
.L_x_9237:
        /* <DEDUP_REMOVED lines=27> */
.L_x_9244:
[----:B------:R-:W-:-:S07]  /*6090*/  LEA R0, R5, R0, 0x17 ;  /* 0x0000000005007211 */ /* 0x000fce00078eb8ff */
.L_x_9245:
[----:B------:R-:W-:Y:S05]  /*60a0*/  BSYNC B3 ;  /* 0x0000000000037941 */ /* 0x000fea0003800000 */
.L_x_9243:
[----:B------:R-:W-:Y:S05]  /*60b0*/  BRA `(.L_x_9246) ;  /* 0x0000000000207947 */ /* 0x000fea0003800000 */
.L_x_9242:
[----:B------:R-:W-:-:S04]  /*60c0*/  LOP3.LUT R0, R11, 0x80000000, R0, 0x48, !PT ;  /* 0x800000000b007812 */ /* 0x000fc800078e4800 */
[----:B------:R-:W-:Y:S01]  /*60d0*/  LOP3.LUT R0, R0, 0x7f800000, RZ, 0xfc, !PT ;  /* 0x7f80000000007812 */ /* 0x000fe200078efcff */
[----:B------:R-:W-:Y:S06]  /*60e0*/  BRA `(.L_x_9246) ;  /* 0x0000000000147947 */ /* 0x000fec0003800000 */
.L_x_9241:
[----:B------:R-:W-:Y:S01]  /*60f0*/  LOP3.LUT R0, R11, 0x80000000, R0, 0x48, !PT ;  /* 0x800000000b007812 */ /* 0x000fe200078e4800 */
[----:B------:R-:W-:Y:S06]  /*6100*/  BRA `(.L_x_9246) ;  /* 0x00000000000c7947 */ /* 0x000fec0003800000 */
.L_x_9240:
[----:B------:R-:W0:Y:S01]  /*6110*/  MUFU.RSQ R0, -QNAN ;  /* 0xffc0000000007908 */ /* 0x000e220000001400 */
[----:B------:R-:W-:Y:S05]  /*6120*/  BRA `(.L_x_9246) ;  /* 0x0000000000047947 */ /* 0x000fea0003800000 */
.L_x_9239:
[----:B------:R-:W-:-:S07]  /*6130*/  FADD.FTZ R0, R0, R11 ;  /* 0x0000000b00007221 */ /* 0x000fce0000010000 */
.L_x_9246:
[----:B------:R-:W-:Y:S05]  /*6140*/  BSYNC B0 ;  /* 0x0000000000007941 */ /* 0x000fea0003800000 */
.L_x_9236:
[----:B------:R-:W-:Y:S01]  /*6150*/  HFMA2.MMA R9, -RZ, RZ, 0, 0 ;  /* 0x00000000ff097435 */ /* 0x000fe200000001ff */
[----:B------:R-:W-:Y:S02]  /*6160*/  MOV R8, R6 ;  /* 0x0000000600087202 */ /* 0x000fe40000000f00 */
[----:B0-----:R-:W-:-:S03]  /*6170*/  MOV R5, R0 ;  /* 0x0000000000057202 */ /* 0x001fc60000000f00 */
[----:B------:R-:W-:Y:S05]  /*6180*/  RET.REL.NODEC R8 `(_ZN2at6native18elementwise_kernelILi128ELi4EZNS0_22gpu_kernel_impl_nocastINS0_13AUnaryFunctorIN3c108BFloat16ES5_S5_ZZZNS0_17atan2_kernel_cudaERNS_18TensorIteratorBaseEENKUlvE_clEvENKUlvE2_clEvEUlS5_S5_E_EEEEvS7_RKT_EUliE_EEviT1_) ;  /* 0xffffff9c089c7950 */ /* 0x000fea0003c3ffff */
.L_x_9247:
        /* <DEDUP_REMOVED lines=15> */
.L_x_19692:


//--------------------- .text._ZN2at6native27unrolled_elementwise_kernelINS0_13AUnaryFunctorIN3c108BFloat16ES4_S4_ZZZNS0_17atan2_kernel_cudaERNS_18TensorIteratorBaseEENKUlvE_clEvENKUlvE2_clEvEUlS4_S4_E_EESt5arrayIPcLm2EELi4E23TrivialOffsetCalculatorILi1EjESF_NS0_6memory15LoadWithoutCastENSG_16StoreWithoutCastEEEviT_T0_T2_T3_T4_T5_ --------------------------
	.section	.text._ZN2at6native27unrolled_elementwise_kernelINS0_13AUnaryFunctorIN3c108BFloat16ES4_S4_ZZZNS0_17atan2_kernel_cudaERNS_18TensorIteratorBaseEENKUlvE_clEvENKUlvE2_clEvEUlS4_S4_E_EESt5arrayIPcLm2EELi4E23TrivialOffsetCalculatorILi1EjESF_NS0_6memory15LoadWithoutCastENSG_16StoreWithoutCastEEEviT_T0_T2_T3_T4_T5_,"ax",@progbits
	.align	128
        .global         _ZN2at6native27unrolled_elementwise_kernelINS0_13AUnaryFunctorIN3c108BFloat16ES4_S4_ZZZNS0_17atan2_kernel_cudaERNS_18TensorIteratorBaseEENKUlvE_clEvENKUlvE2_clEvEUlS4_S4_E_EESt5arrayIPcLm2EELi4E23TrivialOffsetCalculatorILi1EjESF_NS0_6memory15LoadWithoutCastENSG_16StoreWithoutCastEEEviT_T0_T2_T3_T4_T5_
        .type           _ZN2at6native27unrolled_elementwise_kernelINS0_13AUnaryFunctorIN3c108BFloat16ES4_S4_ZZZNS0_17atan2_kernel_cudaERNS_18TensorIteratorBaseEENKUlvE_clEvENKUlvE2_clEvEUlS4_S4_E_EESt5arrayIPcLm2EELi4E23TrivialOffsetCalculatorILi1EjESF_NS0_6memory15LoadWithoutCastENSG_16StoreWithoutCastEEEviT_T0_T2_T3_T4_T5_,@function
        .size           _ZN2at6native27unrolled_elementwise_kernelINS0_13AUnaryFunctorIN3c108BFloat16ES4_S4_ZZZNS0_17atan2_kernel_cudaERNS_18TensorIteratorBaseEENKUlvE_clEvENKUlvE2_clEvEUlS4_S4_E_EESt5arrayIPcLm2EELi4E23TrivialOffsetCalculatorILi1EjESF_NS0_6memory15LoadWithoutCastENSG_16StoreWithoutCastEEEviT_T0_T2_T3_T4_T5_,(.L_x_19693 - _ZN2at6native27unrolled_elementwise_kernelINS0_13AUnaryFunctorIN3c108BFloat16ES4_S4_ZZZNS0_17atan2_kernel_cudaERNS_18TensorIteratorBaseEENKUlvE_clEvENKUlvE2_clEvEUlS4_S4_E_EESt5arrayIPcLm2EELi4E23TrivialOffsetCalculatorILi1EjESF_NS0_6memory15LoadWithoutCastENSG_16StoreWithoutCastEEEviT_T0_T2_T3_T4_T5_)
        .other          _ZN2at6native27unrolled_elementwise_kernelINS0_13AUnaryFunctorIN3c108BFloat16ES4_S4_ZZZNS0_17atan2_kernel_cudaERNS_18TensorIteratorBaseEENKUlvE_clEvENKUlvE2_clEvEUlS4_S4_E_EESt5arrayIPcLm2EELi4E23TrivialOffsetCalculatorILi1EjESF_NS0_6memory15LoadWithoutCastENSG_16StoreWithoutCastEEEviT_T0_T2_T3_T4_T5_,@"STO_CUDA_ENTRY STV_DEFAULT"
_ZN2at6native27unrolled_elementwise_kernelINS0_13AUnaryFunctorIN3c108BFloat16ES4_S4_ZZZNS0_17atan2_kernel_cudaERNS_18TensorIteratorBaseEENKUlvE_clEvENKUlvE2_clEvEUlS4_S4_E_EESt5arrayIPcLm2EELi4E23TrivialOffsetCalculatorILi1EjESF_NS0_6memory15LoadWithoutCastENSG_16StoreWithoutCastEEEviT_T0_T2_T3_T4_T5_:
.text._ZN2at6native27unrolled_elementwise_kernelINS0_13AUnaryFunctorIN3c108BFloat16ES4_S4_ZZZNS0_17atan2_kernel_cudaERNS_18TensorIteratorBaseEENKUlvE_clEvENKUlvE2_clEvEUlS4_S4_E_EESt5arrayIPcLm2EELi4E23TrivialOffsetCalculatorILi1EjESF_NS0_6memory15LoadWithoutCastENSG_16StoreWithoutCastEEEviT_T0_T2_T3_T4_T5_:
        /* <DEDUP_REMOVED lines=8> */
[----:B------:R-:W-:Y:S01]  /*0080*/  @!P2 VIADD R0, R0, 0x80 ;  /* 0x000000800000a836 */ /* 0x000fe20000000000 */
[----:B------:R-:W0:Y:S04]  /*0090*/  @!P2 LDC.64 R6, c[0x0][0x220] ;  /* 0x00008800ff06ab82 */ /* 0x000e280000000a00 */
[----:B------:R-:W-:-:S13]  /*00a0*/  ISETP.GE.AND P0, PT, R0, R2, PT ;  /* 0x000000020000720c */ /* 0x000fda0003f06270 */
[----:B------:R-:W-:Y:S01]  /*00b0*/  @!P0 LEA R15, R3, R0, 0x9 ;  /* 0x00000000030f8211 */ /* 0x000fe200078e48ff */
[----:B------:R-:W-:Y:S01]  /*00c0*/  @!P0 VIADD R0, R0, 0x80 ;  /* 0x0000008000008836 */ /* 0x000fe20000000000 */
[----:B------:R-:W1:Y:S04]  /*00d0*/  @!P0 LDC.64 R4, c[0x0][0x220] ;  /* 0x00008800ff048b82 */ /* 0x000e680000000a00 */
[----:B------:R-:W-:Y:S01]  /*00e0*/  ISETP.GE.AND P3, PT, R0, R2, PT ;  /* 0x000000020000720c */ /* 0x000fe20003f66270 */
[----:B0-----:R-:W-:-:S12]  /*00f0*/  @!P2 IMAD.WIDE.U32 R6, R13, 0x2, R6 ;  /* 0x000000020d06a825 */ /* 0x001fd800078e0006 */
[----:B------:R-:W-:Y:S01]  /*0100*/  @!P3 LEA R19, R3, R0, 0x9 ;  /* 0x000000000313b211 */ /* 0x000fe200078e48ff */
[----:B------:R-:W-:Y:S01]  /*0110*/  @!P3 VIADD R0, R0, 0x80 ;  /* 0x000000800000b836 */ /* 0x000fe20000000000 */
[----:B------:R-:W0:Y:S04]  /*0120*/  @!P3 LDC.64 R8, c[0x0][0x220] ;  /* 0x00008800ff08bb82 */ /* 0x000e280000000a00 */
[----:B------:R-:W-:Y:S01]  /*0130*/  ISETP.GE.AND P1, PT, R0, R2, PT ;  /* 0x000000020000720c */ /* 0x000fe20003f26270 */
[----:B-1----:R-:W-:Y:S01]  /*0140*/  @!P0 IMAD.WIDE.U32 R12, R15, 0x2, R4 ;  /* 0x000000020f0c8825 */ /* 0x002fe200078e0004 */
[----:B------:R-:W-:-:S11]  /*0150*/  PRMT R4, RZ, 0x7610, R4 ;  /* 0x00007610ff047816 */ /* 0x000fd60000000004 */
[----:B------:R-:W1:Y:S01]  /*0160*/  @!P1 LDC.64 R10, c[0x0][0x220] ;  /* 0x00008800ff0a9b82 */ /* 0x000e620000000a00 */
[----:B------:R-:W-:Y:S02]  /*0170*/  @!P1 LEA R17, R3, R0, 0x9 ;  /* 0x0000000003119211 */ /* 0x000fe400078e48ff */
[----:B------:R-:W-:Y:S01]  /*0180*/  PRMT R0, RZ, 0x7610, R0 ;  /* 0x00007610ff007816 */ /* 0x000fe20000000000 */
[----:B0-----:R-:W-:Y:S01]  /*0190*/  @!P3 IMAD.WIDE.U32 R14, R19, 0x2, R8 ;  /* 0x00000002130eb825 */ /* 0x001fe200078e0008 */
[----:B------:R-:W-:-:S04]  /*01a0*/  PRMT R8, RZ, 0x7610, R8 ;  /* 0x00007610ff087816 */ /* 0x000fc80000000008 */
[----:B------:R0:W5:Y:S01]  /*01b0*/  @!P2 LDG.E.U16 R0, desc[UR4][R6.64] ;  /* 0x000000040600a981 */ /* 0x000162000c1e1500 */
[----:B------:R-:W-:-:S03]  /*01c0*/  PRMT R9, RZ, 0x7610, R9 ;  /* 0x00007610ff097816 */ /* 0x000fc60000000009 */
[----:B------:R0:W5:Y:S04]  /*01d0*/  @!P0 LDG.E.U16 R8, desc[UR4][R12.64] ;  /* 0x000000040c088981 */ /* 0x000168000c1e1500 */
[----:B------:R0:W5:Y:S01]  /*01e0*/  @!P3 LDG.E.U16 R9, desc[UR4][R14.64] ;  /* 0x000000040e09b981 */ /* 0x000162000c1e1500 */
[----:B-1----:R-:W-:-:S05]  /*01f0*/  @!P1 IMAD.WIDE.U32 R10, R17, 0x2, R10 ;  /* 0x00000002110a9825 */ /* 0x002fca00078e000a */
[----:B------:R0:W5:Y:S01]  /*0200*/  @!P1 LDG.E.U16 R4, desc[UR4][R10.64] ;  /* 0x000000040a049981 */ /* 0x000162000c1e1500 */
[----:B------:R-:W1:Y:S01]  /*0210*/  LDC.U16 R5, c[0x0][0x216] ;  /* 0x00008580ff057b82 */ /* 0x000e620000000400 */
[----:B------:R-:W-:Y:S04]  /*0220*/  BSSY B1, `(.L_x_9248) ;  /* 0x0000039000017945 */ /* 0x000fe80003800000 */
[----:B------:R-:W-:Y:S05]  /*0230*/  @P2 BRA `(.L_x_9249) ;  /* 0x0000000000dc2947 */ /* 0x000fea0003800000 */
[----:B-1----:R-:W-:Y:S01]  /*0240*/  SHF.L.U32 R17, R5, 0x10, RZ ;  /* 0x0000001005117819 */ /* 0x002fe200000006ff */
[----:B0----5:R-:W-:Y:S01]  /*0250*/  IMAD.U32 R6, R0, 0x10000, RZ ;  /* 0x0001000000067824 */ /* 0x021fe200078e00ff */
        /* <DEDUP_REMOVED lines=16> */
[----:B------:R-:W-:Y:S05]  /*0360*/  CALL.REL.NOINC `($__internal_17_$__cuda_sm3x_div_rn_ftz_f32_slowpath) ;  /* 0x0000000c00f07944 */ /* 0x000fea0003c00000 */
[----:B------:R-:W-:-:S07]  /*0370*/  MOV R10, R15 ;  /* 0x0000000f000a7202 */ /* 0x000fce0000000f00 */
.L_x_9251:
[----:B------:R-:W-:Y:S05]  /*0380*/  BSYNC B2 ;  /* 0x0000000000027941 */ /* 0x000fea0003800000 */
.L_x_9250:
        /* <DEDUP_REMOVED lines=18> */
.L_x_9253:
[----:B------:R-:W-:Y:S01]  /*04b0*/  ISETP.GE.AND P0, PT, R6, RZ, PT ;  /* 0x000000ff0600720c */ /* 0x000fe20003f06270 */
[----:B------:R-:W-:-:S12]  /*04c0*/  IMAD.MOV.U32 R11, RZ, RZ, 0x3fd774eb ;  /* 0x3fd774ebff0b7424 */ /* 0x000fd800078e00ff */
[----:B------:R-:W-:-:S04]  /*04d0*/  @P0 FFMA.FTZ R10, R11, 0.93318945169448852539, -R10 ;  /* 0x3f6ee5810b0a0823 */ /* 0x000fc8000001080a */
[----:B------:R-:W-:-:S07]  /*04e0*/  @!P0 FFMA.FTZ R10, R11, 0.93318945169448852539, R10 ;  /* 0x3f6ee5810b0a8823 */ /* 0x000fce000001000a */
.L_x_9254:
[----:B------:R-:W-:Y:S05]  /*04f0*/  BSYNC B0 ;  /* 0x0000000000007941 */ /* 0x000fea0003800000 */
.L_x_9252:
        /* <DEDUP_REMOVED lines=11> */
.L_x_9249:
[----:B------:R-:W-:Y:S05]  /*05b0*/  BSYNC B1 ;  /* 0x0000000000017941 */ /* 0x000fea0003800000 */
.L_x_9248:
[----:B0-----:R-:W0:Y:S01]  /*05c0*/  S2R R7, SR_TID.X ;  /* 0x0000000000077919 */ /* 0x001e220000002100 */
[----:B------:R-:W-:Y:S01]  /*05d0*/  BSSY B1, `(.L_x_9255) ;  /* 0x000003b000017945 */ /* 0x000fe20003800000 */
[----:B0-----:R-:W-:-:S05]  /*05e0*/  VIADD R11, R7, 0x80 ;  /* 0x00000080070b7836 */ /* 0x001fca0000000000 */
        /* <DEDUP_REMOVED lines=20> */
[----:B------:R-:W-:Y:S05]  /*0730*/  CALL.REL.NOINC `($__internal_17_$__cuda_sm3x_div_rn_ftz_f32_slowpath) ;  /* 0x0000000800fc7944 */ /* 0x000fea0003c00000 */
[----:B------:R-:W-:-:S07]  /*0740*/  IMAD.MOV.U32 R10, RZ, RZ, R15 ;  /* 0x000000ffff0a7224 */ /* 0x000fce00078e000f */
.L_x_9258:
[----:B------:R-:W-:Y:S05]  /*0750*/  BSYNC B2 ;  /* 0x0000000000027941 */ /* 0x000fea0003800000 */
.L_x_9257:
        /* <DEDUP_REMOVED lines=18> */
.L_x_9260:
[----:B------:R-:W-:Y:S02]  /*0880*/  ISETP.GE.AND P0, PT, R19, RZ, PT ;  /* 0x000000ff1300720c */ /* 0x000fe40003f06270 */
[----:B------:R-:W-:-:S11]  /*0890*/  MOV R11, 0x3fd774eb ;  /* 0x3fd774eb000b7802 */ /* 0x000fd60000000f00 */
[----:B------:R-:W-:-:S04]  /*08a0*/  @P0 FFMA.FTZ R10, R11, 0.93318945169448852539, -R10 ;  /* 0x3f6ee5810b0a0823 */ /* 0x000fc8000001080a */
[----:B------:R-:W-:-:S07]  /*08b0*/  @!P0 FFMA.FTZ R10, R11, 0.93318945169448852539, R10 ;  /* 0x3f6ee5810b0a8823 */ /* 0x000fce000001000a */
.L_x_9261:
[----:B------:R-:W-:Y:S05]  /*08c0*/  BSYNC B0 ;  /* 0x0000000000007941 */ /* 0x000fea0003800000 */
.L_x_9259:
        /* <DEDUP_REMOVED lines=11> */
.L_x_9256:
[----:B------:R-:W-:Y:S05]  /*0980*/  BSYNC B1 ;  /* 0x0000000000017941 */ /* 0x000fea0003800000 */
.L_x_9255:
[----:B------:R-:W-:Y:S01]  /*0990*/  IADD3 R11, R7, 0x100, RZ ;  /* 0x00000100070b7810 */ /* 0x000fe20007ffe0ff */
[----:B------:R-:W-:Y:S03]  /*09a0*/  BSSY B1, `(.L_x_9262) ;  /* 0x000003a000017945 */ /* 0x000fe60003800000 */
        /* <DEDUP_REMOVED lines=22> */
.L_x_9265:
[----:B------:R-:W-:Y:S05]  /*0b10*/  BSYNC B2 ;  /* 0x0000000000027941 */ /* 0x000fea0003800000 */
.L_x_9264:
        /* <DEDUP_REMOVED lines=18> */
.L_x_9267:
[----:B------:R-:W-:Y:S01]  /*0c40*/  ISETP.GE.AND P0, PT, R18, RZ, PT ;  /* 0x000000ff1200720c */ /* 0x000fe20003f06270 */
[----:B------:R-:W-:-:S12]  /*0c50*/  IMAD.MOV.U32 R11, RZ, RZ, 0x3fd774eb ;  /* 0x3fd774ebff0b7424 */ /* 0x000fd800078e00ff */
[----:B------:R-:W-:-:S04]  /*0c60*/  @P0 FFMA.FTZ R10, R11, 0.93318945169448852539, -R10 ;  /* 0x3f6ee5810b0a0823 */ /* 0x000fc8000001080a */
[----:B------:R-:W-:-:S07]  /*0c70*/  @!P0 FFMA.FTZ R10, R11, 0.93318945169448852539, R10 ;  /* 0x3f6ee5810b0a8823 */ /* 0x000fce000001000a */
.L_x_9268:
[----:B------:R-:W-:Y:S05]  /*0c80*/  BSYNC B0 ;  /* 0x0000000000007941 */ /* 0x000fea0003800000 */
.L_x_9266:
        /* <DEDUP_REMOVED lines=11> */
.L_x_9263:
[----:B------:R-:W-:Y:S05]  /*0d40*/  BSYNC B1 ;  /* 0x0000000000017941 */ /* 0x000fea0003800000 */
.L_x_9262:
[----:B------:R-:W-:Y:S01]  /*0d50*/  VIADD R11, R7, 0x180 ;  /* 0x00000180070b7836 */ /* 0x000fe20000000000 */
[----:B------:R-:W-:Y:S04]  /*0d60*/  BSSY B1, `(.L_x_9269) ;  /* 0x000003a000017945 */ /* 0x000fe80003800000 */
        /* <DEDUP_REMOVED lines=22> */
.L_x_9272:
[----:B------:R-:W-:Y:S05]  /*0ed0*/  BSYNC B2 ;  /* 0x0000000000027941 */ /* 0x000fea0003800000 */
.L_x_9271:
        /* <DEDUP_REMOVED lines=18> */
.L_x_9274:
[----:B------:R-:W-:Y:S02]  /*1000*/  ISETP.GE.AND P0, PT, R4, RZ, PT ;  /* 0x000000ff0400720c */ /* 0x000fe40003f06270 */
[----:B------:R-:W-:-:S11]  /*1010*/  MOV R11, 0x3fd774eb ;  /* 0x3fd774eb000b7802 */ /* 0x000fd60000000f00 */
[----:B------:R-:W-:-:S04]  /*1020*/  @P0 FFMA.FTZ R10, R11, 0.93318945169448852539, -R10 ;  /* 0x3f6ee5810b0a0823 */ /* 0x000fc8000001080a */
[----:B------:R-:W-:-:S07]  /*1030*/  @!P0 FFMA.FTZ R10, R11, 0.93318945169448852539, R10 ;  /* 0x3f6ee5810b0a8823 */ /* 0x000fce000001000a */
.L_x_9275:
[----:B------:R-:W-:Y:S05]  /*1040*/  BSYNC B0 ;  /* 0x0000000000007941 */ /* 0x000fea0003800000 */
.L_x_9273:
        /* <DEDUP_REMOVED lines=11> */
.L_x_9270:
[----:B------:R-:W-:Y:S05]  /*1100*/  BSYNC B1 ;  /* 0x0000000000017941 */ /* 0x000fea0003800000 */
.L_x_9269:
[----:B------:R-:W-:Y:S01]  /*1110*/  ISETP.GE.AND P0, PT, R7, R2, PT ;  /* 0x000000020700720c */ /* 0x000fe20003f06270 */
[----:B------:R-:W-:Y:S04]  /*1120*/  BSSY B0, `(.L_x_9276) ;  /* 0x0000018000007945 */ /* 0x000fe80003800000 */
[----:B------:R-:W-:Y:S08]  /*1130*/  BSSY B1, `(.L_x_9277) ;  /* 0x0000010000017945 */ /* 0x000ff00003800000 */
[----:B------:R-:W-:Y:S05]  /*1140*/  @P0 BRA `(.L_x_9278) ;  /* 0x0000000000380947 */ /* 0x000fea0003800000 */
[----:B-----5:R-:W0:Y:S01]  /*1150*/  S2R R0, SR_TID.X ;  /* 0x0000000000007919 */ /* 0x020e220000002100 */
[----:B-1----:R-:W1:Y:S01]  /*1160*/  LDC.64 R4, c[0x0][0x218] ;  /* 0x00008600ff047b82 */ /* 0x002e620000000a00 */
        /* <DEDUP_REMOVED lines=12> */
.L_x_9278:
[----:B------:R-:W-:Y:S05]  /*1230*/  BSYNC B1 ;  /* 0x0000000000017941 */ /* 0x000fea0003800000 */
.L_x_9277:
[----:B------:R-:W-:-:S13]  /*1240*/  ISETP.GE.AND P0, PT, R7, R2, PT ;  /* 0x000000020700720c */ /* 0x000fda0003f06270 */
[----:B01---5:R-:W0:Y:S01]  /*1250*/  @!P0 LDC.64 R4, c[0x0][0x218] ;  /* 0x00008600ff048b82 */ /* 0x023e220000000a00 */
[----:B------:R-:W-:Y:S01]  /*1260*/  @!P0 LEA R11, R3, R7, 0x9 ;  /* 0x00000007030b8211 */ /* 0x000fe200078e48ff */
[----:B------:R-:W-:-:S04]  /*1270*/  @!P0 VIADD R7, R7, 0x80 ;  /* 0x0000008007078836 */ /* 0x000fc80000000000 */
[----:B0-----:R-:W-:-:S05]  /*1280*/  @!P0 IMAD.WIDE.U32 R4, R11, 0x2, R4 ;  /* 0x000000020b048825 */ /* 0x001fca00078e0004 */
[----:B------:R0:W-:Y:S02]  /*1290*/  @!P0 STG.E.U16 desc[UR4][R4.64], R9 ;  /* 0x0000000904008986 */ /* 0x0001e4000c101504 */
.L_x_9279:
[----:B------:R-:W-:Y:S05]  /*12a0*/  BSYNC B0 ;  /* 0x0000000000007941 */ /* 0x000fea0003800000 */
.L_x_9276:
        /* <DEDUP_REMOVED lines=8> */
        .weak           $__internal_17_$__cuda_sm3x_div_rn_ftz_f32_slowpath
        .type           $__internal_17_$__cuda_sm3x_div_rn_ftz_f32_slowpath,@function
        .size           $__internal_17_$__cuda_sm3x_div_rn_ftz_f32_slowpath,(.L_x_19693 - $__internal_17_$__cuda_sm3x_div_rn_ftz_f32_slowpath)
$__internal_17_$__cuda_sm3x_div_rn_ftz_f32_slowpath:
        /* <DEDUP_REMOVED lines=32> */
.L_x_9282:
[----:B------:R-:W-:Y:S05]  /*1530*/  BSYNC B3 ;  /* 0x0000000000037941 */ /* 0x000fea0003800000 */
.L_x_9281:
        /* <DEDUP_REMOVED lines=27> */
.L_x_9288:
[----:B------:R-:W-:-:S07]  /*16f0*/  LEA R15, R11, R15, 0x17 ;  /* 0x0000000f0b0f7211 */ /* 0x000fce00078eb8ff */
.L_x_9289:
[----:B------:R-:W-:Y:S05]  /*1700*/  BSYNC B3 ;  /* 0x0000000000037941 */ /* 0x000fea0003800000 */
.L_x_9287:
[----:B------:R-:W-:Y:S05]  /*1710*/  BRA `(.L_x_9290) ;  /* 0x0000000000207947 */ /* 0x000fea0003800000 */
.L_x_9286:
[----:B------:R-:W-:-:S04]  /*1720*/  LOP3.LUT R0, R13, 0x80000000, R0, 0x48, !PT ;  /* 0x800000000d007812 */ /* 0x000fc800078e4800 */
[----:B------:R-:W-:Y:S01]  /*1730*/  LOP3.LUT R15, R0, 0x7f800000, RZ, 0xfc, !PT ;  /* 0x7f800000000f7812 */ /* 0x000fe200078efcff */
[----:B------:R-:W-:Y:S06]  /*1740*/  BRA `(.L_x_9290) ;  /* 0x0000000000147947 */ /* 0x000fec0003800000 */
.L_x_9285:
[----:B------:R-:W-:Y:S01]  /*1750*/  LOP3.LUT R15, R13, 0x80000000, R0, 0x48, !PT ;  /* 0x800000000d0f7812 */ /* 0x000fe200078e4800 */
[----:B------:R-:W-:Y:S06]  /*1760*/  BRA `(.L_x_9290) ;  /* 0x00000000000c7947 */ /* 0x000fec0003800000 */
.L_x_9284:
[----:B------:R-:W0:Y:S01]  /*1770*/  MUFU.RSQ R15, -QNAN ;  /* 0xffc00000000f7908 */ /* 0x000e220000001400 */
[----:B------:R-:W-:Y:S05]  /*1780*/  BRA `(.L_x_9290) ;  /* 0x0000000000047947 */ /* 0x000fea0003800000 */
.L_x_9283:
[----:B------:R-:W-:-:S07]  /*1790*/  FADD.FTZ R15, R0, R13 ;  /* 0x0000000d000f7221 */ /* 0x000fce0000010000 */
.L_x_9290:
[----:B------:R-:W-:Y:S05]  /*17a0*/  BSYNC B0 ;  /* 0x0000000000007941 */ /* 0x000fea0003800000 */
.L_x_9280:
[----:B------:R-:W-:-:S04]  /*17b0*/  MOV R11, 0x0 ;  /* 0x00000000000b7802 */ /* 0x000fc80000000f00 */
[----:B0-----:R-:W-:Y:S05]  /*17c0*/  RET.REL.NODEC R10 `(_ZN2at6native27unrolled_elementwise_kernelINS0_13AUnaryFunctorIN3c108BFloat16ES4_S4_ZZZNS0_17atan2_kernel_cudaERNS_18TensorIteratorBaseEENKUlvE_clEvENKUlvE2_clEvEUlS4_S4_E_EESt5arrayIPcLm2EELi4E23TrivialOffsetCalculatorILi1EjESF_NS0_6memory15LoadWithoutCastENSG_16StoreWithoutCastEEEviT_T0_T2_T3_T4_T5_) ;  /* 0xffffffe80a0c7950 */ /* 0x001fea0003c3ffff */
.L_x_9291:
        /* <DEDUP_REMOVED lines=11> */
.L_x_19693:


//--------------------- .text._ZN2at6native29vectorized_elementwise_kernelILi2ENS0_13AUnaryFunctorIN3c108BFloat16ES4_S4_ZZZNS0_17atan2_kernel_cudaERNS_18TensorIteratorBaseEENKUlvE_clEvENKUlvE2_clEvEUlS4_S4_E_EESt5arrayIPcLm2EEEEviT0_T1_ --------------------------
	.section	.text._ZN2at6native29vectorized_elementwise_kernelILi2ENS0_13AUnaryFunctorIN3c108BFloat16ES4_S4_ZZZNS0_17atan2_kernel_cudaERNS_18TensorIteratorBaseEENKUlvE_clEvENKUlvE2_clEvEUlS4_S4_E_EESt5arrayIPcLm2EEEEviT0_T1_,"ax",@progbits
	.align	128
        .global         _ZN2at6native29vectorized_elementwise_kernelILi2ENS0_13AUnaryFunctorIN3c108BFloat16ES4_S4_ZZZNS0_17atan2_kernel_cudaERNS_18TensorIteratorBaseEENKUlvE_clEvENKUlvE2_clEvEUlS4_S4_E_EESt5arrayIPcLm2EEEEviT0_T1_
        .type           _ZN2at6native29vectorized_elementwise_kernelILi2ENS0_13AUnaryFunctorIN3c108BFloat16ES4_S4_ZZZNS0_17atan2_kernel_cudaERNS_18TensorIteratorBaseEENKUlvE_clEvENKUlvE2_clEvEUlS4_S4_E_EESt5arrayIPcLm2EEEEviT0_T1_,@function
        .size           _ZN2at6native29vectorized_elementwise_kernelILi2ENS0_13AUnaryFunctorIN3c108BFloat16ES4_S4_ZZZNS0_17atan2_kernel_cudaERNS_18TensorIteratorBaseEENKUlvE_clEvENKUlvE2_clEvEUlS4_S4_E_EESt5arrayIPcLm2EEEEviT0_T1_,(.L_x_19694 - _ZN2at6native29vectorized_elementwise_kernelILi2ENS0_13AUnaryFunctorIN3c108BFloat16ES4_S4_ZZZNS0_17atan2_kernel_cudaERNS_18TensorIteratorBaseEENKUlvE_clEvENKUlvE2_clEvEUlS4_S4_E_EESt5arrayIPcLm2EEEEviT0_T1_)
        .other          _ZN2at6native29vectorized_elementwise_kernelILi2ENS0_13AUnaryFunctorIN3c108BFloat16ES4_S4_ZZZNS0_17atan2_kernel_cudaERNS_18TensorIteratorBaseEENKUlvE_clEvENKUlvE2_clEvEUlS4_S4_E_EESt5arrayIPcLm2EEEEviT0_T1_,@"STO_CUDA_ENTRY STV_DEFAULT"
_ZN2at6native29vectorized_elementwise_kernelILi2ENS0_13AUnaryFunctorIN3c108BFloat16ES4_S4_ZZZNS0_17atan2_kernel_cudaERNS_18TensorIteratorBaseEENKUlvE_clEvENKUlvE2_clEvEUlS4_S4_E_EESt5arrayIPcLm2EEEEviT0_T1_:
.text._ZN2at6native29vectorized_elementwise_kernelILi2ENS0_13AUnaryFunctorIN3c108BFloat16ES4_S4_ZZZNS0_17atan2_kernel_cudaERNS_18TensorIteratorBaseEENKUlvE_clEvENKUlvE2_clEvEUlS4_S4_E_EESt5arrayIPcLm2EEEEviT0_T1_:
        /* <DEDUP_REMOVED lines=21> */
[----:B------:R-:W-:Y:S01]  /*0150*/  FADD.FTZ R0, |R5|, -RZ ;  /* 0x800000ff05007221 */ /* 0x000fe20000010200 */
        /* <DEDUP_REMOVED lines=12> */
[----:B-----5:R-:W-:Y:S05]  /*0220*/  CALL.REL.NOINC `($__internal_18_$__cuda_sm3x_div_rn_ftz_f32_slowpath) ;  /* 0x0000003c00e47944 */ /* 0x020fea0003c00000 */
[----:B------:R-:W-:-:S07]  /*0230*/  MOV R2, R0 ;  /* 0x0000000000027202 */ /* 0x000fce0000000f00 */
.L_x_9294:
[----:B------:R-:W-:Y:S05]  /*0240*/  BSYNC B2 ;  /* 0x0000000000027941 */ /* 0x000fea0003800000 */
.L_x_9293:
        /* <DEDUP_REMOVED lines=19> */
.L_x_9296:
[----:B------:R-:W-:Y:S02]  /*0380*/  ISETP.GE.AND P0, PT, R5, RZ, PT ;  /* 0x000000ff0500720c */ /* 0x000fe40003f06270 */
[----:B------:R-:W-:-:S11]  /*0390*/  MOV R7, 0x3fd774eb ;  /* 0x3fd774eb00077802 */ /* 0x000fd60000000f00 */
[----:B------:R-:W-:-:S04]  /*03a0*/  @P0 FFMA.FTZ R2, R7, 0.93318945169448852539, -R2 ;  /* 0x3f6ee58107020823 */ /* 0x000fc80000010802 */
[----:B------:R-:W-:-:S07]  /*03b0*/  @!P0 FFMA.FTZ R2, R7, 0.93318945169448852539, R2 ;  /* 0x3f6ee58107028823 */ /* 0x000fce0000010002 */
.L_x_9297:
[----:B------:R-:W-:Y:S05]  /*03c0*/  BSYNC B0 ;  /* 0x0000000000007941 */ /* 0x000fea0003800000 */
.L_x_9295:
        /* <DEDUP_REMOVED lines=28> */
[----:B-----5:R-:W-:Y:S05]  /*0590*/  CALL.REL.NOINC `($__internal_18_$__cuda_sm3x_div_rn_ftz_f32_slowpath) ;  /* 0x0000003c00087944 */ /* 0x020fea0003c00000 */
[----:B------:R-:W-:-:S07]  /*05a0*/  IMAD.MOV.U32 R7, RZ, RZ, R0 ;  /* 0x000000ffff077224 */ /* 0x000fce00078e0000 */
.L_x_9299:
[----:B------:R-:W-:Y:S05]  /*05b0*/  BSYNC B2 ;  /* 0x0000000000027941 */ /* 0x000fea0003800000 */
.L_x_9298:
        /* <DEDUP_REMOVED lines=18> */
.L_x_9301:
[----:B------:R-:W-:Y:S01]  /*06e0*/  ISETP.GE.AND P0, PT, R9, RZ, PT ;  /* 0x000000ff0900720c */ /* 0x000fe20003f06270 */
[----:B------:R-:W-:-:S12]  /*06f0*/  IMAD.MOV.U32 R7, RZ, RZ, 0x3fd774eb ;  /* 0x3fd774ebff077424 */ /* 0x000fd800078e00ff */
[----:B------:R-:W-:-:S04]  /*0700*/  @P0 FFMA.FTZ R0, R7, 0.93318945169448852539, -R0 ;  /* 0x3f6ee58107000823 */ /* 0x000fc80000010800 */
[----:B------:R-:W-:-:S07]  /*0710*/  @!P0 FFMA.FTZ R0, R7, 0.93318945169448852539, R0 ;  /* 0x3f6ee58107008823 */ /* 0x000fce0000010000 */
.L_x_9302:
[----:B------:R-:W-:Y:S05]  /*0720*/  BSYNC B0 ;  /* 0x0000000000007941 */ /* 0x000fea0003800000 */
.L_x_9300:
[----:B-----5:R-:W-:Y:S01]  /*0730*/  SHF.L.U32 R10, R8, 0x10, RZ ;  /* 0x00000010080a7819 */ /* 0x020fe200000006ff */
        /* <DEDUP_REMOVED lines=9> */
[----:B------:R-:W-:Y:S01]  /*07d0*/  ISETP.GE.AND P3, PT, R9, RZ, PT ;  /* 0x000000ff0900720c */ /* 0x000fe20003f66270 */
        /* <DEDUP_REMOVED lines=17> */
[----:B------:R-:W-:Y:S05]  /*08f0*/  CALL.REL.NOINC `($__internal_18_$__cuda_sm3x_div_rn_ftz_f32_slowpath) ;  /* 0x0000003800307944 */ /* 0x000fea0003c00000 */
[----:B------:R-:W-:-:S07]  /*0900*/  MOV R2, R0 ;  /* 0x0000000000027202 */ /* 0x000fce0000000f00 */
.L_x_9304:
[----:B------:R-:W-:Y:S05]  /*0910*/  BSYNC B2 ;  /* 0x0000000000027941 */ /* 0x000fea0003800000 */
.L_x_9303:
        /* <DEDUP_REMOVED lines=19> */
.L_x_9306:
[----:B------:R-:W-:Y:S02]  /*0a50*/  ISETP.GE.AND P0, PT, R10, RZ, PT ;  /* 0x000000ff0a00720c */ /* 0x000fe40003f06270 */
[----:B------:R-:W-:-:S11]  /*0a60*/  MOV R9, 0x3fd774eb ;  /* 0x3fd774eb00097802 */ /* 0x000fd60000000f00 */
[----:B------:R-:W-:-:S04]  /*0a70*/  @P0 FFMA.FTZ R2, R9, 0.93318945169448852539, -R2 ;  /* 0x3f6ee58109020823 */ /* 0x000fc80000010802 */
[----:B------:R-:W-:-:S07]  /*0a80*/  @!P0 FFMA.FTZ R2, R9, 0.93318945169448852539, R2 ;  /* 0x3f6ee58109028823 */ /* 0x000fce0000010002 */
.L_x_9307:
[----:B------:R-:W-:Y:S05]  /*0a90*/  BSYNC B0 ;  /* 0x0000000000007941 */ /* 0x000fea0003800000 */
.L_x_9305:
        /* <DEDUP_REMOVED lines=28> */
[----:B------:R-:W-:Y:S05]  /*0c60*/  CALL.REL.NOINC `($__internal_18_$__cuda_sm3x_div_rn_ftz_f32_slowpath) ;  /* 0x0000003400547944 */ /* 0x000fea0003c00000 */
[----:B------:R-:W-:-:S07]  /*0c70*/  MOV R2, R0 ;  /* 0x0000000000027202 */ /* 0x000fce0000000f00 */
.L_x_9309:
[----:B------:R-:W-:Y:S05]  /*0c80*/  BSYNC B2 ;  /* 0x0000000000027941 */ /* 0x000fea0003800000 */
.L_x_9308:
        /* <DEDUP_REMOVED lines=18> */
.L_x_9311:
[----:B------:R-:W-:Y:S02]  /*0db0*/  ISETP.GE.AND P0, PT, R19, RZ, PT ;  /* 0x000000ff1300720c */ /* 0x000fe40003f06270 */
[----:B------:R-:W-:-:S11]  /*0dc0*/  MOV R9, 0x3fd774eb ;  /* 0x3fd774eb00097802 */ /* 0x000fd60000000f00 */
[----:B------:R-:W-:-:S04]  /*0dd0*/  @P0 FFMA.FTZ R2, R9, 0.93318945169448852539, -R2 ;  /* 0x3f6ee58109020823 */ /* 0x000fc80000010802 */
[----:B------:R-:W-:-:S07]  /*0de0*/  @!P0 FFMA.FTZ R2, R9, 0.93318945169448852539, R2 ;  /* 0x3f6ee58109028823 */ /* 0x000fce0000010002 */
.L_x_9312:
[----:B------:R-:W-:Y:S05]  /*0df0*/  BSYNC B0 ;  /* 0x0000000000007941 */ /* 0x000fea0003800000 */
.L_x_9310:
        /* <DEDUP_REMOVED lines=29> */
.L_x_9314:
[----:B------:R-:W-:Y:S05]  /*0fd0*/  BSYNC B2 ;  /* 0x0000000000027941 */ /* 0x000fea0003800000 */
.L_x_9313:
        /* <DEDUP_REMOVED lines=19> */
.L_x_9316:
[----:B------:R-:W-:Y:S02]  /*1110*/  ISETP.GE.AND P0, PT, R10, RZ, PT ;  /* 0x000000ff0a00720c */ /* 0x000fe40003f06270 */
[----:B------:R-:W-:-:S11]  /*1120*/  MOV R11, 0x3fd774eb ;  /* 0x3fd774eb000b7802 */ /* 0x000fd60000000f00 */
[----:B------:R-:W-:-:S04]  /*1130*/  @P0 FFMA.FTZ R2, R11, 0.93318945169448852539, -R2 ;  /* 0x3f6ee5810b020823 */ /* 0x000fc80000010802 */
[----:B------:R-:W-:-:S07]  /*1140*/  @!P0 FFMA.FTZ R2, R11, 0.93318945169448852539, R2 ;  /* 0x3f6ee5810b028823 */ /* 0x000fce0000010002 */
.L_x_9317:
[----:B------:R-:W-:Y:S05]  /*1150*/  BSYNC B0 ;  /* 0x0000000000007941 */ /* 0x000fea0003800000 */
.L_x_9315:
        /* <DEDUP_REMOVED lines=30> */
.L_x_9319:
[----:B------:R-:W-:Y:S05]  /*1340*/  BSYNC B2 ;  /* 0x0000000000027941 */ /* 0x000fea0003800000 */
.L_x_9318:
        /* <DEDUP_REMOVED lines=18> */
.L_x_9321:
[----:B------:R-:W-:Y:S02]  /*1470*/  ISETP.GE.AND P0, PT, R18, RZ, PT ;  /* 0x000000ff1200720c */ /* 0x000fe40003f06270 */
[----:B------:R-:W-:-:S11]  /*1480*/  MOV R11, 0x3fd774eb ;  /* 0x3fd774eb000b7802 */ /* 0x000fd60000000f00 */
[----:B------:R-:W-:-:S04]  /*1490*/  @P0 FFMA.FTZ R2, R11, 0.93318945169448852539, -R2 ;  /* 0x3f6ee5810b020823 */ /* 0x000fc80000010802 */
[----:B------:R-:W-:-:S07]  /*14a0*/  @!P0 FFMA.FTZ R2, R11, 0.93318945169448852539, R2 ;  /* 0x3f6ee5810b028823 */ /* 0x000fce0000010002 */
.L_x_9322:
[----:B------:R-:W-:Y:S05]  /*14b0*/  BSYNC B0 ;  /* 0x0000000000007941 */ /* 0x000fea0003800000 */
.L_x_9320:
        /* <DEDUP_REMOVED lines=29> */
.L_x_9324:
[----:B------:R-:W-:Y:S05]  /*1690*/  BSYNC B2 ;  /* 0x0000000000027941 */ /* 0x000fea0003800000 */
.L_x_9323:
        /* <DEDUP_REMOVED lines=19> */
.L_x_9326:
[----:B------:R-:W-:Y:S02]  /*17d0*/  ISETP.GE.AND P0, PT, R10, RZ, PT ;  /* 0x000000ff0a00720c */ /* 0x000fe40003f06270 */
[----:B------:R-:W-:-:S11]  /*17e0*/  MOV R13, 0x3fd774eb ;  /* 0x3fd774eb000d7802 */ /* 0x000fd60000000f00 */
[----:B------:R-:W-:-:S04]  /*17f0*/  @P0 FFMA.FTZ R2, R13, 0.93318945169448852539, -R2 ;  /* 0x3f6ee5810d020823 */ /* 0x000fc80000010802 */
[----:B------:R-:W-:-:S07]  /*1800*/  @!P0 FFMA.FTZ R2, R13, 0.93318945169448852539, R2 ;  /* 0x3f6ee5810d028823 */ /* 0x000fce0000010002 */
.L_x_9327:
[----:B------:R-:W-:Y:S05]  /*1810*/  BSYNC B0 ;  /* 0x0000000000007941 */ /* 0x000fea0003800000 */
.L_x_9325:
        /* <DEDUP_REMOVED lines=9> */
[----:B------:R-:W-:Y:S01]  /*18b0*/  ISETP.GE.AND P3, PT, R10, RZ, PT ;  /* 0x000000ff0a00720c */ /* 0x000fe20003f66270 */
        /* <DEDUP_REMOVED lines=20> */
.L_x_9329:
[----:B------:R-:W-:Y:S05]  /*1a00*/  BSYNC B2 ;  /* 0x0000000000027941 */ /* 0x000fea0003800000 */
.L_x_9328:
        /* <DEDUP_REMOVED lines=18> */
.L_x_9331:
[----:B------:R-:W-:Y:S02]  /*1b30*/  ISETP.GE.AND P0, PT, R17, RZ, PT ;  /* 0x000000ff1100720c */ /* 0x000fe40003f06270 */
[----:B------:R-:W-:-:S11]  /*1b40*/  MOV R11, 0x3fd774eb ;  /* 0x3fd774eb000b7802 */ /* 0x000fd60000000f00 */
[----:B------:R-:W-:-:S04]  /*1b50*/  @P0 FFMA.FTZ R2, R11, 0.93318945169448852539, -R2 ;  /* 0x3f6ee5810b020823 */ /* 0x000fc80000010802 */
[----:B------:R-:W-:-:S07]  /*1b60*/  @!P0 FFMA.FTZ R2, R11, 0.93318945169448852539, R2 ;  /* 0x3f6ee5810b028823 */ /* 0x000fce0000010002 */
.L_x_9332:
[----:B------:R-:W-:Y:S05]  /*1b70*/  BSYNC B0 ;  /* 0x0000000000007941 */ /* 0x000fea0003800000 */
.L_x_9330:
        /* <DEDUP_REMOVED lines=22> */
.L_x_9292:
        /* <DEDUP_REMOVED lines=17> */
[----:B------:R-:W-:Y:S01]  /*1df0*/  @!P4 IMAD.IADD R29, R3, 0x1, R2 ;  /* 0x00000001031dc824 */ /* 0x000fe200078e0202 */
[----:B------:R-:W-:Y:S01]  /*1e00*/  @!P4 IADD3 R2, R2, 0x80, RZ ;  /* 0x000000800202c810 */ /* 0x000fe20007ffe0ff */
[----:B------:R-:W4:Y:S03]  /*1e10*/  @!P4 LDC.64 R20, c[0x0][0x220] ;  /* 0x00008800ff14cb82 */ /* 0x000f260000000a00 */
[----:B------:R-:W-:-:S13]  /*1e20*/  ISETP.GE.AND P3, PT, R2, R17, PT ;  /* 0x000000110200720c */ /* 0x000fda0003f66270 */
[----:B------:R-:W-:Y:S01]  /*1e30*/  @!P3 IADD3 R27, R3, R2, RZ ;  /* 0x00000002031bb210 */ /* 0x000fe20007ffe0ff */
[----:B------:R-:W-:Y:S01]  /*1e40*/  @!P3 VIADD R2, R2, 0x80 ;  /* 0x000000800202b836 */ /* 0x000fe20000000000 */
[----:B------:R-:W1:Y:S04]  /*1e50*/  @!P3 LDC.64 R14, c[0x0][0x220] ;  /* 0x00008800ff0ebb82 */ /* 0x000e680000000a00 */
[----:B------:R-:W-:-:S13]  /*1e60*/  ISETP.GE.AND P2, PT, R2, R17, PT ;  /* 0x000000110200720c */ /* 0x000fda0003f46270 */
[----:B------:R-:W-:Y:S01]  /*1e70*/  @!P2 IADD3 R11, R3, R2, RZ ;  /* 0x00000002030ba210 */ /* 0x000fe20007ffe0ff */
[----:B------:R-:W4:Y:S01]  /*1e80*/  @!P2 LDC.64 R12, c[0x0][0x220] ;  /* 0x00008800ff0cab82 */ /* 0x000f220000000a00 */
[----:B------:R-:W-:-:S04]  /*1e90*/  @!P2 IADD3 R2, R2, 0x80, RZ ;  /* 0x000000800202a810 */ /* 0x000fc80007ffe0ff */
[----:B------:R-:W-:-:S13]  /*1ea0*/  ISETP.GE.AND P1, PT, R2, R17, PT ;  /* 0x000000110200720c */ /* 0x000fda0003f26270 */
[----:B------:R-:W-:Y:S01]  /*1eb0*/  @!P1 IMAD.IADD R9, R3, 0x1, R2 ;  /* 0x0000000103099824 */ /* 0x000fe200078e0202 */
[----:B------:R-:W-:Y:S01]  /*1ec0*/  @!P1 IADD3 R2, R2, 0x80, RZ ;  /* 0x0000008002029810 */ /* 0x000fe20007ffe0ff */
[----:B--2---:R-:W2:Y:S03]  /*1ed0*/  @!P1 LDC.64 R4, c[0x0][0x220] ;  /* 0x00008800ff049b82 */ /* 0x004ea60000000a00 */
[----:B------:R-:W-:-:S13]  /*1ee0*/  ISETP.GE.AND P6, PT, R2, R17, PT ;  /* 0x000000110200720c */ /* 0x000fda0003fc6270 */
[----:B------:R-:W1:Y:S01]  /*1ef0*/  @!P6 LDC.64 R22, c[0x0][0x220] ;  /* 0x00008800ff16eb82 */ /* 0x000e620000000a00 */
[----:B0-----:R-:W-:Y:S01]  /*1f00*/  @!P0 IMAD.WIDE.U32 R18, R0, 0x2, R18 ;  /* 0x0000000200128825 */ /* 0x001fe200078e0012 */
[----:B------:R-:W-:Y:S02]  /*1f10*/  PRMT R0, RZ, 0x7610, R0 ;  /* 0x00007610ff007816 */ /* 0x000fe40000000000 */
[----:B------:R-:W-:Y:S01]  /*1f20*/  @!P6 IADD3 R2, R3, R2, RZ ;  /* 0x000000020302e210 */ /* 0x000fe20007ffe0ff */
[----:B---3--:R-:W-:Y:S01]  /*1f30*/  @!P5 IMAD.WIDE.U32 R24, R7, 0x2, R24 ;  /* 0x000000020718d825 */ /* 0x008fe200078e0018 */
[----:B------:R-:W-:Y:S02]  /*1f40*/  PRMT R7, RZ, 0x7610, R7 ;  /* 0x00007610ff077816 */ /* 0x000fe40000000007 */
[----:B------:R0:W5:Y:S01]  /*1f50*/  @!P0 LDG.E.U16 R0, desc[UR4][R18.64] ;  /* 0x0000000412008981 */ /* 0x000162000c1e1500 */
[----:B----4-:R-:W-:Y:S01]  /*1f60*/  @!P2 IMAD.WIDE.U32 R12, R11, 0x2, R12 ;  /* 0x000000020b0ca825 */ /* 0x010fe200078e000c */
[----:B------:R-:W-:-:S02]  /*1f70*/  PRMT R8, RZ, 0x7610, R8 ;  /* 0x00007610ff087816 */ /* 0x000fc40000000008 */
[----:B------:R-:W-:Y:S01]  /*1f80*/  PRMT R10, RZ, 0x7610, R10 ;  /* 0x00007610ff0a7816 */ /* 0x000fe2000000000a */
[----:B--2---:R-:W-:Y:S01]  /*1f90*/  @!P1 IMAD.WIDE.U32 R4, R9, 0x2, R4 ;  /* 0x0000000209049825 */ /* 0x004fe200078e0004 */
[----:B------:R-:W-:Y:S01]  /*1fa0*/  PRMT R9, RZ, 0x7610, R9 ;  /* 0x00007610ff097816 */ /* 0x000fe20000000009 */
[----:B------:R2:W5:Y:S01]  /*1fb0*/  @!P5 LDG.E.U16 R7, desc[UR4][R24.64] ;  /* 0x000000041807d981 */ /* 0x000562000c1e1500 */
[----:B------:R-:W-:Y:S01]  /*1fc0*/  PRMT R11, RZ, 0x7610, R11 ;  /* 0x00007610ff0b7816 */ /* 0x000fe2000000000b */
[----:B------:R-:W-:Y:S01]  /*1fd0*/  @!P4 IMAD.WIDE.U32 R20, R29, 0x2, R20 ;  /* 0x000000021d14c825 */ /* 0x000fe200078e0014 */
[----:B0-----:R-:W-:Y:S01]  /*1fe0*/  PRMT R19, RZ, 0x7610, R19 ;  /* 0x00007610ff137816 */ /* 0x001fe20000000013 */
[----:B------:R2:W5:Y:S02]  /*1ff0*/  @!P2 LDG.E.U16 R10, desc[UR4][R12.64] ;  /* 0x000000040c0aa981 */ /* 0x000564000c1e1500 */
[----:B-1----:R-:W-:Y:S02]  /*2000*/  @!P3 IMAD.WIDE.U32 R14, R27, 0x2, R14 ;  /* 0x000000021b0eb825 */ /* 0x002fe400078e000e */
[----:B------:R2:W5:Y:S02]  /*2010*/  @!P4 LDG.E.U16 R8, desc[UR4][R20.64] ;  /* 0x000000041408c981 */ /* 0x000564000c1e1500 */
[----:B------:R-:W-:-:S02]  /*2020*/  @!P6 IMAD.WIDE.U32 R22, R2, 0x2, R22 ;  /* 0x000000020216e825 */ /* 0x000fc400078e0016 */
[----:B------:R2:W5:Y:S04]  /*2030*/  @!P3 LDG.E.U16 R9, desc[UR4][R14.64] ;  /* 0x000000040e09b981 */ /* 0x000568000c1e1500 */
[----:B------:R2:W5:Y:S04]  /*2040*/  @!P1 LDG.E.U16 R19, desc[UR4][R4.64] ;  /* 0x0000000404139981 */ /* 0x000568000c1e1500 */
[----:B------:R2:W5:Y:S01]  /*2050*/  @!P6 LDG.E.U16 R11, desc[UR4][R22.64] ;  /* 0x00000004160be981 */ /* 0x000562000c1e1500 */
[----:B------:R-:W-:Y:S04]  /*2060*/  BSSY B2, `(.L_x_9333) ;  /* 0x0000038000027945 */ /* 0x000fe80003800000 */
[----:B------:R-:W-:Y:S05]  /*2070*/  @P0 BRA `(.L_x_9334) ;  /* 0x0000000000d80947 */ /* 0x000fea0003800000 */
[----:B--2---:R-:W-:Y:S01]  /*2080*/  SHF.L.U32 R4, R16, 0x10, RZ ;  /* 0x0000001010047819 */ /* 0x004fe200000006ff */
        /* <DEDUP_REMOVED lines=18> */
.L_x_9336:
[----:B------:R-:W-:Y:S05]  /*21b0*/  BSYNC B3 ;  /* 0x0000000000037941 */ /* 0x000fea0003800000 */
.L_x_9335:
        /* <DEDUP_REMOVED lines=18> */
.L_x_9338:
[----:B------:R-:W-:Y:S02]  /*22e0*/  ISETP.GE.AND P0, PT, R5, RZ, PT ;  /* 0x000000ff0500720c */ /* 0x000fe40003f06270 */
[----:B------:R-:W-:-:S11]  /*22f0*/  MOV R13, 0x3fd774eb ;  /* 0x3fd774eb000d7802 */ /* 0x000fd60000000f00 */
[----:B------:R-:W-:-:S04]  /*2300*/  @P0 FFMA.FTZ R2, R13, 0.93318945169448852539, -R2 ;  /* 0x3f6ee5810d020823 */ /* 0x000fc80000010802 */
[----:B------:R-:W-:-:S07]  /*2310*/  @!P0 FFMA.FTZ R2, R13, 0.93318945169448852539, R2 ;  /* 0x3f6ee5810d028823 */ /* 0x000fce0000010002 */
.L_x_9339:
[----:B------:R-:W-:Y:S05]  /*2320*/  BSYNC B0 ;  /* 0x0000000000007941 */ /* 0x000fea0003800000 */
.L_x_9337:
        /* <DEDUP_REMOVED lines=11> */
.L_x_9334:
[----:B------:R-:W-:Y:S05]  /*23e0*/  BSYNC B2 ;  /* 0x0000000000027941 */ /* 0x000fea0003800000 */
.L_x_9333:
[----:B------:R-:W0:Y:S01]  /*23f0*/  S2R R18, SR_TID.X ;  /* 0x0000000000127919 */ /* 0x000e220000002100 */
[----:B------:R-:W-:Y:S01]  /*2400*/  BSSY B2, `(.L_x_9340) ;  /* 0x000003a000027945 */ /* 0x000fe20003800000 */
[----:B0----5:R-:W-:-:S04]  /*2410*/  IADD3 R0, R18, 0x80, RZ ;  /* 0x0000008012007810 */ /* 0x021fc80007ffe0ff */
[----:B------:R-:W-:-:S13]  /*2420*/  ISETP.GE.AND P0, PT, R0, R17, PT ;  /* 0x000000110000720c */ /* 0x000fda0003f06270 */
[----:B------:R-:W-:Y:S05]  /*2430*/  @P0 BRA `(.L_x_9341) ;  /* 0x0000000000d80947 */ /* 0x000fea0003800000 */
[----:B------:R-:W-:Y:S01]  /*2440*/  SHF.L.U32 R6, R6, 0x10, RZ ;  /* 0x0000001006067819 */ /* 0x000fe200000006ff */
[----:B--2---:R-:W-:Y:S01]  /*2450*/  IMAD.U32 R5, R16, 0x10000, RZ ;  /* 0x0001000010057824 */ /* 0x004fe200078e00ff */
        /* <DEDUP_REMOVED lines=17> */
.L_x_9343:
[----:B------:R-:W-:Y:S05]  /*2570*/  BSYNC B3 ;  /* 0x0000000000037941 */ /* 0x000fea0003800000 */
.L_x_9342:
        /* <DEDUP_REMOVED lines=18> */
.L_x_9345:
[----:B------:R-:W-:Y:S02]  /*26a0*/  ISETP.GE.AND P0, PT, R6, RZ, PT ;  /* 0x000000ff0600720c */ /* 0x000fe40003f06270 */
[----:B------:R-:W-:-:S11]  /*26b0*/  MOV R13, 0x3fd774eb ;  /* 0x3fd774eb000d7802 */ /* 0x000fd60000000f00 */
[----:B------:R-:W-:-:S04]  /*26c0*/  @P0 FFMA.FTZ R2, R13, 0.93318945169448852539, -R2 ;  /* 0x3f6ee5810d020823 */ /* 0x000fc80000010802 */
[----:B------:R-:W-:-:S07]  /*26d0*/  @!P0 FFMA.FTZ R2, R13, 0.93318945169448852539, R2 ;  /* 0x3f6ee5810d028823 */ /* 0x000fce0000010002 */
.L_x_9346:
[----:B------:R-:W-:Y:S05]  /*26e0*/  BSYNC B0 ;  /* 0x0000000000007941 */ /* 0x000fea0003800000 */
.L_x_9344:
        /* <DEDUP_REMOVED lines=11> */
.L_x_9341:
[----:B------:R-:W-:Y:S05]  /*27a0*/  BSYNC B2 ;  /* 0x0000000000027941 */ /* 0x000fea0003800000 */
.L_x_9340:
        /* <DEDUP_REMOVED lines=9> */
[----:B--2---:R-:W-:-:S05]  /*2840*/  FADD.FTZ R15, |R6|, -RZ ;  /* 0x800000ff060f7221 */ /* 0x004fca0000010200 */
        /* <DEDUP_REMOVED lines=12> */
[----:B------:R-:W-:-:S07]  /*2910*/  IMAD.MOV.U32 R2, RZ, RZ, R0 ;  /* 0x000000ffff027224 */ /* 0x000fce00078e0000 */
.L_x_9350:
[----:B------:R-:W-:Y:S05]  /*2920*/  BSYNC B3 ;  /* 0x0000000000037941 */ /* 0x000fea0003800000 */
.L_x_9349:
        /* <DEDUP_REMOVED lines=18> */
.L_x_9352:
[----:B------:R-:W-:Y:S01]  /*2a50*/  ISETP.GE.AND P0, PT, R7, RZ, PT ;  /* 0x000000ff0700720c */ /* 0x000fe20003f06270 */
[----:B------:R-:W-:-:S12]  /*2a60*/  IMAD.MOV.U32 R13, RZ, RZ, 0x3fd774eb ;  /* 0x3fd774ebff0d7424 */ /* 0x000fd800078e00ff */
[----:B------:R-:W-:-:S04]  /*2a70*/  @P0 FFMA.FTZ R2, R13, 0.93318945169448852539, -R2 ;  /* 0x3f6ee5810d020823 */ /* 0x000fc80000010802 */
[----:B------:R-:W-:-:S07]  /*2a80*/  @!P0 FFMA.FTZ R2, R13, 0.93318945169448852539, R2 ;  /* 0x3f6ee5810d028823 */ /* 0x000fce0000010002 */
.L_x_9353:
[----:B------:R-:W-:Y:S05]  /*2a90*/  BSYNC B0 ;  /* 0x0000000000007941 */ /* 0x000fea0003800000 */
.L_x_9351:
        /* <DEDUP_REMOVED lines=11> */
.L_x_9348:
[----:B------:R-:W-:Y:S05]  /*2b50*/  BSYNC B2 ;  /* 0x0000000000027941 */ /* 0x000fea0003800000 */
.L_x_9347:
        /* <DEDUP_REMOVED lines=8> */
[C---:B--2---:R-:W-:Y:S01]  /*2be0*/  FADD.FTZ R15, |R7|.reuse, -RZ ;  /* 0x800000ff070f7221 */ /* 0x044fe20000010200 */
        /* <DEDUP_REMOVED lines=14> */
.L_x_9357:
[----:B------:R-:W-:Y:S05]  /*2cd0*/  BSYNC B3 ;  /* 0x0000000000037941 */ /* 0x000fea0003800000 */
.L_x_9356:
        /* <DEDUP_REMOVED lines=18> */
.L_x_9359:
[----:B------:R-:W-:Y:S02]  /*2e00*/  ISETP.GE.AND P0, PT, R8, RZ, PT ;  /* 0x000000ff0800720c */ /* 0x000fe40003f06270 */
[----:B------:R-:W-:-:S11]  /*2e10*/  MOV R13, 0x3fd774eb ;  /* 0x3fd774eb000d7802 */ /* 0x000fd60000000f00 */
[----:B------:R-:W-:-:S04]  /*2e20*/  @P0 FFMA.FTZ R2, R13, 0.93318945169448852539, -R2 ;  /* 0x3f6ee5810d020823 */ /* 0x000fc80000010802 */
[----:B------:R-:W-:-:S07]  /*2e30*/  @!P0 FFMA.FTZ R2, R13, 0.93318945169448852539, R2 ;  /* 0x3f6ee5810d028823 */ /* 0x000fce0000010002 */
.L_x_9360:
[----:B------:R-:W-:Y:S05]  /*2e40*/  BSYNC B0 ;  /* 0x0000000000007941 */ /* 0x000fea0003800000 */
.L_x_9358:
        /* <DEDUP_REMOVED lines=11> */
.L_x_9355:
[----:B------:R-:W-:Y:S05]  /*2f00*/  BSYNC B2 ;  /* 0x0000000000027941 */ /* 0x000fea0003800000 */
.L_x_9354:
        /* <DEDUP_REMOVED lines=23> */
.L_x_9364:
[----:B------:R-:W-:Y:S05]  /*3080*/  BSYNC B3 ;  /* 0x0000000000037941 */ /* 0x000fea0003800000 */
.L_x_9363:
        /* <DEDUP_REMOVED lines=18> */
.L_x_9366:
[----:B------:R-:W-:Y:S02]  /*31b0*/  ISETP.GE.AND P0, PT, R9, RZ, PT ;  /* 0x000000ff0900720c */ /* 0x000fe40003f06270 */
[----:B------:R-:W-:-:S11]  /*31c0*/  MOV R13, 0x3fd774eb ;  /* 0x3fd774eb000d7802 */ /* 0x000fd60000000f00 */
[----:B------:R-:W-:-:S04]  /*31d0*/  @P0 FFMA.FTZ R2, R13, 0.93318945169448852539, -R2 ;  /* 0x3f6ee5810d020823 */ /* 0x000fc80000010802 */
[----:B------:R-:W-:-:S07]  /*31e0*/  @!P0 FFMA.FTZ R2, R13, 0.93318945169448852539, R2 ;  /* 0x3f6ee5810d028823 */ /* 0x000fce0000010002 */
.L_x_9367:
[----:B------:R-:W-:Y:S05]  /*31f0*/  BSYNC B0 ;  /* 0x0000000000007941 */ /* 0x000fea0003800000 */
.L_x_9365:
        /* <DEDUP_REMOVED lines=11> */
.L_x_9362:
[----:B------:R-:W-:Y:S05]  /*32b0*/  BSYNC B2 ;  /* 0x0000000000027941 */ /* 0x000fea0003800000 */
.L_x_9361:
        /* <DEDUP_REMOVED lines=23> */
.L_x_9371:
[----:B------:R-:W-:Y:S05]  /*3430*/  BSYNC B3 ;  /* 0x0000000000037941 */ /* 0x000fea0003800000 */
.L_x_9370:
        /* <DEDUP_REMOVED lines=18> */
.L_x_9373:
[----:B------:R-:W-:Y:S02]  /*3560*/  ISETP.GE.AND P0, PT, R10, RZ, PT ;  /* 0x000000ff0a00720c */ /* 0x000fe40003f06270 */
[----:B------:R-:W-:-:S11]  /*3570*/  MOV R13, 0x3fd774eb ;  /* 0x3fd774eb000d7802 */ /* 0x000fd60000000f00 */
[----:B------:R-:W-:-:S04]  /*3580*/  @P0 FFMA.FTZ R2, R13, 0.93318945169448852539, -R2 ;  /* 0x3f6ee5810d020823 */ /* 0x000fc80000010802 */
[----:B------:R-:W-:-:S07]  /*3590*/  @!P0 FFMA.FTZ R2, R13, 0.93318945169448852539, R2 ;  /* 0x3f6ee5810d028823 */ /* 0x000fce0000010002 */
.L_x_9374:
[----:B------:R-:W-:Y:S05]  /*35a0*/  BSYNC B0 ;  /* 0x0000000000007941 */ /* 0x000fea0003800000 */
.L_x_9372:
        /* <DEDUP_REMOVED lines=11> */
.L_x_9369:
[----:B------:R-:W-:Y:S05]  /*3660*/  BSYNC B2 ;  /* 0x0000000000027941 */ /* 0x000fea0003800000 */
.L_x_9368:
        /* <DEDUP_REMOVED lines=23> */
.L_x_9378:
[----:B------:R-:W-:Y:S05]  /*37e0*/  BSYNC B3 ;  /* 0x0000000000037941 */ /* 0x000fea0003800000 */
.L_x_9377:
        /* <DEDUP_REMOVED lines=18> */
.L_x_9380:
[----:B------:R-:W-:Y:S02]  /*3910*/  ISETP.GE.AND P0, PT, R19, RZ, PT ;  /* 0x000000ff1300720c */ /* 0x000fe40003f06270 */
[----:B------:R-:W-:-:S11]  /*3920*/  MOV R13, 0x3fd774eb ;  /* 0x3fd774eb000d7802 */ /* 0x000fd60000000f00 */
[----:B------:R-:W-:-:S04]  /*3930*/  @P0 FFMA.FTZ R2, R13, 0.93318945169448852539, -R2 ;  /* 0x3f6ee5810d020823 */ /* 0x000fc80000010802 */
[----:B------:R-:W-:-:S07]  /*3940*/  @!P0 FFMA.FTZ R2, R13, 0.93318945169448852539, R2 ;  /* 0x3f6ee5810d028823 */ /* 0x000fce0000010002 */
.L_x_9381:
[----:B------:R-:W-:Y:S05]  /*3950*/  BSYNC B0 ;  /* 0x0000000000007941 */ /* 0x000fea0003800000 */
.L_x_9379:
        /* <DEDUP_REMOVED lines=11> */
.L_x_9376:
[----:B------:R-:W-:Y:S05]  /*3a10*/  BSYNC B2 ;  /* 0x0000000000027941 */ /* 0x000fea0003800000 */
.L_x_9375:
        /* <DEDUP_REMOVED lines=23> */
.L_x_9385:
[----:B------:R-:W-:Y:S05]  /*3b90*/  BSYNC B3 ;  /* 0x0000000000037941 */ /* 0x000fea0003800000 */
.L_x_9384:
        /* <DEDUP_REMOVED lines=18> */
.L_x_9387:
[----:B------:R-:W-:Y:S02]  /*3cc0*/  ISETP.GE.AND P0, PT, R11, RZ, PT ;  /* 0x000000ff0b00720c */ /* 0x000fe40003f06270 */
[----:B------:R-:W-:-:S11]  /*3cd0*/  MOV R13, 0x3fd774eb ;  /* 0x3fd774eb000d7802 */ /* 0x000fd60000000f00 */
[----:B------:R-:W-:-:S04]  /*3ce0*/  @P0 FFMA.FTZ R2, R13, 0.93318945169448852539, -R2 ;  /* 0x3f6ee5810d020823 */ /* 0x000fc80000010802 */
[----:B------:R-:W-:-:S07]  /*3cf0*/  @!P0 FFMA.FTZ R2, R13, 0.93318945169448852539, R2 ;  /* 0x3f6ee5810d028823 */ /* 0x000fce0000010002 */
.L_x_9388:
[----:B------:R-:W-:Y:S05]  /*3d00*/  BSYNC B0 ;  /* 0x0000000000007941 */ /* 0x000fea0003800000 */
.L_x_9386:
        /* <DEDUP_REMOVED lines=11> */
.L_x_9383:
[----:B------:R-:W-:Y:S05]  /*3dc0*/  BSYNC B2 ;  /* 0x0000000000027941 */ /* 0x000fea0003800000 */
.L_x_9382:
[----:B------:R-:W-:Y:S01]  /*3dd0*/  ISETP.GE.AND P0, PT, R18, R17, PT ;  /* 0x000000111200720c */ /* 0x000fe20003f06270 */
[----:B------:R-:W-:Y:S04]  /*3de0*/  BSSY B0, `(.L_x_9389) ;  /* 0x0000035000007945 */ /* 0x000fe80003800000 */
[----:B------:R-:W-:Y:S08]  /*3df0*/  BSSY B1, `(.L_x_9390) ;  /* 0x000002d000017945 */ /* 0x000ff00003800000 */
[----:B------:R-:W-:Y:S05]  /*3e00*/  @P0 BRA `(.L_x_9391) ;  /* 0x0000000000380947 */ /* 0x000fea0003800000 */
[----:B------:R-:W0:Y:S01]  /*3e10*/  S2R R18, SR_TID.X ;  /* 0x0000000000127919 */ /* 0x000e220000002100 */
[----:B--2---:R-:W1:Y:S01]  /*3e20*/  LDC.64 R12, c[0x0][0x218] ;  /* 0x00008600ff0c7b82 */ /* 0x004e620000000a00 */
        /* <DEDUP_REMOVED lines=8> */
[----:B------:R-:W-:Y:S02]  /*3eb0*/  PRMT R2, R5, 0x7610, R2 ;  /* 0x0000761005027816 */ /* 0x000fe40000000002 */
[----:B------:R-:W-:Y:S01]  /*3ec0*/  IADD3 R18, R18, 0x80, RZ ;  /* 0x0000008012127810 */ /* 0x000fe20007ffe0ff */
[----:B0-----:R-:W-:-:S05]  /*3ed0*/  IMAD.WIDE.U32 R4, R11, 0x2, R12 ;  /* 0x000000020b047825 */ /* 0x001fca00078e000c */
[----:B------:R0:W-:Y:S02]  /*3ee0*/  STG.E.U16 desc[UR4][R4.64], R2 ;  /* 0x0000000204007986 */ /* 0x0001e4000c101504 */
.L_x_9391:
[----:B------:R-:W-:-:S13]  /*3ef0*/  ISETP.GE.AND P0, PT, R18, R17, PT ;  /* 0x000000111200720c */ /* 0x000fda0003f06270 */
[----:B------:R-:W-:Y:S05]  /*3f00*/  @P0 BRA `(.L_x_9393) ;  /* 0x0000000000300947 */ /* 0x000fea0003800000 */
[----:B0-2---:R-:W0:Y:S01]  /*3f10*/  LDC.64 R4, c[0x0][0x218] ;  /* 0x00008600ff047b82 */ /* 0x005e220000000a00 */
[----:B------:R-:W-:Y:S01]  /*3f20*/  IADD3 R11, R3, R18, RZ ;  /* 0x00000012030b7210 */ /* 0x000fe20007ffe0ff */
[----:B------:R-:W-:-:S04]  /*3f30*/  VIADD R18, R18, 0x80 ;  /* 0x0000008012127836 */ /* 0x000fc80000000000 */
[----:B0-----:R-:W-:-:S05]  /*3f40*/  IMAD.WIDE.U32 R4, R11, 0x2, R4 ;  /* 0x000000020b047825 */ /* 0x001fca00078e0004 */
[----:B------:R1:W-:Y:S02]  /*3f50*/  STG.E.U16 desc[UR4][R4.64], R6 ;  /* 0x0000000604007986 */ /* 0x0003e4000c101504 */
.L_x_9392:
[----:B------:R-:W-:-:S13]  /*3f60*/  ISETP.GE.AND P0, PT, R18, R17, PT ;  /* 0x000000111200720c */ /* 0x000fda0003f06270 */
[----:B------:R-:W-:Y:S05]  /*3f70*/  @P0 BRA `(.L_x_9394) ;  /* 0x0000000000300947 */ /* 0x000fea0003800000 */
[----:B01----:R-:W0:Y:S01]  /*3f80*/  LDC.64 R4, c[0x0][0x218] ;  /* 0x00008600ff047b82 */ /* 0x003e220000000a00 */
[----:B------:R-:W-:Y:S02]  /*3f90*/  IADD3 R11, R3, R18, RZ ;  /* 0x00000012030b7210 */ /* 0x000fe40007ffe0ff */
[----:B------:R-:W-:-:S03]  /*3fa0*/  IADD3 R18, R18, 0x80, RZ ;  /* 0x0000008012127810 */ /* 0x000fc60007ffe0ff */
[----:B0-----:R-:W-:-:S05]  /*3fb0*/  IMAD.WIDE.U32 R4, R11, 0x2, R4 ;  /* 0x000000020b047825 */ /* 0x001fca00078e0004 */
[----:B------:R1:W-:Y:S02]  /*3fc0*/  STG.E.U16 desc[UR4][R4.64], R7 ;  /* 0x0000000704007986 */ /* 0x0003e4000c101504 */
.L_x_9393:
[----:B------:R-:W-:-:S13]  /*3fd0*/  ISETP.GE.AND P0, PT, R18, R17, PT ;  /* 0x000000111200720c */ /* 0x000fda0003f06270 */
[----:B------:R-:W-:Y:S05]  /*3fe0*/  @P0 BRA `(.L_x_9395) ;  /* 0x0000000000340947 */ /* 0x000fea0003800000 */
[----:B012---:R-:W0:Y:S01]  /*3ff0*/  LDC.64 R4, c[0x0][0x218] ;  /* 0x00008600ff047b82 */ /* 0x007e220000000a00 */
[----:B------:R-:W-:Y:S01]  /*4000*/  IADD3 R7, R3, R18, RZ ;  /* 0x0000001203077210 */ /* 0x000fe20007ffe0ff */
[----:B------:R-:W-:-:S04]  /*4010*/  VIADD R18, R18, 0x80 ;  /* 0x0000008012127836 */ /* 0x000fc80000000000 */
[----:B0-----:R-:W-:-:S05]  /*4020*/  IMAD.WIDE.U32 R4, R7, 0x2, R4 ;  /* 0x0000000207047825 */ /* 0x001fca00078e0004 */
[----:B------:R2:W-:Y:S02]  /*4030*/  STG.E.U16 desc[UR4][R4.64], R8 ;  /* 0x0000000804007986 */ /* 0x0005e4000c101504 */
.L_x_9394:
        /* <DEDUP_REMOVED lines=8> */
.L_x_9395:
[----:B------:R-:W-:Y:S05]  /*40c0*/  BSYNC B1 ;  /* 0x0000000000017941 */ /* 0x000fea0003800000 */
.L_x_9390:
[----:B------:R-:W-:-:S13]  /*40d0*/  ISETP.GE.AND P0, PT, R18, R17, PT ;  /* 0x000000111200720c */ /* 0x000fda0003f06270 */
[----:B0123--:R-:W0:Y:S01]  /*40e0*/  @!P0 LDC.64 R4, c[0x0][0x218] ;  /* 0x00008600ff048b82 */ /* 0x00fe220000000a00 */
[----:B------:R-:W-:Y:S01]  /*40f0*/  @!P0 IADD3 R7, R3, R18, RZ ;  /* 0x0000001203078210 */ /* 0x000fe20007ffe0ff */
[----:B------:R-:W-:-:S04]  /*4100*/  @!P0 VIADD R18, R18, 0x80 ;  /* 0x0000008012128836 */ /* 0x000fc80000000000 */
[----:B0-----:R-:W-:-:S05]  /*4110*/  @!P0 IMAD.WIDE.U32 R4, R7, 0x2, R4 ;  /* 0x0000000207048825 */ /* 0x001fca00078e0004 */
[----:B------:R3:W-:Y:S02]  /*4120*/  @!P0 STG.E.U16 desc[UR4][R4.64], R10 ;  /* 0x0000000a04008986 */ /* 0x0007e4000c101504 */
.L_x_9396:
[----:B------:R-:W-:Y:S05]  /*4130*/  BSYNC B0 ;  /* 0x0000000000007941 */ /* 0x000fea0003800000 */
.L_x_9389:
        /* <DEDUP_REMOVED lines=8> */
        .weak           $__internal_18_$__cuda_sm3x_div_rn_ftz_f32_slowpath
        .type           $__internal_18_$__cuda_sm3x_div_rn_ftz_f32_slowpath,@function
        .size           $__internal_18_$__cuda_sm3x_div_rn_ftz_f32_slowpath,(.L_x_19694 - $__internal_18_$__cuda_sm3x_div_rn_ftz_f32_slowpath)
$__internal_18_$__cuda_sm3x_div_rn_ftz_f32_slowpath:
        /* <DEDUP_REMOVED lines=32> */
.L_x_9399:
[----:B------:R-:W-:Y:S05]  /*43c0*/  BSYNC B1 ;  /* 0x0000000000017941 */ /* 0x000fea0003800000 */
.L_x_9398:
        /* <DEDUP_REMOVED lines=27> */
.L_x_9405:
[----:B------:R-:W-:-:S07]  /*4580*/  LEA R0, R13, R0, 0x17 ;  /* 0x000000000d007211 */ /* 0x000fce00078eb8ff */
.L_x_9406:
[----:B------:R-:W-:Y:S05]  /*4590*/  BSYNC B1 ;  /* 0x0000000000017941 */ /* 0x000fea0003800000 */
.L_x_9404:
[----:B------:R-:W-:Y:S05]  /*45a0*/  BRA `(.L_x_9407) ;  /* 0x0000000000207947 */ /* 0x000fea0003800000 */
.L_x_9403:
[----:B------:R-:W-:-:S04]  /*45b0*/  LOP3.LUT R0, R12, 0x80000000, R0, 0x48, !PT ;  /* 0x800000000c007812 */ /* 0x000fc800078e4800 */
[----:B------:R-:W-:Y:S01]  /*45c0*/  LOP3.LUT R0, R0, 0x7f800000, RZ, 0xfc, !PT ;  /* 0x7f80000000007812 */ /* 0x000fe200078efcff */
[----:B------:R-:W-:Y:S06]  /*45d0*/  BRA `(.L_x_9407) ;  /* 0x0000000000147947 */ /* 0x000fec0003800000 */
.L_x_9402:
[----:B------:R-:W-:Y:S01]  /*45e0*/  LOP3.LUT R0, R12, 0x80000000, R0, 0x48, !PT ;  /* 0x800000000c007812 */ /* 0x000fe200078e4800 */
[----:B------:R-:W-:Y:S06]  /*45f0*/  BRA `(.L_x_9407) ;  /* 0x00000000000c7947 */ /* 0x000fec0003800000 */
.L_x_9401:
[----:B------:R-:W0:Y:S01]  /*4600*/  MUFU.RSQ R0, -QNAN ;  /* 0xffc0000000007908 */ /* 0x000e220000001400 */
[----:B------:R-:W-:Y:S05]  /*4610*/  BRA `(.L_x_9407) ;  /* 0x0000000000047947 */ /* 0x000fea0003800000 */
.L_x_9400:
[----:B------:R-:W-:-:S07]  /*4620*/  FADD.FTZ R0, R0, R12 ;  /* 0x0000000c00007221 */ /* 0x000fce0000010000 */
.L_x_9407:
[----:B------:R-:W-:Y:S05]  /*4630*/  BSYNC B0 ;  /* 0x0000000000007941 */ /* 0x000fea0003800000 */
.L_x_9397:
[----:B------:R-:W-:Y:S01]  /*4640*/  HFMA2.MMA R15, -RZ, RZ, 0, 0 ;  /* 0x00000000ff0f7435 */ /* 0x000fe200000001ff */
[----:B------:R-:W-:-:S05]  /*4650*/  MOV R14, R2 ;  /* 0x00000002000e7202 */ /* 0x000fca0000000f00 */
[----:B0-----:R-:W-:Y:S05]  /*4660*/  RET.REL.NODEC R14 `(_ZN2at6native29vectorized_elementwise_kernelILi2ENS0_13AUnaryFunctorIN3c108BFloat16ES4_S4_ZZZNS0_17atan2_kernel_cudaERNS_18TensorIteratorBaseEENKUlvE_clEvENKUlvE2_clEvEUlS4_S4_E_EESt5arrayIPcLm2EEEEviT0_T1_) ;  /* 0xffffffb80e647950 */ /* 0x001fea0003c3ffff */
.L_x_9408:
        /* <DEDUP_REMOVED lines=9> */
.L_x_19694:


//--------------------- .text._ZN2at6native29vectorized_elementwise_kernelILi4ENS0_13AUnaryFunctorIN3c108BFloat16ES4_S4_ZZZNS0_17atan2_kernel_cudaERNS_18TensorIteratorBaseEENKUlvE_clEvENKUlvE2_clEvEUlS4_S4_E_EESt5arrayIPcLm2EEEEviT0_T1_ --------------------------
	.section	.text._ZN2at6native29vectorized_elementwise_kernelILi4ENS0_13AUnaryFunctorIN3c108BFloat16ES4_S4_ZZZNS0_17atan2_kernel_cudaERNS_18TensorIteratorBaseEENKUlvE_clEvENKUlvE2_clEvEUlS4_S4_E_EESt5arrayIPcLm2EEEEviT0_T1_,"ax",@progbits
	.align	128
        .global         _ZN2at6native29vectorized_elementwise_kernelILi4ENS0_13AUnaryFunctorIN3c108BFloat16ES4_S4_ZZZNS0_17atan2_kernel_cudaERNS_18TensorIteratorBaseEENKUlvE_clEvENKUlvE2_clEvEUlS4_S4_E_EESt5arrayIPcLm2EEEEviT0_T1_
        .type           _ZN2at6native29vectorized_elementwise_kernelILi4ENS0_13AUnaryFunctorIN3c108BFloat16ES4_S4_ZZZNS0_17atan2_kernel_cudaERNS_18TensorIteratorBaseEENKUlvE_clEvENKUlvE2_clEvEUlS4_S4_E_EESt5arrayIPcLm2EEEEviT0_T1_,@function
        .size           _ZN2at6native29vectorized_elementwise_kernelILi4ENS0_13AUnaryFunctorIN3c108BFloat16ES4_S4_ZZZNS0_17atan2_kernel_cudaERNS_18TensorIteratorBaseEENKUlvE_clEvENKUlvE2_clEvEUlS4_S4_E_EESt5arrayIPcLm2EEEEviT0_T1_,(.L_x_19695 - _ZN2at6native29vectorized_elementwise_kernelILi4ENS0_13AUnaryFunctorIN3c108BFloat16ES4_S4_ZZZNS0_17atan2_kernel_cudaERNS_18TensorIteratorBaseEENKUlvE_clEvENKUlvE2_clEvEUlS4_S4_E_EESt5arrayIPcLm2EEEEviT0_T1_)
        .other          _ZN2at6native29vectorized_elementwise_kernelILi4ENS0_13AUnaryFunctorIN3c108BFloat16ES4_S4_ZZZNS0_17atan2_kernel_cudaERNS_18TensorIteratorBaseEENKUlvE_clEvENKUlvE2_clEvEUlS4_S4_E_EESt5arrayIPcLm2EEEEviT0_T1_,@"STO_CUDA_ENTRY STV_DEFAULT"
_ZN2at6native29vectorized_elementwise_kernelILi4ENS0_13AUnaryFunctorIN3c108BFloat16ES4_S4_ZZZNS0_17atan2_kernel_cudaERNS_18TensorIteratorBaseEENKUlvE_clEvENKUlvE2_clEvEUlS4_S4_E_EESt5arrayIPcLm2EEEEviT0_T1_:
.text._ZN2at6native29vectorized_elementwise_kernelILi4ENS0_13AUnaryFunctorIN3c108BFloat16ES4_S4_ZZZNS0_17atan2_kernel_cudaERNS_18TensorIteratorBaseEENKUlvE_clEvENKUlvE2_clEvEUlS4_S4_E_EESt5arrayIPcLm2EEEEviT0_T1_:
        /* <DEDUP_REMOVED lines=34> */
[----:B-----5:R-:W-:Y:S05]  /*0220*/  CALL.REL.NOINC `($__internal_19_$__cuda_sm3x_div_rn_ftz_f32_slowpath) ;  /* 0x0000003c00907944 */ /* 0x020fea0003c00000 */
.L_x_9411:
[----:B------:R-:W-:Y:S05]  /*0230*/  BSYNC B2 ;  /* 0x0000000000027941 */ /* 0x000fea0003800000 */
.L_x_9410:
        /* <DEDUP_REMOVED lines=18> */
.L_x_9413:
[----:B------:R-:W-:Y:S02]  /*0360*/  ISETP.GE.AND P0, PT, R17, RZ, PT ;  /* 0x000000ff1100720c */ /* 0x000fe40003f06270 */
[----:B------:R-:W-:-:S11]  /*0370*/  MOV R5, 0x3fd774eb ;  /* 0x3fd774eb00057802 */ /* 0x000fd60000000f00 */
[----:B------:R-:W-:-:S04]  /*0380*/  @P0 FFMA.FTZ R0, R5, 0.93318945169448852539, -R0 ;  /* 0x3f6ee58105000823 */ /* 0x000fc80000010800 */
[----:B------:R-:W-:-:S07]  /*0390*/  @!P0 FFMA.FTZ R0, R5, 0.93318945169448852539, R0 ;  /* 0x3f6ee58105008823 */ /* 0x000fce0000010000 */
.L_x_9414:
[----:B------:R-:W-:Y:S05]  /*03a0*/  BSYNC B0 ;  /* 0x0000000000007941 */ /* 0x000fea0003800000 */
.L_x_9412:
        /* <DEDUP_REMOVED lines=21> */
[C---:B------:R-:W-:Y:S02]  /*0500*/  FSETP.GTU.FTZ.AND P0, PT, |R6|.reuse, +INF , PT ;  /* 0x7f8000000600780b */ /* 0x040fe40003f1c200 */
[----:B------:R-:W-:Y:S02]  /*0510*/  FFMA R0, -R19, R11, R25 ;  /* 0x0000000b13007223 */ /* 0x000fe40000000119 */
[----:B------:R-:W-:-:S02]  /*0520*/  FSEL R6, R6, R9, P0 ;  /* 0x0000000906067208 */ /* 0x000fc40000000000 */
[----:B------:R-:W-:Y:S01]  /*0530*/  FFMA R0, R8, R0, R11 ;  /* 0x0000000008007223 */ /* 0x000fe2000000000b */
[----:B-1----:R-:W-:Y:S06]  /*0540*/  @!P1 BRA `(.L_x_9416) ;  /* 0x0000000000089947 */ /* 0x002fec0003800000 */
[----:B------:R-:W-:-:S07]  /*0550*/  MOV R8, 0x570 ;  /* 0x0000057000087802 */ /* 0x000fce0000000f00 */
[----:B-----5:R-:W-:Y:S05]  /*0560*/  CALL.REL.NOINC `($__internal_19_$__cuda_sm3x_div_rn_ftz_f32_slowpath) ;  /* 0x0000003800c07944 */ /* 0x020fea0003c00000 */
.L_x_9416:
[----:B------:R-:W-:Y:S05]  /*0570*/  BSYNC B2 ;  /* 0x0000000000027941 */ /* 0x000fea0003800000 */
.L_x_9415:
        /* <DEDUP_REMOVED lines=18> */
.L_x_9418:
[----:B------:R-:W-:Y:S02]  /*06a0*/  ISETP.GE.AND P0, PT, R18, RZ, PT ;  /* 0x000000ff1200720c */ /* 0x000fe40003f06270 */
[----:B------:R-:W-:-:S11]  /*06b0*/  MOV R9, 0x3fd774eb ;  /* 0x3fd774eb00097802 */ /* 0x000fd60000000f00 */
[----:B------:R-:W-:-:S04]  /*06c0*/  @P0 FFMA.FTZ R0, R9, 0.93318945169448852539, -R0 ;  /* 0x3f6ee58109000823 */ /* 0x000fc80000010800 */
[----:B------:R-:W-:-:S07]  /*06d0*/  @!P0 FFMA.FTZ R0, R9, 0.93318945169448852539, R0 ;  /* 0x3f6ee58109008823 */ /* 0x000fce0000010000 */
.L_x_9419:
[----:B------:R-:W-:Y:S05]  /*06e0*/  BSYNC B0 ;  /* 0x0000000000007941 */ /* 0x000fea0003800000 */
.L_x_9417:
        /* <DEDUP_REMOVED lines=28> */
[----:B-----5:R-:W-:Y:S05]  /*08b0*/  CALL.REL.NOINC `($__internal_19_$__cuda_sm3x_div_rn_ftz_f32_slowpath) ;  /* 0x0000003400ec7944 */ /* 0x020fea0003c00000 */
.L_x_9421:
[----:B------:R-:W-:Y:S05]  /*08c0*/  BSYNC B2 ;  /* 0x0000000000027941 */ /* 0x000fea0003800000 */
.L_x_9420:
        /* <DEDUP_REMOVED lines=19> */
.L_x_9423:
[----:B------:R-:W-:Y:S02]  /*0a00*/  ISETP.GE.AND P0, PT, R21, RZ, PT ;  /* 0x000000ff1500720c */ /* 0x000fe40003f06270 */
[----:B------:R-:W-:-:S11]  /*0a10*/  MOV R7, 0x3fd774eb ;  /* 0x3fd774eb00077802 */ /* 0x000fd60000000f00 */
[----:B------:R-:W-:-:S04]  /*0a20*/  @P0 FFMA.FTZ R0, R7, 0.93318945169448852539, -R0 ;  /* 0x3f6ee58107000823 */ /* 0x000fc80000010800 */
[----:B------:R-:W-:-:S07]  /*0a30*/  @!P0 FFMA.FTZ R0, R7, 0.93318945169448852539, R0 ;  /* 0x3f6ee58107008823 */ /* 0x000fce0000010000 */
.L_x_9424:
[----:B------:R-:W-:Y:S05]  /*0a40*/  BSYNC B0 ;  /* 0x0000000000007941 */ /* 0x000fea0003800000 */
.L_x_9422:
        /* <DEDUP_REMOVED lines=9> */
[----:B------:R-:W-:Y:S02]  /*0ae0*/  ISETP.GE.AND P3, PT, R21, RZ, PT ;  /* 0x000000ff1500720c */ /* 0x000fe40003f66270 */
[----:B------:R-:W-:-:S02]  /*0af0*/  FSEL R19, R10, R25, P2 ;  /* 0x000000190a137208 */ /* 0x000fc40001000000 */
[----:B------:R-:W-:Y:S02]  /*0b00*/  FSEL R25, R25, R10, P2 ;  /* 0x0000000a19197208 */ /* 0x000fe40001000000 */
[----:B------:R-:W0:Y:S01]  /*0b10*/  MUFU.RCP R8, R19 ;  /* 0x0000001300087308 */ /* 0x000e220000001000 */
[----:B------:R-:W-:Y:S02]  /*0b20*/  @!P0 FSEL R0, R9, 0.78539818525314331055, !P3 ;  /* 0x3f490fdb09008808 */ /* 0x000fe40005800000 */
[----:B------:R-:W-:-:S04]  /*0b30*/  @!P1 FSEL R0, RZ, 3.1415927410125732422, P3 ;  /* 0x40490fdbff009808 */ /* 0x000fc80001800000 */
[----:B------:R-:W-:Y:S01]  /*0b40*/  LOP3.LUT R0, R0, 0x80000000, R20, 0xb8, !PT ;  /* 0x8000000000007812 */ /* 0x000fe200078eb814 */
[----:B------:R-:W1:Y:S01]  /*0b50*/  FCHK P1, R25, R19 ;  /* 0x0000001319007302 */ /* 0x000e620000020000 */
[----:B0-----:R-:W-:-:S04]  /*0b60*/  FFMA R7, -R19, R8, 1 ;  /* 0x3f80000013077423 */ /* 0x001fc80000000108 */
[----:B------:R-:W-:Y:S01]  /*0b70*/  FFMA R8, R8, R7, R8 ;  /* 0x0000000708087223 */ /* 0x000fe20000000008 */
[----:B------:R-:W-:-:S03]  /*0b80*/  FADD.FTZ R7, |R20|, |R21| ;  /* 0x4000001514077221 */ /* 0x000fc60000010200 */
[----:B------:R-:W-:Y:S02]  /*0b90*/  FFMA R9, R25, R8, RZ ;  /* 0x0000000819097223 */ /* 0x000fe400000000ff */
[----:B------:R-:W-:Y:S02]  /*0ba0*/  FSETP.GTU.FTZ.AND P0, PT, |R7|, +INF , PT ;  /* 0x7f8000000700780b */ /* 0x000fe40003f1c200 */
[----:B------:R-:W-:Y:S02]  /*0bb0*/  FFMA R10, -R19, R9, R25 ;  /* 0x00000009130a7223 */ /* 0x000fe40000000119 */
[----:B------:R-:W-:Y:S02]  /*0bc0*/  FSEL R7, R7, R0, P0 ;  /* 0x0000000007077208 */ /* 0x000fe40000000000 */
[----:B------:R-:W-:Y:S01]  /*0bd0*/  FFMA R0, R8, R10, R9 ;  /* 0x0000000a08007223 */ /* 0x000fe20000000009 */
[----:B-1----:R-:W-:Y:S06]  /*0be0*/  @!P1 BRA `(.L_x_9426) ;  /* 0x0000000000089947 */ /* 0x002fec0003800000 */
[----:B------:R-:W-:-:S07]  /*0bf0*/  MOV R8, 0xc10 ;  /* 0x00000c1000087802 */ /* 0x000fce0000000f00 */
[----:B-----5:R-:W-:Y:S05]  /*0c00*/  CALL.REL.NOINC `($__internal_19_$__cuda_sm3x_div_rn_ftz_f32_slowpath) ;  /* 0x0000003400187944 */ /* 0x020fea0003c00000 */
.L_x_9426:
[----:B------:R-:W-:Y:S05]  /*0c10*/  BSYNC B2 ;  /* 0x0000000000027941 */ /* 0x000fea0003800000 */
.L_x_9425:
        /* <DEDUP_REMOVED lines=18> */
.L_x_9428:
[----:B------:R-:W-:Y:S01]  /*0d40*/  ISETP.GE.AND P0, PT, R18, RZ, PT ;  /* 0x000000ff1200720c */ /* 0x000fe20003f06270 */
[----:B------:R-:W-:-:S12]  /*0d50*/  HFMA2.MMA R9, -RZ, RZ, 1.9599609375, 20144 ;  /* 0x3fd774ebff097435 */ /* 0x000fd800000001ff */
[----:B------:R-:W-:-:S04]  /*0d60*/  @P0 FFMA.FTZ R0, R9, 0.93318945169448852539, -R0 ;  /* 0x3f6ee58109000823 */ /* 0x000fc80000010800 */
[----:B------:R-:W-:-:S07]  /*0d70*/  @!P0 FFMA.FTZ R0, R9, 0.93318945169448852539, R0 ;  /* 0x3f6ee58109008823 */ /* 0x000fce0000010000 */
.L_x_9429:
[----:B------:R-:W-:Y:S05]  /*0d80*/  BSYNC B0 ;  /* 0x0000000000007941 */ /* 0x000fea0003800000 */
.L_x_9427:
[----:B------:R-:W-:Y:S01]  /*0d90*/  SHF.L.U32 R21, R4, 0x10, RZ ;  /* 0x0000001004157819 */ /* 0x000fe200000006ff */
[----:B-----5:R-:W-:Y:S01]  /*0da0*/  IMAD.U32 R20, R14, 0x10000, RZ ;  /* 0x000100000e147824 */ /* 0x020fe200078e00ff */
        /* <DEDUP_REMOVED lines=26> */
[----:B------:R-:W-:Y:S05]  /*0f50*/  CALL.REL.NOINC `($__internal_19_$__cuda_sm3x_div_rn_ftz_f32_slowpath) ;  /* 0x0000003000447944 */ /* 0x000fea0003c00000 */
.L_x_9431:
[----:B------:R-:W-:Y:S05]  /*0f60*/  BSYNC B2 ;  /* 0x0000000000027941 */ /* 0x000fea0003800000 */
.L_x_9430:
        /* <DEDUP_REMOVED lines=19> */
.L_x_9433:
[----:B------:R-:W-:Y:S01]  /*10a0*/  ISETP.GE.AND P0, PT, R20, RZ, PT ;  /* 0x000000ff1400720c */ /* 0x000fe20003f06270 */
[----:B------:R-:W-:-:S12]  /*10b0*/  IMAD.MOV.U32 R9, RZ, RZ, 0x3fd774eb ;  /* 0x3fd774ebff097424 */ /* 0x000fd800078e00ff */
[----:B------:R-:W-:-:S04]  /*10c0*/  @P0 FFMA.FTZ R0, R9, 0.93318945169448852539, -R0 ;  /* 0x3f6ee58109000823 */ /* 0x000fc80000010800 */
[----:B------:R-:W-:-:S07]  /*10d0*/  @!P0 FFMA.FTZ R0, R9, 0.93318945169448852539, R0 ;  /* 0x3f6ee58109008823 */ /* 0x000fce0000010000 */
.L_x_9434:
[----:B------:R-:W-:Y:S05]  /*10e0*/  BSYNC B0 ;  /* 0x0000000000007941 */ /* 0x000fea0003800000 */
.L_x_9432:
        /* <DEDUP_REMOVED lines=27> */
[----:B------:R-:W-:Y:S05]  /*12a0*/  CALL.REL.NOINC `($__internal_19_$__cuda_sm3x_div_rn_ftz_f32_slowpath) ;  /* 0x0000002c00707944 */ /* 0x000fea0003c00000 */
.L_x_9436:
[----:B------:R-:W-:Y:S05]  /*12b0*/  BSYNC B2 ;  /* 0x0000000000027941 */ /* 0x000fea0003800000 */
.L_x_9435:
        /* <DEDUP_REMOVED lines=18> */
.L_x_9438:
[----:B------:R-:W-:Y:S01]  /*13e0*/  ISETP.GE.AND P0, PT, R14, RZ, PT ;  /* 0x000000ff0e00720c */ /* 0x000fe20003f06270 */
[----:B------:R-:W-:-:S12]  /*13f0*/  IMAD.MOV.U32 R9, RZ, RZ, 0x3fd774eb ;  /* 0x3fd774ebff097424 */ /* 0x000fd800078e00ff */
[----:B------:R-:W-:-:S04]  /*1400*/  @P0 FFMA.FTZ R0, R9, 0.93318945169448852539, -R0 ;  /* 0x3f6ee58109000823 */ /* 0x000fc80000010800 */
[----:B------:R-:W-:-:S07]  /*1410*/  @!P0 FFMA.FTZ R0, R9, 0.93318945169448852539, R0 ;  /* 0x3f6ee58109008823 */ /* 0x000fce0000010000 */
.L_x_9439:
[----:B------:R-:W-:Y:S05]  /*1420*/  BSYNC B0 ;  /* 0x0000000000007941 */ /* 0x000fea0003800000 */
.L_x_9437:
        /* <DEDUP_REMOVED lines=28> */
[----:B------:R-:W-:Y:S05]  /*15f0*/  CALL.REL.NOINC `($__internal_19_$__cuda_sm3x_div_rn_ftz_f32_slowpath) ;  /* 0x00000028009c7944 */ /* 0x000fea0003c00000 */
.L_x_9441:
[----:B------:R-:W-:Y:S05]  /*1600*/  BSYNC B2 ;  /* 0x0000000000027941 */ /* 0x000fea0003800000 */
.L_x_9440:
        /* <DEDUP_REMOVED lines=19> */
.L_x_9443:
[----:B------:R-:W-:Y:S02]  /*1740*/  ISETP.GE.AND P0, PT, R22, RZ, PT ;  /* 0x000000ff1600720c */ /* 0x000fe40003f06270 */
[----:B------:R-:W-:-:S11]  /*1750*/  MOV R9, 0x3fd774eb ;  /* 0x3fd774eb00097802 */ /* 0x000fd60000000f00 */
[----:B------:R-:W-:-:S04]  /*1760*/  @P0 FFMA.FTZ R0, R9, 0.93318945169448852539, -R0 ;  /* 0x3f6ee58109000823 */ /* 0x000fc80000010800 */
[----:B------:R-:W-:-:S07]  /*1770*/  @!P0 FFMA.FTZ R0, R9, 0.93318945169448852539, R0 ;  /* 0x3f6ee58109008823 */ /* 0x000fce0000010000 */
.L_x_9444:
[----:B------:R-:W-:Y:S05]  /*1780*/  BSYNC B0 ;  /* 0x0000000000007941 */ /* 0x000fea0003800000 */
.L_x_9442:
        /* <DEDUP_REMOVED lines=28> */
.L_x_9446:
[----:B------:R-:W-:Y:S05]  /*1950*/  BSYNC B2 ;  /* 0x0000000000027941 */ /* 0x000fea0003800000 */
.L_x_9445:
        /* <DEDUP_REMOVED lines=18> */
.L_x_9448:
[----:B------:R-:W-:Y:S02]  /*1a80*/  ISETP.GE.AND P0, PT, R15, RZ, PT ;  /* 0x000000ff0f00720c */ /* 0x000fe40003f06270 */
[----:B------:R-:W-:-:S11]  /*1a90*/  MOV R9, 0x3fd774eb ;  /* 0x3fd774eb00097802 */ /* 0x000fd60000000f00 */
[----:B------:R-:W-:-:S04]  /*1aa0*/  @P0 FFMA.FTZ R0, R9, 0.93318945169448852539, -R0 ;  /* 0x3f6ee58109000823 */ /* 0x000fc80000010800 */
[----:B------:R-:W-:-:S07]  /*1ab0*/  @!P0 FFMA.FTZ R0, R9, 0.93318945169448852539, R0 ;  /* 0x3f6ee58109008823 */ /* 0x000fce0000010000 */
.L_x_9449:
[----:B------:R-:W-:Y:S05]  /*1ac0*/  BSYNC B0 ;  /* 0x0000000000007941 */ /* 0x000fea0003800000 */
.L_x_9447:
        /* <DEDUP_REMOVED lines=20> */
.L_x_9409:
        /* <DEDUP_REMOVED lines=22> */
[----:B------:R-:W1:Y:S01]  /*1d70*/  @!P3 LDC.64 R12, c[0x0][0x220] ;  /* 0x00008800ff0cbb82 */ /* 0x000e620000000a00 */
[----:B------:R-:W-:-:S04]  /*1d80*/  @!P3 IADD3 R0, R0, 0x80, RZ ;  /* 0x000000800000b810 */ /* 0x000fc80007ffe0ff */
[----:B------:R-:W-:-:S13]  /*1d90*/  ISETP.GE.AND P2, PT, R0, R21, PT ;  /* 0x000000150000720c */ /* 0x000fda0003f46270 */
[----:B------:R-:W-:Y:S01]  /*1da0*/  @!P2 IMAD.IADD R27, R3, 0x1, R0 ;  /* 0x00000001031ba824 */ /* 0x000fe200078e0200 */
[----:B------:R-:W-:Y:S01]  /*1db0*/  @!P2 IADD3 R0, R0, 0x80, RZ ;  /* 0x000000800000a810 */ /* 0x000fe20007ffe0ff */
[----:B------:R-:W1:Y:S03]  /*1dc0*/  @!P2 LDC.64 R10, c[0x0][0x220] ;  /* 0x00008800ff0aab82 */ /* 0x000e660000000a00 */
        /* <DEDUP_REMOVED lines=8> */
[----:B0-----:R-:W-:Y:S01]  /*1e50*/  @!P0 IMAD.WIDE.U32 R22, R7, 0x2, R22 ;  /* 0x0000000207168825 */ /* 0x001fe200078e0016 */
[----:B------:R-:W-:-:S03]  /*1e60*/  PRMT R7, RZ, 0x7610, R7 ;  /* 0x00007610ff077816 */ /* 0x000fc60000000007 */
[----:B------:R-:W-:Y:S01]  /*1e70*/  @!P6 IMAD.IADD R0, R3, 0x1, R0 ;  /* 0x000000010300e824 */ /* 0x000fe200078e0200 */
[----:B------:R0:W5:Y:S01]  /*1e80*/  @!P0 LDG.E.U16 R5, desc[UR4][R22.64] ;  /* 0x0000000416058981 */ /* 0x000162000c1e1500 */
[----:B--2---:R-:W-:Y:S01]  /*1e90*/  @!P1 IMAD.WIDE.U32 R8, R15, 0x2, R8 ;  /* 0x000000020f089825 */ /* 0x004fe200078e0008 */
[----:B------:R-:W-:Y:S02]  /*1ea0*/  PRMT R14, RZ, 0x7610, R14 ;  /* 0x00007610ff0e7816 */ /* 0x000fe4000000000e */
[----:B------:R-:W-:Y:S01]  /*1eb0*/  PRMT R15, RZ, 0x7610, R15 ;  /* 0x00007610ff0f7816 */ /* 0x000fe2000000000f */
[----:B----4-:R-:W-:Y:S01]  /*1ec0*/  @!P4 IMAD.WIDE.U32 R16, R2, 0x2, R16 ;  /* 0x000000020210c825 */ /* 0x010fe200078e0010 */
[----:B------:R-:W-:Y:S01]  /*1ed0*/  PRMT R26, RZ, 0x7610, R26 ;  /* 0x00007610ff1a7816 */ /* 0x000fe2000000001a */
[----:B------:R2:W5:Y:S01]  /*1ee0*/  @!P5 LDG.E.U16 R7, desc[UR4][R24.64] ;  /* 0x000000041807d981 */ /* 0x000562000c1e1500 */
[----:B------:R-:W-:Y:S01]  /*1ef0*/  PRMT R20, RZ, 0x7610, R20 ;  /* 0x00007610ff147816 */ /* 0x000fe20000000014 */
[----:B-1----:R-:W-:Y:S01]  /*1f00*/  @!P3 IMAD.WIDE.U32 R12, R29, 0x2, R12 ;  /* 0x000000021d0cb825 */ /* 0x002fe200078e000c */
[----:B0-----:R-:W-:Y:S01]  /*1f10*/  PRMT R22, RZ, 0x7610, R22 ;  /* 0x00007610ff167816 */ /* 0x001fe20000000016 */
[----:B------:R2:W5:Y:S02]  /*1f20*/  @!P4 LDG.E.U16 R14, desc[UR4][R16.64] ;  /* 0x00000004100ec981 */ /* 0x000564000c1e1500 */
[----:B------:R-:W-:-:S02]  /*1f30*/  @!P2 IMAD.WIDE.U32 R10, R27, 0x2, R10 ;  /* 0x000000021b0aa825 */ /* 0x000fc400078e000a */
[----:B------:R2:W5:Y:S02]  /*1f40*/  @!P3 LDG.E.U16 R15, desc[UR4][R12.64] ;  /* 0x000000040c0fb981 */ /* 0x000564000c1e1500 */
[----:B------:R-:W-:Y:S02]  /*1f50*/  @!P6 IMAD.WIDE.U32 R18, R0, 0x2, R18 ;  /* 0x000000020012e825 */ /* 0x000fe400078e0012 */
[----:B------:R2:W5:Y:S04]  /*1f60*/  @!P2 LDG.E.U16 R26, desc[UR4][R10.64] ;  /* 0x000000040a1aa981 */ /* 0x000568000c1e1500 */
[----:B------:R2:W5:Y:S04]  /*1f70*/  @!P1 LDG.E.U16 R22, desc[UR4][R8.64] ;  /* 0x0000000408169981 */ /* 0x000568000c1e1500 */
[----:B------:R2:W5:Y:S01]  /*1f80*/  @!P6 LDG.E.U16 R20, desc[UR4][R18.64] ;  /* 0x000000041214e981 */ /* 0x000562000c1e1500 */
[----:B------:R-:W-:Y:S04]  /*1f90*/  BSSY B2, `(.L_x_9450) ;  /* 0x0000037000027945 */ /* 0x000fe80003800000 */
[----:B------:R-:W-:Y:S05]  /*1fa0*/  @P0 BRA `(.L_x_9451) ;  /* 0x0000000000d40947 */ /* 0x000fea0003800000 */
[----:B-----5:R-:W-:Y:S01]  /*1fb0*/  SHF.L.U32 R5, R5, 0x10, RZ ;  /* 0x0000001005057819 */ /* 0x020fe200000006ff */
[----:B------:R-:W-:Y:S01]  /*1fc0*/  BSSY B3, `(.L_x_9452) ;  /* 0x0000011000037945 */ /* 0x000fe20003800000 */
[----:B------:R-:W-:-:S03]  /*1fd0*/  SHF.L.U32 R2, R4, 0x10, RZ ;  /* 0x0000001004027819 */ /* 0x000fc600000006ff */
[----:B--2---:R-:W-:Y:S01]  /*1fe0*/  FADD.FTZ R25, |R5|, -RZ ;  /* 0x800000ff05197221 */ /* 0x004fe20000010200 */
        /* <DEDUP_REMOVED lines=14> */
.L_x_9453:
[----:B------:R-:W-:Y:S05]  /*20d0*/  BSYNC B3 ;  /* 0x0000000000037941 */ /* 0x000fea0003800000 */
.L_x_9452:
        /* <DEDUP_REMOVED lines=18> */
.L_x_9455:
[----:B------:R-:W-:Y:S02]  /*2200*/  ISETP.GE.AND P0, PT, R5, RZ, PT ;  /* 0x000000ff0500720c */ /* 0x000fe40003f06270 */
[----:B------:R-:W-:-:S11]  /*2210*/  MOV R9, 0x3fd774eb ;  /* 0x3fd774eb00097802 */ /* 0x000fd60000000f00 */
[----:B------:R-:W-:-:S04]  /*2220*/  @P0 FFMA.FTZ R0, R9, 0.93318945169448852539, -R0 ;  /* 0x3f6ee58109000823 */ /* 0x000fc80000010800 */
[----:B------:R-:W-:-:S07]  /*2230*/  @!P0 FFMA.FTZ R0, R9, 0.93318945169448852539, R0 ;  /* 0x3f6ee58109008823 */ /* 0x000fce0000010000 */
.L_x_9456:
[----:B------:R-:W-:Y:S05]  /*2240*/  BSYNC B0 ;  /* 0x0000000000007941 */ /* 0x000fea0003800000 */
.L_x_9454:
        /* <DEDUP_REMOVED lines=11> */
.L_x_9451:
[----:B------:R-:W-:Y:S05]  /*2300*/  BSYNC B2 ;  /* 0x0000000000027941 */ /* 0x000fea0003800000 */
.L_x_9450:
        /* <DEDUP_REMOVED lines=23> */
.L_x_9460:
[----:B------:R-:W-:Y:S05]  /*2480*/  BSYNC B3 ;  /* 0x0000000000037941 */ /* 0x000fea0003800000 */
.L_x_9459:
        /* <DEDUP_REMOVED lines=18> */
.L_x_9462:
[----:B------:R-:W-:Y:S01]  /*25b0*/  ISETP.GE.AND P0, PT, R6, RZ, PT ;  /* 0x000000ff0600720c */ /* 0x000fe20003f06270 */
[----:B------:R-:W-:-:S12]  /*25c0*/  IMAD.MOV.U32 R9, RZ, RZ, 0x3fd774eb ;  /* 0x3fd774ebff097424 */ /* 0x000fd800078e00ff */
[----:B------:R-:W-:-:S04]  /*25d0*/  @P0 FFMA.FTZ R0, R9, 0.93318945169448852539, -R0 ;  /* 0x3f6ee58109000823 */ /* 0x000fc80000010800 */
[----:B------:R-:W-:-:S07]  /*25e0*/  @!P0 FFMA.FTZ R0, R9, 0.93318945169448852539, R0 ;  /* 0x3f6ee58109008823 */ /* 0x000fce0000010000 */
.L_x_9463:
[----:B------:R-:W-:Y:S05]  /*25f0*/  BSYNC B0 ;  /* 0x0000000000007941 */ /* 0x000fea0003800000 */
.L_x_9461:
        /* <DEDUP_REMOVED lines=11> */
.L_x_9458:
[----:B------:R-:W-:Y:S05]  /*26b0*/  BSYNC B2 ;  /* 0x0000000000027941 */ /* 0x000fea0003800000 */
.L_x_9457:
        /* <DEDUP_REMOVED lines=22> */
.L_x_9467:
[----:B------:R-:W-:Y:S05]  /*2820*/  BSYNC B3 ;  /* 0x0000000000037941 */ /* 0x000fea0003800000 */
.L_x_9466:
        /* <DEDUP_REMOVED lines=18> */
.L_x_9469:
[----:B------:R-:W-:Y:S02]  /*2950*/  ISETP.GE.AND P0, PT, R7, RZ, PT ;  /* 0x000000ff0700720c */ /* 0x000fe40003f06270 */
[----:B------:R-:W-:-:S11]  /*2960*/  MOV R9, 0x3fd774eb ;  /* 0x3fd774eb00097802 */ /* 0x000fd60000000f00 */
[----:B------:R-:W-:-:S04]  /*2970*/  @P0 FFMA.FTZ R0, R9, 0.93318945169448852539, -R0 ;  /* 0x3f6ee58109000823 */ /* 0x000fc80000010800 */
[----:B------:R-:W-:-:S07]  /*2980*/  @!P0 FFMA.FTZ R0, R9, 0.93318945169448852539, R0 ;  /* 0x3f6ee58109008823 */ /* 0x000fce0000010000 */
.L_x_9470:
[----:B------:R-:W-:Y:S05]  /*2990*/  BSYNC B0 ;  /* 0x0000000000007941 */ /* 0x000fea0003800000 */
.L_x_9468:
        /* <DEDUP_REMOVED lines=11> */
.L_x_9465:
[----:B------:R-:W-:Y:S05]  /*2a50*/  BSYNC B2 ;  /* 0x0000000000027941 */ /* 0x000fea0003800000 */
.L_x_9464:
        /* <DEDUP_REMOVED lines=22> */
.L_x_9474:
[----:B------:R-:W-:Y:S05]  /*2bc0*/  BSYNC B3 ;  /* 0x0000000000037941 */ /* 0x000fea0003800000 */
.L_x_9473:
        /* <DEDUP_REMOVED lines=18> */
.L_x_9476:
[----:B------:R-:W-:Y:S02]  /*2cf0*/  ISETP.GE.AND P0, PT, R14, RZ, PT ;  /* 0x000000ff0e00720c */ /* 0x000fe40003f06270 */
[----:B------:R-:W-:-:S11]  /*2d00*/  MOV R9, 0x3fd774eb ;  /* 0x3fd774eb00097802 */ /* 0x000fd60000000f00 */
[----:B------:R-:W-:-:S04]  /*2d10*/  @P0 FFMA.FTZ R0, R9, 0.93318945169448852539, -R0 ;  /* 0x3f6ee58109000823 */ /* 0x000fc80000010800 */
[----:B------:R-:W-:-:S07]  /*2d20*/  @!P0 FFMA.FTZ R0, R9, 0.93318945169448852539, R0 ;  /* 0x3f6ee58109008823 */ /* 0x000fce0000010000 */
.L_x_9477:
[----:B------:R-:W-:Y:S05]  /*2d30*/  BSYNC B0 ;  /* 0x0000000000007941 */ /* 0x000fea0003800000 */
.L_x_9475:
        /* <DEDUP_REMOVED lines=11> */
.L_x_9472:
[----:B------:R-:W-:Y:S05]  /*2df0*/  BSYNC B2 ;  /* 0x0000000000027941 */ /* 0x000fea0003800000 */
.L_x_9471:
        /* <DEDUP_REMOVED lines=22> */
.L_x_9481:
[----:B------:R-:W-:Y:S05]  /*2f60*/  BSYNC B3 ;  /* 0x0000000000037941 */ /* 0x000fea0003800000 */
.L_x_9480:
        /* <DEDUP_REMOVED lines=18> */
.L_x_9483:
[----:B------:R-:W-:Y:S01]  /*3090*/  ISETP.GE.AND P0, PT, R15, RZ, PT ;  /* 0x000000ff0f00720c */ /* 0x000fe20003f06270 */
[----:B------:R-:W-:-:S12]  /*30a0*/  HFMA2.MMA R9, -RZ, RZ, 1.9599609375, 20144 ;  /* 0x3fd774ebff097435 */ /* 0x000fd800000001ff */
[----:B------:R-:W-:-:S04]  /*30b0*/  @P0 FFMA.FTZ R0, R9, 0.93318945169448852539, -R0 ;  /* 0x3f6ee58109000823 */ /* 0x000fc80000010800 */
[----:B------:R-:W-:-:S07]  /*30c0*/  @!P0 FFMA.FTZ R0, R9, 0.93318945169448852539, R0 ;  /* 0x3f6ee58109008823 */ /* 0x000fce0000010000 */
.L_x_9484:
[----:B------:R-:W-:Y:S05]  /*30d0*/  BSYNC B0 ;  /* 0x0000000000007941 */ /* 0x000fea0003800000 */
.L_x_9482:
        /* <DEDUP_REMOVED lines=11> */
.L_x_9479:
[----:B------:R-:W-:Y:S05]  /*3190*/  BSYNC B2 ;  /* 0x0000000000027941 */ /* 0x000fea0003800000 */
.L_x_9478:
        /* <DEDUP_REMOVED lines=22> */
.L_x_9488:
[----:B------:R-:W-:Y:S05]  /*3300*/  BSYNC B3 ;  /* 0x0000000000037941 */ /* 0x000fea0003800000 */
.L_x_9487:
        /* <DEDUP_REMOVED lines=18> */
.L_x_9490:
[----:B------:R-:W-:Y:S01]  /*3430*/  ISETP.GE.AND P0, PT, R26, RZ, PT ;  /* 0x000000ff1a00720c */ /* 0x000fe20003f06270 */
[----:B------:R-:W-:-:S12]  /*3440*/  IMAD.MOV.U32 R9, RZ, RZ, 0x3fd774eb ;  /* 0x3fd774ebff097424 */ /* 0x000fd800078e00ff */
[----:B------:R-:W-:-:S04]  /*3450*/  @P0 FFMA.FTZ R0, R9, 0.93318945169448852539, -R0 ;  /* 0x3f6ee58109000823 */ /* 0x000fc80000010800 */
[----:B------:R-:W-:-:S07]  /*3460*/  @!P0 FFMA.FTZ R0, R9, 0.93318945169448852539, R0 ;  /* 0x3f6ee58109008823 */ /* 0x000fce0000010000 */
.L_x_9491:
[----:B------:R-:W-:Y:S05]  /*3470*/  BSYNC B0 ;  /* 0x0000000000007941 */ /* 0x000fea0003800000 */
.L_x_9489:
        /* <DEDUP_REMOVED lines=11> */
.L_x_9486:
[----:B------:R-:W-:Y:S05]  /*3530*/  BSYNC B2 ;  /* 0x0000000000027941 */ /* 0x000fea0003800000 */
.L_x_9485:
        /* <DEDUP_REMOVED lines=22> */
.L_x_9495:
[----:B------:R-:W-:Y:S05]  /*36a0*/  BSYNC B3 ;  /* 0x0000000000037941 */ /* 0x000fea0003800000 */
.L_x_9494:
        /* <DEDUP_REMOVED lines=18> */
.L_x_9497:
[----:B------:R-:W-:Y:S02]  /*37d0*/  ISETP.GE.AND P0, PT, R22, RZ, PT ;  /* 0x000000ff1600720c */ /* 0x000fe40003f06270 */
[----:B------:R-:W-:-:S11]  /*37e0*/  MOV R9, 0x3fd774eb ;  /* 0x3fd774eb00097802 */ /* 0x000fd60000000f00 */
[----:B------:R-:W-:-:S04]  /*37f0*/  @P0 FFMA.FTZ R0, R9, 0.93318945169448852539, -R0 ;  /* 0x3f6ee58109000823 */ /* 0x000fc80000010800 */
[----:B------:R-:W-:-:S07]  /*3800*/  @!P0 FFMA.FTZ R0, R9, 0.93318945169448852539, R0 ;  /* 0x3f6ee58109008823 */ /* 0x000fce0000010000 */
.L_x_9498:
[----:B------:R-:W-:Y:S05]  /*3810*/  BSYNC B0 ;  /* 0x0000000000007941 */ /* 0x000fea0003800000 */
.L_x_9496:
        /* <DEDUP_REMOVED lines=11> */
.L_x_9493:
[----:B------:R-:W-:Y:S05]  /*38d0*/  BSYNC B2 ;  /* 0x0000000000027941 */ /* 0x000fea0003800000 */
.L_x_9492:
        /* <DEDUP_REMOVED lines=22> */
.L_x_9502:
[----:B------:R-:W-:Y:S05]  /*3a40*/  BSYNC B3 ;  /* 0x0000000000037941 */ /* 0x000fea0003800000 */
.L_x_9501:
        /* <DEDUP_REMOVED lines=18> */
.L_x_9504:
[----:B------:R-:W-:Y:S02]  /*3b70*/  ISETP.GE.AND P0, PT, R20, RZ, PT ;  /* 0x000000ff1400720c */ /* 0x000fe40003f06270 */
[----:B------:R-:W-:-:S11]  /*3b80*/  MOV R9, 0x3fd774eb ;  /* 0x3fd774eb00097802 */ /* 0x000fd60000000f00 */
[----:B------:R-:W-:-:S04]  /*3b90*/  @P0 FFMA.FTZ R0, R9, 0.93318945169448852539, -R0 ;  /* 0x3f6ee58109000823 */ /* 0x000fc80000010800 */
[----:B------:R-:W-:-:S07]  /*3ba0*/  @!P0 FFMA.FTZ R0, R9, 0.93318945169448852539, R0 ;  /* 0x3f6ee58109008823 */ /* 0x000fce0000010000 */
.L_x_9505:
[----:B------:R-:W-:Y:S05]  /*3bb0*/  BSYNC B0 ;  /* 0x0000000000007941 */ /* 0x000fea0003800000 */
.L_x_9503:
        /* <DEDUP_REMOVED lines=11> */
.L_x_9500:
[----:B------:R-:W-:Y:S05]  /*3c70*/  BSYNC B2 ;  /* 0x0000000000027941 */ /* 0x000fea0003800000 */
.L_x_9499:
[----:B------:R-:W-:Y:S01]  /*3c80*/  ISETP.GE.AND P0, PT, R18, R21, PT ;  /* 0x000000151200720c */ /* 0x000fe20003f06270 */
[----:B------:R-:W-:Y:S04]  /*3c90*/  BSSY B0, `(.L_x_9506) ;  /* 0x0000035000007945 */ /* 0x000fe80003800000 */
[----:B------:R-:W-:Y:S08]  /*3ca0*/  BSSY B1, `(.L_x_9507) ;  /* 0x000002d000017945 */ /* 0x000ff00003800000 */
[----:B------:R-:W-:Y:S05]  /*3cb0*/  @P0 BRA `(.L_x_9508) ;  /* 0x0000000000380947 */ /* 0x000fea0003800000 */
[----:B------:R-:W0:Y:S01]  /*3cc0*/  S2R R18, SR_TID.X ;  /* 0x0000000000127919 */ /* 0x000e220000002100 */
[----:B------:R-:W1:Y:S01]  /*3cd0*/  LDC.64 R8, c[0x0][0x218] ;  /* 0x00008600ff087b82 */ /* 0x000e620000000a00 */
        /* <DEDUP_REMOVED lines=8> */
[----:B-----5:R-:W-:Y:S02]  /*3d60*/  PRMT R2, R5, 0x7610, R2 ;  /* 0x0000761005027816 */ /* 0x020fe40000000002 */
[----:B------:R-:W-:Y:S01]  /*3d70*/  IADD3 R18, R18, 0x80, RZ ;  /* 0x0000008012127810 */ /* 0x000fe20007ffe0ff */
[----:B0-----:R-:W-:-:S05]  /*3d80*/  IMAD.WIDE.U32 R4, R11, 0x2, R8 ;  /* 0x000000020b047825 */ /* 0x001fca00078e0008 */
[----:B------:R0:W-:Y:S02]  /*3d90*/  STG.E.U16 desc[UR4][R4.64], R2 ;  /* 0x0000000204007986 */ /* 0x0001e4000c101504 */
.L_x_9508:
[----:B------:R-:W-:-:S13]  /*3da0*/  ISETP.GE.AND P0, PT, R18, R21, PT ;  /* 0x000000151200720c */ /* 0x000fda0003f06270 */
[----:B------:R-:W-:Y:S05]  /*3db0*/  @P0 BRA `(.L_x_9510) ;  /* 0x0000000000300947 */ /* 0x000fea0003800000 */
[----:B0----5:R-:W0:Y:S01]  /*3dc0*/  LDC.64 R4, c[0x0][0x218] ;  /* 0x00008600ff047b82 */ /* 0x021e220000000a00 */
[----:B------:R-:W-:Y:S01]  /*3dd0*/  IMAD.IADD R9, R3, 0x1, R18 ;  /* 0x0000000103097824 */ /* 0x000fe200078e0212 */
[----:B------:R-:W-:-:S03]  /*3de0*/  IADD3 R18, R18, 0x80, RZ ;  /* 0x0000008012127810 */ /* 0x000fc60007ffe0ff */
[----:B0-----:R-:W-:-:S05]  /*3df0*/  IMAD.WIDE.U32 R4, R9, 0x2, R4 ;  /* 0x0000000209047825 */ /* 0x001fca00078e0004 */
[----:B------:R1:W-:Y:S02]  /*3e00*/  STG.E.U16 desc[UR4][R4.64], R6 ;  /* 0x0000000604007986 */ /* 0x0003e4000c101504 */
.L_x_9509:
[----:B------:R-:W-:-:S13]  /*3e10*/  ISETP.GE.AND P0, PT, R18, R21, PT ;  /* 0x000000151200720c */ /* 0x000fda0003f06270 */
[----:B------:R-:W-:Y:S05]  /*3e20*/  @P0 BRA `(.L_x_9511) ;  /* 0x0000000000300947 */ /* 0x000fea0003800000 */
[----:B-1---5:R-:W1:Y:S01]  /*3e30*/  LDC.64 R4, c[0x0][0x218] ;  /* 0x00008600ff047b82 */ /* 0x022e620000000a00 */
[----:B0-----:R-:W-:Y:S02]  /*3e40*/  IADD3 R9, R3, R18, RZ ;  /* 0x0000001203097210 */ /* 0x001fe40007ffe0ff */
[----:B------:R-:W-:-:S03]  /*3e50*/  IADD3 R18, R18, 0x80, RZ ;  /* 0x0000008012127810 */ /* 0x000fc60007ffe0ff */
[----:B-1----:R-:W-:-:S05]  /*3e60*/  IMAD.WIDE.U32 R4, R9, 0x2, R4 ;  /* 0x0000000209047825 */ /* 0x002fca00078e0004 */
[----:B------:R1:W-:Y:S02]  /*3e70*/  STG.E.U16 desc[UR4][R4.64], R7 ;  /* 0x0000000704007986 */ /* 0x0003e4000c101504 */
.L_x_9510:
[----:B------:R-:W-:-:S13]  /*3e80*/  ISETP.GE.AND P0, PT, R18, R21, PT ;  /* 0x000000151200720c */ /* 0x000fda0003f06270 */
[----:B------:R-:W-:Y:S05]  /*3e90*/  @P0 BRA `(.L_x_9512) ;  /* 0x0000000000340947 */ /* 0x000fea0003800000 */
[----:B01---5:R-:W0:Y:S01]  /*3ea0*/  LDC.64 R4, c[0x0][0x218] ;  /* 0x00008600ff047b82 */ /* 0x023e220000000a00 */
[----:B------:R-:W-:Y:S01]  /*3eb0*/  IMAD.IADD R7, R3, 0x1, R18 ;  /* 0x0000000103077824 */ /* 0x000fe200078e0212 */
[----:B------:R-:W-:-:S03]  /*3ec0*/  IADD3 R18, R18, 0x80, RZ ;  /* 0x0000008012127810 */ /* 0x000fc60007ffe0ff */
[----:B0-----:R-:W-:-:S05]  /*3ed0*/  IMAD.WIDE.U32 R4, R7, 0x2, R4 ;  /* 0x0000000207047825 */ /* 0x001fca00078e0004 */
[----:B------:R2:W-:Y:S02]  /*3ee0*/  STG.E.U16 desc[UR4][R4.64], R14 ;  /* 0x0000000e04007986 */ /* 0x0005e4000c101504 */
.L_x_9511:
[----:B------:R-:W-:-:S13]  /*3ef0*/  ISETP.GE.AND P0, PT, R18, R21, PT ;  /* 0x000000151200720c */ /* 0x000fda0003f06270 */
[----:B------:R-:W-:Y:S05]  /*3f00*/  @P0 BREAK B1 ;  /* 0x0000000000010942 */ /* 0x000fea0003800000 */
[----:B------:R-:W-:Y:S05]  /*3f10*/  @P0 BRA `(.L_x_9513) ;  /* 0x0000000000300947 */ /* 0x000fea0003800000 */
[----:B-12--5:R-:W1:Y:S01]  /*3f20*/  LDC.64 R4, c[0x0][0x218] ;  /* 0x00008600ff047b82 */ /* 0x026e620000000a00 */
[----:B------:R-:W-:Y:S02]  /*3f30*/  IADD3 R7, R3, R18, RZ ;  /* 0x0000001203077210 */ /* 0x000fe40007ffe0ff */
[----:B------:R-:W-:-:S03]  /*3f40*/  IADD3 R18, R18, 0x80, RZ ;  /* 0x0000008012127810 */ /* 0x000fc60007ffe0ff */
[----:B-1----:R-:W-:-:S05]  /*3f50*/  IMAD.WIDE.U32 R4, R7, 0x2, R4 ;  /* 0x0000000207047825 */ /* 0x002fca00078e0004 */
[----:B------:R2:W-:Y:S02]  /*3f60*/  STG.E.U16 desc[UR4][R4.64], R15 ;  /* 0x0000000f04007986 */ /* 0x0005e4000c101504 */
.L_x_9512:
[----:B------:R-:W-:Y:S05]  /*3f70*/  BSYNC B1 ;  /* 0x0000000000017941 */ /* 0x000fea0003800000 */
.L_x_9507:
[----:B------:R-:W-:-:S13]  /*3f80*/  ISETP.GE.AND P0, PT, R18, R21, PT ;  /* 0x000000151200720c */ /* 0x000fda0003f06270 */
[----:B012--5:R-:W0:Y:S01]  /*3f90*/  @!P0 LDC.64 R4, c[0x0][0x218] ;  /* 0x00008600ff048b82 */ /* 0x027e220000000a00 */
[----:B------:R-:W-:Y:S01]  /*3fa0*/  @!P0 IMAD.IADD R7, R3, 0x1, R18 ;  /* 0x0000000103078824 */ /* 0x000fe200078e0212 */
[----:B------:R-:W-:-:S03]  /*3fb0*/  @!P0 IADD3 R18, R18, 0x80, RZ ;  /* 0x0000008012128810 */ /* 0x000fc60007ffe0ff */
[----:B0-----:R-:W-:-:S05]  /*3fc0*/  @!P0 IMAD.WIDE.U32 R4, R7, 0x2, R4 ;  /* 0x0000000207048825 */ /* 0x001fca00078e0004 */
[----:B------:R3:W-:Y:S02]  /*3fd0*/  @!P0 STG.E.U16 desc[UR4][R4.64], R17 ;  /* 0x0000001104008986 */ /* 0x0007e4000c101504 */
.L_x_9513:
[----:B------:R-:W-:Y:S05]  /*3fe0*/  BSYNC B0 ;  /* 0x0000000000007941 */ /* 0x000fea0003800000 */
.L_x_9506:
[----:B------:R-:W-:Y:S05]  /*3ff0*/  WARPSYNC.ALL ;  /* 0x0000000000007948 */ /* 0x000fea0003800000 */
[----:B------:R-:W-:-:S13]  /*4000*/  ISETP.GE.AND P0, PT, R18, R21, PT ;  /* 0x000000151200720c */ /* 0x000fda0003f06270 */
[----:B------:R-:W-:Y:S05]  /*4010*/  @P0 EXIT ;  /* 0x000000000000094d */ /* 0x000fea0003800000 */
[----:B-123-5:R-:W0:Y:S01]  /*4020*/  LDC.64 R4, c[0x0][0x218] ;  /* 0x00008600ff047b82 */ /* 0x02ee220000000a00 */
[----:B------:R-:W-:-:S05]  /*4030*/  IADD3 R3, R3, R18, RZ ;  /* 0x0000001203037210 */ /* 0x000fca0007ffe0ff */
[----:B0-----:R-:W-:-:S05]  /*4040*/  IMAD.WIDE.U32 R2, R3, 0x2, R4 ;  /* 0x0000000203027825 */ /* 0x001fca00078e0004 */
[----:B------:R-:W-:Y:S01]  /*4050*/  STG.E.U16 desc[UR4][R2.64], R0 ;  /* 0x0000000002007986 */ /* 0x000fe2000c101504 */
[----:B------:R-:W-:Y:S05]  /*4060*/  EXIT ;  /* 0x000000000000794d */ /* 0x000fea0003800000 */
        .weak           $__internal_19_$__cuda_sm3x_div_rn_ftz_f32_slowpath
        .type           $__internal_19_$__cuda_sm3x_div_rn_ftz_f32_slowpath,@function
        .size           $__internal_19_$__cuda_sm3x_div_rn_ftz_f32_slowpath,(.L_x_19695 - $__internal_19_$__cuda_sm3x_div_rn_ftz_f32_slowpath)
$__internal_19_$__cuda_sm3x_div_rn_ftz_f32_slowpath:
        /* <DEDUP_REMOVED lines=32> */
.L_x_9516:
[----:B------:R-:W-:Y:S05]  /*4270*/  BSYNC B1 ;  /* 0x0000000000017941 */ /* 0x000fea0003800000 */
.L_x_9515:
        /* <DEDUP_REMOVED lines=27> */
.L_x_9522:
[----:B------:R-:W-:-:S07]  /*4430*/  LEA R0, R9, R0, 0x17 ;  /* 0x0000000009007211 */ /* 0x000fce00078eb8ff */
.L_x_9523:
[----:B------:R-:W-:Y:S05]  /*4440*/  BSYNC B1 ;  /* 0x0000000000017941 */ /* 0x000fea0003800000 */
.L_x_9521:
[----:B------:R-:W-:Y:S05]  /*4450*/  BRA `(.L_x_9524) ;  /* 0x0000000000207947 */ /* 0x000fea0003800000 */
.L_x_9520:
[----:B------:R-:W-:-:S04]  /*4460*/  LOP3.LUT R25, R19, 0x80000000, R25, 0x48, !PT ;  /* 0x8000000013197812 */ /* 0x000fc800078e4819 */
[----:B------:R-:W-:Y:S01]  /*4470*/  LOP3.LUT R0, R25, 0x7f800000, RZ, 0xfc, !PT ;  /* 0x7f80000019007812 */ /* 0x000fe200078efcff */
[----:B------:R-:W-:Y:S06]  /*4480*/  BRA `(.L_x_9524) ;  /* 0x0000000000147947 */ /* 0x000fec0003800000 */
.L_x_9519:
[----:B------:R-:W-:Y:S01]  /*4490*/  LOP3.LUT R0, R19, 0x80000000, R25, 0x48, !PT ;  /* 0x8000000013007812 */ /* 0x000fe200078e4819 */
[----:B------:R-:W-:Y:S06]  /*44a0*/  BRA `(.L_x_9524) ;  /* 0x00000000000c7947 */ /* 0x000fec0003800000 */
.L_x_9518:
[----:B------:R-:W0:Y:S01]  /*44b0*/  MUFU.RSQ R0, -QNAN ;  /* 0xffc0000000007908 */ /* 0x000e220000001400 */
[----:B------:R-:W-:Y:S05]  /*44c0*/  BRA `(.L_x_9524) ;  /* 0x0000000000047947 */ /* 0x000fea0003800000 */
.L_x_9517:
[----:B------:R-:W-:-:S07]  /*44d0*/  FADD.FTZ R0, R25, R19 ;  /* 0x0000001319007221 */ /* 0x000fce0000010000 */
.L_x_9524:
[----:B------:R-:W-:Y:S05]  /*44e0*/  BSYNC B0 ;  /* 0x0000000000007941 */ /* 0x000fea0003800000 */
.L_x_9514:
[----:B------:R-:W-:-:S04]  /*44f0*/  MOV R9, 0x0 ;  /* 0x0000000000097802 */ /* 0x000fc80000000f00 */
[----:B0-----:R-:W-:Y:S05]  /*4500*/  RET.REL.NODEC R8 `(_ZN2at6native29vectorized_elementwise_kernelILi4ENS0_13AUnaryFunctorIN3c108BFloat16ES4_S4_ZZZNS0_17atan2_kernel_cudaERNS_18TensorIteratorBaseEENKUlvE_clEvENKUlvE2_clEvEUlS4_S4_E_EESt5arrayIPcLm2EEEEviT0_T1_) ;  /* 0xffffffb808bc7950 */ /* 0x001fea0003c3ffff */
.L_x_9525:
        /* <DEDUP_REMOVED lines=15> */
.L_x_19695:


//--------------------- .text._ZN2at6native29vectorized_elementwise_kernelILi8ENS0_13AUnaryFunctorIN3c108BFloat16ES4_S4_ZZZNS0_17atan2_kernel_cudaERNS_18TensorIteratorBaseEENKUlvE_clEvENKUlvE2_clEvEUlS4_S4_E_EESt5arrayIPcLm2EEEEviT0_T1_ --------------------------
	.section	.text._ZN2at6native29vectorized_elementwise_kernelILi8ENS0_13AUnaryFunctorIN3c108BFloat16ES4_S4_ZZZNS0_17atan2_kernel_cudaERNS_18TensorIteratorBaseEENKUlvE_clEvENKUlvE2_clEvEUlS4_S4_E_EESt5arrayIPcLm2EEEEviT0_T1_,"ax",@progbits
	.align	128
        .global         _ZN2at6native29vectorized_elementwise_kernelILi8ENS0_13AUnaryFunctorIN3c108BFloat16ES4_S4_ZZZNS0_17atan2_kernel_cudaERNS_18TensorIteratorBaseEENKUlvE_clEvENKUlvE2_clEvEUlS4_S4_E_EESt5arrayIPcLm2EEEEviT0_T1_
        .type           _ZN2at6native29vectorized_elementwise_kernelILi8ENS0_13AUnaryFunctorIN3c108BFloat16ES4_S4_ZZZNS0_17atan2_kernel_cudaERNS_18TensorIteratorBaseEENKUlvE_clEvENKUlvE2_clEvEUlS4_S4_E_EESt5arrayIPcLm2EEEEviT0_T1_,@function
        .size           _ZN2at6native29vectorized_elementwise_kernelILi8ENS0_13AUnaryFunctorIN3c108BFloat16ES4_S4_ZZZNS0_17atan2_kernel_cudaERNS_18TensorIteratorBaseEENKUlvE_clEvENKUlvE2_clEvEUlS4_S4_E_EESt5arrayIPcLm2EEEEviT0_T1_,(.L_x_19696 - _ZN2at6native29vectorized_elementwise_kernelILi8ENS0_13AUnaryFunctorIN3c108BFloat16ES4_S4_ZZZNS0_17atan2_kernel_cudaERNS_18TensorIteratorBaseEENKUlvE_clEvENKUlvE2_clEvEUlS4_S4_E_EESt5arrayIPcLm2EEEEviT0_T1_)
        .other          _ZN2at6native29vectorized_elementwise_kernelILi8ENS0_13AUnaryFunctorIN3c108BFloat16ES4_S4_ZZZNS0_17atan2_kernel_cudaERNS_18TensorIteratorBaseEENKUlvE_clEvENKUlvE2_clEvEUlS4_S4_E_EESt5arrayIPcLm2EEEEviT0_T1_,@"STO_CUDA_ENTRY STV_DEFAULT"
_ZN2at6native29vectorized_elementwise_kernelILi8ENS0_13AUnaryFunctorIN3c108BFloat16ES4_S4_ZZZNS0_17atan2_kernel_cudaERNS_18TensorIteratorBaseEENKUlvE_clEvENKUlvE2_clEvEUlS4_S4_E_EESt5arrayIPcLm2EEEEviT0_T1_:
.text._ZN2at6native29vectorized_elementwise_kernelILi8ENS0_13AUnaryFunctorIN3c108BFloat16ES4_S4_ZZZNS0_17atan2_kernel_cudaERNS_18TensorIteratorBaseEENKUlvE_clEvENKUlvE2_clEvEUlS4_S4_E_EESt5arrayIPcLm2EEEEviT0_T1_:
        /* <DEDUP_REMOVED lines=33> */
[----:B------:R-:W-:Y:S05]  /*0210*/  CALL.REL.NOINC `($__internal_20_$__cuda_sm3x_div_rn_ftz_f32_slowpath) ;  /* 0x0000003c00d07944 */ /* 0x000fea0003c00000 */
[----:B------:R-:W-:-:S07]  /*0220*/  MOV R6, R0 ;  /* 0x0000000000067202 */ /* 0x000fce0000000f00 */
.L_x_9528:
[----:B------:R-:W-:Y:S05]  /*0230*/  BSYNC B2 ;  /* 0x0000000000027941 */ /* 0x000fea0003800000 */
.L_x_9527:
        /* <DEDUP_REMOVED lines=18> */
.L_x_9530:
[----:B------:R-:W-:Y:S02]  /*0360*/  ISETP.GE.AND P0, PT, R5, RZ, PT ;  /* 0x000000ff0500720c */ /* 0x000fe40003f06270 */
[----:B------:R-:W-:-:S11]  /*0370*/  MOV R7, 0x3fd774eb ;  /* 0x3fd774eb00077802 */ /* 0x000fd60000000f00 */
[----:B------:R-:W-:-:S04]  /*0380*/  @P0 FFMA.FTZ R6, R7, 0.93318945169448852539, -R6 ;  /* 0x3f6ee58107060823 */ /* 0x000fc80000010806 */
[----:B------:R-:W-:-:S07]  /*0390*/  @!P0 FFMA.FTZ R6, R7, 0.93318945169448852539, R6 ;  /* 0x3f6ee58107068823 */ /* 0x000fce0000010006 */
.L_x_9531:
[----:B------:R-:W-:Y:S05]  /*03a0*/  BSYNC B0 ;  /* 0x0000000000007941 */ /* 0x000fea0003800000 */
.L_x_9529:
        /* <DEDUP_REMOVED lines=27> */
[----:B------:R-:W-:Y:S05]  /*0560*/  CALL.REL.NOINC `($__internal_20_$__cuda_sm3x_div_rn_ftz_f32_slowpath) ;  /* 0x0000003800fc7944 */ /* 0x000fea0003c00000 */
[----:B------:R-:W-:-:S07]  /*0570*/  IMAD.MOV.U32 R7, RZ, RZ, R0 ;  /* 0x000000ffff077224 */ /* 0x000fce00078e0000 */
.L_x_9533:
[----:B------:R-:W-:Y:S05]  /*0580*/  BSYNC B2 ;  /* 0x0000000000027941 */ /* 0x000fea0003800000 */
.L_x_9532:
        /* <DEDUP_REMOVED lines=18> */
.L_x_9535:
[----:B------:R-:W-:Y:S01]  /*06b0*/  ISETP.GE.AND P0, PT, R23, RZ, PT ;  /* 0x000000ff1700720c */ /* 0x000fe20003f06270 */
[----:B------:R-:W-:-:S12]  /*06c0*/  IMAD.MOV.U32 R7, RZ, RZ, 0x3fd774eb ;  /* 0x3fd774ebff077424 */ /* 0x000fd800078e00ff */
[----:B------:R-:W-:-:S04]  /*06d0*/  @P0 FFMA.FTZ R0, R7, 0.93318945169448852539, -R0 ;  /* 0x3f6ee58107000823 */ /* 0x000fc80000010800 */
[----:B------:R-:W-:-:S07]  /*06e0*/  @!P0 FFMA.FTZ R0, R7, 0.93318945169448852539, R0 ;  /* 0x3f6ee58107008823 */ /* 0x000fce0000010000 */
.L_x_9536:
[----:B------:R-:W-:Y:S05]  /*06f0*/  BSYNC B0 ;  /* 0x0000000000007941 */ /* 0x000fea0003800000 */
.L_x_9534:
        /* <DEDUP_REMOVED lines=30> */
[----:B------:R-:W-:-:S07]  /*08e0*/  IMAD.MOV.U32 R6, RZ, RZ, R0 ;  /* 0x000000ffff067224 */ /* 0x000fce00078e0000 */
.L_x_9538:
[----:B------:R-:W-:Y:S05]  /*08f0*/  BSYNC B2 ;  /* 0x0000000000027941 */ /* 0x000fea0003800000 */
.L_x_9537:
        /* <DEDUP_REMOVED lines=19> */
.L_x_9540:
[----:B------:R-:W-:Y:S01]  /*0a30*/  ISETP.GE.AND P0, PT, R18, RZ, PT ;  /* 0x000000ff1200720c */ /* 0x000fe20003f06270 */
[----:B------:R-:W-:-:S12]  /*0a40*/  IMAD.MOV.U32 R7, RZ, RZ, 0x3fd774eb ;  /* 0x3fd774ebff077424 */ /* 0x000fd800078e00ff */
[----:B------:R-:W-:-:S04]  /*0a50*/  @P0 FFMA.FTZ R6, R7, 0.93318945169448852539, -R6 ;  /* 0x3f6ee58107060823 */ /* 0x000fc80000010806 */
[----:B------:R-:W-:-:S07]  /*0a60*/  @!P0 FFMA.FTZ R6, R7, 0.93318945169448852539, R6 ;  /* 0x3f6ee58107068823 */ /* 0x000fce0000010006 */
.L_x_9541:
[----:B------:R-:W-:Y:S05]  /*0a70*/  BSYNC B0 ;  /* 0x0000000000007941 */ /* 0x000fea0003800000 */
.L_x_9539:
        /* <DEDUP_REMOVED lines=28> */
[----:B------:R-:W-:-:S07]  /*0c40*/  MOV R6, R0 ;  /* 0x0000000000067202 */ /* 0x000fce0000000f00 */
.L_x_9543:
[----:B------:R-:W-:Y:S05]  /*0c50*/  BSYNC B2 ;  /* 0x0000000000027941 */ /* 0x000fea0003800000 */
.L_x_9542:
        /* <DEDUP_REMOVED lines=18> */
.L_x_9545:
[----:B------:R-:W-:Y:S02]  /*0d80*/  ISETP.GE.AND P0, PT, R22, RZ, PT ;  /* 0x000000ff1600720c */ /* 0x000fe40003f06270 */
[----:B------:R-:W-:-:S11]  /*0d90*/  MOV R7, 0x3fd774eb ;  /* 0x3fd774eb00077802 */ /* 0x000fd60000000f00 */
[----:B------:R-:W-:-:S04]  /*0da0*/  @P0 FFMA.FTZ R6, R7, 0.93318945169448852539, -R6 ;  /* 0x3f6ee58107060823 */ /* 0x000fc80000010806 */
[----:B------:R-:W-:-:S07]  /*0db0*/  @!P0 FFMA.FTZ R6, R7, 0.93318945169448852539, R6 ;  /* 0x3f6ee58107068823 */ /* 0x000fce0000010006 */
.L_x_9546:
[----:B------:R-:W-:Y:S05]  /*0dc0*/  BSYNC B0 ;  /* 0x0000000000007941 */ /* 0x000fea0003800000 */
.L_x_9544:
        /* <DEDUP_REMOVED lines=30> */
.L_x_9548:
[----:B------:R-:W-:Y:S05]  /*0fb0*/  BSYNC B2 ;  /* 0x0000000000027941 */ /* 0x000fea0003800000 */
.L_x_9547:
        /* <DEDUP_REMOVED lines=19> */
.L_x_9550:
[----:B------:R-:W-:Y:S01]  /*10f0*/  ISETP.GE.AND P0, PT, R20, RZ, PT ;  /* 0x000000ff1400720c */ /* 0x000fe20003f06270 */
[----:B------:R-:W-:-:S12]  /*1100*/  IMAD.MOV.U32 R7, RZ, RZ, 0x3fd774eb ;  /* 0x3fd774ebff077424 */ /* 0x000fd800078e00ff */
[----:B------:R-:W-:-:S04]  /*1110*/  @P0 FFMA.FTZ R6, R7, 0.93318945169448852539, -R6 ;  /* 0x3f6ee58107060823 */ /* 0x000fc80000010806 */
[----:B------:R-:W-:-:S07]  /*1120*/  @!P0 FFMA.FTZ R6, R7, 0.93318945169448852539, R6 ;  /* 0x3f6ee58107068823 */ /* 0x000fce0000010006 */
.L_x_9551:
[----:B------:R-:W-:Y:S05]  /*1130*/  BSYNC B0 ;  /* 0x0000000000007941 */ /* 0x000fea0003800000 */
.L_x_9549:
        /* <DEDUP_REMOVED lines=8> */
[----:B------:R-:W-:Y:S01]  /*11c0*/  FSETP.NEU.FTZ.AND P1, PT, R19, RZ, PT ;  /* 0x000000ff1300720b */ /* 0x000fe20003f3d000 */
[----:B------:R-:W-:Y:S01]  /*11d0*/  FADD.FTZ R19, |R17|, |R20| ;  /* 0x4000001411137221 */ /* 0x000fe20000010200 */
        /* <DEDUP_REMOVED lines=19> */
.L_x_9553:
[----:B------:R-:W-:Y:S05]  /*1310*/  BSYNC B2 ;  /* 0x0000000000027941 */ /* 0x000fea0003800000 */
.L_x_9552:
        /* <DEDUP_REMOVED lines=18> */
.L_x_9555:
[----:B------:R-:W-:Y:S02]  /*1440*/  ISETP.GE.AND P0, PT, R23, RZ, PT ;  /* 0x000000ff1700720c */ /* 0x000fe40003f06270 */
[----:B------:R-:W-:-:S11]  /*1450*/  MOV R7, 0x3fd774eb ;  /* 0x3fd774eb00077802 */ /* 0x000fd60000000f00 */
[----:B------:R-:W-:-:S04]  /*1460*/  @P0 FFMA.FTZ R0, R7, 0.93318945169448852539, -R0 ;  /* 0x3f6ee58107000823 */ /* 0x000fc80000010800 */
[----:B------:R-:W-:-:S07]  /*1470*/  @!P0 FFMA.FTZ R0, R7, 0.93318945169448852539, R0 ;  /* 0x3f6ee58107008823 */ /* 0x000fce0000010000 */
.L_x_9556:
[----:B------:R-:W-:Y:S05]  /*1480*/  BSYNC B0 ;  /* 0x0000000000007941 */ /* 0x000fea0003800000 */
.L_x_9554:
        /* <DEDUP_REMOVED lines=11> */
[----:B------:R-:W-:Y:S01]  /*1540*/  ISETP.GE.AND P3, PT, R23, RZ, PT ;  /* 0x000000ff1700720c */ /* 0x000fe20003f66270 */
        /* <DEDUP_REMOVED lines=17> */
[----:B------:R-:W-:Y:S05]  /*1660*/  CALL.REL.NOINC `($__internal_20_$__cuda_sm3x_div_rn_ftz_f32_slowpath) ;  /* 0x0000002800bc7944 */ /* 0x000fea0003c00000 */
[----:B------:R-:W-:-:S07]  /*1670*/  MOV R6, R0 ;  /* 0x0000000000067202 */ /* 0x000fce0000000f00 */
.L_x_9558:
[----:B------:R-:W-:Y:S05]  /*1680*/  BSYNC B2 ;  /* 0x0000000000027941 */ /* 0x000fea0003800000 */
.L_x_9557:
        /* <DEDUP_REMOVED lines=19> */
.L_x_9560:
[----:B------:R-:W-:Y:S02]  /*17c0*/  ISETP.GE.AND P0, PT, R20, RZ, PT ;  /* 0x000000ff1400720c */ /* 0x000fe40003f06270 */
[----:B------:R-:W-:-:S11]  /*17d0*/  MOV R7, 0x3fd774eb ;  /* 0x3fd774eb00077802 */ /* 0x000fd60000000f00 */
[----:B------:R-:W-:-:S04]  /*17e0*/  @P0 FFMA.FTZ R6, R7, 0.93318945169448852539, -R6 ;  /* 0x3f6ee58107060823 */ /* 0x000fc80000010806 */
[----:B------:R-:W-:-:S07]  /*17f0*/  @!P0 FFMA.FTZ R6, R7, 0.93318945169448852539, R6 ;  /* 0x3f6ee58107068823 */ /* 0x000fce0000010006 */
.L_x_9561:
[----:B------:R-:W-:Y:S05]  /*1800*/  BSYNC B0 ;  /* 0x0000000000007941 */ /* 0x000fea0003800000 */
.L_x_9559:
        /* <DEDUP_REMOVED lines=29> */
.L_x_9563:
[----:B------:R-:W-:Y:S05]  /*19e0*/  BSYNC B2 ;  /* 0x0000000000027941 */ /* 0x000fea0003800000 */
.L_x_9562:
        /* <DEDUP_REMOVED lines=18> */
.L_x_9565:
[----:B------:R-:W-:Y:S02]  /*1b10*/  ISETP.GE.AND P0, PT, R11, RZ, PT ;  /* 0x000000ff0b00720c */ /* 0x000fe40003f06270 */
[----:B------:R-:W-:-:S11]  /*1b20*/  MOV R7, 0x3fd774eb ;  /* 0x3fd774eb00077802 */ /* 0x000fd60000000f00 */
[----:B------:R-:W-:-:S04]  /*1b30*/  @P0 FFMA.FTZ R0, R7, 0.93318945169448852539, -R0 ;  /* 0x3f6ee58107000823 */ /* 0x000fc80000010800 */
[----:B------:R-:W-:-:S07]  /*1b40*/  @!P0 FFMA.FTZ R0, R7, 0.93318945169448852539, R0 ;  /* 0x3f6ee58107008823 */ /* 0x000fce0000010000 */
.L_x_9566:
[----:B------:R-:W-:Y:S05]  /*1b50*/  BSYNC B0 ;  /* 0x0000000000007941 */ /* 0x000fea0003800000 */
.L_x_9564:
[----:B------:R-:W0:Y:S01]  /*1b60*/  LDC.64 R6, c[0x0][0x218] ;  /* 0x00008600ff067b82 */ /* 0x000e220000000a00 */
[----:B------:R-:W-:Y:S01]  /*1b70*/  FSETP.NEU.FTZ.AND P0, PT, |R11|, |R4|, PT ;  /* 0x400000040b00720b */ /* 0x000fe20003f1d200 */
[----:B------:R-:W-:Y:S01]  /*1b80*/  IMAD.MOV.U32 R10, RZ, RZ, 0x4016cbe4 ;  /* 0x4016cbe4ff0a7424 */ /* 0x000fe200078e00ff */
[----:B------:R-:W-:Y:S02]  /*1b90*/  FSETP.NEU.FTZ.AND P1, PT, R21, RZ, PT ;  /* 0x000000ff1500720b */ /* 0x000fe40003f3d000 */
[----:B------:R-:W-:Y:S01]  /*1ba0*/  ISETP.GE.AND P2, PT, R11, RZ, PT ;  /* 0x000000ff0b00720c */ /* 0x000fe20003f46270 */
        /* <DEDUP_REMOVED lines=14> */
.L_x_9526:
        /* <DEDUP_REMOVED lines=58> */
[----:B---3-5:R-:W-:Y:S01]  /*2030*/  SHF.L.U32 R17, R0, 0x10, RZ ;  /* 0x0000001000117819 */ /* 0x028fe200000006ff */
        /* <DEDUP_REMOVED lines=18> */
.L_x_9570:
[----:B------:R-:W-:Y:S05]  /*2160*/  BSYNC B3 ;  /* 0x0000000000037941 */ /* 0x000fea0003800000 */
.L_x_9569:
        /* <DEDUP_REMOVED lines=18> */
.L_x_9572:
[----:B------:R-:W-:Y:S01]  /*2290*/  ISETP.GE.AND P0, PT, R17, RZ, PT ;  /* 0x000000ff1100720c */ /* 0x000fe20003f06270 */
[----:B------:R-:W-:-:S12]  /*22a0*/  IMAD.MOV.U32 R7, RZ, RZ, 0x3fd774eb ;  /* 0x3fd774ebff077424 */ /* 0x000fd800078e00ff */
[----:B------:R-:W-:-:S04]  /*22b0*/  @P0 FFMA.FTZ R6, R7, 0.93318945169448852539, -R6 ;  /* 0x3f6ee58107060823 */ /* 0x000fc80000010806 */
[----:B------:R-:W-:-:S07]  /*22c0*/  @!P0 FFMA.FTZ R6, R7, 0.93318945169448852539, R6 ;  /* 0x3f6ee58107068823 */ /* 0x000fce0000010006 */
.L_x_9573:
[----:B------:R-:W-:Y:S05]  /*22d0*/  BSYNC B0 ;  /* 0x0000000000007941 */ /* 0x000fea0003800000 */
.L_x_9571:
        /* <DEDUP_REMOVED lines=11> */
.L_x_9568:
[----:B------:R-:W-:Y:S05]  /*2390*/  BSYNC B2 ;  /* 0x0000000000027941 */ /* 0x000fea0003800000 */
.L_x_9567:
        /* <DEDUP_REMOVED lines=8> */
[----:B------:R-:W-:Y:S01]  /*2420*/  FADD.FTZ R0, |R11|, -RZ ;  /* 0x800000ff0b007221 */ /* 0x000fe20000010200 */
[C---:B---3--:R-:W-:Y:S01]  /*2430*/  FADD.FTZ R13, |R2|.reuse, -RZ ;  /* 0x800000ff020d7221 */ /* 0x048fe20000010200 */
        /* <DEDUP_REMOVED lines=14> */
.L_x_9577:
[----:B------:R-:W-:Y:S05]  /*2520*/  BSYNC B3 ;  /* 0x0000000000037941 */ /* 0x000fea0003800000 */
.L_x_9576:
        /* <DEDUP_REMOVED lines=18> */
.L_x_9579:
[----:B------:R-:W-:Y:S02]  /*2650*/  ISETP.GE.AND P0, PT, R11, RZ, PT ;  /* 0x000000ff0b00720c */ /* 0x000fe40003f06270 */
[----:B------:R-:W-:-:S11]  /*2660*/  MOV R7, 0x3fd774eb ;  /* 0x3fd774eb00077802 */ /* 0x000fd60000000f00 */
[----:B------:R-:W-:-:S04]  /*2670*/  @P0 FFMA.FTZ R6, R7, 0.93318945169448852539, -R6 ;  /* 0x3f6ee58107060823 */ /* 0x000fc80000010806 */
[----:B------:R-:W-:-:S07]  /*2680*/  @!P0 FFMA.FTZ R6, R7, 0.93318945169448852539, R6 ;  /* 0x3f6ee58107068823 */ /* 0x000fce0000010006 */
.L_x_9580:
[----:B------:R-:W-:Y:S05]  /*2690*/  BSYNC B0 ;  /* 0x0000000000007941 */ /* 0x000fea0003800000 */
.L_x_9578:
        /* <DEDUP_REMOVED lines=11> */
.L_x_9575:
[----:B------:R-:W-:Y:S05]  /*2750*/  BSYNC B2 ;  /* 0x0000000000027941 */ /* 0x000fea0003800000 */
.L_x_9574:
        /* <DEDUP_REMOVED lines=23> */
.L_x_9584:
[----:B------:R-:W-:Y:S05]  /*28d0*/  BSYNC B3 ;  /* 0x0000000000037941 */ /* 0x000fea0003800000 */
.L_x_9583:
        /* <DEDUP_REMOVED lines=18> */
.L_x_9586:
[----:B------:R-:W-:Y:S02]  /*2a00*/  ISETP.GE.AND P0, PT, R8, RZ, PT ;  /* 0x000000ff0800720c */ /* 0x000fe40003f06270 */
[----:B------:R-:W-:-:S11]  /*2a10*/  MOV R7, 0x3fd774eb ;  /* 0x3fd774eb00077802 */ /* 0x000fd60000000f00 */
[----:B------:R-:W-:-:S04]  /*2a20*/  @P0 FFMA.FTZ R6, R7, 0.93318945169448852539, -R6 ;  /* 0x3f6ee58107060823 */ /* 0x000fc80000010806 */
[----:B------:R-:W-:-:S07]  /*2a30*/  @!P0 FFMA.FTZ R6, R7, 0.93318945169448852539, R6 ;  /* 0x3f6ee58107068823 */ /* 0x000fce0000010006 */
.L_x_9587:
[----:B------:R-:W-:Y:S05]  /*2a40*/  BSYNC B0 ;  /* 0x0000000000007941 */ /* 0x000fea0003800000 */
.L_x_9585:
        /* <DEDUP_REMOVED lines=11> */
.L_x_9582:
[----:B------:R-:W-:Y:S05]  /*2b00*/  BSYNC B2 ;  /* 0x0000000000027941 */ /* 0x000fea0003800000 */
.L_x_9581:
        /* <DEDUP_REMOVED lines=9> */
[----:B---3--:R-:W-:-:S05]  /*2ba0*/  FADD.FTZ R13, |R2|, -RZ ;  /* 0x800000ff020d7221 */ /* 0x008fca0000010200 */
        /* <DEDUP_REMOVED lines=13> */
.L_x_9591:
[----:B------:R-:W-:Y:S05]  /*2c80*/  BSYNC B3 ;  /* 0x0000000000037941 */ /* 0x000fea0003800000 */
.L_x_9590:
        /* <DEDUP_REMOVED lines=18> */
.L_x_9593:
[----:B------:R-:W-:Y:S02]  /*2db0*/  ISETP.GE.AND P0, PT, R9, RZ, PT ;  /* 0x000000ff0900720c */ /* 0x000fe40003f06270 */
[----:B------:R-:W-:-:S11]  /*2dc0*/  MOV R7, 0x3fd774eb ;  /* 0x3fd774eb00077802 */ /* 0x000fd60000000f00 */
[----:B------:R-:W-:-:S04]  /*2dd0*/  @P0 FFMA.FTZ R6, R7, 0.93318945169448852539, -R6 ;  /* 0x3f6ee58107060823 */ /* 0x000fc80000010806 */
[----:B------:R-:W-:-:S07]  /*2de0*/  @!P0 FFMA.FTZ R6, R7, 0.93318945169448852539, R6 ;  /* 0x3f6ee58107068823 */ /* 0x000fce0000010006 */
.L_x_9594:
[----:B------:R-:W-:Y:S05]  /*2df0*/  BSYNC B0 ;  /* 0x0000000000007941 */ /* 0x000fea0003800000 */
.L_x_9592:
        /* <DEDUP_REMOVED lines=11> */
.L_x_9589:
[----:B------:R-:W-:Y:S05]  /*2eb0*/  BSYNC B2 ;  /* 0x0000000000027941 */ /* 0x000fea0003800000 */
.L_x_9588:
        /* <DEDUP_REMOVED lines=23> */
.L_x_9598:
[----:B------:R-:W-:Y:S05]  /*3030*/  BSYNC B3 ;  /* 0x0000000000037941 */ /* 0x000fea0003800000 */
.L_x_9597:
        /* <DEDUP_REMOVED lines=18> */
.L_x_9600:
[----:B------:R-:W-:Y:S02]  /*3160*/  ISETP.GE.AND P0, PT, R29, RZ, PT ;  /* 0x000000ff1d00720c */ /* 0x000fe40003f06270 */
[----:B------:R-:W-:-:S11]  /*3170*/  MOV R7, 0x3fd774eb ;  /* 0x3fd774eb00077802 */ /* 0x000fd60000000f00 */
[----:B------:R-:W-:-:S04]  /*3180*/  @P0 FFMA.FTZ R6, R7, 0.93318945169448852539, -R6 ;  /* 0x3f6ee58107060823 */ /* 0x000fc80000010806 */
[----:B------:R-:W-:-:S07]  /*3190*/  @!P0 FFMA.FTZ R6, R7, 0.93318945169448852539, R6 ;  /* 0x3f6ee58107068823 */ /* 0x000fce0000010006 */
.L_x_9601:
[----:B------:R-:W-:Y:S05]  /*31a0*/  BSYNC B0 ;  /* 0x0000000000007941 */ /* 0x000fea0003800000 */
.L_x_9599:
        /* <DEDUP_REMOVED lines=11> */
.L_x_9596:
[----:B------:R-:W-:Y:S05]  /*3260*/  BSYNC B2 ;  /* 0x0000000000027941 */ /* 0x000fea0003800000 */
.L_x_9595:
        /* <DEDUP_REMOVED lines=23> */
.L_x_9605:
[----:B------:R-:W-:Y:S05]  /*33e0*/  BSYNC B3 ;  /* 0x0000000000037941 */ /* 0x000fea0003800000 */
.L_x_9604:
        /* <DEDUP_REMOVED lines=18> */
.L_x_9607:
[----:B------:R-:W-:Y:S02]  /*3510*/  ISETP.GE.AND P0, PT, R5, RZ, PT ;  /* 0x000000ff0500720c */ /* 0x000fe40003f06270 */
[----:B------:R-:W-:-:S11]  /*3520*/  MOV R7, 0x3fd774eb ;  /* 0x3fd774eb00077802 */ /* 0x000fd60000000f00 */
[----:B------:R-:W-:-:S04]  /*3530*/  @P0 FFMA.FTZ R6, R7, 0.93318945169448852539, -R6 ;  /* 0x3f6ee58107060823 */ /* 0x000fc80000010806 */
[----:B------:R-:W-:-:S07]  /*3540*/  @!P0 FFMA.FTZ R6, R7, 0.93318945169448852539, R6 ;  /* 0x3f6ee58107068823 */ /* 0x000fce0000010006 */
.L_x_9608:
[----:B------:R-:W-:Y:S05]  /*3550*/  BSYNC B0 ;  /* 0x0000000000007941 */ /* 0x000fea0003800000 */
.L_x_9606:
        /* <DEDUP_REMOVED lines=11> */
.L_x_9603:
[----:B------:R-:W-:Y:S05]  /*3610*/  BSYNC B2 ;  /* 0x0000000000027941 */ /* 0x000fea0003800000 */
.L_x_9602:
        /* <DEDUP_REMOVED lines=23> */
.L_x_9612:
[----:B------:R-:W-:Y:S05]  /*3790*/  BSYNC B3 ;  /* 0x0000000000037941 */ /* 0x000fea0003800000 */
.L_x_9611:
        /* <DEDUP_REMOVED lines=18> */
.L_x_9614:
[----:B------:R-:W-:Y:S02]  /*38c0*/  ISETP.GE.AND P0, PT, R27, RZ, PT ;  /* 0x000000ff1b00720c */ /* 0x000fe40003f06270 */
[----:B------:R-:W-:-:S11]  /*38d0*/  MOV R7, 0x3fd774eb ;  /* 0x3fd774eb00077802 */ /* 0x000fd60000000f00 */
[----:B------:R-:W-:-:S04]  /*38e0*/  @P0 FFMA.FTZ R6, R7, 0.93318945169448852539, -R6 ;  /* 0x3f6ee58107060823 */ /* 0x000fc80000010806 */
[----:B------:R-:W-:-:S07]  /*38f0*/  @!P0 FFMA.FTZ R6, R7, 0.93318945169448852539, R6 ;  /* 0x3f6ee58107068823 */ /* 0x000fce0000010006 */
.L_x_9615:
[----:B------:R-:W-:Y:S05]  /*3900*/  BSYNC B0 ;  /* 0x0000000000007941 */ /* 0x000fea0003800000 */
.L_x_9613:
        /* <DEDUP_REMOVED lines=11> */
.L_x_9610:
[----:B------:R-:W-:Y:S05]  /*39c0*/  BSYNC B2 ;  /* 0x0000000000027941 */ /* 0x000fea0003800000 */
.L_x_9609:
        /* <DEDUP_REMOVED lines=23> */
.L_x_9619:
[----:B------:R-:W-:Y:S05]  /*3b40*/  BSYNC B3 ;  /* 0x0000000000037941 */ /* 0x000fea0003800000 */
.L_x_9618:
        /* <DEDUP_REMOVED lines=18> */
.L_x_9621:
[----:B------:R-:W-:Y:S02]  /*3c70*/  ISETP.GE.AND P0, PT, R19, RZ, PT ;  /* 0x000000ff1300720c */ /* 0x000fe40003f06270 */
[----:B------:R-:W-:-:S11]  /*3c80*/  MOV R7, 0x3fd774eb ;  /* 0x3fd774eb00077802 */ /* 0x000fd60000000f00 */
[----:B------:R-:W-:-:S04]  /*3c90*/  @P0 FFMA.FTZ R6, R7, 0.93318945169448852539, -R6 ;  /* 0x3f6ee58107060823 */ /* 0x000fc80000010806 */
[----:B------:R-:W-:-:S07]  /*3ca0*/  @!P0 FFMA.FTZ R6, R7, 0.93318945169448852539, R6 ;  /* 0x3f6ee58107068823 */ /* 0x000fce0000010006 */
.L_x_9622:
[----:B------:R-:W-:Y:S05]  /*3cb0*/  BSYNC B0 ;  /* 0x0000000000007941 */ /* 0x000fea0003800000 */
.L_x_9620:
        /* <DEDUP_REMOVED lines=11> */
.L_x_9617:
[----:B------:R-:W-:Y:S05]  /*3d70*/  BSYNC B2 ;  /* 0x0000000000027941 */ /* 0x000fea0003800000 */
.L_x_9616:
        /* <DEDUP_REMOVED lines=17> */
.L_x_9625:
[----:B------:R-:W-:-:S13]  /*3e90*/  ISETP.GE.AND P0, PT, R18, R23, PT ;  /* 0x000000171200720c */ /* 0x000fda0003f06270 */
[----:B------:R-:W-:Y:S05]  /*3ea0*/  @P0 BRA `(.L_x_9627) ;  /* 0x0000000000300947 */ /* 0x000fea0003800000 */
[----:B0--3--:R-:W0:Y:S01]  /*3eb0*/  LDC.64 R6, c[0x0][0x218] ;  /* 0x00008600ff067b82 */ /* 0x009e220000000a00 */
[----:B------:R-:W-:Y:S01]  /*3ec0*/  IMAD.IADD R11, R3, 0x1, R18 ;  /* 0x00000001030b7824 */ /* 0x000fe200078e0212 */
[----:B------:R-:W-:-:S03]  /*3ed0*/  IADD3 R18, R18, 0x80, RZ ;  /* 0x0000008012127810 */ /* 0x000fc60007ffe0ff */
[----:B0-----:R-:W-:-:S05]  /*3ee0*/  IMAD.WIDE.U32 R6, R11, 0x2, R6 ;  /* 0x000000020b067825 */ /* 0x001fca00078e0006 */
[----:B------:R1:W-:Y:S02]  /*3ef0*/  STG.E.U16 desc[UR4][R6.64], R10 ;  /* 0x0000000a06007986 */ /* 0x0003e4000c101504 */
.L_x_9626:
[----:B------:R-:W-:-:S13]  /*3f00*/  ISETP.GE.AND P0, PT, R18, R23, PT ;  /* 0x000000171200720c */ /* 0x000fda0003f06270 */
[----:B------:R-:W-:Y:S05]  /*3f10*/  @P0 BRA `(.L_x_9628) ;  /* 0x0000000000300947 */ /* 0x000fea0003800000 */
[----:B01----:R-:W0:Y:S01]  /*3f20*/  LDC.64 R6, c[0x0][0x218] ;  /* 0x00008600ff067b82 */ /* 0x003e220000000a00 */
[----:B------:R-:W-:Y:S02]  /*3f30*/  IADD3 R11, R3, R18, RZ ;  /* 0x00000012030b7210 */ /* 0x000fe40007ffe0ff */
[----:B------:R-:W-:-:S03]  /*3f40*/  IADD3 R18, R18, 0x80, RZ ;  /* 0x0000008012127810 */ /* 0x000fc60007ffe0ff */
[----:B0-----:R-:W-:-:S05]  /*3f50*/  IMAD.WIDE.U32 R6, R11, 0x2, R6 ;  /* 0x000000020b067825 */ /* 0x001fca00078e0006 */
[----:B------:R1:W-:Y:S02]  /*3f60*/  STG.E.U16 desc[UR4][R6.64], R9 ;  /* 0x0000000906007986 */ /* 0x0003e4000c101504 */
.L_x_9627:
[----:B------:R-:W-:-:S13]  /*3f70*/  ISETP.GE.AND P0, PT, R18, R23, PT ;  /* 0x000000171200720c */ /* 0x000fda0003f06270 */
[----:B------:R-:W-:Y:S05]  /*3f80*/  @P0 BRA `(.L_x_9629) ;  /* 0x0000000000340947 */ /* 0x000fea0003800000 */
[----:B01-3--:R-:W0:Y:S01]  /*3f90*/  LDC.64 R6, c[0x0][0x218] ;  /* 0x00008600ff067b82 */ /* 0x00be220000000a00 */
[----:B------:R-:W-:Y:S01]  /*3fa0*/  IMAD.IADD R9, R3, 0x1, R18 ;  /* 0x0000000103097824 */ /* 0x000fe200078e0212 */
[----:B------:R-:W-:-:S03]  /*3fb0*/  IADD3 R18, R18, 0x80, RZ ;  /* 0x0000008012127810 */ /* 0x000fc60007ffe0ff */
[----:B0-----:R-:W-:-:S05]  /*3fc0*/  IMAD.WIDE.U32 R6, R9, 0x2, R6 ;  /* 0x0000000209067825 */ /* 0x001fca00078e0006 */
[----:B------:R2:W-:Y:S02]  /*3fd0*/  STG.E.U16 desc[UR4][R6.64], R8 ;  /* 0x0000000806007986 */ /* 0x0005e4000c101504 */
.L_x_9628:
        /* <DEDUP_REMOVED lines=8> */
.L_x_9629:
[----:B------:R-:W-:Y:S05]  /*4060*/  BSYNC B1 ;  /* 0x0000000000017941 */ /* 0x000fea0003800000 */
.L_x_9624:
[----:B------:R-:W-:-:S13]  /*4070*/  ISETP.GE.AND P0, PT, R18, R23, PT ;  /* 0x000000171200720c */ /* 0x000fda0003f06270 */
[----:B--2---:R-:W2:Y:S01]  /*4080*/  @!P0 LDC.64 R4, c[0x0][0x218] ;  /* 0x00008600ff048b82 */ /* 0x004ea20000000a00 */
[----:B01-3--:R-:W-:Y:S01]  /*4090*/  @!P0 IMAD.IADD R7, R3, 0x1, R18 ;  /* 0x0000000103078824 */ /* 0x00bfe200078e0212 */
[----:B------:R-:W-:-:S03]  /*40a0*/  @!P0 IADD3 R18, R18, 0x80, RZ ;  /* 0x0000008012128810 */ /* 0x000fc60007ffe0ff */
[----:B--2---:R-:W-:-:S05]  /*40b0*/  @!P0 IMAD.WIDE.U32 R4, R7, 0x2, R4 ;  /* 0x0000000207048825 */ /* 0x004fca00078e0004 */
[----:B------:R3:W-:Y:S02]  /*40c0*/  @!P0 STG.E.U16 desc[UR4][R4.64], R2 ;  /* 0x0000000204008986 */ /* 0x0007e4000c101504 */
.L_x_9630:
[----:B------:R-:W-:Y:S05]  /*40d0*/  BSYNC B0 ;  /* 0x0000000000007941 */ /* 0x000fea0003800000 */
.L_x_9623:
        /* <DEDUP_REMOVED lines=8> */
        .weak           $__internal_20_$__cuda_sm3x_div_rn_ftz_f32_slowpath
        .type           $__internal_20_$__cuda_sm3x_div_rn_ftz_f32_slowpath,@function
        .size           $__internal_20_$__cuda_sm3x_div_rn_ftz_f32_slowpath,(.L_x_19696 - $__internal_20_$__cuda_sm3x_div_rn_ftz_f32_slowpath)
$__internal_20_$__cuda_sm3x_div_rn_ftz_f32_slowpath:
        /* <DEDUP_REMOVED lines=32> */
.L_x_9633:
[----:B------:R-:W-:Y:S05]  /*4360*/  BSYNC B1 ;  /* 0x0000000000017941 */ /* 0x000fea0003800000 */
.L_x_9632:
        /* <DEDUP_REMOVED lines=27> */
.L_x_9639:
[----:B------:R-:W-:-:S07]  /*4520*/  LEA R0, R7, R0, 0x17 ;  /* 0x0000000007007211 */ /* 0x000fce00078eb8ff */
.L_x_9640:
[----:B------:R-:W-:Y:S05]  /*4530*/  BSYNC B1 ;  /* 0x0000000000017941 */ /* 0x000fea0003800000 */
.L_x_9638:
[----:B------:R-:W-:Y:S05]  /*4540*/  BRA `(.L_x_9641) ;  /* 0x0000000000207947 */ /* 0x000fea0003800000 */
.L_x_9637:
[----:B------:R-:W-:-:S04]  /*4550*/  LOP3.LUT R0, R21, 0x80000000, R0, 0x48, !PT ;  /* 0x8000000015007812 */ /* 0x000fc800078e4800 */
[----:B------:R-:W-:Y:S01]  /*4560*/  LOP3.LUT R0, R0, 0x7f800000, RZ, 0xfc, !PT ;  /* 0x7f80000000007812 */ /* 0x000fe200078efcff */
[----:B------:R-:W-:Y:S06]  /*4570*/  BRA `(.L_x_9641) ;  /* 0x0000000000147947 */ /* 0x000fec0003800000 */
.L_x_9636:
[----:B------:R-:W-:Y:S01]  /*4580*/  LOP3.LUT R0, R21, 0x80000000, R0, 0x48, !PT ;  /* 0x8000000015007812 */ /* 0x000fe200078e4800 */
[----:B------:R-:W-:Y:S06]  /*4590*/  BRA `(.L_x_9641) ;  /* 0x00000000000c7947 */ /* 0x000fec0003800000 */
.L_x_9635:
[----:B------:R-:W0:Y:S01]  /*45a0*/  MUFU.RSQ R0, -QNAN ;  /* 0xffc0000000007908 */ /* 0x000e220000001400 */
[----:B------:R-:W-:Y:S05]  /*45b0*/  BRA `(.L_x_9641) ;  /* 0x0000000000047947 */ /* 0x000fea0003800000 */
.L_x_9634:
[----:B------:R-:W-:-:S07]  /*45c0*/  FADD.FTZ R0, R0, R21 ;  /* 0x0000001500007221 */ /* 0x000fce0000010000 */
.L_x_9641:
[----:B------:R-:W-:Y:S05]  /*45d0*/  BSYNC B0 ;  /* 0x0000000000007941 */ /* 0x000fea0003800000 */
.L_x_9631:
[----:B------:R-:W-:-:S04]  /*45e0*/  MOV R7, 0x0 ;  /* 0x0000000000077802 */ /* 0x000fc80000000f00 */
[----:B0-----:R-:W-:Y:S05]  /*45f0*/  RET.REL.NODEC R6 `(_ZN2at6native29vectorized_elementwise_kernelILi8ENS0_13AUnaryFunctorIN3c108BFloat16ES4_S4_ZZZNS0_17atan2_kernel_cudaERNS_18TensorIteratorBaseEENKUlvE_clEvENKUlvE2_clEvEUlS4_S4_E_EESt5arrayIPcLm2EEEEviT0_T1_) ;  /* 0xffffffb806807950 */ /* 0x001fea0003c3ffff */
.L_x_9642:
        /* <DEDUP_REMOVED lines=16> */
.L_x_19696:


//--------------------- .text._ZN2at6native18elementwise_kernelILi128ELi4EZNS0_15gpu_kernel_implINS0_13BinaryFunctorIN3c104HalfES5_S5_ZZZNS0_17atan2_kernel_cudaERNS_18TensorIteratorBaseEENKUlvE_clEvENKUlvE1_clEvEUlS5_S5_E_EEEEvS7_RKT_EUliE_EEviT1_ --------------------------
	.section	.text._ZN2at6native18elementwise_kernelILi128ELi4EZNS0_15gpu_kernel_implINS0_13BinaryFunctorIN3c104HalfES5_S5_ZZZNS0_17atan2_kernel_cudaERNS_18TensorIteratorBaseEENKUlvE_clEvENKUlvE1_clEvEUlS5_S5_E_EEEEvS7_RKT_EUliE_EEviT1_,"ax",@progbits
	.align	128
        .global         _ZN2at6native18elementwise_kernelILi128ELi4EZNS0_15gpu_kernel_implINS0_13BinaryFunctorIN3c104HalfES5_S5_ZZZNS0_17atan2_kernel_cudaERNS_18TensorIteratorBaseEENKUlvE_clEvENKUlvE1_clEvEUlS5_S5_E_EEEEvS7_RKT_EUliE_EEviT1_
        .type           _ZN2at6native18elementwise_kernelILi128ELi4EZNS0_15gpu_kernel_implINS0_13BinaryFunctorIN3c104HalfES5_S5_ZZZNS0_17atan2_kernel_cudaERNS_18TensorIteratorBaseEENKUlvE_clEvENKUlvE1_clEvEUlS5_S5_E_EEEEvS7_RKT_EUliE_EEviT1_,@function
        .size           _ZN2at6native18elementwise_kernelILi128ELi4EZNS0_15gpu_kernel_implINS0_13BinaryFunctorIN3c104HalfES5_S5_ZZZNS0_17atan2_kernel_cudaERNS_18TensorIteratorBaseEENKUlvE_clEvENKUlvE1_clEvEUlS5_S5_E_EEEEvS7_RKT_EUliE_EEviT1_,(.L_x_19697 - _ZN2at6native18elementwise_kernelILi128ELi4EZNS0_15gpu_kernel_implINS0_13BinaryFunctorIN3c104HalfES5_S5_ZZZNS0_17atan2_kernel_cudaERNS_18TensorIteratorBaseEENKUlvE_clEvENKUlvE1_clEvEUlS5_S5_E_EEEEvS7_RKT_EUliE_EEviT1_)
        .other          _ZN2at6native18elementwise_kernelILi128ELi4EZNS0_15gpu_kernel_implINS0_13BinaryFunctorIN3c104HalfES5_S5_ZZZNS0_17atan2_kernel_cudaERNS_18TensorIteratorBaseEENKUlvE_clEvENKUlvE1_clEvEUlS5_S5_E_EEEEvS7_RKT_EUliE_EEviT1_,@"STO_CUDA_ENTRY STV_DEFAULT"
_ZN2at6native18elementwise_kernelILi128ELi4EZNS0_15gpu_kernel_implINS0_13BinaryFunctorIN3c104HalfES5_S5_ZZZNS0_17atan2_kernel_cudaERNS_18TensorIteratorBaseEENKUlvE_clEvENKUlvE1_clEvEUlS5_S5_E_EEEEvS7_RKT_EUliE_EEviT1_:
.text._ZN2at6native18elementwise_kernelILi128ELi4EZNS0_15gpu_kernel_implINS0_13BinaryFunctorIN3c104HalfES5_S5_ZZZNS0_17atan2_kernel_cudaERNS_18TensorIteratorBaseEENKUlvE_clEvENKUlvE1_clEvEUlS5_S5_E_EEEEvS7_RKT_EUliE_EEviT1_:
        /* <DEDUP_REMOVED lines=364> */
.L_x_9645:
        /* <DEDUP_REMOVED lines=23> */
.L_x_9649:
[----:B------:R-:W2:Y:S02]  /*1830*/  LDG.E.U8 R2, desc[UR36][R2.64] ;  /* 0x0000002402027981 */ /* 0x000ea4000c1e1100 */
[----:B--2---:R-:W-:-:S04]  /*1840*/  I2FP.F32.U32 R0, R2 ;  /* 0x0000000200007245 */ /* 0x004fc80000201000 */
[----:B------:R-:W-:-:S04]  /*1850*/  F2FP.F16.F32.PACK_AB R0, RZ, R0 ;  /* 0x00000000ff00723e */ /* 0x000fc800000000ff */
[----:B------:R-:W-:Y:S01]  /*1860*/  PRMT R19, R0, 0x7610, R19 ;  /* 0x0000761000137816 */ /* 0x000fe20000000013 */
[----:B------:R-:W-:Y:S06]  /*1870*/  BRA `(.L_x_9651) ;  /* 0x0000000c00bc7947 */ /* 0x000fec0003800000 */
.L_x_9648:
        /* <DEDUP_REMOVED lines=11> */
.L_x_9653:
[----:B------:R-:W2:Y:S02]  /*1930*/  LDG.E R2, desc[UR36][R2.64] ;  /* 0x0000002402027981 */ /* 0x000ea4000c1e1900 */
[----:B--2---:R-:W-:-:S04]  /*1940*/  I2FP.F32.S32 R0, R2 ;  /* 0x0000000200007245 */ /* 0x004fc80000201400 */
[----:B------:R-:W-:-:S04]  /*1950*/  F2FP.F16.F32.PACK_AB R0, RZ, R0 ;  /* 0x00000000ff00723e */ /* 0x000fc800000000ff */
[----:B------:R-:W-:Y:S01]  /*1960*/  PRMT R19, R0, 0x7610, R19 ;  /* 0x0000761000137816 */ /* 0x000fe20000000013 */
[----:B------:R-:W-:Y:S06]  /*1970*/  BRA `(.L_x_9651) ;  /* 0x0000000c007c7947 */ /* 0x000fec0003800000 */
.L_x_9652:
[----:B------:R-:W2:Y:S02]  /*1980*/  LDG.E.U16 R2, desc[UR36][R2.64] ;  /* 0x0000002402027981 */ /* 0x000ea4000c1e1500 */
[----:B--2---:R-:W0:Y:S02]  /*1990*/  I2F.S16 R0, R2 ;  /* 0x0000000200007306 */ /* 0x004e240000101400 */
[----:B0-----:R-:W-:-:S04]  /*19a0*/  F2FP.F16.F32.PACK_AB R0, RZ, R0 ;  /* 0x00000000ff00723e */ /* 0x001fc800000000ff */
[----:B------:R-:W-:Y:S01]  /*19b0*/  PRMT R19, R0, 0x7610, R19 ;  /* 0x0000761000137816 */ /* 0x000fe20000000013 */
[----:B------:R-:W-:Y:S06]  /*19c0*/  BRA `(.L_x_9651) ;  /* 0x0000000c00687947 */ /* 0x000fec0003800000 */
.L_x_9647:
        /* <DEDUP_REMOVED lines=9> */
.L_x_9655:
[----:B------:R0:W5:Y:S01]  /*1a60*/  LDG.E.U16 R19, desc[UR36][R2.64] ;  /* 0x0000002402137981 */ /* 0x000162000c1e1500 */
[----:B------:R-:W-:Y:S05]  /*1a70*/  BRA `(.L_x_9651) ;  /* 0x0000000c003c7947 */ /* 0x000fea0003800000 */
.L_x_9654:
        /* <DEDUP_REMOVED lines=9> */
.L_x_9657:
[----:B------:R1:W5:Y:S01]  /*1b10*/  LDG.E.U16 R19, desc[UR36][R2.64] ;  /* 0x0000002402137981 */ /* 0x000362000c1e1500 */
[----:B------:R-:W-:Y:S05]  /*1b20*/  BRA `(.L_x_9651) ;  /* 0x0000000c00107947 */ /* 0x000fea0003800000 */
.L_x_9656:
        /* <DEDUP_REMOVED lines=9> */
.L_x_9646:
        /* <DEDUP_REMOVED lines=14> */
.L_x_9660:
        /* <DEDUP_REMOVED lines=9> */
.L_x_9659:
        /* <DEDUP_REMOVED lines=28> */
.L_x_9662:
        /* <DEDUP_REMOVED lines=15> */
.L_x_9661:
[----:B------:R-:W2:Y:S02]  /*1fe0*/  LDG.E.U16 R0, desc[UR36][R2.64] ;  /* 0x0000002402007981 */ /* 0x000ea4000c1e1500 */
[----:B--2---:R-:W-:-:S05]  /*1ff0*/  IMAD.U32 R0, R0, 0x10000, RZ ;  /* 0x0001000000007824 */ /* 0x004fca00078e00ff */
[----:B------:R-:W-:-:S04]  /*2000*/  F2FP.F16.F32.PACK_AB R0, RZ, R0 ;  /* 0x00000000ff00723e */ /* 0x000fc800000000ff */
[----:B------:R-:W-:Y:S01]  /*2010*/  PRMT R19, R0, 0x7610, R19 ;  /* 0x0000761000137816 */ /* 0x000fe20000000013 */
[----:B------:R-:W-:Y:S06]  /*2020*/  BRA `(.L_x_9651) ;  /* 0x0000000400d07947 */ /* 0x000fec0003800000 */
.L_x_9658:
        /* <DEDUP_REMOVED lines=13> */
.L_x_9665:
        /* <DEDUP_REMOVED lines=21> */
.L_x_9669:
[----:B------:R-:W-:Y:S05]  /*2250*/  BSYNC B1 ;  /* 0x0000000000017941 */ /* 0x000fea0003800000 */
.L_x_9668:
[----:B------:R-:W-:Y:S01]  /*2260*/  LEA R3, R0, 0x3b800000, 0x17 ;  /* 0x3b80000000037811 */ /* 0x000fe200078eb8ff */
[----:B------:R-:W-:-:S05]  /*2270*/  IMAD.SHL.U32 R0, R2, 0x100000, RZ ;  /* 0x0010000002007824 */ /* 0x000fca00078e00ff */
[----:B------:R-:W-:-:S07]  /*2280*/  LOP3.LUT R0, R3, R0, R4, 0xfe, !PT ;  /* 0x0000000003007212 */ /* 0x000fce00078efe04 */
.L_x_9667:
[----:B------:R-:W-:Y:S05]  /*2290*/  BSYNC B0 ;  /* 0x0000000000007941 */ /* 0x000fea0003800000 */
.L_x_9666:
[----:B------:R-:W-:-:S04]  /*22a0*/  F2FP.F16.F32.PACK_AB R0, RZ, R0 ;  /* 0x00000000ff00723e */ /* 0x000fc800000000ff */
[----:B------:R-:W-:Y:S01]  /*22b0*/  PRMT R19, R0, 0x7610, R19 ;  /* 0x0000761000137816 */ /* 0x000fe20000000013 */
[----:B------:R-:W-:Y:S06]  /*22c0*/  BRA `(.L_x_9651) ;  /* 0x0000000400287947 */ /* 0x000fec0003800000 */
.L_x_9664:
        /* <DEDUP_REMOVED lines=21> */
.L_x_9673:
[----:B------:R-:W-:Y:S05]  /*2420*/  BSYNC B1 ;  /* 0x0000000000017941 */ /* 0x000fea0003800000 */
.L_x_9672:
[----:B------:R-:W-:Y:S01]  /*2430*/  LEA R3, R0, 0x37800000, 0x17 ;  /* 0x3780000000037811 */ /* 0x000fe200078eb8ff */
[----:B------:R-:W-:-:S05]  /*2440*/  IMAD.SHL.U32 R0, R2, 0x200000, RZ ;  /* 0x0020000002007824 */ /* 0x000fca00078e00ff */
[----:B------:R-:W-:-:S07]  /*2450*/  LOP3.LUT R0, R3, R0, R4, 0xfe, !PT ;  /* 0x0000000003007212 */ /* 0x000fce00078efe04 */
.L_x_9671:
[----:B------:R-:W-:Y:S05]  /*2460*/  BSYNC B0 ;  /* 0x0000000000007941 */ /* 0x000fea0003800000 */
.L_x_9670:
[----:B------:R-:W-:-:S04]  /*2470*/  F2FP.F16.F32.PACK_AB R0, RZ, R0 ;  /* 0x00000000ff00723e */ /* 0x000fc800000000ff */
[----:B------:R-:W-:Y:S01]  /*2480*/  PRMT R19, R0, 0x7610, R19 ;  /* 0x0000761000137816 */ /* 0x000fe20000000013 */
[----:B------:R-:W-:Y:S06]  /*2490*/  BRA `(.L_x_9651) ;  /* 0x0000000000b47947 */ /* 0x000fec0003800000 */
.L_x_9663:
        /* <DEDUP_REMOVED lines=14> */
.L_x_9677:
[----:B------:R-:W-:Y:S05]  /*2580*/  BSYNC B0 ;  /* 0x0000000000007941 */ /* 0x000fea0003800000 */
.L_x_9676:
[----:B------:R-:W-:-:S04]  /*2590*/  F2FP.F16.F32.PACK_AB R0, RZ, R0 ;  /* 0x00000000ff00723e */ /* 0x000fc800000000ff */
[----:B------:R-:W-:Y:S01]  /*25a0*/  PRMT R19, R0, 0x7610, R19 ;  /* 0x0000761000137816 */ /* 0x000fe20000000013 */
[----:B------:R-:W-:Y:S06]  /*25b0*/  BRA `(.L_x_9651) ;  /* 0x00000000006c7947 */ /* 0x000fec0003800000 */
.L_x_9650:
        /* <DEDUP_REMOVED lines=16> */
.L_x_9678:
[----:B------:R-:W-:Y:S01]  /*26c0*/  PRMT R19, RZ, 0x7610, R19 ;  /* 0x00007610ff137816 */ /* 0x000fe20000000013 */
[----:B------:R-:W-:Y:S06]  /*26d0*/  BRA `(.L_x_9651) ;  /* 0x0000000000247947 */ /* 0x000fec0003800000 */
.L_x_9675:
[----:B------:R-:W2:Y:S02]  /*26e0*/  LDG.E.64 R2, desc[UR36][R2.64] ;  /* 0x0000002402027981 */ /* 0x000ea4000c1e1b00 */
[----:B--2---:R-:W0:Y:S02]  /*26f0*/  I2F.U64 R0, R2 ;  /* 0x0000000200007312 */ /* 0x004e240000301000 */
[----:B0-----:R-:W-:-:S04]  /*2700*/  F2FP.F16.F32.PACK_AB R0, RZ, R0 ;  /* 0x00000000ff00723e */ /* 0x001fc800000000ff */
[----:B------:R-:W-:Y:S01]  /*2710*/  PRMT R19, R0, 0x7610, R19 ;  /* 0x0000761000137816 */ /* 0x000fe20000000013 */
[----:B------:R-:W-:Y:S06]  /*2720*/  BRA `(.L_x_9651) ;  /* 0x0000000000107947 */ /* 0x000fec0003800000 */
.L_x_9674:
[----:B------:R-:W2:Y:S02]  /*2730*/  LDG.E R2, desc[UR36][R2.64] ;  /* 0x0000002402027981 */ /* 0x000ea4000c1e1900 */
[----:B--2---:R-:W-:-:S04]  /*2740*/  I2FP.F32.U32 R0, R2 ;  /* 0x0000000200007245 */ /* 0x004fc80000201000 */
[----:B------:R-:W-:-:S04]  /*2750*/  F2FP.F16.F32.PACK_AB R0, RZ, R0 ;  /* 0x00000000ff00723e */ /* 0x000fc800000000ff */
[----:B------:R-:W-:-:S07]  /*2760*/  PRMT R19, R0, 0x7610, R19 ;  /* 0x0000761000137816 */ /* 0x000fce0000000013 */
.L_x_9651:
        /* <DEDUP_REMOVED lines=20> */
.L_x_9682:
[----:B------:R-:W2:Y:S02]  /*28b0*/  LDG.E.U8 R2, desc[UR36][R2.64] ;  /* 0x0000002402027981 */ /* 0x000ea4000c1e1100 */
[----:B--2---:R-:W-:-:S04]  /*28c0*/  I2FP.F32.U32 R0, R2 ;  /* 0x0000000200007245 */ /* 0x004fc80000201000 */
[----:B------:R-:W-:-:S04]  /*28d0*/  F2FP.F16.F32.PACK_AB R0, RZ, R0 ;  /* 0x00000000ff00723e */ /* 0x000fc800000000ff */
[----:B------:R-:W-:Y:S01]  /*28e0*/  PRMT R10, R0, 0x7610, R10 ;  /* 0x00007610000a7816 */ /* 0x000fe2000000000a */
[----:B------:R-:W-:Y:S06]  /*28f0*/  BRA `(.L_x_9684) ;  /* 0x0000000c00bc7947 */ /* 0x000fec0003800000 */
.L_x_9681:
        /* <DEDUP_REMOVED lines=11> */
.L_x_9686:
[----:B------:R-:W2:Y:S02]  /*29b0*/  LDG.E R2, desc[UR36][R2.64] ;  /* 0x0000002402027981 */ /* 0x000ea4000c1e1900 */
[----:B--2---:R-:W-:-:S04]  /*29c0*/  I2FP.F32.S32 R0, R2 ;  /* 0x0000000200007245 */ /* 0x004fc80000201400 */
[----:B------:R-:W-:-:S04]  /*29d0*/  F2FP.F16.F32.PACK_AB R0, RZ, R0 ;  /* 0x00000000ff00723e */ /* 0x000fc800000000ff */
[----:B------:R-:W-:Y:S01]  /*29e0*/  PRMT R10, R0, 0x7610, R10 ;  /* 0x00007610000a7816 */ /* 0x000fe2000000000a */
[----:B------:R-:W-:Y:S06]  /*29f0*/  BRA `(.L_x_9684) ;  /* 0x0000000c007c7947 */ /* 0x000fec0003800000 */
.L_x_9685:
[----:B------:R-:W2:Y:S02]  /*2a00*/  LDG.E.U16 R2, desc[UR36][R2.64] ;  /* 0x0000002402027981 */ /* 0x000ea4000c1e1500 */
[----:B--2---:R-:W0:Y:S02]  /*2a10*/  I2F.S16 R0, R2 ;  /* 0x0000000200007306 */ /* 0x004e240000101400 */
[----:B0-----:R-:W-:-:S04]  /*2a20*/  F2FP.F16.F32.PACK_AB R0, RZ, R0 ;  /* 0x00000000ff00723e */ /* 0x001fc800000000ff */
[----:B------:R-:W-:Y:S01]  /*2a30*/  PRMT R10, R0, 0x7610, R10 ;  /* 0x00007610000a7816 */ /* 0x000fe2000000000a */
[----:B------:R-:W-:Y:S06]  /*2a40*/  BRA `(.L_x_9684) ;  /* 0x0000000c00687947 */ /* 0x000fec0003800000 */
.L_x_9680:
        /* <DEDUP_REMOVED lines=9> */
.L_x_9688:
[----:B------:R1:W5:Y:S01]  /*2ae0*/  LDG.E.U16 R10, desc[UR36][R2.64] ;  /* 0x00000024020a7981 */ /* 0x000362000c1e1500 */
[----:B------:R-:W-:Y:S05]  /*2af0*/  BRA `(.L_x_9684) ;  /* 0x0000000c003c7947 */ /* 0x000fea0003800000 */
.L_x_9687:
        /* <DEDUP_REMOVED lines=9> */
.L_x_9690:
[----:B------:R0:W5:Y:S01]  /*2b90*/  LDG.E.U16 R10, desc[UR36][R2.64] ;  /* 0x00000024020a7981 */ /* 0x000162000c1e1500 */
[----:B------:R-:W-:Y:S05]  /*2ba0*/  BRA `(.L_x_9684) ;  /* 0x0000000c00107947 */ /* 0x000fea0003800000 */
.L_x_9689:
        /* <DEDUP_REMOVED lines=9> */
.L_x_9679:
        /* <DEDUP_REMOVED lines=14> */
.L_x_9693:
        /* <DEDUP_REMOVED lines=9> */
.L_x_9692:
        /* <DEDUP_REMOVED lines=28> */
.L_x_9695:
        /* <DEDUP_REMOVED lines=15> */
.L_x_9694:
[----:B------:R-:W2:Y:S02]  /*3060*/  LDG.E.U16 R0, desc[UR36][R2.64] ;  /* 0x0000002402007981 */ /* 0x000ea4000c1e1500 */
[----:B--2---:R-:W-:-:S05]  /*3070*/  IMAD.U32 R0, R0, 0x10000, RZ ;  /* 0x0001000000007824 */ /* 0x004fca00078e00ff */
[----:B------:R-:W-:-:S04]  /*3080*/  F2FP.F16.F32.PACK_AB R0, RZ, R0 ;  /* 0x00000000ff00723e */ /* 0x000fc800000000ff */
[----:B------:R-:W-:Y:S01]  /*3090*/  PRMT R10, R0, 0x7610, R10 ;  /* 0x00007610000a7816 */ /* 0x000fe2000000000a */
[----:B------:R-:W-:Y:S06]  /*30a0*/  BRA `(.L_x_9684) ;  /* 0x0000000400d07947 */ /* 0x000fec0003800000 */
.L_x_9691:
        /* <DEDUP_REMOVED lines=13> */
.L_x_9698:
        /* <DEDUP_REMOVED lines=21> */
.L_x_9702:
[----:B------:R-:W-:Y:S05]  /*32d0*/  BSYNC B1 ;  /* 0x0000000000017941 */ /* 0x000fea0003800000 */
.L_x_9701:
[----:B------:R-:W-:Y:S01]  /*32e0*/  LEA R3, R0, 0x3b800000, 0x17 ;  /* 0x3b80000000037811 */ /* 0x000fe200078eb8ff */
[----:B------:R-:W-:-:S05]  /*32f0*/  IMAD.SHL.U32 R0, R2, 0x100000, RZ ;  /* 0x0010000002007824 */ /* 0x000fca00078e00ff */
[----:B------:R-:W-:-:S07]  /*3300*/  LOP3.LUT R0, R3, R0, R4, 0xfe, !PT ;  /* 0x0000000003007212 */ /* 0x000fce00078efe04 */
.L_x_9700:
[----:B------:R-:W-:Y:S05]  /*3310*/  BSYNC B0 ;  /* 0x0000000000007941 */ /* 0x000fea0003800000 */
.L_x_9699:
[----:B------:R-:W-:-:S04]  /*3320*/  F2FP.F16.F32.PACK_AB R0, RZ, R0 ;  /* 0x00000000ff00723e */ /* 0x000fc800000000ff */
[----:B------:R-:W-:Y:S01]  /*3330*/  PRMT R10, R0, 0x7610, R10 ;  /* 0x00007610000a7816 */ /* 0x000fe2000000000a */
[----:B------:R-:W-:Y:S06]  /*3340*/  BRA `(.L_x_9684) ;  /* 0x0000000400287947 */ /* 0x000fec0003800000 */
.L_x_9697:
        /* <DEDUP_REMOVED lines=21> */
.L_x_9706:
[----:B------:R-:W-:Y:S05]  /*34a0*/  BSYNC B1 ;  /* 0x0000000000017941 */ /* 0x000fea0003800000 */
.L_x_9705:
[----:B------:R-:W-:Y:S01]  /*34b0*/  LEA R3, R0, 0x37800000, 0x17 ;  /* 0x3780000000037811 */ /* 0x000fe200078eb8ff */
[----:B------:R-:W-:-:S05]  /*34c0*/  IMAD.SHL.U32 R0, R2, 0x200000, RZ ;  /* 0x0020000002007824 */ /* 0x000fca00078e00ff */
[----:B------:R-:W-:-:S07]  /*34d0*/  LOP3.LUT R0, R3, R0, R4, 0xfe, !PT ;  /* 0x0000000003007212 */ /* 0x000fce00078efe04 */
.L_x_9704:
[----:B------:R-:W-:Y:S05]  /*34e0*/  BSYNC B0 ;  /* 0x0000000000007941 */ /* 0x000fea0003800000 */
.L_x_9703:
[----:B------:R-:W-:-:S04]  /*34f0*/  F2FP.F16.F32.PACK_AB R0, RZ, R0 ;  /* 0x00000000ff00723e */ /* 0x000fc800000000ff */
[----:B------:R-:W-:Y:S01]  /*3500*/  PRMT R10, R0, 0x7610, R10 ;  /* 0x00007610000a7816 */ /* 0x000fe2000000000a */
[----:B------:R-:W-:Y:S06]  /*3510*/  BRA `(.L_x_9684) ;  /* 0x0000000000b47947 */ /* 0x000fec0003800000 */
.L_x_9696:
        /* <DEDUP_REMOVED lines=14> */
.L_x_9710:
[----:B------:R-:W-:Y:S05]  /*3600*/  BSYNC B0 ;  /* 0x0000000000007941 */ /* 0x000fea0003800000 */
.L_x_9709:
[----:B------:R-:W-:-:S04]  /*3610*/  F2FP.F16.F32.PACK_AB R0, RZ, R0 ;  /* 0x00000000ff00723e */ /* 0x000fc800000000ff */
[----:B------:R-:W-:Y:S01]  /*3620*/  PRMT R10, R0, 0x7610, R10 ;  /* 0x00007610000a7816 */ /* 0x000fe2000000000a */
[----:B------:R-:W-:Y:S06]  /*3630*/  BRA `(.L_x_9684) ;  /* 0x00000000006c7947 */ /* 0x000fec0003800000 */
.L_x_9683:
        /* <DEDUP_REMOVED lines=16> */
.L_x_9711:
[----:B------:R-:W-:Y:S01]  /*3740*/  PRMT R10, RZ, 0x7610, R10 ;  /* 0x00007610ff0a7816 */ /* 0x000fe2000000000a */
[----:B------:R-:W-:Y:S06]  /*3750*/  BRA `(.L_x_9684) ;  /* 0x0000000000247947 */ /* 0x000fec0003800000 */
.L_x_9708:
[----:B------:R-:W2:Y:S02]  /*3760*/  LDG.E.64 R2, desc[UR36][R2.64] ;  /* 0x0000002402027981 */ /* 0x000ea4000c1e1b00 */
[----:B--2---:R-:W0:Y:S02]  /*3770*/  I2F.U64 R0, R2 ;  /* 0x0000000200007312 */ /* 0x004e240000301000 */
[----:B0-----:R-:W-:-:S04]  /*3780*/  F2FP.F16.F32.PACK_AB R0, RZ, R0 ;  /* 0x00000000ff00723e */ /* 0x001fc800000000ff */
[----:B------:R-:W-:Y:S01]  /*3790*/  PRMT R10, R0, 0x7610, R10 ;  /* 0x00007610000a7816 */ /* 0x000fe2000000000a */
[----:B------:R-:W-:Y:S06]  /*37a0*/  BRA `(.L_x_9684) ;  /* 0x0000000000107947 */ /* 0x000fec0003800000 */
.L_x_9707:
[----:B------:R-:W2:Y:S02]  /*37b0*/  LDG.E R2, desc[UR36][R2.64] ;  /* 0x0000002402027981 */ /* 0x000ea4000c1e1900 */
[----:B--2---:R-:W-:-:S04]  /*37c0*/  I2FP.F32.U32 R0, R2 ;  /* 0x0000000200007245 */ /* 0x004fc80000201000 */
[----:B------:R-:W-:-:S04]  /*37d0*/  F2FP.F16.F32.PACK_AB R0, RZ, R0 ;  /* 0x00000000ff00723e */ /* 0x000fc800000000ff */
[----:B------:R-:W-:-:S07]  /*37e0*/  PRMT R10, R0, 0x7610, R10 ;  /* 0x00007610000a7816 */ /* 0x000fce000000000a */
.L_x_9684:
[----:B-----5:R-:W-:Y:S01]  /*37f0*/  HADD2.F32 R10, -RZ, R10.H0_H0 ;  /* 0x2000000aff0a7230 */ /* 0x020fe20000004100 */
[----:B------:R-:W-:Y:S01]  /*3800*/  BSSY B1, `(.L_x_9712) ;  /* 0x0000013000017945 */ /* 0x000fe20003800000 */
[----:B------:R-:W-:-:S03]  /*3810*/  HADD2.F32 R19, -RZ, R19.H0_H0 ;  /* 0x20000013ff137230 */ /* 0x000fc60000004100 */
[----:B------:R-:W-:Y:S02]  /*3820*/  FADD.FTZ R0, |R10|, -RZ ;  /* 0x800000ff0a007221 */ /* 0x000fe40000010200 */
[C---:B01----:R-:W-:Y:S01]  /*3830*/  FADD.FTZ R3, |R19|.reuse, -RZ ;  /* 0x800000ff13037221 */ /* 0x043fe20000010200 */
        /* <DEDUP_REMOVED lines=13> */
[----:B------:R-:W-:Y:S05]  /*3910*/  CALL.REL.NOINC `($__internal_21_$__cuda_sm3x_div_rn_ftz_f32_slowpath) ;  /* 0x000000f000347944 */ /* 0x000fea0003c00000 */
[----:B------:R-:W-:-:S07]  /*3920*/  IMAD.MOV.U32 R2, RZ, RZ, R7 ;  /* 0x000000ffff027224 */ /* 0x000fce00078e0007 */
.L_x_9713:
[----:B------:R-:W-:Y:S05]  /*3930*/  BSYNC B1 ;  /* 0x0000000000017941 */ /* 0x000fea0003800000 */
.L_x_9712:
        /* <DEDUP_REMOVED lines=18> */
.L_x_9715:
[----:B------:R-:W-:Y:S01]  /*3a60*/  ISETP.GE.AND P0, PT, R10, RZ, PT ;  /* 0x000000ff0a00720c */ /* 0x000fe20003f06270 */
[----:B------:R-:W-:-:S12]  /*3a70*/  IMAD.MOV.U32 R3, RZ, RZ, 0x3fd774eb ;  /* 0x3fd774ebff037424 */ /* 0x000fd800078e00ff */
[----:B------:R-:W-:-:S04]  /*3a80*/  @P0 FFMA.FTZ R2, R3, 0.93318945169448852539, -R2 ;  /* 0x3f6ee58103020823 */ /* 0x000fc80000010802 */
[----:B------:R-:W-:-:S07]  /*3a90*/  @!P0 FFMA.FTZ R2, R3, 0.93318945169448852539, R2 ;  /* 0x3f6ee58103028823 */ /* 0x000fce0000010002 */
.L_x_9716:
[----:B------:R-:W-:Y:S05]  /*3aa0*/  BSYNC B0 ;  /* 0x0000000000007941 */ /* 0x000fea0003800000 */
.L_x_9714:
        /* <DEDUP_REMOVED lines=12> */
[----:B------:R-:W-:Y:S02]  /*3b70*/  ISETP.GT.AND P1, PT, R0, 0x9, PT ;  /* 0x000000090000780c */ /* 0x000fe40003f24270 */
[----:B------:R-:W-:-:S11]  /*3b80*/  F2FP.F16.F32.PACK_AB R19, RZ, R19 ;  /* 0x00000013ff13723e */ /* 0x000fd600000000ff */
        /* <DEDUP_REMOVED lines=13> */
.L_x_9720:
[----:B------:R-:W-:-:S06]  /*3c60*/  HADD2.F32 R3, -RZ, R19.H0_H0 ;  /* 0x20000013ff037230 */ /* 0x000fcc0000004100 */
[----:B------:R-:W0:Y:S02]  /*3c70*/  F2I.S64.TRUNC R2, R3 ;  /* 0x0000000300027311 */ /* 0x000e24000020d900 */
[----:B0-----:R3:W-:Y:S01]  /*3c80*/  STG.E.U8 desc[UR36][R16.64], R2 ;  /* 0x0000000210007986 */ /* 0x0017e2000c101124 */
[----:B------:R-:W-:Y:S05]  /*3c90*/  BRA `(.L_x_9722) ;  /* 0x0000000c00847947 */ /* 0x000fea0003800000 */
.L_x_9719:
        /* <DEDUP_REMOVED lines=10> */
.L_x_9724:
[----:B------:R-:W-:-:S06]  /*3d40*/  HADD2.F32 R19, -RZ, R19.H0_H0 ;  /* 0x20000013ff137230 */ /* 0x000fcc0000004100 */
[----:B------:R-:W0:Y:S02]  /*3d50*/  F2I.FTZ.TRUNC.NTZ R19, R19 ;  /* 0x0000001300137305 */ /* 0x000e24000021f100 */
[----:B0-----:R1:W-:Y:S01]  /*3d60*/  STG.E desc[UR36][R16.64], R19 ;  /* 0x0000001310007986 */ /* 0x0013e2000c101924 */
[----:B------:R-:W-:Y:S05]  /*3d70*/  BRA `(.L_x_9722) ;  /* 0x0000000c004c7947 */ /* 0x000fea0003800000 */
.L_x_9723:
[----:B------:R-:W-:-:S06]  /*3d80*/  HADD2.F32 R19, -RZ, R19.H0_H0 ;  /* 0x20000013ff137230 */ /* 0x000fcc0000004100 */
[----:B------:R-:W0:Y:S02]  /*3d90*/  F2I.FTZ.TRUNC.NTZ R19, R19 ;  /* 0x0000001300137305 */ /* 0x000e24000021f100 */
[----:B0-----:R2:W-:Y:S01]  /*3da0*/  STG.E.U16 desc[UR36][R16.64], R19 ;  /* 0x0000001310007986 */ /* 0x0015e2000c101524 */
[----:B------:R-:W-:Y:S05]  /*3db0*/  BRA `(.L_x_9722) ;  /* 0x0000000c003c7947 */ /* 0x000fea0003800000 */
.L_x_9718:
        /* <DEDUP_REMOVED lines=9> */
.L_x_9726:
[----:B------:R0:W-:Y:S01]  /*3e50*/  STG.E.U16 desc[UR36][R16.64], R19 ;  /* 0x0000001310007986 */ /* 0x0001e2000c101524 */
[----:B------:R-:W-:Y:S05]  /*3e60*/  BRA `(.L_x_9722) ;  /* 0x0000000c00107947 */ /* 0x000fea0003800000 */
.L_x_9725:
        /* <DEDUP_REMOVED lines=10> */
.L_x_9728:
[----:B------:R-:W-:-:S05]  /*3f10*/  HADD2.F32 R0, -RZ, R19.H0_H0 ;  /* 0x20000013ff007230 */ /* 0x000fca0000004100 */
[----:B------:R-:W-:-:S04]  /*3f20*/  F2FP.F16.F32.PACK_AB R0, RZ, R0 ;  /* 0x00000000ff00723e */ /* 0x000fc800000000ff */
[----:B------:R-:W-:-:S05]  /*3f30*/  PRMT R0, R0, 0x5410, RZ ;  /* 0x0000541000007816 */ /* 0x000fca00000000ff */
[----:B------:R0:W-:Y:S01]  /*3f40*/  STG.E desc[UR36][R16.64], R0 ;  /* 0x0000000010007986 */ /* 0x0001e2000c101924 */
[----:B------:R-:W-:Y:S05]  /*3f50*/  BRA `(.L_x_9722) ;  /* 0x0000000800d47947 */ /* 0x000fea0003800000 */
.L_x_9727:
[----:B------:R-:W-:-:S05]  /*3f60*/  HADD2.F32 R2, -RZ, R19.H0_H0 ;  /* 0x20000013ff027230 */ /* 0x000fca0000004100 */
[----:B------:R-:W-:-:S06]  /*3f70*/  FMUL.FTZ R2, R2, 1 ;  /* 0x3f80000002027820 */ /* 0x000fcc0000410000 */
[----:B------:R-:W0:Y:S02]  /*3f80*/  F2F.F64.F32 R2, R2 ;  /* 0x0000000200027310 */ /* 0x000e240000201800 */
[----:B0-----:R0:W-:Y:S01]  /*3f90*/  STG.E.64 desc[UR36][R16.64], R2 ;  /* 0x0000000210007986 */ /* 0x0011e2000c101b24 */
[----:B------:R-:W-:Y:S05]  /*3fa0*/  BRA `(.L_x_9722) ;  /* 0x0000000800c07947 */ /* 0x000fea0003800000 */
.L_x_9717:
        /* <DEDUP_REMOVED lines=13> */
.L_x_9731:
[----:B------:R-:W-:Y:S01]  /*4080*/  HADD2.F32 R19, -RZ, R19.H0_H0 ;  /* 0x20000013ff137230 */ /* 0x000fe20000004100 */
[----:B------:R-:W-:-:S04]  /*4090*/  CS2R R6, SRZ ;  /* 0x0000000000067805 */ /* 0x000fc8000001ff00 */
[----:B------:R-:W-:-:S06]  /*40a0*/  FMUL.FTZ R4, R19, 1 ;  /* 0x3f80000013047820 */ /* 0x000fcc0000410000 */
[----:B------:R-:W0:Y:S02]  /*40b0*/  F2F.F64.F32 R4, R4 ;  /* 0x0000000400047310 */ /* 0x000e240000201800 */
[----:B0-----:R0:W-:Y:S01]  /*40c0*/  STG.E.128 desc[UR36][R16.64], R4 ;  /* 0x0000000410007986 */ /* 0x0011e2000c101d24 */
[----:B------:R-:W-:Y:S05]  /*40d0*/  BRA `(.L_x_9722) ;  /* 0x0000000800747947 */ /* 0x000fea0003800000 */
.L_x_9730:
        /* <DEDUP_REMOVED lines=21> */
.L_x_9735:
[----:B------:R-:W-:Y:S05]  /*4230*/  BSYNC B0 ;  /* 0x0000000000007941 */ /* 0x000fea0003800000 */
.L_x_9734:
[----:B------:R-:W-:-:S05]  /*4240*/  LOP3.LUT R3, R0, R3, RZ, 0xfc, !PT ;  /* 0x0000000300037212 */ /* 0x000fca00078efcff */
[----:B------:R0:W-:Y:S01]  /*4250*/  STG.E.U8 desc[UR36][R16.64], R3 ;  /* 0x0000000310007986 */ /* 0x0001e2000c101124 */
[----:B------:R-:W-:Y:S05]  /*4260*/  BRA `(.L_x_9722) ;  /* 0x0000000800107947 */ /* 0x000fea0003800000 */
.L_x_9733:
        /* <DEDUP_REMOVED lines=13> */
.L_x_9737:
[----:B------:R-:W-:Y:S01]  /*4340*/  IMAD.MOV.U32 R0, RZ, RZ, 0x7f ;  /* 0x0000007fff007424 */ /* 0x000fe200078e00ff */
[----:B------:R-:W-:-:S04]  /*4350*/  ISETP.GT.U32.AND P0, PT, R2, 0x7f800000, PT ;  /* 0x7f8000000200780c */ /* 0x000fc80003f04070 */
[----:B------:R-:W-:-:S09]  /*4360*/  SEL R0, R0, 0x7c, P0 ;  /* 0x0000007c00007807 */ /* 0x000fd20000000000 */
.L_x_9738:
[----:B------:R-:W-:Y:S05]  /*4370*/  BSYNC B0 ;  /* 0x0000000000007941 */ /* 0x000fea0003800000 */
.L_x_9736:
[----:B------:R-:W-:-:S04]  /*4380*/  LOP3.LUT R2, R19, 0x80000000, RZ, 0xc0, !PT ;  /* 0x8000000013027812 */ /* 0x000fc800078ec0ff */
[----:B------:R-:W-:-:S04]  /*4390*/  SHF.R.U32.HI R3, RZ, 0x18, R2 ;  /* 0x00000018ff037819 */ /* 0x000fc80000011602 */
[----:B------:R-:W-:-:S05]  /*43a0*/  LOP3.LUT R3, R0, R3, RZ, 0xfc, !PT ;  /* 0x0000000300037212 */ /* 0x000fca00078efcff */
[----:B------:R0:W-:Y:S01]  /*43b0*/  STG.E.U8 desc[UR36][R16.64], R3 ;  /* 0x0000000310007986 */ /* 0x0001e2000c101124 */
[----:B------:R-:W-:Y:S05]  /*43c0*/  BRA `(.L_x_9722) ;  /* 0x0000000400b87947 */ /* 0x000fea0003800000 */
.L_x_9732:
[----:B------:R-:W-:-:S05]  /*43d0*/  HADD2.F32 R0, -RZ, R19.H0_H0 ;  /* 0x20000013ff007230 */ /* 0x000fca0000004100 */
[----:B------:R-:W-:-:S05]  /*43e0*/  F2FP.BF16.F32.PACK_AB R0, RZ, R0 ;  /* 0x00000000ff00723e */ /* 0x000fca00000010ff */
[----:B------:R0:W-:Y:S01]  /*43f0*/  STG.E.U16 desc[UR36][R16.64], R0 ;  /* 0x0000000010007986 */ /* 0x0001e2000c101524 */
[----:B------:R-:W-:Y:S05]  /*4400*/  BRA `(.L_x_9722) ;  /* 0x0000000400a87947 */ /* 0x000fea0003800000 */
.L_x_9729:
        /* <DEDUP_REMOVED lines=12> */
.L_x_9741:
        /* <DEDUP_REMOVED lines=17> */
.L_x_9744:
[----:B------:R-:W-:-:S04]  /*45e0*/  LOP3.LUT R2, R19, 0x80000000, RZ, 0xc0, !PT ;  /* 0x8000000013027812 */ /* 0x000fc800078ec0ff */
[----:B------:R-:W-:-:S04]  /*45f0*/  SHF.R.U32.HI R3, RZ, 0x18, R2 ;  /* 0x00000018ff037819 */ /* 0x000fc80000011602 */
[----:B------:R-:W-:-:S04]  /*4600*/  LOP3.LUT R0, R0, R3, RZ, 0xfc, !PT ;  /* 0x0000000300007212 */ /* 0x000fc800078efcff */
[----:B------:R-:W-:-:S07]  /*4610*/  PRMT R8, R0, 0x7610, R8 ;  /* 0x0000761000087816 */ /* 0x000fce0000000008 */
.L_x_9743:
[----:B------:R-:W-:Y:S05]  /*4620*/  BSYNC B0 ;  /* 0x0000000000007941 */ /* 0x000fea0003800000 */
.L_x_9742:
[----:B------:R0:W-:Y:S01]  /*4630*/  STG.E.U8 desc[UR36][R16.64], R8 ;  /* 0x0000000810007986 */ /* 0x0001e2000c101124 */
[----:B------:R-:W-:Y:S05]  /*4640*/  BRA `(.L_x_9722) ;  /* 0x0000000400187947 */ /* 0x000fea0003800000 */
.L_x_9740:
        /* <DEDUP_REMOVED lines=17> */
.L_x_9747:
[----:B------:R-:W-:-:S04]  /*4760*/  LOP3.LUT R2, R19, 0x80000000, RZ, 0xc0, !PT ;  /* 0x8000000013027812 */ /* 0x000fc800078ec0ff */
[----:B------:R-:W-:-:S04]  /*4770*/  SHF.R.U32.HI R3, RZ, 0x18, R2 ;  /* 0x00000018ff037819 */ /* 0x000fc80000011602 */
[----:B------:R-:W-:-:S04]  /*4780*/  LOP3.LUT R0, R0, R3, RZ, 0xfc, !PT ;  /* 0x0000000300007212 */ /* 0x000fc800078efcff */
[----:B------:R-:W-:-:S07]  /*4790*/  PRMT R8, R0, 0x7610, R8 ;  /* 0x0000761000087816 */ /* 0x000fce0000000008 */
.L_x_9746:
[----:B------:R-:W-:Y:S05]  /*47a0*/  BSYNC B0 ;  /* 0x0000000000007941 */ /* 0x000fea0003800000 */
.L_x_9745:
[----:B------:R0:W-:Y:S01]  /*47b0*/  STG.E.U8 desc[UR36][R16.64], R8 ;  /* 0x0000000810007986 */ /* 0x0001e2000c101124 */
[----:B------:R-:W-:Y:S05]  /*47c0*/  BRA `(.L_x_9722) ;  /* 0x0000000000b87947 */ /* 0x000fea0003800000 */
.L_x_9739:
        /* <DEDUP_REMOVED lines=22> */
.L_x_9721:
        /* <DEDUP_REMOVED lines=16> */
.L_x_9750:
[----:B------:R-:W-:Y:S05]  /*4a30*/  BRA `(.L_x_9722) ;  /* 0x00000000001c7947 */ /* 0x000fea0003800000 */
.L_x_9749:
[----:B------:R-:W-:-:S06]  /*4a40*/  HADD2.F32 R2, -RZ, R19.H0_H0 ;  /* 0x20000013ff027230 */ /* 0x000fcc0000004100 */
[----:B------:R-:W0:Y:S02]  /*4a50*/  F2I.U64.TRUNC R2, R2 ;  /* 0x0000000200027311 */ /* 0x000e24000020d800 */
[----:B0-----:R0:W-:Y:S01]  /*4a60*/  STG.E.64 desc[UR36][R16.64], R2 ;  /* 0x0000000210007986 */ /* 0x0011e2000c101b24 */
[----:B------:R-:W-:Y:S05]  /*4a70*/  BRA `(.L_x_9722) ;  /* 0x00000000000c7947 */ /* 0x000fea0003800000 */
.L_x_9748:
[----:B------:R-:W-:-:S06]  /*4a80*/  HADD2.F32 R19, -RZ, R19.H0_H0 ;  /* 0x20000013ff137230 */ /* 0x000fcc0000004100 */
[----:B------:R-:W0:Y:S02]  /*4a90*/  F2I.FTZ.U32.TRUNC.NTZ R19, R19 ;  /* 0x0000001300137305 */ /* 0x000e24000021f000 */
[----:B0-----:R0:W-:Y:S02]  /*4aa0*/  STG.E desc[UR36][R16.64], R19 ;  /* 0x0000001310007986 */ /* 0x0011e4000c101924 */
.L_x_9722:
[----:B------:R-:W-:-:S04]  /*4ab0*/  IMAD R18, R18, 0x200, R23 ;  /* 0x0000020012127824 */ /* 0x000fc800078e0217 */
[----:B012---:R-:W-:-:S07]  /*4ac0*/  VIADD R19, R18, 0x80 ;  /* 0x0000008012137836 */ /* 0x007fce0000000000 */
.L_x_9644:
[----:B------:R-:W-:Y:S05]  /*4ad0*/  BSYNC B6 ;  /* 0x0000000000067941 */ /* 0x000fea0003800000 */
.L_x_9643:
        /* <DEDUP_REMOVED lines=358> */
.L_x_9753:
        /* <DEDUP_REMOVED lines=23> */
.L_x_9757:
[----:B------:R-:W2:Y:S02]  /*62b0*/  LDG.E.U8 R2, desc[UR36][R2.64] ;  /* 0x0000002402027981 */ /* 0x000ea4000c1e1100 */
[----:B--2---:R-:W-:-:S04]  /*62c0*/  I2FP.F32.U32 R0, R2 ;  /* 0x0000000200007245 */ /* 0x004fc80000201000 */
[----:B------:R-:W-:-:S04]  /*62d0*/  F2FP.F16.F32.PACK_AB R0, RZ, R0 ;  /* 0x00000000ff00723e */ /* 0x000fc800000000ff */
[----:B------:R-:W-:Y:S01]  /*62e0*/  PRMT R22, R0, 0x7610, R22 ;  /* 0x0000761000167816 */ /* 0x000fe20000000016 */
[----:B------:R-:W-:Y:S06]  /*62f0*/  BRA `(.L_x_9759) ;  /* 0x0000000c00bc7947 */ /* 0x000fec0003800000 */
.L_x_9756:
        /* <DEDUP_REMOVED lines=11> */
.L_x_9761:
[----:B------:R-:W2:Y:S02]  /*63b0*/  LDG.E R2, desc[UR36][R2.64] ;  /* 0x0000002402027981 */ /* 0x000ea4000c1e1900 */
[----:B--2---:R-:W-:-:S04]  /*63c0*/  I2FP.F32.S32 R0, R2 ;  /* 0x0000000200007245 */ /* 0x004fc80000201400 */
[----:B------:R-:W-:-:S04]  /*63d0*/  F2FP.F16.F32.PACK_AB R0, RZ, R0 ;  /* 0x00000000ff00723e */ /* 0x000fc800000000ff */
[----:B------:R-:W-:Y:S01]  /*63e0*/  PRMT R22, R0, 0x7610, R22 ;  /* 0x0000761000167816 */ /* 0x000fe20000000016 */
[----:B------:R-:W-:Y:S06]  /*63f0*/  BRA `(.L_x_9759) ;  /* 0x0000000c007c7947 */ /* 0x000fec0003800000 */
.L_x_9760:
[----:B------:R-:W2:Y:S02]  /*6400*/  LDG.E.U16 R2, desc[UR36][R2.64] ;  /* 0x0000002402027981 */ /* 0x000ea4000c1e1500 */
[----:B--2---:R-:W0:Y:S02]  /*6410*/  I2F.S16 R0, R2 ;  /* 0x0000000200007306 */ /* 0x004e240000101400 */
[----:B0-----:R-:W-:-:S04]  /*6420*/  F2FP.F16.F32.PACK_AB R0, RZ, R0 ;  /* 0x00000000ff00723e */ /* 0x001fc800000000ff */
[----:B------:R-:W-:Y:S01]  /*6430*/  PRMT R22, R0, 0x7610, R22 ;  /* 0x0000761000167816 */ /* 0x000fe20000000016 */
[----:B------:R-:W-:Y:S06]  /*6440*/  BRA `(.L_x_9759) ;  /* 0x0000000c00687947 */ /* 0x000fec0003800000 */
.L_x_9755:
        /* <DEDUP_REMOVED lines=9> */
.L_x_9763:
[----:B------:R0:W5:Y:S01]  /*64e0*/  LDG.E.U16 R22, desc[UR36][R2.64] ;  /* 0x0000002402167981 */ /* 0x000162000c1e1500 */
[----:B------:R-:W-:Y:S05]  /*64f0*/  BRA `(.L_x_9759) ;  /* 0x0000000c003c7947 */ /* 0x000fea0003800000 */
.L_x_9762:
        /* <DEDUP_REMOVED lines=9> */
.L_x_9765:
[----:B------:R1:W5:Y:S01]  /*6590*/  LDG.E.U16 R22, desc[UR36][R2.64] ;  /* 0x0000002402167981 */ /* 0x000362000c1e1500 */
[----:B------:R-:W-:Y:S05]  /*65a0*/  BRA `(.L_x_9759) ;  /* 0x0000000c00107947 */ /* 0x000fea0003800000 */
.L_x_9764:
        /* <DEDUP_REMOVED lines=9> */
.L_x_9754:
        /* <DEDUP_REMOVED lines=14> */
.L_x_9768:
        /* <DEDUP_REMOVED lines=9> */
.L_x_9767:
        /* <DEDUP_REMOVED lines=28> */
.L_x_9770:
        /* <DEDUP_REMOVED lines=15> */
.L_x_9769:
[----:B------:R-:W2:Y:S02]  /*6a60*/  LDG.E.U16 R0, desc[UR36][R2.64] ;  /* 0x0000002402007981 */ /* 0x000ea4000c1e1500 */
[----:B--2---:R-:W-:-:S05]  /*6a70*/  IMAD.U32 R0, R0, 0x10000, RZ ;  /* 0x0001000000007824 */ /* 0x004fca00078e00ff */
[----:B------:R-:W-:-:S04]  /*6a80*/  F2FP.F16.F32.PACK_AB R0, RZ, R0 ;  /* 0x00000000ff00723e */ /* 0x000fc800000000ff */
[----:B------:R-:W-:Y:S01]  /*6a90*/  PRMT R22, R0, 0x7610, R22 ;  /* 0x0000761000167816 */ /* 0x000fe20000000016 */
[----:B------:R-:W-:Y:S06]  /*6aa0*/  BRA `(.L_x_9759) ;  /* 0x0000000400d07947 */ /* 0x000fec0003800000 */
.L_x_9766:
        /* <DEDUP_REMOVED lines=13> */
.L_x_9773:
        /* <DEDUP_REMOVED lines=21> */
.L_x_9777:
[----:B------:R-:W-:Y:S05]  /*6cd0*/  BSYNC B1 ;  /* 0x0000000000017941 */ /* 0x000fea0003800000 */
.L_x_9776:
[----:B------:R-:W-:Y:S01]  /*6ce0*/  LEA R3, R0, 0x3b800000, 0x17 ;  /* 0x3b80000000037811 */ /* 0x000fe200078eb8ff */
[----:B------:R-:W-:-:S05]  /*6cf0*/  IMAD.SHL.U32 R0, R2, 0x100000, RZ ;  /* 0x0010000002007824 */ /* 0x000fca00078e00ff */
[----:B------:R-:W-:-:S07]  /*6d00*/  LOP3.LUT R0, R3, R0, R4, 0xfe, !PT ;  /* 0x0000000003007212 */ /* 0x000fce00078efe04 */
.L_x_9775:
[----:B------:R-:W-:Y:S05]  /*6d10*/  BSYNC B0 ;  /* 0x0000000000007941 */ /* 0x000fea0003800000 */
.L_x_9774:
[----:B------:R-:W-:-:S04]  /*6d20*/  F2FP.F16.F32.PACK_AB R0, RZ, R0 ;  /* 0x00000000ff00723e */ /* 0x000fc800000000ff */
[----:B------:R-:W-:Y:S01]  /*6d30*/  PRMT R22, R0, 0x7610, R22 ;  /* 0x0000761000167816 */ /* 0x000fe20000000016 */
[----:B------:R-:W-:Y:S06]  /*6d40*/  BRA `(.L_x_9759) ;  /* 0x0000000400287947 */ /* 0x000fec0003800000 */
.L_x_9772:
        /* <DEDUP_REMOVED lines=21> */
.L_x_9781:
[----:B------:R-:W-:Y:S05]  /*6ea0*/  BSYNC B1 ;  /* 0x0000000000017941 */ /* 0x000fea0003800000 */
.L_x_9780:
[----:B------:R-:W-:Y:S01]  /*6eb0*/  LEA R3, R0, 0x37800000, 0x17 ;  /* 0x3780000000037811 */ /* 0x000fe200078eb8ff */
[----:B------:R-:W-:-:S05]  /*6ec0*/  IMAD.SHL.U32 R0, R2, 0x200000, RZ ;  /* 0x0020000002007824 */ /* 0x000fca00078e00ff */
[----:B------:R-:W-:-:S07]  /*6ed0*/  LOP3.LUT R0, R3, R0, R4, 0xfe, !PT ;  /* 0x0000000003007212 */ /* 0x000fce00078efe04 */
.L_x_9779:
[----:B------:R-:W-:Y:S05]  /*6ee0*/  BSYNC B0 ;  /* 0x0000000000007941 */ /* 0x000fea0003800000 */
.L_x_9778:
[----:B------:R-:W-:-:S04]  /*6ef0*/  F2FP.F16.F32.PACK_AB R0, RZ, R0 ;  /* 0x00000000ff00723e */ /* 0x000fc800000000ff */
[----:B------:R-:W-:Y:S01]  /*6f00*/  PRMT R22, R0, 0x7610, R22 ;  /* 0x0000761000167816 */ /* 0x000fe20000000016 */
[----:B------:R-:W-:Y:S06]  /*6f10*/  BRA `(.L_x_9759) ;  /* 0x0000000000b47947 */ /* 0x000fec0003800000 */
.L_x_9771:
        /* <DEDUP_REMOVED lines=14> */
.L_x_9785:
[----:B------:R-:W-:Y:S05]  /*7000*/  BSYNC B0 ;  /* 0x0000000000007941 */ /* 0x000fea0003800000 */
.L_x_9784:
[----:B------:R-:W-:-:S04]  /*7010*/  F2FP.F16.F32.PACK_AB R0, RZ, R0 ;  /* 0x00000000ff00723e */ /* 0x000fc800000000ff */
[----:B------:R-:W-:Y:S01]  /*7020*/  PRMT R22, R0, 0x7610, R22 ;  /* 0x0000761000167816 */ /* 0x000fe20000000016 */
[----:B------:R-:W-:Y:S06]  /*7030*/  BRA `(.L_x_9759) ;  /* 0x00000000006c7947 */ /* 0x000fec0003800000 */
.L_x_9758:
        /* <DEDUP_REMOVED lines=16> */
.L_x_9786:
[----:B------:R-:W-:Y:S01]  /*7140*/  PRMT R22, RZ, 0x7610, R22 ;  /* 0x00007610ff167816 */ /* 0x000fe20000000016 */
[----:B------:R-:W-:Y:S06]  /*7150*/  BRA `(.L_x_9759) ;  /* 0x0000000000247947 */ /* 0x000fec0003800000 */
.L_x_9783:
[----:B------:R-:W2:Y:S02]  /*7160*/  LDG.E.64 R2, desc[UR36][R2.64] ;  /* 0x0000002402027981 */ /* 0x000ea4000c1e1b00 */
[----:B--2---:R-:W0:Y:S02]  /*7170*/  I2F.U64 R0, R2 ;  /* 0x0000000200007312 */ /* 0x004e240000301000 */
[----:B0-----:R-:W-:-:S04]  /*7180*/  F2FP.F16.F32.PACK_AB R0, RZ, R0 ;  /* 0x00000000ff00723e */ /* 0x001fc800000000ff */
[----:B------:R-:W-:Y:S01]  /*7190*/  PRMT R22, R0, 0x7610, R22 ;  /* 0x0000761000167816 */ /* 0x000fe20000000016 */
[----:B------:R-:W-:Y:S06]  /*71a0*/  BRA `(.L_x_9759) ;  /* 0x0000000000107947 */ /* 0x000fec0003800000 */
.L_x_9782:
[----:B------:R-:W2:Y:S02]  /*71b0*/  LDG.E R2, desc[UR36][R2.64] ;  /* 0x0000002402027981 */ /* 0x000ea4000c1e1900 */
[----:B--2---:R-:W-:-:S04]  /*71c0*/  I2FP.F32.U32 R0, R2 ;  /* 0x0000000200007245 */ /* 0x004fc80000201000 */
[----:B------:R-:W-:-:S04]  /*71d0*/  F2FP.F16.F32.PACK_AB R0, RZ, R0 ;  /* 0x00000000ff00723e */ /* 0x000fc800000000ff */
[----:B------:R-:W-:-:S07]  /*71e0*/  PRMT R22, R0, 0x7610, R22 ;  /* 0x0000761000167816 */ /* 0x000fce0000000016 */
.L_x_9759:
        /* <DEDUP_REMOVED lines=20> */
.L_x_9790:
[----:B------:R-:W2:Y:S02]  /*7330*/  LDG.E.U8 R2, desc[UR36][R2.64] ;  /* 0x0000002402027981 */ /* 0x000ea4000c1e1100 */
[----:B--2---:R-:W-:-:S04]  /*7340*/  I2FP.F32.U32 R0, R2 ;  /* 0x0000000200007245 */ /* 0x004fc80000201000 */
[----:B------:R-:W-:-:S04]  /*7350*/  F2FP.F16.F32.PACK_AB R0, RZ, R0 ;  /* 0x00000000ff00723e */ /* 0x000fc800000000ff */
[----:B------:R-:W-:Y:S01]  /*7360*/  PRMT R10, R0, 0x7610, R10 ;  /* 0x00007610000a7816 */ /* 0x000fe2000000000a */
[----:B------:R-:W-:Y:S06]  /*7370*/  BRA `(.L_x_9792) ;  /* 0x0000000c00bc7947 */ /* 0x000fec0003800000 */
.L_x_9789:
        /* <DEDUP_REMOVED lines=11> */
.L_x_9794:
[----:B------:R-:W2:Y:S02]  /*7430*/  LDG.E R2, desc[UR36][R2.64] ;  /* 0x0000002402027981 */ /* 0x000ea4000c1e1900 */
[----:B--2---:R-:W-:-:S04]  /*7440*/  I2FP.F32.S32 R0, R2 ;  /* 0x0000000200007245 */ /* 0x004fc80000201400 */
[----:B------:R-:W-:-:S04]  /*7450*/  F2FP.F16.F32.PACK_AB R0, RZ, R0 ;  /* 0x00000000ff00723e */ /* 0x000fc800000000ff */
[----:B------:R-:W-:Y:S01]  /*7460*/  PRMT R10, R0, 0x7610, R10 ;  /* 0x00007610000a7816 */ /* 0x000fe2000000000a */
[----:B------:R-:W-:Y:S06]  /*7470*/  BRA `(.L_x_9792) ;  /* 0x0000000c007c7947 */ /* 0x000fec0003800000 */
.L_x_9793:
[----:B------:R-:W2:Y:S02]  /*7480*/  LDG.E.U16 R2, desc[UR36][R2.64] ;  /* 0x0000002402027981 */ /* 0x000ea4000c1e1500 */
[----:B--2---:R-:W0:Y:S02]  /*7490*/  I2F.S16 R0, R2 ;  /* 0x0000000200007306 */ /* 0x004e240000101400 */
[----:B0-----:R-:W-:-:S04]  /*74a0*/  F2FP.F16.F32.PACK_AB R0, RZ, R0 ;  /* 0x00000000ff00723e */ /* 0x001fc800000000ff */
[----:B------:R-:W-:Y:S01]  /*74b0*/  PRMT R10, R0, 0x7610, R10 ;  /* 0x00007610000a7816 */ /* 0x000fe2000000000a */
[----:B------:R-:W-:Y:S06]  /*74c0*/  BRA `(.L_x_9792) ;  /* 0x0000000c00687947 */ /* 0x000fec0003800000 */
.L_x_9788:
        /* <DEDUP_REMOVED lines=9> */
.L_x_9796:
[----:B------:R1:W5:Y:S01]  /*7560*/  LDG.E.U16 R10, desc[UR36][R2.64] ;  /* 0x00000024020a7981 */ /* 0x000362000c1e1500 */
[----:B------:R-:W-:Y:S05]  /*7570*/  BRA `(.L_x_9792) ;  /* 0x0000000c003c7947 */ /* 0x000fea0003800000 */
.L_x_9795:
        /* <DEDUP_REMOVED lines=9> */
.L_x_9798:
[----:B------:R0:W5:Y:S01]  /*7610*/  LDG.E.U16 R10, desc[UR36][R2.64] ;  /* 0x00000024020a7981 */ /* 0x000162000c1e1500 */
[----:B------:R-:W-:Y:S05]  /*7620*/  BRA `(.L_x_9792) ;  /* 0x0000000c00107947 */ /* 0x000fea0003800000 */
.L_x_9797:
        /* <DEDUP_REMOVED lines=9> */
.L_x_9787:
        /* <DEDUP_REMOVED lines=14> */
.L_x_9801:
        /* <DEDUP_REMOVED lines=9> */
.L_x_9800:
        /* <DEDUP_REMOVED lines=28> */
.L_x_9803:
        /* <DEDUP_REMOVED lines=15> */
.L_x_9802:
[----:B------:R-:W2:Y:S02]  /*7ae0*/  LDG.E.U16 R0, desc[UR36][R2.64] ;  /* 0x0000002402007981 */ /* 0x000ea4000c1e1500 */
[----:B--2---:R-:W-:-:S05]  /*7af0*/  IMAD.U32 R0, R0, 0x10000, RZ ;  /* 0x0001000000007824 */ /* 0x004fca00078e00ff */
[----:B------:R-:W-:-:S04]  /*7b00*/  F2FP.F16.F32.PACK_AB R0, RZ, R0 ;  /* 0x00000000ff00723e */ /* 0x000fc800000000ff */
[----:B------:R-:W-:Y:S01]  /*7b10*/  PRMT R10, R0, 0x7610, R10 ;  /* 0x00007610000a7816 */ /* 0x000fe2000000000a */
[----:B------:R-:W-:Y:S06]  /*7b20*/  BRA `(.L_x_9792) ;  /* 0x0000000400d07947 */ /* 0x000fec0003800000 */
.L_x_9799:
        /* <DEDUP_REMOVED lines=13> */
.L_x_9806:
        /* <DEDUP_REMOVED lines=21> */
.L_x_9810:
[----:B------:R-:W-:Y:S05]  /*7d50*/  BSYNC B1 ;  /* 0x0000000000017941 */ /* 0x000fea0003800000 */
.L_x_9809:
[----:B------:R-:W-:Y:S01]  /*7d60*/  LEA R3, R0, 0x3b800000, 0x17 ;  /* 0x3b80000000037811 */ /* 0x000fe200078eb8ff */
[----:B------:R-:W-:-:S05]  /*7d70*/  IMAD.SHL.U32 R0, R2, 0x100000, RZ ;  /* 0x0010000002007824 */ /* 0x000fca00078e00ff */
[----:B------:R-:W-:-:S07]  /*7d80*/  LOP3.LUT R0, R3, R0, R4, 0xfe, !PT ;  /* 0x0000000003007212 */ /* 0x000fce00078efe04 */
.L_x_9808:
[----:B------:R-:W-:Y:S05]  /*7d90*/  BSYNC B0 ;  /* 0x0000000000007941 */ /* 0x000fea0003800000 */
.L_x_9807:
[----:B------:R-:W-:-:S04]  /*7da0*/  F2FP.F16.F32.PACK_AB R0, RZ, R0 ;  /* 0x00000000ff00723e */ /* 0x000fc800000000ff */
[----:B------:R-:W-:Y:S01]  /*7db0*/  PRMT R10, R0, 0x7610, R10 ;  /* 0x00007610000a7816 */ /* 0x000fe2000000000a */
[----:B------:R-:W-:Y:S06]  /*7dc0*/  BRA `(.L_x_9792) ;  /* 0x0000000400287947 */ /* 0x000fec0003800000 */
.L_x_9805:
        /* <DEDUP_REMOVED lines=21> */
.L_x_9814:
[----:B------:R-:W-:Y:S05]  /*7f20*/  BSYNC B1 ;  /* 0x0000000000017941 */ /* 0x000fea0003800000 */
.L_x_9813:
[----:B------:R-:W-:Y:S01]  /*7f30*/  LEA R3, R0, 0x37800000, 0x17 ;  /* 0x3780000000037811 */ /* 0x000fe200078eb8ff */
[----:B------:R-:W-:-:S05]  /*7f40*/  IMAD.SHL.U32 R0, R2, 0x200000, RZ ;  /* 0x0020000002007824 */ /* 0x000fca00078e00ff */
[----:B------:R-:W-:-:S07]  /*7f50*/  LOP3.LUT R0, R3, R0, R4, 0xfe, !PT ;  /* 0x0000000003007212 */ /* 0x000fce00078efe04 */
.L_x_9812:
[----:B------:R-:W-:Y:S05]  /*7f60*/  BSYNC B0 ;  /* 0x0000000000007941 */ /* 0x000fea0003800000 */
.L_x_9811:
[----:B------:R-:W-:-:S04]  /*7f70*/  F2FP.F16.F32.PACK_AB R0, RZ, R0 ;  /* 0x00000000ff00723e */ /* 0x000fc800000000ff */
[----:B------:R-:W-:Y:S01]  /*7f80*/  PRMT R10, R0, 0x7610, R10 ;  /* 0x00007610000a7816 */ /* 0x000fe2000000000a */
[----:B------:R-:W-:Y:S06]  /*7f90*/  BRA `(.L_x_9792) ;  /* 0x0000000000b47947 */ /* 0x000fec0003800000 */
.L_x_9804:
        /* <DEDUP_REMOVED lines=14> */
.L_x_9818:
[----:B------:R-:W-:Y:S05]  /*8080*/  BSYNC B0 ;  /* 0x0000000000007941 */ /* 0x000fea0003800000 */
.L_x_9817:
[----:B------:R-:W-:-:S04]  /*8090*/  F2FP.F16.F32.PACK_AB R0, RZ, R0 ;  /* 0x00000000ff00723e */ /* 0x000fc800000000ff */
[----:B------:R-:W-:Y:S01]  /*80a0*/  PRMT R10, R0, 0x7610, R10 ;  /* 0x00007610000a7816 */ /* 0x000fe2000000000a */
[----:B------:R-:W-:Y:S06]  /*80b0*/  BRA `(.L_x_9792) ;  /* 0x00000000006c7947 */ /* 0x000fec0003800000 */
.L_x_9791:
        /* <DEDUP_REMOVED lines=16> */
.L_x_9819:
[----:B------:R-:W-:Y:S01]  /*81c0*/  PRMT R10, RZ, 0x7610, R10 ;  /* 0x00007610ff0a7816 */ /* 0x000fe2000000000a */
[----:B------:R-:W-:Y:S06]  /*81d0*/  BRA `(.L_x_9792) ;  /* 0x0000000000247947 */ /* 0x000fec0003800000 */
.L_x_9816:
[----:B------:R-:W2:Y:S02]  /*81e0*/  LDG.E.64 R2, desc[UR36][R2.64] ;  /* 0x0000002402027981 */ /* 0x000ea4000c1e1b00 */
[----:B--2---:R-:W0:Y:S02]  /*81f0*/  I2F.U64 R0, R2 ;  /* 0x0000000200007312 */ /* 0x004e240000301000 */
[----:B0-----:R-:W-:-:S04]  /*8200*/  F2FP.F16.F32.PACK_AB R0, RZ, R0 ;  /* 0x00000000ff00723e */ /* 0x001fc800000000ff */
[----:B------:R-:W-:Y:S01]  /*8210*/  PRMT R10, R0, 0x7610, R10 ;  /* 0x00007610000a7816 */ /* 0x000fe2000000000a */
[----:B------:R-:W-:Y:S06]  /*8220*/  BRA `(.L_x_9792) ;  /* 0x0000000000107947 */ /* 0x000fec0003800000 */
.L_x_9815:
[----:B------:R-:W2:Y:S02]  /*8230*/  LDG.E R2, desc[UR36][R2.64] ;  /* 0x0000002402027981 */ /* 0x000ea4000c1e1900 */
[----:B--2---:R-:W-:-:S04]  /*8240*/  I2FP.F32.U32 R0, R2 ;  /* 0x0000000200007245 */ /* 0x004fc80000201000 */
[----:B------:R-:W-:-:S04]  /*8250*/  F2FP.F16.F32.PACK_AB R0, RZ, R0 ;  /* 0x00000000ff00723e */ /* 0x000fc800000000ff */
[----:B------:R-:W-:-:S07]  /*8260*/  PRMT R10, R0, 0x7610, R10 ;  /* 0x00007610000a7816 */ /* 0x000fce000000000a */
.L_x_9792:
        /* <DEDUP_REMOVED lines=17> */
[----:B------:R-:W-:Y:S05]  /*8380*/  CALL.REL.NOINC `($__internal_21_$__cuda_sm3x_div_rn_ftz_f32_slowpath) ;  /* 0x000000a400987944 */ /* 0x000fea0003c00000 */
[----:B------:R-:W-:-:S07]  /*8390*/  IMAD.MOV.U32 R2, RZ, RZ, R7 ;  /* 0x000000ffff027224 */ /* 0x000fce00078e0007 */
.L_x_9821:
[----:B------:R-:W-:Y:S05]  /*83a0*/  BSYNC B1 ;  /* 0x0000000000017941 */ /* 0x000fea0003800000 */
.L_x_9820:
        /* <DEDUP_REMOVED lines=18> */
.L_x_9823:
[----:B------:R-:W-:Y:S01]  /*84d0*/  ISETP.GE.AND P0, PT, R10, RZ, PT ;  /* 0x000000ff0a00720c */ /* 0x000fe20003f06270 */
[----:B------:R-:W-:-:S12]  /*84e0*/  IMAD.MOV.U32 R3, RZ, RZ, 0x3fd774eb ;  /* 0x3fd774ebff037424 */ /* 0x000fd800078e00ff */
[----:B------:R-:W-:-:S04]  /*84f0*/  @P0 FFMA.FTZ R2, R3, 0.93318945169448852539, -R2 ;  /* 0x3f6ee58103020823 */ /* 0x000fc80000010802 */
[----:B------:R-:W-:-:S07]  /*8500*/  @!P0 FFMA.FTZ R2, R3, 0.93318945169448852539, R2 ;  /* 0x3f6ee58103028823 */ /* 0x000fce0000010002 */
.L_x_9824:
[----:B------:R-:W-:Y:S05]  /*8510*/  BSYNC B0 ;  /* 0x0000000000007941 */ /* 0x000fea0003800000 */
.L_x_9822:
        /* <DEDUP_REMOVED lines=27> */
.L_x_9828:
[----:B------:R-:W-:-:S06]  /*86d0*/  HADD2.F32 R3, -RZ, R11.H0_H0 ;  /* 0x2000000bff037230 */ /* 0x000fcc0000004100 */
[----:B------:R-:W0:Y:S02]  /*86e0*/  F2I.S64.TRUNC R2, R3 ;  /* 0x0000000300027311 */ /* 0x000e24000020d900 */
[----:B0-----:R0:W-:Y:S01]  /*86f0*/  STG.E.U8 desc[UR36][R16.64], R2 ;  /* 0x0000000210007986 */ /* 0x0011e2000c101124 */
[----:B------:R-:W-:Y:S05]  /*8700*/  BRA `(.L_x_9830) ;  /* 0x0000000c00847947 */ /* 0x000fea0003800000 */
.L_x_9827:
        /* <DEDUP_REMOVED lines=10> */
.L_x_9832:
[----:B------:R-:W-:-:S06]  /*87b0*/  HADD2.F32 R11, -RZ, R11.H0_H0 ;  /* 0x2000000bff0b7230 */ /* 0x000fcc0000004100 */
[----:B------:R-:W0:Y:S02]  /*87c0*/  F2I.FTZ.TRUNC.NTZ R11, R11 ;  /* 0x0000000b000b7305 */ /* 0x000e24000021f100 */
[----:B0-----:R0:W-:Y:S01]  /*87d0*/  STG.E desc[UR36][R16.64], R11 ;  /* 0x0000000b10007986 */ /* 0x0011e2000c101924 */
[----:B------:R-:W-:Y:S05]  /*87e0*/  BRA `(.L_x_9830) ;  /* 0x0000000c004c7947 */ /* 0x000fea0003800000 */
.L_x_9831:
[----:B------:R-:W-:-:S06]  /*87f0*/  HADD2.F32 R11, -RZ, R11.H0_H0 ;  /* 0x2000000bff0b7230 */ /* 0x000fcc0000004100 */
[----:B------:R-:W0:Y:S02]  /*8800*/  F2I.FTZ.TRUNC.NTZ R11, R11 ;  /* 0x0000000b000b7305 */ /* 0x000e24000021f100 */
[----:B0-----:R0:W-:Y:S01]  /*8810*/  STG.E.U16 desc[UR36][R16.64], R11 ;  /* 0x0000000b10007986 */ /* 0x0011e2000c101524 */
[----:B------:R-:W-:Y:S05]  /*8820*/  BRA `(.L_x_9830) ;  /* 0x0000000c003c7947 */ /* 0x000fea0003800000 */
.L_x_9826:
        /* <DEDUP_REMOVED lines=9> */
.L_x_9834:
[----:B------:R0:W-:Y:S01]  /*88c0*/  STG.E.U16 desc[UR36][R16.64], R11 ;  /* 0x0000000b10007986 */ /* 0x0001e2000c101524 */
[----:B------:R-:W-:Y:S05]  /*88d0*/  BRA `(.L_x_9830) ;  /* 0x0000000c00107947 */ /* 0x000fea0003800000 */
.L_x_9833:
        /* <DEDUP_REMOVED lines=10> */
.L_x_9836:
[----:B------:R-:W-:-:S05]  /*8980*/  HADD2.F32 R0, -RZ, R11.H0_H0 ;  /* 0x2000000bff007230 */ /* 0x000fca0000004100 */
[----:B------:R-:W-:-:S04]  /*8990*/  F2FP.F16.F32.PACK_AB R0, RZ, R0 ;  /* 0x00000000ff00723e */ /* 0x000fc800000000ff */
[----:B------:R-:W-:-:S05]  /*89a0*/  PRMT R0, R0, 0x5410, RZ ;  /* 0x0000541000007816 */ /* 0x000fca00000000ff */
[----:B------:R0:W-:Y:S01]  /*89b0*/  STG.E desc[UR36][R16.64], R0 ;  /* 0x0000000010007986 */ /* 0x0001e2000c101924 */
[----:B------:R-:W-:Y:S05]  /*89c0*/  BRA `(.L_x_9830) ;  /* 0x0000000800d47947 */ /* 0x000fea0003800000 */
.L_x_9835:
[----:B------:R-:W-:-:S05]  /*89d0*/  HADD2.F32 R2, -RZ, R11.H0_H0 ;  /* 0x2000000bff027230 */ /* 0x000fca0000004100 */
[----:B------:R-:W-:-:S06]  /*89e0*/  FMUL.FTZ R2, R2, 1 ;  /* 0x3f80000002027820 */ /* 0x000fcc0000410000 */
[----:B------:R-:W0:Y:S02]  /*89f0*/  F2F.F64.F32 R2, R2 ;  /* 0x0000000200027310 */ /* 0x000e240000201800 */
[----:B0-----:R0:W-:Y:S01]  /*8a00*/  STG.E.64 desc[UR36][R16.64], R2 ;  /* 0x0000000210007986 */ /* 0x0011e2000c101b24 */
[----:B------:R-:W-:Y:S05]  /*8a10*/  BRA `(.L_x_9830) ;  /* 0x0000000800c07947 */ /* 0x000fea0003800000 */
.L_x_9825:
        /* <DEDUP_REMOVED lines=13> */
.L_x_9839:
[----:B------:R-:W-:Y:S01]  /*8af0*/  HADD2.F32 R11, -RZ, R11.H0_H0 ;  /* 0x2000000bff0b7230 */ /* 0x000fe20000004100 */
[----:B------:R-:W-:-:S04]  /*8b00*/  CS2R R6, SRZ ;  /* 0x0000000000067805 */ /* 0x000fc8000001ff00 */
[----:B------:R-:W-:-:S06]  /*8b10*/  FMUL.FTZ R4, R11, 1 ;  /* 0x3f8000000b047820 */ /* 0x000fcc0000410000 */
[----:B------:R-:W0:Y:S02]  /*8b20*/  F2F.F64.F32 R4, R4 ;  /* 0x0000000400047310 */ /* 0x000e240000201800 */
[----:B0-----:R0:W-:Y:S01]  /*8b30*/  STG.E.128 desc[UR36][R16.64], R4 ;  /* 0x0000000410007986 */ /* 0x0011e2000c101d24 */
[----:B------:R-:W-:Y:S05]  /*8b40*/  BRA `(.L_x_9830) ;  /* 0x0000000800747947 */ /* 0x000fea0003800000 */
.L_x_9838:
        /* <DEDUP_REMOVED lines=21> */
.L_x_9843:
[----:B------:R-:W-:Y:S05]  /*8ca0*/  BSYNC B0 ;  /* 0x0000000000007941 */ /* 0x000fea0003800000 */
.L_x_9842:
[----:B------:R-:W-:-:S05]  /*8cb0*/  LOP3.LUT R3, R0, R3, RZ, 0xfc, !PT ;  /* 0x0000000300037212 */ /* 0x000fca00078efcff */
[----:B------:R0:W-:Y:S01]  /*8cc0*/  STG.E.U8 desc[UR36][R16.64], R3 ;  /* 0x0000000310007986 */ /* 0x0001e2000c101124 */
[----:B------:R-:W-:Y:S05]  /*8cd0*/  BRA `(.L_x_9830) ;  /* 0x0000000800107947 */ /* 0x000fea0003800000 */
.L_x_9841:
        /* <DEDUP_REMOVED lines=13> */
.L_x_9845:
[----:B------:R-:W-:Y:S01]  /*8db0*/  IMAD.MOV.U32 R0, RZ, RZ, 0x7f ;  /* 0x0000007fff007424 */ /* 0x000fe200078e00ff */
[----:B------:R-:W-:-:S04]  /*8dc0*/  ISETP.GT.U32.AND P0, PT, R2, 0x7f800000, PT ;  /* 0x7f8000000200780c */ /* 0x000fc80003f04070 */
[----:B------:R-:W-:-:S09]  /*8dd0*/  SEL R0, R0, 0x7c, P0 ;  /* 0x0000007c00007807 */ /* 0x000fd20000000000 */
.L_x_9846:
[----:B------:R-:W-:Y:S05]  /*8de0*/  BSYNC B0 ;  /* 0x0000000000007941 */ /* 0x000fea0003800000 */
.L_x_9844:
[----:B------:R-:W-:-:S04]  /*8df0*/  LOP3.LUT R2, R11, 0x80000000, RZ, 0xc0, !PT ;  /* 0x800000000b027812 */ /* 0x000fc800078ec0ff */
[----:B------:R-:W-:-:S04]  /*8e00*/  SHF.R.U32.HI R3, RZ, 0x18, R2 ;  /* 0x00000018ff037819 */ /* 0x000fc80000011602 */
[----:B------:R-:W-:-:S05]  /*8e10*/  LOP3.LUT R3, R0, R3, RZ, 0xfc, !PT ;  /* 0x0000000300037212 */ /* 0x000fca00078efcff */
[----:B------:R0:W-:Y:S01]  /*8e20*/  STG.E.U8 desc[UR36][R16.64], R3 ;  /* 0x0000000310007986 */ /* 0x0001e2000c101124 */
[----:B------:R-:W-:Y:S05]  /*8e30*/  BRA `(.L_x_9830) ;  /* 0x0000000400b87947 */ /* 0x000fea0003800000 */
.L_x_9840:
[----:B------:R-:W-:-:S05]  /*8e40*/  HADD2.F32 R0, -RZ, R11.H0_H0 ;  /* 0x2000000bff007230 */ /* 0x000fca0000004100 */
[----:B------:R-:W-:-:S05]  /*8e50*/  F2FP.BF16.F32.PACK_AB R0, RZ, R0 ;  /* 0x00000000ff00723e */ /* 0x000fca00000010ff */
[----:B------:R0:W-:Y:S01]  /*8e60*/  STG.E.U16 desc[UR36][R16.64], R0 ;  /* 0x0000000010007986 */ /* 0x0001e2000c101524 */
[----:B------:R-:W-:Y:S05]  /*8e70*/  BRA `(.L_x_9830) ;  /* 0x0000000400a87947 */ /* 0x000fea0003800000 */
.L_x_9837:
        /* <DEDUP_REMOVED lines=12> */
.L_x_9849:
        /* <DEDUP_REMOVED lines=17> */
.L_x_9852:
[----:B------:R-:W-:-:S04]  /*9050*/  LOP3.LUT R2, R11, 0x80000000, RZ, 0xc0, !PT ;  /* 0x800000000b027812 */ /* 0x000fc800078ec0ff */
[----:B------:R-:W-:-:S04]  /*9060*/  SHF.R.U32.HI R3, RZ, 0x18, R2 ;  /* 0x00000018ff037819 */ /* 0x000fc80000011602 */
[----:B------:R-:W-:-:S04]  /*9070*/  LOP3.LUT R0, R0, R3, RZ, 0xfc, !PT ;  /* 0x0000000300007212 */ /* 0x000fc800078efcff */
[----:B------:R-:W-:-:S07]  /*9080*/  PRMT R8, R0, 0x7610, R8 ;  /* 0x0000761000087816 */ /* 0x000fce0000000008 */
.L_x_9851:
[----:B------:R-:W-:Y:S05]  /*9090*/  BSYNC B0 ;  /* 0x0000000000007941 */ /* 0x000fea0003800000 */
.L_x_9850:
[----:B------:R3:W-:Y:S01]  /*90a0*/  STG.E.U8 desc[UR36][R16.64], R8 ;  /* 0x0000000810007986 */ /* 0x0007e2000c101124 */
[----:B------:R-:W-:Y:S05]  /*90b0*/  BRA `(.L_x_9830) ;  /* 0x0000000400187947 */ /* 0x000fea0003800000 */
.L_x_9848:
        /* <DEDUP_REMOVED lines=17> */
.L_x_9855:
[----:B------:R-:W-:-:S04]  /*91d0*/  LOP3.LUT R2, R11, 0x80000000, RZ, 0xc0, !PT ;  /* 0x800000000b027812 */ /* 0x000fc800078ec0ff */
[----:B------:R-:W-:-:S04]  /*91e0*/  SHF.R.U32.HI R3, RZ, 0x18, R2 ;  /* 0x00000018ff037819 */ /* 0x000fc80000011602 */
[----:B------:R-:W-:-:S04]  /*91f0*/  LOP3.LUT R0, R0, R3, RZ, 0xfc, !PT ;  /* 0x0000000300007212 */ /* 0x000fc800078efcff */
[----:B------:R-:W-:-:S07]  /*9200*/  PRMT R8, R0, 0x7610, R8 ;  /* 0x0000761000087816 */ /* 0x000fce0000000008 */
.L_x_9854:
[----:B------:R-:W-:Y:S05]  /*9210*/  BSYNC B0 ;  /* 0x0000000000007941 */ /* 0x000fea0003800000 */
.L_x_9853:
[----:B------:R0:W-:Y:S01]  /*9220*/  STG.E.U8 desc[UR36][R16.64], R8 ;  /* 0x0000000810007986 */ /* 0x0001e2000c101124 */
[----:B------:R-:W-:Y:S05]  /*9230*/  BRA `(.L_x_9830) ;  /* 0x0000000000b87947 */ /* 0x000fea0003800000 */
.L_x_9847:
        /* <DEDUP_REMOVED lines=22> */
.L_x_9829:
        /* <DEDUP_REMOVED lines=16> */
.L_x_9858:
[----:B------:R-:W-:Y:S05]  /*94a0*/  BRA `(.L_x_9830) ;  /* 0x00000000001c7947 */ /* 0x000fea0003800000 */
.L_x_9857:
[----:B------:R-:W-:-:S06]  /*94b0*/  HADD2.F32 R2, -RZ, R11.H0_H0 ;  /* 0x2000000bff027230 */ /* 0x000fcc0000004100 */
[----:B------:R-:W0:Y:S02]  /*94c0*/  F2I.U64.TRUNC R2, R2 ;  /* 0x0000000200027311 */ /* 0x000e24000020d800 */
[----:B0-----:R2:W-:Y:S01]  /*94d0*/  STG.E.64 desc[UR36][R16.64], R2 ;  /* 0x0000000210007986 */ /* 0x0015e2000c101b24 */
[----:B------:R-:W-:Y:S05]  /*94e0*/  BRA `(.L_x_9830) ;  /* 0x00000000000c7947 */ /* 0x000fea0003800000 */
.L_x_9856:
[----:B------:R-:W-:-:S06]  /*94f0*/  HADD2.F32 R11, -RZ, R11.H0_H0 ;  /* 0x2000000bff0b7230 */ /* 0x000fcc0000004100 */
[----:B------:R-:W0:Y:S02]  /*9500*/  F2I.FTZ.U32.TRUNC.NTZ R11, R11 ;  /* 0x0000000b000b7305 */ /* 0x000e24000021f000 */
[----:B0-----:R0:W-:Y:S02]  /*9510*/  STG.E desc[UR36][R16.64], R11 ;  /* 0x0000000b10007986 */ /* 0x0011e4000c101924 */
.L_x_9830:
[----:B------:R-:W-:-:S07]  /*9520*/  VIADD R19, R19, 0x80 ;  /* 0x0000008013137836 */ /* 0x000fce0000000000 */
.L_x_9752:
[----:B------:R-:W-:Y:S05]  /*9530*/  BSYNC B6 ;  /* 0x0000000000067941 */ /* 0x000fea0003800000 */
.L_x_9751:
        /* <DEDUP_REMOVED lines=358> */
.L_x_9861:
        /* <DEDUP_REMOVED lines=23> */
.L_x_9865:
[----:B------:R-:W2:Y:S02]  /*ad10*/  LDG.E.U8 R2, desc[UR36][R2.64] ;  /* 0x0000002402027981 */ /* 0x000ea4000c1e1100 */
[----:B--2---:R-:W-:-:S04]  /*ad20*/  I2FP.F32.U32 R0, R2 ;  /* 0x0000000200007245 */ /* 0x004fc80000201000 */
[----:B------:R-:W-:-:S04]  /*ad30*/  F2FP.F16.F32.PACK_AB R0, RZ, R0 ;  /* 0x00000000ff00723e */ /* 0x000fc800000000ff */
[----:B------:R-:W-:Y:S01]  /*ad40*/  PRMT R22, R0, 0x7610, R22 ;  /* 0x0000761000167816 */ /* 0x000fe20000000016 */
[----:B------:R-:W-:Y:S06]  /*ad50*/  BRA `(.L_x_9867) ;  /* 0x0000000c00bc7947 */ /* 0x000fec0003800000 */
.L_x_9864:
        /* <DEDUP_REMOVED lines=11> */
.L_x_9869:
[----:B------:R-:W2:Y:S02]  /*ae10*/  LDG.E R2, desc[UR36][R2.64] ;  /* 0x0000002402027981 */ /* 0x000ea4000c1e1900 */
[----:B--2---:R-:W-:-:S04]  /*ae20*/  I2FP.F32.S32 R0, R2 ;  /* 0x0000000200007245 */ /* 0x004fc80000201400 */
[----:B------:R-:W-:-:S04]  /*ae30*/  F2FP.F16.F32.PACK_AB R0, RZ, R0 ;  /* 0x00000000ff00723e */ /* 0x000fc800000000ff */
[----:B------:R-:W-:Y:S01]  /*ae40*/  PRMT R22, R0, 0x7610, R22 ;  /* 0x0000761000167816 */ /* 0x000fe20000000016 */
[----:B------:R-:W-:Y:S06]  /*ae50*/  BRA `(.L_x_9867) ;  /* 0x0000000c007c7947 */ /* 0x000fec0003800000 */
.L_x_9868:
[----:B------:R-:W2:Y:S02]  /*ae60*/  LDG.E.U16 R2, desc[UR36][R2.64] ;  /* 0x0000002402027981 */ /* 0x000ea4000c1e1500 */
[----:B--2---:R-:W0:Y:S02]  /*ae70*/  I2F.S16 R0, R2 ;  /* 0x0000000200007306 */ /* 0x004e240000101400 */
[----:B0-----:R-:W-:-:S04]  /*ae80*/  F2FP.F16.F32.PACK_AB R0, RZ, R0 ;  /* 0x00000000ff00723e */ /* 0x001fc800000000ff */
[----:B------:R-:W-:Y:S01]  /*ae90*/  PRMT R22, R0, 0x7610, R22 ;  /* 0x0000761000167816 */ /* 0x000fe20000000016 */
[----:B------:R-:W-:Y:S06]  /*aea0*/  BRA `(.L_x_9867) ;  /* 0x0000000c00687947 */ /* 0x000fec0003800000 */
.L_x_9863:
        /* <DEDUP_REMOVED lines=9> */
.L_x_9871:
[----:B------:R1:W5:Y:S01]  /*af40*/  LDG.E.U16 R22, desc[UR36][R2.64] ;  /* 0x0000002402167981 */ /* 0x000362000c1e1500 */
[----:B------:R-:W-:Y:S05]  /*af50*/  BRA `(.L_x_9867) ;  /* 0x0000000c003c7947 */ /* 0x000fea0003800000 */
.L_x_9870:
        /* <DEDUP_REMOVED lines=9> */
.L_x_9873:
[----:B------:R0:W5:Y:S01]  /*aff0*/  LDG.E.U16 R22, desc[UR36][R2.64] ;  /* 0x0000002402167981 */ /* 0x000162000c1e1500 */
[----:B------:R-:W-:Y:S05]  /*b000*/  BRA `(.L_x_9867) ;  /* 0x0000000c00107947 */ /* 0x000fea0003800000 */
.L_x_9872:
        /* <DEDUP_REMOVED lines=9> */
.L_x_9862:
        /* <DEDUP_REMOVED lines=14> */
.L_x_9876:
        /* <DEDUP_REMOVED lines=9> */
.L_x_9875:
        /* <DEDUP_REMOVED lines=28> */
.L_x_9878:
        /* <DEDUP_REMOVED lines=15> */
.L_x_9877:
[----:B------:R-:W2:Y:S02]  /*b4c0*/  LDG.E.U16 R0, desc[UR36][R2.64] ;  /* 0x0000002402007981 */ /* 0x000ea4000c1e1500 */
[----:B--2---:R-:W-:-:S05]  /*b4d0*/  IMAD.U32 R0, R0, 0x10000, RZ ;  /* 0x0001000000007824 */ /* 0x004fca00078e00ff */
[----:B------:R-:W-:-:S04]  /*b4e0*/  F2FP.F16.F32.PACK_AB R0, RZ, R0 ;  /* 0x00000000ff00723e */ /* 0x000fc800000000ff */
[----:B------:R-:W-:Y:S01]  /*b4f0*/  PRMT R22, R0, 0x7610, R22 ;  /* 0x0000761000167816 */ /* 0x000fe20000000016 */
[----:B------:R-:W-:Y:S06]  /*b500*/  BRA `(.L_x_9867) ;  /* 0x0000000400d07947 */ /* 0x000fec0003800000 */
.L_x_9874:
        /* <DEDUP_REMOVED lines=13> */
.L_x_9881:
        /* <DEDUP_REMOVED lines=21> */
.L_x_9885:
[----:B------:R-:W-:Y:S05]  /*b730*/  BSYNC B1 ;  /* 0x0000000000017941 */ /* 0x000fea0003800000 */
.L_x_9884:
[----:B------:R-:W-:Y:S01]  /*b740*/  LEA R3, R0, 0x3b800000, 0x17 ;  /* 0x3b80000000037811 */ /* 0x000fe200078eb8ff */
[----:B------:R-:W-:-:S05]  /*b750*/  IMAD.SHL.U32 R0, R2, 0x100000, RZ ;  /* 0x0010000002007824 */ /* 0x000fca00078e00ff */
[----:B------:R-:W-:-:S07]  /*b760*/  LOP3.LUT R0, R3, R0, R4, 0xfe, !PT ;  /* 0x0000000003007212 */ /* 0x000fce00078efe04 */
.L_x_9883:
[----:B------:R-:W-:Y:S05]  /*b770*/  BSYNC B0 ;  /* 0x0000000000007941 */ /* 0x000fea0003800000 */
.L_x_9882:
[----:B------:R-:W-:-:S04]  /*b780*/  F2FP.F16.F32.PACK_AB R0, RZ, R0 ;  /* 0x00000000ff00723e */ /* 0x000fc800000000ff */
[----:B------:R-:W-:Y:S01]  /*b790*/  PRMT R22, R0, 0x7610, R22 ;  /* 0x0000761000167816 */ /* 0x000fe20000000016 */
[----:B------:R-:W-:Y:S06]  /*b7a0*/  BRA `(.L_x_9867) ;  /* 0x0000000400287947 */ /* 0x000fec0003800000 */
.L_x_9880:
        /* <DEDUP_REMOVED lines=21> */
.L_x_9889:
[----:B------:R-:W-:Y:S05]  /*b900*/  BSYNC B1 ;  /* 0x0000000000017941 */ /* 0x000fea0003800000 */
.L_x_9888:
[----:B------:R-:W-:Y:S01]  /*b910*/  LEA R3, R0, 0x37800000, 0x17 ;  /* 0x3780000000037811 */ /* 0x000fe200078eb8ff */
[----:B------:R-:W-:-:S05]  /*b920*/  IMAD.SHL.U32 R0, R2, 0x200000, RZ ;  /* 0x0020000002007824 */ /* 0x000fca00078e00ff */
[----:B------:R-:W-:-:S07]  /*b930*/  LOP3.LUT R0, R3, R0, R4, 0xfe, !PT ;  /* 0x0000000003007212 */ /* 0x000fce00078efe04 */
.L_x_9887:
[----:B------:R-:W-:Y:S05]  /*b940*/  BSYNC B0 ;  /* 0x0000000000007941 */ /* 0x000fea0003800000 */
.L_x_9886:
[----:B------:R-:W-:-:S04]  /*b950*/  F2FP.F16.F32.PACK_AB R0, RZ, R0 ;  /* 0x00000000ff00723e */ /* 0x000fc800000000ff */
[----:B------:R-:W-:Y:S01]  /*b960*/  PRMT R22, R0, 0x7610, R22 ;  /* 0x0000761000167816 */ /* 0x000fe20000000016 */
[----:B------:R-:W-:Y:S06]  /*b970*/  BRA `(.L_x_9867) ;  /* 0x0000000000b47947 */ /* 0x000fec0003800000 */
.L_x_9879:
        /* <DEDUP_REMOVED lines=14> */
.L_x_9893:
[----:B------:R-:W-:Y:S05]  /*ba60*/  BSYNC B0 ;  /* 0x0000000000007941 */ /* 0x000fea0003800000 */
.L_x_9892:
[----:B------:R-:W-:-:S04]  /*ba70*/  F2FP.F16.F32.PACK_AB R0, RZ, R0 ;  /* 0x00000000ff00723e */ /* 0x000fc800000000ff */
[----:B------:R-:W-:Y:S01]  /*ba80*/  PRMT R22, R0, 0x7610, R22 ;  /* 0x0000761000167816 */ /* 0x000fe20000000016 */
[----:B------:R-:W-:Y:S06]  /*ba90*/  BRA `(.L_x_9867) ;  /* 0x00000000006c7947 */ /* 0x000fec0003800000 */
.L_x_9866:
        /* <DEDUP_REMOVED lines=16> */
.L_x_9894:
[----:B------:R-:W-:Y:S01]  /*bba0*/  PRMT R22, RZ, 0x7610, R22 ;  /* 0x00007610ff167816 */ /* 0x000fe20000000016 */
[----:B------:R-:W-:Y:S06]  /*bbb0*/  BRA `(.L_x_9867) ;  /* 0x0000000000247947 */ /* 0x000fec0003800000 */
.L_x_9891:
[----:B------:R-:W2:Y:S02]  /*bbc0*/  LDG.E.64 R2, desc[UR36][R2.64] ;  /* 0x0000002402027981 */ /* 0x000ea4000c1e1b00 */
[----:B--2---:R-:W0:Y:S02]  /*bbd0*/  I2F.U64 R0, R2 ;  /* 0x0000000200007312 */ /* 0x004e240000301000 */
[----:B0-----:R-:W-:-:S04]  /*bbe0*/  F2FP.F16.F32.PACK_AB R0, RZ, R0 ;  /* 0x00000000ff00723e */ /* 0x001fc800000000ff */
[----:B------:R-:W-:Y:S01]  /*bbf0*/  PRMT R22, R0, 0x7610, R22 ;  /* 0x0000761000167816 */ /* 0x000fe20000000016 */
[----:B------:R-:W-:Y:S06]  /*bc00*/  BRA `(.L_x_9867) ;  /* 0x0000000000107947 */ /* 0x000fec0003800000 */
.L_x_9890:
[----:B------:R-:W2:Y:S02]  /*bc10*/  LDG.E R2, desc[UR36][R2.64] ;  /* 0x0000002402027981 */ /* 0x000ea4000c1e1900 */
[----:B--2---:R-:W-:-:S04]  /*bc20*/  I2FP.F32.U32 R0, R2 ;  /* 0x0000000200007245 */ /* 0x004fc80000201000 */
[----:B------:R-:W-:-:S04]  /*bc30*/  F2FP.F16.F32.PACK_AB R0, RZ, R0 ;  /* 0x00000000ff00723e */ /* 0x000fc800000000ff */
[----:B------:R-:W-:-:S07]  /*bc40*/  PRMT R22, R0, 0x7610, R22 ;  /* 0x0000761000167816 */ /* 0x000fce0000000016 */
.L_x_9867:
        /* <DEDUP_REMOVED lines=20> */
.L_x_9898:
[----:B------:R-:W2:Y:S02]  /*bd90*/  LDG.E.U8 R2, desc[UR36][R2.64] ;  /* 0x0000002402027981 */ /* 0x000ea4000c1e1100 */
[----:B--2---:R-:W-:-:S04]  /*bda0*/  I2FP.F32.U32 R0, R2 ;  /* 0x0000000200007245 */ /* 0x004fc80000201000 */
[----:B------:R-:W-:-:S04]  /*bdb0*/  F2FP.F16.F32.PACK_AB R0, RZ, R0 ;  /* 0x00000000ff00723e */ /* 0x000fc800000000ff */
[----:B------:R-:W-:Y:S01]  /*bdc0*/  PRMT R10, R0, 0x7610, R10 ;  /* 0x00007610000a7816 */ /* 0x000fe2000000000a */
[----:B------:R-:W-:Y:S06]  /*bdd0*/  BRA `(.L_x_9900) ;  /* 0x0000000c00bc7947 */ /* 0x000fec0003800000 */
.L_x_9897:
        /* <DEDUP_REMOVED lines=11> */
.L_x_9902:
[----:B------:R-:W2:Y:S02]  /*be90*/  LDG.E R2, desc[UR36][R2.64] ;  /* 0x0000002402027981 */ /* 0x000ea4000c1e1900 */
[----:B--2---:R-:W-:-:S04]  /*bea0*/  I2FP.F32.S32 R0, R2 ;  /* 0x0000000200007245 */ /* 0x004fc80000201400 */
[----:B------:R-:W-:-:S04]  /*beb0*/  F2FP.F16.F32.PACK_AB R0, RZ, R0 ;  /* 0x00000000ff00723e */ /* 0x000fc800000000ff */
[----:B------:R-:W-:Y:S01]  /*bec0*/  PRMT R10, R0, 0x7610, R10 ;  /* 0x00007610000a7816 */ /* 0x000fe2000000000a */
[----:B------:R-:W-:Y:S06]  /*bed0*/  BRA `(.L_x_9900) ;  /* 0x0000000c007c7947 */ /* 0x000fec0003800000 */
.L_x_9901:
[----:B------:R-:W2:Y:S02]  /*bee0*/  LDG.E.U16 R2, desc[UR36][R2.64] ;  /* 0x0000002402027981 */ /* 0x000ea4000c1e1500 */
[----:B--2---:R-:W0:Y:S02]  /*bef0*/  I2F.S16 R0, R2 ;  /* 0x0000000200007306 */ /* 0x004e240000101400 */
[----:B0-----:R-:W-:-:S04]  /*bf00*/  F2FP.F16.F32.PACK_AB R0, RZ, R0 ;  /* 0x00000000ff00723e */ /* 0x001fc800000000ff */
[----:B------:R-:W-:Y:S01]  /*bf10*/  PRMT R10, R0, 0x7610, R10 ;  /* 0x00007610000a7816 */ /* 0x000fe2000000000a */
[----:B------:R-:W-:Y:S06]  /*bf20*/  BRA `(.L_x_9900) ;  /* 0x0000000c00687947 */ /* 0x000fec0003800000 */
.L_x_9896:
        /* <DEDUP_REMOVED lines=9> */
.L_x_9904:
[----:B------:R1:W5:Y:S01]  /*bfc0*/  LDG.E.U16 R10, desc[UR36][R2.64] ;  /* 0x00000024020a7981 */ /* 0x000362000c1e1500 */
[----:B------:R-:W-:Y:S05]  /*bfd0*/  BRA `(.L_x_9900) ;  /* 0x0000000c003c7947 */ /* 0x000fea0003800000 */
.L_x_9903:
        /* <DEDUP_REMOVED lines=9> */
.L_x_9906:
[----:B------:R0:W5:Y:S01]  /*c070*/  LDG.E.U16 R10, desc[UR36][R2.64] ;  /* 0x00000024020a7981 */ /* 0x000162000c1e1500 */
[----:B------:R-:W-:Y:S05]  /*c080*/  BRA `(.L_x_9900) ;  /* 0x0000000c00107947 */ /* 0x000fea0003800000 */
.L_x_9905:
        /* <DEDUP_REMOVED lines=9> */
.L_x_9895:
        /* <DEDUP_REMOVED lines=14> */
.L_x_9909:
        /* <DEDUP_REMOVED lines=9> */
.L_x_9908:
        /* <DEDUP_REMOVED lines=28> */
.L_x_9911:
        /* <DEDUP_REMOVED lines=15> */
.L_x_9910:
[----:B------:R-:W2:Y:S02]  /*c540*/  LDG.E.U16 R0, desc[UR36][R2.64] ;  /* 0x0000002402007981 */ /* 0x000ea4000c1e1500 */
[----:B--2---:R-:W-:-:S05]  /*c550*/  IMAD.U32 R0, R0, 0x10000, RZ ;  /* 0x0001000000007824 */ /* 0x004fca00078e00ff */
[----:B------:R-:W-:-:S04]  /*c560*/  F2FP.F16.F32.PACK_AB R0, RZ, R0 ;  /* 0x00000000ff00723e */ /* 0x000fc800000000ff */
[----:B------:R-:W-:Y:S01]  /*c570*/  PRMT R10, R0, 0x7610, R10 ;  /* 0x00007610000a7816 */ /* 0x000fe2000000000a */
[----:B------:R-:W-:Y:S06]  /*c580*/  BRA `(.L_x_9900) ;  /* 0x0000000400d07947 */ /* 0x000fec0003800000 */
.L_x_9907:
        /* <DEDUP_REMOVED lines=13> */
.L_x_9914:
        /* <DEDUP_REMOVED lines=21> */
.L_x_9918:
[----:B------:R-:W-:Y:S05]  /*c7b0*/  BSYNC B1 ;  /* 0x0000000000017941 */ /* 0x000fea0003800000 */
.L_x_9917:
[----:B------:R-:W-:Y:S01]  /*c7c0*/  LEA R3, R0, 0x3b800000, 0x17 ;  /* 0x3b80000000037811 */ /* 0x000fe200078eb8ff */
[----:B------:R-:W-:-:S05]  /*c7d0*/  IMAD.SHL.U32 R0, R2, 0x100000, RZ ;  /* 0x0010000002007824 */ /* 0x000fca00078e00ff */
[----:B------:R-:W-:-:S07]  /*c7e0*/  LOP3.LUT R0, R3, R0, R4, 0xfe, !PT ;  /* 0x0000000003007212 */ /* 0x000fce00078efe04 */
.L_x_9916:
[----:B------:R-:W-:Y:S05]  /*c7f0*/  BSYNC B0 ;  /* 0x0000000000007941 */ /* 0x000fea0003800000 */
.L_x_9915:
[----:B------:R-:W-:-:S04]  /*c800*/  F2FP.F16.F32.PACK_AB R0, RZ, R0 ;  /* 0x00000000ff00723e */ /* 0x000fc800000000ff */
[----:B------:R-:W-:Y:S01]  /*c810*/  PRMT R10, R0, 0x7610, R10 ;  /* 0x00007610000a7816 */ /* 0x000fe2000000000a */
[----:B------:R-:W-:Y:S06]  /*c820*/  BRA `(.L_x_9900) ;  /* 0x0000000400287947 */ /* 0x000fec0003800000 */
.L_x_9913:
        /* <DEDUP_REMOVED lines=21> */
.L_x_9922:
[----:B------:R-:W-:Y:S05]  /*c980*/  BSYNC B1 ;  /* 0x0000000000017941 */ /* 0x000fea0003800000 */
.L_x_9921:
[----:B------:R-:W-:Y:S01]  /*c990*/  LEA R3, R0, 0x37800000, 0x17 ;  /* 0x3780000000037811 */ /* 0x000fe200078eb8ff */
[----:B------:R-:W-:-:S05]  /*c9a0*/  IMAD.SHL.U32 R0, R2, 0x200000, RZ ;  /* 0x0020000002007824 */ /* 0x000fca00078e00ff */
[----:B------:R-:W-:-:S07]  /*c9b0*/  LOP3.LUT R0, R3, R0, R4, 0xfe, !PT ;  /* 0x0000000003007212 */ /* 0x000fce00078efe04 */
.L_x_9920:
[----:B------:R-:W-:Y:S05]  /*c9c0*/  BSYNC B0 ;  /* 0x0000000000007941 */ /* 0x000fea0003800000 */
.L_x_9919:
[----:B------:R-:W-:-:S04]  /*c9d0*/  F2FP.F16.F32.PACK_AB R0, RZ, R0 ;  /* 0x00000000ff00723e */ /* 0x000fc800000000ff */
[----:B------:R-:W-:Y:S01]  /*c9e0*/  PRMT R10, R0, 0x7610, R10 ;  /* 0x00007610000a7816 */ /* 0x000fe2000000000a */
[----:B------:R-:W-:Y:S06]  /*c9f0*/  BRA `(.L_x_9900) ;  /* 0x0000000000b47947 */ /* 0x000fec0003800000 */
.L_x_9912:
        /* <DEDUP_REMOVED lines=14> */
.L_x_9926:
[----:B------:R-:W-:Y:S05]  /*cae0*/  BSYNC B0 ;  /* 0x0000000000007941 */ /* 0x000fea0003800000 */
.L_x_9925:
[----:B------:R-:W-:-:S04]  /*caf0*/  F2FP.F16.F32.PACK_AB R0, RZ, R0 ;  /* 0x00000000ff00723e */ /* 0x000fc800000000ff */
[----:B------:R-:W-:Y:S01]  /*cb00*/  PRMT R10, R0, 0x7610, R10 ;  /* 0x00007610000a7816 */ /* 0x000fe2000000000a */
[----:B------:R-:W-:Y:S06]  /*cb10*/  BRA `(.L_x_9900) ;  /* 0x00000000006c7947 */ /* 0x000fec0003800000 */
.L_x_9899:
        /* <DEDUP_REMOVED lines=16> */
.L_x_9927:
[----:B------:R-:W-:Y:S01]  /*cc20*/  PRMT R10, RZ, 0x7610, R10 ;  /* 0x00007610ff0a7816 */ /* 0x000fe2000000000a */
[----:B------:R-:W-:Y:S06]  /*cc30*/  BRA `(.L_x_9900) ;  /* 0x0000000000247947 */ /* 0x000fec0003800000 */
.L_x_9924:
[----:B------:R-:W2:Y:S02]  /*cc40*/  LDG.E.64 R2, desc[UR36][R2.64] ;  /* 0x0000002402027981 */ /* 0x000ea4000c1e1b00 */
[----:B--2---:R-:W0:Y:S02]  /*cc50*/  I2F.U64 R0, R2 ;  /* 0x0000000200007312 */ /* 0x004e240000301000 */
[----:B0-----:R-:W-:-:S04]  /*cc60*/  F2FP.F16.F32.PACK_AB R0, RZ, R0 ;  /* 0x00000000ff00723e */ /* 0x001fc800000000ff */
[----:B------:R-:W-:Y:S01]  /*cc70*/  PRMT R10, R0, 0x7610, R10 ;  /* 0x00007610000a7816 */ /* 0x000fe2000000000a */
[----:B------:R-:W-:Y:S06]  /*cc80*/  BRA `(.L_x_9900) ;  /* 0x0000000000107947 */ /* 0x000fec0003800000 */
.L_x_9923:
[----:B------:R-:W2:Y:S02]  /*cc90*/  LDG.E R2, desc[UR36][R2.64] ;  /* 0x0000002402027981 */ /* 0x000ea4000c1e1900 */
[----:B--2---:R-:W-:-:S04]  /*cca0*/  I2FP.F32.U32 R0, R2 ;  /* 0x0000000200007245 */ /* 0x004fc80000201000 */
[----:B------:R-:W-:-:S04]  /*ccb0*/  F2FP.F16.F32.PACK_AB R0, RZ, R0 ;  /* 0x00000000ff00723e */ /* 0x000fc800000000ff */
[----:B------:R-:W-:-:S07]  /*ccc0*/  PRMT R10, R0, 0x7610, R10 ;  /* 0x00007610000a7816 */ /* 0x000fce000000000a */
.L_x_9900:
        /* <DEDUP_REMOVED lines=19> */
.L_x_9929:
[----:B------:R-:W-:Y:S05]  /*ce00*/  BSYNC B1 ;  /* 0x0000000000017941 */ /* 0x000fea0003800000 */
.L_x_9928:
        /* <DEDUP_REMOVED lines=18> */
.L_x_9931:
[----:B------:R-:W-:Y:S01]  /*cf30*/  ISETP.GE.AND P0, PT, R10, RZ, PT ;  /* 0x000000ff0a00720c */ /* 0x000fe20003f06270 */
[----:B------:R-:W-:-:S12]  /*cf40*/  IMAD.MOV.U32 R3, RZ, RZ, 0x3fd774eb ;  /* 0x3fd774ebff037424 */ /* 0x000fd800078e00ff */
[----:B------:R-:W-:-:S04]  /*cf50*/  @P0 FFMA.FTZ R2, R3, 0.93318945169448852539, -R2 ;  /* 0x3f6ee58103020823 */ /* 0x000fc80000010802 */
[----:B------:R-:W-:-:S07]  /*cf60*/  @!P0 FFMA.FTZ R2, R3, 0.93318945169448852539, R2 ;  /* 0x3f6ee58103028823 */ /* 0x000fce0000010002 */
.L_x_9932:
[----:B------:R-:W-:Y:S05]  /*cf70*/  BSYNC B0 ;  /* 0x0000000000007941 */ /* 0x000fea0003800000 */
.L_x_9930:
        /* <DEDUP_REMOVED lines=27> */
.L_x_9936:
[----:B------:R-:W-:-:S06]  /*d130*/  HADD2.F32 R3, -RZ, R11.H0_H0 ;  /* 0x2000000bff037230 */ /* 0x000fcc0000004100 */
[----:B------:R-:W0:Y:S02]  /*d140*/  F2I.S64.TRUNC R2, R3 ;  /* 0x0000000300027311 */ /* 0x000e24000020d900 */
[----:B0-----:R0:W-:Y:S01]  /*d150*/  STG.E.U8 desc[UR36][R16.64], R2 ;  /* 0x0000000210007986 */ /* 0x0011e2000c101124 */
[----:B------:R-:W-:Y:S05]  /*d160*/  BRA `(.L_x_9938) ;  /* 0x0000000c00847947 */ /* 0x000fea0003800000 */
.L_x_9935:
        /* <DEDUP_REMOVED lines=10> */
.L_x_9940:
[----:B------:R-:W-:-:S06]  /*d210*/  HADD2.F32 R11, -RZ, R11.H0_H0 ;  /* 0x2000000bff0b7230 */ /* 0x000fcc0000004100 */
[----:B------:R-:W0:Y:S02]  /*d220*/  F2I.FTZ.TRUNC.NTZ R11, R11 ;  /* 0x0000000b000b7305 */ /* 0x000e24000021f100 */
[----:B0-----:R0:W-:Y:S01]  /*d230*/  STG.E desc[UR36][R16.64], R11 ;  /* 0x0000000b10007986 */ /* 0x0011e2000c101924 */
[----:B------:R-:W-:Y:S05]  /*d240*/  BRA `(.L_x_9938) ;  /* 0x0000000c004c7947 */ /* 0x000fea0003800000 */
.L_x_9939:
[----:B------:R-:W-:-:S06]  /*d250*/  HADD2.F32 R11, -RZ, R11.H0_H0 ;  /* 0x2000000bff0b7230 */ /* 0x000fcc0000004100 */
[----:B------:R-:W0:Y:S02]  /*d260*/  F2I.FTZ.TRUNC.NTZ R11, R11 ;  /* 0x0000000b000b7305 */ /* 0x000e24000021f100 */
[----:B0-----:R0:W-:Y:S01]  /*d270*/  STG.E.U16 desc[UR36][R16.64], R11 ;  /* 0x0000000b10007986 */ /* 0x0011e2000c101524 */
[----:B------:R-:W-:Y:S05]  /*d280*/  BRA `(.L_x_9938) ;  /* 0x0000000c003c7947 */ /* 0x000fea0003800000 */
.L_x_9934:
        /* <DEDUP_REMOVED lines=9> */
.L_x_9942:
[----:B------:R4:W-:Y:S01]  /*d320*/  STG.E.U16 desc[UR36][R16.64], R11 ;  /* 0x0000000b10007986 */ /* 0x0009e2000c101524 */
[----:B------:R-:W-:Y:S05]  /*d330*/  BRA `(.L_x_9938) ;  /* 0x0000000c00107947 */ /* 0x000fea0003800000 */
.L_x_9941:
        /* <DEDUP_REMOVED lines=10> */
.L_x_9944:
[----:B------:R-:W-:-:S05]  /*d3e0*/  HADD2.F32 R0, -RZ, R11.H0_H0 ;  /* 0x2000000bff007230 */ /* 0x000fca0000004100 */
[----:B------:R-:W-:-:S04]  /*d3f0*/  F2FP.F16.F32.PACK_AB R0, RZ, R0 ;  /* 0x00000000ff00723e */ /* 0x000fc800000000ff */
[----:B------:R-:W-:-:S05]  /*d400*/  PRMT R0, R0, 0x5410, RZ ;  /* 0x0000541000007816 */ /* 0x000fca00000000ff */
[----:B------:R2:W-:Y:S01]  /*d410*/  STG.E desc[UR36][R16.64], R0 ;  /* 0x0000000010007986 */ /* 0x0005e2000c101924 */
[----:B------:R-:W-:Y:S05]  /*d420*/  BRA `(.L_x_9938) ;  /* 0x0000000800d47947 */ /* 0x000fea0003800000 */
.L_x_9943:
[----:B------:R-:W-:-:S05]  /*d430*/  HADD2.F32 R2, -RZ, R11.H0_H0 ;  /* 0x2000000bff027230 */ /* 0x000fca0000004100 */
[----:B------:R-:W-:-:S06]  /*d440*/  FMUL.FTZ R2, R2, 1 ;  /* 0x3f80000002027820 */ /* 0x000fcc0000410000 */
[----:B------:R-:W0:Y:S02]  /*d450*/  F2F.F64.F32 R2, R2 ;  /* 0x0000000200027310 */ /* 0x000e240000201800 */
[----:B0-----:R0:W-:Y:S01]  /*d460*/  STG.E.64 desc[UR36][R16.64], R2 ;  /* 0x0000000210007986 */ /* 0x0011e2000c101b24 */
[----:B------:R-:W-:Y:S05]  /*d470*/  BRA `(.L_x_9938) ;  /* 0x0000000800c07947 */ /* 0x000fea0003800000 */
.L_x_9933:
        /* <DEDUP_REMOVED lines=13> */
.L_x_9947:
[----:B------:R-:W-:Y:S01]  /*d550*/  HADD2.F32 R11, -RZ, R11.H0_H0 ;  /* 0x2000000bff0b7230 */ /* 0x000fe20000004100 */
[----:B------:R-:W-:-:S04]  /*d560*/  CS2R R6, SRZ ;  /* 0x0000000000067805 */ /* 0x000fc8000001ff00 */
[----:B------:R-:W-:-:S06]  /*d570*/  FMUL.FTZ R4, R11, 1 ;  /* 0x3f8000000b047820 */ /* 0x000fcc0000410000 */
[----:B------:R-:W0:Y:S02]  /*d580*/  F2F.F64.F32 R4, R4 ;  /* 0x0000000400047310 */ /* 0x000e240000201800 */
[----:B0-----:R0:W-:Y:S01]  /*d590*/  STG.E.128 desc[UR36][R16.64], R4 ;  /* 0x0000000410007986 */ /* 0x0011e2000c101d24 */
[----:B------:R-:W-:Y:S05]  /*d5a0*/  BRA `(.L_x_9938) ;  /* 0x0000000800747947 */ /* 0x000fea0003800000 */
.L_x_9946:
        /* <DEDUP_REMOVED lines=21> */
.L_x_9951:
[----:B------:R-:W-:Y:S05]  /*d700*/  BSYNC B0 ;  /* 0x0000000000007941 */ /* 0x000fea0003800000 */
.L_x_9950:
[----:B------:R-:W-:-:S05]  /*d710*/  LOP3.LUT R3, R0, R3, RZ, 0xfc, !PT ;  /* 0x0000000300037212 */ /* 0x000fca00078efcff */
[----:B------:R0:W-:Y:S01]  /*d720*/  STG.E.U8 desc[UR36][R16.64], R3 ;  /* 0x0000000310007986 */ /* 0x0001e2000c101124 */
[----:B------:R-:W-:Y:S05]  /*d730*/  BRA `(.L_x_9938) ;  /* 0x0000000800107947 */ /* 0x000fea0003800000 */
.L_x_9949:
        /* <DEDUP_REMOVED lines=13> */
.L_x_9953:
[----:B------:R-:W-:Y:S01]  /*d810*/  IMAD.MOV.U32 R0, RZ, RZ, 0x7f ;  /* 0x0000007fff007424 */ /* 0x000fe200078e00ff */
[----:B------:R-:W-:-:S04]  /*d820*/  ISETP.GT.U32.AND P0, PT, R2, 0x7f800000, PT ;  /* 0x7f8000000200780c */ /* 0x000fc80003f04070 */
[----:B------:R-:W-:-:S09]  /*d830*/  SEL R0, R0, 0x7c, P0 ;  /* 0x0000007c00007807 */ /* 0x000fd20000000000 */
.L_x_9954:
[----:B------:R-:W-:Y:S05]  /*d840*/  BSYNC B0 ;  /* 0x0000000000007941 */ /* 0x000fea0003800000 */
.L_x_9952:
[----:B------:R-:W-:-:S04]  /*d850*/  LOP3.LUT R2, R11, 0x80000000, RZ, 0xc0, !PT ;  /* 0x800000000b027812 */ /* 0x000fc800078ec0ff */
[----:B------:R-:W-:-:S04]  /*d860*/  SHF.R.U32.HI R3, RZ, 0x18, R2 ;  /* 0x00000018ff037819 */ /* 0x000fc80000011602 */
[----:B------:R-:W-:-:S05]  /*d870*/  LOP3.LUT R3, R0, R3, RZ, 0xfc, !PT ;  /* 0x0000000300037212 */ /* 0x000fca00078efcff */
[----:B------:R0:W-:Y:S01]  /*d880*/  STG.E.U8 desc[UR36][R16.64], R3 ;  /* 0x0000000310007986 */ /* 0x0001e2000c101124 */
[----:B------:R-:W-:Y:S05]  /*d890*/  BRA `(.L_x_9938) ;  /* 0x0000000400b87947 */ /* 0x000fea0003800000 */
.L_x_9948:
[----:B------:R-:W-:-:S05]  /*d8a0*/  HADD2.F32 R0, -RZ, R11.H0_H0 ;  /* 0x2000000bff007230 */ /* 0x000fca0000004100 */
[----:B------:R-:W-:-:S05]  /*d8b0*/  F2FP.BF16.F32.PACK_AB R0, RZ, R0 ;  /* 0x00000000ff00723e */ /* 0x000fca00000010ff */
[----:B------:R0:W-:Y:S01]  /*d8c0*/  STG.E.U16 desc[UR36][R16.64], R0 ;  /* 0x0000000010007986 */ /* 0x0001e2000c101524 */
[----:B------:R-:W-:Y:S05]  /*d8d0*/  BRA `(.L_x_9938) ;  /* 0x0000000400a87947 */ /* 0x000fea0003800000 */
.L_x_9945:
        /* <DEDUP_REMOVED lines=12> */
.L_x_9957:
        /* <DEDUP_REMOVED lines=17> */
.L_x_9960:
[----:B------:R-:W-:-:S04]  /*dab0*/  LOP3.LUT R2, R11, 0x80000000, RZ, 0xc0, !PT ;  /* 0x800000000b027812 */ /* 0x000fc800078ec0ff */
[----:B------:R-:W-:-:S04]  /*dac0*/  SHF.R.U32.HI R3, RZ, 0x18, R2 ;  /* 0x00000018ff037819 */ /* 0x000fc80000011602 */
[----:B------:R-:W-:-:S04]  /*dad0*/  LOP3.LUT R0, R0, R3, RZ, 0xfc, !PT ;  /* 0x0000000300007212 */ /* 0x000fc800078efcff */
[----:B------:R-:W-:-:S07]  /*dae0*/  PRMT R8, R0, 0x7610, R8 ;  /* 0x0000761000087816 */ /* 0x000fce0000000008 */
.L_x_9959:
[----:B------:R-:W-:Y:S05]  /*daf0*/  BSYNC B0 ;  /* 0x0000000000007941 */ /* 0x000fea0003800000 */
.L_x_9958:
[----:B------:R0:W-:Y:S01]  /*db00*/  STG.E.U8 desc[UR36][R16.64], R8 ;  /* 0x0000000810007986 */ /* 0x0001e2000c101124 */
[----:B------:R-:W-:Y:S05]  /*db10*/  BRA `(.L_x_9938) ;  /* 0x0000000400187947 */ /* 0x000fea0003800000 */
.L_x_9956:
        /* <DEDUP_REMOVED lines=17> */
.L_x_9963:
[----:B------:R-:W-:-:S04]  /*dc30*/  LOP3.LUT R2, R11, 0x80000000, RZ, 0xc0, !PT ;  /* 0x800000000b027812 */ /* 0x000fc800078ec0ff */
[----:B------:R-:W-:-:S04]  /*dc40*/  SHF.R.U32.HI R3, RZ, 0x18, R2 ;  /* 0x00000018ff037819 */ /* 0x000fc80000011602 */
[----:B------:R-:W-:-:S04]  /*dc50*/  LOP3.LUT R0, R0, R3, RZ, 0xfc, !PT ;  /* 0x0000000300007212 */ /* 0x000fc800078efcff */
[----:B------:R-:W-:-:S07]  /*dc60*/  PRMT R8, R0, 0x7610, R8 ;  /* 0x0000761000087816 */ /* 0x000fce0000000008 */
.L_x_9962:
[----:B------:R-:W-:Y:S05]  /*dc70*/  BSYNC B0 ;  /* 0x0000000000007941 */ /* 0x000fea0003800000 */
.L_x_9961:
[----:B------:R0:W-:Y:S01]  /*dc80*/  STG.E.U8 desc[UR36][R16.64], R8 ;  /* 0x0000000810007986 */ /* 0x0001e2000c101124 */
[----:B------:R-:W-:Y:S05]  /*dc90*/  BRA `(.L_x_9938) ;  /* 0x0000000000b87947 */ /* 0x000fea0003800000 */
.L_x_9955:
        /* <DEDUP_REMOVED lines=22> */
.L_x_9937:
        /* <DEDUP_REMOVED lines=16> */
.L_x_9966:
[----:B------:R-:W-:Y:S05]  /*df00*/  BRA `(.L_x_9938) ;  /* 0x00000000001c7947 */ /* 0x000fea0003800000 */
.L_x_9965:
[----:B------:R-:W-:-:S06]  /*df10*/  HADD2.F32 R2, -RZ, R11.H0_H0 ;  /* 0x2000000bff027230 */ /* 0x000fcc0000004100 */
[----:B------:R-:W0:Y:S02]  /*df20*/  F2I.U64.TRUNC R2, R2 ;  /* 0x0000000200027311 */ /* 0x000e24000020d800 */
[----:B0-----:R0:W-:Y:S01]  /*df30*/  STG.E.64 desc[UR36][R16.64], R2 ;  /* 0x0000000210007986 */ /* 0x0011e2000c101b24 */
[----:B------:R-:W-:Y:S05]  /*df40*/  BRA `(.L_x_9938) ;  /* 0x00000000000c7947 */ /* 0x000fea0003800000 */
.L_x_9964:
[----:B------:R-:W-:-:S06]  /*df50*/  HADD2.F32 R11, -RZ, R11.H0_H0 ;  /* 0x2000000bff0b7230 */ /* 0x000fcc0000004100 */
[----:B------:R-:W0:Y:S02]  /*df60*/  F2I.FTZ.U32.TRUNC.NTZ R11, R11 ;  /* 0x0000000b000b7305 */ /* 0x000e24000021f000 */
[----:B0-----:R0:W-:Y:S02]  /*df70*/  STG.E desc[UR36][R16.64], R11 ;  /* 0x0000000b10007986 */ /* 0x0011e4000c101924 */
.L_x_9938:
[----:B------:R-:W-:-:S07]  /*df80*/  VIADD R19, R19, 0x80 ;  /* 0x0000008013137836 */ /* 0x000fce0000000000 */
.L_x_9860:
[----:B------:R-:W-:Y:S05]  /*df90*/  BSYNC B6 ;  /* 0x0000000000067941 */ /* 0x000fea0003800000 */
.L_x_9859:
[----:B------:R-:W-:Y:S02]  /*dfa0*/  ULDC UR4, c[0x0][0x210] ;  /* 0x0000840000047ab9 */ /* 0x000fe40000000800 */
[----:B------:R-:W-:-:S13]  /*dfb0*/  ISETP.GE.AND P0, PT, R19, UR4, PT ;  /* 0x0000000413007c0c */ /* 0x000fda000bf06270 */
[----:B------:R-:W-:Y:S05]  /*dfc0*/  @P0 EXIT ;  /* 0x000000000000094d */ /* 0x000fea0003800000 */
[----:B0-----:R-:W0:Y:S01]  /*dfd0*/  LDC R6, c[0x0][0x218] ;  /* 0x00008600ff067b82 */ /* 0x001e220000000800 */
[----:B------:R-:W-:Y:S02]  /*dfe0*/  IMAD.MOV.U32 R18, RZ, RZ, RZ ;  /* 0x000000ffff127224 */ /* 0x000fe400078e00ff */
[----:B--2---:R-:W-:Y:S02]  /*dff0*/  IMAD.MOV.U32 R0, RZ, RZ, RZ ;  /* 0x000000ffff007224 */ /* 0x004fe400078e00ff */
[----:B-1-34-:R-:W-:Y:S01]  /*e000*/  IMAD.MOV.U32 R16, RZ, RZ, RZ ;  /* 0x000000ffff107224 */ /* 0x01afe200078e00ff */
        /* <DEDUP_REMOVED lines=350> */
.L_x_9967:
        /* <DEDUP_REMOVED lines=23> */
.L_x_9971:
[----:B------:R-:W2:Y:S02]  /*f760*/  LDG.E.U8 R2, desc[UR36][R2.64] ;  /* 0x0000002402027981 */ /* 0x000ea4000c1e1100 */
[----:B--2---:R-:W-:-:S04]  /*f770*/  I2FP.F32.U32 R0, R2 ;  /* 0x0000000200007245 */ /* 0x004fc80000201000 */
[----:B------:R-:W-:-:S04]  /*f780*/  F2FP.F16.F32.PACK_AB R0, RZ, R0 ;  /* 0x00000000ff00723e */ /* 0x000fc800000000ff */
[----:B------:R-:W-:Y:S01]  /*f790*/  PRMT R19, R0, 0x7610, R19 ;  /* 0x0000761000137816 */ /* 0x000fe20000000013 */
[----:B------:R-:W-:Y:S06]  /*f7a0*/  BRA `(.L_x_9973) ;  /* 0x0000000c00bc7947 */ /* 0x000fec0003800000 */
.L_x_9970:
        /* <DEDUP_REMOVED lines=11> */
.L_x_9975:
[----:B------:R-:W2:Y:S02]  /*f860*/  LDG.E R2, desc[UR36][R2.64] ;  /* 0x0000002402027981 */ /* 0x000ea4000c1e1900 */
[----:B--2---:R-:W-:-:S04]  /*f870*/  I2FP.F32.S32 R0, R2 ;  /* 0x0000000200007245 */ /* 0x004fc80000201400 */
[----:B------:R-:W-:-:S04]  /*f880*/  F2FP.F16.F32.PACK_AB R0, RZ, R0 ;  /* 0x00000000ff00723e */ /* 0x000fc800000000ff */
[----:B------:R-:W-:Y:S01]  /*f890*/  PRMT R19, R0, 0x7610, R19 ;  /* 0x0000761000137816 */ /* 0x000fe20000000013 */
[----:B------:R-:W-:Y:S06]  /*f8a0*/  BRA `(.L_x_9973) ;  /* 0x0000000c007c7947 */ /* 0x000fec0003800000 */
.L_x_9974:
[----:B------:R-:W2:Y:S02]  /*f8b0*/  LDG.E.U16 R2, desc[UR36][R2.64] ;  /* 0x0000002402027981 */ /* 0x000ea4000c1e1500 */
[----:B--2---:R-:W0:Y:S02]  /*f8c0*/  I2F.S16 R0, R2 ;  /* 0x0000000200007306 */ /* 0x004e240000101400 */
[----:B0-----:R-:W-:-:S04]  /*f8d0*/  F2FP.F16.F32.PACK_AB R0, RZ, R0 ;  /* 0x00000000ff00723e */ /* 0x001fc800000000ff */
[----:B------:R-:W-:Y:S01]  /*f8e0*/  PRMT R19, R0, 0x7610, R19 ;  /* 0x0000761000137816 */ /* 0x000fe20000000013 */
[----:B------:R-:W-:Y:S06]  /*f8f0*/  BRA `(.L_x_9973) ;  /* 0x0000000c00687947 */ /* 0x000fec0003800000 */
.L_x_9969:
        /* <DEDUP_REMOVED lines=9> */
.L_x_9977:
[----:B------:R1:W5:Y:S01]  /*f990*/  LDG.E.U16 R19, desc[UR36][R2.64] ;  /* 0x0000002402137981 */ /* 0x000362000c1e1500 */
[----:B------:R-:W-:Y:S05]  /*f9a0*/  BRA `(.L_x_9973) ;  /* 0x0000000c003c7947 */ /* 0x000fea0003800000 */
.L_x_9976:
        /* <DEDUP_REMOVED lines=9> */
.L_x_9979:
[----:B------:R0:W5:Y:S01]  /*fa40*/  LDG.E.U16 R19, desc[UR36][R2.64] ;  /* 0x0000002402137981 */ /* 0x000162000c1e1500 */
[----:B------:R-:W-:Y:S05]  /*fa50*/  BRA `(.L_x_9973) ;  /* 0x0000000c00107947 */ /* 0x000fea0003800000 */
.L_x_9978:
        /* <DEDUP_REMOVED lines=9> */
.L_x_9968:
        /* <DEDUP_REMOVED lines=14> */
.L_x_9982:
        /* <DEDUP_REMOVED lines=9> */
.L_x_9981:
        /* <DEDUP_REMOVED lines=28> */
.L_x_9984:
        /* <DEDUP_REMOVED lines=15> */
.L_x_9983:
[----:B------:R-:W2:Y:S02]  /*ff10*/  LDG.E.U16 R0, desc[UR36][R2.64] ;  /* 0x0000002402007981 */ /* 0x000ea4000c1e1500 */
[----:B--2---:R-:W-:-:S05]  /*ff20*/  IMAD.U32 R0, R0, 0x10000, RZ ;  /* 0x0001000000007824 */ /* 0x004fca00078e00ff */
[----:B------:R-:W-:-:S04]  /*ff30*/  F2FP.F16.F32.PACK_AB R0, RZ, R0 ;  /* 0x00000000ff00723e */ /* 0x000fc800000000ff */
[----:B------:R-:W-:Y:S01]  /*ff40*/  PRMT R19, R0, 0x7610, R19 ;  /* 0x0000761000137816 */ /* 0x000fe20000000013 */
[----:B------:R-:W-:Y:S06]  /*ff50*/  BRA `(.L_x_9973) ;  /* 0x0000000400d07947 */ /* 0x000fec0003800000 */
.L_x_9980:
        /* <DEDUP_REMOVED lines=13> */
.L_x_9987:
        /* <DEDUP_REMOVED lines=21> */
.L_x_9991:
[----:B------:R-:W-:Y:S05]  /*10180*/  BSYNC B1 ;  /* 0x0000000000017941 */ /* 0x000fea0003800000 */
.L_x_9990:
[----:B------:R-:W-:Y:S01]  /*10190*/  LEA R3, R0, 0x3b800000, 0x17 ;  /* 0x3b80000000037811 */ /* 0x000fe200078eb8ff */
[----:B------:R-:W-:-:S05]  /*101a0*/  IMAD.SHL.U32 R0, R2, 0x100000, RZ ;  /* 0x0010000002007824 */ /* 0x000fca00078e00ff */
[----:B------:R-:W-:-:S07]  /*101b0*/  LOP3.LUT R0, R3, R0, R4, 0xfe, !PT ;  /* 0x0000000003007212 */ /* 0x000fce00078efe04 */
.L_x_9989:
[----:B------:R-:W-:Y:S05]  /*101c0*/  BSYNC B0 ;  /* 0x0000000000007941 */ /* 0x000fea0003800000 */
.L_x_9988:
[----:B------:R-:W-:-:S04]  /*101d0*/  F2FP.F16.F32.PACK_AB R0, RZ, R0 ;  /* 0x00000000ff00723e */ /* 0x000fc800000000ff */
[----:B------:R-:W-:Y:S01]  /*101e0*/  PRMT R19, R0, 0x7610, R19 ;  /* 0x0000761000137816 */ /* 0x000fe20000000013 */
[----:B------:R-:W-:Y:S06]  /*101f0*/  BRA `(.L_x_9973) ;  /* 0x0000000400287947 */ /* 0x000fec0003800000 */
.L_x_9986:
        /* <DEDUP_REMOVED lines=21> */
.L_x_9995:
[----:B------:R-:W-:Y:S05]  /*10350*/  BSYNC B1 ;  /* 0x0000000000017941 */ /* 0x000fea0003800000 */
.L_x_9994:
[----:B------:R-:W-:Y:S01]  /*10360*/  LEA R3, R0, 0x37800000, 0x17 ;  /* 0x3780000000037811 */ /* 0x000fe200078eb8ff */
[----:B------:R-:W-:-:S05]  /*10370*/  IMAD.SHL.U32 R0, R2, 0x200000, RZ ;  /* 0x0020000002007824 */ /* 0x000fca00078e00ff */
[----:B------:R-:W-:-:S07]  /*10380*/  LOP3.LUT R0, R3, R0, R4, 0xfe, !PT ;  /* 0x0000000003007212 */ /* 0x000fce00078efe04 */
.L_x_9993:
[----:B------:R-:W-:Y:S05]  /*10390*/  BSYNC B0 ;  /* 0x0000000000007941 */ /* 0x000fea0003800000 */
.L_x_9992:
[----:B------:R-:W-:-:S04]  /*103a0*/  F2FP.F16.F32.PACK_AB R0, RZ, R0 ;  /* 0x00000000ff00723e */ /* 0x000fc800000000ff */
[----:B------:R-:W-:Y:S01]  /*103b0*/  PRMT R19, R0, 0x7610, R19 ;  /* 0x0000761000137816 */ /* 0x000fe20000000013 */
[----:B------:R-:W-:Y:S06]  /*103c0*/  BRA `(.L_x_9973) ;  /* 0x0000000000b47947 */ /* 0x000fec0003800000 */
.L_x_9985:
        /* <DEDUP_REMOVED lines=14> */
.L_x_9999:
[----:B------:R-:W-:Y:S05]  /*104b0*/  BSYNC B0 ;  /* 0x0000000000007941 */ /* 0x000fea0003800000 */
.L_x_9998:
[----:B------:R-:W-:-:S04]  /*104c0*/  F2FP.F16.F32.PACK_AB R0, RZ, R0 ;  /* 0x00000000ff00723e */ /* 0x000fc800000000ff */
[----:B------:R-:W-:Y:S01]  /*104d0*/  PRMT R19, R0, 0x7610, R19 ;  /* 0x0000761000137816 */ /* 0x000fe20000000013 */
[----:B------:R-:W-:Y:S06]  /*104e0*/  BRA `(.L_x_9973) ;  /* 0x00000000006c7947 */ /* 0x000fec0003800000 */
.L_x_9972:
        /* <DEDUP_REMOVED lines=16> */
.L_x_10000:
[----:B------:R-:W-:Y:S01]  /*105f0*/  PRMT R19, RZ, 0x7610, R19 ;  /* 0x00007610ff137816 */ /* 0x000fe20000000013 */
[----:B------:R-:W-:Y:S06]  /*10600*/  BRA `(.L_x_9973) ;  /* 0x0000000000247947 */ /* 0x000fec0003800000 */
.L_x_9997:
[----:B------:R-:W2:Y:S02]  /*10610*/  LDG.E.64 R2, desc[UR36][R2.64] ;  /* 0x0000002402027981 */ /* 0x000ea4000c1e1b00 */
[----:B--2---:R-:W0:Y:S02]  /*10620*/  I2F.U64 R0, R2 ;  /* 0x0000000200007312 */ /* 0x004e240000301000 */
[----:B0-----:R-:W-:-:S04]  /*10630*/  F2FP.F16.F32.PACK_AB R0, RZ, R0 ;  /* 0x00000000ff00723e */ /* 0x001fc800000000ff */
[----:B------:R-:W-:Y:S01]  /*10640*/  PRMT R19, R0, 0x7610, R19 ;  /* 0x0000761000137816 */ /* 0x000fe20000000013 */
[----:B------:R-:W-:Y:S06]  /*10650*/  BRA `(.L_x_9973) ;  /* 0x0000000000107947 */ /* 0x000fec0003800000 */
.L_x_9996:
[----:B------:R-:W2:Y:S02]  /*10660*/  LDG.E R2, desc[UR36][R2.64] ;  /* 0x0000002402027981 */ /* 0x000ea4000c1e1900 */
[----:B--2---:R-:W-:-:S04]  /*10670*/  I2FP.F32.U32 R0, R2 ;  /* 0x0000000200007245 */ /* 0x004fc80000201000 */
[----:B------:R-:W-:-:S04]  /*10680*/  F2FP.F16.F32.PACK_AB R0, RZ, R0 ;  /* 0x00000000ff00723e */ /* 0x000fc800000000ff */
[----:B------:R-:W-:-:S07]  /*10690*/  PRMT R19, R0, 0x7610, R19 ;  /* 0x0000761000137816 */ /* 0x000fce0000000013 */
.L_x_9973:
        /* <DEDUP_REMOVED lines=20> */
.L_x_10004:
[----:B------:R-:W2:Y:S02]  /*107e0*/  LDG.E.U8 R2, desc[UR36][R2.64] ;  /* 0x0000002402027981 */ /* 0x000ea4000c1e1100 */
[----:B--2---:R-:W-:-:S04]  /*107f0*/  I2FP.F32.U32 R0, R2 ;  /* 0x0000000200007245 */ /* 0x004fc80000201000 */
[----:B------:R-:W-:-:S04]  /*10800*/  F2FP.F16.F32.PACK_AB R0, RZ, R0 ;  /* 0x00000000ff00723e */ /* 0x000fc800000000ff */
[----:B------:R-:W-:Y:S01]  /*10810*/  PRMT R10, R0, 0x7610, R10 ;  /* 0x00007610000a7816 */ /* 0x000fe2000000000a */
[----:B------:R-:W-:Y:S06]  /*10820*/  BRA `(.L_x_10006) ;  /* 0x0000000c00bc7947 */ /* 0x000fec0003800000 */
.L_x_10003:
        /* <DEDUP_REMOVED lines=11> */
.L_x_10008:
[----:B------:R-:W2:Y:S02]  /*108e0*/  LDG.E R2, desc[UR36][R2.64] ;  /* 0x0000002402027981 */ /* 0x000ea4000c1e1900 */
[----:B--2---:R-:W-:-:S04]  /*108f0*/  I2FP.F32.S32 R0, R2 ;  /* 0x0000000200007245 */ /* 0x004fc80000201400 */
[----:B------:R-:W-:-:S04]  /*10900*/  F2FP.F16.F32.PACK_AB R0, RZ, R0 ;  /* 0x00000000ff00723e */ /* 0x000fc800000000ff */
[----:B------:R-:W-:Y:S01]  /*10910*/  PRMT R10, R0, 0x7610, R10 ;  /* 0x00007610000a7816 */ /* 0x000fe2000000000a */
[----:B------:R-:W-:Y:S06]  /*10920*/  BRA `(.L_x_10006) ;  /* 0x0000000c007c7947 */ /* 0x000fec0003800000 */
.L_x_10007:
[----:B------:R-:W2:Y:S02]  /*10930*/  LDG.E.U16 R2, desc[UR36][R2.64] ;  /* 0x0000002402027981 */ /* 0x000ea4000c1e1500 */
[----:B--2---:R-:W0:Y:S02]  /*10940*/  I2F.S16 R0, R2 ;  /* 0x0000000200007306 */ /* 0x004e240000101400 */
[----:B0-----:R-:W-:-:S04]  /*10950*/  F2FP.F16.F32.PACK_AB R0, RZ, R0 ;  /* 0x00000000ff00723e */ /* 0x001fc800000000ff */
[----:B------:R-:W-:Y:S01]  /*10960*/  PRMT R10, R0, 0x7610, R10 ;  /* 0x00007610000a7816 */ /* 0x000fe2000000000a */
[----:B------:R-:W-:Y:S06]  /*10970*/  BRA `(.L_x_10006) ;  /* 0x0000000c00687947 */ /* 0x000fec0003800000 */
.L_x_10002:
        /* <DEDUP_REMOVED lines=9> */
.L_x_10010:
[----:B------:R1:W5:Y:S01]  /*10a10*/  LDG.E.U16 R10, desc[UR36][R2.64] ;  /* 0x00000024020a7981 */ /* 0x000362000c1e1500 */
[----:B------:R-:W-:Y:S05]  /*10a20*/  BRA `(.L_x_10006) ;  /* 0x0000000c003c7947 */ /* 0x000fea0003800000 */
.L_x_10009:
        /* <DEDUP_REMOVED lines=9> */
.L_x_10012:
[----:B------:R0:W5:Y:S01]  /*10ac0*/  LDG.E.U16 R10, desc[UR36][R2.64] ;  /* 0x00000024020a7981 */ /* 0x000162000c1e1500 */
[----:B------:R-:W-:Y:S05]  /*10ad0*/  BRA `(.L_x_10006) ;  /* 0x0000000c00107947 */ /* 0x000fea0003800000 */
.L_x_10011:
        /* <DEDUP_REMOVED lines=9> */
.L_x_10001:
        /* <DEDUP_REMOVED lines=14> */
.L_x_10015:
        /* <DEDUP_REMOVED lines=9> */
.L_x_10014:
        /* <DEDUP_REMOVED lines=28> */
.L_x_10017:
        /* <DEDUP_REMOVED lines=15> */
.L_x_10016:
[----:B------:R-:W2:Y:S02]  /*10f90*/  LDG.E.U16 R0, desc[UR36][R2.64] ;  /* 0x0000002402007981 */ /* 0x000ea4000c1e1500 */
[----:B--2---:R-:W-:-:S05]  /*10fa0*/  IMAD.U32 R0, R0, 0x10000, RZ ;  /* 0x0001000000007824 */ /* 0x004fca00078e00ff */
[----:B------:R-:W-:-:S04]  /*10fb0*/  F2FP.F16.F32.PACK_AB R0, RZ, R0 ;  /* 0x00000000ff00723e */ /* 0x000fc800000000ff */
[----:B------:R-:W-:Y:S01]  /*10fc0*/  PRMT R10, R0, 0x7610, R10 ;  /* 0x00007610000a7816 */ /* 0x000fe2000000000a */
[----:B------:R-:W-:Y:S06]  /*10fd0*/  BRA `(.L_x_10006) ;  /* 0x0000000400d07947 */ /* 0x000fec0003800000 */
.L_x_10013:
        /* <DEDUP_REMOVED lines=13> */
.L_x_10020:
        /* <DEDUP_REMOVED lines=21> */
.L_x_10024:
[----:B------:R-:W-:Y:S05]  /*11200*/  BSYNC B1 ;  /* 0x0000000000017941 */ /* 0x000fea0003800000 */
.L_x_10023:
[----:B------:R-:W-:Y:S01]  /*11210*/  LEA R3, R0, 0x3b800000, 0x17 ;  /* 0x3b80000000037811 */ /* 0x000fe200078eb8ff */
[----:B------:R-:W-:-:S05]  /*11220*/  IMAD.SHL.U32 R0, R2, 0x100000, RZ ;  /* 0x0010000002007824 */ /* 0x000fca00078e00ff */
[----:B------:R-:W-:-:S07]  /*11230*/  LOP3.LUT R0, R3, R0, R4, 0xfe, !PT ;  /* 0x0000000003007212 */ /* 0x000fce00078efe04 */
.L_x_10022:
[----:B------:R-:W-:Y:S05]  /*11240*/  BSYNC B0 ;  /* 0x0000000000007941 */ /* 0x000fea0003800000 */
.L_x_10021:
[----:B------:R-:W-:-:S04]  /*11250*/  F2FP.F16.F32.PACK_AB R0, RZ, R0 ;  /* 0x00000000ff00723e */ /* 0x000fc800000000ff */
[----:B------:R-:W-:Y:S01]  /*11260*/  PRMT R10, R0, 0x7610, R10 ;  /* 0x00007610000a7816 */ /* 0x000fe2000000000a */
[----:B------:R-:W-:Y:S06]  /*11270*/  BRA `(.L_x_10006) ;  /* 0x0000000400287947 */ /* 0x000fec0003800000 */
.L_x_10019:
        /* <DEDUP_REMOVED lines=21> */
.L_x_10028:
[----:B------:R-:W-:Y:S05]  /*113d0*/  BSYNC B1 ;  /* 0x0000000000017941 */ /* 0x000fea0003800000 */
.L_x_10027:
[----:B------:R-:W-:Y:S01]  /*113e0*/  LEA R3, R0, 0x37800000, 0x17 ;  /* 0x3780000000037811 */ /* 0x000fe200078eb8ff */
[----:B------:R-:W-:-:S05]  /*113f0*/  IMAD.SHL.U32 R0, R2, 0x200000, RZ ;  /* 0x0020000002007824 */ /* 0x000fca00078e00ff */
[----:B------:R-:W-:-:S07]  /*11400*/  LOP3.LUT R0, R3, R0, R4, 0xfe, !PT ;  /* 0x0000000003007212 */ /* 0x000fce00078efe04 */
.L_x_10026:
[----:B------:R-:W-:Y:S05]  /*11410*/  BSYNC B0 ;  /* 0x0000000000007941 */ /* 0x000fea0003800000 */
.L_x_10025:
[----:B------:R-:W-:-:S04]  /*11420*/  F2FP.F16.F32.PACK_AB R0, RZ, R0 ;  /* 0x00000000ff00723e */ /* 0x000fc800000000ff */
[----:B------:R-:W-:Y:S01]  /*11430*/  PRMT R10, R0, 0x7610, R10 ;  /* 0x00007610000a7816 */ /* 0x000fe2000000000a */
[----:B------:R-:W-:Y:S06]  /*11440*/  BRA `(.L_x_10006) ;  /* 0x0000000000b47947 */ /* 0x000fec0003800000 */
.L_x_10018:
        /* <DEDUP_REMOVED lines=14> */
.L_x_10032:
[----:B------:R-:W-:Y:S05]  /*11530*/  BSYNC B0 ;  /* 0x0000000000007941 */ /* 0x000fea0003800000 */
.L_x_10031:
[----:B------:R-:W-:-:S04]  /*11540*/  F2FP.F16.F32.PACK_AB R0, RZ, R0 ;  /* 0x00000000ff00723e */ /* 0x000fc800000000ff */
[----:B------:R-:W-:Y:S01]  /*11550*/  PRMT R10, R0, 0x7610, R10 ;  /* 0x00007610000a7816 */ /* 0x000fe2000000000a */
[----:B------:R-:W-:Y:S06]  /*11560*/  BRA `(.L_x_10006) ;  /* 0x00000000006c7947 */ /* 0x000fec0003800000 */
.L_x_10005:
        /* <DEDUP_REMOVED lines=16> */
.L_x_10033:
[----:B------:R-:W-:Y:S01]  /*11670*/  PRMT R10, RZ, 0x7610, R10 ;  /* 0x00007610ff0a7816 */ /* 0x000fe2000000000a */
[----:B------:R-:W-:Y:S06]  /*11680*/  BRA `(.L_x_10006) ;  /* 0x0000000000247947 */ /* 0x000fec0003800000 */
.L_x_10030:
[----:B------:R-:W2:Y:S02]  /*11690*/  LDG.E.64 R2, desc[UR36][R2.64] ;  /* 0x0000002402027981 */ /* 0x000ea4000c1e1b00 */
[----:B--2---:R-:W0:Y:S02]  /*116a0*/  I2F.U64 R0, R2 ;  /* 0x0000000200007312 */ /* 0x004e240000301000 */
[----:B0-----:R-:W-:-:S04]  /*116b0*/  F2FP.F16.F32.PACK_AB R0, RZ, R0 ;  /* 0x00000000ff00723e */ /* 0x001fc800000000ff */
[----:B------:R-:W-:Y:S01]  /*116c0*/  PRMT R10, R0, 0x7610, R10 ;  /* 0x00007610000a7816 */ /* 0x000fe2000000000a */
[----:B------:R-:W-:Y:S06]  /*116d0*/  BRA `(.L_x_10006) ;  /* 0x0000000000107947 */ /* 0x000fec0003800000 */
.L_x_10029:
[----:B------:R-:W2:Y:S02]  /*116e0*/  LDG.E R2, desc[UR36][R2.64] ;  /* 0x0000002402027981 */ /* 0x000ea4000c1e1900 */
[----:B--2---:R-:W-:-:S04]  /*116f0*/  I2FP.F32.U32 R0, R2 ;  /* 0x0000000200007245 */ /* 0x004fc80000201000 */
[----:B------:R-:W-:-:S04]  /*11700*/  F2FP.F16.F32.PACK_AB R0, RZ, R0 ;  /* 0x00000000ff00723e */ /* 0x000fc800000000ff */
[----:B------:R-:W-:-:S07]  /*11710*/  PRMT R10, R0, 0x7610, R10 ;  /* 0x00007610000a7816 */ /* 0x000fce000000000a */
.L_x_10006:
        /* <DEDUP_REMOVED lines=20> */
.L_x_10035:
[----:B------:R-:W-:Y:S05]  /*11860*/  BSYNC B1 ;  /* 0x0000000000017941 */ /* 0x000fea0003800000 */
.L_x_10034:
        /* <DEDUP_REMOVED lines=18> */
.L_x_10037:
[----:B------:R-:W-:Y:S01]  /*11990*/  ISETP.GE.AND P0, PT, R10, RZ, PT ;  /* 0x000000ff0a00720c */ /* 0x000fe20003f06270 */
[----:B------:R-:W-:-:S12]  /*119a0*/  IMAD.MOV.U32 R3, RZ, RZ, 0x3fd774eb ;  /* 0x3fd774ebff037424 */ /* 0x000fd800078e00ff */
[----:B------:R-:W-:-:S04]  /*119b0*/  @P0 FFMA.FTZ R2, R3, 0.93318945169448852539, -R2 ;  /* 0x3f6ee58103020823 */ /* 0x000fc80000010802 */
[----:B------:R-:W-:-:S07]  /*119c0*/  @!P0 FFMA.FTZ R2, R3, 0.93318945169448852539, R2 ;  /* 0x3f6ee58103028823 */ /* 0x000fce0000010002 */
.L_x_10038:
[----:B------:R-:W-:Y:S05]  /*119d0*/  BSYNC B0 ;  /* 0x0000000000007941 */ /* 0x000fea0003800000 */
.L_x_10036:
        /* <DEDUP_REMOVED lines=27> */
.L_x_10042:
[----:B------:R-:W-:-:S06]  /*11b90*/  HADD2.F32 R3, -RZ, R19.H0_H0 ;  /* 0x20000013ff037230 */ /* 0x000fcc0000004100 */
[----:B------:R-:W0:Y:S02]  /*11ba0*/  F2I.S64.TRUNC R2, R3 ;  /* 0x0000000300027311 */ /* 0x000e24000020d900 */
[----:B0-----:R-:W-:Y:S01]  /*11bb0*/  STG.E.U8 desc[UR36][R16.64], R2 ;  /* 0x0000000210007986 */ /* 0x001fe2000c101124 */
[----:B------:R-:W-:Y:S05]  /*11bc0*/  EXIT ;  /* 0x000000000000794d */ /* 0x000fea0003800000 */
.L_x_10041:
        /* <DEDUP_REMOVED lines=10> */
.L_x_10045:
[----:B------:R-:W-:-:S06]  /*11c70*/  HADD2.F32 R19, -RZ, R19.H0_H0 ;  /* 0x20000013ff137230 */ /* 0x000fcc0000004100 */
[----:B------:R-:W0:Y:S02]  /*11c80*/  F2I.FTZ.TRUNC.NTZ R19, R19 ;  /* 0x0000001300137305 */ /* 0x000e24000021f100 */
[----:B0-----:R-:W-:Y:S01]  /*11c90*/  STG.E desc[UR36][R16.64], R19 ;  /* 0x0000001310007986 */ /* 0x001fe2000c101924 */
[----:B------:R-:W-:Y:S05]  /*11ca0*/  EXIT ;  /* 0x000000000000794d */ /* 0x000fea0003800000 */
.L_x_10044:
[----:B------:R-:W-:-:S06]  /*11cb0*/  HADD2.F32 R19, -RZ, R19.H0_H0 ;  /* 0x20000013ff137230 */ /* 0x000fcc0000004100 */
[----:B------:R-:W0:Y:S02]  /*11cc0*/  F2I.FTZ.TRUNC.NTZ R19, R19 ;  /* 0x0000001300137305 */ /* 0x000e24000021f100 */
[----:B0-----:R-:W-:Y:S01]  /*11cd0*/  STG.E.U16 desc[UR36][R16.64], R19 ;  /* 0x0000001310007986 */ /* 0x001fe2000c101524 */
[----:B------:R-:W-:Y:S05]  /*11ce0*/  EXIT ;  /* 0x000000000000794d */ /* 0x000fea0003800000 */
.L_x_10040:
        /* <DEDUP_REMOVED lines=9> */
.L_x_10047:
[----:B------:R-:W-:Y:S01]  /*11d80*/  STG.E.U16 desc[UR36][R16.64], R19 ;  /* 0x0000001310007986 */ /* 0x000fe2000c101524 */
[----:B------:R-:W-:Y:S05]  /*11d90*/  EXIT ;  /* 0x000000000000794d */ /* 0x000fea0003800000 */
.L_x_10046:
        /* <DEDUP_REMOVED lines=10> */
.L_x_10049:
[----:B------:R-:W-:-:S05]  /*11e40*/  HADD2.F32 R0, -RZ, R19.H0_H0 ;  /* 0x20000013ff007230 */ /* 0x000fca0000004100 */
[----:B------:R-:W-:-:S04]  /*11e50*/  F2FP.F16.F32.PACK_AB R0, RZ, R0 ;  /* 0x00000000ff00723e */ /* 0x000fc800000000ff */
[----:B------:R-:W-:-:S05]  /*11e60*/  PRMT R0, R0, 0x5410, RZ ;  /* 0x0000541000007816 */ /* 0x000fca00000000ff */
[----:B------:R-:W-:Y:S01]  /*11e70*/  STG.E desc[UR36][R16.64], R0 ;  /* 0x0000000010007986 */ /* 0x000fe2000c101924 */
[----:B------:R-:W-:Y:S05]  /*11e80*/  EXIT ;  /* 0x000000000000794d */ /* 0x000fea0003800000 */
.L_x_10048:
[----:B------:R-:W-:-:S05]  /*11e90*/  HADD2.F32 R2, -RZ, R19.H0_H0 ;  /* 0x20000013ff027230 */ /* 0x000fca0000004100 */
[----:B------:R-:W-:-:S06]  /*11ea0*/  FMUL.FTZ R2, R2, 1 ;  /* 0x3f80000002027820 */ /* 0x000fcc0000410000 */
[----:B------:R-:W0:Y:S02]  /*11eb0*/  F2F.F64.F32 R2, R2 ;  /* 0x0000000200027310 */ /* 0x000e240000201800 */
[----:B0-----:R-:W-:Y:S01]  /*11ec0*/  STG.E.64 desc[UR36][R16.64], R2 ;  /* 0x0000000210007986 */ /* 0x001fe2000c101b24 */
[----:B------:R-:W-:Y:S05]  /*11ed0*/  EXIT ;  /* 0x000000000000794d */ /* 0x000fea0003800000 */
.L_x_10039:
        /* <DEDUP_REMOVED lines=13> */
.L_x_10052:
[----:B------:R-:W-:Y:S01]  /*11fb0*/  HADD2.F32 R19, -RZ, R19.H0_H0 ;  /* 0x20000013ff137230 */ /* 0x000fe20000004100 */
[----:B------:R-:W-:-:S04]  /*11fc0*/  CS2R R6, SRZ ;  /* 0x0000000000067805 */ /* 0x000fc8000001ff00 */
[----:B------:R-:W-:-:S06]  /*11fd0*/  FMUL.FTZ R4, R19, 1 ;  /* 0x3f80000013047820 */ /* 0x000fcc0000410000 */
[----:B------:R-:W0:Y:S02]  /*11fe0*/  F2F.F64.F32 R4, R4 ;  /* 0x0000000400047310 */ /* 0x000e240000201800 */
[----:B0-----:R-:W-:Y:S01]  /*11ff0*/  STG.E.128 desc[UR36][R16.64], R4 ;  /* 0x0000000410007986 */ /* 0x001fe2000c101d24 */
[----:B------:R-:W-:Y:S05]  /*12000*/  EXIT ;  /* 0x000000000000794d */ /* 0x000fea0003800000 */
.L_x_10051:
        /* <DEDUP_REMOVED lines=21> */
.L_x_10056:
[----:B------:R-:W-:Y:S05]  /*12160*/  BSYNC B0 ;  /* 0x0000000000007941 */ /* 0x000fea0003800000 */
.L_x_10055:
[----:B------:R-:W-:-:S05]  /*12170*/  LOP3.LUT R3, R0, R3, RZ, 0xfc, !PT ;  /* 0x0000000300037212 */ /* 0x000fca00078efcff */
[----:B------:R-:W-:Y:S01]  /*12180*/  STG.E.U8 desc[UR36][R16.64], R3 ;  /* 0x0000000310007986 */ /* 0x000fe2000c101124 */
[----:B------:R-:W-:Y:S05]  /*12190*/  EXIT ;  /* 0x000000000000794d */ /* 0x000fea0003800000 */
.L_x_10054:
        /* <DEDUP_REMOVED lines=13> */
.L_x_10058:
[----:B------:R-:W-:Y:S01]  /*12270*/  IMAD.MOV.U32 R0, RZ, RZ, 0x7f ;  /* 0x0000007fff007424 */ /* 0x000fe200078e00ff */
[----:B------:R-:W-:-:S04]  /*12280*/  ISETP.GT.U32.AND P0, PT, R2, 0x7f800000, PT ;  /* 0x7f8000000200780c */ /* 0x000fc80003f04070 */
[----:B------:R-:W-:-:S09]  /*12290*/  SEL R0, R0, 0x7c, P0 ;  /* 0x0000007c00007807 */ /* 0x000fd20000000000 */
.L_x_10059:
[----:B------:R-:W-:Y:S05]  /*122a0*/  BSYNC B0 ;  /* 0x0000000000007941 */ /* 0x000fea0003800000 */
.L_x_10057:
[----:B------:R-:W-:-:S04]  /*122b0*/  LOP3.LUT R2, R19, 0x80000000, RZ, 0xc0, !PT ;  /* 0x8000000013027812 */ /* 0x000fc800078ec0ff */
[----:B------:R-:W-:-:S04]  /*122c0*/  SHF.R.U32.HI R3, RZ, 0x18, R2 ;  /* 0x00000018ff037819 */ /* 0x000fc80000011602 */
[----:B------:R-:W-:-:S05]  /*122d0*/  LOP3.LUT R3, R0, R3, RZ, 0xfc, !PT ;  /* 0x0000000300037212 */ /* 0x000fca00078efcff */
[----:B------:R-:W-:Y:S01]  /*122e0*/  STG.E.U8 desc[UR36][R16.64], R3 ;  /* 0x0000000310007986 */ /* 0x000fe2000c101124 */
[----:B------:R-:W-:Y:S05]  /*122f0*/  EXIT ;  /* 0x000000000000794d */ /* 0x000fea0003800000 */
.L_x_10053:
[----:B------:R-:W-:-:S05]  /*12300*/  HADD2.F32 R0, -RZ, R19.H0_H0 ;  /* 0x20000013ff007230 */ /* 0x000fca0000004100 */
[----:B------:R-:W-:-:S05]  /*12310*/  F2FP.BF16.F32.PACK_AB R0, RZ, R0 ;  /* 0x00000000ff00723e */ /* 0x000fca00000010ff */
[----:B------:R-:W-:Y:S01]  /*12320*/  STG.E.U16 desc[UR36][R16.64], R0 ;  /* 0x0000000010007986 */ /* 0x000fe2000c101524 */
[----:B------:R-:W-:Y:S05]  /*12330*/  EXIT ;  /* 0x000000000000794d */ /* 0x000fea0003800000 */
.L_x_10050:
        /* <DEDUP_REMOVED lines=12> */
.L_x_10062:
        /* <DEDUP_REMOVED lines=17> */
.L_x_10065:
[----:B------:R-:W-:-:S04]  /*12510*/  LOP3.LUT R2, R19, 0x80000000, RZ, 0xc0, !PT ;  /* 0x8000000013027812 */ /* 0x000fc800078ec0ff */
[----:B------:R-:W-:-:S04]  /*12520*/  SHF.R.U32.HI R3, RZ, 0x18, R2 ;  /* 0x00000018ff037819 */ /* 0x000fc80000011602 */
[----:B------:R-:W-:-:S04]  /*12530*/  LOP3.LUT R0, R0, R3, RZ, 0xfc, !PT ;  /* 0x0000000300007212 */ /* 0x000fc800078efcff */
[----:B------:R-:W-:-:S07]  /*12540*/  PRMT R8, R0, 0x7610, R8 ;  /* 0x0000761000087816 */ /* 0x000fce0000000008 */
.L_x_10064:
[----:B------:R-:W-:Y:S05]  /*12550*/  BSYNC B0 ;  /* 0x0000000000007941 */ /* 0x000fea0003800000 */
.L_x_10063:
[----:B------:R-:W-:Y:S01]  /*12560*/  STG.E.U8 desc[UR36][R16.64], R8 ;  /* 0x0000000810007986 */ /* 0x000fe2000c101124 */
[----:B------:R-:W-:Y:S05]  /*12570*/  EXIT ;  /* 0x000000000000794d */ /* 0x000fea0003800000 */
.L_x_10061:
        /* <DEDUP_REMOVED lines=17> */
.L_x_10068:
[----:B------:R-:W-:-:S04]  /*12690*/  LOP3.LUT R2, R19, 0x80000000, RZ, 0xc0, !PT ;  /* 0x8000000013027812 */ /* 0x000fc800078ec0ff */
[----:B------:R-:W-:-:S04]  /*126a0*/  SHF.R.U32.HI R3, RZ, 0x18, R2 ;  /* 0x00000018ff037819 */ /* 0x000fc80000011602 */
[----:B------:R-:W-:-:S04]  /*126b0*/  LOP3.LUT R0, R0, R3, RZ, 0xfc, !PT ;  /* 0x0000000300007212 */ /* 0x000fc800078efcff */
[----:B------:R-:W-:-:S07]  /*126c0*/  PRMT R8, R0, 0x7610, R8 ;  /* 0x0000761000087816 */ /* 0x000fce0000000008 */
.L_x_10067:
[----:B------:R-:W-:Y:S05]  /*126d0*/  BSYNC B0 ;  /* 0x0000000000007941 */ /* 0x000fea0003800000 */
.L_x_10066:
[----:B------:R-:W-:Y:S01]  /*126e0*/  STG.E.U8 desc[UR36][R16.64], R8 ;  /* 0x0000000810007986 */ /* 0x000fe2000c101124 */
[----:B------:R-:W-:Y:S05]  /*126f0*/  EXIT ;  /* 0x000000000000794d */ /* 0x000fea0003800000 */
.L_x_10060:
        /* <DEDUP_REMOVED lines=22> */
.L_x_10043:
        /* <DEDUP_REMOVED lines=16> */
.L_x_10071:
[----:B------:R-:W-:Y:S05]  /*12960*/  EXIT ;  /* 0x000000000000794d */ /* 0x000fea0003800000 */
.L_x_10070:
[----:B------:R-:W-:-:S06]  /*12970*/  HADD2.F32 R2, -RZ, R19.H0_H0 ;  /* 0x20000013ff027230 */ /* 0x000fcc0000004100 */
[----:B------:R-:W0:Y:S02]  /*12980*/  F2I.U64.TRUNC R2, R2 ;  /* 0x0000000200027311 */ /* 0x000e24000020d800 */
[----:B0-----:R-:W-:Y:S01]  /*12990*/  STG.E.64 desc[UR36][R16.64], R2 ;  /* 0x0000000210007986 */ /* 0x001fe2000c101b24 */
[----:B------:R-:W-:Y:S05]  /*129a0*/  EXIT ;  /* 0x000000000000794d */ /* 0x000fea0003800000 */
.L_x_10069:
[----:B------:R-:W-:-:S06]  /*129b0*/  HADD2.F32 R19, -RZ, R19.H0_H0 ;  /* 0x20000013ff137230 */ /* 0x000fcc0000004100 */
[----:B------:R-:W0:Y:S02]  /*129c0*/  F2I.FTZ.U32.TRUNC.NTZ R19, R19 ;  /* 0x0000001300137305 */ /* 0x000e24000021f000 */
[----:B0-----:R-:W-:Y:S01]  /*129d0*/  STG.E desc[UR36][R16.64], R19 ;  /* 0x0000001310007986 */ /* 0x001fe2000c101924 */
[----:B------:R-:W-:Y:S05]  /*129e0*/  EXIT ;  /* 0x000000000000794d */ /* 0x000fea0003800000 */
        .weak           $__internal_21_$__cuda_sm3x_div_rn_ftz_f32_slowpath
        .type           $__internal_21_$__cuda_sm3x_div_rn_ftz_f32_slowpath,@function
        .size           $__internal_21_$__cuda_sm3x_div_rn_ftz_f32_slowpath,(.L_x_19697 - $__internal_21_$__cuda_sm3x_div_rn_ftz_f32_slowpath)
$__internal_21_$__cuda_sm3x_div_rn_ftz_f32_slowpath:
        /* <DEDUP_REMOVED lines=32> */
.L_x_10074:
[----:B------:R-:W-:Y:S05]  /*12bf0*/  BSYNC B2 ;  /* 0x0000000000027941 */ /* 0x000fea0003800000 */
.L_x_10073:
        /* <DEDUP_REMOVED lines=27> */
.L_x_10080:
[----:B------:R-:W-:-:S07]  /*12db0*/  IMAD R7, R4, 0x800000, R7 ;  /* 0x0080000004077824 */ /* 0x000fce00078e0207 */
.L_x_10081:
[----:B------:R-:W-:Y:S05]  /*12dc0*/  BSYNC B2 ;  /* 0x0000000000027941 */ /* 0x000fea0003800000 */
.L_x_10079:
[----:B------:R-:W-:Y:S05]  /*12dd0*/  BRA `(.L_x_10082) ;  /* 0x0000000000207947 */ /* 0x000fea0003800000 */
.L_x_10078:
[----:B------:R-:W-:-:S04]  /*12de0*/  LOP3.LUT R0, R13, 0x80000000, R0, 0x48, !PT ;  /* 0x800000000d007812 */ /* 0x000fc800078e4800 */
[----:B------:R-:W-:Y:S01]  /*12df0*/  LOP3.LUT R7, R0, 0x7f800000, RZ, 0xfc, !PT ;  /* 0x7f80000000077812 */ /* 0x000fe200078efcff */
[----:B------:R-:W-:Y:S06]  /*12e00*/  BRA `(.L_x_10082) ;  /* 0x0000000000147947 */ /* 0x000fec0003800000 */
.L_x_10077:
[----:B------:R-:W-:Y:S01]  /*12e10*/  LOP3.LUT R7, R13, 0x80000000, R0, 0x48, !PT ;  /* 0x800000000d077812 */ /* 0x000fe200078e4800 */
[----:B------:R-:W-:Y:S06]  /*12e20*/  BRA `(.L_x_10082) ;  /* 0x00000000000c7947 */ /* 0x000fec0003800000 */
.L_x_10076:
[----:B------:R-:W0:Y:S01]  /*12e30*/  MUFU.RSQ R7, -QNAN ;  /* 0xffc0000000077908 */ /* 0x000e220000001400 */
[----:B------:R-:W-:Y:S05]  /*12e40*/  BRA `(.L_x_10082) ;  /* 0x0000000000047947 */ /* 0x000fea0003800000 */
.L_x_10075:
[----:B------:R-:W-:-:S07]  /*12e50*/  FADD.FTZ R7, R0, R13 ;  /* 0x0000000d00077221 */ /* 0x000fce0000010000 */
.L_x_10082:
[----:B------:R-:W-:Y:S05]  /*12e60*/  BSYNC B0 ;  /* 0x0000000000007941 */ /* 0x000fea0003800000 */
.L_x_10072:
[----:B------:R-:W-:-:S04]  /*12e70*/  IMAD.MOV.U32 R3, RZ, RZ, 0x0 ;  /* 0x00000000ff037424 */ /* 0x000fc800078e00ff */
[----:B0-----:R-:W-:Y:S05]  /*12e80*/  RET.REL.NODEC R2 `(_ZN2at6native18elementwise_kernelILi128ELi4EZNS0_15gpu_kernel_implINS0_13BinaryFunctorIN3c104HalfES5_S5_ZZZNS0_17atan2_kernel_cudaERNS_18TensorIteratorBaseEENKUlvE_clEvENKUlvE1_clEvEUlS5_S5_E_EEEEvS7_RKT_EUliE_EEviT1_) ;  /* 0xfffffed0025c7950 */ /* 0x001fea0003c3ffff */
.L_x_10083:
        /* <DEDUP_REMOVED lines=15> */
.L_x_19697:


//--------------------- .text._ZN2at6native27unrolled_elementwise_kernelINS0_13BinaryFunctorIN3c104HalfES4_S4_ZZZNS0_17atan2_kernel_cudaERNS_18TensorIteratorBaseEENKUlvE_clEvENKUlvE1_clEvEUlS4_S4_E_EESt5arrayIPcLm3EELi4E23TrivialOffsetCalculatorILi2EjESE_ILi1EjENS0_6memory12LoadWithCastILi2EEENSH_13StoreWithCastILi1EEEEEviT_T0_T2_T3_T4_T5_ --------------------------
	.section	.text._ZN2at6native27unrolled_elementwise_kernelINS0_13BinaryFunctorIN3c104HalfES4_S4_ZZZNS0_17atan2_kernel_cudaERNS_18TensorIteratorBaseEENKUlvE_clEvENKUlvE1_clEvEUlS4_S4_E_EESt5arrayIPcLm3EELi4E23TrivialOffsetCalculatorILi2EjESE_ILi1EjENS0_6memory12LoadWithCastILi2EEENSH_13StoreWithCastILi1EEEEEviT_T0_T2_T3_T4_T5_,"ax",@progbits
	.align	128
        .global         _ZN2at6native27unrolled_elementwise_kernelINS0_13BinaryFunctorIN3c104HalfES4_S4_ZZZNS0_17atan2_kernel_cudaERNS_18TensorIteratorBaseEENKUlvE_clEvENKUlvE1_clEvEUlS4_S4_E_EESt5arrayIPcLm3EELi4E23TrivialOffsetCalculatorILi2EjESE_ILi1EjENS0_6memory12LoadWithCastILi2EEENSH_13StoreWithCastILi1EEEEEviT_T0_T2_T3_T4_T5_
        .type           _ZN2at6native27unrolled_elementwise_kernelINS0_13BinaryFunctorIN3c104HalfES4_S4_ZZZNS0_17atan2_kernel_cudaERNS_18TensorIteratorBaseEENKUlvE_clEvENKUlvE1_clEvEUlS4_S4_E_EESt5arrayIPcLm3EELi4E23TrivialOffsetCalculatorILi2EjESE_ILi1EjENS0_6memory12LoadWithCastILi2EEENSH_13StoreWithCastILi1EEEEEviT_T0_T2_T3_T4_T5_,@function
        .size           _ZN2at6native27unrolled_elementwise_kernelINS0_13BinaryFunctorIN3c104HalfES4_S4_ZZZNS0_17atan2_kernel_cudaERNS_18TensorIteratorBaseEENKUlvE_clEvENKUlvE1_clEvEUlS4_S4_E_EESt5arrayIPcLm3EELi4E23TrivialOffsetCalculatorILi2EjESE_ILi1EjENS0_6memory12LoadWithCastILi2EEENSH_13StoreWithCastILi1EEEEEviT_T0_T2_T3_T4_T5_,(.L_x_19698 - _ZN2at6native27unrolled_elementwise_kernelINS0_13BinaryFunctorIN3c104HalfES4_S4_ZZZNS0_17atan2_kernel_cudaERNS_18TensorIteratorBaseEENKUlvE_clEvENKUlvE1_clEvEUlS4_S4_E_EESt5arrayIPcLm3EELi4E23TrivialOffsetCalculatorILi2EjESE_ILi1EjENS0_6memory12LoadWithCastILi2EEENSH_13StoreWithCastILi1EEEEEviT_T0_T2_T3_T4_T5_)
        .other          _ZN2at6native27unrolled_elementwise_kernelINS0_13BinaryFunctorIN3c104HalfES4_S4_ZZZNS0_17atan2_kernel_cudaERNS_18TensorIteratorBaseEENKUlvE_clEvENKUlvE1_clEvEUlS4_S4_E_EESt5arrayIPcLm3EELi4E23TrivialOffsetCalculatorILi2EjESE_ILi1EjENS0_6memory12LoadWithCastILi2EEENSH_13StoreWithCastILi1EEEEEviT_T0_T2_T3_T4_T5_,@"STO_CUDA_ENTRY STV_DEFAULT"
_ZN2at6native27unrolled_elementwise_kernelINS0_13BinaryFunctorIN3c104HalfES4_S4_ZZZNS0_17atan2_kernel_cudaERNS_18TensorIteratorBaseEENKUlvE_clEvENKUlvE1_clEvEUlS4_S4_E_EESt5arrayIPcLm3EELi4E23TrivialOffsetCalculatorILi2EjESE_ILi1EjENS0_6memory12LoadWithCastILi2EEENSH_13StoreWithCastILi1EEEEEviT_T0_T2_T3_T4_T5_:
.text._ZN2at6native27unrolled_elementwise_kernelINS0_13BinaryFunctorIN3c104HalfES4_S4_ZZZNS0_17atan2_kernel_cudaERNS_18TensorIteratorBaseEENKUlvE_clEvENKUlvE1_clEvEUlS4_S4_E_EESt5arrayIPcLm3EELi4E23TrivialOffsetCalculatorILi2EjESE_ILi1EjENS0_6memory12LoadWithCastILi2EEENSH_13StoreWithCastILi1EEEEEviT_T0_T2_T3_T4_T5_:
        /* <DEDUP_REMOVED lines=36> */
.L_x_10089:
[----:B------:R-:W2:Y:S02]  /*0240*/  LDG.E.U8 R4, desc[UR36][R4.64] ;  /* 0x0000002404047981 */ /* 0x000ea4000c1e1100 */
[----:B--2---:R-:W-:-:S04]  /*0250*/  I2FP.F32.U32 R0, R4 ;  /* 0x0000000400007245 */ /* 0x004fc80000201000 */
[----:B------:R-:W-:-:S04]  /*0260*/  F2FP.F16.F32.PACK_AB R0, RZ, R0 ;  /* 0x00000000ff00723e */ /* 0x000fc800000000ff */
[----:B------:R-:W-:Y:S01]  /*0270*/  PRMT R22, R0, 0x7610, R22 ;  /* 0x0000761000167816 */ /* 0x000fe20000000016 */
[----:B------:R-:W-:Y:S06]  /*0280*/  BRA `(.L_x_10091) ;  /* 0x0000000c00bc7947 */ /* 0x000fec0003800000 */
.L_x_10088:
        /* <DEDUP_REMOVED lines=11> */
.L_x_10093:
[----:B------:R-:W2:Y:S02]  /*0340*/  LDG.E R4, desc[UR36][R4.64] ;  /* 0x0000002404047981 */ /* 0x000ea4000c1e1900 */
[----:B--2---:R-:W-:-:S04]  /*0350*/  I2FP.F32.S32 R0, R4 ;  /* 0x0000000400007245 */ /* 0x004fc80000201400 */
[----:B------:R-:W-:-:S04]  /*0360*/  F2FP.F16.F32.PACK_AB R0, RZ, R0 ;  /* 0x00000000ff00723e */ /* 0x000fc800000000ff */
[----:B------:R-:W-:Y:S01]  /*0370*/  PRMT R22, R0, 0x7610, R22 ;  /* 0x0000761000167816 */ /* 0x000fe20000000016 */
[----:B------:R-:W-:Y:S06]  /*0380*/  BRA `(.L_x_10091) ;  /* 0x0000000c007c7947 */ /* 0x000fec0003800000 */
.L_x_10092:
[----:B------:R-:W2:Y:S02]  /*0390*/  LDG.E.U16 R4, desc[UR36][R4.64] ;  /* 0x0000002404047981 */ /* 0x000ea4000c1e1500 */
[----:B--2---:R-:W0:Y:S02]  /*03a0*/  I2F.S16 R0, R4 ;  /* 0x0000000400007306 */ /* 0x004e240000101400 */
[----:B0-----:R-:W-:-:S04]  /*03b0*/  F2FP.F16.F32.PACK_AB R0, RZ, R0 ;  /* 0x00000000ff00723e */ /* 0x001fc800000000ff */
[----:B------:R-:W-:Y:S01]  /*03c0*/  PRMT R22, R0, 0x7610, R22 ;  /* 0x0000761000167816 */ /* 0x000fe20000000016 */
[----:B------:R-:W-:Y:S06]  /*03d0*/  BRA `(.L_x_10091) ;  /* 0x0000000c00687947 */ /* 0x000fec0003800000 */
.L_x_10087:
        /* <DEDUP_REMOVED lines=9> */
.L_x_10095:
[----:B------:R1:W5:Y:S01]  /*0470*/  LDG.E.U16 R22, desc[UR36][R4.64] ;  /* 0x0000002404167981 */ /* 0x000362000c1e1500 */
[----:B------:R-:W-:Y:S05]  /*0480*/  BRA `(.L_x_10091) ;  /* 0x0000000c003c7947 */ /* 0x000fea0003800000 */
.L_x_10094:
        /* <DEDUP_REMOVED lines=9> */
.L_x_10097:
[----:B------:R0:W5:Y:S01]  /*0520*/  LDG.E.U16 R22, desc[UR36][R4.64] ;  /* 0x0000002404167981 */ /* 0x000162000c1e1500 */
[----:B------:R-:W-:Y:S05]  /*0530*/  BRA `(.L_x_10091) ;  /* 0x0000000c00107947 */ /* 0x000fea0003800000 */
.L_x_10096:
        /* <DEDUP_REMOVED lines=9> */
.L_x_10086:
        /* <DEDUP_REMOVED lines=14> */
.L_x_10100:
        /* <DEDUP_REMOVED lines=9> */
.L_x_10099:
        /* <DEDUP_REMOVED lines=28> */
.L_x_10102:
        /* <DEDUP_REMOVED lines=15> */
.L_x_10101:
[----:B------:R-:W2:Y:S02]  /*09f0*/  LDG.E.U16 R0, desc[UR36][R4.64] ;  /* 0x0000002404007981 */ /* 0x000ea4000c1e1500 */
[----:B--2---:R-:W-:-:S05]  /*0a00*/  IMAD.U32 R0, R0, 0x10000, RZ ;  /* 0x0001000000007824 */ /* 0x004fca00078e00ff */
[----:B------:R-:W-:-:S04]  /*0a10*/  F2FP.F16.F32.PACK_AB R0, RZ, R0 ;  /* 0x00000000ff00723e */ /* 0x000fc800000000ff */
[----:B------:R-:W-:Y:S01]  /*0a20*/  PRMT R22, R0, 0x7610, R22 ;  /* 0x0000761000167816 */ /* 0x000fe20000000016 */
[----:B------:R-:W-:Y:S06]  /*0a30*/  BRA `(.L_x_10091) ;  /* 0x0000000400d07947 */ /* 0x000fec0003800000 */
.L_x_10098:
        /* <DEDUP_REMOVED lines=13> */
.L_x_10105:
        /* <DEDUP_REMOVED lines=21> */
.L_x_10109:
[----:B------:R-:W-:Y:S05]  /*0c60*/  BSYNC B1 ;  /* 0x0000000000017941 */ /* 0x000fea0003800000 */
.L_x_10108:
[----:B------:R-:W-:Y:S01]  /*0c70*/  LEA R5, R0, 0x3b800000, 0x17 ;  /* 0x3b80000000057811 */ /* 0x000fe200078eb8ff */
[----:B------:R-:W-:-:S05]  /*0c80*/  IMAD.SHL.U32 R0, R3, 0x100000, RZ ;  /* 0x0010000003007824 */ /* 0x000fca00078e00ff */
[----:B------:R-:W-:-:S07]  /*0c90*/  LOP3.LUT R0, R5, R0, R6, 0xfe, !PT ;  /* 0x0000000005007212 */ /* 0x000fce00078efe06 */
.L_x_10107:
[----:B------:R-:W-:Y:S05]  /*0ca0*/  BSYNC B0 ;  /* 0x0000000000007941 */ /* 0x000fea0003800000 */
.L_x_10106:
[----:B------:R-:W-:-:S04]  /*0cb0*/  F2FP.F16.F32.PACK_AB R0, RZ, R0 ;  /* 0x00000000ff00723e */ /* 0x000fc800000000ff */
[----:B------:R-:W-:Y:S01]  /*0cc0*/  PRMT R22, R0, 0x7610, R22 ;  /* 0x0000761000167816 */ /* 0x000fe20000000016 */
[----:B------:R-:W-:Y:S06]  /*0cd0*/  BRA `(.L_x_10091) ;  /* 0x0000000400287947 */ /* 0x000fec0003800000 */
.L_x_10104:
        /* <DEDUP_REMOVED lines=21> */
.L_x_10113:
[----:B------:R-:W-:Y:S05]  /*0e30*/  BSYNC B1 ;  /* 0x0000000000017941 */ /* 0x000fea0003800000 */
.L_x_10112:
[----:B------:R-:W-:Y:S01]  /*0e40*/  LEA R5, R0, 0x37800000, 0x17 ;  /* 0x3780000000057811 */ /* 0x000fe200078eb8ff */
[----:B------:R-:W-:-:S05]  /*0e50*/  IMAD.SHL.U32 R0, R3, 0x200000, RZ ;  /* 0x0020000003007824 */ /* 0x000fca00078e00ff */
[----:B------:R-:W-:-:S07]  /*0e60*/  LOP3.LUT R0, R5, R0, R6, 0xfe, !PT ;  /* 0x0000000005007212 */ /* 0x000fce00078efe06 */
.L_x_10111:
[----:B------:R-:W-:Y:S05]  /*0e70*/  BSYNC B0 ;  /* 0x0000000000007941 */ /* 0x000fea0003800000 */
.L_x_10110:
[----:B------:R-:W-:-:S04]  /*0e80*/  F2FP.F16.F32.PACK_AB R0, RZ, R0 ;  /* 0x00000000ff00723e */ /* 0x000fc800000000ff */
[----:B------:R-:W-:Y:S01]  /*0e90*/  PRMT R22, R0, 0x7610, R22 ;  /* 0x0000761000167816 */ /* 0x000fe20000000016 */
[----:B------:R-:W-:Y:S06]  /*0ea0*/  BRA `(.L_x_10091) ;  /* 0x0000000000b47947 */ /* 0x000fec0003800000 */
.L_x_10103:
        /* <DEDUP_REMOVED lines=14> */
.L_x_10117:
[----:B------:R-:W-:Y:S05]  /*0f90*/  BSYNC B0 ;  /* 0x0000000000007941 */ /* 0x000fea0003800000 */
.L_x_10116:
[----:B------:R-:W-:-:S04]  /*0fa0*/  F2FP.F16.F32.PACK_AB R0, RZ, R0 ;  /* 0x00000000ff00723e */ /* 0x000fc800000000ff */
[----:B------:R-:W-:Y:S01]  /*0fb0*/  PRMT R22, R0, 0x7610, R22 ;  /* 0x0000761000167816 */ /* 0x000fe20000000016 */
[----:B------:R-:W-:Y:S06]  /*0fc0*/  BRA `(.L_x_10091) ;  /* 0x00000000006c7947 */ /* 0x000fec0003800000 */
.L_x_10090:
        /* <DEDUP_REMOVED lines=16> */
.L_x_10118:
[----:B------:R-:W-:Y:S01]  /*10d0*/  PRMT R22, RZ, 0x7610, R22 ;  /* 0x00007610ff167816 */ /* 0x000fe20000000016 */
[----:B------:R-:W-:Y:S06]  /*10e0*/  BRA `(.L_x_10091) ;  /* 0x0000000000247947 */ /* 0x000fec0003800000 */
.L_x_10115:
[----:B------:R-:W2:Y:S02]  /*10f0*/  LDG.E.64 R4, desc[UR36][R4.64] ;  /* 0x0000002404047981 */ /* 0x000ea4000c1e1b00 */
[----:B--2---:R-:W0:Y:S02]  /*1100*/  I2F.U64 R0, R4 ;  /* 0x0000000400007312 */ /* 0x004e240000301000 */
[----:B0-----:R-:W-:-:S04]  /*1110*/  F2FP.F16.F32.PACK_AB R0, RZ, R0 ;  /* 0x00000000ff00723e */ /* 0x001fc800000000ff */
[----:B------:R-:W-:Y:S01]  /*1120*/  PRMT R22, R0, 0x7610, R22 ;  /* 0x0000761000167816 */ /* 0x000fe20000000016 */
[----:B------:R-:W-:Y:S06]  /*1130*/  BRA `(.L_x_10091) ;  /* 0x0000000000107947 */ /* 0x000fec0003800000 */
.L_x_10114:
[----:B------:R-:W2:Y:S02]  /*1140*/  LDG.E R4, desc[UR36][R4.64] ;  /* 0x0000002404047981 */ /* 0x000ea4000c1e1900 */
[----:B--2---:R-:W-:-:S04]  /*1150*/  I2FP.F32.U32 R0, R4 ;  /* 0x0000000400007245 */ /* 0x004fc80000201000 */
[----:B------:R-:W-:-:S04]  /*1160*/  F2FP.F16.F32.PACK_AB R0, RZ, R0 ;  /* 0x00000000ff00723e */ /* 0x000fc800000000ff */
[----:B------:R-:W-:-:S07]  /*1170*/  PRMT R22, R0, 0x7610, R22 ;  /* 0x0000761000167816 */ /* 0x000fce0000000016 */
.L_x_10091:
        /* <DEDUP_REMOVED lines=21> */
.L_x_10122:
[----:B------:R-:W2:Y:S02]  /*12d0*/  LDG.E.U8 R4, desc[UR36][R4.64] ;  /* 0x0000002404047981 */ /* 0x000ea4000c1e1100 */
[----:B--2---:R-:W-:-:S04]  /*12e0*/  I2FP.F32.U32 R0, R4 ;  /* 0x0000000400007245 */ /* 0x004fc80000201000 */
[----:B------:R-:W-:-:S04]  /*12f0*/  F2FP.F16.F32.PACK_AB R0, RZ, R0 ;  /* 0x00000000ff00723e */ /* 0x000fc800000000ff */
[----:B------:R-:W-:Y:S01]  /*1300*/  PRMT R23, R0, 0x7610, R23 ;  /* 0x0000761000177816 */ /* 0x000fe20000000017 */
[----:B------:R-:W-:Y:S06]  /*1310*/  BRA `(.L_x_10124) ;  /* 0x0000000c00bc7947 */ /* 0x000fec0003800000 */
.L_x_10121:
        /* <DEDUP_REMOVED lines=11> */
.L_x_10126:
[----:B------:R-:W2:Y:S02]  /*13d0*/  LDG.E R4, desc[UR36][R4.64] ;  /* 0x0000002404047981 */ /* 0x000ea4000c1e1900 */
[----:B--2---:R-:W-:-:S04]  /*13e0*/  I2FP.F32.S32 R0, R4 ;  /* 0x0000000400007245 */ /* 0x004fc80000201400 */
[----:B------:R-:W-:-:S04]  /*13f0*/  F2FP.F16.F32.PACK_AB R0, RZ, R0 ;  /* 0x00000000ff00723e */ /* 0x000fc800000000ff */
[----:B------:R-:W-:Y:S01]  /*1400*/  PRMT R23, R0, 0x7610, R23 ;  /* 0x0000761000177816 */ /* 0x000fe20000000017 */
[----:B------:R-:W-:Y:S06]  /*1410*/  BRA `(.L_x_10124) ;  /* 0x0000000c007c7947 */ /* 0x000fec0003800000 */
.L_x_10125:
[----:B------:R-:W2:Y:S02]  /*1420*/  LDG.E.U16 R4, desc[UR36][R4.64] ;  /* 0x0000002404047981 */ /* 0x000ea4000c1e1500 */
[----:B--2---:R-:W0:Y:S02]  /*1430*/  I2F.S16 R0, R4 ;  /* 0x0000000400007306 */ /* 0x004e240000101400 */
[----:B0-----:R-:W-:-:S04]  /*1440*/  F2FP.F16.F32.PACK_AB R0, RZ, R0 ;  /* 0x00000000ff00723e */ /* 0x001fc800000000ff */
[----:B------:R-:W-:Y:S01]  /*1450*/  PRMT R23, R0, 0x7610, R23 ;  /* 0x0000761000177816 */ /* 0x000fe20000000017 */
[----:B------:R-:W-:Y:S06]  /*1460*/  BRA `(.L_x_10124) ;  /* 0x0000000c00687947 */ /* 0x000fec0003800000 */
.L_x_10120:
        /* <DEDUP_REMOVED lines=9> */
.L_x_10128:
[----:B------:R1:W5:Y:S01]  /*1500*/  LDG.E.U16 R23, desc[UR36][R4.64] ;  /* 0x0000002404177981 */ /* 0x000362000c1e1500 */
[----:B------:R-:W-:Y:S05]  /*1510*/  BRA `(.L_x_10124) ;  /* 0x0000000c003c7947 */ /* 0x000fea0003800000 */
.L_x_10127:
        /* <DEDUP_REMOVED lines=9> */
.L_x_10130:
[----:B------:R0:W5:Y:S01]  /*15b0*/  LDG.E.U16 R23, desc[UR36][R4.64] ;  /* 0x0000002404177981 */ /* 0x000162000c1e1500 */
[----:B------:R-:W-:Y:S05]  /*15c0*/  BRA `(.L_x_10124) ;  /* 0x0000000c00107947 */ /* 0x000fea0003800000 */
.L_x_10129:
        /* <DEDUP_REMOVED lines=9> */
.L_x_10119:
        /* <DEDUP_REMOVED lines=14> */
.L_x_10133:
        /* <DEDUP_REMOVED lines=9> */
.L_x_10132:
        /* <DEDUP_REMOVED lines=28> */
.L_x_10135:
        /* <DEDUP_REMOVED lines=15> */
.L_x_10134:
[----:B------:R-:W2:Y:S02]  /*1a80*/  LDG.E.U16 R0, desc[UR36][R4.64] ;  /* 0x0000002404007981 */ /* 0x000ea4000c1e1500 */
[----:B--2---:R-:W-:-:S05]  /*1a90*/  IMAD.U32 R0, R0, 0x10000, RZ ;  /* 0x0001000000007824 */ /* 0x004fca00078e00ff */
[----:B------:R-:W-:-:S04]  /*1aa0*/  F2FP.F16.F32.PACK_AB R0, RZ, R0 ;  /* 0x00000000ff00723e */ /* 0x000fc800000000ff */
[----:B------:R-:W-:Y:S01]  /*1ab0*/  PRMT R23, R0, 0x7610, R23 ;  /* 0x0000761000177816 */ /* 0x000fe20000000017 */
[----:B------:R-:W-:Y:S06]  /*1ac0*/  BRA `(.L_x_10124) ;  /* 0x0000000400d07947 */ /* 0x000fec0003800000 */
.L_x_10131:
        /* <DEDUP_REMOVED lines=13> */
.L_x_10138:
        /* <DEDUP_REMOVED lines=21> */
.L_x_10142:
[----:B------:R-:W-:Y:S05]  /*1cf0*/  BSYNC B1 ;  /* 0x0000000000017941 */ /* 0x000fea0003800000 */
.L_x_10141:
[----:B------:R-:W-:Y:S01]  /*1d00*/  LEA R5, R0, 0x3b800000, 0x17 ;  /* 0x3b80000000057811 */ /* 0x000fe200078eb8ff */
[----:B------:R-:W-:-:S05]  /*1d10*/  IMAD.SHL.U32 R0, R3, 0x100000, RZ ;  /* 0x0010000003007824 */ /* 0x000fca00078e00ff */
[----:B------:R-:W-:-:S07]  /*1d20*/  LOP3.LUT R0, R5, R0, R6, 0xfe, !PT ;  /* 0x0000000005007212 */ /* 0x000fce00078efe06 */
.L_x_10140:
[----:B------:R-:W-:Y:S05]  /*1d30*/  BSYNC B0 ;  /* 0x0000000000007941 */ /* 0x000fea0003800000 */
.L_x_10139:
[----:B------:R-:W-:-:S04]  /*1d40*/  F2FP.F16.F32.PACK_AB R0, RZ, R0 ;  /* 0x00000000ff00723e */ /* 0x000fc800000000ff */
[----:B------:R-:W-:Y:S01]  /*1d50*/  PRMT R23, R0, 0x7610, R23 ;  /* 0x0000761000177816 */ /* 0x000fe20000000017 */
[----:B------:R-:W-:Y:S06]  /*1d60*/  BRA `(.L_x_10124) ;  /* 0x0000000400287947 */ /* 0x000fec0003800000 */
.L_x_10137:
        /* <DEDUP_REMOVED lines=21> */
.L_x_10146:
[----:B------:R-:W-:Y:S05]  /*1ec0*/  BSYNC B1 ;  /* 0x0000000000017941 */ /* 0x000fea0003800000 */
.L_x_10145:
[----:B------:R-:W-:Y:S01]  /*1ed0*/  LEA R5, R0, 0x37800000, 0x17 ;  /* 0x3780000000057811 */ /* 0x000fe200078eb8ff */
[----:B------:R-:W-:-:S05]  /*1ee0*/  IMAD.SHL.U32 R0, R3, 0x200000, RZ ;  /* 0x0020000003007824 */ /* 0x000fca00078e00ff */
[----:B------:R-:W-:-:S07]  /*1ef0*/  LOP3.LUT R0, R5, R0, R6, 0xfe, !PT ;  /* 0x0000000005007212 */ /* 0x000fce00078efe06 */
.L_x_10144:
[----:B------:R-:W-:Y:S05]  /*1f00*/  BSYNC B0 ;  /* 0x0000000000007941 */ /* 0x000fea0003800000 */
.L_x_10143:
[----:B------:R-:W-:-:S04]  /*1f10*/  F2FP.F16.F32.PACK_AB R0, RZ, R0 ;  /* 0x00000000ff00723e */ /* 0x000fc800000000ff */
[----:B------:R-:W-:Y:S01]  /*1f20*/  PRMT R23, R0, 0x7610, R23 ;  /* 0x0000761000177816 */ /* 0x000fe20000000017 */
[----:B------:R-:W-:Y:S06]  /*1f30*/  BRA `(.L_x_10124) ;  /* 0x0000000000b47947 */ /* 0x000fec0003800000 */
.L_x_10136:
        /* <DEDUP_REMOVED lines=14> */
.L_x_10150:
[----:B------:R-:W-:Y:S05]  /*2020*/  BSYNC B0 ;  /* 0x0000000000007941 */ /* 0x000fea0003800000 */
.L_x_10149:
[----:B------:R-:W-:-:S04]  /*2030*/  F2FP.F16.F32.PACK_AB R0, RZ, R0 ;  /* 0x00000000ff00723e */ /* 0x000fc800000000ff */
[----:B------:R-:W-:Y:S01]  /*2040*/  PRMT R23, R0, 0x7610, R23 ;  /* 0x0000761000177816 */ /* 0x000fe20000000017 */
[----:B------:R-:W-:Y:S06]  /*2050*/  BRA `(.L_x_10124) ;  /* 0x00000000006c7947 */ /* 0x000fec0003800000 */
.L_x_10123:
        /* <DEDUP_REMOVED lines=16> */
.L_x_10151:
[----:B------:R-:W-:Y:S01]  /*2160*/  PRMT R23, RZ, 0x7610, R23 ;  /* 0x00007610ff177816 */ /* 0x000fe20000000017 */
[----:B------:R-:W-:Y:S06]  /*2170*/  BRA `(.L_x_10124) ;  /* 0x0000000000247947 */ /* 0x000fec0003800000 */
.L_x_10148:
[----:B------:R-:W2:Y:S02]  /*2180*/  LDG.E.64 R4, desc[UR36][R4.64] ;  /* 0x0000002404047981 */ /* 0x000ea4000c1e1b00 */
[----:B--2---:R-:W0:Y:S02]  /*2190*/  I2F.U64 R0, R4 ;  /* 0x0000000400007312 */ /* 0x004e240000301000 */
[----:B0-----:R-:W-:-:S04]  /*21a0*/  F2FP.F16.F32.PACK_AB R0, RZ, R0 ;  /* 0x00000000ff00723e */ /* 0x001fc800000000ff */
[----:B------:R-:W-:Y:S01]  /*21b0*/  PRMT R23, R0, 0x7610, R23 ;  /* 0x0000761000177816 */ /* 0x000fe20000000017 */
[----:B------:R-:W-:Y:S06]  /*21c0*/  BRA `(.L_x_10124) ;  /* 0x0000000000107947 */ /* 0x000fec0003800000 */
.L_x_10147:
[----:B------:R-:W2:Y:S02]  /*21d0*/  LDG.E R4, desc[UR36][R4.64] ;  /* 0x0000002404047981 */ /* 0x000ea4000c1e1900 */
[----:B--2---:R-:W-:-:S04]  /*21e0*/  I2FP.F32.U32 R0, R4 ;  /* 0x0000000400007245 */ /* 0x004fc80000201000 */
[----:B------:R-:W-:-:S04]  /*21f0*/  F2FP.F16.F32.PACK_AB R0, RZ, R0 ;  /* 0x00000000ff00723e */ /* 0x000fc800000000ff */
[----:B------:R-:W-:-:S07]  /*2200*/  PRMT R23, R0, 0x7610, R23 ;  /* 0x0000761000177816 */ /* 0x000fce0000000017 */
.L_x_10124:
[----:B------:R-:W-:-:S07]  /*2210*/  VIADD R17, R17, 0x80 ;  /* 0x0000008011117836 */ /* 0x000fce0000000000 */
.L_x_10085:
[----:B------:R-:W-:Y:S05]  /*2220*/  BSYNC B6 ;  /* 0x0000000000067941 */ /* 0x000fea0003800000 */
.L_x_10084:
        /* <DEDUP_REMOVED lines=26> */
.L_x_10157:
[----:B------:R-:W2:Y:S02]  /*23d0*/  LDG.E.U8 R4, desc[UR36][R4.64] ;  /* 0x0000002404047981 */ /* 0x000ea4000c1e1100 */
[----:B--2---:R-:W-:-:S04]  /*23e0*/  I2FP.F32.U32 R0, R4 ;  /* 0x0000000400007245 */ /* 0x004fc80000201000 */
[----:B------:R-:W-:-:S04]  /*23f0*/  F2FP.F16.F32.PACK_AB R0, RZ, R0 ;  /* 0x00000000ff00723e */ /* 0x000fc800000000ff */
[----:B------:R-:W-:Y:S01]  /*2400*/  PRMT R19, R0, 0x7610, R19 ;  /* 0x0000761000137816 */ /* 0x000fe20000000013 */
[----:B------:R-:W-:Y:S06]  /*2410*/  BRA `(.L_x_10159) ;  /* 0x0000000c00c07947 */ /* 0x000fec0003800000 */
.L_x_10156:
        /* <DEDUP_REMOVED lines=11> */
.L_x_10161:
[----:B------:R-:W2:Y:S02]  /*24d0*/  LDG.E R4, desc[UR36][R4.64] ;  /* 0x0000002404047981 */ /* 0x000ea4000c1e1900 */
[----:B--2---:R-:W-:-:S04]  /*24e0*/  I2FP.F32.S32 R0, R4 ;  /* 0x0000000400007245 */ /* 0x004fc80000201400 */
[----:B------:R-:W-:-:S04]  /*24f0*/  F2FP.F16.F32.PACK_AB R0, RZ, R0 ;  /* 0x00000000ff00723e */ /* 0x000fc800000000ff */
[----:B------:R-:W-:Y:S01]  /*2500*/  PRMT R19, R0, 0x7610, R19 ;  /* 0x0000761000137816 */ /* 0x000fe20000000013 */
[----:B------:R-:W-:Y:S06]  /*2510*/  BRA `(.L_x_10159) ;  /* 0x0000000c00807947 */ /* 0x000fec0003800000 */
.L_x_10160:
[----:B------:R-:W2:Y:S02]  /*2520*/  LDG.E.U16 R4, desc[UR36][R4.64] ;  /* 0x0000002404047981 */ /* 0x000ea4000c1e1500 */
[----:B--2---:R-:W0:Y:S02]  /*2530*/  I2F.S16 R0, R4 ;  /* 0x0000000400007306 */ /* 0x004e240000101400 */
[----:B0-----:R-:W-:-:S04]  /*2540*/  F2FP.F16.F32.PACK_AB R0, RZ, R0 ;  /* 0x00000000ff00723e */ /* 0x001fc800000000ff */
[----:B------:R-:W-:Y:S01]  /*2550*/  PRMT R19, R0, 0x7610, R19 ;  /* 0x0000761000137816 */ /* 0x000fe20000000013 */
[----:B------:R-:W-:Y:S06]  /*2560*/  BRA `(.L_x_10159) ;  /* 0x0000000c006c7947 */ /* 0x000fec0003800000 */
.L_x_10155:
        /* <DEDUP_REMOVED lines=9> */
.L_x_10163:
[----:B------:R1:W5:Y:S01]  /*2600*/  LDG.E.U16 R19, desc[UR36][R4.64] ;  /* 0x0000002404137981 */ /* 0x000362000c1e1500 */
[----:B------:R-:W-:Y:S05]  /*2610*/  BRA `(.L_x_10159) ;  /* 0x0000000c00407947 */ /* 0x000fea0003800000 */
.L_x_10162:
        /* <DEDUP_REMOVED lines=9> */
.L_x_10165:
[----:B------:R0:W5:Y:S01]  /*26b0*/  LDG.E.U16 R19, desc[UR36][R4.64] ;  /* 0x0000002404137981 */ /* 0x000162000c1e1500 */
[----:B------:R-:W-:Y:S05]  /*26c0*/  BRA `(.L_x_10159) ;  /* 0x0000000c00147947 */ /* 0x000fea0003800000 */
.L_x_10164:
        /* <DEDUP_REMOVED lines=9> */
.L_x_10154:
        /* <DEDUP_REMOVED lines=14> */
.L_x_10168:
        /* <DEDUP_REMOVED lines=9> */
.L_x_10167:
        /* <DEDUP_REMOVED lines=28> */
.L_x_10170:
        /* <DEDUP_REMOVED lines=16> */
.L_x_10169:
[----:B------:R-:W2:Y:S02]  /*2b90*/  LDG.E.U16 R0, desc[UR36][R4.64] ;  /* 0x0000002404007981 */ /* 0x000ea4000c1e1500 */
[----:B--2---:R-:W-:-:S05]  /*2ba0*/  IMAD.U32 R0, R0, 0x10000, RZ ;  /* 0x0001000000007824 */ /* 0x004fca00078e00ff */
[----:B------:R-:W-:-:S04]  /*2bb0*/  F2FP.F16.F32.PACK_AB R0, RZ, R0 ;  /* 0x00000000ff00723e */ /* 0x000fc800000000ff */
[----:B------:R-:W-:Y:S01]  /*2bc0*/  PRMT R19, R0, 0x7610, R19 ;  /* 0x0000761000137816 */ /* 0x000fe20000000013 */
[----:B------:R-:W-:Y:S06]  /*2bd0*/  BRA `(.L_x_10159) ;  /* 0x0000000400d07947 */ /* 0x000fec0003800000 */
.L_x_10166:
        /* <DEDUP_REMOVED lines=13> */
.L_x_10173:
        /* <DEDUP_REMOVED lines=21> */
.L_x_10177:
[----:B------:R-:W-:Y:S05]  /*2e00*/  BSYNC B1 ;  /* 0x0000000000017941 */ /* 0x000fea0003800000 */
.L_x_10176:
[----:B------:R-:W-:Y:S01]  /*2e10*/  LEA R5, R0, 0x3b800000, 0x17 ;  /* 0x3b80000000057811 */ /* 0x000fe200078eb8ff */
[----:B------:R-:W-:-:S05]  /*2e20*/  IMAD.SHL.U32 R0, R3, 0x100000, RZ ;  /* 0x0010000003007824 */ /* 0x000fca00078e00ff */
[----:B------:R-:W-:-:S07]  /*2e30*/  LOP3.LUT R0, R5, R0, R6, 0xfe, !PT ;  /* 0x0000000005007212 */ /* 0x000fce00078efe06 */
.L_x_10175:
[----:B------:R-:W-:Y:S05]  /*2e40*/  BSYNC B0 ;  /* 0x0000000000007941 */ /* 0x000fea0003800000 */
.L_x_10174:
[----:B------:R-:W-:-:S04]  /*2e50*/  F2FP.F16.F32.PACK_AB R0, RZ, R0 ;  /* 0x00000000ff00723e */ /* 0x000fc800000000ff */
[----:B------:R-:W-:Y:S01]  /*2e60*/  PRMT R19, R0, 0x7610, R19 ;  /* 0x0000761000137816 */ /* 0x000fe20000000013 */
[----:B------:R-:W-:Y:S06]  /*2e70*/  BRA `(.L_x_10159) ;  /* 0x0000000400287947 */ /* 0x000fec0003800000 */
.L_x_10172:
        /* <DEDUP_REMOVED lines=21> */
.L_x_10181:
[----:B------:R-:W-:Y:S05]  /*2fd0*/  BSYNC B1 ;  /* 0x0000000000017941 */ /* 0x000fea0003800000 */
.L_x_10180:
[----:B------:R-:W-:Y:S01]  /*2fe0*/  LEA R5, R0, 0x37800000, 0x17 ;  /* 0x3780000000057811 */ /* 0x000fe200078eb8ff */
[----:B------:R-:W-:-:S05]  /*2ff0*/  IMAD.SHL.U32 R0, R3, 0x200000, RZ ;  /* 0x0020000003007824 */ /* 0x000fca00078e00ff */
[----:B------:R-:W-:-:S07]  /*3000*/  LOP3.LUT R0, R5, R0, R6, 0xfe, !PT ;  /* 0x0000000005007212 */ /* 0x000fce00078efe06 */
.L_x_10179:
[----:B------:R-:W-:Y:S05]  /*3010*/  BSYNC B0 ;  /* 0x0000000000007941 */ /* 0x000fea0003800000 */
.L_x_10178:
[----:B------:R-:W-:-:S04]  /*3020*/  F2FP.F16.F32.PACK_AB R0, RZ, R0 ;  /* 0x00000000ff00723e */ /* 0x000fc800000000ff */
[----:B------:R-:W-:Y:S01]  /*3030*/  PRMT R19, R0, 0x7610, R19 ;  /* 0x0000761000137816 */ /* 0x000fe20000000013 */
[----:B------:R-:W-:Y:S06]  /*3040*/  BRA `(.L_x_10159) ;  /* 0x0000000000b47947 */ /* 0x000fec0003800000 */
.L_x_10171:
        /* <DEDUP_REMOVED lines=14> */
.L_x_10185:
[----:B------:R-:W-:Y:S05]  /*3130*/  BSYNC B0 ;  /* 0x0000000000007941 */ /* 0x000fea0003800000 */
.L_x_10184:
[----:B------:R-:W-:-:S04]  /*3140*/  F2FP.F16.F32.PACK_AB R0, RZ, R0 ;  /* 0x00000000ff00723e */ /* 0x000fc800000000ff */
[----:B------:R-:W-:Y:S01]  /*3150*/  PRMT R19, R0, 0x7610, R19 ;  /* 0x0000761000137816 */ /* 0x000fe20000000013 */
[----:B------:R-:W-:Y:S06]  /*3160*/  BRA `(.L_x_10159) ;  /* 0x00000000006c7947 */ /* 0x000fec0003800000 */
.L_x_10158:
        /* <DEDUP_REMOVED lines=16> */
.L_x_10186:
[----:B------:R-:W-:Y:S01]  /*3270*/  PRMT R19, RZ, 0x7610, R19 ;  /* 0x00007610ff137816 */ /* 0x000fe20000000013 */
[----:B------:R-:W-:Y:S06]  /*3280*/  BRA `(.L_x_10159) ;  /* 0x0000000000247947 */ /* 0x000fec0003800000 */
.L_x_10183:
[----:B------:R-:W2:Y:S02]  /*3290*/  LDG.E.64 R4, desc[UR36][R4.64] ;  /* 0x0000002404047981 */ /* 0x000ea4000c1e1b00 */
[----:B--2---:R-:W0:Y:S02]  /*32a0*/  I2F.U64 R0, R4 ;  /* 0x0000000400007312 */ /* 0x004e240000301000 */
[----:B0-----:R-:W-:-:S04]  /*32b0*/  F2FP.F16.F32.PACK_AB R0, RZ, R0 ;  /* 0x00000000ff00723e */ /* 0x001fc800000000ff */
[----:B------:R-:W-:Y:S01]  /*32c0*/  PRMT R19, R0, 0x7610, R19 ;  /* 0x0000761000137816 */ /* 0x000fe20000000013 */
[----:B------:R-:W-:Y:S06]  /*32d0*/  BRA `(.L_x_10159) ;  /* 0x0000000000107947 */ /* 0x000fec0003800000 */
.L_x_10182:
[----:B------:R-:W2:Y:S02]  /*32e0*/  LDG.E R4, desc[UR36][R4.64] ;  /* 0x0000002404047981 */ /* 0x000ea4000c1e1900 */
[----:B--2---:R-:W-:-:S04]  /*32f0*/  I2FP.F32.U32 R0, R4 ;  /* 0x0000000400007245 */ /* 0x004fc80000201000 */
[----:B------:R-:W-:-:S04]  /*3300*/  F2FP.F16.F32.PACK_AB R0, RZ, R0 ;  /* 0x00000000ff00723e */ /* 0x000fc800000000ff */
[----:B------:R-:W-:-:S07]  /*3310*/  PRMT R19, R0, 0x7610, R19 ;  /* 0x0000761000137816 */ /* 0x000fce0000000013 */
.L_x_10159:
        /* <DEDUP_REMOVED lines=21> */
.L_x_10190:
[----:B------:R-:W2:Y:S02]  /*3470*/  LDG.E.U8 R4, desc[UR36][R4.64] ;  /* 0x0000002404047981 */ /* 0x000ea4000c1e1100 */
[----:B--2---:R-:W-:-:S04]  /*3480*/  I2FP.F32.U32 R0, R4 ;  /* 0x0000000400007245 */ /* 0x004fc80000201000 */
[----:B------:R-:W-:-:S04]  /*3490*/  F2FP.F16.F32.PACK_AB R0, RZ, R0 ;  /* 0x00000000ff00723e */ /* 0x000fc800000000ff */
[----:B------:R-:W-:Y:S01]  /*34a0*/  PRMT R24, R0, 0x7610, R24 ;  /* 0x0000761000187816 */ /* 0x000fe20000000018 */
[----:B------:R-:W-:Y:S06]  /*34b0*/  BRA `(.L_x_10192) ;  /* 0x0000000c00bc7947 */ /* 0x000fec0003800000 */
.L_x_10189:
        /* <DEDUP_REMOVED lines=11> */
.L_x_10194:
[----:B------:R-:W2:Y:S02]  /*3570*/  LDG.E R4, desc[UR36][R4.64] ;  /* 0x0000002404047981 */ /* 0x000ea4000c1e1900 */
[----:B--2---:R-:W-:-:S04]  /*3580*/  I2FP.F32.S32 R0, R4 ;  /* 0x0000000400007245 */ /* 0x004fc80000201400 */
[----:B------:R-:W-:-:S04]  /*3590*/  F2FP.F16.F32.PACK_AB R0, RZ, R0 ;  /* 0x00000000ff00723e */ /* 0x000fc800000000ff */
[----:B------:R-:W-:Y:S01]  /*35a0*/  PRMT R24, R0, 0x7610, R24 ;  /* 0x0000761000187816 */ /* 0x000fe20000000018 */
[----:B------:R-:W-:Y:S06]  /*35b0*/  BRA `(.L_x_10192) ;  /* 0x0000000c007c7947 */ /* 0x000fec0003800000 */
.L_x_10193:
[----:B------:R-:W2:Y:S02]  /*35c0*/  LDG.E.U16 R4, desc[UR36][R4.64] ;  /* 0x0000002404047981 */ /* 0x000ea4000c1e1500 */
[----:B--2---:R-:W0:Y:S02]  /*35d0*/  I2F.S16 R0, R4 ;  /* 0x0000000400007306 */ /* 0x004e240000101400 */
[----:B0-----:R-:W-:-:S04]  /*35e0*/  F2FP.F16.F32.PACK_AB R0, RZ, R0 ;  /* 0x00000000ff00723e */ /* 0x001fc800000000ff */
[----:B------:R-:W-:Y:S01]  /*35f0*/  PRMT R24, R0, 0x7610, R24 ;  /* 0x0000761000187816 */ /* 0x000fe20000000018 */
[----:B------:R-:W-:Y:S06]  /*3600*/  BRA `(.L_x_10192) ;  /* 0x0000000c00687947 */ /* 0x000fec0003800000 */
.L_x_10188:
        /* <DEDUP_REMOVED lines=9> */
.L_x_10196:
[----:B------:R1:W5:Y:S01]  /*36a0*/  LDG.E.U16 R24, desc[UR36][R4.64] ;  /* 0x0000002404187981 */ /* 0x000362000c1e1500 */
[----:B------:R-:W-:Y:S05]  /*36b0*/  BRA `(.L_x_10192) ;  /* 0x0000000c003c7947 */ /* 0x000fea0003800000 */
.L_x_10195:
        /* <DEDUP_REMOVED lines=9> */
.L_x_10198:
[----:B------:R0:W5:Y:S01]  /*3750*/  LDG.E.U16 R24, desc[UR36][R4.64] ;  /* 0x0000002404187981 */ /* 0x000162000c1e1500 */
[----:B------:R-:W-:Y:S05]  /*3760*/  BRA `(.L_x_10192) ;  /* 0x0000000c00107947 */ /* 0x000fea0003800000 */
.L_x_10197:
        /* <DEDUP_REMOVED lines=9> */
.L_x_10187:
        /* <DEDUP_REMOVED lines=14> */
.L_x_10201:
        /* <DEDUP_REMOVED lines=9> */
.L_x_10200:
        /* <DEDUP_REMOVED lines=28> */
.L_x_10203:
        /* <DEDUP_REMOVED lines=15> */
.L_x_10202:
[----:B------:R-:W2:Y:S02]  /*3c20*/  LDG.E.U16 R0, desc[UR36][R4.64] ;  /* 0x0000002404007981 */ /* 0x000ea4000c1e1500 */
[----:B--2---:R-:W-:-:S05]  /*3c30*/  IMAD.U32 R0, R0, 0x10000, RZ ;  /* 0x0001000000007824 */ /* 0x004fca00078e00ff */
[----:B------:R-:W-:-:S04]  /*3c40*/  F2FP.F16.F32.PACK_AB R0, RZ, R0 ;  /* 0x00000000ff00723e */ /* 0x000fc800000000ff */
[----:B------:R-:W-:Y:S01]  /*3c50*/  PRMT R24, R0, 0x7610, R24 ;  /* 0x0000761000187816 */ /* 0x000fe20000000018 */
[----:B------:R-:W-:Y:S06]  /*3c60*/  BRA `(.L_x_10192) ;  /* 0x0000000400d07947 */ /* 0x000fec0003800000 */
.L_x_10199:
        /* <DEDUP_REMOVED lines=13> */
.L_x_10206:
        /* <DEDUP_REMOVED lines=21> */
.L_x_10210:
[----:B------:R-:W-:Y:S05]  /*3e90*/  BSYNC B1 ;  /* 0x0000000000017941 */ /* 0x000fea0003800000 */
.L_x_10209:
[----:B------:R-:W-:Y:S01]  /*3ea0*/  LEA R5, R0, 0x3b800000, 0x17 ;  /* 0x3b80000000057811 */ /* 0x000fe200078eb8ff */
[----:B------:R-:W-:-:S05]  /*3eb0*/  IMAD.SHL.U32 R0, R3, 0x100000, RZ ;  /* 0x0010000003007824 */ /* 0x000fca00078e00ff */
[----:B------:R-:W-:-:S07]  /*3ec0*/  LOP3.LUT R0, R5, R0, R6, 0xfe, !PT ;  /* 0x0000000005007212 */ /* 0x000fce00078efe06 */
.L_x_10208:
[----:B------:R-:W-:Y:S05]  /*3ed0*/  BSYNC B0 ;  /* 0x0000000000007941 */ /* 0x000fea0003800000 */
.L_x_10207:
[----:B------:R-:W-:-:S04]  /*3ee0*/  F2FP.F16.F32.PACK_AB R0, RZ, R0 ;  /* 0x00000000ff00723e */ /* 0x000fc800000000ff */
[----:B------:R-:W-:Y:S01]  /*3ef0*/  PRMT R24, R0, 0x7610, R24 ;  /* 0x0000761000187816 */ /* 0x000fe20000000018 */
[----:B------:R-:W-:Y:S06]  /*3f00*/  BRA `(.L_x_10192) ;  /* 0x0000000400287947 */ /* 0x000fec0003800000 */
.L_x_10205:
        /* <DEDUP_REMOVED lines=21> */
.L_x_10214:
[----:B------:R-:W-:Y:S05]  /*4060*/  BSYNC B1 ;  /* 0x0000000000017941 */ /* 0x000fea0003800000 */
.L_x_10213:
[----:B------:R-:W-:Y:S01]  /*4070*/  LEA R5, R0, 0x37800000, 0x17 ;  /* 0x3780000000057811 */ /* 0x000fe200078eb8ff */
[----:B------:R-:W-:-:S05]  /*4080*/  IMAD.SHL.U32 R0, R3, 0x200000, RZ ;  /* 0x0020000003007824 */ /* 0x000fca00078e00ff */
[----:B------:R-:W-:-:S07]  /*4090*/  LOP3.LUT R0, R5, R0, R6, 0xfe, !PT ;  /* 0x0000000005007212 */ /* 0x000fce00078efe06 */
.L_x_10212:
[----:B------:R-:W-:Y:S05]  /*40a0*/  BSYNC B0 ;  /* 0x0000000000007941 */ /* 0x000fea0003800000 */
.L_x_10211:
[----:B------:R-:W-:-:S04]  /*40b0*/  F2FP.F16.F32.PACK_AB R0, RZ, R0 ;  /* 0x00000000ff00723e */ /* 0x000fc800000000ff */
[----:B------:R-:W-:Y:S01]  /*40c0*/  PRMT R24, R0, 0x7610, R24 ;  /* 0x0000761000187816 */ /* 0x000fe20000000018 */
[----:B------:R-:W-:Y:S06]  /*40d0*/  BRA `(.L_x_10192) ;  /* 0x0000000000b47947 */ /* 0x000fec0003800000 */
.L_x_10204:
        /* <DEDUP_REMOVED lines=14> */
.L_x_10218:
[----:B------:R-:W-:Y:S05]  /*41c0*/  BSYNC B0 ;  /* 0x0000000000007941 */ /* 0x000fea0003800000 */
.L_x_10217:
[----:B------:R-:W-:-:S04]  /*41d0*/  F2FP.F16.F32.PACK_AB R0, RZ, R0 ;  /* 0x00000000ff00723e */ /* 0x000fc800000000ff */
[----:B------:R-:W-:Y:S01]  /*41e0*/  PRMT R24, R0, 0x7610, R24 ;  /* 0x0000761000187816 */ /* 0x000fe20000000018 */
[----:B------:R-:W-:Y:S06]  /*41f0*/  BRA `(.L_x_10192) ;  /* 0x00000000006c7947 */ /* 0x000fec0003800000 */
.L_x_10191:
        /* <DEDUP_REMOVED lines=16> */
.L_x_10219:
[----:B------:R-:W-:Y:S01]  /*4300*/  PRMT R24, RZ, 0x7610, R24 ;  /* 0x00007610ff187816 */ /* 0x000fe20000000018 */
[----:B------:R-:W-:Y:S06]  /*4310*/  BRA `(.L_x_10192) ;  /* 0x0000000000247947 */ /* 0x000fec0003800000 */
.L_x_10216:
[----:B------:R-:W2:Y:S02]  /*4320*/  LDG.E.64 R4, desc[UR36][R4.64] ;  /* 0x0000002404047981 */ /* 0x000ea4000c1e1b00 */
[----:B--2---:R-:W0:Y:S02]  /*4330*/  I2F.U64 R0, R4 ;  /* 0x0000000400007312 */ /* 0x004e240000301000 */
[----:B0-----:R-:W-:-:S04]  /*4340*/  F2FP.F16.F32.PACK_AB R0, RZ, R0 ;  /* 0x00000000ff00723e */ /* 0x001fc800000000ff */
[----:B------:R-:W-:Y:S01]  /*4350*/  PRMT R24, R0, 0x7610, R24 ;  /* 0x0000761000187816 */ /* 0x000fe20000000018 */
[----:B------:R-:W-:Y:S06]  /*4360*/  BRA `(.L_x_10192) ;  /* 0x0000000000107947 */ /* 0x000fec0003800000 */
.L_x_10215:
[----:B------:R-:W2:Y:S02]  /*4370*/  LDG.E R4, desc[UR36][R4.64] ;  /* 0x0000002404047981 */ /* 0x000ea4000c1e1900 */
[----:B--2---:R-:W-:-:S04]  /*4380*/  I2FP.F32.U32 R0, R4 ;  /* 0x0000000400007245 */ /* 0x004fc80000201000 */
[----:B------:R-:W-:-:S04]  /*4390*/  F2FP.F16.F32.PACK_AB R0, RZ, R0 ;  /* 0x00000000ff00723e */ /* 0x000fc800000000ff */
[----:B------:R-:W-:-:S07]  /*43a0*/  PRMT R24, R0, 0x7610, R24 ;  /* 0x0000761000187816 */ /* 0x000fce0000000018 */
.L_x_10192:
[----:B------:R-:W-:-:S07]  /*43b0*/  VIADD R17, R17, 0x80 ;  /* 0x0000008011117836 */ /* 0x000fce0000000000 */
.L_x_10153:
[----:B------:R-:W-:Y:S05]  /*43c0*/  BSYNC B6 ;  /* 0x0000000000067941 */ /* 0x000fea0003800000 */
.L_x_10152:
        /* <DEDUP_REMOVED lines=28> */
.L_x_10225:
[----:B------:R-:W2:Y:S02]  /*4590*/  LDG.E.U8 R4, desc[UR36][R4.64] ;  /* 0x0000002404047981 */ /* 0x000ea4000c1e1100 */
[----:B--2---:R-:W-:-:S04]  /*45a0*/  I2FP.F32.U32 R0, R4 ;  /* 0x0000000400007245 */ /* 0x004fc80000201000 */
[----:B------:R-:W-:-:S04]  /*45b0*/  F2FP.F16.F32.PACK_AB R0, RZ, R0 ;  /* 0x00000000ff00723e */ /* 0x000fc800000000ff */
[----:B------:R-:W-:Y:S01]  /*45c0*/  PRMT R26, R0, 0x7610, R26 ;  /* 0x00007610001a7816 */ /* 0x000fe2000000001a */
[----:B------:R-:W-:Y:S06]  /*45d0*/  BRA `(.L_x_10227) ;  /* 0x0000000c00bc7947 */ /* 0x000fec0003800000 */
.L_x_10224:
        /* <DEDUP_REMOVED lines=11> */
.L_x_10229:
[----:B------:R-:W2:Y:S02]  /*4690*/  LDG.E R4, desc[UR36][R4.64] ;  /* 0x0000002404047981 */ /* 0x000ea4000c1e1900 */
[----:B--2---:R-:W-:-:S04]  /*46a0*/  I2FP.F32.S32 R0, R4 ;  /* 0x0000000400007245 */ /* 0x004fc80000201400 */
[----:B------:R-:W-:-:S04]  /*46b0*/  F2FP.F16.F32.PACK_AB R0, RZ, R0 ;  /* 0x00000000ff00723e */ /* 0x000fc800000000ff */
[----:B------:R-:W-:Y:S01]  /*46c0*/  PRMT R26, R0, 0x7610, R26 ;  /* 0x00007610001a7816 */ /* 0x000fe2000000001a */
[----:B------:R-:W-:Y:S06]  /*46d0*/  BRA `(.L_x_10227) ;  /* 0x0000000c007c7947 */ /* 0x000fec0003800000 */
.L_x_10228:
[----:B------:R-:W2:Y:S02]  /*46e0*/  LDG.E.U16 R4, desc[UR36][R4.64] ;  /* 0x0000002404047981 */ /* 0x000ea4000c1e1500 */
[----:B--2---:R-:W0:Y:S02]  /*46f0*/  I2F.S16 R0, R4 ;  /* 0x0000000400007306 */ /* 0x004e240000101400 */
[----:B0-----:R-:W-:-:S04]  /*4700*/  F2FP.F16.F32.PACK_AB R0, RZ, R0 ;  /* 0x00000000ff00723e */ /* 0x001fc800000000ff */
[----:B------:R-:W-:Y:S01]  /*4710*/  PRMT R26, R0, 0x7610, R26 ;  /* 0x00007610001a7816 */ /* 0x000fe2000000001a */
[----:B------:R-:W-:Y:S06]  /*4720*/  BRA `(.L_x_10227) ;  /* 0x0000000c00687947 */ /* 0x000fec0003800000 */
.L_x_10223:
        /* <DEDUP_REMOVED lines=9> */
.L_x_10231:
[----:B------:R1:W5:Y:S01]  /*47c0*/  LDG.E.U16 R26, desc[UR36][R4.64] ;  /* 0x00000024041a7981 */ /* 0x000362000c1e1500 */
[----:B------:R-:W-:Y:S05]  /*47d0*/  BRA `(.L_x_10227) ;  /* 0x0000000c003c7947 */ /* 0x000fea0003800000 */
.L_x_10230:
        /* <DEDUP_REMOVED lines=9> */
.L_x_10233:
[----:B------:R0:W5:Y:S01]  /*4870*/  LDG.E.U16 R26, desc[UR36][R4.64] ;  /* 0x00000024041a7981 */ /* 0x000162000c1e1500 */
[----:B------:R-:W-:Y:S05]  /*4880*/  BRA `(.L_x_10227) ;  /* 0x0000000c00107947 */ /* 0x000fea0003800000 */
.L_x_10232:
        /* <DEDUP_REMOVED lines=9> */
.L_x_10222:
        /* <DEDUP_REMOVED lines=14> */
.L_x_10236:
        /* <DEDUP_REMOVED lines=9> */
.L_x_10235:
        /* <DEDUP_REMOVED lines=28> */
.L_x_10238:
        /* <DEDUP_REMOVED lines=15> */
.L_x_10237:
[----:B------:R-:W2:Y:S02]  /*4d40*/  LDG.E.U16 R0, desc[UR36][R4.64] ;  /* 0x0000002404007981 */ /* 0x000ea4000c1e1500 */
[----:B--2---:R-:W-:-:S05]  /*4d50*/  IMAD.U32 R0, R0, 0x10000, RZ ;  /* 0x0001000000007824 */ /* 0x004fca00078e00ff */
[----:B------:R-:W-:-:S04]  /*4d60*/  F2FP.F16.F32.PACK_AB R0, RZ, R0 ;  /* 0x00000000ff00723e */ /* 0x000fc800000000ff */
[----:B------:R-:W-:Y:S01]  /*4d70*/  PRMT R26, R0, 0x7610, R26 ;  /* 0x00007610001a7816 */ /* 0x000fe2000000001a */
[----:B------:R-:W-:Y:S06]  /*4d80*/  BRA `(.L_x_10227) ;  /* 0x0000000400d07947 */ /* 0x000fec0003800000 */
.L_x_10234:
        /* <DEDUP_REMOVED lines=13> */
.L_x_10241:
        /* <DEDUP_REMOVED lines=21> */
.L_x_10245:
[----:B------:R-:W-:Y:S05]  /*4fb0*/  BSYNC B1 ;  /* 0x0000000000017941 */ /* 0x000fea0003800000 */
.L_x_10244:
[----:B------:R-:W-:Y:S01]  /*4fc0*/  LEA R5, R0, 0x3b800000, 0x17 ;  /* 0x3b80000000057811 */ /* 0x000fe200078eb8ff */
[----:B------:R-:W-:-:S05]  /*4fd0*/  IMAD.SHL.U32 R0, R3, 0x100000, RZ ;  /* 0x0010000003007824 */ /* 0x000fca00078e00ff */
[----:B------:R-:W-:-:S07]  /*4fe0*/  LOP3.LUT R0, R5, R0, R6, 0xfe, !PT ;  /* 0x0000000005007212 */ /* 0x000fce00078efe06 */
.L_x_10243:
[----:B------:R-:W-:Y:S05]  /*4ff0*/  BSYNC B0 ;  /* 0x0000000000007941 */ /* 0x000fea0003800000 */
.L_x_10242:
[----:B------:R-:W-:-:S04]  /*5000*/  F2FP.F16.F32.PACK_AB R0, RZ, R0 ;  /* 0x00000000ff00723e */ /* 0x000fc800000000ff */
[----:B------:R-:W-:Y:S01]  /*5010*/  PRMT R26, R0, 0x7610, R26 ;  /* 0x00007610001a7816 */ /* 0x000fe2000000001a */
[----:B------:R-:W-:Y:S06]  /*5020*/  BRA `(.L_x_10227) ;  /* 0x0000000400287947 */ /* 0x000fec0003800000 */
.L_x_10240:
        /* <DEDUP_REMOVED lines=21> */
.L_x_10249:
[----:B------:R-:W-:Y:S05]  /*5180*/  BSYNC B1 ;  /* 0x0000000000017941 */ /* 0x000fea0003800000 */
.L_x_10248:
[----:B------:R-:W-:Y:S01]  /*5190*/  LEA R5, R0, 0x37800000, 0x17 ;  /* 0x3780000000057811 */ /* 0x000fe200078eb8ff */
[----:B------:R-:W-:-:S05]  /*51a0*/  IMAD.SHL.U32 R0, R3, 0x200000, RZ ;  /* 0x0020000003007824 */ /* 0x000fca00078e00ff */
[----:B------:R-:W-:-:S07]  /*51b0*/  LOP3.LUT R0, R5, R0, R6, 0xfe, !PT ;  /* 0x0000000005007212 */ /* 0x000fce00078efe06 */
.L_x_10247:
[----:B------:R-:W-:Y:S05]  /*51c0*/  BSYNC B0 ;  /* 0x0000000000007941 */ /* 0x000fea0003800000 */
.L_x_10246:
[----:B------:R-:W-:-:S04]  /*51d0*/  F2FP.F16.F32.PACK_AB R0, RZ, R0 ;  /* 0x00000000ff00723e */ /* 0x000fc800000000ff */
[----:B------:R-:W-:Y:S01]  /*51e0*/  PRMT R26, R0, 0x7610, R26 ;  /* 0x00007610001a7816 */ /* 0x000fe2000000001a */
[----:B------:R-:W-:Y:S06]  /*51f0*/  BRA `(.L_x_10227) ;  /* 0x0000000000b47947 */ /* 0x000fec0003800000 */
.L_x_10239:
        /* <DEDUP_REMOVED lines=14> */
.L_x_10253:
[----:B------:R-:W-:Y:S05]  /*52e0*/  BSYNC B0 ;  /* 0x0000000000007941 */ /* 0x000fea0003800000 */
.L_x_10252:
[----:B------:R-:W-:-:S04]  /*52f0*/  F2FP.F16.F32.PACK_AB R0, RZ, R0 ;  /* 0x00000000ff00723e */ /* 0x000fc800000000ff */
[----:B------:R-:W-:Y:S01]  /*5300*/  PRMT R26, R0, 0x7610, R26 ;  /* 0x00007610001a7816 */ /* 0x000fe2000000001a */
[----:B------:R-:W-:Y:S06]  /*5310*/  BRA `(.L_x_10227) ;  /* 0x00000000006c7947 */ /* 0x000fec0003800000 */
.L_x_10226:
        /* <DEDUP_REMOVED lines=16> */
.L_x_10254:
[----:B------:R-:W-:Y:S01]  /*5420*/  PRMT R26, RZ, 0x7610, R26 ;  /* 0x00007610ff1a7816 */ /* 0x000fe2000000001a */
[----:B------:R-:W-:Y:S06]  /*5430*/  BRA `(.L_x_10227) ;  /* 0x0000000000247947 */ /* 0x000fec0003800000 */
.L_x_10251:
[----:B------:R-:W2:Y:S02]  /*5440*/  LDG.E.64 R4, desc[UR36][R4.64] ;  /* 0x0000002404047981 */ /* 0x000ea4000c1e1b00 */
[----:B--2---:R-:W0:Y:S02]  /*5450*/  I2F.U64 R0, R4 ;  /* 0x0000000400007312 */ /* 0x004e240000301000 */
[----:B0-----:R-:W-:-:S04]  /*5460*/  F2FP.F16.F32.PACK_AB R0, RZ, R0 ;  /* 0x00000000ff00723e */ /* 0x001fc800000000ff */
[----:B------:R-:W-:Y:S01]  /*5470*/  PRMT R26, R0, 0x7610, R26 ;  /* 0x00007610001a7816 */ /* 0x000fe2000000001a */
[----:B------:R-:W-:Y:S06]  /*5480*/  BRA `(.L_x_10227) ;  /* 0x0000000000107947 */ /* 0x000fec0003800000 */
.L_x_10250:
[----:B------:R-:W2:Y:S02]  /*5490*/  LDG.E R4, desc[UR36][R4.64] ;  /* 0x0000002404047981 */ /* 0x000ea4000c1e1900 */
[----:B--2---:R-:W-:-:S04]  /*54a0*/  I2FP.F32.U32 R0, R4 ;  /* 0x0000000400007245 */ /* 0x004fc80000201000 */
[----:B------:R-:W-:-:S04]  /*54b0*/  F2FP.F16.F32.PACK_AB R0, RZ, R0 ;  /* 0x00000000ff00723e */ /* 0x000fc800000000ff */
[----:B------:R-:W-:-:S07]  /*54c0*/  PRMT R26, R0, 0x7610, R26 ;  /* 0x00007610001a7816 */ /* 0x000fce000000001a */
.L_x_10227:
        /* <DEDUP_REMOVED lines=21> */
.L_x_10258:
[----:B------:R-:W2:Y:S02]  /*5620*/  LDG.E.U8 R4, desc[UR36][R4.64] ;  /* 0x0000002404047981 */ /* 0x000ea4000c1e1100 */
[----:B--2---:R-:W-:-:S04]  /*5630*/  I2FP.F32.U32 R0, R4 ;  /* 0x0000000400007245 */ /* 0x004fc80000201000 */
[----:B------:R-:W-:-:S04]  /*5640*/  F2FP.F16.F32.PACK_AB R0, RZ, R0 ;  /* 0x00000000ff00723e */ /* 0x000fc800000000ff */
[----:B------:R-:W-:Y:S01]  /*5650*/  PRMT R27, R0, 0x7610, R27 ;  /* 0x00007610001b7816 */ /* 0x000fe2000000001b */
[----:B------:R-:W-:Y:S06]  /*5660*/  BRA `(.L_x_10260) ;  /* 0x0000000c00bc7947 */ /* 0x000fec0003800000 */
.L_x_10257:
        /* <DEDUP_REMOVED lines=11> */
.L_x_10262:
[----:B------:R-:W2:Y:S02]  /*5720*/  LDG.E R4, desc[UR36][R4.64] ;  /* 0x0000002404047981 */ /* 0x000ea4000c1e1900 */
[----:B--2---:R-:W-:-:S04]  /*5730*/  I2FP.F32.S32 R0, R4 ;  /* 0x0000000400007245 */ /* 0x004fc80000201400 */
[----:B------:R-:W-:-:S04]  /*5740*/  F2FP.F16.F32.PACK_AB R0, RZ, R0 ;  /* 0x00000000ff00723e */ /* 0x000fc800000000ff */
[----:B------:R-:W-:Y:S01]  /*5750*/  PRMT R27, R0, 0x7610, R27 ;  /* 0x00007610001b7816 */ /* 0x000fe2000000001b */
[----:B------:R-:W-:Y:S06]  /*5760*/  BRA `(.L_x_10260) ;  /* 0x0000000c007c7947 */ /* 0x000fec0003800000 */
.L_x_10261:
[----:B------:R-:W2:Y:S02]  /*5770*/  LDG.E.U16 R4, desc[UR36][R4.64] ;  /* 0x0000002404047981 */ /* 0x000ea4000c1e1500 */
[----:B--2---:R-:W0:Y:S02]  /*5780*/  I2F.S16 R0, R4 ;  /* 0x0000000400007306 */ /* 0x004e240000101400 */
[----:B0-----:R-:W-:-:S04]  /*5790*/  F2FP.F16.F32.PACK_AB R0, RZ, R0 ;  /* 0x00000000ff00723e */ /* 0x001fc800000000ff */
[----:B------:R-:W-:Y:S01]  /*57a0*/  PRMT R27, R0, 0x7610, R27 ;  /* 0x00007610001b7816 */ /* 0x000fe2000000001b */
[----:B------:R-:W-:Y:S06]  /*57b0*/  BRA `(.L_x_10260) ;  /* 0x0000000c00687947 */ /* 0x000fec0003800000 */
.L_x_10256:
        /* <DEDUP_REMOVED lines=9> */
.L_x_10264:
[----:B------:R1:W5:Y:S01]  /*5850*/  LDG.E.U16 R27, desc[UR36][R4.64] ;  /* 0x00000024041b7981 */ /* 0x000362000c1e1500 */
[----:B------:R-:W-:Y:S05]  /*5860*/  BRA `(.L_x_10260) ;  /* 0x0000000c003c7947 */ /* 0x000fea0003800000 */
.L_x_10263:
        /* <DEDUP_REMOVED lines=9> */
.L_x_10266:
[----:B------:R0:W5:Y:S01]  /*5900*/  LDG.E.U16 R27, desc[UR36][R4.64] ;  /* 0x00000024041b7981 */ /* 0x000162000c1e1500 */
[----:B------:R-:W-:Y:S05]  /*5910*/  BRA `(.L_x_10260) ;  /* 0x0000000c00107947 */ /* 0x000fea0003800000 */
.L_x_10265:
        /* <DEDUP_REMOVED lines=9> */
.L_x_10255:
        /* <DEDUP_REMOVED lines=14> */
.L_x_10269:
        /* <DEDUP_REMOVED lines=9> */
.L_x_10268:
        /* <DEDUP_REMOVED lines=28> */
.L_x_10271:
        /* <DEDUP_REMOVED lines=15> */
.L_x_10270:
[----:B------:R-:W2:Y:S02]  /*5dd0*/  LDG.E.U16 R0, desc[UR36][R4.64] ;  /* 0x0000002404007981 */ /* 0x000ea4000c1e1500 */
[----:B--2---:R-:W-:-:S05]  /*5de0*/  IMAD.U32 R0, R0, 0x10000, RZ ;  /* 0x0001000000007824 */ /* 0x004fca00078e00ff */
[----:B------:R-:W-:-:S04]  /*5df0*/  F2FP.F16.F32.PACK_AB R0, RZ, R0 ;  /* 0x00000000ff00723e */ /* 0x000fc800000000ff */
[----:B------:R-:W-:Y:S01]  /*5e00*/  PRMT R27, R0, 0x7610, R27 ;  /* 0x00007610001b7816 */ /* 0x000fe2000000001b */
[----:B------:R-:W-:Y:S06]  /*5e10*/  BRA `(.L_x_10260) ;  /* 0x0000000400d07947 */ /* 0x000fec0003800000 */
.L_x_10267:
        /* <DEDUP_REMOVED lines=13> */
.L_x_10274:
        /* <DEDUP_REMOVED lines=21> */
.L_x_10278:
[----:B------:R-:W-:Y:S05]  /*6040*/  BSYNC B1 ;  /* 0x0000000000017941 */ /* 0x000fea0003800000 */
.L_x_10277:
[----:B------:R-:W-:Y:S01]  /*6050*/  LEA R5, R0, 0x3b800000, 0x17 ;  /* 0x3b80000000057811 */ /* 0x000fe200078eb8ff */
[----:B------:R-:W-:-:S05]  /*6060*/  IMAD.SHL.U32 R0, R3, 0x100000, RZ ;  /* 0x0010000003007824 */ /* 0x000fca00078e00ff */
[----:B------:R-:W-:-:S07]  /*6070*/  LOP3.LUT R0, R5, R0, R6, 0xfe, !PT ;  /* 0x0000000005007212 */ /* 0x000fce00078efe06 */
.L_x_10276:
[----:B------:R-:W-:Y:S05]  /*6080*/  BSYNC B0 ;  /* 0x0000000000007941 */ /* 0x000fea0003800000 */
.L_x_10275:
[----:B------:R-:W-:-:S04]  /*6090*/  F2FP.F16.F32.PACK_AB R0, RZ, R0 ;  /* 0x00000000ff00723e */ /* 0x000fc800000000ff */
[----:B------:R-:W-:Y:S01]  /*60a0*/  PRMT R27, R0, 0x7610, R27 ;  /* 0x00007610001b7816 */ /* 0x000fe2000000001b */
[----:B------:R-:W-:Y:S06]  /*60b0*/  BRA `(.L_x_10260) ;  /* 0x0000000400287947 */ /* 0x000fec0003800000 */
.L_x_10273:
        /* <DEDUP_REMOVED lines=21> */
.L_x_10282:
[----:B------:R-:W-:Y:S05]  /*6210*/  BSYNC B1 ;  /* 0x0000000000017941 */ /* 0x000fea0003800000 */
.L_x_10281:
[----:B------:R-:W-:Y:S01]  /*6220*/  LEA R5, R0, 0x37800000, 0x17 ;  /* 0x3780000000057811 */ /* 0x000fe200078eb8ff */
[----:B------:R-:W-:-:S05]  /*6230*/  IMAD.SHL.U32 R0, R3, 0x200000, RZ ;  /* 0x0020000003007824 */ /* 0x000fca00078e00ff */
[----:B------:R-:W-:-:S07]  /*6240*/  LOP3.LUT R0, R5, R0, R6, 0xfe, !PT ;  /* 0x0000000005007212 */ /* 0x000fce00078efe06 */
.L_x_10280:
[----:B------:R-:W-:Y:S05]  /*6250*/  BSYNC B0 ;  /* 0x0000000000007941 */ /* 0x000fea0003800000 */
.L_x_10279:
[----:B------:R-:W-:-:S04]  /*6260*/  F2FP.F16.F32.PACK_AB R0, RZ, R0 ;  /* 0x00000000ff00723e */ /* 0x000fc800000000ff */
[----:B------:R-:W-:Y:S01]  /*6270*/  PRMT R27, R0, 0x7610, R27 ;  /* 0x00007610001b7816 */ /* 0x000fe2000000001b */
[----:B------:R-:W-:Y:S06]  /*6280*/  BRA `(.L_x_10260) ;  /* 0x0000000000b47947 */ /* 0x000fec0003800000 */
.L_x_10272:
        /* <DEDUP_REMOVED lines=14> */
.L_x_10286:
[----:B------:R-:W-:Y:S05]  /*6370*/  BSYNC B0 ;  /* 0x0000000000007941 */ /* 0x000fea0003800000 */
.L_x_10285:
[----:B------:R-:W-:-:S04]  /*6380*/  F2FP.F16.F32.PACK_AB R0, RZ, R0 ;  /* 0x00000000ff00723e */ /* 0x000fc800000000ff */
[----:B------:R-:W-:Y:S01]  /*6390*/  PRMT R27, R0, 0x7610, R27 ;  /* 0x00007610001b7816 */ /* 0x000fe2000000001b */
[----:B------:R-:W-:Y:S06]  /*63a0*/  BRA `(.L_x_10260) ;  /* 0x00000000006c7947 */ /* 0x000fec0003800000 */
.L_x_10259:
        /* <DEDUP_REMOVED lines=16> */
.L_x_10287:
[----:B------:R-:W-:Y:S01]  /*64b0*/  PRMT R27, RZ, 0x7610, R27 ;  /* 0x00007610ff1b7816 */ /* 0x000fe2000000001b */
[----:B------:R-:W-:Y:S06]  /*64c0*/  BRA `(.L_x_10260) ;  /* 0x0000000000247947 */ /* 0x000fec0003800000 */
.L_x_10284:
[----:B------:R-:W2:Y:S02]  /*64d0*/  LDG.E.64 R4, desc[UR36][R4.64] ;  /* 0x0000002404047981 */ /* 0x000ea4000c1e1b00 */
[----:B--2---:R-:W0:Y:S02]  /*64e0*/  I2F.U64 R0, R4 ;  /* 0x0000000400007312 */ /* 0x004e240000301000 */
[----:B0-----:R-:W-:-:S04]  /*64f0*/  F2FP.F16.F32.PACK_AB R0, RZ, R0 ;  /* 0x00000000ff00723e */ /* 0x001fc800000000ff */
[----:B------:R-:W-:Y:S01]  /*6500*/  PRMT R27, R0, 0x7610, R27 ;  /* 0x00007610001b7816 */ /* 0x000fe2000000001b */
[----:B------:R-:W-:Y:S06]  /*6510*/  BRA `(.L_x_10260) ;  /* 0x0000000000107947 */ /* 0x000fec0003800000 */
.L_x_10283:
[----:B------:R-:W2:Y:S02]  /*6520*/  LDG.E R4, desc[UR36][R4.64] ;  /* 0x0000002404047981 */ /* 0x000ea4000c1e1900 */
[----:B--2---:R-:W-:-:S04]  /*6530*/  I2FP.F32.U32 R0, R4 ;  /* 0x0000000400007245 */ /* 0x004fc80000201000 */
[----:B------:R-:W-:-:S04]  /*6540*/  F2FP.F16.F32.PACK_AB R0, RZ, R0 ;  /* 0x00000000ff00723e */ /* 0x000fc800000000ff */
[----:B------:R-:W-:-:S07]  /*6550*/  PRMT R27, R0, 0x7610, R27 ;  /* 0x00007610001b7816 */ /* 0x000fce000000001b */
.L_x_10260:
[----:B------:R-:W-:-:S07]  /*6560*/  VIADD R17, R17, 0x80 ;  /* 0x0000008011117836 */ /* 0x000fce0000000000 */
.L_x_10221:
[----:B------:R-:W-:Y:S05]  /*6570*/  BSYNC B6 ;  /* 0x0000000000067941 */ /* 0x000fea0003800000 */
.L_x_10220:
        /* <DEDUP_REMOVED lines=26> */
.L_x_10293:
[----:B------:R-:W2:Y:S02]  /*6720*/  LDG.E.U8 R4, desc[UR36][R4.64] ;  /* 0x0000002404047981 */ /* 0x000ea4000c1e1100 */
[----:B--2---:R-:W-:-:S04]  /*6730*/  I2FP.F32.U32 R0, R4 ;  /* 0x0000000400007245 */ /* 0x004fc80000201000 */
[----:B------:R-:W-:-:S04]  /*6740*/  F2FP.F16.F32.PACK_AB R0, RZ, R0 ;  /* 0x00000000ff00723e */ /* 0x000fc800000000ff */
[----:B------:R-:W-:Y:S01]  /*6750*/  PRMT R25, R0, 0x7610, R25 ;  /* 0x0000761000197816 */ /* 0x000fe20000000019 */
[----:B------:R-:W-:Y:S06]  /*6760*/  BRA `(.L_x_10295) ;  /* 0x0000000c00bc7947 */ /* 0x000fec0003800000 */
.L_x_10292:
        /* <DEDUP_REMOVED lines=11> */
.L_x_10297:
[----:B------:R-:W2:Y:S02]  /*6820*/  LDG.E R4, desc[UR36][R4.64] ;  /* 0x0000002404047981 */ /* 0x000ea4000c1e1900 */
[----:B--2---:R-:W-:-:S04]  /*6830*/  I2FP.F32.S32 R0, R4 ;  /* 0x0000000400007245 */ /* 0x004fc80000201400 */
[----:B------:R-:W-:-:S04]  /*6840*/  F2FP.F16.F32.PACK_AB R0, RZ, R0 ;  /* 0x00000000ff00723e */ /* 0x000fc800000000ff */
[----:B------:R-:W-:Y:S01]  /*6850*/  PRMT R25, R0, 0x7610, R25 ;  /* 0x0000761000197816 */ /* 0x000fe20000000019 */
[----:B------:R-:W-:Y:S06]  /*6860*/  BRA `(.L_x_10295) ;  /* 0x0000000c007c7947 */ /* 0x000fec0003800000 */
.L_x_10296:
[----:B------:R-:W2:Y:S02]  /*6870*/  LDG.E.U16 R4, desc[UR36][R4.64] ;  /* 0x0000002404047981 */ /* 0x000ea4000c1e1500 */
[----:B--2---:R-:W0:Y:S02]  /*6880*/  I2F.S16 R0, R4 ;  /* 0x0000000400007306 */ /* 0x004e240000101400 */
[----:B0-----:R-:W-:-:S04]  /*6890*/  F2FP.F16.F32.PACK_AB R0, RZ, R0 ;  /* 0x00000000ff00723e */ /* 0x001fc800000000ff */
[----:B------:R-:W-:Y:S01]  /*68a0*/  PRMT R25, R0, 0x7610, R25 ;  /* 0x0000761000197816 */ /* 0x000fe20000000019 */
[----:B------:R-:W-:Y:S06]  /*68b0*/  BRA `(.L_x_10295) ;  /* 0x0000000c00687947 */ /* 0x000fec0003800000 */
.L_x_10291:
        /* <DEDUP_REMOVED lines=9> */
.L_x_10299:
[----:B------:R0:W5:Y:S01]  /*6950*/  LDG.E.U16 R25, desc[UR36][R4.64] ;  /* 0x0000002404197981 */ /* 0x000162000c1e1500 */
[----:B------:R-:W-:Y:S05]  /*6960*/  BRA `(.L_x_10295) ;  /* 0x0000000c003c7947 */ /* 0x000fea0003800000 */
.L_x_10298:
        /* <DEDUP_REMOVED lines=9> */
.L_x_10301:
[----:B------:R1:W5:Y:S01]  /*6a00*/  LDG.E.U16 R25, desc[UR36][R4.64] ;  /* 0x0000002404197981 */ /* 0x000362000c1e1500 */
[----:B------:R-:W-:Y:S05]  /*6a10*/  BRA `(.L_x_10295) ;  /* 0x0000000c00107947 */ /* 0x000fea0003800000 */
.L_x_10300:
        /* <DEDUP_REMOVED lines=9> */
.L_x_10290:
        /* <DEDUP_REMOVED lines=14> */
.L_x_10304:
        /* <DEDUP_REMOVED lines=9> */
.L_x_10303:
        /* <DEDUP_REMOVED lines=28> */
.L_x_10306:
        /* <DEDUP_REMOVED lines=15> */
.L_x_10305:
[----:B------:R-:W2:Y:S02]  /*6ed0*/  LDG.E.U16 R0, desc[UR36][R4.64] ;  /* 0x0000002404007981 */ /* 0x000ea4000c1e1500 */
[----:B--2---:R-:W-:-:S05]  /*6ee0*/  IMAD.U32 R0, R0, 0x10000, RZ ;  /* 0x0001000000007824 */ /* 0x004fca00078e00ff */
[----:B------:R-:W-:-:S04]  /*6ef0*/  F2FP.F16.F32.PACK_AB R0, RZ, R0 ;  /* 0x00000000ff00723e */ /* 0x000fc800000000ff */
[----:B------:R-:W-:Y:S01]  /*6f00*/  PRMT R25, R0, 0x7610, R25 ;  /* 0x0000761000197816 */ /* 0x000fe20000000019 */
[----:B------:R-:W-:Y:S06]  /*6f10*/  BRA `(.L_x_10295) ;  /* 0x0000000400d07947 */ /* 0x000fec0003800000 */
.L_x_10302:
        /* <DEDUP_REMOVED lines=13> */
.L_x_10309:
        /* <DEDUP_REMOVED lines=21> */
.L_x_10313:
[----:B------:R-:W-:Y:S05]  /*7140*/  BSYNC B1 ;  /* 0x0000000000017941 */ /* 0x000fea0003800000 */
.L_x_10312:
[----:B------:R-:W-:Y:S01]  /*7150*/  LEA R5, R0, 0x3b800000, 0x17 ;  /* 0x3b80000000057811 */ /* 0x000fe200078eb8ff */
[----:B------:R-:W-:-:S05]  /*7160*/  IMAD.SHL.U32 R0, R3, 0x100000, RZ ;  /* 0x0010000003007824 */ /* 0x000fca00078e00ff */
[----:B------:R-:W-:-:S07]  /*7170*/  LOP3.LUT R0, R5, R0, R6, 0xfe, !PT ;  /* 0x0000000005007212 */ /* 0x000fce00078efe06 */
.L_x_10311:
[----:B------:R-:W-:Y:S05]  /*7180*/  BSYNC B0 ;  /* 0x0000000000007941 */ /* 0x000fea0003800000 */
.L_x_10310:
[----:B------:R-:W-:-:S04]  /*7190*/  F2FP.F16.F32.PACK_AB R0, RZ, R0 ;  /* 0x00000000ff00723e */ /* 0x000fc800000000ff */
[----:B------:R-:W-:Y:S01]  /*71a0*/  PRMT R25, R0, 0x7610, R25 ;  /* 0x0000761000197816 */ /* 0x000fe20000000019 */
[----:B------:R-:W-:Y:S06]  /*71b0*/  BRA `(.L_x_10295) ;  /* 0x0000000400287947 */ /* 0x000fec0003800000 */
.L_x_10308:
        /* <DEDUP_REMOVED lines=21> */
.L_x_10317:
[----:B------:R-:W-:Y:S05]  /*7310*/  BSYNC B1 ;  /* 0x0000000000017941 */ /* 0x000fea0003800000 */
.L_x_10316:
[----:B------:R-:W-:Y:S01]  /*7320*/  LEA R5, R0, 0x37800000, 0x17 ;  /* 0x3780000000057811 */ /* 0x000fe200078eb8ff */
[----:B------:R-:W-:-:S05]  /*7330*/  IMAD.SHL.U32 R0, R3, 0x200000, RZ ;  /* 0x0020000003007824 */ /* 0x000fca00078e00ff */
[----:B------:R-:W-:-:S07]  /*7340*/  LOP3.LUT R0, R5, R0, R6, 0xfe, !PT ;  /* 0x0000000005007212 */ /* 0x000fce00078efe06 */
.L_x_10315:
[----:B------:R-:W-:Y:S05]  /*7350*/  BSYNC B0 ;  /* 0x0000000000007941 */ /* 0x000fea0003800000 */
.L_x_10314:
[----:B------:R-:W-:-:S04]  /*7360*/  F2FP.F16.F32.PACK_AB R0, RZ, R0 ;  /* 0x00000000ff00723e */ /* 0x000fc800000000ff */
[----:B------:R-:W-:Y:S01]  /*7370*/  PRMT R25, R0, 0x7610, R25 ;  /* 0x0000761000197816 */ /* 0x000fe20000000019 */
[----:B------:R-:W-:Y:S06]  /*7380*/  BRA `(.L_x_10295) ;  /* 0x0000000000b47947 */ /* 0x000fec0003800000 */
.L_x_10307:
        /* <DEDUP_REMOVED lines=14> */
.L_x_10321:
[----:B------:R-:W-:Y:S05]  /*7470*/  BSYNC B0 ;  /* 0x0000000000007941 */ /* 0x000fea0003800000 */
.L_x_10320:
[----:B------:R-:W-:-:S04]  /*7480*/  F2FP.F16.F32.PACK_AB R0, RZ, R0 ;  /* 0x00000000ff00723e */ /* 0x000fc800000000ff */
[----:B------:R-:W-:Y:S01]  /*7490*/  PRMT R25, R0, 0x7610, R25 ;  /* 0x0000761000197816 */ /* 0x000fe20000000019 */
[----:B------:R-:W-:Y:S06]  /*74a0*/  BRA `(.L_x_10295) ;  /* 0x00000000006c7947 */ /* 0x000fec0003800000 */
.L_x_10294:
        /* <DEDUP_REMOVED lines=16> */
.L_x_10322:
[----:B------:R-:W-:Y:S01]  /*75b0*/  PRMT R25, RZ, 0x7610, R25 ;  /* 0x00007610ff197816 */ /* 0x000fe20000000019 */
[----:B------:R-:W-:Y:S06]  /*75c0*/  BRA `(.L_x_10295) ;  /* 0x0000000000247947 */ /* 0x000fec0003800000 */
.L_x_10319:
[----:B------:R-:W2:Y:S02]  /*75d0*/  LDG.E.64 R4, desc[UR36][R4.64] ;  /* 0x0000002404047981 */ /* 0x000ea4000c1e1b00 */
[----:B--2---:R-:W0:Y:S02]  /*75e0*/  I2F.U64 R0, R4 ;  /* 0x0000000400007312 */ /* 0x004e240000301000 */
[----:B0-----:R-:W-:-:S04]  /*75f0*/  F2FP.F16.F32.PACK_AB R0, RZ, R0 ;  /* 0x00000000ff00723e */ /* 0x001fc800000000ff */
[----:B------:R-:W-:Y:S01]  /*7600*/  PRMT R25, R0, 0x7610, R25 ;  /* 0x0000761000197816 */ /* 0x000fe20000000019 */
[----:B------:R-:W-:Y:S06]  /*7610*/  BRA `(.L_x_10295) ;  /* 0x0000000000107947 */ /* 0x000fec0003800000 */
.L_x_10318:
[----:B------:R-:W2:Y:S02]  /*7620*/  LDG.E R4, desc[UR36][R4.64] ;  /* 0x0000002404047981 */ /* 0x000ea4000c1e1900 */
[----:B--2---:R-:W-:-:S04]  /*7630*/  I2FP.F32.U32 R0, R4 ;  /* 0x0000000400007245 */ /* 0x004fc80000201000 */
[----:B------:R-:W-:-:S04]  /*7640*/  F2FP.F16.F32.PACK_AB R0, RZ, R0 ;  /* 0x00000000ff00723e */ /* 0x000fc800000000ff */
[----:B------:R-:W-:-:S07]  /*7650*/  PRMT R25, R0, 0x7610, R25 ;  /* 0x0000761000197816 */ /* 0x000fce0000000019 */
.L_x_10295:
        /* <DEDUP_REMOVED lines=21> */
.L_x_10326:
[----:B------:R-:W2:Y:S02]  /*77b0*/  LDG.E.U8 R4, desc[UR36][R4.64] ;  /* 0x0000002404047981 */ /* 0x000ea4000c1e1100 */
[----:B--2---:R-:W-:-:S04]  /*77c0*/  I2FP.F32.U32 R0, R4 ;  /* 0x0000000400007245 */ /* 0x004fc80000201000 */
[----:B------:R-:W-:-:S04]  /*77d0*/  F2FP.F16.F32.PACK_AB R0, RZ, R0 ;  /* 0x00000000ff00723e */ /* 0x000fc800000000ff */
[----:B------:R-:W-:Y:S01]  /*77e0*/  PRMT R3, R0, 0x7610, R3 ;  /* 0x0000761000037816 */ /* 0x000fe20000000003 */
[----:B------:R-:W-:Y:S06]  /*77f0*/  BRA `(.L_x_10289) ;  /* 0x0000000c00b87947 */ /* 0x000fec0003800000 */
.L_x_10325:
        /* <DEDUP_REMOVED lines=11> */
.L_x_10329:
[----:B------:R-:W2:Y:S02]  /*78b0*/  LDG.E R4, desc[UR36][R4.64] ;  /* 0x0000002404047981 */ /* 0x000ea4000c1e1900 */
[----:B--2---:R-:W-:-:S04]  /*78c0*/  I2FP.F32.S32 R0, R4 ;  /* 0x0000000400007245 */ /* 0x004fc80000201400 */
[----:B------:R-:W-:-:S04]  /*78d0*/  F2FP.F16.F32.PACK_AB R0, RZ, R0 ;  /* 0x00000000ff00723e */ /* 0x000fc800000000ff */
[----:B------:R-:W-:Y:S01]  /*78e0*/  PRMT R3, R0, 0x7610, R3 ;  /* 0x0000761000037816 */ /* 0x000fe20000000003 */
[----:B------:R-:W-:Y:S06]  /*78f0*/  BRA `(.L_x_10289) ;  /* 0x0000000c00787947 */ /* 0x000fec0003800000 */
.L_x_10328:
[----:B------:R-:W2:Y:S02]  /*7900*/  LDG.E.U16 R4, desc[UR36][R4.64] ;  /* 0x0000002404047981 */ /* 0x000ea4000c1e1500 */
[----:B--2---:R-:W0:Y:S02]  /*7910*/  I2F.S16 R0, R4 ;  /* 0x0000000400007306 */ /* 0x004e240000101400 */
[----:B0-----:R-:W-:-:S04]  /*7920*/  F2FP.F16.F32.PACK_AB R0, RZ, R0 ;  /* 0x00000000ff00723e */ /* 0x001fc800000000ff */
[----:B------:R-:W-:Y:S01]  /*7930*/  PRMT R3, R0, 0x7610, R3 ;  /* 0x0000761000037816 */ /* 0x000fe20000000003 */
[----:B------:R-:W-:Y:S06]  /*7940*/  BRA `(.L_x_10289) ;  /* 0x0000000c00647947 */ /* 0x000fec0003800000 */
.L_x_10324:
        /* <DEDUP_REMOVED lines=9> */
.L_x_10331:
[----:B------:R2:W5:Y:S01]  /*79e0*/  LDG.E.U16 R3, desc[UR36][R4.64] ;  /* 0x0000002404037981 */ /* 0x000562000c1e1500 */
[----:B------:R-:W-:Y:S05]  /*79f0*/  BRA `(.L_x_10289) ;  /* 0x0000000c00387947 */ /* 0x000fea0003800000 */
.L_x_10330:
        /* <DEDUP_REMOVED lines=9> */
.L_x_10333:
[----:B------:R3:W5:Y:S01]  /*7a90*/  LDG.E.U16 R3, desc[UR36][R4.64] ;  /* 0x0000002404037981 */ /* 0x000762000c1e1500 */
[----:B------:R-:W-:Y:S05]  /*7aa0*/  BRA `(.L_x_10289) ;  /* 0x0000000c000c7947 */ /* 0x000fea0003800000 */
.L_x_10332:
        /* <DEDUP_REMOVED lines=9> */
.L_x_10323:
        /* <DEDUP_REMOVED lines=14> */
.L_x_10336:
        /* <DEDUP_REMOVED lines=9> */
.L_x_10335:
        /* <DEDUP_REMOVED lines=25> */
[----:B------:R-:W-:Y:S01]  /*7e40*/  F2FP.F16.F32.PACK_AB R3, RZ, R3 ;  /* 0x00000003ff03723e */ /* 0x000fe200000000ff */
[----:B------:R-:W-:Y:S06]  /*7e50*/  BRA `(.L_x_10289) ;  /* 0x0000000800207947 */ /* 0x000fec0003800000 */
.L_x_10338:
        /* <DEDUP_REMOVED lines=15> */
.L_x_10337:
[----:B------:R-:W2:Y:S02]  /*7f50*/  LDG.E.U16 R0, desc[UR36][R4.64] ;  /* 0x0000002404007981 */ /* 0x000ea4000c1e1500 */
[----:B--2---:R-:W-:-:S05]  /*7f60*/  IMAD.U32 R0, R0, 0x10000, RZ ;  /* 0x0001000000007824 */ /* 0x004fca00078e00ff */
[----:B------:R-:W-:-:S04]  /*7f70*/  F2FP.F16.F32.PACK_AB R0, RZ, R0 ;  /* 0x00000000ff00723e */ /* 0x000fc800000000ff */
[----:B------:R-:W-:Y:S01]  /*7f80*/  PRMT R3, R0, 0x7610, R3 ;  /* 0x0000761000037816 */ /* 0x000fe20000000003 */
[----:B------:R-:W-:Y:S06]  /*7f90*/  BRA `(.L_x_10289) ;  /* 0x0000000400d07947 */ /* 0x000fec0003800000 */
.L_x_10334:
        /* <DEDUP_REMOVED lines=13> */
.L_x_10341:
        /* <DEDUP_REMOVED lines=21> */
.L_x_10345:
[----:B------:R-:W-:Y:S05]  /*81c0*/  BSYNC B1 ;  /* 0x0000000000017941 */ /* 0x000fea0003800000 */
.L_x_10344:
[----:B------:R-:W-:Y:S01]  /*81d0*/  LEA R3, R0, 0x3b800000, 0x17 ;  /* 0x3b80000000037811 */ /* 0x000fe200078eb8ff */
[----:B------:R-:W-:-:S05]  /*81e0*/  IMAD.SHL.U32 R0, R2, 0x100000, RZ ;  /* 0x0010000002007824 */ /* 0x000fca00078e00ff */
[----:B------:R-:W-:-:S07]  /*81f0*/  LOP3.LUT R0, R3, R0, R4, 0xfe, !PT ;  /* 0x0000000003007212 */ /* 0x000fce00078efe04 */
.L_x_10343:
[----:B------:R-:W-:Y:S05]  /*8200*/  BSYNC B0 ;  /* 0x0000000000007941 */ /* 0x000fea0003800000 */
.L_x_10342:
[----:B------:R-:W-:-:S04]  /*8210*/  F2FP.F16.F32.PACK_AB R0, RZ, R0 ;  /* 0x00000000ff00723e */ /* 0x000fc800000000ff */
[----:B------:R-:W-:Y:S01]  /*8220*/  PRMT R3, R0, 0x7610, R3 ;  /* 0x0000761000037816 */ /* 0x000fe20000000003 */
[----:B------:R-:W-:Y:S06]  /*8230*/  BRA `(.L_x_10289) ;  /* 0x0000000400287947 */ /* 0x000fec0003800000 */
.L_x_10340:
        /* <DEDUP_REMOVED lines=21> */
.L_x_10349:
[----:B------:R-:W-:Y:S05]  /*8390*/  BSYNC B1 ;  /* 0x0000000000017941 */ /* 0x000fea0003800000 */
.L_x_10348:
[----:B------:R-:W-:Y:S01]  /*83a0*/  LEA R3, R0, 0x37800000, 0x17 ;  /* 0x3780000000037811 */ /* 0x000fe200078eb8ff */
[----:B------:R-:W-:-:S05]  /*83b0*/  IMAD.SHL.U32 R0, R2, 0x200000, RZ ;  /* 0x0020000002007824 */ /* 0x000fca00078e00ff */
[----:B------:R-:W-:-:S07]  /*83c0*/  LOP3.LUT R0, R3, R0, R4, 0xfe, !PT ;  /* 0x0000000003007212 */ /* 0x000fce00078efe04 */
.L_x_10347:
[----:B------:R-:W-:Y:S05]  /*83d0*/  BSYNC B0 ;  /* 0x0000000000007941 */ /* 0x000fea0003800000 */
.L_x_10346:
[----:B------:R-:W-:-:S04]  /*83e0*/  F2FP.F16.F32.PACK_AB R0, RZ, R0 ;  /* 0x00000000ff00723e */ /* 0x000fc800000000ff */
[----:B------:R-:W-:Y:S01]  /*83f0*/  PRMT R3, R0, 0x7610, R3 ;  /* 0x0000761000037816 */ /* 0x000fe20000000003 */
[----:B------:R-:W-:Y:S06]  /*8400*/  BRA `(.L_x_10289) ;  /* 0x0000000000b47947 */ /* 0x000fec0003800000 */
.L_x_10339:
        /* <DEDUP_REMOVED lines=14> */
.L_x_10353:
[----:B------:R-:W-:Y:S05]  /*84f0*/  BSYNC B0 ;  /* 0x0000000000007941 */ /* 0x000fea0003800000 */
.L_x_10352:
[----:B------:R-:W-:-:S04]  /*8500*/  F2FP.F16.F32.PACK_AB R0, RZ, R0 ;  /* 0x00000000ff00723e */ /* 0x000fc800000000ff */
[----:B------:R-:W-:Y:S01]  /*8510*/  PRMT R3, R0, 0x7610, R3 ;  /* 0x0000761000037816 */ /* 0x000fe20000000003 */
[----:B------:R-:W-:Y:S06]  /*8520*/  BRA `(.L_x_10289) ;  /* 0x00000000006c7947 */ /* 0x000fec0003800000 */
.L_x_10327:
        /* <DEDUP_REMOVED lines=16> */
.L_x_10354:
[----:B------:R-:W-:Y:S01]  /*8630*/  PRMT R3, RZ, 0x7610, R3 ;  /* 0x00007610ff037816 */ /* 0x000fe20000000003 */
[----:B------:R-:W-:Y:S06]  /*8640*/  BRA `(.L_x_10289) ;  /* 0x0000000000247947 */ /* 0x000fec0003800000 */
.L_x_10351:
[----:B------:R-:W2:Y:S02]  /*8650*/  LDG.E.64 R4, desc[UR36][R4.64] ;  /* 0x0000002404047981 */ /* 0x000ea4000c1e1b00 */
[----:B--2---:R-:W0:Y:S02]  /*8660*/  I2F.U64 R0, R4 ;  /* 0x0000000400007312 */ /* 0x004e240000301000 */
[----:B0-----:R-:W-:-:S04]  /*8670*/  F2FP.F16.F32.PACK_AB R0, RZ, R0 ;  /* 0x00000000ff00723e */ /* 0x001fc800000000ff */
[----:B------:R-:W-:Y:S01]  /*8680*/  PRMT R3, R0, 0x7610, R3 ;  /* 0x0000761000037816 */ /* 0x000fe20000000003 */
[----:B------:R-:W-:Y:S06]  /*8690*/  BRA `(.L_x_10289) ;  /* 0x0000000000107947 */ /* 0x000fec0003800000 */
.L_x_10350:
[----:B------:R-:W2:Y:S02]  /*86a0*/  LDG.E R4, desc[UR36][R4.64] ;  /* 0x0000002404047981 */ /* 0x000ea4000c1e1900 */
[----:B--2---:R-:W-:-:S04]  /*86b0*/  I2FP.F32.U32 R0, R4 ;  /* 0x0000000400007245 */ /* 0x004fc80000201000 */
[----:B------:R-:W-:-:S04]  /*86c0*/  F2FP.F16.F32.PACK_AB R0, RZ, R0 ;  /* 0x00000000ff00723e */ /* 0x000fc800000000ff */
[----:B------:R-:W-:-:S07]  /*86d0*/  PRMT R3, R0, 0x7610, R3 ;  /* 0x0000761000037816 */ /* 0x000fce0000000003 */
.L_x_10289:
[----:B------:R-:W-:Y:S05]  /*86e0*/  BSYNC B6 ;  /* 0x0000000000067941 */ /* 0x000fea0003800000 */
.L_x_10288:
[----:B------:R-:W4:Y:S01]  /*86f0*/  S2R R17, SR_TID.X ;  /* 0x0000000000117919 */ /* 0x000f220000002100 */
[----:B------:R-:W-:Y:S01]  /*8700*/  BSSY B1, `(.L_x_10355) ;  /* 0x0000039000017945 */ /* 0x000fe20003800000 */
[----:B----4-:R-:W-:-:S13]  /*8710*/  ISETP.GE.AND P1, PT, R17, R28, PT ;  /* 0x0000001c1100720c */ /* 0x010fda0003f26270 */
[----:B------:R-:W-:Y:S05]  /*8720*/  @P1 BRA `(.L_x_10356) ;  /* 0x0000000000d81947 */ /* 0x000fea0003800000 */
[----:B-----5:R-:W-:Y:S01]  /*8730*/  HADD2.F32 R23, -RZ, R23.H0_H0 ;  /* 0x20000017ff177230 */ /* 0x020fe20000004100 */
[----:B------:R-:W-:Y:S01]  /*8740*/  BSSY B2, `(.L_x_10357) ;  /* 0x0000012000027945 */ /* 0x000fe20003800000 */
[----:B------:R-:W-:-:S03]  /*8750*/  HADD2.F32 R22, -RZ, R22.H0_H0 ;  /* 0x20000016ff167230 */ /* 0x000fc60000004100 */
[----:B------:R-:W-:Y:S02]  /*8760*/  FADD.FTZ R11, |R23|, -RZ ;  /* 0x800000ff170b7221 */ /* 0x000fe40000010200 */
[C---:B------:R-:W-:Y:S01]  /*8770*/  FADD.FTZ R0, |R22|.reuse, -RZ ;  /* 0x800000ff16007221 */ /* 0x040fe20000010200 */
[----:B------:R-:W-:-:S04]  /*8780*/  FSETP.GT.FTZ.AND P4, PT, |R22|, |R23|, PT ;  /* 0x400000171600720b */ /* 0x000fc80003f94200 */
[----:B0123--:R-:W-:Y:S02]  /*8790*/  FSEL R4, R0, R11, P4 ;  /* 0x0000000b00047208 */ /* 0x00ffe40002000000 */
        /* <DEDUP_REMOVED lines=11> */
[----:B------:R-:W-:Y:S05]  /*8850*/  CALL.REL.NOINC `($__internal_22_$__cuda_sm3x_div_rn_ftz_f32_slowpath) ;  /* 0x0000004c008c7944 */ /* 0x000fea0003c00000 */
.L_x_10358:
[----:B------:R-:W-:Y:S05]  /*8860*/  BSYNC B2 ;  /* 0x0000000000027941 */ /* 0x000fea0003800000 */
.L_x_10357:
        /* <DEDUP_REMOVED lines=18> */
.L_x_10360:
[----:B------:R-:W-:Y:S01]  /*8990*/  ISETP.GE.AND P0, PT, R23, RZ, PT ;  /* 0x000000ff1700720c */ /* 0x000fe20003f06270 */
[----:B------:R-:W-:-:S12]  /*89a0*/  IMAD.MOV.U32 R5, RZ, RZ, 0x3fd774eb ;  /* 0x3fd774ebff057424 */ /* 0x000fd800078e00ff */
[----:B------:R-:W-:-:S04]  /*89b0*/  @P0 FFMA.FTZ R0, R5, 0.93318945169448852539, -R0 ;  /* 0x3f6ee58105000823 */ /* 0x000fc80000010800 */
[----:B------:R-:W-:-:S07]  /*89c0*/  @!P0 FFMA.FTZ R0, R5, 0.93318945169448852539, R0 ;  /* 0x3f6ee58105008823 */ /* 0x000fce0000010000 */
.L_x_10361:
[----:B------:R-:W-:Y:S05]  /*89d0*/  BSYNC B0 ;  /* 0x0000000000007941 */ /* 0x000fea0003800000 */
.L_x_10359:
        /* <DEDUP_REMOVED lines=10> */
[----:B------:R-:W-:-:S07]  /*8a80*/  F2FP.F16.F32.PACK_AB R4, RZ, R4 ;  /* 0x00000004ff04723e */ /* 0x000fce00000000ff */
.L_x_10356:
[----:B------:R-:W-:Y:S05]  /*8a90*/  BSYNC B1 ;  /* 0x0000000000017941 */ /* 0x000fea0003800000 */
.L_x_10355:
[----:B-----5:R-:W-:Y:S01]  /*8aa0*/  VIADD R23, R17, 0x80 ;  /* 0x0000008011177836 */ /* 0x020fe20000000000 */
[----:B------:R-:W-:Y:S04]  /*8ab0*/  BSSY B1, `(.L_x_10362) ;  /* 0x0000038000017945 */ /* 0x000fe80003800000 */
[----:B------:R-:W-:-:S13]  /*8ac0*/  ISETP.GE.AND P0, PT, R23, R28, PT ;  /* 0x0000001c1700720c */ /* 0x000fda0003f06270 */
[----:B------:R-:W-:Y:S05]  /*8ad0*/  @P0 BRA `(.L_x_10363) ;  /* 0x0000000000d40947 */ /* 0x000fea0003800000 */
[----:B------:R-:W-:Y:S01]  /*8ae0*/  HADD2.F32 R24, -RZ, R24.H0_H0 ;  /* 0x20000018ff187230 */ /* 0x000fe20000004100 */
[----:B------:R-:W-:Y:S01]  /*8af0*/  BSSY B2, `(.L_x_10364) ;  /* 0x0000011000027945 */ /* 0x000fe20003800000 */
[----:B------:R-:W-:-:S03]  /*8b00*/  HADD2.F32 R19, -RZ, R19.H0_H0 ;  /* 0x20000013ff137230 */ /* 0x000fc60000004100 */
[----:B------:R-:W-:Y:S02]  /*8b10*/  FADD.FTZ R11, |R24|, -RZ ;  /* 0x800000ff180b7221 */ /* 0x000fe40000010200 */
[C---:B------:R-:W-:Y:S01]  /*8b20*/  FADD.FTZ R0, |R19|.reuse, -RZ ;  /* 0x800000ff13007221 */ /* 0x040fe20000010200 */
[----:B------:R-:W-:-:S04]  /*8b30*/  FSETP.GT.FTZ.AND P4, PT, |R19|, |R24|, PT ;  /* 0x400000181300720b */ /* 0x000fc80003f94200 */
[----:B------:R-:W-:Y:S02]  /*8b40*/  FSEL R12, R0, R11, P4 ;  /* 0x0000000b000c7208 */ /* 0x000fe40002000000 */
[----:B------:R-:W-:Y:S02]  /*8b50*/  FSEL R11, R11, R0, P4 ;  /* 0x000000000b0b7208 */ /* 0x000fe40002000000 */
[----:B0123--:R-:W0:Y:S08]  /*8b60*/  MUFU.RCP R5, R12 ;  /* 0x0000000c00057308 */ /* 0x00fe300000001000 */
        /* <DEDUP_REMOVED lines=8> */
[----:B------:R-:W-:Y:S05]  /*8bf0*/  CALL.REL.NOINC `($__internal_22_$__cuda_sm3x_div_rn_ftz_f32_slowpath) ;  /* 0x0000004800a47944 */ /* 0x000fea0003c00000 */
.L_x_10365:
[----:B------:R-:W-:Y:S05]  /*8c00*/  BSYNC B2 ;  /* 0x0000000000027941 */ /* 0x000fea0003800000 */
.L_x_10364:
        /* <DEDUP_REMOVED lines=18> */
.L_x_10367:
[----:B------:R-:W-:Y:S01]  /*8d30*/  ISETP.GE.AND P0, PT, R24, RZ, PT ;  /* 0x000000ff1800720c */ /* 0x000fe20003f06270 */
[----:B------:R-:W-:-:S12]  /*8d40*/  IMAD.MOV.U32 R5, RZ, RZ, 0x3fd774eb ;  /* 0x3fd774ebff057424 */ /* 0x000fd800078e00ff */
[----:B------:R-:W-:-:S04]  /*8d50*/  @P0 FFMA.FTZ R0, R5, 0.93318945169448852539, -R0 ;  /* 0x3f6ee58105000823 */ /* 0x000fc80000010800 */
[----:B------:R-:W-:-:S07]  /*8d60*/  @!P0 FFMA.FTZ R0, R5, 0.93318945169448852539, R0 ;  /* 0x3f6ee58105008823 */ /* 0x000fce0000010000 */
.L_x_10368:
[----:B------:R-:W-:Y:S05]  /*8d70*/  BSYNC B0 ;  /* 0x0000000000007941 */ /* 0x000fea0003800000 */
.L_x_10366:
        /* <DEDUP_REMOVED lines=11> */
.L_x_10363:
[----:B------:R-:W-:Y:S05]  /*8e30*/  BSYNC B1 ;  /* 0x0000000000017941 */ /* 0x000fea0003800000 */
.L_x_10362:
[----:B0123--:R-:W-:Y:S01]  /*8e40*/  VIADD R5, R17, 0x100 ;  /* 0x0000010011057836 */ /* 0x00ffe20000000000 */
        /* <DEDUP_REMOVED lines=21> */
.L_x_10372:
[----:B------:R-:W-:Y:S05]  /*8fa0*/  BSYNC B2 ;  /* 0x0000000000027941 */ /* 0x000fea0003800000 */
.L_x_10371:
        /* <DEDUP_REMOVED lines=18> */
.L_x_10374:
[----:B------:R-:W-:Y:S01]  /*90d0*/  ISETP.GE.AND P0, PT, R27, RZ, PT ;  /* 0x000000ff1b00720c */ /* 0x000fe20003f06270 */
[----:B------:R-:W-:-:S12]  /*90e0*/  IMAD.MOV.U32 R5, RZ, RZ, 0x3fd774eb ;  /* 0x3fd774ebff057424 */ /* 0x000fd800078e00ff */
[----:B------:R-:W-:-:S04]  /*90f0*/  @P0 FFMA.FTZ R0, R5, 0.93318945169448852539, -R0 ;  /* 0x3f6ee58105000823 */ /* 0x000fc80000010800 */
[----:B------:R-:W-:-:S07]  /*9100*/  @!P0 FFMA.FTZ R0, R5, 0.93318945169448852539, R0 ;  /* 0x3f6ee58105008823 */ /* 0x000fce0000010000 */
.L_x_10375:
[----:B------:R-:W-:Y:S05]  /*9110*/  BSYNC B0 ;  /* 0x0000000000007941 */ /* 0x000fea0003800000 */
.L_x_10373:
        /* <DEDUP_REMOVED lines=11> */
.L_x_10370:
[----:B------:R-:W-:Y:S05]  /*91d0*/  BSYNC B1 ;  /* 0x0000000000017941 */ /* 0x000fea0003800000 */
.L_x_10369:
[----:B------:R-:W-:Y:S01]  /*91e0*/  VIADD R5, R17, 0x180 ;  /* 0x0000018011057836 */ /* 0x000fe20000000000 */
        /* <DEDUP_REMOVED lines=21> */
.L_x_10379:
[----:B------:R-:W-:Y:S05]  /*9340*/  BSYNC B2 ;  /* 0x0000000000027941 */ /* 0x000fea0003800000 */
.L_x_10378:
        /* <DEDUP_REMOVED lines=18> */
.L_x_10381:
[----:B------:R-:W-:Y:S01]  /*9470*/  ISETP.GE.AND P0, PT, R3, RZ, PT ;  /* 0x000000ff0300720c */ /* 0x000fe20003f06270 */
[----:B------:R-:W-:-:S12]  /*9480*/  IMAD.MOV.U32 R5, RZ, RZ, 0x3fd774eb ;  /* 0x3fd774ebff057424 */ /* 0x000fd800078e00ff */
[----:B------:R-:W-:-:S04]  /*9490*/  @P0 FFMA.FTZ R0, R5, 0.93318945169448852539, -R0 ;  /* 0x3f6ee58105000823 */ /* 0x000fc80000010800 */
[----:B------:R-:W-:-:S07]  /*94a0*/  @!P0 FFMA.FTZ R0, R5, 0.93318945169448852539, R0 ;  /* 0x3f6ee58105008823 */ /* 0x000fce0000010000 */
.L_x_10382:
[----:B------:R-:W-:Y:S05]  /*94b0*/  BSYNC B0 ;  /* 0x0000000000007941 */ /* 0x000fea0003800000 */
.L_x_10380:
        /* <DEDUP_REMOVED lines=11> */
.L_x_10377:
[----:B------:R-:W-:Y:S05]  /*9570*/  BSYNC B1 ;  /* 0x0000000000017941 */ /* 0x000fea0003800000 */
.L_x_10376:
[----:B------:R-:W0:Y:S01]  /*9580*/  LDC.U8 R2, c[0x0][0x240] ;  /* 0x00009000ff027b82 */ /* 0x000e220000000000 */
[----:B------:R-:W-:Y:S04]  /*9590*/  BSSY B6, `(.L_x_10383) ;  /* 0x0000114000067945 */ /* 0x000fe80003800000 */
[----:B------:R-:W-:Y:S05]  /*95a0*/  @P1 BRA `(.L_x_10384) ;  /* 0x0000001000481947 */ /* 0x000fea0003800000 */
[----:B------:R-:W1:Y:S01]  /*95b0*/  S2R R3, SR_TID.X ;  /* 0x0000000000037919 */ /* 0x000e620000002100 */
[----:B------:R-:W2:Y:S01]  /*95c0*/  LDC.64 R8, c[0x0][0x218] ;  /* 0x00008600ff087b82 */ /* 0x000ea20000000a00 */
[----:B0-----:R-:W-:Y:S01]  /*95d0*/  PRMT R5, R2, 0x9910, RZ ;  /* 0x0000991002057816 */ /* 0x001fe200000000ff */
[----:B------:R-:W-:Y:S01]  /*95e0*/  ULDC UR4, c[0x0][0x244] ;  /* 0x0000910000047ab9 */ /* 0x000fe20000000800 */
[----:B-1----:R-:W-:-:S04]  /*95f0*/  IMAD R0, R18, 0x200, R3 ;  /* 0x0000020012007824 */ /* 0x002fc800078e0203 */
[----:B------:R-:W-:Y:S02]  /*9600*/  IMAD R3, R0, UR4, RZ ;  /* 0x0000000400037c24 */ /* 0x000fe4000f8e02ff */
[----:B------:R-:W-:-:S03]  /*9610*/  IMAD.MOV.U32 R0, RZ, RZ, R5 ;  /* 0x000000ffff007224 */ /* 0x000fc600078e0005 */
[----:B--2---:R-:W-:Y:S02]  /*9620*/  IADD3 R8, P1, R3, R8, RZ ;  /* 0x0000000803087210 */ /* 0x004fe40007f3e0ff */
        /* <DEDUP_REMOVED lines=16> */
.L_x_10388:
[----:B------:R-:W-:Y:S02]  /*9730*/  HADD2.F32 R5, -RZ, R4.H0_H0 ;  /* 0x20000004ff057230 */ /* 0x000fe40000004100 */
[----:B------:R-:W-:-:S04]  /*9740*/  IMAD.MOV.U32 R17, RZ, RZ, R23 ;  /* 0x000000ffff117224 */ /* 0x000fc800078e0017 */
[----:B------:R-:W0:Y:S02]  /*9750*/  F2I.S64.TRUNC R4, R5 ;  /* 0x0000000500047311 */ /* 0x000e24000020d900 */
[----:B0-----:R0:W-:Y:S01]  /*9760*/  STG.E.U8 desc[UR36][R8.64], R4 ;  /* 0x0000000408007986 */ /* 0x0011e2000c101124 */
[----:B------:R-:W-:Y:S05]  /*9770*/  BRA `(.L_x_10384) ;  /* 0x0000000c00d47947 */ /* 0x000fea0003800000 */
.L_x_10387:
        /* <DEDUP_REMOVED lines=11> */
.L_x_10391:
[----:B------:R-:W-:Y:S02]  /*9830*/  HADD2.F32 R4, -RZ, R4.H0_H0 ;  /* 0x20000004ff047230 */ /* 0x000fe40000004100 */
[----:B------:R-:W-:Y:S02]  /*9840*/  IMAD.MOV.U32 R17, RZ, RZ, R23 ;  /* 0x000000ffff117224 */ /* 0x000fe400078e0017 */
[----:B------:R-:W0:Y:S02]  /*9850*/  F2I.FTZ.TRUNC.NTZ R3, R4 ;  /* 0x0000000400037305 */ /* 0x000e24000021f100 */
[----:B0-----:R0:W-:Y:S01]  /*9860*/  STG.E desc[UR36][R8.64], R3 ;  /* 0x0000000308007986 */ /* 0x0011e2000c101924 */
[----:B------:R-:W-:Y:S05]  /*9870*/  BRA `(.L_x_10384) ;  /* 0x0000000c00947947 */ /* 0x000fea0003800000 */
.L_x_10390:
[----:B------:R-:W-:Y:S02]  /*9880*/  HADD2.F32 R4, -RZ, R4.H0_H0 ;  /* 0x20000004ff047230 */ /* 0x000fe40000004100 */
[----:B------:R-:W-:Y:S02]  /*9890*/  IMAD.MOV.U32 R17, RZ, RZ, R23 ;  /* 0x000000ffff117224 */ /* 0x000fe400078e0017 */
[----:B------:R-:W0:Y:S02]  /*98a0*/  F2I.FTZ.TRUNC.NTZ R3, R4 ;  /* 0x0000000400037305 */ /* 0x000e24000021f100 */
[----:B0-----:R0:W-:Y:S01]  /*98b0*/  STG.E.U16 desc[UR36][R8.64], R3 ;  /* 0x0000000308007986 */ /* 0x0011e2000c101524 */
[----:B------:R-:W-:Y:S05]  /*98c0*/  BRA `(.L_x_10384) ;  /* 0x0000000c00807947 */ /* 0x000fea0003800000 */
.L_x_10386:
        /* <DEDUP_REMOVED lines=10> */
.L_x_10393:
[----:B------:R1:W-:Y:S01]  /*9970*/  STG.E.U16 desc[UR36][R8.64], R4 ;  /* 0x0000000408007986 */ /* 0x0003e2000c101524 */
[----:B------:R-:W-:Y:S01]  /*9980*/  IMAD.MOV.U32 R17, RZ, RZ, R23 ;  /* 0x000000ffff117224 */ /* 0x000fe200078e0017 */
[----:B------:R-:W-:Y:S06]  /*9990*/  BRA `(.L_x_10384) ;  /* 0x0000000c004c7947 */ /* 0x000fec0003800000 */
.L_x_10392:
        /* <DEDUP_REMOVED lines=11> */
.L_x_10395:
[----:B------:R-:W-:Y:S02]  /*9a50*/  HADD2.F32 R0, -RZ, R4.H0_H0 ;  /* 0x20000004ff007230 */ /* 0x000fe40000004100 */
[----:B------:R-:W-:-:S03]  /*9a60*/  IMAD.MOV.U32 R17, RZ, RZ, R23 ;  /* 0x000000ffff117224 */ /* 0x000fc600078e0017 */
[----:B------:R-:W-:-:S04]  /*9a70*/  F2FP.F16.F32.PACK_AB R0, RZ, R0 ;  /* 0x00000000ff00723e */ /* 0x000fc800000000ff */
[----:B------:R-:W-:-:S05]  /*9a80*/  PRMT R0, R0, 0x5410, RZ ;  /* 0x0000541000007816 */ /* 0x000fca00000000ff */
[----:B------:R4:W-:Y:S01]  /*9a90*/  STG.E desc[UR36][R8.64], R0 ;  /* 0x0000000008007986 */ /* 0x0009e2000c101924 */
[----:B------:R-:W-:Y:S05]  /*9aa0*/  BRA `(.L_x_10384) ;  /* 0x0000000c00087947 */ /* 0x000fea0003800000 */
.L_x_10394:
[----:B------:R-:W-:Y:S02]  /*9ab0*/  HADD2.F32 R4, -RZ, R4.H0_H0 ;  /* 0x20000004ff047230 */ /* 0x000fe40000004100 */
[----:B------:R-:W-:-:S03]  /*9ac0*/  IMAD.MOV.U32 R17, RZ, RZ, R23 ;  /* 0x000000ffff117224 */ /* 0x000fc600078e0017 */
[----:B------:R-:W-:-:S06]  /*9ad0*/  FMUL.FTZ R4, R4, 1 ;  /* 0x3f80000004047820 */ /* 0x000fcc0000410000 */
[----:B------:R-:W0:Y:S02]  /*9ae0*/  F2F.F64.F32 R4, R4 ;  /* 0x0000000400047310 */ /* 0x000e240000201800 */
[----:B0-----:R0:W-:Y:S01]  /*9af0*/  STG.E.64 desc[UR36][R8.64], R4 ;  /* 0x0000000408007986 */ /* 0x0011e2000c101b24 */
[----:B------:R-:W-:Y:S05]  /*9b00*/  BRA `(.L_x_10384) ;  /* 0x0000000800f07947 */ /* 0x000fea0003800000 */
.L_x_10385:
        /* <DEDUP_REMOVED lines=14> */
.L_x_10398:
[----:B------:R-:W-:Y:S01]  /*9bf0*/  HADD2.F32 R4, -RZ, R4.H0_H0 ;  /* 0x20000004ff047230 */ /* 0x000fe20000004100 */
[----:B------:R-:W-:Y:S01]  /*9c00*/  CS2R R6, SRZ ;  /* 0x0000000000067805 */ /* 0x000fe2000001ff00 */
[----:B------:R-:W-:-:S03]  /*9c10*/  IMAD.MOV.U32 R17, RZ, RZ, R23 ;  /* 0x000000ffff117224 */ /* 0x000fc600078e0017 */
[----:B------:R-:W-:-:S06]  /*9c20*/  FMUL.FTZ R4, R4, 1 ;  /* 0x3f80000004047820 */ /* 0x000fcc0000410000 */
[----:B------:R-:W0:Y:S02]  /*9c30*/  F2F.F64.F32 R4, R4 ;  /* 0x0000000400047310 */ /* 0x000e240000201800 */
[----:B0-----:R0:W-:Y:S01]  /*9c40*/  STG.E.128 desc[UR36][R8.64], R4 ;  /* 0x0000000408007986 */ /* 0x0011e2000c101d24 */
[----:B------:R-:W-:Y:S05]  /*9c50*/  BRA `(.L_x_10384) ;  /* 0x00000008009c7947 */ /* 0x000fea0003800000 */
.L_x_10397:
        /* <DEDUP_REMOVED lines=21> */
.L_x_10402:
[----:B------:R-:W-:Y:S05]  /*9db0*/  BSYNC B0 ;  /* 0x0000000000007941 */ /* 0x000fea0003800000 */
.L_x_10401:
[----:B------:R-:W-:Y:S01]  /*9dc0*/  LOP3.LUT R5, R0, R5, RZ, 0xfc, !PT ;  /* 0x0000000500057212 */ /* 0x000fe200078efcff */
[----:B------:R-:W-:-:S04]  /*9dd0*/  IMAD.MOV.U32 R17, RZ, RZ, R23 ;  /* 0x000000ffff117224 */ /* 0x000fc800078e0017 */
[----:B------:R0:W-:Y:S01]  /*9de0*/  STG.E.U8 desc[UR36][R8.64], R5 ;  /* 0x0000000508007986 */ /* 0x0001e2000c101124 */
[----:B------:R-:W-:Y:S05]  /*9df0*/  BRA `(.L_x_10384) ;  /* 0x0000000800347947 */ /* 0x000fea0003800000 */
.L_x_10400:
        /* <DEDUP_REMOVED lines=13> */
.L_x_10404:
[----:B------:R-:W-:Y:S01]  /*9ed0*/  IMAD.MOV.U32 R0, RZ, RZ, 0x7f ;  /* 0x0000007fff007424 */ /* 0x000fe200078e00ff */
[----:B------:R-:W-:-:S04]  /*9ee0*/  ISETP.GT.U32.AND P0, PT, R3, 0x7f800000, PT ;  /* 0x7f8000000300780c */ /* 0x000fc80003f04070 */
[----:B------:R-:W-:-:S09]  /*9ef0*/  SEL R0, R0, 0x7c, P0 ;  /* 0x0000007c00007807 */ /* 0x000fd20000000000 */
.L_x_10405:
[----:B------:R-:W-:Y:S05]  /*9f00*/  BSYNC B0 ;  /* 0x0000000000007941 */ /* 0x000fea0003800000 */
.L_x_10403:
[----:B------:R-:W-:Y:S01]  /*9f10*/  LOP3.LUT R3, R5, 0x80000000, RZ, 0xc0, !PT ;  /* 0x8000000005037812 */ /* 0x000fe200078ec0ff */
[----:B------:R-:W-:-:S03]  /*9f20*/  IMAD.MOV.U32 R17, RZ, RZ, R23 ;  /* 0x000000ffff117224 */ /* 0x000fc600078e0017 */
[----:B------:R-:W-:-:S04]  /*9f30*/  SHF.R.U32.HI R3, RZ, 0x18, R3 ;  /* 0x00000018ff037819 */ /* 0x000fc80000011603 */
[----:B------:R-:W-:-:S05]  /*9f40*/  LOP3.LUT R3, R0, R3, RZ, 0xfc, !PT ;  /* 0x0000000300037212 */ /* 0x000fca00078efcff */
[----:B------:R0:W-:Y:S01]  /*9f50*/  STG.E.U8 desc[UR36][R8.64], R3 ;  /* 0x0000000308007986 */ /* 0x0001e2000c101124 */
[----:B------:R-:W-:Y:S05]  /*9f60*/  BRA `(.L_x_10384) ;  /* 0x0000000400d87947 */ /* 0x000fea0003800000 */
.L_x_10399:
[----:B------:R-:W-:Y:S02]  /*9f70*/  HADD2.F32 R0, -RZ, R4.H0_H0 ;  /* 0x20000004ff007230 */ /* 0x000fe40000004100 */
[----:B------:R-:W-:-:S03]  /*9f80*/  IMAD.MOV.U32 R17, RZ, RZ, R23 ;  /* 0x000000ffff117224 */ /* 0x000fc600078e0017 */
[----:B------:R-:W-:-:S05]  /*9f90*/  F2FP.BF16.F32.PACK_AB R0, RZ, R0 ;  /* 0x00000000ff00723e */ /* 0x000fca00000010ff */
[----:B------:R0:W-:Y:S01]  /*9fa0*/  STG.E.U16 desc[UR36][R8.64], R0 ;  /* 0x0000000008007986 */ /* 0x0001e2000c101524 */
[----:B------:R-:W-:Y:S05]  /*9fb0*/  BRA `(.L_x_10384) ;  /* 0x0000000400c47947 */ /* 0x000fea0003800000 */
.L_x_10396:
        /* <DEDUP_REMOVED lines=13> */
.L_x_10408:
        /* <DEDUP_REMOVED lines=17> */
.L_x_10411:
[----:B------:R-:W-:-:S04]  /*a1a0*/  LOP3.LUT R3, R5, 0x80000000, RZ, 0xc0, !PT ;  /* 0x8000000005037812 */ /* 0x000fc800078ec0ff */
[----:B------:R-:W-:-:S04]  /*a1b0*/  SHF.R.U32.HI R3, RZ, 0x18, R3 ;  /* 0x00000018ff037819 */ /* 0x000fc80000011603 */
[----:B------:R-:W-:-:S04]  /*a1c0*/  LOP3.LUT R0, R0, R3, RZ, 0xfc, !PT ;  /* 0x0000000300007212 */ /* 0x000fc800078efcff */
[----:B------:R-:W-:-:S07]  /*a1d0*/  PRMT R4, R0, 0x7610, R4 ;  /* 0x0000761000047816 */ /* 0x000fce0000000004 */
.L_x_10410:
[----:B------:R-:W-:Y:S05]  /*a1e0*/  BSYNC B0 ;  /* 0x0000000000007941 */ /* 0x000fea0003800000 */
.L_x_10409:
[----:B------:R0:W-:Y:S01]  /*a1f0*/  STG.E.U8 desc[UR36][R8.64], R4 ;  /* 0x0000000408007986 */ /* 0x0001e2000c101124 */
[----:B------:R-:W-:Y:S01]  /*a200*/  IMAD.MOV.U32 R17, RZ, RZ, R23 ;  /* 0x000000ffff117224 */ /* 0x000fe200078e0017 */
[----:B------:R-:W-:Y:S06]  /*a210*/  BRA `(.L_x_10384) ;  /* 0x00000004002c7947 */ /* 0x000fec0003800000 */
.L_x_10407:
        /* <DEDUP_REMOVED lines=17> */
.L_x_10414:
[----:B------:R-:W-:-:S04]  /*a330*/  LOP3.LUT R3, R5, 0x80000000, RZ, 0xc0, !PT ;  /* 0x8000000005037812 */ /* 0x000fc800078ec0ff */
[----:B------:R-:W-:-:S04]  /*a340*/  SHF.R.U32.HI R3, RZ, 0x18, R3 ;  /* 0x00000018ff037819 */ /* 0x000fc80000011603 */
[----:B------:R-:W-:-:S04]  /*a350*/  LOP3.LUT R0, R0, R3, RZ, 0xfc, !PT ;  /* 0x0000000300007212 */ /* 0x000fc800078efcff */
[----:B------:R-:W-:-:S07]  /*a360*/  PRMT R4, R0, 0x7610, R4 ;  /* 0x0000761000047816 */ /* 0x000fce0000000004 */
.L_x_10413:
[----:B------:R-:W-:Y:S05]  /*a370*/  BSYNC B0 ;  /* 0x0000000000007941 */ /* 0x000fea0003800000 */
.L_x_10412:
[----:B------:R0:W-:Y:S01]  /*a380*/  STG.E.U8 desc[UR36][R8.64], R4 ;  /* 0x0000000408007986 */ /* 0x0001e2000c101124 */
[----:B------:R-:W-:Y:S01]  /*a390*/  IMAD.MOV.U32 R17, RZ, RZ, R23 ;  /* 0x000000ffff117224 */ /* 0x000fe200078e0017 */
[----:B------:R-:W-:Y:S06]  /*a3a0*/  BRA `(.L_x_10384) ;  /* 0x0000000000c87947 */ /* 0x000fec0003800000 */
.L_x_10406:
        /* <DEDUP_REMOVED lines=23> */
.L_x_10389:
        /* <DEDUP_REMOVED lines=16> */
.L_x_10417:
[----:B------:R-:W-:Y:S01]  /*a620*/  IMAD.MOV.U32 R17, RZ, RZ, R23 ;  /* 0x000000ffff117224 */ /* 0x000fe200078e0017 */
[----:B------:R-:W-:Y:S06]  /*a630*/  BRA `(.L_x_10384) ;  /* 0x0000000000247947 */ /* 0x000fec0003800000 */
.L_x_10416:
[----:B------:R-:W-:Y:S02]  /*a640*/  HADD2.F32 R4, -RZ, R4.H0_H0 ;  /* 0x20000004ff047230 */ /* 0x000fe40000004100 */
[----:B------:R-:W-:-:S04]  /*a650*/  IMAD.MOV.U32 R17, RZ, RZ, R23 ;  /* 0x000000ffff117224 */ /* 0x000fc800078e0017 */
[----:B------:R-:W0:Y:S02]  /*a660*/  F2I.U64.TRUNC R4, R4 ;  /* 0x0000000400047311 */ /* 0x000e24000020d800 */
[----:B0-----:R0:W-:Y:S01]  /*a670*/  STG.E.64 desc[UR36][R8.64], R4 ;  /* 0x0000000408007986 */ /* 0x0011e2000c101b24 */
[----:B------:R-:W-:Y:S05]  /*a680*/  BRA `(.L_x_10384) ;  /* 0x0000000000107947 */ /* 0x000fea0003800000 */
.L_x_10415:
[----:B------:R-:W-:Y:S02]  /*a690*/  HADD2.F32 R4, -RZ, R4.H0_H0 ;  /* 0x20000004ff047230 */ /* 0x000fe40000004100 */
[----:B------:R-:W-:Y:S02]  /*a6a0*/  IMAD.MOV.U32 R17, RZ, RZ, R23 ;  /* 0x000000ffff117224 */ /* 0x000fe400078e0017 */
[----:B------:R-:W0:Y:S02]  /*a6b0*/  F2I.FTZ.U32.TRUNC.NTZ R3, R4 ;  /* 0x0000000400037305 */ /* 0x000e24000021f000 */
[----:B0-----:R0:W-:Y:S03]  /*a6c0*/  STG.E desc[UR36][R8.64], R3 ;  /* 0x0000000308007986 */ /* 0x0011e6000c101924 */
.L_x_10384:
[----:B------:R-:W-:Y:S05]  /*a6d0*/  BSYNC B6 ;  /* 0x0000000000067941 */ /* 0x000fea0003800000 */
.L_x_10383:
        /* <DEDUP_REMOVED lines=25> */
.L_x_10423:
[----:B------:R-:W-:-:S06]  /*a870*/  HADD2.F32 R5, -RZ, R16.H0_H0 ;  /* 0x20000010ff057230 */ /* 0x000fcc0000004100 */
[----:B------:R-:W0:Y:S02]  /*a880*/  F2I.S64.TRUNC R4, R5 ;  /* 0x0000000500047311 */ /* 0x000e24000020d900 */
[----:B0-----:R0:W-:Y:S01]  /*a890*/  STG.E.U8 desc[UR36][R8.64], R4 ;  /* 0x0000000408007986 */ /* 0x0011e2000c101124 */
[----:B------:R-:W-:Y:S05]  /*a8a0*/  BRA `(.L_x_10425) ;  /* 0x0000000c00847947 */ /* 0x000fea0003800000 */
.L_x_10422:
        /* <DEDUP_REMOVED lines=10> */
.L_x_10427:
[----:B------:R-:W-:-:S04]  /*a950*/  HADD2.F32 R16, -RZ, R16.H0_H0 ;  /* 0x20000010ff107230 */ /* 0x000fc80000004100 */
[----:B------:R-:W0:Y:S02]  /*a960*/  F2I.FTZ.TRUNC.NTZ R3, R16 ;  /* 0x0000001000037305 */ /* 0x000e24000021f100 */
[----:B0-----:R0:W-:Y:S01]  /*a970*/  STG.E desc[UR36][R8.64], R3 ;  /* 0x0000000308007986 */ /* 0x0011e2000c101924 */
[----:B------:R-:W-:Y:S05]  /*a980*/  BRA `(.L_x_10425) ;  /* 0x0000000c004c7947 */ /* 0x000fea0003800000 */
.L_x_10426:
[----:B------:R-:W-:-:S04]  /*a990*/  HADD2.F32 R16, -RZ, R16.H0_H0 ;  /* 0x20000010ff107230 */ /* 0x000fc80000004100 */
[----:B------:R-:W0:Y:S02]  /*a9a0*/  F2I.FTZ.TRUNC.NTZ R3, R16 ;  /* 0x0000001000037305 */ /* 0x000e24000021f100 */
[----:B0-----:R0:W-:Y:S01]  /*a9b0*/  STG.E.U16 desc[UR36][R8.64], R3 ;  /* 0x0000000308007986 */ /* 0x0011e2000c101524 */
[----:B------:R-:W-:Y:S05]  /*a9c0*/  BRA `(.L_x_10425) ;  /* 0x0000000c003c7947 */ /* 0x000fea0003800000 */
.L_x_10421:
        /* <DEDUP_REMOVED lines=9> */
.L_x_10429:
[----:B------:R0:W-:Y:S01]  /*aa60*/  STG.E.U16 desc[UR36][R8.64], R16 ;  /* 0x0000001008007986 */ /* 0x0001e2000c101524 */
[----:B------:R-:W-:Y:S05]  /*aa70*/  BRA `(.L_x_10425) ;  /* 0x0000000c00107947 */ /* 0x000fea0003800000 */
.L_x_10428:
        /* <DEDUP_REMOVED lines=10> */
.L_x_10431:
[----:B------:R-:W-:-:S05]  /*ab20*/  HADD2.F32 R0, -RZ, R16.H0_H0 ;  /* 0x20000010ff007230 */ /* 0x000fca0000004100 */
[----:B------:R-:W-:-:S04]  /*ab30*/  F2FP.F16.F32.PACK_AB R0, RZ, R0 ;  /* 0x00000000ff00723e */ /* 0x000fc800000000ff */
[----:B------:R-:W-:-:S05]  /*ab40*/  PRMT R0, R0, 0x5410, RZ ;  /* 0x0000541000007816 */ /* 0x000fca00000000ff */
[----:B------:R3:W-:Y:S01]  /*ab50*/  STG.E desc[UR36][R8.64], R0 ;  /* 0x0000000008007986 */ /* 0x0007e2000c101924 */
[----:B------:R-:W-:Y:S05]  /*ab60*/  BRA `(.L_x_10425) ;  /* 0x0000000800d47947 */ /* 0x000fea0003800000 */
.L_x_10430:
[----:B------:R-:W-:-:S05]  /*ab70*/  HADD2.F32 R4, -RZ, R16.H0_H0 ;  /* 0x20000010ff047230 */ /* 0x000fca0000004100 */
[----:B------:R-:W-:-:S06]  /*ab80*/  FMUL.FTZ R4, R4, 1 ;  /* 0x3f80000004047820 */ /* 0x000fcc0000410000 */
[----:B------:R-:W0:Y:S02]  /*ab90*/  F2F.F64.F32 R4, R4 ;  /* 0x0000000400047310 */ /* 0x000e240000201800 */
[----:B0-----:R4:W-:Y:S01]  /*aba0*/  STG.E.64 desc[UR36][R8.64], R4 ;  /* 0x0000000408007986 */ /* 0x0019e2000c101b24 */
[----:B------:R-:W-:Y:S05]  /*abb0*/  BRA `(.L_x_10425) ;  /* 0x0000000800c07947 */ /* 0x000fea0003800000 */
.L_x_10420:
        /* <DEDUP_REMOVED lines=13> */
.L_x_10434:
[----:B------:R-:W-:Y:S01]  /*ac90*/  HADD2.F32 R16, -RZ, R16.H0_H0 ;  /* 0x20000010ff107230 */ /* 0x000fe20000004100 */
[----:B------:R-:W-:-:S04]  /*aca0*/  CS2R R6, SRZ ;  /* 0x0000000000067805 */ /* 0x000fc8000001ff00 */
[----:B------:R-:W-:-:S06]  /*acb0*/  FMUL.FTZ R4, R16, 1 ;  /* 0x3f80000010047820 */ /* 0x000fcc0000410000 */
[----:B------:R-:W0:Y:S02]  /*acc0*/  F2F.F64.F32 R4, R4 ;  /* 0x0000000400047310 */ /* 0x000e240000201800 */
[----:B0-----:R0:W-:Y:S01]  /*acd0*/  STG.E.128 desc[UR36][R8.64], R4 ;  /* 0x0000000408007986 */ /* 0x0011e2000c101d24 */
[----:B------:R-:W-:Y:S05]  /*ace0*/  BRA `(.L_x_10425) ;  /* 0x0000000800747947 */ /* 0x000fea0003800000 */
.L_x_10433:
        /* <DEDUP_REMOVED lines=21> */
.L_x_10438:
[----:B------:R-:W-:Y:S05]  /*ae40*/  BSYNC B0 ;  /* 0x0000000000007941 */ /* 0x000fea0003800000 */
.L_x_10437:
[----:B------:R-:W-:-:S05]  /*ae50*/  LOP3.LUT R5, R0, R5, RZ, 0xfc, !PT ;  /* 0x0000000500057212 */ /* 0x000fca00078efcff */
[----:B------:R0:W-:Y:S01]  /*ae60*/  STG.E.U8 desc[UR36][R8.64], R5 ;  /* 0x0000000508007986 */ /* 0x0001e2000c101124 */
[----:B------:R-:W-:Y:S05]  /*ae70*/  BRA `(.L_x_10425) ;  /* 0x0000000800107947 */ /* 0x000fea0003800000 */
.L_x_10436:
        /* <DEDUP_REMOVED lines=13> */
.L_x_10440:
[----:B------:R-:W-:Y:S01]  /*af50*/  IMAD.MOV.U32 R0, RZ, RZ, 0x7f ;  /* 0x0000007fff007424 */ /* 0x000fe200078e00ff */
[----:B------:R-:W-:-:S04]  /*af60*/  ISETP.GT.U32.AND P0, PT, R3, 0x7f800000, PT ;  /* 0x7f8000000300780c */ /* 0x000fc80003f04070 */
[----:B------:R-:W-:-:S09]  /*af70*/  SEL R0, R0, 0x7c, P0 ;  /* 0x0000007c00007807 */ /* 0x000fd20000000000 */
.L_x_10441:
[----:B------:R-:W-:Y:S05]  /*af80*/  BSYNC B0 ;  /* 0x0000000000007941 */ /* 0x000fea0003800000 */
.L_x_10439:
[----:B------:R-:W-:-:S04]  /*af90*/  LOP3.LUT R3, R5, 0x80000000, RZ, 0xc0, !PT ;  /* 0x8000000005037812 */ /* 0x000fc800078ec0ff */
[----:B------:R-:W-:-:S04]  /*afa0*/  SHF.R.U32.HI R3, RZ, 0x18, R3 ;  /* 0x00000018ff037819 */ /* 0x000fc80000011603 */
[----:B------:R-:W-:-:S05]  /*afb0*/  LOP3.LUT R3, R0, R3, RZ, 0xfc, !PT ;  /* 0x0000000300037212 */ /* 0x000fca00078efcff */
[----:B------:R0:W-:Y:S01]  /*afc0*/  STG.E.U8 desc[UR36][R8.64], R3 ;  /* 0x0000000308007986 */ /* 0x0001e2000c101124 */
[----:B------:R-:W-:Y:S05]  /*afd0*/  BRA `(.L_x_10425) ;  /* 0x0000000400b87947 */ /* 0x000fea0003800000 */
.L_x_10435:
[----:B------:R-:W-:-:S05]  /*afe0*/  HADD2.F32 R0, -RZ, R16.H0_H0 ;  /* 0x20000010ff007230 */ /* 0x000fca0000004100 */
[----:B------:R-:W-:-:S05]  /*aff0*/  F2FP.BF16.F32.PACK_AB R0, RZ, R0 ;  /* 0x00000000ff00723e */ /* 0x000fca00000010ff */
[----:B------:R0:W-:Y:S01]  /*b000*/  STG.E.U16 desc[UR36][R8.64], R0 ;  /* 0x0000000008007986 */ /* 0x0001e2000c101524 */
[----:B------:R-:W-:Y:S05]  /*b010*/  BRA `(.L_x_10425) ;  /* 0x0000000400a87947 */ /* 0x000fea0003800000 */
.L_x_10432:
        /* <DEDUP_REMOVED lines=12> */
.L_x_10444:
        /* <DEDUP_REMOVED lines=17> */
.L_x_10447:
[----:B------:R-:W-:-:S04]  /*b1f0*/  LOP3.LUT R3, R5, 0x80000000, RZ, 0xc0, !PT ;  /* 0x8000000005037812 */ /* 0x000fc800078ec0ff */
[----:B------:R-:W-:-:S04]  /*b200*/  SHF.R.U32.HI R3, RZ, 0x18, R3 ;  /* 0x00000018ff037819 */ /* 0x000fc80000011603 */
[----:B------:R-:W-:-:S04]  /*b210*/  LOP3.LUT R0, R0, R3, RZ, 0xfc, !PT ;  /* 0x0000000300007212 */ /* 0x000fc800078efcff */
[----:B------:R-:W-:-:S07]  /*b220*/  PRMT R4, R0, 0x7610, R4 ;  /* 0x0000761000047816 */ /* 0x000fce0000000004 */
.L_x_10446:
[----:B------:R-:W-:Y:S05]  /*b230*/  BSYNC B0 ;  /* 0x0000000000007941 */ /* 0x000fea0003800000 */
.L_x_10445:
[----:B------:R0:W-:Y:S01]  /*b240*/  STG.E.U8 desc[UR36][R8.64], R4 ;  /* 0x0000000408007986 */ /* 0x0001e2000c101124 */
[----:B------:R-:W-:Y:S05]  /*b250*/  BRA `(.L_x_10425) ;  /* 0x0000000400187947 */ /* 0x000fea0003800000 */
.L_x_10443:
        /* <DEDUP_REMOVED lines=17> */
.L_x_10450:
[----:B------:R-:W-:-:S04]  /*b370*/  LOP3.LUT R3, R5, 0x80000000, RZ, 0xc0, !PT ;  /* 0x8000000005037812 */ /* 0x000fc800078ec0ff */
[----:B------:R-:W-:-:S04]  /*b380*/  SHF.R.U32.HI R3, RZ, 0x18, R3 ;  /* 0x00000018ff037819 */ /* 0x000fc80000011603 */
[----:B------:R-:W-:-:S04]  /*b390*/  LOP3.LUT R0, R0, R3, RZ, 0xfc, !PT ;  /* 0x0000000300007212 */ /* 0x000fc800078efcff */
[----:B------:R-:W-:-:S07]  /*b3a0*/  PRMT R4, R0, 0x7610, R4 ;  /* 0x0000761000047816 */ /* 0x000fce0000000004 */
.L_x_10449:
[----:B------:R-:W-:Y:S05]  /*b3b0*/  BSYNC B0 ;  /* 0x0000000000007941 */ /* 0x000fea0003800000 */
.L_x_10448:
[----:B------:R0:W-:Y:S01]  /*b3c0*/  STG.E.U8 desc[UR36][R8.64], R4 ;  /* 0x0000000408007986 */ /* 0x0001e2000c101124 */
[----:B------:R-:W-:Y:S05]  /*b3d0*/  BRA `(.L_x_10425) ;  /* 0x0000000000b87947 */ /* 0x000fea0003800000 */
.L_x_10442:
        /* <DEDUP_REMOVED lines=22> */
.L_x_10424:
        /* <DEDUP_REMOVED lines=16> */
.L_x_10453:
[----:B------:R-:W-:Y:S05]  /*b640*/  BRA `(.L_x_10425) ;  /* 0x00000000001c7947 */ /* 0x000fea0003800000 */
.L_x_10452:
[----:B------:R-:W-:-:S06]  /*b650*/  HADD2.F32 R4, -RZ, R16.H0_H0 ;  /* 0x20000010ff047230 */ /* 0x000fcc0000004100 */
[----:B------:R-:W0:Y:S02]  /*b660*/  F2I.U64.TRUNC R4, R4 ;  /* 0x0000000400047311 */ /* 0x000e24000020d800 */
[----:B0-----:R0:W-:Y:S01]  /*b670*/  STG.E.64 desc[UR36][R8.64], R4 ;  /* 0x0000000408007986 */ /* 0x0011e2000c101b24 */
[----:B------:R-:W-:Y:S05]  /*b680*/  BRA `(.L_x_10425) ;  /* 0x00000000000c7947 */ /* 0x000fea0003800000 */
.L_x_10451:
[----:B------:R-:W-:-:S04]  /*b690*/  HADD2.F32 R16, -RZ, R16.H0_H0 ;  /* 0x20000010ff107230 */ /* 0x000fc80000004100 */
[----:B------:R-:W0:Y:S02]  /*b6a0*/  F2I.FTZ.U32.TRUNC.NTZ R3, R16 ;  /* 0x0000001000037305 */ /* 0x000e24000021f000 */
[----:B0-----:R0:W-:Y:S02]  /*b6b0*/  STG.E desc[UR36][R8.64], R3 ;  /* 0x0000000308007986 */ /* 0x0011e4000c101924 */
.L_x_10425:
        /* <DEDUP_REMOVED lines=25> */
.L_x_10457:
[----:B------:R-:W-:-:S06]  /*b850*/  HADD2.F32 R5, -RZ, R19.H0_H0 ;  /* 0x20000013ff057230 */ /* 0x000fcc0000004100 */
[----:B------:R-:W0:Y:S02]  /*b860*/  F2I.S64.TRUNC R4, R5 ;  /* 0x0000000500047311 */ /* 0x000e24000020d900 */
[----:B0-----:R0:W-:Y:S01]  /*b870*/  STG.E.U8 desc[UR36][R8.64], R4 ;  /* 0x0000000408007986 */ /* 0x0011e2000c101124 */
[----:B------:R-:W-:Y:S05]  /*b880*/  BRA `(.L_x_10459) ;  /* 0x0000000c00847947 */ /* 0x000fea0003800000 */
.L_x_10456:
        /* <DEDUP_REMOVED lines=10> */
.L_x_10461:
[----:B------:R-:W-:-:S06]  /*b930*/  HADD2.F32 R19, -RZ, R19.H0_H0 ;  /* 0x20000013ff137230 */ /* 0x000fcc0000004100 */
[----:B------:R-:W0:Y:S02]  /*b940*/  F2I.FTZ.TRUNC.NTZ R19, R19 ;  /* 0x0000001300137305 */ /* 0x000e24000021f100 */
[----:B0-----:R0:W-:Y:S01]  /*b950*/  STG.E desc[UR36][R8.64], R19 ;  /* 0x0000001308007986 */ /* 0x0011e2000c101924 */
[----:B------:R-:W-:Y:S05]  /*b960*/  BRA `(.L_x_10459) ;  /* 0x0000000c004c7947 */ /* 0x000fea0003800000 */
.L_x_10460:
[----:B------:R-:W-:-:S06]  /*b970*/  HADD2.F32 R19, -RZ, R19.H0_H0 ;  /* 0x20000013ff137230 */ /* 0x000fcc0000004100 */
[----:B------:R-:W0:Y:S02]  /*b980*/  F2I.FTZ.TRUNC.NTZ R19, R19 ;  /* 0x0000001300137305 */ /* 0x000e24000021f100 */
[----:B0-----:R0:W-:Y:S01]  /*b990*/  STG.E.U16 desc[UR36][R8.64], R19 ;  /* 0x0000001308007986 */ /* 0x0011e2000c101524 */
[----:B------:R-:W-:Y:S05]  /*b9a0*/  BRA `(.L_x_10459) ;  /* 0x0000000c003c7947 */ /* 0x000fea0003800000 */
.L_x_10455:
        /* <DEDUP_REMOVED lines=9> */
.L_x_10463:
[----:B------:R0:W-:Y:S01]  /*ba40*/  STG.E.U16 desc[UR36][R8.64], R19 ;  /* 0x0000001308007986 */ /* 0x0001e2000c101524 */
[----:B------:R-:W-:Y:S05]  /*ba50*/  BRA `(.L_x_10459) ;  /* 0x0000000c00107947 */ /* 0x000fea0003800000 */
.L_x_10462:
        /* <DEDUP_REMOVED lines=10> */
.L_x_10465:
[----:B------:R-:W-:-:S05]  /*bb00*/  HADD2.F32 R0, -RZ, R19.H0_H0 ;  /* 0x20000013ff007230 */ /* 0x000fca0000004100 */
[----:B------:R-:W-:-:S04]  /*bb10*/  F2FP.F16.F32.PACK_AB R0, RZ, R0 ;  /* 0x00000000ff00723e */ /* 0x000fc800000000ff */
[----:B------:R-:W-:-:S05]  /*bb20*/  PRMT R0, R0, 0x5410, RZ ;  /* 0x0000541000007816 */ /* 0x000fca00000000ff */
[----:B------:R0:W-:Y:S01]  /*bb30*/  STG.E desc[UR36][R8.64], R0 ;  /* 0x0000000008007986 */ /* 0x0001e2000c101924 */
[----:B------:R-:W-:Y:S05]  /*bb40*/  BRA `(.L_x_10459) ;  /* 0x0000000800d47947 */ /* 0x000fea0003800000 */
.L_x_10464:
[----:B------:R-:W-:-:S05]  /*bb50*/  HADD2.F32 R4, -RZ, R19.H0_H0 ;  /* 0x20000013ff047230 */ /* 0x000fca0000004100 */
[----:B------:R-:W-:-:S06]  /*bb60*/  FMUL.FTZ R4, R4, 1 ;  /* 0x3f80000004047820 */ /* 0x000fcc0000410000 */
[----:B------:R-:W0:Y:S02]  /*bb70*/  F2F.F64.F32 R4, R4 ;  /* 0x0000000400047310 */ /* 0x000e240000201800 */
[----:B0-----:R0:W-:Y:S01]  /*bb80*/  STG.E.64 desc[UR36][R8.64], R4 ;  /* 0x0000000408007986 */ /* 0x0011e2000c101b24 */
[----:B------:R-:W-:Y:S05]  /*bb90*/  BRA `(.L_x_10459) ;  /* 0x0000000800c07947 */ /* 0x000fea0003800000 */
.L_x_10454:
        /* <DEDUP_REMOVED lines=13> */
.L_x_10468:
[----:B------:R-:W-:Y:S01]  /*bc70*/  HADD2.F32 R19, -RZ, R19.H0_H0 ;  /* 0x20000013ff137230 */ /* 0x000fe20000004100 */
[----:B------:R-:W-:-:S04]  /*bc80*/  CS2R R6, SRZ ;  /* 0x0000000000067805 */ /* 0x000fc8000001ff00 */
[----:B------:R-:W-:-:S06]  /*bc90*/  FMUL.FTZ R4, R19, 1 ;  /* 0x3f80000013047820 */ /* 0x000fcc0000410000 */
[----:B------:R-:W0:Y:S02]  /*bca0*/  F2F.F64.F32 R4, R4 ;  /* 0x0000000400047310 */ /* 0x000e240000201800 */
[----:B0-----:R0:W-:Y:S01]  /*bcb0*/  STG.E.128 desc[UR36][R8.64], R4 ;  /* 0x0000000408007986 */ /* 0x0011e2000c101d24 */
[----:B------:R-:W-:Y:S05]  /*bcc0*/  BRA `(.L_x_10459) ;  /* 0x0000000800747947 */ /* 0x000fea0003800000 */
.L_x_10467:
        /* <DEDUP_REMOVED lines=21> */
.L_x_10472:
[----:B------:R-:W-:Y:S05]  /*be20*/  BSYNC B0 ;  /* 0x0000000000007941 */ /* 0x000fea0003800000 */
.L_x_10471:
[----:B------:R-:W-:-:S05]  /*be30*/  LOP3.LUT R5, R0, R5, RZ, 0xfc, !PT ;  /* 0x0000000500057212 */ /* 0x000fca00078efcff */
[----:B------:R0:W-:Y:S01]  /*be40*/  STG.E.U8 desc[UR36][R8.64], R5 ;  /* 0x0000000508007986 */ /* 0x0001e2000c101124 */
[----:B------:R-:W-:Y:S05]  /*be50*/  BRA `(.L_x_10459) ;  /* 0x0000000800107947 */ /* 0x000fea0003800000 */
.L_x_10470:
        /* <DEDUP_REMOVED lines=13> */
.L_x_10474:
[----:B------:R-:W-:Y:S01]  /*bf30*/  IMAD.MOV.U32 R0, RZ, RZ, 0x7f ;  /* 0x0000007fff007424 */ /* 0x000fe200078e00ff */
[----:B------:R-:W-:-:S04]  /*bf40*/  ISETP.GT.U32.AND P0, PT, R3, 0x7f800000, PT ;  /* 0x7f8000000300780c */ /* 0x000fc80003f04070 */
[----:B------:R-:W-:-:S09]  /*bf50*/  SEL R0, R0, 0x7c, P0 ;  /* 0x0000007c00007807 */ /* 0x000fd20000000000 */
.L_x_10475:
[----:B------:R-:W-:Y:S05]  /*bf60*/  BSYNC B0 ;  /* 0x0000000000007941 */ /* 0x000fea0003800000 */
.L_x_10473:
[----:B------:R-:W-:-:S04]  /*bf70*/  LOP3.LUT R3, R19, 0x80000000, RZ, 0xc0, !PT ;  /* 0x8000000013037812 */ /* 0x000fc800078ec0ff */
[----:B------:R-:W-:-:S04]  /*bf80*/  SHF.R.U32.HI R3, RZ, 0x18, R3 ;  /* 0x00000018ff037819 */ /* 0x000fc80000011603 */
[----:B------:R-:W-:-:S05]  /*bf90*/  LOP3.LUT R3, R0, R3, RZ, 0xfc, !PT ;  /* 0x0000000300037212 */ /* 0x000fca00078efcff */
[----:B------:R0:W-:Y:S01]  /*bfa0*/  STG.E.U8 desc[UR36][R8.64], R3 ;  /* 0x0000000308007986 */ /* 0x0001e2000c101124 */
[----:B------:R-:W-:Y:S05]  /*bfb0*/  BRA `(.L_x_10459) ;  /* 0x0000000400b87947 */ /* 0x000fea0003800000 */
.L_x_10469:
[----:B------:R-:W-:-:S05]  /*bfc0*/  HADD2.F32 R0, -RZ, R19.H0_H0 ;  /* 0x20000013ff007230 */ /* 0x000fca0000004100 */
[----:B------:R-:W-:-:S05]  /*bfd0*/  F2FP.BF16.F32.PACK_AB R0, RZ, R0 ;  /* 0x00000000ff00723e */ /* 0x000fca00000010ff */
[----:B------:R0:W-:Y:S01]  /*bfe0*/  STG.E.U16 desc[UR36][R8.64], R0 ;  /* 0x0000000008007986 */ /* 0x0001e2000c101524 */
[----:B------:R-:W-:Y:S05]  /*bff0*/  BRA `(.L_x_10459) ;  /* 0x0000000400a87947 */ /* 0x000fea0003800000 */
.L_x_10466:
        /* <DEDUP_REMOVED lines=12> */
.L_x_10478:
        /* <DEDUP_REMOVED lines=17> */
.L_x_10481:
[----:B------:R-:W-:-:S04]  /*c1d0*/  LOP3.LUT R3, R19, 0x80000000, RZ, 0xc0, !PT ;  /* 0x8000000013037812 */ /* 0x000fc800078ec0ff */
[----:B------:R-:W-:-:S04]  /*c1e0*/  SHF.R.U32.HI R3, RZ, 0x18, R3 ;  /* 0x00000018ff037819 */ /* 0x000fc80000011603 */
[----:B------:R-:W-:-:S04]  /*c1f0*/  LOP3.LUT R0, R0, R3, RZ, 0xfc, !PT ;  /* 0x0000000300007212 */ /* 0x000fc800078efcff */
[----:B------:R-:W-:-:S07]  /*c200*/  PRMT R4, R0, 0x7610, R4 ;  /* 0x0000761000047816 */ /* 0x000fce0000000004 */
.L_x_10480:
[----:B------:R-:W-:Y:S05]  /*c210*/  BSYNC B0 ;  /* 0x0000000000007941 */ /* 0x000fea0003800000 */
.L_x_10479:
[----:B------:R0:W-:Y:S01]  /*c220*/  STG.E.U8 desc[UR36][R8.64], R4 ;  /* 0x0000000408007986 */ /* 0x0001e2000c101124 */
[----:B------:R-:W-:Y:S05]  /*c230*/  BRA `(.L_x_10459) ;  /* 0x0000000400187947 */ /* 0x000fea0003800000 */
.L_x_10477:
        /* <DEDUP_REMOVED lines=17> */
.L_x_10484:
[----:B------:R-:W-:-:S04]  /*c350*/  LOP3.LUT R3, R19, 0x80000000, RZ, 0xc0, !PT ;  /* 0x8000000013037812 */ /* 0x000fc800078ec0ff */
[----:B------:R-:W-:-:S04]  /*c360*/  SHF.R.U32.HI R3, RZ, 0x18, R3 ;  /* 0x00000018ff037819 */ /* 0x000fc80000011603 */
[----:B------:R-:W-:-:S04]  /*c370*/  LOP3.LUT R0, R0, R3, RZ, 0xfc, !PT ;  /* 0x0000000300007212 */ /* 0x000fc800078efcff */
[----:B------:R-:W-:-:S07]  /*c380*/  PRMT R4, R0, 0x7610, R4 ;  /* 0x0000761000047816 */ /* 0x000fce0000000004 */
.L_x_10483:
[----:B------:R-:W-:Y:S05]  /*c390*/  BSYNC B0 ;  /* 0x0000000000007941 */ /* 0x000fea0003800000 */
.L_x_10482:
[----:B------:R3:W-:Y:S01]  /*c3a0*/  STG.E.U8 desc[UR36][R8.64], R4 ;  /* 0x0000000408007986 */ /* 0x0007e2000c101124 */
[----:B------:R-:W-:Y:S05]  /*c3b0*/  BRA `(.L_x_10459) ;  /* 0x0000000000b87947 */ /* 0x000fea0003800000 */
.L_x_10476:
        /* <DEDUP_REMOVED lines=22> */
.L_x_10458:
        /* <DEDUP_REMOVED lines=16> */
.L_x_10487:
[----:B------:R-:W-:Y:S05]  /*c620*/  BRA `(.L_x_10459) ;  /* 0x00000000001c7947 */ /* 0x000fea0003800000 */
.L_x_10486:
[----:B------:R-:W-:-:S06]  /*c630*/  HADD2.F32 R4, -RZ, R19.H0_H0 ;  /* 0x20000013ff047230 */ /* 0x000fcc0000004100 */
[----:B------:R-:W0:Y:S02]  /*c640*/  F2I.U64.TRUNC R4, R4 ;  /* 0x0000000400047311 */ /* 0x000e24000020d800 */
[----:B0-----:R1:W-:Y:S01]  /*c650*/  STG.E.64 desc[UR36][R8.64], R4 ;  /* 0x0000000408007986 */ /* 0x0013e2000c101b24 */
[----:B------:R-:W-:Y:S05]  /*c660*/  BRA `(.L_x_10459) ;  /* 0x00000000000c7947 */ /* 0x000fea0003800000 */
.L_x_10485:
[----:B------:R-:W-:-:S06]  /*c670*/  HADD2.F32 R19, -RZ, R19.H0_H0 ;  /* 0x20000013ff137230 */ /* 0x000fcc0000004100 */
[----:B------:R-:W0:Y:S02]  /*c680*/  F2I.FTZ.U32.TRUNC.NTZ R19, R19 ;  /* 0x0000001300137305 */ /* 0x000e24000021f000 */
[----:B0-----:R0:W-:Y:S02]  /*c690*/  STG.E desc[UR36][R8.64], R19 ;  /* 0x0000001308007986 */ /* 0x0011e4000c101924 */
.L_x_10459:
[----:B------:R-:W-:-:S07]  /*c6a0*/  VIADD R17, R17, 0x80 ;  /* 0x0000008011117836 */ /* 0x000fce0000000000 */
.L_x_10419:
[----:B------:R-:W-:Y:S05]  /*c6b0*/  BSYNC B6 ;  /* 0x0000000000067941 */ /* 0x000fea0003800000 */
.L_x_10418:
        /* <DEDUP_REMOVED lines=23> */
.L_x_10491:
[----:B------:R-:W-:-:S06]  /*c830*/  HADD2.F32 R3, -RZ, R22.H0_H0 ;  /* 0x20000016ff037230 */ /* 0x000fcc0000004100 */
[----:B------:R-:W0:Y:S02]  /*c840*/  F2I.S64.TRUNC R2, R3 ;  /* 0x0000000300027311 */ /* 0x000e24000020d900 */
[----:B0-----:R-:W-:Y:S01]  /*c850*/  STG.E.U8 desc[UR36][R4.64], R2 ;  /* 0x0000000204007986 */ /* 0x001fe2000c101124 */
[----:B------:R-:W-:Y:S05]  /*c860*/  EXIT ;  /* 0x000000000000794d */ /* 0x000fea0003800000 */
.L_x_10490:
        /* <DEDUP_REMOVED lines=10> */
.L_x_10494:
[----:B------:R-:W-:-:S04]  /*c910*/  HADD2.F32 R22, -RZ, R22.H0_H0 ;  /* 0x20000016ff167230 */ /* 0x000fc80000004100 */
[----:B------:R-:W0:Y:S02]  /*c920*/  F2I.FTZ.TRUNC.NTZ R3, R22 ;  /* 0x0000001600037305 */ /* 0x000e24000021f100 */
[----:B0-----:R-:W-:Y:S01]  /*c930*/  STG.E desc[UR36][R4.64], R3 ;  /* 0x0000000304007986 */ /* 0x001fe2000c101924 */
[----:B------:R-:W-:Y:S05]  /*c940*/  EXIT ;  /* 0x000000000000794d */ /* 0x000fea0003800000 */
.L_x_10493:
[----:B------:R-:W-:-:S04]  /*c950*/  HADD2.F32 R22, -RZ, R22.H0_H0 ;  /* 0x20000016ff167230 */ /* 0x000fc80000004100 */
[----:B------:R-:W0:Y:S02]  /*c960*/  F2I.FTZ.TRUNC.NTZ R3, R22 ;  /* 0x0000001600037305 */ /* 0x000e24000021f100 */
[----:B0-----:R-:W-:Y:S01]  /*c970*/  STG.E.U16 desc[UR36][R4.64], R3 ;  /* 0x0000000304007986 */ /* 0x001fe2000c101524 */
[----:B------:R-:W-:Y:S05]  /*c980*/  EXIT ;  /* 0x000000000000794d */ /* 0x000fea0003800000 */
.L_x_10489:
        /* <DEDUP_REMOVED lines=9> */
.L_x_10496:
[----:B------:R-:W-:Y:S01]  /*ca20*/  STG.E.U16 desc[UR36][R4.64], R22 ;  /* 0x0000001604007986 */ /* 0x000fe2000c101524 */
[----:B------:R-:W-:Y:S05]  /*ca30*/  EXIT ;  /* 0x000000000000794d */ /* 0x000fea0003800000 */
.L_x_10495:
        /* <DEDUP_REMOVED lines=10> */
.L_x_10498:
[----:B------:R-:W-:-:S05]  /*cae0*/  HADD2.F32 R0, -RZ, R22.H0_H0 ;  /* 0x20000016ff007230 */ /* 0x000fca0000004100 */
[----:B------:R-:W-:-:S04]  /*caf0*/  F2FP.F16.F32.PACK_AB R0, RZ, R0 ;  /* 0x00000000ff00723e */ /* 0x000fc800000000ff */
[----:B------:R-:W-:-:S05]  /*cb00*/  PRMT R0, R0, 0x5410, RZ ;  /* 0x0000541000007816 */ /* 0x000fca00000000ff */
[----:B------:R-:W-:Y:S01]  /*cb10*/  STG.E desc[UR36][R4.64], R0 ;  /* 0x0000000004007986 */ /* 0x000fe2000c101924 */
[----:B------:R-:W-:Y:S05]  /*cb20*/  EXIT ;  /* 0x000000000000794d */ /* 0x000fea0003800000 */
.L_x_10497:
[----:B------:R-:W-:-:S05]  /*cb30*/  HADD2.F32 R2, -RZ, R22.H0_H0 ;  /* 0x20000016ff027230 */ /* 0x000fca0000004100 */
[----:B------:R-:W-:-:S06]  /*cb40*/  FMUL.FTZ R2, R2, 1 ;  /* 0x3f80000002027820 */ /* 0x000fcc0000410000 */
[----:B------:R-:W0:Y:S02]  /*cb50*/  F2F.F64.F32 R2, R2 ;  /* 0x0000000200027310 */ /* 0x000e240000201800 */
[----:B0-----:R-:W-:Y:S01]  /*cb60*/  STG.E.64 desc[UR36][R4.64], R2 ;  /* 0x0000000204007986 */ /* 0x001fe2000c101b24 */
[----:B------:R-:W-:Y:S05]  /*cb70*/  EXIT ;  /* 0x000000000000794d */ /* 0x000fea0003800000 */
.L_x_10488:
        /* <DEDUP_REMOVED lines=13> */
.L_x_10501:
[----:B------:R-:W-:Y:S01]  /*cc50*/  HADD2.F32 R22, -RZ, R22.H0_H0 ;  /* 0x20000016ff167230 */ /* 0x000fe20000004100 */
[----:B------:R-:W-:-:S04]  /*cc60*/  CS2R R10, SRZ ;  /* 0x00000000000a7805 */ /* 0x000fc8000001ff00 */
[----:B------:R-:W-:-:S06]  /*cc70*/  FMUL.FTZ R8, R22, 1 ;  /* 0x3f80000016087820 */ /* 0x000fcc0000410000 */
[----:B------:R-:W0:Y:S02]  /*cc80*/  F2F.F64.F32 R8, R8 ;  /* 0x0000000800087310 */ /* 0x000e240000201800 */
[----:B0-----:R-:W-:Y:S01]  /*cc90*/  STG.E.128 desc[UR36][R4.64], R8 ;  /* 0x0000000804007986 */ /* 0x001fe2000c101d24 */
[----:B------:R-:W-:Y:S05]  /*cca0*/  EXIT ;  /* 0x000000000000794d */ /* 0x000fea0003800000 */
.L_x_10500:
        /* <DEDUP_REMOVED lines=21> */
.L_x_10505:
[----:B------:R-:W-:Y:S05]  /*ce00*/  BSYNC B0 ;  /* 0x0000000000007941 */ /* 0x000fea0003800000 */
.L_x_10504:
[----:B------:R-:W-:-:S05]  /*ce10*/  LOP3.LUT R3, R0, R3, RZ, 0xfc, !PT ;  /* 0x0000000300037212 */ /* 0x000fca00078efcff */
[----:B------:R-:W-:Y:S01]  /*ce20*/  STG.E.U8 desc[UR36][R4.64], R3 ;  /* 0x0000000304007986 */ /* 0x000fe2000c101124 */
[----:B------:R-:W-:Y:S05]  /*ce30*/  EXIT ;  /* 0x000000000000794d */ /* 0x000fea0003800000 */
.L_x_10503:
        /* <DEDUP_REMOVED lines=13> */
.L_x_10507:
[----:B------:R-:W-:Y:S01]  /*cf10*/  IMAD.MOV.U32 R0, RZ, RZ, 0x7f ;  /* 0x0000007fff007424 */ /* 0x000fe200078e00ff */
[----:B------:R-:W-:-:S04]  /*cf20*/  ISETP.GT.U32.AND P0, PT, R2, 0x7f800000, PT ;  /* 0x7f8000000200780c */ /* 0x000fc80003f04070 */
[----:B------:R-:W-:-:S09]  /*cf30*/  SEL R0, R0, 0x7c, P0 ;  /* 0x0000007c00007807 */ /* 0x000fd20000000000 */
.L_x_10508:
[----:B------:R-:W-:Y:S05]  /*cf40*/  BSYNC B0 ;  /* 0x0000000000007941 */ /* 0x000fea0003800000 */
.L_x_10506:
[----:B------:R-:W-:-:S04]  /*cf50*/  LOP3.LUT R2, R3, 0x80000000, RZ, 0xc0, !PT ;  /* 0x8000000003027812 */ /* 0x000fc800078ec0ff */
[----:B------:R-:W-:-:S04]  /*cf60*/  SHF.R.U32.HI R3, RZ, 0x18, R2 ;  /* 0x00000018ff037819 */ /* 0x000fc80000011602 */
[----:B------:R-:W-:-:S05]  /*cf70*/  LOP3.LUT R3, R0, R3, RZ, 0xfc, !PT ;  /* 0x0000000300037212 */ /* 0x000fca00078efcff */
[----:B------:R-:W-:Y:S01]  /*cf80*/  STG.E.U8 desc[UR36][R4.64], R3 ;  /* 0x0000000304007986 */ /* 0x000fe2000c101124 */
[----:B------:R-:W-:Y:S05]  /*cf90*/  EXIT ;  /* 0x000000000000794d */ /* 0x000fea0003800000 */
.L_x_10502:
[----:B------:R-:W-:-:S05]  /*cfa0*/  HADD2.F32 R0, -RZ, R22.H0_H0 ;  /* 0x20000016ff007230 */ /* 0x000fca0000004100 */
[----:B------:R-:W-:-:S05]  /*cfb0*/  F2FP.BF16.F32.PACK_AB R0, RZ, R0 ;  /* 0x00000000ff00723e */ /* 0x000fca00000010ff */
[----:B------:R-:W-:Y:S01]  /*cfc0*/  STG.E.U16 desc[UR36][R4.64], R0 ;  /* 0x0000000004007986 */ /* 0x000fe2000c101524 */
[----:B------:R-:W-:Y:S05]  /*cfd0*/  EXIT ;  /* 0x000000000000794d */ /* 0x000fea0003800000 */
.L_x_10499:
        /* <DEDUP_REMOVED lines=12> */
.L_x_10511:
        /* <DEDUP_REMOVED lines=17> */
.L_x_10514:
[----:B------:R-:W-:-:S04]  /*d1b0*/  LOP3.LUT R2, R7, 0x80000000, RZ, 0xc0, !PT ;  /* 0x8000000007027812 */ /* 0x000fc800078ec0ff */
[----:B------:R-:W-:-:S04]  /*d1c0*/  SHF.R.U32.HI R3, RZ, 0x18, R2 ;  /* 0x00000018ff037819 */ /* 0x000fc80000011602 */
[----:B------:R-:W-:-:S04]  /*d1d0*/  LOP3.LUT R0, R0, R3, RZ, 0xfc, !PT ;  /* 0x0000000300007212 */ /* 0x000fc800078efcff */
[----:B------:R-:W-:-:S07]  /*d1e0*/  PRMT R2, R0, 0x7610, R2 ;  /* 0x0000761000027816 */ /* 0x000fce0000000002 */
.L_x_10513:
[----:B------:R-:W-:Y:S05]  /*d1f0*/  BSYNC B0 ;  /* 0x0000000000007941 */ /* 0x000fea0003800000 */
.L_x_10512:
[----:B------:R-:W-:Y:S01]  /*d200*/  STG.E.U8 desc[UR36][R4.64], R2 ;  /* 0x0000000204007986 */ /* 0x000fe2000c101124 */
[----:B------:R-:W-:Y:S05]  /*d210*/  EXIT ;  /* 0x000000000000794d */ /* 0x000fea0003800000 */
.L_x_10510:
        /* <DEDUP_REMOVED lines=17> */
.L_x_10517:
[----:B------:R-:W-:-:S04]  /*d330*/  LOP3.LUT R2, R7, 0x80000000, RZ, 0xc0, !PT ;  /* 0x8000000007027812 */ /* 0x000fc800078ec0ff */
[----:B------:R-:W-:-:S04]  /*d340*/  SHF.R.U32.HI R3, RZ, 0x18, R2 ;  /* 0x00000018ff037819 */ /* 0x000fc80000011602 */
[----:B------:R-:W-:-:S04]  /*d350*/  LOP3.LUT R0, R0, R3, RZ, 0xfc, !PT ;  /* 0x0000000300007212 */ /* 0x000fc800078efcff */
[----:B------:R-:W-:-:S07]  /*d360*/  PRMT R2, R0, 0x7610, R2 ;  /* 0x0000761000027816 */ /* 0x000fce0000000002 */
.L_x_10516:
[----:B------:R-:W-:Y:S05]  /*d370*/  BSYNC B0 ;  /* 0x0000000000007941 */ /* 0x000fea0003800000 */
.L_x_10515:
[----:B------:R-:W-:Y:S01]  /*d380*/  STG.E.U8 desc[UR36][R4.64], R2 ;  /* 0x0000000204007986 */ /* 0x000fe2000c101124 */
[----:B------:R-:W-:Y:S05]  /*d390*/  EXIT ;  /* 0x000000000000794d */ /* 0x000fea0003800000 */
.L_x_10509:
        /* <DEDUP_REMOVED lines=22> */
.L_x_10492:
        /* <DEDUP_REMOVED lines=16> */
.L_x_10520:
[----:B------:R-:W-:Y:S05]  /*d600*/  EXIT ;  /* 0x000000000000794d */ /* 0x000fea0003800000 */
.L_x_10519:
[----:B------:R-:W-:-:S06]  /*d610*/  HADD2.F32 R2, -RZ, R22.H0_H0 ;  /* 0x20000016ff027230 */ /* 0x000fcc0000004100 */
[----:B------:R-:W0:Y:S02]  /*d620*/  F2I.U64.TRUNC R2, R2 ;  /* 0x0000000200027311 */ /* 0x000e24000020d800 */
[----:B0-----:R-:W-:Y:S01]  /*d630*/  STG.E.64 desc[UR36][R4.64], R2 ;  /* 0x0000000204007986 */ /* 0x001fe2000c101b24 */
[----:B------:R-:W-:Y:S05]  /*d640*/  EXIT ;  /* 0x000000000000794d */ /* 0x000fea0003800000 */
.L_x_10518:
[----:B------:R-:W-:-:S04]  /*d650*/  HADD2.F32 R22, -RZ, R22.H0_H0 ;  /* 0x20000016ff167230 */ /* 0x000fc80000004100 */
[----:B------:R-:W0:Y:S02]  /*d660*/  F2I.FTZ.U32.TRUNC.NTZ R3, R22 ;  /* 0x0000001600037305 */ /* 0x000e24000021f000 */
[----:B0-----:R-:W-:Y:S01]  /*d670*/  STG.E desc[UR36][R4.64], R3 ;  /* 0x0000000304007986 */ /* 0x001fe2000c101924 */
[----:B------:R-:W-:Y:S05]  /*d680*/  EXIT ;  /* 0x000000000000794d */ /* 0x000fea0003800000 */
        .weak           $__internal_22_$__cuda_sm3x_div_rn_ftz_f32_slowpath
        .type           $__internal_22_$__cuda_sm3x_div_rn_ftz_f32_slowpath,@function
        .size           $__internal_22_$__cuda_sm3x_div_rn_ftz_f32_slowpath,(.L_x_19698 - $__internal_22_$__cuda_sm3x_div_rn_ftz_f32_slowpath)
$__internal_22_$__cuda_sm3x_div_rn_ftz_f32_slowpath:
        /* <DEDUP_REMOVED lines=33> */
.L_x_10523:
[----:B------:R-:W-:Y:S05]  /*d8a0*/  BSYNC B3 ;  /* 0x0000000000037941 */ /* 0x000fea0003800000 */
.L_x_10522:
[----:B------:R-:W-:Y:S01]  /*d8b0*/  VIADD R5, R5, 0xffffff81 ;  /* 0xffffff8105057836 */ /* 0x000fe20000000000 */
[----:B------:R-:W-:Y:S01]  /*d8c0*/  BSSY B3, `(.L_x_10528) ;  /* 0x000001b000037945 */ /* 0x000fe20003800000 */
[----:B------:R-:W-:Y:S02]  /*d8d0*/  VIADD R6, R6, 0xffffff81 ;  /* 0xffffff8106067836 */ /* 0x000fe40000000000 */
[----:B------:R-:W-:Y:S02]  /*d8e0*/  IMAD R13, R5, -0x800000, R12 ;  /* 0xff800000050d7824 */ /* 0x000fe400078e020c */
[C---:B------:R-:W-:Y:S02]  /*d8f0*/  IMAD R0, R6.reuse, -0x800000, R11 ;  /* 0xff80000006007824 */ /* 0x040fe400078e020b */
        /* <DEDUP_REMOVED lines=22> */
.L_x_10529:
[----:B------:R-:W-:-:S07]  /*da60*/  IMAD R0, R5, 0x800000, R0 ;  /* 0x0080000005007824 */ /* 0x000fce00078e0200 */
.L_x_10530:
[----:B------:R-:W-:Y:S05]  /*da70*/  BSYNC B3 ;  /* 0x0000000000037941 */ /* 0x000fea0003800000 */
.L_x_10528:
[----:B------:R-:W-:Y:S05]  /*da80*/  BRA `(.L_x_10531) ;  /* 0x0000000000207947 */ /* 0x000fea0003800000 */
.L_x_10527:
[----:B------:R-:W-:-:S04]  /*da90*/  LOP3.LUT R0, R12, 0x80000000, R11, 0x48, !PT ;  /* 0x800000000c007812 */ /* 0x000fc800078e480b */
[----:B------:R-:W-:Y:S01]  /*daa0*/  LOP3.LUT R0, R0, 0x7f800000, RZ, 0xfc, !PT ;  /* 0x7f80000000007812 */ /* 0x000fe200078efcff */
[----:B------:R-:W-:Y:S06]  /*dab0*/  BRA `(.L_x_10531) ;  /* 0x0000000000147947 */ /* 0x000fec0003800000 */
.L_x_10526:
[----:B------:R-:W-:Y:S01]  /*dac0*/  LOP3.LUT R0, R12, 0x80000000, R11, 0x48, !PT ;  /* 0x800000000c007812 */ /* 0x000fe200078e480b */
[----:B------:R-:W-:Y:S06]  /*dad0*/  BRA `(.L_x_10531) ;  /* 0x00000000000c7947 */ /* 0x000fec0003800000 */
.L_x_10525:
[----:B------:R-:W0:Y:S01]  /*dae0*/  MUFU.RSQ R0, -QNAN ;  /* 0xffc0000000007908 */ /* 0x000e220000001400 */
[----:B------:R-:W-:Y:S05]  /*daf0*/  BRA `(.L_x_10531) ;  /* 0x0000000000047947 */ /* 0x000fea0003800000 */
.L_x_10524:
[----:B------:R-:W-:-:S07]  /*db00*/  FADD.FTZ R0, R11, R12 ;  /* 0x0000000c0b007221 */ /* 0x000fce0000010000 */
.L_x_10531:
[----:B------:R-:W-:Y:S05]  /*db10*/  BSYNC B0 ;  /* 0x0000000000007941 */ /* 0x000fea0003800000 */
.L_x_10521:
[----:B------:R-:W-:Y:S02]  /*db20*/  IMAD.MOV.U32 R6, RZ, RZ, R2 ;  /* 0x000000ffff067224 */ /* 0x000fe400078e0002 */
[----:B------:R-:W-:-:S04]  /*db30*/  IMAD.MOV.U32 R7, RZ, RZ, 0x0 ;  /* 0x00000000ff077424 */ /* 0x000fc800078e00ff */
[----:B0-----:R-:W-:Y:S05]  /*db40*/  RET.REL.NODEC R6 `(_ZN2at6native27unrolled_elementwise_kernelINS0_13BinaryFunctorIN3c104HalfES4_S4_ZZZNS0_17atan2_kernel_cudaERNS_18TensorIteratorBaseEENKUlvE_clEvENKUlvE1_clEvEUlS4_S4_E_EESt5arrayIPcLm3EELi4E23TrivialOffsetCalculatorILi2EjESE_ILi1EjENS0_6memory12LoadWithCastILi2EEENSH_13StoreWithCastILi1EEEEEviT_T0_T2_T3_T4_T5_) ;  /* 0xffffff24062c7950 */ /* 0x001fea0003c3ffff */
.L_x_10532:
        /* <DEDUP_REMOVED lines=11> */
.L_x_19698:


//--------------------- .text._ZN2at6native18elementwise_kernelILi128ELi4EZNS0_22gpu_kernel_impl_nocastINS0_13BinaryFunctorIN3c104HalfES5_S5_ZZZNS0_17atan2_kernel_cudaERNS_18TensorIteratorBaseEENKUlvE_clEvENKUlvE1_clEvEUlS5_S5_E_EEEEvS7_RKT_EUliE_EEviT1_ --------------------------
	.section	.text._ZN2at6native18elementwise_kernelILi128ELi4EZNS0_22gpu_kernel_impl_nocastINS0_13BinaryFunctorIN3c104HalfES5_S5_ZZZNS0_17atan2_kernel_cudaERNS_18TensorIteratorBaseEENKUlvE_clEvENKUlvE1_clEvEUlS5_S5_E_EEEEvS7_RKT_EUliE_EEviT1_,"ax",@progbits
	.align	128
        .global         _ZN2at6native18elementwise_kernelILi128ELi4EZNS0_22gpu_kernel_impl_nocastINS0_13BinaryFunctorIN3c104HalfES5_S5_ZZZNS0_17atan2_kernel_cudaERNS_18TensorIteratorBaseEENKUlvE_clEvENKUlvE1_clEvEUlS5_S5_E_EEEEvS7_RKT_EUliE_EEviT1_
        .type           _ZN2at6native18elementwise_kernelILi128ELi4EZNS0_22gpu_kernel_impl_nocastINS0_13BinaryFunctorIN3c104HalfES5_S5_ZZZNS0_17atan2_kernel_cudaERNS_18TensorIteratorBaseEENKUlvE_clEvENKUlvE1_clEvEUlS5_S5_E_EEEEvS7_RKT_EUliE_EEviT1_,@function
        .size           _ZN2at6native18elementwise_kernelILi128ELi4EZNS0_22gpu_kernel_impl_nocastINS0_13BinaryFunctorIN3c104HalfES5_S5_ZZZNS0_17atan2_kernel_cudaERNS_18TensorIteratorBaseEENKUlvE_clEvENKUlvE1_clEvEUlS5_S5_E_EEEEvS7_RKT_EUliE_EEviT1_,(.L_x_19699 - _ZN2at6native18elementwise_kernelILi128ELi4EZNS0_22gpu_kernel_impl_nocastINS0_13BinaryFunctorIN3c104HalfES5_S5_ZZZNS0_17atan2_kernel_cudaERNS_18TensorIteratorBaseEENKUlvE_clEvENKUlvE1_clEvEUlS5_S5_E_EEEEvS7_RKT_EUliE_EEviT1_)
        .other          _ZN2at6native18elementwise_kernelILi128ELi4EZNS0_22gpu_kernel_impl_nocastINS0_13BinaryFunctorIN3c104HalfES5_S5_ZZZNS0_17atan2_kernel_cudaERNS_18TensorIteratorBaseEENKUlvE_clEvENKUlvE1_clEvEUlS5_S5_E_EEEEvS7_RKT_EUliE_EEviT1_,@"STO_CUDA_ENTRY STV_DEFAULT"
_ZN2at6native18elementwise_kernelILi128ELi4EZNS0_22gpu_kernel_impl_nocastINS0_13BinaryFunctorIN3c104HalfES5_S5_ZZZNS0_17atan2_kernel_cudaERNS_18TensorIteratorBaseEENKUlvE_clEvENKUlvE1_clEvEUlS5_S5_E_EEEEvS7_RKT_EUliE_EEviT1_:
.text._ZN2at6native18elementwise_kernelILi128ELi4EZNS0_22gpu_kernel_impl_nocastINS0_13BinaryFunctorIN3c104HalfES5_S5_ZZZNS0_17atan2_kernel_cudaERNS_18TensorIteratorBaseEENKUlvE_clEvENKUlvE1_clEvEUlS5_S5_E_EEEEvS7_RKT_EUliE_EEviT1_:
        /* <DEDUP_REMOVED lines=361> */
.L_x_10535:
        /* <DEDUP_REMOVED lines=10> */
[----:B--2---:R-:W-:Y:S02]  /*1730*/  HADD2.F32 R5, -RZ, R5.H0_H0 ;  /* 0x20000005ff057230 */ /* 0x004fe40000004100 */
[----:B---3--:R-:W-:-:S03]  /*1740*/  HADD2.F32 R14, -RZ, R8.H0_H0 ;  /* 0x20000008ff0e7230 */ /* 0x008fc60000004100 */
[C---:B------:R-:W-:Y:S02]  /*1750*/  FADD.FTZ R11, |R5|.reuse, -RZ ;  /* 0x800000ff050b7221 */ /* 0x040fe40000010200 */
        /* <DEDUP_REMOVED lines=15> */
[----:B------:R-:W-:Y:S05]  /*1850*/  CALL.REL.NOINC `($__internal_23_$__cuda_sm3x_div_rn_ftz_f32_slowpath) ;  /* 0x0000005000807944 */ /* 0x000fea0003c00000 */
[----:B------:R-:W-:-:S07]  /*1860*/  MOV R4, R11 ;  /* 0x0000000b00047202 */ /* 0x000fce0000000f00 */
.L_x_10537:
[----:B------:R-:W-:Y:S05]  /*1870*/  BSYNC B2 ;  /* 0x0000000000027941 */ /* 0x000fea0003800000 */
.L_x_10536:
        /* <DEDUP_REMOVED lines=18> */
.L_x_10539:
[----:B------:R-:W-:Y:S02]  /*19a0*/  ISETP.GE.AND P0, PT, R14, RZ, PT ;  /* 0x000000ff0e00720c */ /* 0x000fe40003f06270 */
[----:B------:R-:W-:-:S11]  /*19b0*/  MOV R7, 0x3fd774eb ;  /* 0x3fd774eb00077802 */ /* 0x000fd60000000f00 */
[----:B------:R-:W-:-:S04]  /*19c0*/  @P0 FFMA.FTZ R4, R7, 0.93318945169448852539, -R4 ;  /* 0x3f6ee58107040823 */ /* 0x000fc80000010804 */
[----:B------:R-:W-:-:S07]  /*19d0*/  @!P0 FFMA.FTZ R4, R7, 0.93318945169448852539, R4 ;  /* 0x3f6ee58107048823 */ /* 0x000fce0000010004 */
.L_x_10540:
[----:B------:R-:W-:Y:S05]  /*19e0*/  BSYNC B0 ;  /* 0x0000000000007941 */ /* 0x000fea0003800000 */
.L_x_10538:
        /* <DEDUP_REMOVED lines=10> */
[----:B------:R-:W-:-:S04]  /*1a90*/  F2FP.F16.F32.PACK_AB R5, RZ, R5 ;  /* 0x00000005ff05723e */ /* 0x000fc800000000ff */
[----:B------:R-:W-:Y:S02]  /*1aa0*/  PRMT R0, R5, 0x7610, R0 ;  /* 0x0000761005007816 */ /* 0x000fe40000000000 */
[----:B------:R-:W-:-:S03]  /*1ab0*/  LEA R5, R15, R12, 0x9 ;  /* 0x0000000c0f057211 */ /* 0x000fc600078e48ff */
[----:B------:R0:W-:Y:S01]  /*1ac0*/  STG.E.U16 desc[UR4][R2.64], R0 ;  /* 0x0000000002007986 */ /* 0x0001e2000c101504 */
[----:B------:R-:W-:-:S07]  /*1ad0*/  IADD3 R5, R5, 0x80, RZ ;  /* 0x0000008005057810 */ /* 0x000fce0007ffe0ff */
.L_x_10534:
[----:B------:R-:W-:Y:S05]  /*1ae0*/  BSYNC B1 ;  /* 0x0000000000017941 */ /* 0x000fea0003800000 */
.L_x_10533:
        /* <DEDUP_REMOVED lines=356> */
.L_x_10543:
        /* <DEDUP_REMOVED lines=30> */
.L_x_10545:
[----:B------:R-:W-:Y:S05]  /*3310*/  BSYNC B2 ;  /* 0x0000000000027941 */ /* 0x000fea0003800000 */
.L_x_10544:
        /* <DEDUP_REMOVED lines=18> */
.L_x_10547:
[----:B------:R-:W-:Y:S02]  /*3440*/  ISETP.GE.AND P0, PT, R15, RZ, PT ;  /* 0x000000ff0f00720c */ /* 0x000fe40003f06270 */
[----:B------:R-:W-:-:S11]  /*3450*/  MOV R7, 0x3fd774eb ;  /* 0x3fd774eb00077802 */ /* 0x000fd60000000f00 */
[----:B------:R-:W-:-:S04]  /*3460*/  @P0 FFMA.FTZ R4, R7, 0.93318945169448852539, -R4 ;  /* 0x3f6ee58107040823 */ /* 0x000fc80000010804 */
[----:B------:R-:W-:-:S07]  /*3470*/  @!P0 FFMA.FTZ R4, R7, 0.93318945169448852539, R4 ;  /* 0x3f6ee58107048823 */ /* 0x000fce0000010004 */
.L_x_10548:
[----:B------:R-:W-:Y:S05]  /*3480*/  BSYNC B0 ;  /* 0x0000000000007941 */ /* 0x000fea0003800000 */
.L_x_10546:
        /* <DEDUP_REMOVED lines=11> */
[----:B------:R-:W-:-:S05]  /*3540*/  F2FP.F16.F32.PACK_AB R4, RZ, R4 ;  /* 0x00000004ff04723e */ /* 0x000fca00000000ff */
[----:B------:R1:W-:Y:S02]  /*3550*/  STG.E.U16 desc[UR4][R2.64], R4 ;  /* 0x0000000402007986 */ /* 0x0003e4000c101504 */
.L_x_10542:
[----:B------:R-:W-:Y:S05]  /*3560*/  BSYNC B1 ;  /* 0x0000000000017941 */ /* 0x000fea0003800000 */
.L_x_10541:
        /* <DEDUP_REMOVED lines=356> */
.L_x_10551:
        /* <DEDUP_REMOVED lines=30> */
.L_x_10553:
[----:B------:R-:W-:Y:S05]  /*4d90*/  BSYNC B2 ;  /* 0x0000000000027941 */ /* 0x000fea0003800000 */
.L_x_10552:
        /* <DEDUP_REMOVED lines=18> */
.L_x_10555:
[----:B------:R-:W-:Y:S02]  /*4ec0*/  ISETP.GE.AND P0, PT, R15, RZ, PT ;  /* 0x000000ff0f00720c */ /* 0x000fe40003f06270 */
[----:B------:R-:W-:-:S11]  /*4ed0*/  MOV R7, 0x3fd774eb ;  /* 0x3fd774eb00077802 */ /* 0x000fd60000000f00 */
[----:B------:R-:W-:-:S04]  /*4ee0*/  @P0 FFMA.FTZ R4, R7, 0.93318945169448852539, -R4 ;  /* 0x3f6ee58107040823 */ /* 0x000fc80000010804 */
[----:B------:R-:W-:-:S07]  /*4ef0*/  @!P0 FFMA.FTZ R4, R7, 0.93318945169448852539, R4 ;  /* 0x3f6ee58107048823 */ /* 0x000fce0000010004 */
.L_x_10556:
[----:B------:R-:W-:Y:S05]  /*4f00*/  BSYNC B0 ;  /* 0x0000000000007941 */ /* 0x000fea0003800000 */
.L_x_10554:
        /* <DEDUP_REMOVED lines=13> */
.L_x_10550:
[----:B------:R-:W-:Y:S05]  /*4fe0*/  BSYNC B1 ;  /* 0x0000000000017941 */ /* 0x000fea0003800000 */
.L_x_10549:
        /* <DEDUP_REMOVED lines=355> */
.L_x_10557:
        /* <DEDUP_REMOVED lines=29> */
[----:B------:R-:W-:Y:S05]  /*67f0*/  CALL.REL.NOINC `($__internal_23_$__cuda_sm3x_div_rn_ftz_f32_slowpath) ;  /* 0x0000000000987944 */ /* 0x000fea0003c00000 */
[----:B------:R-:W-:-:S07]  /*6800*/  MOV R4, R11 ;  /* 0x0000000b00047202 */ /* 0x000fce0000000f00 */
.L_x_10559:
[----:B------:R-:W-:Y:S05]  /*6810*/  BSYNC B1 ;  /* 0x0000000000017941 */ /* 0x000fea0003800000 */
.L_x_10558:
        /* <DEDUP_REMOVED lines=18> */
.L_x_10561:
[----:B------:R-:W-:Y:S02]  /*6940*/  ISETP.GE.AND P0, PT, R12, RZ, PT ;  /* 0x000000ff0c00720c */ /* 0x000fe40003f06270 */
[----:B------:R-:W-:-:S11]  /*6950*/  MOV R7, 0x3fd774eb ;  /* 0x3fd774eb00077802 */ /* 0x000fd60000000f00 */
[----:B------:R-:W-:-:S04]  /*6960*/  @P0 FFMA.FTZ R4, R7, 0.93318945169448852539, -R4 ;  /* 0x3f6ee58107040823 */ /* 0x000fc80000010804 */
[----:B------:R-:W-:-:S07]  /*6970*/  @!P0 FFMA.FTZ R4, R7, 0.93318945169448852539, R4 ;  /* 0x3f6ee58107048823 */ /* 0x000fce0000010004 */
.L_x_10562:
[----:B------:R-:W-:Y:S05]  /*6980*/  BSYNC B0 ;  /* 0x0000000000007941 */ /* 0x000fea0003800000 */
.L_x_10560:
        /* <DEDUP_REMOVED lines=10> */
[----:B------:R-:W-:-:S05]  /*6a30*/  F2FP.F16.F32.PACK_AB R5, RZ, R5 ;  /* 0x00000005ff05723e */ /* 0x000fca00000000ff */
[----:B------:R-:W-:Y:S01]  /*6a40*/  STG.E.U16 desc[UR4][R2.64], R5 ;  /* 0x0000000502007986 */ /* 0x000fe2000c101504 */
[----:B------:R-:W-:Y:S05]  /*6a50*/  EXIT ;  /* 0x000000000000794d */ /* 0x000fea0003800000 */
        .weak           $__internal_23_$__cuda_sm3x_div_rn_ftz_f32_slowpath
        .type           $__internal_23_$__cuda_sm3x_div_rn_ftz_f32_slowpath,@function
        .size           $__internal_23_$__cuda_sm3x_div_rn_ftz_f32_slowpath,(.L_x_19699 - $__internal_23_$__cuda_sm3x_div_rn_ftz_f32_slowpath)
$__internal_23_$__cuda_sm3x_div_rn_ftz_f32_slowpath:
        /* <DEDUP_REMOVED lines=32> */
.L_x_10565:
[----:B------:R-:W-:Y:S05]  /*6c60*/  BSYNC B3 ;  /* 0x0000000000037941 */ /* 0x000fea0003800000 */
.L_x_10564:
        /* <DEDUP_REMOVED lines=27> */
.L_x_10571:
[----:B------:R-:W-:-:S07]  /*6e20*/  LEA R11, R6, R11, 0x17 ;  /* 0x0000000b060b7211 */ /* 0x000fce00078eb8ff */
.L_x_10572:
[----:B------:R-:W-:Y:S05]  /*6e30*/  BSYNC B3 ;  /* 0x0000000000037941 */ /* 0x000fea0003800000 */
.L_x_10570:
[----:B------:R-:W-:Y:S05]  /*6e40*/  BRA `(.L_x_10573) ;  /* 0x0000000000207947 */ /* 0x000fea0003800000 */
.L_x_10569:
[----:B------:R-:W-:-:S04]  /*6e50*/  LOP3.LUT R0, R17, 0x80000000, R0, 0x48, !PT ;  /* 0x8000000011007812 */ /* 0x000fc800078e4800 */
[----:B------:R-:W-:Y:S01]  /*6e60*/  LOP3.LUT R11, R0, 0x7f800000, RZ, 0xfc, !PT ;  /* 0x7f800000000b7812 */ /* 0x000fe200078efcff */
[----:B------:R-:W-:Y:S06]  /*6e70*/  BRA `(.L_x_10573) ;  /* 0x0000000000147947 */ /* 0x000fec0003800000 */
.L_x_10568:
[----:B------:R-:W-:Y:S01]  /*6e80*/  LOP3.LUT R11, R17, 0x80000000, R0, 0x48, !PT ;  /* 0x80000000110b7812 */ /* 0x000fe200078e4800 */
[----:B------:R-:W-:Y:S06]  /*6e90*/  BRA `(.L_x_10573) ;  /* 0x00000000000c7947 */ /* 0x000fec0003800000 */
.L_x_10567:
[----:B------:R-:W0:Y:S01]  /*6ea0*/  MUFU.RSQ R11, -QNAN ;  /* 0xffc00000000b7908 */ /* 0x000e220000001400 */
[----:B------:R-:W-:Y:S05]  /*6eb0*/  BRA `(.L_x_10573) ;  /* 0x0000000000047947 */ /* 0x000fea0003800000 */
.L_x_10566:
[----:B------:R-:W-:-:S07]  /*6ec0*/  FADD.FTZ R11, R0, R17 ;  /* 0x00000011000b7221 */ /* 0x000fce0000010000 */
.L_x_10573:
[----:B------:R-:W-:Y:S05]  /*6ed0*/  BSYNC B0 ;  /* 0x0000000000007941 */ /* 0x000fea0003800000 */
.L_x_10563:
[----:B------:R-:W-:Y:S01]  /*6ee0*/  HFMA2.MMA R7, -RZ, RZ, 0, 0 ;  /* 0x00000000ff077435 */ /* 0x000fe200000001ff */
[----:B------:R-:W-:-:S05]  /*6ef0*/  MOV R6, R4 ;  /* 0x0000000400067202 */ /* 0x000fca0000000f00 */
[----:B0-----:R-:W-:Y:S05]  /*6f00*/  RET.REL.NODEC R6 `(_ZN2at6native18elementwise_kernelILi128ELi4EZNS0_22gpu_kernel_impl_nocastINS0_13BinaryFunctorIN3c104HalfES5_S5_ZZZNS0_17atan2_kernel_cudaERNS_18TensorIteratorBaseEENKUlvE_clEvENKUlvE1_clEvEUlS5_S5_E_EEEEvS7_RKT_EUliE_EEviT1_) ;  /* 0xffffff90063c7950 */ /* 0x001fea0003c3ffff */
.L_x_10574:
        /* <DEDUP_REMOVED lines=15> */
.L_x_19699:


//--------------------- .text._ZN2at6native27unrolled_elementwise_kernelINS0_13BinaryFunctorIN3c104HalfES4_S4_ZZZNS0_17atan2_kernel_cudaERNS_18TensorIteratorBaseEENKUlvE_clEvENKUlvE1_clEvEUlS4_S4_E_EESt5arrayIPcLm3EELi4E23TrivialOffsetCalculatorILi2EjESE_ILi1EjENS0_6memory15LoadWithoutCastENSH_16StoreWithoutCastEEEviT_T0_T2_T3_T4_T5_ --------------------------
	.section	.text._ZN2at6native27unrolled_elementwise_kernelINS0_13BinaryFunctorIN3c104HalfES4_S4_ZZZNS0_17atan2_kernel_cudaERNS_18TensorIteratorBaseEENKUlvE_clEvENKUlvE1_clEvEUlS4_S4_E_EESt5arrayIPcLm3EELi4E23TrivialOffsetCalculatorILi2EjESE_ILi1EjENS0_6memory15LoadWithoutCastENSH_16StoreWithoutCastEEEviT_T0_T2_T3_T4_T5_,"ax",@progbits
	.align	128
        .global         _ZN2at6native27unrolled_elementwise_kernelINS0_13BinaryFunctorIN3c104HalfES4_S4_ZZZNS0_17atan2_kernel_cudaERNS_18TensorIteratorBaseEENKUlvE_clEvENKUlvE1_clEvEUlS4_S4_E_EESt5arrayIPcLm3EELi4E23TrivialOffsetCalculatorILi2EjESE_ILi1EjENS0_6memory15LoadWithoutCastENSH_16StoreWithoutCastEEEviT_T0_T2_T3_T4_T5_
        .type           _ZN2at6native27unrolled_elementwise_kernelINS0_13BinaryFunctorIN3c104HalfES4_S4_ZZZNS0_17atan2_kernel_cudaERNS_18TensorIteratorBaseEENKUlvE_clEvENKUlvE1_clEvEUlS4_S4_E_EESt5arrayIPcLm3EELi4E23TrivialOffsetCalculatorILi2EjESE_ILi1EjENS0_6memory15LoadWithoutCastENSH_16StoreWithoutCastEEEviT_T0_T2_T3_T4_T5_,@function
        .size           _ZN2at6native27unrolled_elementwise_kernelINS0_13BinaryFunctorIN3c104HalfES4_S4_ZZZNS0_17atan2_kernel_cudaERNS_18TensorIteratorBaseEENKUlvE_clEvENKUlvE1_clEvEUlS4_S4_E_EESt5arrayIPcLm3EELi4E23TrivialOffsetCalculatorILi2EjESE_ILi1EjENS0_6memory15LoadWithoutCastENSH_16StoreWithoutCastEEEviT_T0_T2_T3_T4_T5_,(.L_x_19700 - _ZN2at6native27unrolled_elementwise_kernelINS0_13BinaryFunctorIN3c104HalfES4_S4_ZZZNS0_17atan2_kernel_cudaERNS_18TensorIteratorBaseEENKUlvE_clEvENKUlvE1_clEvEUlS4_S4_E_EESt5arrayIPcLm3EELi4E23TrivialOffsetCalculatorILi2EjESE_ILi1EjENS0_6memory15LoadWithoutCastENSH_16StoreWithoutCastEEEviT_T0_T2_T3_T4_T5_)
        .other          _ZN2at6native27unrolled_elementwise_kernelINS0_13BinaryFunctorIN3c104HalfES4_S4_ZZZNS0_17atan2_kernel_cudaERNS_18TensorIteratorBaseEENKUlvE_clEvENKUlvE1_clEvEUlS4_S4_E_EESt5arrayIPcLm3EELi4E23TrivialOffsetCalculatorILi2EjESE_ILi1EjENS0_6memory15LoadWithoutCastENSH_16StoreWithoutCastEEEviT_T0_T2_T3_T4_T5_,@"STO_CUDA_ENTRY STV_DEFAULT"
_ZN2at6native27unrolled_elementwise_kernelINS0_13BinaryFunctorIN3c104HalfES4_S4_ZZZNS0_17atan2_kernel_cudaERNS_18TensorIteratorBaseEENKUlvE_clEvENKUlvE1_clEvEUlS4_S4_E_EESt5arrayIPcLm3EELi4E23TrivialOffsetCalculatorILi2EjESE_ILi1EjENS0_6memory15LoadWithoutCastENSH_16StoreWithoutCastEEEviT_T0_T2_T3_T4_T5_:
.text._ZN2at6native27unrolled_elementwise_kernelINS0_13BinaryFunctorIN3c104HalfES4_S4_ZZZNS0_17atan2_kernel_cudaERNS_18TensorIteratorBaseEENKUlvE_clEvENKUlvE1_clEvEUlS4_S4_E_EESt5arrayIPcLm3EELi4E23TrivialOffsetCalculatorILi2EjESE_ILi1EjENS0_6memory15LoadWithoutCastENSH_16StoreWithoutCastEEEviT_T0_T2_T3_T4_T5_:
        /* <DEDUP_REMOVED lines=10> */
[----:B------:R-:W-:Y:S01]  /*00a0*/  @!P2 VIADD R9, R9, 0x80 ;  /* 0x000000800909a836 */ /* 0x000fe20000000000 */
[----:B------:R-:W0:Y:S04]  /*00b0*/  @!P2 LDC.64 R6, c[0x0][0x220] ;  /* 0x00008800ff06ab82 */ /* 0x000e280000000a00 */
[----:B------:R-:W-:-:S04]  /*00c0*/  ISETP.GE.AND P0, PT, R9, R8, PT ;  /* 0x000000080900720c */ /* 0x000fc80003f06270 */
[----:B------:R-:W1:Y:S09]  /*00d0*/  @!P2 LDC.64 R24, c[0x0][0x228] ;  /* 0x00008a00ff18ab82 */ /* 0x000e720000000a00 */
[----:B------:R-:W-:Y:S01]  /*00e0*/  @!P0 LEA R11, R10, R9, 0x9 ;  /* 0x000000090a0b8211 */ /* 0x000fe200078e48ff */
[----:B------:R-:W-:Y:S01]  /*00f0*/  @!P0 VIADD R9, R9, 0x80 ;  /* 0x0000008009098836 */ /* 0x000fe20000000000 */
[----:B------:R-:W2:Y:S04]  /*0100*/  @!P0 LDC.64 R12, c[0x0][0x220] ;  /* 0x00008800ff0c8b82 */ /* 0x000ea80000000a00 */
[----:B------:R-:W-:Y:S01]  /*0110*/  ISETP.GE.AND P3, PT, R9, R8, PT ;  /* 0x000000080900720c */ /* 0x000fe20003f66270 */
[----:B0-----:R-:W-:-:S03]  /*0120*/  @!P2 IMAD.WIDE.U32 R6, R17, 0x2, R6 ;  /* 0x000000021106a825 */ /* 0x001fc600078e0006 */
[----:B------:R-:W0:Y:S01]  /*0130*/  @!P0 LDC.64 R2, c[0x0][0x228] ;  /* 0x00008a00ff028b82 */ /* 0x000e220000000a00 */
[----:B------:R-:W-:Y:S01]  /*0140*/  PRMT R16, RZ, 0x7610, R16 ;  /* 0x00007610ff107816 */ /* 0x000fe20000000010 */
[----:B------:R3:W5:Y:S01]  /*0150*/  @!P2 LDG.E.U16 R0, desc[UR4][R6.64] ;  /* 0x000000040600a981 */ /* 0x000762000c1e1500 */
[----:B-1----:R-:W-:Y:S01]  /*0160*/  @!P2 IMAD.WIDE.U32 R24, R17, 0x2, R24 ;  /* 0x000000021118a825 */ /* 0x002fe200078e0018 */
[----:B------:R-:W-:-:S05]  /*0170*/  PRMT R17, RZ, 0x7610, R17 ;  /* 0x00007610ff117816 */ /* 0x000fca0000000011 */
[----:B------:R-:W-:Y:S01]  /*0180*/  @!P3 LEA R5, R10, R9, 0x9 ;  /* 0x000000090a05b211 */ /* 0x000fe200078e48ff */
[----:B------:R-:W-:Y:S01]  /*0190*/  @!P3 VIADD R9, R9, 0x80 ;  /* 0x000000800909b836 */ /* 0x000fe20000000000 */
[----:B------:R-:W1:Y:S01]  /*01a0*/  @!P3 LDC.64 R14, c[0x0][0x220] ;  /* 0x00008800ff0ebb82 */ /* 0x000e620000000a00 */
[----:B--2---:R-:W-:-:S03]  /*01b0*/  @!P0 IMAD.WIDE.U32 R26, R11, 0x2, R12 ;  /* 0x000000020b1a8825 */ /* 0x004fc600078e000c */
[----:B------:R-:W-:Y:S01]  /*01c0*/  ISETP.GE.AND P1, PT, R9, R8, PT ;  /* 0x000000080900720c */ /* 0x000fe20003f26270 */
[----:B------:R2:W5:Y:S03]  /*01d0*/  @!P2 LDG.E.U16 R4, desc[UR4][R24.64] ;  /* 0x000000041804a981 */ /* 0x000566000c1e1500 */
[----:B------:R-:W4:Y:S01]  /*01e0*/  @!P3 LDC.64 R18, c[0x0][0x228] ;  /* 0x00008a00ff12bb82 */ /* 0x000f220000000a00 */
[----:B------:R-:W-:Y:S02]  /*01f0*/  PRMT R13, RZ, 0x7610, R13 ;  /* 0x00007610ff0d7816 */ /* 0x000fe4000000000d */
[----:B---3--:R-:W-:Y:S01]  /*0200*/  PRMT R6, RZ, 0x7610, R6 ;  /* 0x00007610ff067816 */ /* 0x008fe20000000006 */
[----:B------:R2:W5:Y:S05]  /*0210*/  @!P0 LDG.E.U16 R17, desc[UR4][R26.64] ;  /* 0x000000041a118981 */ /* 0x00056a000c1e1500 */
[----:B------:R-:W3:Y:S08]  /*0220*/  @!P1 LDC.64 R20, c[0x0][0x220] ;  /* 0x00008800ff149b82 */ /* 0x000ef00000000a00 */
[----:B------:R-:W2:Y:S01]  /*0230*/  @!P1 LDC.64 R22, c[0x0][0x228] ;  /* 0x00008a00ff169b82 */ /* 0x000ea20000000a00 */
[----:B------:R-:W-:Y:S01]  /*0240*/  @!P1 LEA R9, R10, R9, 0x9 ;  /* 0x000000090a099211 */ /* 0x000fe200078e48ff */
[----:B0-----:R-:W-:Y:S01]  /*0250*/  @!P0 IMAD.WIDE.U32 R2, R11, 0x2, R2 ;  /* 0x000000020b028825 */ /* 0x001fe200078e0002 */
[----:B------:R-:W-:-:S03]  /*0260*/  PRMT R11, RZ, 0x7610, R11 ;  /* 0x00007610ff0b7816 */ /* 0x000fc6000000000b */
[C---:B-1----:R-:W-:Y:S01]  /*0270*/  @!P3 IMAD.WIDE.U32 R14, R5.reuse, 0x2, R14 ;  /* 0x00000002050eb825 */ /* 0x042fe200078e000e */
[----:B------:R0:W5:Y:S03]  /*0280*/  @!P0 LDG.E.U16 R16, desc[UR4][R2.64] ;  /* 0x0000000402108981 */ /* 0x000166000c1e1500 */
[----:B----4-:R-:W-:Y:S01]  /*0290*/  @!P3 IMAD.WIDE.U32 R18, R5, 0x2, R18 ;  /* 0x000000020512b825 */ /* 0x010fe200078e0012 */
[----:B------:R-:W-:Y:S01]  /*02a0*/  PRMT R5, RZ, 0x7610, R5 ;  /* 0x00007610ff057816 */ /* 0x000fe20000000005 */
[----:B------:R0:W5:Y:S02]  /*02b0*/  @!P3 LDG.E.U16 R11, desc[UR4][R14.64] ;  /* 0x000000040e0bb981 */ /* 0x000164000c1e1500 */
[C---:B---3--:R-:W-:Y:S02]  /*02c0*/  @!P1 IMAD.WIDE.U32 R20, R9.reuse, 0x2, R20 ;  /* 0x0000000209149825 */ /* 0x048fe400078e0014 */
[----:B------:R0:W5:Y:S04]  /*02d0*/  @!P3 LDG.E.U16 R13, desc[UR4][R18.64] ;  /* 0x00000004120db981 */ /* 0x000168000c1e1500 */
[----:B------:R0:W5:Y:S01]  /*02e0*/  @!P1 LDG.E.U16 R6, desc[UR4][R20.64] ;  /* 0x0000000414069981 */ /* 0x000162000c1e1500 */
[----:B--2---:R-:W-:-:S05]  /*02f0*/  @!P1 IMAD.WIDE.U32 R22, R9, 0x2, R22 ;  /* 0x0000000209169825 */ /* 0x004fca00078e0016 */
[----:B------:R0:W5:Y:S01]  /*0300*/  @!P1 LDG.E.U16 R5, desc[UR4][R22.64] ;  /* 0x0000000416059981 */ /* 0x000162000c1e1500 */
[----:B------:R-:W-:Y:S04]  /*0310*/  BSSY B1, `(.L_x_10575) ;  /* 0x0000038000017945 */ /* 0x000fe80003800000 */
[----:B------:R-:W-:Y:S05]  /*0320*/  @P2 BRA `(.L_x_10576) ;  /* 0x0000000000d82947 */ /* 0x000fea0003800000 */
[----:B-----5:R-:W-:Y:S01]  /*0330*/  HADD2.F32 R4, -RZ, R4.H0_H0 ;  /* 0x20000004ff047230 */ /* 0x020fe20000004100 */
[----:B------:R-:W-:Y:S01]  /*0340*/  BSSY B2, `(.L_x_10577) ;  /* 0x0000012000027945 */ /* 0x000fe20003800000 */
[----:B0-----:R-:W-:-:S03]  /*0350*/  HADD2.F32 R3, -RZ, R0.H0_H0 ;  /* 0x20000000ff037230 */ /* 0x001fc60000004100 */
        /* <DEDUP_REMOVED lines=15> */
[----:B------:R-:W-:Y:S05]  /*0450*/  CALL.REL.NOINC `($__internal_24_$__cuda_sm3x_div_rn_ftz_f32_slowpath) ;  /* 0x0000000c00e47944 */ /* 0x000fea0003c00000 */
.L_x_10578:
[----:B------:R-:W-:Y:S05]  /*0460*/  BSYNC B2 ;  /* 0x0000000000027941 */ /* 0x000fea0003800000 */
.L_x_10577:
        /* <DEDUP_REMOVED lines=18> */
.L_x_10580:
[----:B------:R-:W-:Y:S02]  /*0590*/  ISETP.GE.AND P0, PT, R4, RZ, PT ;  /* 0x000000ff0400720c */ /* 0x000fe40003f06270 */
[----:B------:R-:W-:-:S11]  /*05a0*/  MOV R7, 0x3fd774eb ;  /* 0x3fd774eb00077802 */ /* 0x000fd60000000f00 */
[----:B------:R-:W-:-:S04]  /*05b0*/  @P0 FFMA.FTZ R0, R7, 0.93318945169448852539, -R0 ;  /* 0x3f6ee58107000823 */ /* 0x000fc80000010800 */
[----:B------:R-:W-:-:S07]  /*05c0*/  @!P0 FFMA.FTZ R0, R7, 0.93318945169448852539, R0 ;  /* 0x3f6ee58107008823 */ /* 0x000fce0000010000 */
.L_x_10581:
[----:B------:R-:W-:Y:S05]  /*05d0*/  BSYNC B0 ;  /* 0x0000000000007941 */ /* 0x000fea0003800000 */
.L_x_10579:
        /* <DEDUP_REMOVED lines=11> */
.L_x_10576:
[----:B------:R-:W-:Y:S05]  /*0690*/  BSYNC B1 ;  /* 0x0000000000017941 */ /* 0x000fea0003800000 */
.L_x_10575:
[----:B0-----:R-:W0:Y:S01]  /*06a0*/  S2R R3, SR_TID.X ;  /* 0x0000000000037919 */ /* 0x001e220000002100 */
[----:B------:R-:W-:Y:S01]  /*06b0*/  BSSY B1, `(.L_x_10582) ;  /* 0x000003a000017945 */ /* 0x000fe20003800000 */
[----:B0-----:R-:W-:-:S04]  /*06c0*/  IADD3 R2, R3, 0x80, RZ ;  /* 0x0000008003027810 */ /* 0x001fc80007ffe0ff */
[----:B------:R-:W-:-:S13]  /*06d0*/  ISETP.GE.AND P0, PT, R2, R8, PT ;  /* 0x000000080200720c */ /* 0x000fda0003f06270 */
[----:B------:R-:W-:Y:S05]  /*06e0*/  @P0 BRA `(.L_x_10583) ;  /* 0x0000000000d80947 */ /* 0x000fea0003800000 */
[----:B-----5:R-:W-:Y:S01]  /*06f0*/  HADD2.F32 R16, -RZ, R16.H0_H0 ;  /* 0x20000010ff107230 */ /* 0x020fe20000004100 */
        /* <DEDUP_REMOVED lines=18> */
.L_x_10585:
[----:B------:R-:W-:Y:S05]  /*0820*/  BSYNC B2 ;  /* 0x0000000000027941 */ /* 0x000fea0003800000 */
.L_x_10584:
        /* <DEDUP_REMOVED lines=18> */
.L_x_10587:
[----:B------:R-:W-:Y:S01]  /*0950*/  ISETP.GE.AND P0, PT, R16, RZ, PT ;  /* 0x000000ff1000720c */ /* 0x000fe20003f06270 */
[----:B------:R-:W-:-:S12]  /*0960*/  HFMA2.MMA R7, -RZ, RZ, 1.9599609375, 20144 ;  /* 0x3fd774ebff077435 */ /* 0x000fd800000001ff */
[----:B------:R-:W-:-:S04]  /*0970*/  @P0 FFMA.FTZ R0, R7, 0.93318945169448852539, -R0 ;  /* 0x3f6ee58107000823 */ /* 0x000fc80000010800 */
[----:B------:R-:W-:-:S07]  /*0980*/  @!P0 FFMA.FTZ R0, R7, 0.93318945169448852539, R0 ;  /* 0x3f6ee58107008823 */ /* 0x000fce0000010000 */
.L_x_10588:
[----:B------:R-:W-:Y:S05]  /*0990*/  BSYNC B0 ;  /* 0x0000000000007941 */ /* 0x000fea0003800000 */
.L_x_10586:
        /* <DEDUP_REMOVED lines=11> */
.L_x_10583:
[----:B------:R-:W-:Y:S05]  /*0a50*/  BSYNC B1 ;  /* 0x0000000000017941 */ /* 0x000fea0003800000 */
.L_x_10582:
[----:B------:R-:W-:Y:S01]  /*0a60*/  IADD3 R7, R3, 0x100, RZ ;  /* 0x0000010003077810 */ /* 0x000fe20007ffe0ff */
[----:B------:R-:W-:Y:S03]  /*0a70*/  BSSY B1, `(.L_x_10589) ;  /* 0x0000039000017945 */ /* 0x000fe60003800000 */
        /* <DEDUP_REMOVED lines=21> */
.L_x_10592:
[----:B------:R-:W-:Y:S05]  /*0bd0*/  BSYNC B2 ;  /* 0x0000000000027941 */ /* 0x000fea0003800000 */
.L_x_10591:
        /* <DEDUP_REMOVED lines=18> */
.L_x_10594:
[----:B------:R-:W-:Y:S01]  /*0d00*/  ISETP.GE.AND P0, PT, R13, RZ, PT ;  /* 0x000000ff0d00720c */ /* 0x000fe20003f06270 */
[----:B------:R-:W-:-:S12]  /*0d10*/  HFMA2.MMA R7, -RZ, RZ, 1.9599609375, 20144 ;  /* 0x3fd774ebff077435 */ /* 0x000fd800000001ff */
[----:B------:R-:W-:-:S04]  /*0d20*/  @P0 FFMA.FTZ R0, R7, 0.93318945169448852539, -R0 ;  /* 0x3f6ee58107000823 */ /* 0x000fc80000010800 */
[----:B------:R-:W-:-:S07]  /*0d30*/  @!P0 FFMA.FTZ R0, R7, 0.93318945169448852539, R0 ;  /* 0x3f6ee58107008823 */ /* 0x000fce0000010000 */
.L_x_10595:
[----:B------:R-:W-:Y:S05]  /*0d40*/  BSYNC B0 ;  /* 0x0000000000007941 */ /* 0x000fea0003800000 */
.L_x_10593:
        /* <DEDUP_REMOVED lines=11> */
.L_x_10590:
[----:B------:R-:W-:Y:S05]  /*0e00*/  BSYNC B1 ;  /* 0x0000000000017941 */ /* 0x000fea0003800000 */
.L_x_10589:
        /* <DEDUP_REMOVED lines=22> */
[----:B------:R-:W-:Y:S05]  /*0f70*/  CALL.REL.NOINC `($__internal_24_$__cuda_sm3x_div_rn_ftz_f32_slowpath) ;  /* 0x00000004001c7944 */ /* 0x000fea0003c00000 */
.L_x_10599:
[----:B------:R-:W-:Y:S05]  /*0f80*/  BSYNC B2 ;  /* 0x0000000000027941 */ /* 0x000fea0003800000 */
.L_x_10598:
        /* <DEDUP_REMOVED lines=18> */
.L_x_10601:
[----:B------:R-:W-:Y:S02]  /*10b0*/  ISETP.GE.AND P0, PT, R5, RZ, PT ;  /* 0x000000ff0500720c */ /* 0x000fe40003f06270 */
[----:B------:R-:W-:-:S11]  /*10c0*/  MOV R7, 0x3fd774eb ;  /* 0x3fd774eb00077802 */ /* 0x000fd60000000f00 */
[----:B------:R-:W-:-:S04]  /*10d0*/  @P0 FFMA.FTZ R0, R7, 0.93318945169448852539, -R0 ;  /* 0x3f6ee58107000823 */ /* 0x000fc80000010800 */
[----:B------:R-:W-:-:S07]  /*10e0*/  @!P0 FFMA.FTZ R0, R7, 0.93318945169448852539, R0 ;  /* 0x3f6ee58107008823 */ /* 0x000fce0000010000 */
.L_x_10602:
[----:B------:R-:W-:Y:S05]  /*10f0*/  BSYNC B0 ;  /* 0x0000000000007941 */ /* 0x000fea0003800000 */
.L_x_10600:
        /* <DEDUP_REMOVED lines=11> */
.L_x_10597:
[----:B------:R-:W-:Y:S05]  /*11b0*/  BSYNC B1 ;  /* 0x0000000000017941 */ /* 0x000fea0003800000 */
.L_x_10596:
        /* <DEDUP_REMOVED lines=10> */
[----:B0-----:R-:W-:-:S05]  /*1260*/  LEA R5, R10, R5, 0x9 ;  /* 0x000000050a057211 */ /* 0x001fca00078e48ff */
        /* <DEDUP_REMOVED lines=8> */
.L_x_10605:
[----:B------:R-:W-:Y:S05]  /*12f0*/  BSYNC B1 ;  /* 0x0000000000017941 */ /* 0x000fea0003800000 */
.L_x_10604:
[----:B------:R-:W-:-:S13]  /*1300*/  ISETP.GE.AND P0, PT, R3, R8, PT ;  /* 0x000000080300720c */ /* 0x000fda0003f06270 */
[----:B0----5:R-:W0:Y:S01]  /*1310*/  @!P0 LDC.64 R4, c[0x0][0x218] ;  /* 0x00008600ff048b82 */ /* 0x021e220000000a00 */
[----:B------:R-:W-:Y:S01]  /*1320*/  @!P0 LEA R7, R10, R3, 0x9 ;  /* 0x000000030a078211 */ /* 0x000fe200078e48ff */
[----:B------:R-:W-:-:S04]  /*1330*/  @!P0 VIADD R3, R3, 0x80 ;  /* 0x0000008003038836 */ /* 0x000fc80000000000 */
[----:B0-----:R-:W-:-:S05]  /*1340*/  @!P0 IMAD.WIDE.U32 R4, R7, 0x2, R4 ;  /* 0x0000000207048825 */ /* 0x001fca00078e0004 */
[----:B------:R1:W-:Y:S02]  /*1350*/  @!P0 STG.E.U16 desc[UR4][R4.64], R11 ;  /* 0x0000000b04008986 */ /* 0x0003e4000c101504 */
.L_x_10606:
[----:B------:R-:W-:Y:S05]  /*1360*/  BSYNC B0 ;  /* 0x0000000000007941 */ /* 0x000fea0003800000 */
.L_x_10603:
[----:B------:R-:W-:Y:S05]  /*1370*/  WARPSYNC.ALL ;  /* 0x0000000000007948 */ /* 0x000fea0003800000 */
[----:B------:R-:W-:-:S13]  /*1380*/  ISETP.GE.AND P0, PT, R3, R8, PT ;  /* 0x000000080300720c */ /* 0x000fda0003f06270 */
[----:B------:R-:W-:Y:S05]  /*1390*/  @P0 EXIT ;  /* 0x000000000000094d */ /* 0x000fea0003800000 */
[----:B01----:R-:W0:Y:S01]  /*13a0*/  LDC.64 R4, c[0x0][0x218] ;  /* 0x00008600ff047b82 */ /* 0x003e220000000a00 */
[----:B------:R-:W-:-:S05]  /*13b0*/  LEA R3, R10, R3, 0x9 ;  /* 0x000000030a037211 */ /* 0x000fca00078e48ff */
[----:B0-----:R-:W-:-:S05]  /*13c0*/  IMAD.WIDE.U32 R2, R3, 0x2, R4 ;  /* 0x0000000203027825 */ /* 0x001fca00078e0004 */
[----:B------:R-:W-:Y:S01]  /*13d0*/  STG.E.U16 desc[UR4][R2.64], R0 ;  /* 0x0000000002007986 */ /* 0x000fe2000c101504 */
[----:B------:R-:W-:Y:S05]  /*13e0*/  EXIT ;  /* 0x000000000000794d */ /* 0x000fea0003800000 */
        .weak           $__internal_24_$__cuda_sm3x_div_rn_ftz_f32_slowpath
        .type           $__internal_24_$__cuda_sm3x_div_rn_ftz_f32_slowpath,@function
        .size           $__internal_24_$__cuda_sm3x_div_rn_ftz_f32_slowpath,(.L_x_19700 - $__internal_24_$__cuda_sm3x_div_rn_ftz_f32_slowpath)
$__internal_24_$__cuda_sm3x_div_rn_ftz_f32_slowpath:
        /* <DEDUP_REMOVED lines=32> */
.L_x_10609:
[----:B------:R-:W-:Y:S05]  /*15f0*/  BSYNC B3 ;  /* 0x0000000000037941 */ /* 0x000fea0003800000 */
.L_x_10608:
[----:B------:R-:W-:Y:S01]  /*1600*/  IADD3 R7, R7, -0x7f, RZ ;  /* 0xffffff8107077810 */ /* 0x000fe20007ffe0ff */
[----:B------:R-:W-:Y:S01]  /*1610*/  BSSY B3, `(.L_x_10614) ;  /* 0x000001b000037945 */ /* 0x000fe20003800000 */
[----:B------:R-:W-:-:S03]  /*1620*/  IADD3 R14, R14, -0x7f, RZ ;  /* 0xffffff810e0e7810 */ /* 0x000fc60007ffe0ff */
        /* <DEDUP_REMOVED lines=24> */
.L_x_10615:
[----:B------:R-:W-:-:S07]  /*17b0*/  IMAD R0, R7, 0x800000, R0 ;  /* 0x0080000007007824 */ /* 0x000fce00078e0200 */
.L_x_10616:
[----:B------:R-:W-:Y:S05]  /*17c0*/  BSYNC B3 ;  /* 0x0000000000037941 */ /* 0x000fea0003800000 */
.L_x_10614:
[----:B------:R-:W-:Y:S05]  /*17d0*/  BRA `(.L_x_10617) ;  /* 0x0000000000207947 */ /* 0x000fea0003800000 */
.L_x_10613:
[----:B------:R-:W-:-:S04]  /*17e0*/  LOP3.LUT R0, R20, 0x80000000, R19, 0x48, !PT ;  /* 0x8000000014007812 */ /* 0x000fc800078e4813 */
[----:B------:R-:W-:Y:S01]  /*17f0*/  LOP3.LUT R0, R0, 0x7f800000, RZ, 0xfc, !PT ;  /* 0x7f80000000007812 */ /* 0x000fe200078efcff */
[----:B------:R-:W-:Y:S06]  /*1800*/  BRA `(.L_x_10617) ;  /* 0x0000000000147947 */ /* 0x000fec0003800000 */
.L_x_10612:
[----:B------:R-:W-:Y:S01]  /*1810*/  LOP3.LUT R0, R20, 0x80000000, R19, 0x48, !PT ;  /* 0x8000000014007812 */ /* 0x000fe200078e4813 */
[----:B------:R-:W-:Y:S06]  /*1820*/  BRA `(.L_x_10617) ;  /* 0x00000000000c7947 */ /* 0x000fec0003800000 */
.L_x_10611:
[----:B------:R-:W0:Y:S01]  /*1830*/  MUFU.RSQ R0, -QNAN ;  /* 0xffc0000000007908 */ /* 0x000e220000001400 */
[----:B------:R-:W-:Y:S05]  /*1840*/  BRA `(.L_x_10617) ;  /* 0x0000000000047947 */ /* 0x000fea0003800000 */
.L_x_10610:
[----:B------:R-:W-:-:S07]  /*1850*/  FADD.FTZ R0, R19, R20 ;  /* 0x0000001413007221 */ /* 0x000fce0000010000 */
.L_x_10617:
[----:B------:R-:W-:Y:S05]  /*1860*/  BSYNC B0 ;  /* 0x0000000000007941 */ /* 0x000fea0003800000 */
.L_x_10607:
[----:B------:R-:W-:Y:S01]  /*1870*/  HFMA2.MMA R15, -RZ, RZ, 0, 0 ;  /* 0x00000000ff0f7435 */ /* 0x000fe200000001ff */
[----:B------:R-:W-:-:S05]  /*1880*/  MOV R14, R12 ;  /* 0x0000000c000e7202 */ /* 0x000fca0000000f00 */
[----:B0-----:R-:W-:Y:S05]  /*1890*/  RET.REL.NODEC R14 `(_ZN2at6native27unrolled_elementwise_kernelINS0_13BinaryFunctorIN3c104HalfES4_S4_ZZZNS0_17atan2_kernel_cudaERNS_18TensorIteratorBaseEENKUlvE_clEvENKUlvE1_clEvEUlS4_S4_E_EESt5arrayIPcLm3EELi4E23TrivialOffsetCalculatorILi2EjESE_ILi1EjENS0_6memory15LoadWithoutCastENSH_16StoreWithoutCastEEEviT_T0_T2_T3_T4_T5_) ;  /* 0xffffffe40ed87950 */ /* 0x001fea0003c3ffff */
.L_x_10618:
        /* <DEDUP_REMOVED lines=14> */
.L_x_19700:


//--------------------- .text._ZN2at6native29vectorized_elementwise_kernelILi2ENS0_13BinaryFunctorIN3c104HalfES4_S4_ZZZNS0_17atan2_kernel_cudaERNS_18TensorIteratorBaseEENKUlvE_clEvENKUlvE1_clEvEUlS4_S4_E_EESt5arrayIPcLm3EEEEviT0_T1_ --------------------------
	.section	.text._ZN2at6native29vectorized_elementwise_kernelILi2ENS0_13BinaryFunctorIN3c104HalfES4_S4_ZZZNS0_17atan2_kernel_cudaERNS_18TensorIteratorBaseEENKUlvE_clEvENKUlvE1_clEvEUlS4_S4_E_EESt5arrayIPcLm3EEEEviT0_T1_,"ax",@progbits
	.align	128
        .global         _ZN2at6native29vectorized_elementwise_kernelILi2ENS0_13BinaryFunctorIN3c104HalfES4_S4_ZZZNS0_17atan2_kernel_cudaERNS_18TensorIteratorBaseEENKUlvE_clEvENKUlvE1_clEvEUlS4_S4_E_EESt5arrayIPcLm3EEEEviT0_T1_
        .type           _ZN2at6native29vectorized_elementwise_kernelILi2ENS0_13BinaryFunctorIN3c104HalfES4_S4_ZZZNS0_17atan2_kernel_cudaERNS_18TensorIteratorBaseEENKUlvE_clEvENKUlvE1_clEvEUlS4_S4_E_EESt5arrayIPcLm3EEEEviT0_T1_,@function
        .size           _ZN2at6native29vectorized_elementwise_kernelILi2ENS0_13BinaryFunctorIN3c104HalfES4_S4_ZZZNS0_17atan2_kernel_cudaERNS_18TensorIteratorBaseEENKUlvE_clEvENKUlvE1_clEvEUlS4_S4_E_EESt5arrayIPcLm3EEEEviT0_T1_,(.L_x_19701 - _ZN2at6native29vectorized_elementwise_kernelILi2ENS0_13BinaryFunctorIN3c104HalfES4_S4_ZZZNS0_17atan2_kernel_cudaERNS_18TensorIteratorBaseEENKUlvE_clEvENKUlvE1_clEvEUlS4_S4_E_EESt5arrayIPcLm3EEEEviT0_T1_)
        .other          _ZN2at6native29vectorized_elementwise_kernelILi2ENS0_13BinaryFunctorIN3c104HalfES4_S4_ZZZNS0_17atan2_kernel_cudaERNS_18TensorIteratorBaseEENKUlvE_clEvENKUlvE1_clEvEUlS4_S4_E_EESt5arrayIPcLm3EEEEviT0_T1_,@"STO_CUDA_ENTRY STV_DEFAULT"
_ZN2at6native29vectorized_elementwise_kernelILi2ENS0_13BinaryFunctorIN3c104HalfES4_S4_ZZZNS0_17atan2_kernel_cudaERNS_18TensorIteratorBaseEENKUlvE_clEvENKUlvE1_clEvEUlS4_S4_E_EESt5arrayIPcLm3EEEEviT0_T1_:
.text._ZN2at6native29vectorized_elementwise_kernelILi2ENS0_13BinaryFunctorIN3c104HalfES4_S4_ZZZNS0_17atan2_kernel_cudaERNS_18TensorIteratorBaseEENKUlvE_clEvENKUlvE1_clEvEUlS4_S4_E_EESt5arrayIPcLm3EEEEviT0_T1_:
        /* <DEDUP_REMOVED lines=14> */
[----:B------:R-:W5:Y:S04]  /*00e0*/  LDG.E R10, desc[UR4][R16.64+0x200] ;  /* 0x00020004100a7981 */ /* 0x000f68000c1e1900 */
[----:B------:R-:W5:Y:S01]  /*00f0*/  LDG.E R13, desc[UR4][R16.64+0x400] ;  /* 0x00040004100d7981 */ /* 0x000f62000c1e1900 */
[----:B------:R-:W-:-:S03]  /*0100*/  IMAD.WIDE.U32 R18, R7, 0x4, R4 ;  /* 0x0000000407127825 */ /* 0x000fc600078e0004 */
[----:B------:R-:W2:Y:S04]  /*0110*/  LDG.E R5, desc[UR4][R16.64] ;  /* 0x0000000410057981 */ /* 0x000ea8000c1e1900 */
[----:B------:R-:W3:Y:S04]  /*0120*/  LDG.E R4, desc[UR4][R18.64] ;  /* 0x0000000412047981 */ /* 0x000ee8000c1e1900 */
[----:B------:R-:W5:Y:S04]  /*0130*/  LDG.E R3, desc[UR4][R18.64+0x200] ;  /* 0x0002000412037981 */ /* 0x000f68000c1e1900 */
[----:B------:R-:W5:Y:S04]  /*0140*/  LDG.E R12, desc[UR4][R18.64+0x400] ;  /* 0x00040004120c7981 */ /* 0x000f68000c1e1900 */
[----:B------:R-:W5:Y:S04]  /*0150*/  LDG.E R8, desc[UR4][R18.64+0x600] ;  /* 0x0006000412087981 */ /* 0x000f68000c1e1900 */
[----:B------:R0:W5:Y:S01]  /*0160*/  LDG.E R9, desc[UR4][R16.64+0x600] ;  /* 0x0006000410097981 */ /* 0x000162000c1e1900 */
[----:B------:R-:W-:Y:S01]  /*0170*/  BSSY B2, `(.L_x_10620) ;  /* 0x0000012000027945 */ /* 0x000fe20003800000 */
[----:B--2---:R-:W-:-:S02]  /*0180*/  HADD2.F32 R11, -RZ, R5.H0_H0 ;  /* 0x20000005ff0b7230 */ /* 0x004fc40000004100 */
[----:B---3--:R-:W-:-:S03]  /*0190*/  HADD2.F32 R2, -RZ, R4.H0_H0 ;  /* 0x20000004ff027230 */ /* 0x008fc60000004100 */
[C---:B------:R-:W-:Y:S02]  /*01a0*/  FADD.FTZ R0, |R11|.reuse, -RZ ;  /* 0x800000ff0b007221 */ /* 0x040fe40000010200 */
        /* <DEDUP_REMOVED lines=13> */
[----:B-----5:R-:W-:Y:S05]  /*0280*/  CALL.REL.NOINC `($__internal_25_$__cuda_sm3x_div_rn_ftz_f32_slowpath) ;  /* 0x0000004000147944 */ /* 0x020fea0003c00000 */
.L_x_10621:
[----:B------:R-:W-:Y:S05]  /*0290*/  BSYNC B2 ;  /* 0x0000000000027941 */ /* 0x000fea0003800000 */
.L_x_10620:
        /* <DEDUP_REMOVED lines=18> */
.L_x_10623:
[----:B------:R-:W-:Y:S02]  /*03c0*/  ISETP.GE.AND P0, PT, R2, RZ, PT ;  /* 0x000000ff0200720c */ /* 0x000fe40003f06270 */
[----:B------:R-:W-:-:S11]  /*03d0*/  MOV R17, 0x3fd774eb ;  /* 0x3fd774eb00117802 */ /* 0x000fd60000000f00 */
[----:B------:R-:W-:-:S04]  /*03e0*/  @P0 FFMA.FTZ R0, R17, 0.93318945169448852539, -R0 ;  /* 0x3f6ee58111000823 */ /* 0x000fc80000010800 */
[----:B------:R-:W-:-:S07]  /*03f0*/  @!P0 FFMA.FTZ R0, R17, 0.93318945169448852539, R0 ;  /* 0x3f6ee58111008823 */ /* 0x000fce0000010000 */
.L_x_10624:
[----:B------:R-:W-:Y:S05]  /*0400*/  BSYNC B0 ;  /* 0x0000000000007941 */ /* 0x000fea0003800000 */
.L_x_10622:
[----:B------:R-:W-:Y:S01]  /*0410*/  HADD2.F32 R4, -RZ, R4.H1_H1 ;  /* 0x30000004ff047230 */ /* 0x000fe20000004100 */
[----:B------:R-:W-:Y:S01]  /*0420*/  FSETP.NEU.FTZ.AND P0, PT, |R2|, |R11|, PT ;  /* 0x4000000b0200720b */ /* 0x000fe20003f1d200 */
[----:B------:R-:W-:Y:S01]  /*0430*/  HADD2.F32 R5, -RZ, R5.H1_H1 ;  /* 0x30000005ff057230 */ /* 0x000fe20000004100 */
[----:B------:R-:W-:Y:S01]  /*0440*/  FSETP.NEU.FTZ.AND P1, PT, R27, RZ, PT ;  /* 0x000000ff1b00720b */ /* 0x000fe20003f3d000 */
[----:B------:R-:W-:Y:S01]  /*0450*/  HFMA2.MMA R18, -RZ, RZ, 2.04296875, -15.78125 ;  /* 0x4016cbe4ff127435 */ /* 0x000fe200000001ff */
[----:B------:R-:W-:Y:S01]  /*0460*/  FADD.FTZ R31, |R4|, -RZ ;  /* 0x800000ff041f7221 */ /* 0x000fe20000010200 */
[----:B------:R-:W-:Y:S01]  /*0470*/  ISETP.GE.AND P3, PT, R2, RZ, PT ;  /* 0x000000ff0200720c */ /* 0x000fe20003f66270 */
[C---:B------:R-:W-:Y:S01]  /*0480*/  FADD.FTZ R6, |R5|.reuse, -RZ ;  /* 0x800000ff05067221 */ /* 0x040fe20000010200 */
[----:B------:R-:W-:Y:S01]  /*0490*/  FSETP.GT.FTZ.AND P2, PT, |R5|, |R4|, PT ;  /* 0x400000040500720b */ /* 0x000fe20003f54200 */
[----:B------:R-:W-:Y:S01]  /*04a0*/  FADD.FTZ R2, |R11|, |R2| ;  /* 0x400000020b027221 */ /* 0x000fe20000010200 */
[----:B------:R-:W-:Y:S02]  /*04b0*/  BSSY B2, `(.L_x_10625) ;  /* 0x0000013000027945 */ /* 0x000fe40003800000 */
        /* <DEDUP_REMOVED lines=17> */
[----:B-----5:R-:W-:Y:S05]  /*05d0*/  CALL.REL.NOINC `($__internal_25_$__cuda_sm3x_div_rn_ftz_f32_slowpath) ;  /* 0x0000003c00407944 */ /* 0x020fea0003c00000 */
.L_x_10626:
[----:B------:R-:W-:Y:S05]  /*05e0*/  BSYNC B2 ;  /* 0x0000000000027941 */ /* 0x000fea0003800000 */
.L_x_10625:
        /* <DEDUP_REMOVED lines=18> */
.L_x_10628:
[----:B------:R-:W-:Y:S02]  /*0710*/  ISETP.GE.AND P0, PT, R4, RZ, PT ;  /* 0x000000ff0400720c */ /* 0x000fe40003f06270 */
[----:B------:R-:W-:-:S11]  /*0720*/  MOV R11, 0x3fd774eb ;  /* 0x3fd774eb000b7802 */ /* 0x000fd60000000f00 */
[----:B------:R-:W-:-:S04]  /*0730*/  @P0 FFMA.FTZ R0, R11, 0.93318945169448852539, -R0 ;  /* 0x3f6ee5810b000823 */ /* 0x000fc80000010800 */
[----:B------:R-:W-:-:S07]  /*0740*/  @!P0 FFMA.FTZ R0, R11, 0.93318945169448852539, R0 ;  /* 0x3f6ee5810b008823 */ /* 0x000fce0000010000 */
.L_x_10629:
[----:B------:R-:W-:Y:S05]  /*0750*/  BSYNC B0 ;  /* 0x0000000000007941 */ /* 0x000fea0003800000 */
.L_x_10627:
[----:B-----5:R-:W-:Y:S01]  /*0760*/  HADD2.F32 R2, -RZ, R3.H0_H0 ;  /* 0x20000003ff027230 */ /* 0x020fe20000004100 */
[----:B------:R-:W-:Y:S01]  /*0770*/  FSETP.NEU.FTZ.AND P0, PT, |R4|, |R5|, PT ;  /* 0x400000050400720b */ /* 0x000fe20003f1d200 */
[----:B------:R-:W-:Y:S01]  /*0780*/  HADD2.F32 R11, -RZ, R10.H0_H0 ;  /* 0x2000000aff0b7230 */ /* 0x000fe20000004100 */
        /* <DEDUP_REMOVED lines=24> */
[----:B------:R-:W-:Y:S05]  /*0910*/  CALL.REL.NOINC `($__internal_25_$__cuda_sm3x_div_rn_ftz_f32_slowpath) ;  /* 0x0000003800707944 */ /* 0x000fea0003c00000 */
.L_x_10631:
[----:B------:R-:W-:Y:S05]  /*0920*/  BSYNC B2 ;  /* 0x0000000000027941 */ /* 0x000fea0003800000 */
.L_x_10630:
        /* <DEDUP_REMOVED lines=18> */
.L_x_10633:
[----:B------:R-:W-:Y:S02]  /*0a50*/  ISETP.GE.AND P0, PT, R2, RZ, PT ;  /* 0x000000ff0200720c */ /* 0x000fe40003f06270 */
[----:B------:R-:W-:-:S11]  /*0a60*/  MOV R17, 0x3fd774eb ;  /* 0x3fd774eb00117802 */ /* 0x000fd60000000f00 */
[----:B------:R-:W-:-:S04]  /*0a70*/  @P0 FFMA.FTZ R0, R17, 0.93318945169448852539, -R0 ;  /* 0x3f6ee58111000823 */ /* 0x000fc80000010800 */
[----:B------:R-:W-:-:S07]  /*0a80*/  @!P0 FFMA.FTZ R0, R17, 0.93318945169448852539, R0 ;  /* 0x3f6ee58111008823 */ /* 0x000fce0000010000 */
.L_x_10634:
[----:B------:R-:W-:Y:S05]  /*0a90*/  BSYNC B0 ;  /* 0x0000000000007941 */ /* 0x000fea0003800000 */
.L_x_10632:
[----:B------:R-:W-:Y:S01]  /*0aa0*/  HADD2.F32 R3, -RZ, R3.H1_H1 ;  /* 0x30000003ff037230 */ /* 0x000fe20000004100 */
[C---:B------:R-:W-:Y:S01]  /*0ab0*/  FSETP.NEU.FTZ.AND P0, PT, |R2|.reuse, |R11|, PT ;  /* 0x4000000b0200720b */ /* 0x040fe20003f1d200 */
        /* <DEDUP_REMOVED lines=26> */
[----:B------:R-:W-:Y:S05]  /*0c60*/  CALL.REL.NOINC `($__internal_25_$__cuda_sm3x_div_rn_ftz_f32_slowpath) ;  /* 0x00000034009c7944 */ /* 0x000fea0003c00000 */
.L_x_10636:
[----:B------:R-:W-:Y:S05]  /*0c70*/  BSYNC B2 ;  /* 0x0000000000027941 */ /* 0x000fea0003800000 */
.L_x_10635:
        /* <DEDUP_REMOVED lines=18> */
.L_x_10638:
[----:B------:R-:W-:Y:S02]  /*0da0*/  ISETP.GE.AND P0, PT, R3, RZ, PT ;  /* 0x000000ff0300720c */ /* 0x000fe40003f06270 */
[----:B------:R-:W-:-:S11]  /*0db0*/  MOV R11, 0x3fd774eb ;  /* 0x3fd774eb000b7802 */ /* 0x000fd60000000f00 */
[----:B------:R-:W-:-:S04]  /*0dc0*/  @P0 FFMA.FTZ R0, R11, 0.93318945169448852539, -R0 ;  /* 0x3f6ee5810b000823 */ /* 0x000fc80000010800 */
[----:B------:R-:W-:-:S07]  /*0dd0*/  @!P0 FFMA.FTZ R0, R11, 0.93318945169448852539, R0 ;  /* 0x3f6ee5810b008823 */ /* 0x000fce0000010000 */
.L_x_10639:
[----:B------:R-:W-:Y:S05]  /*0de0*/  BSYNC B0 ;  /* 0x0000000000007941 */ /* 0x000fea0003800000 */
.L_x_10637:
[----:B------:R-:W-:Y:S01]  /*0df0*/  HADD2.F32 R2, -RZ, R12.H0_H0 ;  /* 0x2000000cff027230 */ /* 0x000fe20000004100 */
[C---:B------:R-:W-:Y:S01]  /*0e00*/  FSETP.NEU.FTZ.AND P0, PT, |R3|.reuse, |R10|, PT ;  /* 0x4000000a0300720b */ /* 0x040fe20003f1d200 */
[----:B------:R-:W-:Y:S01]  /*0e10*/  HADD2.F32 R11, -RZ, R13.H0_H0 ;  /* 0x2000000dff0b7230 */ /* 0x000fe20000004100 */
[----:B------:R-:W-:Y:S01]  /*0e20*/  FSETP.NEU.FTZ.AND P1, PT, R14, RZ, PT ;  /* 0x000000ff0e00720b */ /* 0x000fe20003f3d000 */
[----:B------:R-:W-:Y:S02]  /*0e30*/  IMAD.MOV.U32 R14, RZ, RZ, 0x4016cbe4 ;  /* 0x4016cbe4ff0e7424 */ /* 0x000fe400078e00ff */
        /* <DEDUP_REMOVED lines=23> */
.L_x_10641:
[----:B------:R-:W-:Y:S05]  /*0fb0*/  BSYNC B2 ;  /* 0x0000000000027941 */ /* 0x000fea0003800000 */
.L_x_10640:
        /* <DEDUP_REMOVED lines=18> */
.L_x_10643:
[----:B------:R-:W-:Y:S02]  /*10e0*/  ISETP.GE.AND P0, PT, R2, RZ, PT ;  /* 0x000000ff0200720c */ /* 0x000fe40003f06270 */
[----:B------:R-:W-:-:S11]  /*10f0*/  MOV R17, 0x3fd774eb ;  /* 0x3fd774eb00117802 */ /* 0x000fd60000000f00 */
[----:B------:R-:W-:-:S04]  /*1100*/  @P0 FFMA.FTZ R0, R17, 0.93318945169448852539, -R0 ;  /* 0x3f6ee58111000823 */ /* 0x000fc80000010800 */
[----:B------:R-:W-:-:S07]  /*1110*/  @!P0 FFMA.FTZ R0, R17, 0.93318945169448852539, R0 ;  /* 0x3f6ee58111008823 */ /* 0x000fce0000010000 */
.L_x_10644:
[----:B------:R-:W-:Y:S05]  /*1120*/  BSYNC B0 ;  /* 0x0000000000007941 */ /* 0x000fea0003800000 */
.L_x_10642:
        /* <DEDUP_REMOVED lines=29> */
.L_x_10646:
[----:B------:R-:W-:Y:S05]  /*1300*/  BSYNC B2 ;  /* 0x0000000000027941 */ /* 0x000fea0003800000 */
.L_x_10645:
        /* <DEDUP_REMOVED lines=18> */
.L_x_10648:
[----:B------:R-:W-:Y:S02]  /*1430*/  ISETP.GE.AND P0, PT, R12, RZ, PT ;  /* 0x000000ff0c00720c */ /* 0x000fe40003f06270 */
[----:B------:R-:W-:-:S11]  /*1440*/  MOV R11, 0x3fd774eb ;  /* 0x3fd774eb000b7802 */ /* 0x000fd60000000f00 */
[----:B------:R-:W-:-:S04]  /*1450*/  @P0 FFMA.FTZ R0, R11, 0.93318945169448852539, -R0 ;  /* 0x3f6ee5810b000823 */ /* 0x000fc80000010800 */
[----:B------:R-:W-:-:S07]  /*1460*/  @!P0 FFMA.FTZ R0, R11, 0.93318945169448852539, R0 ;  /* 0x3f6ee5810b008823 */ /* 0x000fce0000010000 */
.L_x_10649:
[----:B------:R-:W-:Y:S05]  /*1470*/  BSYNC B0 ;  /* 0x0000000000007941 */ /* 0x000fea0003800000 */
.L_x_10647:
[----:B------:R-:W-:Y:S01]  /*1480*/  HADD2.F32 R10, -RZ, R8.H0_H0 ;  /* 0x20000008ff0a7230 */ /* 0x000fe20000004100 */
        /* <DEDUP_REMOVED lines=27> */
.L_x_10651:
[----:B------:R-:W-:Y:S05]  /*1640*/  BSYNC B2 ;  /* 0x0000000000027941 */ /* 0x000fea0003800000 */
.L_x_10650:
        /* <DEDUP_REMOVED lines=18> */
.L_x_10653:
[----:B------:R-:W-:Y:S02]  /*1770*/  ISETP.GE.AND P0, PT, R10, RZ, PT ;  /* 0x000000ff0a00720c */ /* 0x000fe40003f06270 */
[----:B------:R-:W-:-:S11]  /*1780*/  MOV R17, 0x3fd774eb ;  /* 0x3fd774eb00117802 */ /* 0x000fd60000000f00 */
[----:B------:R-:W-:-:S04]  /*1790*/  @P0 FFMA.FTZ R0, R17, 0.93318945169448852539, -R0 ;  /* 0x3f6ee58111000823 */ /* 0x000fc80000010800 */
[----:B------:R-:W-:-:S07]  /*17a0*/  @!P0 FFMA.FTZ R0, R17, 0.93318945169448852539, R0 ;  /* 0x3f6ee58111008823 */ /* 0x000fce0000010000 */
.L_x_10654:
[----:B------:R-:W-:Y:S05]  /*17b0*/  BSYNC B0 ;  /* 0x0000000000007941 */ /* 0x000fea0003800000 */
.L_x_10652:
        /* <DEDUP_REMOVED lines=29> */
.L_x_10656:
[----:B------:R-:W-:Y:S05]  /*1990*/  BSYNC B2 ;  /* 0x0000000000027941 */ /* 0x000fea0003800000 */
.L_x_10655:
        /* <DEDUP_REMOVED lines=18> */
.L_x_10658:
[----:B------:R-:W-:Y:S01]  /*1ac0*/  ISETP.GE.AND P0, PT, R8, RZ, PT ;  /* 0x000000ff0800720c */ /* 0x000fe20003f06270 */
[----:B------:R-:W-:-:S12]  /*1ad0*/  HFMA2.MMA R11, -RZ, RZ, 1.9599609375, 20144 ;  /* 0x3fd774ebff0b7435 */ /* 0x000fd800000001ff */
[----:B------:R-:W-:-:S04]  /*1ae0*/  @P0 FFMA.FTZ R0, R11, 0.93318945169448852539, -R0 ;  /* 0x3f6ee5810b000823 */ /* 0x000fc80000010800 */
[----:B------:R-:W-:-:S07]  /*1af0*/  @!P0 FFMA.FTZ R0, R11, 0.93318945169448852539, R0 ;  /* 0x3f6ee5810b008823 */ /* 0x000fce0000010000 */
.L_x_10659:
[----:B------:R-:W-:Y:S05]  /*1b00*/  BSYNC B0 ;  /* 0x0000000000007941 */ /* 0x000fea0003800000 */
.L_x_10657:
[----:B------:R-:W0:Y:S01]  /*1b10*/  LDC.64 R16, c[0x0][0x218] ;  /* 0x00008600ff107b82 */ /* 0x000e220000000a00 */
[----:B------:R-:W-:Y:S02]  /*1b20*/  FSETP.NEU.FTZ.AND P0, PT, |R8|, |R9|, PT ;  /* 0x400000090800720b */ /* 0x000fe40003f1d200 */
[----:B------:R-:W-:Y:S02]  /*1b30*/  FSETP.NEU.FTZ.AND P1, PT, R12, RZ, PT ;  /* 0x000000ff0c00720b */ /* 0x000fe40003f3d000 */
[----:B------:R-:W-:Y:S01]  /*1b40*/  ISETP.GE.AND P2, PT, R8, RZ, PT ;  /* 0x000000ff0800720c */ /* 0x000fe20003f46270 */
[----:B------:R-:W-:Y:S01]  /*1b50*/  FADD.FTZ R8, |R9|, |R8| ;  /* 0x4000000809087221 */ /* 0x000fe20000010200 */
[----:B------:R-:W-:Y:S02]  /*1b60*/  MOV R11, 0x4016cbe4 ;  /* 0x4016cbe4000b7802 */ /* 0x000fe40000000f00 */
[----:B------:R-:W-:Y:S02]  /*1b70*/  F2FP.F16.F32.PACK_AB R5, R5, R6 ;  /* 0x000000060505723e */ /* 0x000fe400000000ff */
[----:B------:R-:W-:-:S02]  /*1b80*/  F2FP.F16.F32.PACK_AB R3, R3, R4 ;  /* 0x000000040303723e */ /* 0x000fc400000000ff */
[----:B------:R-:W-:Y:S02]  /*1b90*/  F2FP.F16.F32.PACK_AB R13, R13, R2 ;  /* 0x000000020d0d723e */ /* 0x000fe400000000ff */
[----:B------:R-:W-:Y:S02]  /*1ba0*/  @!P0 FSEL R0, R11, 0.78539818525314331055, !P2 ;  /* 0x3f490fdb0b008808 */ /* 0x000fe40005000000 */
[----:B------:R-:W-:Y:S02]  /*1bb0*/  @!P1 FSEL R0, RZ, 3.1415927410125732422, P2 ;  /* 0x40490fdbff009808 */ /* 0x000fe40001000000 */
[----:B------:R-:W-:Y:S02]  /*1bc0*/  FSETP.GTU.FTZ.AND P0, PT, |R8|, +INF , PT ;  /* 0x7f8000000800780b */ /* 0x000fe40003f1c200 */
[----:B------:R-:W-:Y:S01]  /*1bd0*/  LOP3.LUT R9, R0, 0x80000000, R9, 0xb8, !PT ;  /* 0x8000000000097812 */ /* 0x000fe200078eb809 */
[----:B0-----:R-:W-:-:S03]  /*1be0*/  IMAD.WIDE.U32 R14, R15, 0x2, R16 ;  /* 0x000000020f0e7825 */ /* 0x001fc600078e0010 */
[----:B------:R-:W-:-:S04]  /*1bf0*/  FSEL R9, R8, R9, P0 ;  /* 0x0000000908097208 */ /* 0x000fc80000000000 */
[----:B------:R-:W-:Y:S01]  /*1c00*/  F2FP.F16.F32.PACK_AB R9, R9, R10 ;  /* 0x0000000a0909723e */ /* 0x000fe200000000ff */
[----:B------:R-:W-:-:S05]  /*1c10*/  IMAD.WIDE R14, R7, 0x4, R14 ;  /* 0x00000004070e7825 */ /* 0x000fca00078e020e */
[----:B------:R-:W-:Y:S04]  /*1c20*/  STG.E desc[UR4][R14.64], R5 ;  /* 0x000000050e007986 */ /* 0x000fe8000c101904 */
[----:B------:R-:W-:Y:S04]  /*1c30*/  STG.E desc[UR4][R14.64+0x200], R3 ;  /* 0x000200030e007986 */ /* 0x000fe8000c101904 */
[----:B------:R-:W-:Y:S04]  /*1c40*/  STG.E desc[UR4][R14.64+0x400], R13 ;  /* 0x0004000d0e007986 */ /* 0x000fe8000c101904 */
[----:B------:R-:W-:Y:S01]  /*1c50*/  STG.E desc[UR4][R14.64+0x600], R9 ;  /* 0x000600090e007986 */ /* 0x000fe2000c101904 */
[----:B------:R-:W-:Y:S05]  /*1c60*/  EXIT ;  /* 0x000000000000794d */ /* 0x000fea0003800000 */
.L_x_10619:
        /* <DEDUP_REMOVED lines=9> */
[----:B------:R-:W-:Y:S01]  /*1d00*/  @!P3 IADD3 R13, R15, R28, RZ ;  /* 0x0000001c0f0db210 */ /* 0x000fe20007ffe0ff */
[----:B------:R-:W2:Y:S01]  /*1d10*/  @!P3 LDC.64 R10, c[0x0][0x220] ;  /* 0x00008800ff0abb82 */ /* 0x000ea20000000a00 */
[----:B------:R-:W-:-:S04]  /*1d20*/  @!P3 IADD3 R28, R28, 0x80, RZ ;  /* 0x000000801c1cb810 */ /* 0x000fc80007ffe0ff */
[----:B------:R-:W-:Y:S01]  /*1d30*/  ISETP.GE.AND P4, PT, R28, R14, PT ;  /* 0x0000000e1c00720c */ /* 0x000fe20003f86270 */
[C---:B0-----:R-:W-:Y:S02]  /*1d40*/  @!P0 IMAD.WIDE.U32 R24, R3.reuse, 0x2, R24 ;  /* 0x0000000203188825 */ /* 0x041fe400078e0018 */
[----:B------:R-:W0:Y:S03]  /*1d50*/  @!P3 LDC.64 R22, c[0x0][0x228] ;  /* 0x00008a00ff16bb82 */ /* 0x000e260000000a00 */
        /* <DEDUP_REMOVED lines=8> */
[----:B------:R-:W-:Y:S01]  /*1de0*/  @!P5 IADD3 R21, R15, R28, RZ ;  /* 0x0000001c0f15d210 */ /* 0x000fe20007ffe0ff */
[----:B------:R-:W4:Y:S01]  /*1df0*/  @!P5 LDC.64 R16, c[0x0][0x228] ;  /* 0x00008a00ff10db82 */ /* 0x000f220000000a00 */
[----:B------:R-:W-:-:S04]  /*1e00*/  @!P5 IADD3 R28, R28, 0x80, RZ ;  /* 0x000000801c1cd810 */ /* 0x000fc80007ffe0ff */
[----:B------:R-:W-:-:S03]  /*1e10*/  ISETP.GE.AND P1, PT, R28, R14, PT ;  /* 0x0000000e1c00720c */ /* 0x000fc60003f26270 */
[----:B------:R-:W4:Y:S10]  /*1e20*/  @!P5 LDC.64 R6, c[0x0][0x220] ;  /* 0x00008800ff06db82 */ /* 0x000f340000000a00 */
[----:B------:R-:W-:Y:S01]  /*1e30*/  @!P1 IADD3 R19, R15, R28, RZ ;  /* 0x0000001c0f139210 */ /* 0x000fe20007ffe0ff */
[----:B------:R-:W4:Y:S01]  /*1e40*/  @!P1 LDC.64 R36, c[0x0][0x220] ;  /* 0x00008800ff249b82 */ /* 0x000f220000000a00 */
[----:B------:R-:W-:-:S04]  /*1e50*/  @!P1 IADD3 R28, R28, 0x80, RZ ;  /* 0x000000801c1c9810 */ /* 0x000fc80007ffe0ff */
[----:B------:R-:W-:-:S03]  /*1e60*/  ISETP.GE.AND P2, PT, R28, R14, PT ;  /* 0x0000000e1c00720c */ /* 0x000fc60003f46270 */
[----:B---3--:R-:W3:Y:S10]  /*1e70*/  @!P1 LDC.64 R30, c[0x0][0x228] ;  /* 0x00008a00ff1e9b82 */ /* 0x008ef40000000a00 */
[----:B------:R-:W-:-:S02]  /*1e80*/  @!P2 IADD3 R25, R15, R28, RZ ;  /* 0x0000001c0f19a210 */ /* 0x000fc40007ffe0ff */
        /* <DEDUP_REMOVED lines=10> */
[----:B------:R-:W-:Y:S01]  /*1f30*/  @!P6 IADD3 R35, R15, R28, RZ ;  /* 0x0000001c0f23e210 */ /* 0x000fe20007ffe0ff */
[----:B------:R-:W-:Y:S02]  /*1f40*/  @!P6 VIADD R28, R28, 0x80 ;  /* 0x000000801c1ce836 */ /* 0x000fe40000000000 */
        /* <DEDUP_REMOVED lines=44> */
[----:B---3-5:R-:W-:Y:S01]  /*2210*/  HADD2.F32 R20, -RZ, R27.H0_H0 ;  /* 0x2000001bff147230 */ /* 0x028fe20000004100 */
        /* <DEDUP_REMOVED lines=18> */
.L_x_10663:
[----:B------:R-:W-:Y:S05]  /*2340*/  BSYNC B3 ;  /* 0x0000000000037941 */ /* 0x000fea0003800000 */
.L_x_10662:
        /* <DEDUP_REMOVED lines=18> */
.L_x_10665:
[----:B------:R-:W-:Y:S02]  /*2470*/  ISETP.GE.AND P0, PT, R20, RZ, PT ;  /* 0x000000ff1400720c */ /* 0x000fe40003f06270 */
[----:B------:R-:W-:-:S11]  /*2480*/  MOV R17, 0x3fd774eb ;  /* 0x3fd774eb00117802 */ /* 0x000fd60000000f00 */
[----:B------:R-:W-:-:S04]  /*2490*/  @P0 FFMA.FTZ R0, R17, 0.93318945169448852539, -R0 ;  /* 0x3f6ee58111000823 */ /* 0x000fc80000010800 */
[----:B------:R-:W-:-:S07]  /*24a0*/  @!P0 FFMA.FTZ R0, R17, 0.93318945169448852539, R0 ;  /* 0x3f6ee58111008823 */ /* 0x000fce0000010000 */
.L_x_10666:
[----:B------:R-:W-:Y:S05]  /*24b0*/  BSYNC B0 ;  /* 0x0000000000007941 */ /* 0x000fea0003800000 */
.L_x_10664:
        /* <DEDUP_REMOVED lines=11> */
.L_x_10661:
[----:B------:R-:W-:Y:S05]  /*2570*/  BSYNC B2 ;  /* 0x0000000000027941 */ /* 0x000fea0003800000 */
.L_x_10660:
[----:B---3--:R-:W0:Y:S01]  /*2580*/  S2R R23, SR_TID.X ;  /* 0x0000000000177919 */ /* 0x008e220000002100 */
        /* <DEDUP_REMOVED lines=22> */
.L_x_10670:
[----:B------:R-:W-:Y:S05]  /*26f0*/  BSYNC B3 ;  /* 0x0000000000037941 */ /* 0x000fea0003800000 */
.L_x_10669:
        /* <DEDUP_REMOVED lines=18> */
.L_x_10672:
[----:B------:R-:W-:Y:S02]  /*2820*/  ISETP.GE.AND P0, PT, R26, RZ, PT ;  /* 0x000000ff1a00720c */ /* 0x000fe40003f06270 */
[----:B------:R-:W-:-:S11]  /*2830*/  MOV R17, 0x3fd774eb ;  /* 0x3fd774eb00117802 */ /* 0x000fd60000000f00 */
[----:B------:R-:W-:-:S04]  /*2840*/  @P0 FFMA.FTZ R0, R17, 0.93318945169448852539, -R0 ;  /* 0x3f6ee58111000823 */ /* 0x000fc80000010800 */
[----:B------:R-:W-:-:S07]  /*2850*/  @!P0 FFMA.FTZ R0, R17, 0.93318945169448852539, R0 ;  /* 0x3f6ee58111008823 */ /* 0x000fce0000010000 */
.L_x_10673:
[----:B------:R-:W-:Y:S05]  /*2860*/  BSYNC B0 ;  /* 0x0000000000007941 */ /* 0x000fea0003800000 */
.L_x_10671:
        /* <DEDUP_REMOVED lines=11> */
.L_x_10668:
[----:B------:R-:W-:Y:S05]  /*2920*/  BSYNC B2 ;  /* 0x0000000000027941 */ /* 0x000fea0003800000 */
.L_x_10667:
        /* <DEDUP_REMOVED lines=22> */
.L_x_10677:
[----:B------:R-:W-:Y:S05]  /*2a90*/  BSYNC B3 ;  /* 0x0000000000037941 */ /* 0x000fea0003800000 */
.L_x_10676:
        /* <DEDUP_REMOVED lines=18> */
.L_x_10679:
[----:B------:R-:W-:Y:S02]  /*2bc0*/  ISETP.GE.AND P0, PT, R12, RZ, PT ;  /* 0x000000ff0c00720c */ /* 0x000fe40003f06270 */
[----:B------:R-:W-:-:S11]  /*2bd0*/  MOV R17, 0x3fd774eb ;  /* 0x3fd774eb00117802 */ /* 0x000fd60000000f00 */
[----:B------:R-:W-:-:S04]  /*2be0*/  @P0 FFMA.FTZ R0, R17, 0.93318945169448852539, -R0 ;  /* 0x3f6ee58111000823 */ /* 0x000fc80000010800 */
[----:B------:R-:W-:-:S07]  /*2bf0*/  @!P0 FFMA.FTZ R0, R17, 0.93318945169448852539, R0 ;  /* 0x3f6ee58111008823 */ /* 0x000fce0000010000 */
.L_x_10680:
[----:B------:R-:W-:Y:S05]  /*2c00*/  BSYNC B0 ;  /* 0x0000000000007941 */ /* 0x000fea0003800000 */
.L_x_10678:
        /* <DEDUP_REMOVED lines=11> */
.L_x_10675:
[----:B------:R-:W-:Y:S05]  /*2cc0*/  BSYNC B2 ;  /* 0x0000000000027941 */ /* 0x000fea0003800000 */
.L_x_10674:
[----:B-----5:R-:W-:Y:S01]  /*2cd0*/  IADD3 R13, R23, 0x180, RZ ;  /* 0x00000180170d7810 */ /* 0x020fe20007ffe0ff */
[----:B------:R-:W-:Y:S03]  /*2ce0*/  BSSY B2, `(.L_x_10681) ;  /* 0x0000039000027945 */ /* 0x000fe60003800000 */
        /* <DEDUP_REMOVED lines=21> */
.L_x_10684:
[----:B------:R-:W-:Y:S05]  /*2e40*/  BSYNC B3 ;  /* 0x0000000000037941 */ /* 0x000fea0003800000 */
.L_x_10683:
        /* <DEDUP_REMOVED lines=18> */
.L_x_10686:
[----:B------:R-:W-:Y:S02]  /*2f70*/  ISETP.GE.AND P0, PT, R10, RZ, PT ;  /* 0x000000ff0a00720c */ /* 0x000fe40003f06270 */
[----:B------:R-:W-:-:S11]  /*2f80*/  MOV R17, 0x3fd774eb ;  /* 0x3fd774eb00117802 */ /* 0x000fd60000000f00 */
[----:B------:R-:W-:-:S04]  /*2f90*/  @P0 FFMA.FTZ R0, R17, 0.93318945169448852539, -R0 ;  /* 0x3f6ee58111000823 */ /* 0x000fc80000010800 */
[----:B------:R-:W-:-:S07]  /*2fa0*/  @!P0 FFMA.FTZ R0, R17, 0.93318945169448852539, R0 ;  /* 0x3f6ee58111008823 */ /* 0x000fce0000010000 */
.L_x_10687:
[----:B------:R-:W-:Y:S05]  /*2fb0*/  BSYNC B0 ;  /* 0x0000000000007941 */ /* 0x000fea0003800000 */
.L_x_10685:
        /* <DEDUP_REMOVED lines=11> */
.L_x_10682:
[----:B------:R-:W-:Y:S05]  /*3070*/  BSYNC B2 ;  /* 0x0000000000027941 */ /* 0x000fea0003800000 */
.L_x_10681:
[----:B------:R-:W-:Y:S01]  /*3080*/  IADD3 R11, R23, 0x200, RZ ;  /* 0x00000200170b7810 */ /* 0x000fe20007ffe0ff */
        /* <DEDUP_REMOVED lines=21> */
.L_x_10691:
[----:B------:R-:W-:Y:S05]  /*31e0*/  BSYNC B3 ;  /* 0x0000000000037941 */ /* 0x000fea0003800000 */
.L_x_10690:
        /* <DEDUP_REMOVED lines=18> */
.L_x_10693:
[----:B------:R-:W-:Y:S02]  /*3310*/  ISETP.GE.AND P0, PT, R8, RZ, PT ;  /* 0x000000ff0800720c */ /* 0x000fe40003f06270 */
[----:B------:R-:W-:-:S11]  /*3320*/  MOV R11, 0x3fd774eb ;  /* 0x3fd774eb000b7802 */ /* 0x000fd60000000f00 */
[----:B------:R-:W-:-:S04]  /*3330*/  @P0 FFMA.FTZ R0, R11, 0.93318945169448852539, -R0 ;  /* 0x3f6ee5810b000823 */ /* 0x000fc80000010800 */
[----:B------:R-:W-:-:S07]  /*3340*/  @!P0 FFMA.FTZ R0, R11, 0.93318945169448852539, R0 ;  /* 0x3f6ee5810b008823 */ /* 0x000fce0000010000 */
.L_x_10694:
[----:B------:R-:W-:Y:S05]  /*3350*/  BSYNC B0 ;  /* 0x0000000000007941 */ /* 0x000fea0003800000 */
.L_x_10692:
        /* <DEDUP_REMOVED lines=11> */
.L_x_10689:
[----:B------:R-:W-:Y:S05]  /*3410*/  BSYNC B2 ;  /* 0x0000000000027941 */ /* 0x000fea0003800000 */
.L_x_10688:
        /* <DEDUP_REMOVED lines=22> */
.L_x_10698:
[----:B------:R-:W-:Y:S05]  /*3580*/  BSYNC B3 ;  /* 0x0000000000037941 */ /* 0x000fea0003800000 */
.L_x_10697:
        /* <DEDUP_REMOVED lines=18> */
.L_x_10700:
[----:B------:R-:W-:Y:S02]  /*36b0*/  ISETP.GE.AND P0, PT, R6, RZ, PT ;  /* 0x000000ff0600720c */ /* 0x000fe40003f06270 */
[----:B------:R-:W-:-:S11]  /*36c0*/  MOV R9, 0x3fd774eb ;  /* 0x3fd774eb00097802 */ /* 0x000fd60000000f00 */
[----:B------:R-:W-:-:S04]  /*36d0*/  @P0 FFMA.FTZ R0, R9, 0.93318945169448852539, -R0 ;  /* 0x3f6ee58109000823 */ /* 0x000fc80000010800 */
[----:B------:R-:W-:-:S07]  /*36e0*/  @!P0 FFMA.FTZ R0, R9, 0.93318945169448852539, R0 ;  /* 0x3f6ee58109008823 */ /* 0x000fce0000010000 */
.L_x_10701:
[----:B------:R-:W-:Y:S05]  /*36f0*/  BSYNC B0 ;  /* 0x0000000000007941 */ /* 0x000fea0003800000 */
.L_x_10699:
        /* <DEDUP_REMOVED lines=11> */
.L_x_10696:
[----:B------:R-:W-:Y:S05]  /*37b0*/  BSYNC B2 ;  /* 0x0000000000027941 */ /* 0x000fea0003800000 */
.L_x_10695:
        /* <DEDUP_REMOVED lines=22> */
.L_x_10705:
[----:B------:R-:W-:Y:S05]  /*3920*/  BSYNC B3 ;  /* 0x0000000000037941 */ /* 0x000fea0003800000 */
.L_x_10704:
        /* <DEDUP_REMOVED lines=18> */
.L_x_10707:
[----:B------:R-:W-:Y:S02]  /*3a50*/  ISETP.GE.AND P0, PT, R4, RZ, PT ;  /* 0x000000ff0400720c */ /* 0x000fe40003f06270 */
[----:B------:R-:W-:-:S11]  /*3a60*/  MOV R7, 0x3fd774eb ;  /* 0x3fd774eb00077802 */ /* 0x000fd60000000f00 */
[----:B------:R-:W-:-:S04]  /*3a70*/  @P0 FFMA.FTZ R0, R7, 0.93318945169448852539, -R0 ;  /* 0x3f6ee58107000823 */ /* 0x000fc80000010800 */
[----:B------:R-:W-:-:S07]  /*3a80*/  @!P0 FFMA.FTZ R0, R7, 0.93318945169448852539, R0 ;  /* 0x3f6ee58107008823 */ /* 0x000fce0000010000 */
.L_x_10708:
[----:B------:R-:W-:Y:S05]  /*3a90*/  BSYNC B0 ;  /* 0x0000000000007941 */ /* 0x000fea0003800000 */
.L_x_10706:
        /* <DEDUP_REMOVED lines=11> */
.L_x_10703:
[----:B------:R-:W-:Y:S05]  /*3b50*/  BSYNC B2 ;  /* 0x0000000000027941 */ /* 0x000fea0003800000 */
.L_x_10702:
        /* <DEDUP_REMOVED lines=22> */
.L_x_10712:
[----:B------:R-:W-:Y:S05]  /*3cc0*/  BSYNC B3 ;  /* 0x0000000000037941 */ /* 0x000fea0003800000 */
.L_x_10711:
        /* <DEDUP_REMOVED lines=18> */
.L_x_10714:
[----:B------:R-:W-:Y:S02]  /*3df0*/  ISETP.GE.AND P0, PT, R2, RZ, PT ;  /* 0x000000ff0200720c */ /* 0x000fe40003f06270 */
[----:B------:R-:W-:-:S11]  /*3e00*/  MOV R5, 0x3fd774eb ;  /* 0x3fd774eb00057802 */ /* 0x000fd60000000f00 */
[----:B------:R-:W-:-:S04]  /*3e10*/  @P0 FFMA.FTZ R0, R5, 0.93318945169448852539, -R0 ;  /* 0x3f6ee58105000823 */ /* 0x000fc80000010800 */
[----:B------:R-:W-:-:S07]  /*3e20*/  @!P0 FFMA.FTZ R0, R5, 0.93318945169448852539, R0 ;  /* 0x3f6ee58105008823 */ /* 0x000fce0000010000 */
.L_x_10715:
[----:B------:R-:W-:Y:S05]  /*3e30*/  BSYNC B0 ;  /* 0x0000000000007941 */ /* 0x000fea0003800000 */
.L_x_10713:
        /* <DEDUP_REMOVED lines=11> */
.L_x_10710:
[----:B------:R-:W-:Y:S05]  /*3ef0*/  BSYNC B2 ;  /* 0x0000000000027941 */ /* 0x000fea0003800000 */
.L_x_10709:
[----:B------:R-:W-:Y:S01]  /*3f00*/  ISETP.GE.AND P0, PT, R23, R14, PT ;  /* 0x0000000e1700720c */ /* 0x000fe20003f06270 */
[----:B------:R-:W-:Y:S04]  /*3f10*/  BSSY B0, `(.L_x_10716) ;  /* 0x0000034000007945 */ /* 0x000fe80003800000 */
[----:B------:R-:W-:Y:S08]  /*3f20*/  BSSY B1, `(.L_x_10717) ;  /* 0x000002c000017945 */ /* 0x000ff00003800000 */
[----:B------:R-:W-:Y:S05]  /*3f30*/  @P0 BRA `(.L_x_10718) ;  /* 0x0000000000340947 */ /* 0x000fea0003800000 */
[----:B------:R-:W0:Y:S01]  /*3f40*/  S2R R16, SR_TID.X ;  /* 0x0000000000107919 */ /* 0x000e220000002100 */
[----:B------:R-:W1:Y:S01]  /*3f50*/  LDC.64 R2, c[0x0][0x218] ;  /* 0x00008600ff027b82 */ /* 0x000e620000000a00 */
[----:B------:R-:W-:-:S04]  /*3f60*/  MOV R23, R21 ;  /* 0x0000001500177202 */ /* 0x000fc80000000f00 */
[----:B------:R-:W-:Y:S02]  /*3f70*/  ISETP.GE.AND P0, PT, R23, R14, PT ;  /* 0x0000000e1700720c */ /* 0x000fe40003f06270 */
[----:B0-----:R-:W-:-:S05]  /*3f80*/  IADD3 R5, R15, R16, RZ ;  /* 0x000000100f057210 */ /* 0x001fca0007ffe0ff */
[----:B-1----:R-:W-:-:S05]  /*3f90*/  IMAD.WIDE.U32 R2, R5, 0x2, R2 ;  /* 0x0000000205027825 */ /* 0x002fca00078e0002 */
[----:B------:R0:W-:Y:S01]  /*3fa0*/  STG.E.U16 desc[UR4][R2.64], R20 ;  /* 0x0000001402007986 */ /* 0x0001e2000c101504 */
[----:B------:R-:W-:Y:S05]  /*3fb0*/  @P0 BRA `(.L_x_10719) ;  /* 0x0000000000300947 */ /* 0x000fea0003800000 */
[----:B0-----:R-:W0:Y:S01]  /*3fc0*/  LDC.64 R2, c[0x0][0x218] ;  /* 0x00008600ff027b82 */ /* 0x001e220000000a00 */
[----:B------:R-:W-:Y:S02]  /*3fd0*/  IADD3 R5, R15, R23, RZ ;  /* 0x000000170f057210 */ /* 0x000fe40007ffe0ff */
[----:B------:R-:W-:-:S03]  /*3fe0*/  IADD3 R23, R23, 0x80, RZ ;  /* 0x0000008017177810 */ /* 0x000fc60007ffe0ff */
[----:B0-----:R-:W-:-:S05]  /*3ff0*/  IMAD.WIDE.U32 R2, R5, 0x2, R2 ;  /* 0x0000000205027825 */ /* 0x001fca00078e0002 */
[----:B------:R0:W-:Y:S02]  /*4000*/  STG.E.U16 desc[UR4][R2.64], R26 ;  /* 0x0000001a02007986 */ /* 0x0001e4000c101504 */
.L_x_10718:
[----:B------:R-:W-:-:S13]  /*4010*/  ISETP.GE.AND P0, PT, R23, R14, PT ;  /* 0x0000000e1700720c */ /* 0x000fda0003f06270 */
[----:B------:R-:W-:Y:S05]  /*4020*/  @P0 BRA `(.L_x_10720) ;  /* 0x0000000000300947 */ /* 0x000fea0003800000 */
[----:B0-----:R-:W0:Y:S01]  /*4030*/  LDC.64 R2, c[0x0][0x218] ;  /* 0x00008600ff027b82 */ /* 0x001e220000000a00 */
[----:B------:R-:W-:Y:S02]  /*4040*/  IADD3 R5, R15, R23, RZ ;  /* 0x000000170f057210 */ /* 0x000fe40007ffe0ff */
[----:B------:R-:W-:-:S03]  /*4050*/  IADD3 R23, R23, 0x80, RZ ;  /* 0x0000008017177810 */ /* 0x000fc60007ffe0ff */
[----:B0-----:R-:W-:-:S05]  /*4060*/  IMAD.WIDE.U32 R2, R5, 0x2, R2 ;  /* 0x0000000205027825 */ /* 0x001fca00078e0002 */
[----:B------:R1:W-:Y:S02]  /*4070*/  STG.E.U16 desc[UR4][R2.64], R12 ;  /* 0x0000000c02007986 */ /* 0x0003e4000c101504 */
.L_x_10719:
[----:B------:R-:W-:-:S13]  /*4080*/  ISETP.GE.AND P0, PT, R23, R14, PT ;  /* 0x0000000e1700720c */ /* 0x000fda0003f06270 */
[----:B------:R-:W-:Y:S05]  /*4090*/  @P0 BRA `(.L_x_10721) ;  /* 0x0000000000300947 */ /* 0x000fea0003800000 */
[----:B01----:R-:W0:Y:S01]  /*40a0*/  LDC.64 R2, c[0x0][0x218] ;  /* 0x00008600ff027b82 */ /* 0x003e220000000a00 */
[----:B------:R-:W-:Y:S01]  /*40b0*/  IADD3 R5, R15, R23, RZ ;  /* 0x000000170f057210 */ /* 0x000fe20007ffe0ff */
[----:B------:R-:W-:-:S04]  /*40c0*/  VIADD R23, R23, 0x80 ;  /* 0x0000008017177836 */ /* 0x000fc80000000000 */
[----:B0-----:R-:W-:-:S05]  /*40d0*/  IMAD.WIDE.U32 R2, R5, 0x2, R2 ;  /* 0x0000000205027825 */ /* 0x001fca00078e0002 */
[----:B------:R1:W-:Y:S02]  /*40e0*/  STG.E.U16 desc[UR4][R2.64], R10 ;  /* 0x0000000a02007986 */ /* 0x0003e4000c101504 */
.L_x_10720:
[----:B------:R-:W-:-:S13]  /*40f0*/  ISETP.GE.AND P0, PT, R23, R14, PT ;  /* 0x0000000e1700720c */ /* 0x000fda0003f06270 */
[----:B------:R-:W-:Y:S05]  /*4100*/  @P0 BRA `(.L_x_10722) ;  /* 0x0000000000340947 */ /* 0x000fea0003800000 */
[----:B01----:R-:W0:Y:S01]  /*4110*/  LDC.64 R2, c[0x0][0x218] ;  /* 0x00008600ff027b82 */ /* 0x003e220000000a00 */
[----:B------:R-:W-:Y:S02]  /*4120*/  IADD3 R5, R15, R23, RZ ;  /* 0x000000170f057210 */ /* 0x000fe40007ffe0ff */
[----:B------:R-:W-:-:S03]  /*4130*/  IADD3 R23, R23, 0x80, RZ ;  /* 0x0000008017177810 */ /* 0x000fc60007ffe0ff */
[----:B0-----:R-:W-:-:S05]  /*4140*/  IMAD.WIDE.U32 R2, R5, 0x2, R2 ;  /* 0x0000000205027825 */ /* 0x001fca00078e0002 */
[----:B------:R2:W-:Y:S02]  /*4150*/  STG.E.U16 desc[UR4][R2.64], R8 ;  /* 0x0000000802007986 */ /* 0x0005e4000c101504 */
.L_x_10721:
        /* <DEDUP_REMOVED lines=8> */
.L_x_10722:
[----:B------:R-:W-:Y:S05]  /*41e0*/  BSYNC B1 ;  /* 0x0000000000017941 */ /* 0x000fea0003800000 */
.L_x_10717:
[----:B------:R-:W-:-:S13]  /*41f0*/  ISETP.GE.AND P0, PT, R23, R14, PT ;  /* 0x0000000e1700720c */ /* 0x000fda0003f06270 */
[----:B012---:R-:W0:Y:S01]  /*4200*/  @!P0 LDC.64 R2, c[0x0][0x218] ;  /* 0x00008600ff028b82 */ /* 0x007e220000000a00 */
[----:B------:R-:W-:Y:S02]  /*4210*/  @!P0 IADD3 R5, R15, R23, RZ ;  /* 0x000000170f058210 */ /* 0x000fe40007ffe0ff */
[----:B------:R-:W-:-:S03]  /*4220*/  @!P0 IADD3 R23, R23, 0x80, RZ ;  /* 0x0000008017178810 */ /* 0x000fc60007ffe0ff */
[----:B0-----:R-:W-:-:S05]  /*4230*/  @!P0 IMAD.WIDE.U32 R2, R5, 0x2, R2 ;  /* 0x0000000205028825 */ /* 0x001fca00078e0002 */
[----:B------:R3:W-:Y:S02]  /*4240*/  @!P0 STG.E.U16 desc[UR4][R2.64], R4 ;  /* 0x0000000402008986 */ /* 0x0007e4000c101504 */
.L_x_10723:
[----:B------:R-:W-:Y:S05]  /*4250*/  BSYNC B0 ;  /* 0x0000000000007941 */ /* 0x000fea0003800000 */
.L_x_10716:
        /* <DEDUP_REMOVED lines=8> */
        .weak           $__internal_25_$__cuda_sm3x_div_rn_ftz_f32_slowpath
        .type           $__internal_25_$__cuda_sm3x_div_rn_ftz_f32_slowpath,@function
        .size           $__internal_25_$__cuda_sm3x_div_rn_ftz_f32_slowpath,(.L_x_19701 - $__internal_25_$__cuda_sm3x_div_rn_ftz_f32_slowpath)
$__internal_25_$__cuda_sm3x_div_rn_ftz_f32_slowpath:
[----:B------:R-:W-:Y:S01]  /*42e0*/  SHF.R.U32.HI R17, RZ, 0x17, R27 ;  /* 0x00000017ff117819 */ /* 0x000fe2000001161b */
[----:B------:R-:W-:Y:S01]  /*42f0*/  BSSY B0, `(.L_x_10724) ;  /* 0x0000046000007945 */ /* 0x000fe20003800000 */
[----:B------:R-:W-:-:S03]  /*4300*/  SHF.R.U32.HI R18, RZ, 0x17, R31 ;  /* 0x00000017ff127819 */ /* 0x000fc6000001161f */
[----:B------:R-:W-:Y:S01]  /*4310*/  BSSY B1, `(.L_x_10725) ;  /* 0x000001d000017945 */ /* 0x000fe20003800000 */
[----:B------:R-:W-:Y:S02]  /*4320*/  LOP3.LUT R17, R17, 0xff, RZ, 0xc0, !PT ;  /* 0x000000ff11117812 */ /* 0x000fe400078ec0ff */
[----:B------:R-:W-:Y:S02]  /*4330*/  LOP3.LUT R18, R18, 0xff, RZ, 0xc0, !PT ;  /* 0x000000ff12127812 */ /* 0x000fe400078ec0ff */
[----:B------:R-:W-:-:S04]  /*4340*/  IADD3 R0, R17, -0x1, RZ ;  /* 0xffffffff11007810 */ /* 0x000fc80007ffe0ff */
[----:B------:R-:W-:Y:S02]  /*4350*/  ISETP.GT.U32.AND P0, PT, R0, 0xfd, PT ;  /* 0x000000fd0000780c */ /* 0x000fe40003f04070 */
[----:B------:R-:W-:-:S04]  /*4360*/  IADD3 R0, R18, -0x1, RZ ;  /* 0xffffffff12007810 */ /* 0x000fc80007ffe0ff */
        /* <DEDUP_REMOVED lines=23> */
.L_x_10726:
[----:B------:R-:W-:Y:S05]  /*44e0*/  BSYNC B1 ;  /* 0x0000000000017941 */ /* 0x000fea0003800000 */
.L_x_10725:
        /* <DEDUP_REMOVED lines=27> */
.L_x_10732:
[----:B------:R-:W-:-:S07]  /*46a0*/  LEA R0, R17, R0, 0x17 ;  /* 0x0000000011007211 */ /* 0x000fce00078eb8ff */
.L_x_10733:
[----:B------:R-:W-:Y:S05]  /*46b0*/  BSYNC B1 ;  /* 0x0000000000017941 */ /* 0x000fea0003800000 */
.L_x_10731:
[----:B------:R-:W-:Y:S05]  /*46c0*/  BRA `(.L_x_10734) ;  /* 0x0000000000207947 */ /* 0x000fea0003800000 */
.L_x_10730:
[----:B------:R-:W-:-:S04]  /*46d0*/  LOP3.LUT R31, R27, 0x80000000, R31, 0x48, !PT ;  /* 0x800000001b1f7812 */ /* 0x000fc800078e481f */
[----:B------:R-:W-:Y:S01]  /*46e0*/  LOP3.LUT R0, R31, 0x7f800000, RZ, 0xfc, !PT ;  /* 0x7f8000001f007812 */ /* 0x000fe200078efcff */
[----:B------:R-:W-:Y:S06]  /*46f0*/  BRA `(.L_x_10734) ;  /* 0x0000000000147947 */ /* 0x000fec0003800000 */
.L_x_10729:
[----:B------:R-:W-:Y:S01]  /*4700*/  LOP3.LUT R0, R27, 0x80000000, R31, 0x48, !PT ;  /* 0x800000001b007812 */ /* 0x000fe200078e481f */
[----:B------:R-:W-:Y:S06]  /*4710*/  BRA `(.L_x_10734) ;  /* 0x00000000000c7947 */ /* 0x000fec0003800000 */
.L_x_10728:
[----:B------:R-:W0:Y:S01]  /*4720*/  MUFU.RSQ R0, -QNAN ;  /* 0xffc0000000007908 */ /* 0x000e220000001400 */
[----:B------:R-:W-:Y:S05]  /*4730*/  BRA `(.L_x_10734) ;  /* 0x0000000000047947 */ /* 0x000fea0003800000 */
.L_x_10727:
[----:B------:R-:W-:-:S07]  /*4740*/  FADD.FTZ R0, R31, R27 ;  /* 0x0000001b1f007221 */ /* 0x000fce0000010000 */
.L_x_10734:
[----:B------:R-:W-:Y:S05]  /*4750*/  BSYNC B0 ;  /* 0x0000000000007941 */ /* 0x000fea0003800000 */
.L_x_10724:
[----:B------:R-:W-:-:S06]  /*4760*/  HFMA2.MMA R17, -RZ, RZ, 0, 0 ;  /* 0x00000000ff117435 */ /* 0x000fcc00000001ff */
[----:B0-----:R-:W-:Y:S05]  /*4770*/  RET.REL.NODEC R16 `(_ZN2at6native29vectorized_elementwise_kernelILi2ENS0_13BinaryFunctorIN3c104HalfES4_S4_ZZZNS0_17atan2_kernel_cudaERNS_18TensorIteratorBaseEENKUlvE_clEvENKUlvE1_clEvEUlS4_S4_E_EESt5arrayIPcLm3EEEEviT0_T1_) ;  /* 0xffffffb810207950 */ /* 0x001fea0003c3ffff */
.L_x_10735:
        /* <DEDUP_REMOVED lines=16> */
.L_x_19701:


//--------------------- .text._ZN2at6native29vectorized_elementwise_kernelILi4ENS0_13BinaryFunctorIN3c104HalfES4_S4_ZZZNS0_17atan2_kernel_cudaERNS_18TensorIteratorBaseEENKUlvE_clEvENKUlvE1_clEvEUlS4_S4_E_EESt5arrayIPcLm3EEEEviT0_T1_ --------------------------
	.section	.text._ZN2at6native29vectorized_elementwise_kernelILi4ENS0_13BinaryFunctorIN3c104HalfES4_S4_ZZZNS0_17atan2_kernel_cudaERNS_18TensorIteratorBaseEENKUlvE_clEvENKUlvE1_clEvEUlS4_S4_E_EESt5arrayIPcLm3EEEEviT0_T1_,"ax",@progbits
	.align	128
        .global         _ZN2at6native29vectorized_elementwise_kernelILi4ENS0_13BinaryFunctorIN3c104HalfES4_S4_ZZZNS0_17atan2_kernel_cudaERNS_18TensorIteratorBaseEENKUlvE_clEvENKUlvE1_clEvEUlS4_S4_E_EESt5arrayIPcLm3EEEEviT0_T1_
        .type           _ZN2at6native29vectorized_elementwise_kernelILi4ENS0_13BinaryFunctorIN3c104HalfES4_S4_ZZZNS0_17atan2_kernel_cudaERNS_18TensorIteratorBaseEENKUlvE_clEvENKUlvE1_clEvEUlS4_S4_E_EESt5arrayIPcLm3EEEEviT0_T1_,@function
        .size           _ZN2at6native29vectorized_elementwise_kernelILi4ENS0_13BinaryFunctorIN3c104HalfES4_S4_ZZZNS0_17atan2_kernel_cudaERNS_18TensorIteratorBaseEENKUlvE_clEvENKUlvE1_clEvEUlS4_S4_E_EESt5arrayIPcLm3EEEEviT0_T1_,(.L_x_19702 - _ZN2at6native29vectorized_elementwise_kernelILi4ENS0_13BinaryFunctorIN3c104HalfES4_S4_ZZZNS0_17atan2_kernel_cudaERNS_18TensorIteratorBaseEENKUlvE_clEvENKUlvE1_clEvEUlS4_S4_E_EESt5arrayIPcLm3EEEEviT0_T1_)
        .other          _ZN2at6native29vectorized_elementwise_kernelILi4ENS0_13BinaryFunctorIN3c104HalfES4_S4_ZZZNS0_17atan2_kernel_cudaERNS_18TensorIteratorBaseEENKUlvE_clEvENKUlvE1_clEvEUlS4_S4_E_EESt5arrayIPcLm3EEEEviT0_T1_,@"STO_CUDA_ENTRY STV_DEFAULT"
_ZN2at6native29vectorized_elementwise_kernelILi4ENS0_13BinaryFunctorIN3c104HalfES4_S4_ZZZNS0_17atan2_kernel_cudaERNS_18TensorIteratorBaseEENKUlvE_clEvENKUlvE1_clEvEUlS4_S4_E_EESt5arrayIPcLm3EEEEviT0_T1_:
.text._ZN2at6native29vectorized_elementwise_kernelILi4ENS0_13BinaryFunctorIN3c104HalfES4_S4_ZZZNS0_17atan2_kernel_cudaERNS_18TensorIteratorBaseEENKUlvE_clEvENKUlvE1_clEvEUlS4_S4_E_EESt5arrayIPcLm3EEEEviT0_T1_:
        /* <DEDUP_REMOVED lines=20> */
[----:B--2---:R-:W-:-:S05]  /*0140*/  HADD2.F32 R18, -RZ, R14.H0_H0 ;  /* 0x2000000eff127230 */ /* 0x004fca0000004100 */
[----:B------:R-:W-:Y:S01]  /*0150*/  FADD.FTZ R0, |R18|, -RZ ;  /* 0x800000ff12007221 */ /* 0x000fe20000010200 */
[----:B---3--:R-:W-:-:S05]  /*0160*/  HADD2.F32 R17, -RZ, R12.H0_H0 ;  /* 0x2000000cff117230 */ /* 0x008fca0000004100 */
        /* <DEDUP_REMOVED lines=14> */
[----:B-----5:R-:W-:Y:S05]  /*0250*/  CALL.REL.NOINC `($__internal_26_$__cuda_sm3x_div_rn_ftz_f32_slowpath) ;  /* 0x0000004000307944 */ /* 0x020fea0003c00000 */
.L_x_10738:
[----:B------:R-:W-:Y:S05]  /*0260*/  BSYNC B2 ;  /* 0x0000000000027941 */ /* 0x000fea0003800000 */
.L_x_10737:
        /* <DEDUP_REMOVED lines=18> */
.L_x_10740:
[----:B------:R-:W-:Y:S02]  /*0390*/  ISETP.GE.AND P0, PT, R17, RZ, PT ;  /* 0x000000ff1100720c */ /* 0x000fe40003f06270 */
[----:B------:R-:W-:-:S11]  /*03a0*/  MOV R3, 0x3fd774eb ;  /* 0x3fd774eb00037802 */ /* 0x000fd60000000f00 */
[----:B------:R-:W-:-:S04]  /*03b0*/  @P0 FFMA.FTZ R0, R3, 0.93318945169448852539, -R0 ;  /* 0x3f6ee58103000823 */ /* 0x000fc80000010800 */
[----:B------:R-:W-:-:S07]  /*03c0*/  @!P0 FFMA.FTZ R0, R3, 0.93318945169448852539, R0 ;  /* 0x3f6ee58103008823 */ /* 0x000fce0000010000 */
.L_x_10741:
[----:B------:R-:W-:Y:S05]  /*03d0*/  BSYNC B0 ;  /* 0x0000000000007941 */ /* 0x000fea0003800000 */
.L_x_10739:
        /* <DEDUP_REMOVED lines=28> */
[----:B-----5:R-:W-:Y:S05]  /*05a0*/  CALL.REL.NOINC `($__internal_26_$__cuda_sm3x_div_rn_ftz_f32_slowpath) ;  /* 0x0000003c005c7944 */ /* 0x020fea0003c00000 */
.L_x_10743:
[----:B------:R-:W-:Y:S05]  /*05b0*/  BSYNC B2 ;  /* 0x0000000000027941 */ /* 0x000fea0003800000 */
.L_x_10742:
        /* <DEDUP_REMOVED lines=18> */
.L_x_10745:
[----:B------:R-:W-:Y:S02]  /*06e0*/  ISETP.GE.AND P0, PT, R12, RZ, PT ;  /* 0x000000ff0c00720c */ /* 0x000fe40003f06270 */
[----:B------:R-:W-:-:S11]  /*06f0*/  MOV R3, 0x3fd774eb ;  /* 0x3fd774eb00037802 */ /* 0x000fd60000000f00 */
[----:B------:R-:W-:-:S04]  /*0700*/  @P0 FFMA.FTZ R0, R3, 0.93318945169448852539, -R0 ;  /* 0x3f6ee58103000823 */ /* 0x000fc80000010800 */
[----:B------:R-:W-:-:S07]  /*0710*/  @!P0 FFMA.FTZ R0, R3, 0.93318945169448852539, R0 ;  /* 0x3f6ee58103008823 */ /* 0x000fce0000010000 */
.L_x_10746:
[----:B------:R-:W-:Y:S05]  /*0720*/  BSYNC B0 ;  /* 0x0000000000007941 */ /* 0x000fea0003800000 */
.L_x_10744:
[----:B------:R-:W-:Y:S01]  /*0730*/  HADD2.F32 R18, -RZ, R13.H0_H0 ;  /* 0x2000000dff127230 */ /* 0x000fe20000004100 */
[----:B------:R-:W-:Y:S01]  /*0740*/  FSETP.NEU.FTZ.AND P0, PT, |R12|, |R21|, PT ;  /* 0x400000150c00720b */ /* 0x000fe20003f1d200 */
        /* <DEDUP_REMOVED lines=27> */
.L_x_10748:
[----:B------:R-:W-:Y:S05]  /*0900*/  BSYNC B2 ;  /* 0x0000000000027941 */ /* 0x000fea0003800000 */
.L_x_10747:
        /* <DEDUP_REMOVED lines=18> */
.L_x_10750:
[----:B------:R-:W-:Y:S02]  /*0a30*/  ISETP.GE.AND P0, PT, R18, RZ, PT ;  /* 0x000000ff1200720c */ /* 0x000fe40003f06270 */
[----:B------:R-:W-:-:S11]  /*0a40*/  MOV R3, 0x3fd774eb ;  /* 0x3fd774eb00037802 */ /* 0x000fd60000000f00 */
[----:B------:R-:W-:-:S04]  /*0a50*/  @P0 FFMA.FTZ R0, R3, 0.93318945169448852539, -R0 ;  /* 0x3f6ee58103000823 */ /* 0x000fc80000010800 */
[----:B------:R-:W-:-:S07]  /*0a60*/  @!P0 FFMA.FTZ R0, R3, 0.93318945169448852539, R0 ;  /* 0x3f6ee58103008823 */ /* 0x000fce0000010000 */
.L_x_10751:
[----:B------:R-:W-:Y:S05]  /*0a70*/  BSYNC B0 ;  /* 0x0000000000007941 */ /* 0x000fea0003800000 */
.L_x_10749:
        /* <DEDUP_REMOVED lines=29> */
.L_x_10753:
[----:B------:R-:W-:Y:S05]  /*0c50*/  BSYNC B2 ;  /* 0x0000000000027941 */ /* 0x000fea0003800000 */
.L_x_10752:
        /* <DEDUP_REMOVED lines=18> */
.L_x_10755:
[----:B------:R-:W-:Y:S02]  /*0d80*/  ISETP.GE.AND P0, PT, R13, RZ, PT ;  /* 0x000000ff0d00720c */ /* 0x000fe40003f06270 */
[----:B------:R-:W-:-:S11]  /*0d90*/  MOV R3, 0x3fd774eb ;  /* 0x3fd774eb00037802 */ /* 0x000fd60000000f00 */
[----:B------:R-:W-:-:S04]  /*0da0*/  @P0 FFMA.FTZ R0, R3, 0.93318945169448852539, -R0 ;  /* 0x3f6ee58103000823 */ /* 0x000fc80000010800 */
[----:B------:R-:W-:-:S07]  /*0db0*/  @!P0 FFMA.FTZ R0, R3, 0.93318945169448852539, R0 ;  /* 0x3f6ee58103008823 */ /* 0x000fce0000010000 */
.L_x_10756:
[----:B------:R-:W-:Y:S05]  /*0dc0*/  BSYNC B0 ;  /* 0x0000000000007941 */ /* 0x000fea0003800000 */
.L_x_10754:
[----:B-----5:R-:W-:Y:S01]  /*0dd0*/  HADD2.F32 R19, -RZ, R8.H0_H0 ;  /* 0x20000008ff137230 */ /* 0x020fe20000004100 */
        /* <DEDUP_REMOVED lines=27> */
[----:B------:R-:W-:Y:S05]  /*0f90*/  CALL.REL.NOINC `($__internal_26_$__cuda_sm3x_div_rn_ftz_f32_slowpath) ;  /* 0x0000003000e07944 */ /* 0x000fea0003c00000 */
.L_x_10758:
[----:B------:R-:W-:Y:S05]  /*0fa0*/  BSYNC B2 ;  /* 0x0000000000027941 */ /* 0x000fea0003800000 */
.L_x_10757:
        /* <DEDUP_REMOVED lines=18> */
.L_x_10760:
[----:B------:R-:W-:Y:S02]  /*10d0*/  ISETP.GE.AND P0, PT, R19, RZ, PT ;  /* 0x000000ff1300720c */ /* 0x000fe40003f06270 */
[----:B------:R-:W-:-:S11]  /*10e0*/  MOV R3, 0x3fd774eb ;  /* 0x3fd774eb00037802 */ /* 0x000fd60000000f00 */
[----:B------:R-:W-:-:S04]  /*10f0*/  @P0 FFMA.FTZ R0, R3, 0.93318945169448852539, -R0 ;  /* 0x3f6ee58103000823 */ /* 0x000fc80000010800 */
[----:B------:R-:W-:-:S07]  /*1100*/  @!P0 FFMA.FTZ R0, R3, 0.93318945169448852539, R0 ;  /* 0x3f6ee58103008823 */ /* 0x000fce0000010000 */
.L_x_10761:
[----:B------:R-:W-:Y:S05]  /*1110*/  BSYNC B0 ;  /* 0x0000000000007941 */ /* 0x000fea0003800000 */
.L_x_10759:
        /* <DEDUP_REMOVED lines=26> */
[----:B------:R-:W-:Y:S02]  /*12c0*/  MOV R0, R10 ;  /* 0x0000000a00007202 */ /* 0x000fe40000000f00 */
[----:B------:R-:W-:-:S07]  /*12d0*/  MOV R4, 0x12f0 ;  /* 0x000012f000047802 */ /* 0x000fce0000000f00 */
[----:B------:R-:W-:Y:S05]  /*12e0*/  CALL.REL.NOINC `($__internal_26_$__cuda_sm3x_div_rn_ftz_f32_slowpath) ;  /* 0x00000030000c7944 */ /* 0x000fea0003c00000 */
.L_x_10763:
[----:B------:R-:W-:Y:S05]  /*12f0*/  BSYNC B2 ;  /* 0x0000000000027941 */ /* 0x000fea0003800000 */
.L_x_10762:
        /* <DEDUP_REMOVED lines=18> */
.L_x_10765:
[----:B------:R-:W-:Y:S02]  /*1420*/  ISETP.GE.AND P0, PT, R8, RZ, PT ;  /* 0x000000ff0800720c */ /* 0x000fe40003f06270 */
[----:B------:R-:W-:-:S11]  /*1430*/  MOV R3, 0x3fd774eb ;  /* 0x3fd774eb00037802 */ /* 0x000fd60000000f00 */
[----:B------:R-:W-:-:S04]  /*1440*/  @P0 FFMA.FTZ R0, R3, 0.93318945169448852539, -R0 ;  /* 0x3f6ee58103000823 */ /* 0x000fc80000010800 */
[----:B------:R-:W-:-:S07]  /*1450*/  @!P0 FFMA.FTZ R0, R3, 0.93318945169448852539, R0 ;  /* 0x3f6ee58103008823 */ /* 0x000fce0000010000 */
.L_x_10766:
[----:B------:R-:W-:Y:S05]  /*1460*/  BSYNC B0 ;  /* 0x0000000000007941 */ /* 0x000fea0003800000 */
.L_x_10764:
        /* <DEDUP_REMOVED lines=29> */
.L_x_10768:
[----:B------:R-:W-:Y:S05]  /*1640*/  BSYNC B2 ;  /* 0x0000000000027941 */ /* 0x000fea0003800000 */
.L_x_10767:
        /* <DEDUP_REMOVED lines=18> */
.L_x_10770:
[----:B------:R-:W-:Y:S02]  /*1770*/  ISETP.GE.AND P0, PT, R19, RZ, PT ;  /* 0x000000ff1300720c */ /* 0x000fe40003f06270 */
[----:B------:R-:W-:-:S11]  /*1780*/  MOV R3, 0x3fd774eb ;  /* 0x3fd774eb00037802 */ /* 0x000fd60000000f00 */
[----:B------:R-:W-:-:S04]  /*1790*/  @P0 FFMA.FTZ R0, R3, 0.93318945169448852539, -R0 ;  /* 0x3f6ee58103000823 */ /* 0x000fc80000010800 */
[----:B------:R-:W-:-:S07]  /*17a0*/  @!P0 FFMA.FTZ R0, R3, 0.93318945169448852539, R0 ;  /* 0x3f6ee58103008823 */ /* 0x000fce0000010000 */
.L_x_10771:
[----:B------:R-:W-:Y:S05]  /*17b0*/  BSYNC B0 ;  /* 0x0000000000007941 */ /* 0x000fea0003800000 */
.L_x_10769:
        /* <DEDUP_REMOVED lines=29> */
.L_x_10773:
[----:B------:R-:W-:Y:S05]  /*1990*/  BSYNC B2 ;  /* 0x0000000000027941 */ /* 0x000fea0003800000 */
.L_x_10772:
        /* <DEDUP_REMOVED lines=18> */
.L_x_10775:
[----:B------:R-:W-:Y:S02]  /*1ac0*/  ISETP.GE.AND P0, PT, R9, RZ, PT ;  /* 0x000000ff0900720c */ /* 0x000fe40003f06270 */
[----:B------:R-:W-:-:S11]  /*1ad0*/  MOV R3, 0x3fd774eb ;  /* 0x3fd774eb00037802 */ /* 0x000fd60000000f00 */
[----:B------:R-:W-:-:S04]  /*1ae0*/  @P0 FFMA.FTZ R0, R3, 0.93318945169448852539, -R0 ;  /* 0x3f6ee58103000823 */ /* 0x000fc80000010800 */
[----:B------:R-:W-:-:S07]  /*1af0*/  @!P0 FFMA.FTZ R0, R3, 0.93318945169448852539, R0 ;  /* 0x3f6ee58103008823 */ /* 0x000fce0000010000 */
.L_x_10776:
[----:B------:R-:W-:Y:S05]  /*1b00*/  BSYNC B0 ;  /* 0x0000000000007941 */ /* 0x000fea0003800000 */
.L_x_10774:
[----:B------:R-:W0:Y:S01]  /*1b10*/  LDC.64 R4, c[0x0][0x218] ;  /* 0x00008600ff047b82 */ /* 0x000e220000000a00 */
[C---:B------:R-:W-:Y:S01]  /*1b20*/  FSETP.NEU.FTZ.AND P0, PT, |R9|.reuse, |R8|, PT ;  /* 0x400000080900720b */ /* 0x040fe20003f1d200 */
[----:B------:R-:W-:Y:S01]  /*1b30*/  IMAD.MOV.U32 R3, RZ, RZ, 0x4016cbe4 ;  /* 0x4016cbe4ff037424 */ /* 0x000fe200078e00ff */
[----:B------:R-:W-:Y:S02]  /*1b40*/  FSETP.NEU.FTZ.AND P1, PT, R10, RZ, PT ;  /* 0x000000ff0a00720b */ /* 0x000fe40003f3d000 */
[----:B------:R-:W-:Y:S01]  /*1b50*/  ISETP.GE.AND P2, PT, R9, RZ, PT ;  /* 0x000000ff0900720c */ /* 0x000fe20003f46270 */
[----:B------:R-:W-:Y:S01]  /*1b60*/  FADD.FTZ R9, |R8|, |R9| ;  /* 0x4000000908097221 */ /* 0x000fe20000010200 */
[----:B------:R-:W-:Y:S02]  /*1b70*/  F2FP.F16.F32.PACK_AB R12, R12, R17 ;  /* 0x000000110c0c723e */ /* 0x000fe400000000ff */
[----:B------:R-:W-:Y:S02]  /*1b80*/  F2FP.F16.F32.PACK_AB R13, R13, R18 ;  /* 0x000000120d0d723e */ /* 0x000fe400000000ff */
[----:B------:R-:W-:-:S03]  /*1b90*/  F2FP.F16.F32.PACK_AB R10, R15, R14 ;  /* 0x0000000e0f0a723e */ /* 0x000fc600000000ff */
        /* <DEDUP_REMOVED lines=8> */
[----:B------:R-:W-:Y:S04]  /*1c20*/  STG.E.64 desc[UR4][R2.64], R12 ;  /* 0x0000000c02007986 */ /* 0x000fe8000c101b04 */
[----:B------:R-:W-:Y:S01]  /*1c30*/  STG.E.64 desc[UR4][R2.64+0x400], R10 ;  /* 0x0004000a02007986 */ /* 0x000fe2000c101b04 */
[----:B------:R-:W-:Y:S05]  /*1c40*/  EXIT ;  /* 0x000000000000794d */ /* 0x000fea0003800000 */
.L_x_10736:
        /* <DEDUP_REMOVED lines=15> */
[----:B------:R3:W5:Y:S01]  /*1d40*/  @!P0 LDG.E.U16 R0, desc[UR4][R16.64] ;  /* 0x0000000410008981 */ /* 0x000762000c1e1500 */
        /* <DEDUP_REMOVED lines=8> */
[----:B--2---:R-:W-:Y:S01]  /*1dd0*/  @!P3 IMAD.WIDE.U32 R10, R31, 0x2, R6 ;  /* 0x000000021f0ab825 */ /* 0x004fe200078e0006 */
[----:B------:R-:W-:Y:S01]  /*1de0*/  @!P5 IADD3 R3, R3, 0x80, RZ ;  /* 0x000000800303d810 */ /* 0x000fe20007ffe0ff */
[----:B------:R-:W2:Y:S03]  /*1df0*/  @!P5 LDC.64 R12, c[0x0][0x220] ;  /* 0x00008800ff0cdb82 */ /* 0x000ea60000000a00 */
[----:B------:R-:W-:-:S05]  /*1e00*/  ISETP.GE.AND P1, PT, R3, R8, PT ;  /* 0x000000080300720c */ /* 0x000fca0003f26270 */
[----:B------:R-:W2:Y:S08]  /*1e10*/  @!P5 LDC.64 R6, c[0x0][0x228] ;  /* 0x00008a00ff06db82 */ /* 0x000eb00000000a00 */
[----:B------:R-:W-:Y:S01]  /*1e20*/  @!P1 IADD3 R19, R2, R3, RZ ;  /* 0x0000000302139210 */ /* 0x000fe20007ffe0ff */
[----:B------:R-:W-:Y:S01]  /*1e30*/  @!P1 VIADD R3, R3, 0x80 ;  /* 0x0000008003039836 */ /* 0x000fe20000000000 */
[----:B------:R-:W2:Y:S04]  /*1e40*/  @!P1 LDC.64 R32, c[0x0][0x228] ;  /* 0x00008a00ff209b82 */ /* 0x000ea80000000a00 */
[----:B------:R-:W-:Y:S01]  /*1e50*/  ISETP.GE.AND P2, PT, R3, R8, PT ;  /* 0x000000080300720c */ /* 0x000fe20003f46270 */
[----:B0-----:R-:W-:-:S03]  /*1e60*/  @!P3 IMAD.WIDE.U32 R34, R31, 0x2, R34 ;  /* 0x000000021f22b825 */ /* 0x001fc600078e0022 */
[----:B------:R-:W0:Y:S09]  /*1e70*/  @!P1 LDC.64 R30, c[0x0][0x220] ;  /* 0x00008800ff1e9b82 */ /* 0x000e320000000a00 */
[----:B---3--:R-:W-:Y:S02]  /*1e80*/  @!P2 IADD3 R17, R2, R3, RZ ;  /* 0x000000030211a210 */ /* 0x008fe40007ffe0ff */
[----:B------:R-:W-:-:S04]  /*1e90*/  @!P2 IADD3 R3, R3, 0x80, RZ ;  /* 0x000000800303a810 */ /* 0x000fc80007ffe0ff */
[----:B------:R-:W-:Y:S01]  /*1ea0*/  ISETP.GE.AND P6, PT, R3, R8, PT ;  /* 0x000000080300720c */ /* 0x000fe20003fc6270 */
[----:B-1----:R-:W-:-:S04]  /*1eb0*/  @!P4 IMAD.WIDE.U32 R28, R5, 0x2, R28 ;  /* 0x00000002051cc825 */ /* 0x002fc800078e001c */
[----:B----4-:R-:W-:Y:S02]  /*1ec0*/  @!P4 IMAD.WIDE.U32 R14, R5, 0x2, R14 ;  /* 0x00000002050ec825 */ /* 0x010fe400078e000e */
[----:B------:R-:W1:Y:S01]  /*1ed0*/  @!P2 LDC.64 R4, c[0x0][0x220] ;  /* 0x00008800ff04ab82 */ /* 0x000e620000000a00 */
[----:B------:R-:W-:Y:S01]  /*1ee0*/  PRMT R27, RZ, 0x7610, R27 ;  /* 0x00007610ff1b7816 */ /* 0x000fe2000000001b */
[----:B--2---:R-:W-:Y:S01]  /*1ef0*/  @!P5 IMAD.WIDE.U32 R24, R23, 0x2, R12 ;  /* 0x000000021718d825 */ /* 0x004fe200078e000c */
[----:B------:R-:W-:-:S03]  /*1f00*/  PRMT R22, RZ, 0x7610, R22 ;  /* 0x00007610ff167816 */ /* 0x000fc60000000016 */
[----:B------:R-:W-:Y:S01]  /*1f10*/  @!P5 IMAD.WIDE.U32 R6, R23, 0x2, R6 ;  /* 0x000000021706d825 */ /* 0x000fe200078e0006 */
[----:B------:R-:W-:Y:S01]  /*1f20*/  @!P6 IADD3 R23, R2, R3, RZ ;  /* 0x000000030217e210 */ /* 0x000fe20007ffe0ff */
[----:B------:R2:W5:Y:S01]  /*1f30*/  @!P3 LDG.E.U16 R27, desc[UR4][R10.64] ;  /* 0x000000040a1bb981 */ /* 0x000562000c1e1500 */
[----:B------:R-:W-:-:S03]  /*1f40*/  @!P6 IADD3 R3, R3, 0x80, RZ ;  /* 0x000000800303e810 */ /* 0x000fc60007ffe0ff */
[----:B------:R1:W5:Y:S01]  /*1f50*/  @!P3 LDG.E.U16 R22, desc[UR4][R34.64] ;  /* 0x000000042216b981 */ /* 0x000362000c1e1500 */
[----:B------:R-:W-:Y:S02]  /*1f60*/  ISETP.GE.AND P3, PT, R3, R8, PT ;  /* 0x000000080300720c */ /* 0x000fe40003f66270 */
[----:B------:R-:W-:Y:S02]  /*1f70*/  PRMT R9, RZ, 0x7610, R9 ;  /* 0x00007610ff097816 */ /* 0x000fe40000000009 */
[----:B------:R-:W-:Y:S02]  /*1f80*/  PRMT R12, RZ, 0x7610, R12 ;  /* 0x00007610ff0c7816 */ /* 0x000fe4000000000c */
[----:B--2---:R-:W-:Y:S01]  /*1f90*/  PRMT R11, RZ, 0x7610, R11 ;  /* 0x00007610ff0b7816 */ /* 0x004fe2000000000b */
[C---:B0-----:R-:W-:Y:S01]  /*1fa0*/  @!P1 IMAD.WIDE.U32 R30, R19.reuse, 0x2, R30 ;  /* 0x00000002131e9825 */ /* 0x041fe200078e001e */
[----:B------:R0:W5:Y:S03]  /*1fb0*/  @!P4 LDG.E.U16 R9, desc[UR4][R28.64] ;  /* 0x000000041c09c981 */ /* 0x000166000c1e1500 */
[----:B------:R-:W-:Y:S01]  /*1fc0*/  @!P1 IMAD.WIDE.U32 R32, R19, 0x2, R32 ;  /* 0x0000000213209825 */ /* 0x000fe200078e0020 */
[----:B------:R2:W5:Y:S01]  /*1fd0*/  @!P5 LDG.E.U16 R11, desc[UR4][R24.64] ;  /* 0x00000004180bd981 */ /* 0x000562000c1e1500 */
[----:B------:R-:W3:Y:S02]  /*1fe0*/  @!P6 LDC.64 R18, c[0x0][0x220] ;  /* 0x00008800ff12eb82 */ /* 0x000ee40000000a00 */
[----:B-1----:R-:W-:Y:S01]  /*1ff0*/  @!P2 IMAD.WIDE.U32 R34, R17, 0x2, R4 ;  /* 0x000000021122a825 */ /* 0x002fe200078e0004 */
[----:B------:R1:W5:Y:S05]  /*2000*/  @!P5 LDG.E.U16 R12, desc[UR4][R6.64] ;  /* 0x00000004060cd981 */ /* 0x00036a000c1e1500 */
[----:B0-----:R-:W0:Y:S08]  /*2010*/  @!P2 LDC.64 R28, c[0x0][0x228] ;  /* 0x00008a00ff1cab82 */ /* 0x001e300000000a00 */
[----:B------:R-:W4:Y:S08]  /*2020*/  @!P6 LDC.64 R4, c[0x0][0x228] ;  /* 0x00008a00ff04eb82 */ /* 0x000f300000000a00 */
[----:B--2---:R-:W2:Y:S08]  /*2030*/  @!P3 LDC.64 R24, c[0x0][0x220] ;  /* 0x00008800ff18bb82 */ /* 0x004eb00000000a00 */
[----:B-1----:R-:W1:Y:S01]  /*2040*/  @!P3 LDC.64 R6, c[0x0][0x228] ;  /* 0x00008a00ff06bb82 */ /* 0x002e620000000a00 */
[----:B------:R-:W-:-:S02]  /*2050*/  PRMT R13, RZ, 0x7610, R13 ;  /* 0x00007610ff0d7816 */ /* 0x000fc4000000000d */
[----:B------:R-:W-:Y:S02]  /*2060*/  PRMT R10, RZ, 0x7610, R10 ;  /* 0x00007610ff0a7816 */ /* 0x000fe4000000000a */
[----:B------:R-:W-:Y:S01]  /*2070*/  @!P3 IADD3 R3, R2, R3, RZ ;  /* 0x000000030203b210 */ /* 0x000fe20007ffe0ff */
[----:B0-----:R-:W-:Y:S01]  /*2080*/  @!P2 IMAD.WIDE.U32 R28, R17, 0x2, R28 ;  /* 0x00000002111ca825 */ /* 0x001fe200078e001c */
[----:B------:R3:W5:Y:S01]  /*2090*/  @!P1 LDG.E.U16 R13, desc[UR4][R30.64] ;  /* 0x000000041e0d9981 */ /* 0x000762000c1e1500 */
[----:B------:R-:W-:Y:S02]  /*20a0*/  PRMT R16, RZ, 0x7610, R16 ;  /* 0x00007610ff107816 */ /* 0x000fe40000000010 */
[----:B------:R-:W-:Y:S01]  /*20b0*/  PRMT R17, RZ, 0x7610, R17 ;  /* 0x00007610ff117816 */ /* 0x000fe20000000011 */
[----:B------:R0:W5:Y:S01]  /*20c0*/  @!P4 LDG.E.U16 R10, desc[UR4][R14.64] ;  /* 0x000000040e0ac981 */ /* 0x000162000c1e1500 */
[----:B------:R-:W-:Y:S01]  /*20d0*/  PRMT R20, RZ, 0x7610, R20 ;  /* 0x00007610ff147816 */ /* 0x000fe20000000014 */
[----:B----4-:R-:W-:-:S02]  /*20e0*/  @!P6 IMAD.WIDE.U32 R4, R23, 0x2, R4 ;  /* 0x000000021704e825 */ /* 0x010fc400078e0004 */
[----:B------:R4:W5:Y:S02]  /*20f0*/  @!P2 LDG.E.U16 R16, desc[UR4][R28.64] ;  /* 0x000000041c10a981 */ /* 0x000964000c1e1500 */
[--C-:B---3--:R-:W-:Y:S01]  /*2100*/  @!P6 IMAD.WIDE.U32 R30, R23, 0x2, R18.reuse ;  /* 0x00000002171ee825 */ /* 0x108fe200078e0012 */
[----:B------:R-:W-:Y:S02]  /*2110*/  PRMT R18, RZ, 0x7610, R18 ;  /* 0x00007610ff127816 */ /* 0x000fe40000000012 */
[----:B------:R-:W-:Y:S01]  /*2120*/  PRMT R19, RZ, 0x7610, R19 ;  /* 0x00007610ff137816 */ /* 0x000fe20000000013 */
[C---:B--2---:R-:W-:Y:S01]  /*2130*/  @!P3 IMAD.WIDE.U32 R24, R3.reuse, 0x2, R24 ;  /* 0x000000020318b825 */ /* 0x044fe200078e0018 */
[----:B0-----:R-:W-:Y:S01]  /*2140*/  PRMT R14, RZ, 0x7610, R14 ;  /* 0x00007610ff0e7816 */ /* 0x001fe2000000000e */
[----:B------:R4:W5:Y:S01]  /*2150*/  @!P6 LDG.E.U16 R17, desc[UR4][R30.64] ;  /* 0x000000041e11e981 */ /* 0x000962000c1e1500 */
[----:B------:R-:W-:Y:S01]  /*2160*/  PRMT R15, RZ, 0x7610, R15 ;  /* 0x00007610ff0f7816 */ /* 0x000fe2000000000f */
[----:B-1----:R-:W-:-:S02]  /*2170*/  @!P3 IMAD.WIDE.U32 R6, R3, 0x2, R6 ;  /* 0x000000020306b825 */ /* 0x002fc400078e0006 */
[----:B------:R4:W5:Y:S04]  /*2180*/  @!P6 LDG.E.U16 R18, desc[UR4][R4.64] ;  /* 0x000000040412e981 */ /* 0x000968000c1e1500 */
[----:B------:R4:W5:Y:S04]  /*2190*/  @!P1 LDG.E.U16 R14, desc[UR4][R32.64] ;  /* 0x00000004200e9981 */ /* 0x000968000c1e1500 */
[----:B------:R4:W5:Y:S04]  /*21a0*/  @!P2 LDG.E.U16 R15, desc[UR4][R34.64] ;  /* 0x00000004220fa981 */ /* 0x000968000c1e1500 */
[----:B------:R4:W5:Y:S04]  /*21b0*/  @!P3 LDG.E.U16 R19, desc[UR4][R24.64] ;  /* 0x000000041813b981 */ /* 0x000968000c1e1500 */
[----:B------:R4:W5:Y:S01]  /*21c0*/  @!P3 LDG.E.U16 R20, desc[UR4][R6.64] ;  /* 0x000000040614b981 */ /* 0x000962000c1e1500 */
[----:B------:R-:W-:Y:S04]  /*21d0*/  BSSY B2, `(.L_x_10777) ;  /* 0x0000038000027945 */ /* 0x000fe80003800000 */
[----:B------:R-:W-:Y:S05]  /*21e0*/  @P0 BRA `(.L_x_10778) ;  /* 0x0000000000d80947 */ /* 0x000fea0003800000 */
[----:B-----5:R-:W-:Y:S01]  /*21f0*/  HADD2.F32 R21, -RZ, R21.H0_H0 ;  /* 0x20000015ff157230 */ /* 0x020fe20000004100 */
[----:B------:R-:W-:Y:S01]  /*2200*/  BSSY B3, `(.L_x_10779) ;  /* 0x0000012000037945 */ /* 0x000fe20003800000 */
[----:B----4-:R-:W-:-:S03]  /*2210*/  HADD2.F32 R28, -RZ, R0.H0_H0 ;  /* 0x20000000ff1c7230 */ /* 0x010fc60000004100 */
        /* <DEDUP_REMOVED lines=16> */
.L_x_10780:
[----:B------:R-:W-:Y:S05]  /*2320*/  BSYNC B3 ;  /* 0x0000000000037941 */ /* 0x000fea0003800000 */
.L_x_10779:
        /* <DEDUP_REMOVED lines=18> */
.L_x_10782:
[----:B------:R-:W-:Y:S02]  /*2450*/  ISETP.GE.AND P0, PT, R21, RZ, PT ;  /* 0x000000ff1500720c */ /* 0x000fe40003f06270 */
[----:B------:R-:W-:-:S11]  /*2460*/  MOV R3, 0x3fd774eb ;  /* 0x3fd774eb00037802 */ /* 0x000fd60000000f00 */
[----:B------:R-:W-:-:S04]  /*2470*/  @P0 FFMA.FTZ R0, R3, 0.93318945169448852539, -R0 ;  /* 0x3f6ee58103000823 */ /* 0x000fc80000010800 */
[----:B------:R-:W-:-:S07]  /*2480*/  @!P0 FFMA.FTZ R0, R3, 0.93318945169448852539, R0 ;  /* 0x3f6ee58103008823 */ /* 0x000fce0000010000 */
.L_x_10783:
[----:B------:R-:W-:Y:S05]  /*2490*/  BSYNC B0 ;  /* 0x0000000000007941 */ /* 0x000fea0003800000 */
.L_x_10781:
        /* <DEDUP_REMOVED lines=11> */
.L_x_10778:
[----:B------:R-:W-:Y:S05]  /*2550*/  BSYNC B2 ;  /* 0x0000000000027941 */ /* 0x000fea0003800000 */
.L_x_10777:
[----:B------:R-:W4:Y:S01]  /*2560*/  S2R R23, SR_TID.X ;  /* 0x0000000000177919 */ /* 0x000f220000002100 */
[----:B------:R-:W-:Y:S01]  /*2570*/  BSSY B2, `(.L_x_10784) ;  /* 0x000003a000027945 */ /* 0x000fe20003800000 */
[----:B----4-:R-:W-:-:S05]  /*2580*/  VIADD R25, R23, 0x80 ;  /* 0x0000008017197836 */ /* 0x010fca0000000000 */
        /* <DEDUP_REMOVED lines=21> */
.L_x_10787:
[----:B------:R-:W-:Y:S05]  /*26e0*/  BSYNC B3 ;  /* 0x0000000000037941 */ /* 0x000fea0003800000 */
.L_x_10786:
        /* <DEDUP_REMOVED lines=18> */
.L_x_10789:
[----:B------:R-:W-:Y:S02]  /*2810*/  ISETP.GE.AND P0, PT, R22, RZ, PT ;  /* 0x000000ff1600720c */ /* 0x000fe40003f06270 */
[----:B------:R-:W-:-:S11]  /*2820*/  MOV R3, 0x3fd774eb ;  /* 0x3fd774eb00037802 */ /* 0x000fd60000000f00 */
[----:B------:R-:W-:-:S04]  /*2830*/  @P0 FFMA.FTZ R0, R3, 0.93318945169448852539, -R0 ;  /* 0x3f6ee58103000823 */ /* 0x000fc80000010800 */
[----:B------:R-:W-:-:S07]  /*2840*/  @!P0 FFMA.FTZ R0, R3, 0.93318945169448852539, R0 ;  /* 0x3f6ee58103008823 */ /* 0x000fce0000010000 */
.L_x_10790:
[----:B------:R-:W-:Y:S05]  /*2850*/  BSYNC B0 ;  /* 0x0000000000007941 */ /* 0x000fea0003800000 */
.L_x_10788:
        /* <DEDUP_REMOVED lines=11> */
.L_x_10785:
[----:B------:R-:W-:Y:S05]  /*2910*/  BSYNC B2 ;  /* 0x0000000000027941 */ /* 0x000fea0003800000 */
.L_x_10784:
        /* <DEDUP_REMOVED lines=23> */
.L_x_10794:
[----:B------:R-:W-:Y:S05]  /*2a90*/  BSYNC B3 ;  /* 0x0000000000037941 */ /* 0x000fea0003800000 */
.L_x_10793:
        /* <DEDUP_REMOVED lines=18> */
.L_x_10796:
[----:B------:R-:W-:Y:S02]  /*2bc0*/  ISETP.GE.AND P0, PT, R10, RZ, PT ;  /* 0x000000ff0a00720c */ /* 0x000fe40003f06270 */
[----:B------:R-:W-:-:S11]  /*2bd0*/  MOV R3, 0x3fd774eb ;  /* 0x3fd774eb00037802 */ /* 0x000fd60000000f00 */
[----:B------:R-:W-:-:S04]  /*2be0*/  @P0 FFMA.FTZ R0, R3, 0.93318945169448852539, -R0 ;  /* 0x3f6ee58103000823 */ /* 0x000fc80000010800 */
[----:B------:R-:W-:-:S07]  /*2bf0*/  @!P0 FFMA.FTZ R0, R3, 0.93318945169448852539, R0 ;  /* 0x3f6ee58103008823 */ /* 0x000fce0000010000 */
.L_x_10797:
[----:B------:R-:W-:Y:S05]  /*2c00*/  BSYNC B0 ;  /* 0x0000000000007941 */ /* 0x000fea0003800000 */
.L_x_10795:
        /* <DEDUP_REMOVED lines=11> */
.L_x_10792:
[----:B------:R-:W-:Y:S05]  /*2cc0*/  BSYNC B2 ;  /* 0x0000000000027941 */ /* 0x000fea0003800000 */
.L_x_10791:
        /* <DEDUP_REMOVED lines=23> */
.L_x_10801:
[----:B------:R-:W-:Y:S05]  /*2e40*/  BSYNC B3 ;  /* 0x0000000000037941 */ /* 0x000fea0003800000 */
.L_x_10800:
        /* <DEDUP_REMOVED lines=18> */
.L_x_10803:
[----:B------:R-:W-:Y:S02]  /*2f70*/  ISETP.GE.AND P0, PT, R12, RZ, PT ;  /* 0x000000ff0c00720c */ /* 0x000fe40003f06270 */
[----:B------:R-:W-:-:S11]  /*2f80*/  MOV R3, 0x3fd774eb ;  /* 0x3fd774eb00037802 */ /* 0x000fd60000000f00 */
[----:B------:R-:W-:-:S04]  /*2f90*/  @P0 FFMA.FTZ R0, R3, 0.93318945169448852539, -R0 ;  /* 0x3f6ee58103000823 */ /* 0x000fc80000010800 */
[----:B------:R-:W-:-:S07]  /*2fa0*/  @!P0 FFMA.FTZ R0, R3, 0.93318945169448852539, R0 ;  /* 0x3f6ee58103008823 */ /* 0x000fce0000010000 */
.L_x_10804:
[----:B------:R-:W-:Y:S05]  /*2fb0*/  BSYNC B0 ;  /* 0x0000000000007941 */ /* 0x000fea0003800000 */
.L_x_10802:
        /* <DEDUP_REMOVED lines=11> */
.L_x_10799:
[----:B------:R-:W-:Y:S05]  /*3070*/  BSYNC B2 ;  /* 0x0000000000027941 */ /* 0x000fea0003800000 */
.L_x_10798:
        /* <DEDUP_REMOVED lines=23> */
.L_x_10808:
[----:B------:R-:W-:Y:S05]  /*31f0*/  BSYNC B3 ;  /* 0x0000000000037941 */ /* 0x000fea0003800000 */
.L_x_10807:
        /* <DEDUP_REMOVED lines=18> */
.L_x_10810:
[----:B------:R-:W-:Y:S01]  /*3320*/  ISETP.GE.AND P0, PT, R14, RZ, PT ;  /* 0x000000ff0e00720c */ /* 0x000fe20003f06270 */
[----:B------:R-:W-:-:S12]  /*3330*/  IMAD.MOV.U32 R3, RZ, RZ, 0x3fd774eb ;  /* 0x3fd774ebff037424 */ /* 0x000fd800078e00ff */
[----:B------:R-:W-:-:S04]  /*3340*/  @P0 FFMA.FTZ R0, R3, 0.93318945169448852539, -R0 ;  /* 0x3f6ee58103000823 */ /* 0x000fc80000010800 */
[----:B------:R-:W-:-:S07]  /*3350*/  @!P0 FFMA.FTZ R0, R3, 0.93318945169448852539, R0 ;  /* 0x3f6ee58103008823 */ /* 0x000fce0000010000 */
.L_x_10811:
[----:B------:R-:W-:Y:S05]  /*3360*/  BSYNC B0 ;  /* 0x0000000000007941 */ /* 0x000fea0003800000 */
.L_x_10809:
        /* <DEDUP_REMOVED lines=11> */
.L_x_10806:
[----:B------:R-:W-:Y:S05]  /*3420*/  BSYNC B2 ;  /* 0x0000000000027941 */ /* 0x000fea0003800000 */
.L_x_10805:
        /* <DEDUP_REMOVED lines=23> */
.L_x_10815:
[----:B------:R-:W-:Y:S05]  /*35a0*/  BSYNC B3 ;  /* 0x0000000000037941 */ /* 0x000fea0003800000 */
.L_x_10814:
        /* <DEDUP_REMOVED lines=18> */
.L_x_10817:
[----:B------:R-:W-:Y:S02]  /*36d0*/  ISETP.GE.AND P0, PT, R16, RZ, PT ;  /* 0x000000ff1000720c */ /* 0x000fe40003f06270 */
[----:B------:R-:W-:-:S11]  /*36e0*/  MOV R3, 0x3fd774eb ;  /* 0x3fd774eb00037802 */ /* 0x000fd60000000f00 */
[----:B------:R-:W-:-:S04]  /*36f0*/  @P0 FFMA.FTZ R0, R3, 0.93318945169448852539, -R0 ;  /* 0x3f6ee58103000823 */ /* 0x000fc80000010800 */
[----:B------:R-:W-:-:S07]  /*3700*/  @!P0 FFMA.FTZ R0, R3, 0.93318945169448852539, R0 ;  /* 0x3f6ee58103008823 */ /* 0x000fce0000010000 */
.L_x_10818:
[----:B------:R-:W-:Y:S05]  /*3710*/  BSYNC B0 ;  /* 0x0000000000007941 */ /* 0x000fea0003800000 */
.L_x_10816:
        /* <DEDUP_REMOVED lines=11> */
.L_x_10813:
[----:B------:R-:W-:Y:S05]  /*37d0*/  BSYNC B2 ;  /* 0x0000000000027941 */ /* 0x000fea0003800000 */
.L_x_10812:
        /* <DEDUP_REMOVED lines=23> */
.L_x_10822:
[----:B------:R-:W-:Y:S05]  /*3950*/  BSYNC B3 ;  /* 0x0000000000037941 */ /* 0x000fea0003800000 */
.L_x_10821:
        /* <DEDUP_REMOVED lines=18> */
.L_x_10824:
[----:B------:R-:W-:Y:S02]  /*3a80*/  ISETP.GE.AND P0, PT, R18, RZ, PT ;  /* 0x000000ff1200720c */ /* 0x000fe40003f06270 */
[----:B------:R-:W-:-:S11]  /*3a90*/  MOV R3, 0x3fd774eb ;  /* 0x3fd774eb00037802 */ /* 0x000fd60000000f00 */
[----:B------:R-:W-:-:S04]  /*3aa0*/  @P0 FFMA.FTZ R0, R3, 0.93318945169448852539, -R0 ;  /* 0x3f6ee58103000823 */ /* 0x000fc80000010800 */
[----:B------:R-:W-:-:S07]  /*3ab0*/  @!P0 FFMA.FTZ R0, R3, 0.93318945169448852539, R0 ;  /* 0x3f6ee58103008823 */ /* 0x000fce0000010000 */
.L_x_10825:
[----:B------:R-:W-:Y:S05]  /*3ac0*/  BSYNC B0 ;  /* 0x0000000000007941 */ /* 0x000fea0003800000 */
.L_x_10823:
        /* <DEDUP_REMOVED lines=10> */
[----:B------:R-:W-:-:S07]  /*3b70*/  F2FP.F16.F32.PACK_AB R13, RZ, R13 ;  /* 0x0000000dff0d723e */ /* 0x000fce00000000ff */
.L_x_10820:
[----:B------:R-:W-:Y:S05]  /*3b80*/  BSYNC B2 ;  /* 0x0000000000027941 */ /* 0x000fea0003800000 */
.L_x_10819:
        /* <DEDUP_REMOVED lines=23> */
.L_x_10829:
[----:B------:R-:W-:Y:S05]  /*3d00*/  BSYNC B3 ;  /* 0x0000000000037941 */ /* 0x000fea0003800000 */
.L_x_10828:
        /* <DEDUP_REMOVED lines=18> */
.L_x_10831:
[----:B------:R-:W-:Y:S02]  /*3e30*/  ISETP.GE.AND P0, PT, R20, RZ, PT ;  /* 0x000000ff1400720c */ /* 0x000fe40003f06270 */
[----:B------:R-:W-:-:S11]  /*3e40*/  MOV R3, 0x3fd774eb ;  /* 0x3fd774eb00037802 */ /* 0x000fd60000000f00 */
[----:B------:R-:W-:-:S04]  /*3e50*/  @P0 FFMA.FTZ R0, R3, 0.93318945169448852539, -R0 ;  /* 0x3f6ee58103000823 */ /* 0x000fc80000010800 */
[----:B------:R-:W-:-:S07]  /*3e60*/  @!P0 FFMA.FTZ R0, R3, 0.93318945169448852539, R0 ;  /* 0x3f6ee58103008823 */ /* 0x000fce0000010000 */
.L_x_10832:
[----:B------:R-:W-:Y:S05]  /*3e70*/  BSYNC B0 ;  /* 0x0000000000007941 */ /* 0x000fea0003800000 */
.L_x_10830:
        /* <DEDUP_REMOVED lines=11> */
.L_x_10827:
[----:B------:R-:W-:Y:S05]  /*3f30*/  BSYNC B2 ;  /* 0x0000000000027941 */ /* 0x000fea0003800000 */
.L_x_10826:
        /* <DEDUP_REMOVED lines=10> */
[----:B-----5:R0:W-:Y:S01]  /*3fe0*/  STG.E.U16 desc[UR4][R4.64], R21 ;  /* 0x0000001504007986 */ /* 0x0201e2000c101504 */
[----:B------:R-:W-:Y:S05]  /*3ff0*/  @P0 BRA `(.L_x_10836) ;  /* 0x0000000000300947 */ /* 0x000fea0003800000 */
[----:B0-----:R-:W0:Y:S01]  /*4000*/  LDC.64 R4, c[0x0][0x218] ;  /* 0x00008600ff047b82 */ /* 0x001e220000000a00 */
[----:B------:R-:W-:Y:S01]  /*4010*/  IMAD.IADD R3, R2, 0x1, R23 ;  /* 0x0000000102037824 */ /* 0x000fe200078e0217 */
[----:B------:R-:W-:-:S03]  /*4020*/  IADD3 R23, R23, 0x80, RZ ;  /* 0x0000008017177810 */ /* 0x000fc60007ffe0ff */
[----:B0-----:R-:W-:-:S05]  /*4030*/  IMAD.WIDE.U32 R4, R3, 0x2, R4 ;  /* 0x0000000203047825 */ /* 0x001fca00078e0004 */
[----:B------:R0:W-:Y:S02]  /*4040*/  STG.E.U16 desc[UR4][R4.64], R22 ;  /* 0x0000001604007986 */ /* 0x0001e4000c101504 */
.L_x_10835:
[----:B------:R-:W-:-:S13]  /*4050*/  ISETP.GE.AND P0, PT, R23, R8, PT ;  /* 0x000000081700720c */ /* 0x000fda0003f06270 */
[----:B------:R-:W-:Y:S05]  /*4060*/  @P0 BRA `(.L_x_10837) ;  /* 0x0000000000300947 */ /* 0x000fea0003800000 */
[----:B0-----:R-:W0:Y:S01]  /*4070*/  LDC.64 R4, c[0x0][0x218] ;  /* 0x00008600ff047b82 */ /* 0x001e220000000a00 */
[----:B------:R-:W-:Y:S02]  /*4080*/  IADD3 R3, R2, R23, RZ ;  /* 0x0000001702037210 */ /* 0x000fe40007ffe0ff */
[----:B------:R-:W-:-:S03]  /*4090*/  IADD3 R23, R23, 0x80, RZ ;  /* 0x0000008017177810 */ /* 0x000fc60007ffe0ff */
[----:B0-----:R-:W-:-:S05]  /*40a0*/  IMAD.WIDE.U32 R4, R3, 0x2, R4 ;  /* 0x0000000203047825 */ /* 0x001fca00078e0004 */
[----:B-----5:R1:W-:Y:S02]  /*40b0*/  STG.E.U16 desc[UR4][R4.64], R9 ;  /* 0x0000000904007986 */ /* 0x0203e4000c101504 */
.L_x_10836:
[----:B------:R-:W-:-:S13]  /*40c0*/  ISETP.GE.AND P0, PT, R23, R8, PT ;  /* 0x000000081700720c */ /* 0x000fda0003f06270 */
[----:B------:R-:W-:Y:S05]  /*40d0*/  @P0 BRA `(.L_x_10838) ;  /* 0x0000000000300947 */ /* 0x000fea0003800000 */
[----:B01----:R-:W0:Y:S01]  /*40e0*/  LDC.64 R4, c[0x0][0x218] ;  /* 0x00008600ff047b82 */ /* 0x003e220000000a00 */
[----:B------:R-:W-:Y:S02]  /*40f0*/  IADD3 R3, R2, R23, RZ ;  /* 0x0000001702037210 */ /* 0x000fe40007ffe0ff */
[----:B------:R-:W-:-:S03]  /*4100*/  IADD3 R23, R23, 0x80, RZ ;  /* 0x0000008017177810 */ /* 0x000fc60007ffe0ff */
[----:B0-----:R-:W-:-:S05]  /*4110*/  IMAD.WIDE.U32 R4, R3, 0x2, R4 ;  /* 0x0000000203047825 */ /* 0x001fca00078e0004 */
[----:B------:R1:W-:Y:S02]  /*4120*/  STG.E.U16 desc[UR4][R4.64], R10 ;  /* 0x0000000a04007986 */ /* 0x0003e4000c101504 */
.L_x_10837:
[----:B------:R-:W-:-:S13]  /*4130*/  ISETP.GE.AND P0, PT, R23, R8, PT ;  /* 0x000000081700720c */ /* 0x000fda0003f06270 */
[----:B------:R-:W-:Y:S05]  /*4140*/  @P0 BRA `(.L_x_10839) ;  /* 0x0000000000340947 */ /* 0x000fea0003800000 */
[----:B01----:R-:W0:Y:S01]  /*4150*/  LDC.64 R4, c[0x0][0x218] ;  /* 0x00008600ff047b82 */ /* 0x003e220000000a00 */
[----:B------:R-:W-:Y:S02]  /*4160*/  IADD3 R3, R2, R23, RZ ;  /* 0x0000001702037210 */ /* 0x000fe40007ffe0ff */
[----:B------:R-:W-:-:S03]  /*4170*/  IADD3 R23, R23, 0x80, RZ ;  /* 0x0000008017177810 */ /* 0x000fc60007ffe0ff */
[----:B0-----:R-:W-:-:S05]  /*4180*/  IMAD.WIDE.U32 R4, R3, 0x2, R4 ;  /* 0x0000000203047825 */ /* 0x001fca00078e0004 */
[----:B-----5:R2:W-:Y:S02]  /*4190*/  STG.E.U16 desc[UR4][R4.64], R11 ;  /* 0x0000000b04007986 */ /* 0x0205e4000c101504 */
.L_x_10838:
        /* <DEDUP_REMOVED lines=8> */
.L_x_10839:
[----:B------:R-:W-:Y:S05]  /*4220*/  BSYNC B1 ;  /* 0x0000000000017941 */ /* 0x000fea0003800000 */
.L_x_10834:
[----:B------:R-:W-:-:S13]  /*4230*/  ISETP.GE.AND P0, PT, R23, R8, PT ;  /* 0x000000081700720c */ /* 0x000fda0003f06270 */
[----:B012---:R-:W0:Y:S01]  /*4240*/  @!P0 LDC.64 R4, c[0x0][0x218] ;  /* 0x00008600ff048b82 */ /* 0x007e220000000a00 */
[----:B------:R-:W-:Y:S01]  /*4250*/  @!P0 IADD3 R3, R2, R23, RZ ;  /* 0x0000001702038210 */ /* 0x000fe20007ffe0ff */
[----:B------:R-:W-:-:S04]  /*4260*/  @!P0 VIADD R23, R23, 0x80 ;  /* 0x0000008017178836 */ /* 0x000fc80000000000 */
[----:B0-----:R-:W-:-:S05]  /*4270*/  @!P0 IMAD.WIDE.U32 R4, R3, 0x2, R4 ;  /* 0x0000000203048825 */ /* 0x001fca00078e0004 */
[----:B-----5:R3:W-:Y:S02]  /*4280*/  @!P0 STG.E.U16 desc[UR4][R4.64], R13 ;  /* 0x0000000d04008986 */ /* 0x0207e4000c101504 */
.L_x_10840:
[----:B------:R-:W-:Y:S05]  /*4290*/  BSYNC B0 ;  /* 0x0000000000007941 */ /* 0x000fea0003800000 */
.L_x_10833:
        /* <DEDUP_REMOVED lines=8> */
        .weak           $__internal_26_$__cuda_sm3x_div_rn_ftz_f32_slowpath
        .type           $__internal_26_$__cuda_sm3x_div_rn_ftz_f32_slowpath,@function
        .size           $__internal_26_$__cuda_sm3x_div_rn_ftz_f32_slowpath,(.L_x_19702 - $__internal_26_$__cuda_sm3x_div_rn_ftz_f32_slowpath)
$__internal_26_$__cuda_sm3x_div_rn_ftz_f32_slowpath:
        /* <DEDUP_REMOVED lines=32> */
.L_x_10843:
[----:B------:R-:W-:Y:S05]  /*4520*/  BSYNC B1 ;  /* 0x0000000000017941 */ /* 0x000fea0003800000 */
.L_x_10842:
        /* <DEDUP_REMOVED lines=16> */
[----:B------:R-:W-:-:S04]  /*4630*/  LOP3.LUT R6, R6, 0xff, RZ, 0xc0, !PT ;  /* 0x000000ff06067812 */ /* 0x000fc800078ec0ff */
[----:B------:R-:W-:-:S04]  /*4640*/  IADD3 R3, R6, R5, RZ ;  /* 0x0000000506037210 */ /* 0x000fc80007ffe0ff */
        /* <DEDUP_REMOVED lines=9> */
.L_x_10849:
[----:B------:R-:W-:-:S07]  /*46e0*/  LEA R0, R5, R0, 0x17 ;  /* 0x0000000005007211 */ /* 0x000fce00078eb8ff */
.L_x_10850:
[----:B------:R-:W-:Y:S05]  /*46f0*/  BSYNC B1 ;  /* 0x0000000000017941 */ /* 0x000fea0003800000 */
.L_x_10848:
[----:B------:R-:W-:Y:S05]  /*4700*/  BRA `(.L_x_10851) ;  /* 0x0000000000207947 */ /* 0x000fea0003800000 */
.L_x_10847:
[----:B------:R-:W-:-:S04]  /*4710*/  LOP3.LUT R29, R0, 0x80000000, R29, 0x48, !PT ;  /* 0x80000000001d7812 */ /* 0x000fc800078e481d */
[----:B------:R-:W-:Y:S01]  /*4720*/  LOP3.LUT R0, R29, 0x7f800000, RZ, 0xfc, !PT ;  /* 0x7f8000001d007812 */ /* 0x000fe200078efcff */
[----:B------:R-:W-:Y:S06]  /*4730*/  BRA `(.L_x_10851) ;  /* 0x0000000000147947 */ /* 0x000fec0003800000 */
.L_x_10846:
[----:B------:R-:W-:Y:S01]  /*4740*/  LOP3.LUT R0, R0, 0x80000000, R29, 0x48, !PT ;  /* 0x8000000000007812 */ /* 0x000fe200078e481d */
[----:B------:R-:W-:Y:S06]  /*4750*/  BRA `(.L_x_10851) ;  /* 0x00000000000c7947 */ /* 0x000fec0003800000 */
.L_x_10845:
[----:B------:R-:W0:Y:S01]  /*4760*/  MUFU.RSQ R0, -QNAN ;  /* 0xffc0000000007908 */ /* 0x000e220000001400 */
[----:B------:R-:W-:Y:S05]  /*4770*/  BRA `(.L_x_10851) ;  /* 0x0000000000047947 */ /* 0x000fea0003800000 */
.L_x_10844:
[----:B------:R-:W-:-:S07]  /*4780*/  FADD.FTZ R0, R29, R0 ;  /* 0x000000001d007221 */ /* 0x000fce0000010000 */
.L_x_10851:
[----:B------:R-:W-:Y:S05]  /*4790*/  BSYNC B0 ;  /* 0x0000000000007941 */ /* 0x000fea0003800000 */
.L_x_10841:
[----:B------:R-:W-:-:S06]  /*47a0*/  HFMA2.MMA R5, -RZ, RZ, 0, 0 ;  /* 0x00000000ff057435 */ /* 0x000fcc00000001ff */
[----:B0-----:R-:W-:Y:S05]  /*47b0*/  RET.REL.NODEC R4 `(_ZN2at6native29vectorized_elementwise_kernelILi4ENS0_13BinaryFunctorIN3c104HalfES4_S4_ZZZNS0_17atan2_kernel_cudaERNS_18TensorIteratorBaseEENKUlvE_clEvENKUlvE1_clEvEUlS4_S4_E_EESt5arrayIPcLm3EEEEviT0_T1_) ;  /* 0xffffffb804107950 */ /* 0x001fea0003c3ffff */
.L_x_10852:
        /* <DEDUP_REMOVED lines=12> */
.L_x_19702:


//--------------------- .text._ZN2at6native29vectorized_elementwise_kernelILi8ENS0_13BinaryFunctorIN3c104HalfES4_S4_ZZZNS0_17atan2_kernel_cudaERNS_18TensorIteratorBaseEENKUlvE_clEvENKUlvE1_clEvEUlS4_S4_E_EESt5arrayIPcLm3EEEEviT0_T1_ --------------------------
	.section	.text._ZN2at6native29vectorized_elementwise_kernelILi8ENS0_13BinaryFunctorIN3c104HalfES4_S4_ZZZNS0_17atan2_kernel_cudaERNS_18TensorIteratorBaseEENKUlvE_clEvENKUlvE1_clEvEUlS4_S4_E_EESt5arrayIPcLm3EEEEviT0_T1_,"ax",@progbits
	.align	128
        .global         _ZN2at6native29vectorized_elementwise_kernelILi8ENS0_13BinaryFunctorIN3c104HalfES4_S4_ZZZNS0_17atan2_kernel_cudaERNS_18TensorIteratorBaseEENKUlvE_clEvENKUlvE1_clEvEUlS4_S4_E_EESt5arrayIPcLm3EEEEviT0_T1_
        .type           _ZN2at6native29vectorized_elementwise_kernelILi8ENS0_13BinaryFunctorIN3c104HalfES4_S4_ZZZNS0_17atan2_kernel_cudaERNS_18TensorIteratorBaseEENKUlvE_clEvENKUlvE1_clEvEUlS4_S4_E_EESt5arrayIPcLm3EEEEviT0_T1_,@function
        .size           _ZN2at6native29vectorized_elementwise_kernelILi8ENS0_13BinaryFunctorIN3c104HalfES4_S4_ZZZNS0_17atan2_kernel_cudaERNS_18TensorIteratorBaseEENKUlvE_clEvENKUlvE1_clEvEUlS4_S4_E_EESt5arrayIPcLm3EEEEviT0_T1_,(.L_x_19703 - _ZN2at6native29vectorized_elementwise_kernelILi8ENS0_13BinaryFunctorIN3c104HalfES4_S4_ZZZNS0_17atan2_kernel_cudaERNS_18TensorIteratorBaseEENKUlvE_clEvENKUlvE1_clEvEUlS4_S4_E_EESt5arrayIPcLm3EEEEviT0_T1_)
        .other          _ZN2at6native29vectorized_elementwise_kernelILi8ENS0_13BinaryFunctorIN3c104HalfES4_S4_ZZZNS0_17atan2_kernel_cudaERNS_18TensorIteratorBaseEENKUlvE_clEvENKUlvE1_clEvEUlS4_S4_E_EESt5arrayIPcLm3EEEEviT0_T1_,@"STO_CUDA_ENTRY STV_DEFAULT"
_ZN2at6native29vectorized_elementwise_kernelILi8ENS0_13BinaryFunctorIN3c104HalfES4_S4_ZZZNS0_17atan2_kernel_cudaERNS_18TensorIteratorBaseEENKUlvE_clEvENKUlvE1_clEvEUlS4_S4_E_EESt5arrayIPcLm3EEEEviT0_T1_:
.text._ZN2at6native29vectorized_elementwise_kernelILi8ENS0_13BinaryFunctorIN3c104HalfES4_S4_ZZZNS0_17atan2_kernel_cudaERNS_18TensorIteratorBaseEENKUlvE_clEvENKUlvE1_clEvEUlS4_S4_E_EESt5arrayIPcLm3EEEEviT0_T1_:
        /* <DEDUP_REMOVED lines=18> */
[----:B--2---:R-:W-:-:S05]  /*0120*/  HADD2.F32 R20, -RZ, R8.H0_H0 ;  /* 0x20000008ff147230 */ /* 0x004fca0000004100 */
[----:B------:R-:W-:Y:S01]  /*0130*/  FADD.FTZ R0, |R20|, -RZ ;  /* 0x800000ff14007221 */ /* 0x000fe20000010200 */
[----:B---3--:R-:W-:-:S05]  /*0140*/  HADD2.F32 R19, -RZ, R12.H0_H0 ;  /* 0x2000000cff137230 */ /* 0x008fca0000004100 */
        /* <DEDUP_REMOVED lines=14> */
[----:B------:R-:W-:Y:S05]  /*0230*/  CALL.REL.NOINC `($__internal_27_$__cuda_sm3x_div_rn_ftz_f32_slowpath) ;  /* 0x00000040002c7944 */ /* 0x000fea0003c00000 */
.L_x_10855:
[----:B------:R-:W-:Y:S05]  /*0240*/  BSYNC B2 ;  /* 0x0000000000027941 */ /* 0x000fea0003800000 */
.L_x_10854:
        /* <DEDUP_REMOVED lines=18> */
.L_x_10857:
[----:B------:R-:W-:Y:S02]  /*0370*/  ISETP.GE.AND P0, PT, R19, RZ, PT ;  /* 0x000000ff1300720c */ /* 0x000fe40003f06270 */
[----:B------:R-:W-:-:S11]  /*0380*/  MOV R3, 0x3fd774eb ;  /* 0x3fd774eb00037802 */ /* 0x000fd60000000f00 */
[----:B------:R-:W-:-:S04]  /*0390*/  @P0 FFMA.FTZ R0, R3, 0.93318945169448852539, -R0 ;  /* 0x3f6ee58103000823 */ /* 0x000fc80000010800 */
[----:B------:R-:W-:-:S07]  /*03a0*/  @!P0 FFMA.FTZ R0, R3, 0.93318945169448852539, R0 ;  /* 0x3f6ee58103008823 */ /* 0x000fce0000010000 */
.L_x_10858:
[----:B------:R-:W-:Y:S05]  /*03b0*/  BSYNC B0 ;  /* 0x0000000000007941 */ /* 0x000fea0003800000 */
.L_x_10856:
        /* <DEDUP_REMOVED lines=29> */
.L_x_10860:
[----:B------:R-:W-:Y:S05]  /*0590*/  BSYNC B2 ;  /* 0x0000000000027941 */ /* 0x000fea0003800000 */
.L_x_10859:
        /* <DEDUP_REMOVED lines=18> */
.L_x_10862:
[----:B------:R-:W-:Y:S02]  /*06c0*/  ISETP.GE.AND P0, PT, R12, RZ, PT ;  /* 0x000000ff0c00720c */ /* 0x000fe40003f06270 */
[----:B------:R-:W-:-:S11]  /*06d0*/  MOV R3, 0x3fd774eb ;  /* 0x3fd774eb00037802 */ /* 0x000fd60000000f00 */
[----:B------:R-:W-:-:S04]  /*06e0*/  @P0 FFMA.FTZ R0, R3, 0.93318945169448852539, -R0 ;  /* 0x3f6ee58103000823 */ /* 0x000fc80000010800 */
[----:B------:R-:W-:-:S07]  /*06f0*/  @!P0 FFMA.FTZ R0, R3, 0.93318945169448852539, R0 ;  /* 0x3f6ee58103008823 */ /* 0x000fce0000010000 */
.L_x_10863:
[----:B------:R-:W-:Y:S05]  /*0700*/  BSYNC B0 ;  /* 0x0000000000007941 */ /* 0x000fea0003800000 */
.L_x_10861:
        /* <DEDUP_REMOVED lines=29> */
.L_x_10865:
[----:B------:R-:W-:Y:S05]  /*08e0*/  BSYNC B2 ;  /* 0x0000000000027941 */ /* 0x000fea0003800000 */
.L_x_10864:
        /* <DEDUP_REMOVED lines=18> */
.L_x_10867:
[----:B------:R-:W-:Y:S02]  /*0a10*/  ISETP.GE.AND P0, PT, R20, RZ, PT ;  /* 0x000000ff1400720c */ /* 0x000fe40003f06270 */
[----:B------:R-:W-:-:S11]  /*0a20*/  MOV R3, 0x3fd774eb ;  /* 0x3fd774eb00037802 */ /* 0x000fd60000000f00 */
[----:B------:R-:W-:-:S04]  /*0a30*/  @P0 FFMA.FTZ R0, R3, 0.93318945169448852539, -R0 ;  /* 0x3f6ee58103000823 */ /* 0x000fc80000010800 */
[----:B------:R-:W-:-:S07]  /*0a40*/  @!P0 FFMA.FTZ R0, R3, 0.93318945169448852539, R0 ;  /* 0x3f6ee58103008823 */ /* 0x000fce0000010000 */
.L_x_10868:
[----:B------:R-:W-:Y:S05]  /*0a50*/  BSYNC B0 ;  /* 0x0000000000007941 */ /* 0x000fea0003800000 */
.L_x_10866:
        /* <DEDUP_REMOVED lines=29> */
.L_x_10870:
[----:B------:R-:W-:Y:S05]  /*0c30*/  BSYNC B2 ;  /* 0x0000000000027941 */ /* 0x000fea0003800000 */
.L_x_10869:
        /* <DEDUP_REMOVED lines=18> */
.L_x_10872:
[----:B------:R-:W-:Y:S02]  /*0d60*/  ISETP.GE.AND P0, PT, R13, RZ, PT ;  /* 0x000000ff0d00720c */ /* 0x000fe40003f06270 */
[----:B------:R-:W-:-:S11]  /*0d70*/  MOV R3, 0x3fd774eb ;  /* 0x3fd774eb00037802 */ /* 0x000fd60000000f00 */
[----:B------:R-:W-:-:S04]  /*0d80*/  @P0 FFMA.FTZ R0, R3, 0.93318945169448852539, -R0 ;  /* 0x3f6ee58103000823 */ /* 0x000fc80000010800 */
[----:B------:R-:W-:-:S07]  /*0d90*/  @!P0 FFMA.FTZ R0, R3, 0.93318945169448852539, R0 ;  /* 0x3f6ee58103008823 */ /* 0x000fce0000010000 */
.L_x_10873:
[----:B------:R-:W-:Y:S05]  /*0da0*/  BSYNC B0 ;  /* 0x0000000000007941 */ /* 0x000fea0003800000 */
.L_x_10871:
        /* <DEDUP_REMOVED lines=29> */
.L_x_10875:
[----:B------:R-:W-:Y:S05]  /*0f80*/  BSYNC B2 ;  /* 0x0000000000027941 */ /* 0x000fea0003800000 */
.L_x_10874:
        /* <DEDUP_REMOVED lines=18> */
.L_x_10877:
[----:B------:R-:W-:Y:S02]  /*10b0*/  ISETP.GE.AND P0, PT, R21, RZ, PT ;  /* 0x000000ff1500720c */ /* 0x000fe40003f06270 */
[----:B------:R-:W-:-:S11]  /*10c0*/  MOV R3, 0x3fd774eb ;  /* 0x3fd774eb00037802 */ /* 0x000fd60000000f00 */
[----:B------:R-:W-:-:S04]  /*10d0*/  @P0 FFMA.FTZ R0, R3, 0.93318945169448852539, -R0 ;  /* 0x3f6ee58103000823 */ /* 0x000fc80000010800 */
[----:B------:R-:W-:-:S07]  /*10e0*/  @!P0 FFMA.FTZ R0, R3, 0.93318945169448852539, R0 ;  /* 0x3f6ee58103008823 */ /* 0x000fce0000010000 */
.L_x_10878:
[----:B------:R-:W-:Y:S05]  /*10f0*/  BSYNC B0 ;  /* 0x0000000000007941 */ /* 0x000fea0003800000 */
.L_x_10876:
        /* <DEDUP_REMOVED lines=28> */
[----:B------:R-:W-:Y:S05]  /*12c0*/  CALL.REL.NOINC `($__internal_27_$__cuda_sm3x_div_rn_ftz_f32_slowpath) ;  /* 0x0000003000087944 */ /* 0x000fea0003c00000 */
.L_x_10880:
[----:B------:R-:W-:Y:S05]  /*12d0*/  BSYNC B2 ;  /* 0x0000000000027941 */ /* 0x000fea0003800000 */
.L_x_10879:
        /* <DEDUP_REMOVED lines=18> */
.L_x_10882:
[----:B------:R-:W-:Y:S02]  /*1400*/  ISETP.GE.AND P0, PT, R14, RZ, PT ;  /* 0x000000ff0e00720c */ /* 0x000fe40003f06270 */
[----:B------:R-:W-:-:S11]  /*1410*/  MOV R3, 0x3fd774eb ;  /* 0x3fd774eb00037802 */ /* 0x000fd60000000f00 */
[----:B------:R-:W-:-:S04]  /*1420*/  @P0 FFMA.FTZ R0, R3, 0.93318945169448852539, -R0 ;  /* 0x3f6ee58103000823 */ /* 0x000fc80000010800 */
[----:B------:R-:W-:-:S07]  /*1430*/  @!P0 FFMA.FTZ R0, R3, 0.93318945169448852539, R0 ;  /* 0x3f6ee58103008823 */ /* 0x000fce0000010000 */
.L_x_10883:
[----:B------:R-:W-:Y:S05]  /*1440*/  BSYNC B0 ;  /* 0x0000000000007941 */ /* 0x000fea0003800000 */
.L_x_10881:
        /* <DEDUP_REMOVED lines=29> */
.L_x_10885:
[----:B------:R-:W-:Y:S05]  /*1620*/  BSYNC B2 ;  /* 0x0000000000027941 */ /* 0x000fea0003800000 */
.L_x_10884:
        /* <DEDUP_REMOVED lines=18> */
.L_x_10887:
[----:B------:R-:W-:Y:S02]  /*1750*/  ISETP.GE.AND P0, PT, R21, RZ, PT ;  /* 0x000000ff1500720c */ /* 0x000fe40003f06270 */
[----:B------:R-:W-:-:S11]  /*1760*/  MOV R3, 0x3fd774eb ;  /* 0x3fd774eb00037802 */ /* 0x000fd60000000f00 */
[----:B------:R-:W-:-:S04]  /*1770*/  @P0 FFMA.FTZ R0, R3, 0.93318945169448852539, -R0 ;  /* 0x3f6ee58103000823 */ /* 0x000fc80000010800 */
[----:B------:R-:W-:-:S07]  /*1780*/  @!P0 FFMA.FTZ R0, R3, 0.93318945169448852539, R0 ;  /* 0x3f6ee58103008823 */ /* 0x000fce0000010000 */
.L_x_10888:
[----:B------:R-:W-:Y:S05]  /*1790*/  BSYNC B0 ;  /* 0x0000000000007941 */ /* 0x000fea0003800000 */
.L_x_10886:
        /* <DEDUP_REMOVED lines=29> */
.L_x_10890:
[----:B------:R-:W-:Y:S05]  /*1970*/  BSYNC B2 ;  /* 0x0000000000027941 */ /* 0x000fea0003800000 */
.L_x_10889:
        /* <DEDUP_REMOVED lines=18> */
.L_x_10892:
[----:B------:R-:W-:Y:S02]  /*1aa0*/  ISETP.GE.AND P0, PT, R15, RZ, PT ;  /* 0x000000ff0f00720c */ /* 0x000fe40003f06270 */
[----:B------:R-:W-:-:S11]  /*1ab0*/  MOV R3, 0x3fd774eb ;  /* 0x3fd774eb00037802 */ /* 0x000fd60000000f00 */
[----:B------:R-:W-:-:S04]  /*1ac0*/  @P0 FFMA.FTZ R0, R3, 0.93318945169448852539, -R0 ;  /* 0x3f6ee58103000823 */ /* 0x000fc80000010800 */
[----:B------:R-:W-:-:S07]  /*1ad0*/  @!P0 FFMA.FTZ R0, R3, 0.93318945169448852539, R0 ;  /* 0x3f6ee58103008823 */ /* 0x000fce0000010000 */
.L_x_10893:
[----:B------:R-:W-:Y:S05]  /*1ae0*/  BSYNC B0 ;  /* 0x0000000000007941 */ /* 0x000fea0003800000 */
.L_x_10891:
[----:B------:R-:W0:Y:S01]  /*1af0*/  LDC.64 R4, c[0x0][0x218] ;  /* 0x00008600ff047b82 */ /* 0x000e220000000a00 */
[----:B------:R-:W-:Y:S01]  /*1b00*/  FSETP.NEU.FTZ.AND P0, PT, |R15|, |R10|, PT ;  /* 0x4000000a0f00720b */ /* 0x000fe20003f1d200 */
[----:B------:R-:W-:Y:S01]  /*1b10*/  IMAD.MOV.U32 R3, RZ, RZ, 0x4016cbe4 ;  /* 0x4016cbe4ff037424 */ /* 0x000fe200078e00ff */
[----:B------:R-:W-:Y:S02]  /*1b20*/  FSETP.NEU.FTZ.AND P1, PT, R11, RZ, PT ;  /* 0x000000ff0b00720b */ /* 0x000fe40003f3d000 */
[----:B------:R-:W-:Y:S01]  /*1b30*/  ISETP.GE.AND P2, PT, R15, RZ, PT ;  /* 0x000000ff0f00720c */ /* 0x000fe20003f46270 */
[----:B------:R-:W-:Y:S01]  /*1b40*/  FADD.FTZ R15, |R10|, |R15| ;  /* 0x4000000f0a0f7221 */ /* 0x000fe20000010200 */
[----:B------:R-:W-:Y:S02]  /*1b50*/  F2FP.F16.F32.PACK_AB R9, R9, R20 ;  /* 0x000000140909723e */ /* 0x000fe400000000ff */
[----:B------:R-:W-:-:S05]  /*1b60*/  F2FP.F16.F32.PACK_AB R8, R8, R19 ;  /* 0x000000130808723e */ /* 0x000fca00000000ff */
[----:B------:R-:W-:Y:S02]  /*1b70*/  @!P0 FSEL R0, R3, 0.78539818525314331055, !P2 ;  /* 0x3f490fdb03008808 */ /* 0x000fe40005000000 */
[----:B------:R-:W-:Y:S02]  /*1b80*/  @!P1 FSEL R0, RZ, 3.1415927410125732422, P2 ;  /* 0x40490fdbff009808 */ /* 0x000fe40001000000 */
[----:B------:R-:W-:Y:S02]  /*1b90*/  FSETP.GTU.FTZ.AND P0, PT, |R15|, +INF , PT ;  /* 0x7f8000000f00780b */ /* 0x000fe40003f1c200 */
[----:B------:R-:W-:Y:S02]  /*1ba0*/  LOP3.LUT R0, R0, 0x80000000, R10, 0xb8, !PT ;  /* 0x8000000000007812 */ /* 0x000fe400078eb80a */
[----:B------:R-:W-:Y:S01]  /*1bb0*/  F2FP.F16.F32.PACK_AB R10, R13, R12 ;  /* 0x0000000c0d0a723e */ /* 0x000fe200000000ff */
[----:B0-----:R-:W-:Y:S01]  /*1bc0*/  IMAD.WIDE.U32 R2, R2, 0x2, R4 ;  /* 0x0000000202027825 */ /* 0x001fe200078e0004 */
[----:B------:R-:W-:-:S04]  /*1bd0*/  FSEL R11, R15, R0, P0 ;  /* 0x000000000f0b7208 */ /* 0x000fc80000000000 */
[----:B------:R-:W-:Y:S01]  /*1be0*/  F2FP.F16.F32.PACK_AB R11, R11, R14 ;  /* 0x0000000e0b0b723e */ /* 0x000fe200000000ff */
[----:B------:R-:W-:-:S05]  /*1bf0*/  IMAD.WIDE R2, R18, 0x10, R2 ;  /* 0x0000001012027825 */ /* 0x000fca00078e0202 */
[----:B------:R-:W-:Y:S01]  /*1c00*/  STG.E.128 desc[UR4][R2.64], R8 ;  /* 0x0000000802007986 */ /* 0x000fe2000c101d04 */
[----:B------:R-:W-:Y:S05]  /*1c10*/  EXIT ;  /* 0x000000000000794d */ /* 0x000fea0003800000 */
.L_x_10853:
        /* <DEDUP_REMOVED lines=33> */
[----:B-1----:R-:W-:-:S03]  /*1e30*/  @!P4 IMAD.WIDE.U32 R28, R5, 0x2, R28 ;  /* 0x00000002051cc825 */ /* 0x002fc600078e001c */
[----:B------:R-:W1:Y:S09]  /*1e40*/  @!P1 LDC.64 R32, c[0x0][0x228] ;  /* 0x00008a00ff209b82 */ /* 0x000e720000000a00 */
[----:B---3--:R-:W-:Y:S02]  /*1e50*/  @!P2 IADD3 R19, R2, R3, RZ ;  /* 0x000000030213a210 */ /* 0x008fe40007ffe0ff */
[----:B------:R-:W-:-:S04]  /*1e60*/  @!P2 IADD3 R3, R3, 0x80, RZ ;  /* 0x000000800303a810 */ /* 0x000fc80007ffe0ff */
[----:B------:R-:W-:Y:S01]  /*1e70*/  ISETP.GE.AND P6, PT, R3, R8, PT ;  /* 0x000000080300720c */ /* 0x000fe20003fc6270 */
[----:B----4-:R-:W-:Y:S02]  /*1e80*/  @!P4 IMAD.WIDE.U32 R14, R5, 0x2, R14 ;  /* 0x00000002050ec825 */ /* 0x010fe400078e000e */
[----:B------:R-:W3:Y:S01]  /*1e90*/  @!P2 LDC.64 R4, c[0x0][0x220] ;  /* 0x00008800ff04ab82 */ /* 0x000ee20000000a00 */
[----:B------:R-:W-:Y:S01]  /*1ea0*/  PRMT R26, RZ, 0x7610, R26 ;  /* 0x00007610ff1a7816 */ /* 0x000fe2000000001a */
[----:B0-----:R-:W-:Y:S01]  /*1eb0*/  @!P3 IMAD.WIDE.U32 R34, R27, 0x2, R34 ;  /* 0x000000021b22b825 */ /* 0x001fe200078e0022 */
[----:B------:R-:W-:-:S03]  /*1ec0*/  PRMT R24, RZ, 0x7610, R24 ;  /* 0x00007610ff187816 */ /* 0x000fc60000000018 */
[C---:B--2---:R-:W-:Y:S01]  /*1ed0*/  @!P5 IMAD.WIDE.U32 R20, R25.reuse, 0x2, R12 ;  /* 0x000000021914d825 */ /* 0x044fe200078e000c */
[----:B------:R0:W5:Y:S03]  /*1ee0*/  @!P3 LDG.E.U16 R26, desc[UR4][R10.64] ;  /* 0x000000040a1ab981 */ /* 0x000166000c1e1500 */
[----:B------:R-:W-:Y:S01]  /*1ef0*/  @!P5 IMAD.WIDE.U32 R6, R25, 0x2, R6 ;  /* 0x000000021906d825 */ /* 0x000fe200078e0006 */
[----:B------:R-:W-:Y:S01]  /*1f00*/  @!P6 IADD3 R25, R2, R3, RZ ;  /* 0x000000030219e210 */ /* 0x000fe20007ffe0ff */
[----:B------:R3:W5:Y:S01]  /*1f10*/  @!P3 LDG.E.U16 R24, desc[UR4][R34.64] ;  /* 0x000000042218b981 */ /* 0x000762000c1e1500 */
[----:B------:R-:W-:-:S04]  /*1f20*/  @!P6 IADD3 R3, R3, 0x80, RZ ;  /* 0x000000800303e810 */ /* 0x000fc80007ffe0ff */
[----:B------:R-:W-:Y:S02]  /*1f30*/  ISETP.GE.AND P3, PT, R3, R8, PT ;  /* 0x000000080300720c */ /* 0x000fe40003f66270 */
[----:B------:R-:W-:Y:S02]  /*1f40*/  PRMT R9, RZ, 0x7610, R9 ;  /* 0x00007610ff097816 */ /* 0x000fe40000000009 */
[----:B0-----:R-:W-:Y:S02]  /*1f50*/  PRMT R11, RZ, 0x7610, R11 ;  /* 0x00007610ff0b7816 */ /* 0x001fe4000000000b */
[----:B------:R-:W-:Y:S02]  /*1f60*/  PRMT R12, RZ, 0x7610, R12 ;  /* 0x00007610ff0c7816 */ /* 0x000fe4000000000c */
[----:B------:R0:W5:Y:S01]  /*1f70*/  @!P4 LDG.E.U16 R9, desc[UR4][R28.64] ;  /* 0x000000041c09c981 */ /* 0x000162000c1e1500 */
[----:B------:R-:W-:-:S03]  /*1f80*/  @!P1 IMAD.WIDE.U32 R30, R17, 0x2, R30 ;  /* 0x00000002111e9825 */ /* 0x000fc600078e001e */
[----:B------:R2:W5:Y:S01]  /*1f90*/  @!P5 LDG.E.U16 R11, desc[UR4][R20.64] ;  /* 0x00000004140bd981 */ /* 0x000562000c1e1500 */
[----:B-1----:R-:W-:Y:S02]  /*1fa0*/  @!P1 IMAD.WIDE.U32 R32, R17, 0x2, R32 ;  /* 0x0000000211209825 */ /* 0x002fe400078e0020 */
[----:B------:R-:W1:Y:S01]  /*1fb0*/  @!P3 LDC.64 R16, c[0x0][0x220] ;  /* 0x00008800ff10bb82 */ /* 0x000e620000000a00 */
[----:B------:R4:W5:Y:S01]  /*1fc0*/  @!P5 LDG.E.U16 R12, desc[UR4][R6.64] ;  /* 0x00000004060cd981 */ /* 0x000962000c1e1500 */
[----:B---3--:R-:W-:-:S06]  /*1fd0*/  @!P2 IMAD.WIDE.U32 R34, R19, 0x2, R4 ;  /* 0x000000021322a825 */ /* 0x008fcc00078e0004 */
[----:B0-----:R-:W0:Y:S08]  /*1fe0*/  @!P2 LDC.64 R28, c[0x0][0x228] ;  /* 0x00008a00ff1cab82 */ /* 0x001e300000000a00 */
[----:B--2---:R-:W2:Y:S08]  /*1ff0*/  @!P6 LDC.64 R20, c[0x0][0x220] ;  /* 0x00008800ff14eb82 */ /* 0x004eb00000000a00 */
[----:B------:R-:W3:Y:S08]  /*2000*/  @!P6 LDC.64 R4, c[0x0][0x228] ;  /* 0x00008a00ff04eb82 */ /* 0x000ef00000000a00 */
[----:B----4-:R-:W4:Y:S01]  /*2010*/  @!P3 LDC.64 R6, c[0x0][0x228] ;  /* 0x00008a00ff06bb82 */ /* 0x010f220000000a00 */
        /* <DEDUP_REMOVED lines=9> */
[----:B-1----:R-:W-:-:S02]  /*20b0*/  @!P3 IMAD.WIDE.U32 R16, R3, 0x2, R16 ;  /* 0x000000020310b825 */ /* 0x002fc400078e0010 */
[----:B------:R1:W5:Y:S02]  /*20c0*/  @!P2 LDG.E.U16 R18, desc[UR4][R28.64] ;  /* 0x000000041c12a981 */ /* 0x000364000c1e1500 */
[C-C-:B--2---:R-:W-:Y:S01]  /*20d0*/  @!P6 IMAD.WIDE.U32 R30, R25.reuse, 0x2, R20.reuse ;  /* 0x00000002191ee825 */ /* 0x144fe200078e0014 */
[----:B------:R-:W-:Y:S02]  /*20e0*/  PRMT R20, RZ, 0x7610, R20 ;  /* 0x00007610ff147816 */ /* 0x000fe40000000014 */
[----:B------:R-:W-:Y:S01]  /*20f0*/  PRMT R21, RZ, 0x7610, R21 ;  /* 0x00007610ff157816 */ /* 0x000fe20000000015 */
[----:B---3--:R-:W-:Y:S01]  /*2100*/  @!P6 IMAD.WIDE.U32 R4, R25, 0x2, R4 ;  /* 0x000000021904e825 */ /* 0x008fe200078e0004 */
[----:B0-----:R-:W-:Y:S01]  /*2110*/  PRMT R14, RZ, 0x7610, R14 ;  /* 0x00007610ff0e7816 */ /* 0x001fe2000000000e */
[----:B------:R1:W5:Y:S01]  /*2120*/  @!P6 LDG.E.U16 R19, desc[UR4][R30.64] ;  /* 0x000000041e13e981 */ /* 0x000362000c1e1500 */
[----:B------:R-:W-:Y:S01]  /*2130*/  PRMT R15, RZ, 0x7610, R15 ;  /* 0x00007610ff0f7816 */ /* 0x000fe2000000000f */
[----:B----4-:R-:W-:-:S02]  /*2140*/  @!P3 IMAD.WIDE.U32 R6, R3, 0x2, R6 ;  /* 0x000000020306b825 */ /* 0x010fc400078e0006 */
        /* <DEDUP_REMOVED lines=9> */
[----:B-1----:R-:W-:-:S03]  /*21e0*/  HADD2.F32 R30, -RZ, R0.H0_H0 ;  /* 0x20000000ff1e7230 */ /* 0x002fc60000004100 */
        /* <DEDUP_REMOVED lines=16> */
.L_x_10897:
[----:B------:R-:W-:Y:S05]  /*22f0*/  BSYNC B3 ;  /* 0x0000000000037941 */ /* 0x000fea0003800000 */
.L_x_10896:
        /* <DEDUP_REMOVED lines=18> */
.L_x_10899:
[----:B------:R-:W-:Y:S02]  /*2420*/  ISETP.GE.AND P0, PT, R23, RZ, PT ;  /* 0x000000ff1700720c */ /* 0x000fe40003f06270 */
[----:B------:R-:W-:-:S11]  /*2430*/  MOV R3, 0x3fd774eb ;  /* 0x3fd774eb00037802 */ /* 0x000fd60000000f00 */
[----:B------:R-:W-:-:S04]  /*2440*/  @P0 FFMA.FTZ R0, R3, 0.93318945169448852539, -R0 ;  /* 0x3f6ee58103000823 */ /* 0x000fc80000010800 */
[----:B------:R-:W-:-:S07]  /*2450*/  @!P0 FFMA.FTZ R0, R3, 0.93318945169448852539, R0 ;  /* 0x3f6ee58103008823 */ /* 0x000fce0000010000 */
.L_x_10900:
[----:B------:R-:W-:Y:S05]  /*2460*/  BSYNC B0 ;  /* 0x0000000000007941 */ /* 0x000fea0003800000 */
.L_x_10898:
        /* <DEDUP_REMOVED lines=11> */
.L_x_10895:
[----:B------:R-:W-:Y:S05]  /*2520*/  BSYNC B2 ;  /* 0x0000000000027941 */ /* 0x000fea0003800000 */
.L_x_10894:
[----:B------:R-:W0:Y:S01]  /*2530*/  S2R R25, SR_TID.X ;  /* 0x0000000000197919 */ /* 0x000e220000002100 */
[----:B------:R-:W-:Y:S01]  /*2540*/  BSSY B2, `(.L_x_10901) ;  /* 0x000003a000027945 */ /* 0x000fe20003800000 */
[----:B0-----:R-:W-:-:S05]  /*2550*/  VIADD R27, R25, 0x80 ;  /* 0x00000080191b7836 */ /* 0x001fca0000000000 */
[----:B------:R-:W-:-:S13]  /*2560*/  ISETP.GE.AND P0, PT, R27, R8, PT ;  /* 0x000000081b00720c */ /* 0x000fda0003f06270 */
        /* <DEDUP_REMOVED lines=20> */
.L_x_10904:
[----:B------:R-:W-:Y:S05]  /*26b0*/  BSYNC B3 ;  /* 0x0000000000037941 */ /* 0x000fea0003800000 */
.L_x_10903:
        /* <DEDUP_REMOVED lines=18> */
.L_x_10906:
[----:B------:R-:W-:Y:S02]  /*27e0*/  ISETP.GE.AND P0, PT, R24, RZ, PT ;  /* 0x000000ff1800720c */ /* 0x000fe40003f06270 */
[----:B------:R-:W-:-:S11]  /*27f0*/  MOV R3, 0x3fd774eb ;  /* 0x3fd774eb00037802 */ /* 0x000fd60000000f00 */
[----:B------:R-:W-:-:S04]  /*2800*/  @P0 FFMA.FTZ R0, R3, 0.93318945169448852539, -R0 ;  /* 0x3f6ee58103000823 */ /* 0x000fc80000010800 */
[----:B------:R-:W-:-:S07]  /*2810*/  @!P0 FFMA.FTZ R0, R3, 0.93318945169448852539, R0 ;  /* 0x3f6ee58103008823 */ /* 0x000fce0000010000 */
.L_x_10907:
[----:B------:R-:W-:Y:S05]  /*2820*/  BSYNC B0 ;  /* 0x0000000000007941 */ /* 0x000fea0003800000 */
.L_x_10905:
        /* <DEDUP_REMOVED lines=11> */
.L_x_10902:
[----:B------:R-:W-:Y:S05]  /*28e0*/  BSYNC B2 ;  /* 0x0000000000027941 */ /* 0x000fea0003800000 */
.L_x_10901:
[----:B------:R-:W-:Y:S01]  /*28f0*/  IADD3 R3, R25, 0x100, RZ ;  /* 0x0000010019037810 */ /* 0x000fe20007ffe0ff */
[----:B------:R-:W-:Y:S03]  /*2900*/  BSSY B2, `(.L_x_10908) ;  /* 0x0000039000027945 */ /* 0x000fe60003800000 */
[----:B------:R-:W-:-:S13]  /*2910*/  ISETP.GE.AND P0, PT, R3, R8, PT ;  /* 0x000000080300720c */ /* 0x000fda0003f06270 */
[----:B------:R-:W-:Y:S05]  /*2920*/  @P0 BRA `(.L_x_10909) ;  /* 0x0000000000d80947 */ /* 0x000fea0003800000 */
[----:B-----5:R-:W-:Y:S01]  /*2930*/  HADD2.F32 R10, -RZ, R10.H0_H0 ;  /* 0x2000000aff0a7230 */ /* 0x020fe20000004100 */
[----:B------:R-:W-:Y:S01]  /*2940*/  BSSY B3, `(.L_x_10910) ;  /* 0x0000012000037945 */ /* 0x000fe20003800000 */
[----:B------:R-:W-:-:S03]  /*2950*/  HADD2.F32 R9, -RZ, R9.H0_H0 ;  /* 0x20000009ff097230 */ /* 0x000fc60000004100 */
        /* <DEDUP_REMOVED lines=16> */
.L_x_10911:
[----:B------:R-:W-:Y:S05]  /*2a60*/  BSYNC B3 ;  /* 0x0000000000037941 */ /* 0x000fea0003800000 */
.L_x_10910:
        /* <DEDUP_REMOVED lines=18> */
.L_x_10913:
[----:B------:R-:W-:Y:S02]  /*2b90*/  ISETP.GE.AND P0, PT, R10, RZ, PT ;  /* 0x000000ff0a00720c */ /* 0x000fe40003f06270 */
[----:B------:R-:W-:-:S11]  /*2ba0*/  MOV R3, 0x3fd774eb ;  /* 0x3fd774eb00037802 */ /* 0x000fd60000000f00 */
[----:B------:R-:W-:-:S04]  /*2bb0*/  @P0 FFMA.FTZ R0, R3, 0.93318945169448852539, -R0 ;  /* 0x3f6ee58103000823 */ /* 0x000fc80000010800 */
[----:B------:R-:W-:-:S07]  /*2bc0*/  @!P0 FFMA.FTZ R0, R3, 0.93318945169448852539, R0 ;  /* 0x3f6ee58103008823 */ /* 0x000fce0000010000 */
.L_x_10914:
[----:B------:R-:W-:Y:S05]  /*2bd0*/  BSYNC B0 ;  /* 0x0000000000007941 */ /* 0x000fea0003800000 */
.L_x_10912:
        /* <DEDUP_REMOVED lines=11> */
.L_x_10909:
[----:B------:R-:W-:Y:S05]  /*2c90*/  BSYNC B2 ;  /* 0x0000000000027941 */ /* 0x000fea0003800000 */
.L_x_10908:
        /* <DEDUP_REMOVED lines=23> */
.L_x_10918:
[----:B------:R-:W-:Y:S05]  /*2e10*/  BSYNC B3 ;  /* 0x0000000000037941 */ /* 0x000fea0003800000 */
.L_x_10917:
        /* <DEDUP_REMOVED lines=18> */
.L_x_10920:
[----:B------:R-:W-:Y:S02]  /*2f40*/  ISETP.GE.AND P0, PT, R12, RZ, PT ;  /* 0x000000ff0c00720c */ /* 0x000fe40003f06270 */
[----:B------:R-:W-:-:S11]  /*2f50*/  MOV R3, 0x3fd774eb ;  /* 0x3fd774eb00037802 */ /* 0x000fd60000000f00 */
[----:B------:R-:W-:-:S04]  /*2f60*/  @P0 FFMA.FTZ R0, R3, 0.93318945169448852539, -R0 ;  /* 0x3f6ee58103000823 */ /* 0x000fc80000010800 */
[----:B------:R-:W-:-:S07]  /*2f70*/  @!P0 FFMA.FTZ R0, R3, 0.93318945169448852539, R0 ;  /* 0x3f6ee58103008823 */ /* 0x000fce0000010000 */
.L_x_10921:
[----:B------:R-:W-:Y:S05]  /*2f80*/  BSYNC B0 ;  /* 0x0000000000007941 */ /* 0x000fea0003800000 */
.L_x_10919:
        /* <DEDUP_REMOVED lines=11> */
.L_x_10916:
[----:B------:R-:W-:Y:S05]  /*3040*/  BSYNC B2 ;  /* 0x0000000000027941 */ /* 0x000fea0003800000 */
.L_x_10915:
        /* <DEDUP_REMOVED lines=23> */
.L_x_10925:
[----:B------:R-:W-:Y:S05]  /*31c0*/  BSYNC B3 ;  /* 0x0000000000037941 */ /* 0x000fea0003800000 */
.L_x_10924:
        /* <DEDUP_REMOVED lines=18> */
.L_x_10927:
[----:B------:R-:W-:Y:S01]  /*32f0*/  ISETP.GE.AND P0, PT, R14, RZ, PT ;  /* 0x000000ff0e00720c */ /* 0x000fe20003f06270 */
[----:B------:R-:W-:-:S12]  /*3300*/  IMAD.MOV.U32 R3, RZ, RZ, 0x3fd774eb ;  /* 0x3fd774ebff037424 */ /* 0x000fd800078e00ff */
[----:B------:R-:W-:-:S04]  /*3310*/  @P0 FFMA.FTZ R0, R3, 0.93318945169448852539, -R0 ;  /* 0x3f6ee58103000823 */ /* 0x000fc80000010800 */
[----:B------:R-:W-:-:S07]  /*3320*/  @!P0 FFMA.FTZ R0, R3, 0.93318945169448852539, R0 ;  /* 0x3f6ee58103008823 */ /* 0x000fce0000010000 */
.L_x_10928:
[----:B------:R-:W-:Y:S05]  /*3330*/  BSYNC B0 ;  /* 0x0000000000007941 */ /* 0x000fea0003800000 */
.L_x_10926:
        /* <DEDUP_REMOVED lines=11> */
.L_x_10923:
[----:B------:R-:W-:Y:S05]  /*33f0*/  BSYNC B2 ;  /* 0x0000000000027941 */ /* 0x000fea0003800000 */
.L_x_10922:
        /* <DEDUP_REMOVED lines=23> */
.L_x_10932:
[----:B------:R-:W-:Y:S05]  /*3570*/  BSYNC B3 ;  /* 0x0000000000037941 */ /* 0x000fea0003800000 */
.L_x_10931:
        /* <DEDUP_REMOVED lines=18> */
.L_x_10934:
[----:B------:R-:W-:Y:S02]  /*36a0*/  ISETP.GE.AND P0, PT, R18, RZ, PT ;  /* 0x000000ff1200720c */ /* 0x000fe40003f06270 */
[----:B------:R-:W-:-:S11]  /*36b0*/  MOV R3, 0x3fd774eb ;  /* 0x3fd774eb00037802 */ /* 0x000fd60000000f00 */
[----:B------:R-:W-:-:S04]  /*36c0*/  @P0 FFMA.FTZ R0, R3, 0.93318945169448852539, -R0 ;  /* 0x3f6ee58103000823 */ /* 0x000fc80000010800 */
[----:B------:R-:W-:-:S07]  /*36d0*/  @!P0 FFMA.FTZ R0, R3, 0.93318945169448852539, R0 ;  /* 0x3f6ee58103008823 */ /* 0x000fce0000010000 */
.L_x_10935:
[----:B------:R-:W-:Y:S05]  /*36e0*/  BSYNC B0 ;  /* 0x0000000000007941 */ /* 0x000fea0003800000 */
.L_x_10933:
        /* <DEDUP_REMOVED lines=11> */
.L_x_10930:
[----:B------:R-:W-:Y:S05]  /*37a0*/  BSYNC B2 ;  /* 0x0000000000027941 */ /* 0x000fea0003800000 */
.L_x_10929:
        /* <DEDUP_REMOVED lines=23> */
.L_x_10939:
[----:B------:R-:W-:Y:S05]  /*3920*/  BSYNC B3 ;  /* 0x0000000000037941 */ /* 0x000fea0003800000 */
.L_x_10938:
        /* <DEDUP_REMOVED lines=18> */
.L_x_10941:
[----:B------:R-:W-:Y:S02]  /*3a50*/  ISETP.GE.AND P0, PT, R20, RZ, PT ;  /* 0x000000ff1400720c */ /* 0x000fe40003f06270 */
[----:B------:R-:W-:-:S11]  /*3a60*/  MOV R3, 0x3fd774eb ;  /* 0x3fd774eb00037802 */ /* 0x000fd60000000f00 */
[----:B------:R-:W-:-:S04]  /*3a70*/  @P0 FFMA.FTZ R0, R3, 0.93318945169448852539, -R0 ;  /* 0x3f6ee58103000823 */ /* 0x000fc80000010800 */
[----:B------:R-:W-:-:S07]  /*3a80*/  @!P0 FFMA.FTZ R0, R3, 0.93318945169448852539, R0 ;  /* 0x3f6ee58103008823 */ /* 0x000fce0000010000 */
.L_x_10942:
[----:B------:R-:W-:Y:S05]  /*3a90*/  BSYNC B0 ;  /* 0x0000000000007941 */ /* 0x000fea0003800000 */
.L_x_10940:
        /* <DEDUP_REMOVED lines=11> */
.L_x_10937:
[----:B------:R-:W-:Y:S05]  /*3b50*/  BSYNC B2 ;  /* 0x0000000000027941 */ /* 0x000fea0003800000 */
.L_x_10936:
        /* <DEDUP_REMOVED lines=23> */
.L_x_10946:
[----:B------:R-:W-:Y:S05]  /*3cd0*/  BSYNC B3 ;  /* 0x0000000000037941 */ /* 0x000fea0003800000 */
.L_x_10945:
        /* <DEDUP_REMOVED lines=18> */
.L_x_10948:
[----:B------:R-:W-:Y:S02]  /*3e00*/  ISETP.GE.AND P0, PT, R22, RZ, PT ;  /* 0x000000ff1600720c */ /* 0x000fe40003f06270 */
[----:B------:R-:W-:-:S11]  /*3e10*/  MOV R3, 0x3fd774eb ;  /* 0x3fd774eb00037802 */ /* 0x000fd60000000f00 */
[----:B------:R-:W-:-:S04]  /*3e20*/  @P0 FFMA.FTZ R0, R3, 0.93318945169448852539, -R0 ;  /* 0x3f6ee58103000823 */ /* 0x000fc80000010800 */
[----:B------:R-:W-:-:S07]  /*3e30*/  @!P0 FFMA.FTZ R0, R3, 0.93318945169448852539, R0 ;  /* 0x3f6ee58103008823 */ /* 0x000fce0000010000 */
.L_x_10949:
[----:B------:R-:W-:Y:S05]  /*3e40*/  BSYNC B0 ;  /* 0x0000000000007941 */ /* 0x000fea0003800000 */
.L_x_10947:
        /* <DEDUP_REMOVED lines=11> */
.L_x_10944:
[----:B------:R-:W-:Y:S05]  /*3f00*/  BSYNC B2 ;  /* 0x0000000000027941 */ /* 0x000fea0003800000 */
.L_x_10943:
[----:B------:R-:W-:Y:S01]  /*3f10*/  ISETP.GE.AND P0, PT, R25, R8, PT ;  /* 0x000000081900720c */ /* 0x000fe20003f06270 */
[----:B------:R-:W-:Y:S04]  /*3f20*/  BSSY B0, `(.L_x_10950) ;  /* 0x0000034000007945 */ /* 0x000fe80003800000 */
[----:B------:R-:W-:Y:S08]  /*3f30*/  BSSY B1, `(.L_x_10951) ;  /* 0x000002c000017945 */ /* 0x000ff00003800000 */
[----:B------:R-:W-:Y:S05]  /*3f40*/  @P0 BRA `(.L_x_10952) ;  /* 0x0000000000340947 */ /* 0x000fea0003800000 */
[----:B------:R-:W0:Y:S01]  /*3f50*/  S2R R3, SR_TID.X ;  /* 0x0000000000037919 */ /* 0x000e220000002100 */
[----:B-1----:R-:W1:Y:S01]  /*3f60*/  LDC.64 R4, c[0x0][0x218] ;  /* 0x00008600ff047b82 */ /* 0x002e620000000a00 */
        /* <DEDUP_REMOVED lines=11> */
.L_x_10952:
[----:B------:R-:W-:-:S13]  /*4020*/  ISETP.GE.AND P0, PT, R25, R8, PT ;  /* 0x000000081900720c */ /* 0x000fda0003f06270 */
[----:B------:R-:W-:Y:S05]  /*4030*/  @P0 BRA `(.L_x_10954) ;  /* 0x0000000000300947 */ /* 0x000fea0003800000 */
[----:B01----:R-:W0:Y:S01]  /*4040*/  LDC.64 R4, c[0x0][0x218] ;  /* 0x00008600ff047b82 */ /* 0x003e220000000a00 */
[----:B------:R-:W-:Y:S02]  /*4050*/  IADD3 R3, R2, R25, RZ ;  /* 0x0000001902037210 */ /* 0x000fe40007ffe0ff */
[----:B------:R-:W-:-:S03]  /*4060*/  IADD3 R25, R25, 0x80, RZ ;  /* 0x0000008019197810 */ /* 0x000fc60007ffe0ff */
[----:B0-----:R-:W-:-:S05]  /*4070*/  IMAD.WIDE.U32 R4, R3, 0x2, R4 ;  /* 0x0000000203047825 */ /* 0x001fca00078e0004 */
[----:B-----5:R1:W-:Y:S02]  /*4080*/  STG.E.U16 desc[UR4][R4.64], R9 ;  /* 0x0000000904007986 */ /* 0x0203e4000c101504 */
.L_x_10953:
[----:B------:R-:W-:-:S13]  /*4090*/  ISETP.GE.AND P0, PT, R25, R8, PT ;  /* 0x000000081900720c */ /* 0x000fda0003f06270 */
[----:B------:R-:W-:Y:S05]  /*40a0*/  @P0 BRA `(.L_x_10955) ;  /* 0x0000000000300947 */ /* 0x000fea0003800000 */
[----:B01----:R-:W0:Y:S01]  /*40b0*/  LDC.64 R4, c[0x0][0x218] ;  /* 0x00008600ff047b82 */ /* 0x003e220000000a00 */
[----:B------:R-:W-:Y:S02]  /*40c0*/  IADD3 R3, R2, R25, RZ ;  /* 0x0000001902037210 */ /* 0x000fe40007ffe0ff */
[----:B------:R-:W-:-:S03]  /*40d0*/  IADD3 R25, R25, 0x80, RZ ;  /* 0x0000008019197810 */ /* 0x000fc60007ffe0ff */
[----:B0-----:R-:W-:-:S05]  /*40e0*/  IMAD.WIDE.U32 R4, R3, 0x2, R4 ;  /* 0x0000000203047825 */ /* 0x001fca00078e0004 */
[----:B------:R2:W-:Y:S02]  /*40f0*/  STG.E.U16 desc[UR4][R4.64], R10 ;  /* 0x0000000a04007986 */ /* 0x0005e4000c101504 */
.L_x_10954:
[----:B------:R-:W-:-:S13]  /*4100*/  ISETP.GE.AND P0, PT, R25, R8, PT ;  /* 0x000000081900720c */ /* 0x000fda0003f06270 */
[----:B------:R-:W-:Y:S05]  /*4110*/  @P0 BRA `(.L_x_10956) ;  /* 0x0000000000340947 */ /* 0x000fea0003800000 */
[----:B012---:R-:W0:Y:S01]  /*4120*/  LDC.64 R4, c[0x0][0x218] ;  /* 0x00008600ff047b82 */ /* 0x007e220000000a00 */
[----:B------:R-:W-:Y:S02]  /*4130*/  IADD3 R3, R2, R25, RZ ;  /* 0x0000001902037210 */ /* 0x000fe40007ffe0ff */
[----:B------:R-:W-:-:S03]  /*4140*/  IADD3 R25, R25, 0x80, RZ ;  /* 0x0000008019197810 */ /* 0x000fc60007ffe0ff */
[----:B0-----:R-:W-:-:S05]  /*4150*/  IMAD.WIDE.U32 R4, R3, 0x2, R4 ;  /* 0x0000000203047825 */ /* 0x001fca00078e0004 */
[----:B-----5:R2:W-:Y:S02]  /*4160*/  STG.E.U16 desc[UR4][R4.64], R11 ;  /* 0x0000000b04007986 */ /* 0x0205e4000c101504 */
.L_x_10955:
        /* <DEDUP_REMOVED lines=8> */
.L_x_10956:
[----:B------:R-:W-:Y:S05]  /*41f0*/  BSYNC B1 ;  /* 0x0000000000017941 */ /* 0x000fea0003800000 */
.L_x_10951:
[----:B------:R-:W-:-:S13]  /*4200*/  ISETP.GE.AND P0, PT, R25, R8, PT ;  /* 0x000000081900720c */ /* 0x000fda0003f06270 */
[----:B0123--:R-:W0:Y:S01]  /*4210*/  @!P0 LDC.64 R4, c[0x0][0x218] ;  /* 0x00008600ff048b82 */ /* 0x00fe220000000a00 */
[----:B------:R-:W-:Y:S01]  /*4220*/  @!P0 IADD3 R3, R2, R25, RZ ;  /* 0x0000001902038210 */ /* 0x000fe20007ffe0ff */
[----:B------:R-:W-:-:S04]  /*4230*/  @!P0 VIADD R25, R25, 0x80 ;  /* 0x0000008019198836 */ /* 0x000fc80000000000 */
[----:B0-----:R-:W-:-:S05]  /*4240*/  @!P0 IMAD.WIDE.U32 R4, R3, 0x2, R4 ;  /* 0x0000000203048825 */ /* 0x001fca00078e0004 */
[----:B-----5:R3:W-:Y:S02]  /*4250*/  @!P0 STG.E.U16 desc[UR4][R4.64], R13 ;  /* 0x0000000d04008986 */ /* 0x0207e4000c101504 */
.L_x_10957:
[----:B------:R-:W-:Y:S05]  /*4260*/  BSYNC B0 ;  /* 0x0000000000007941 */ /* 0x000fea0003800000 */
.L_x_10950:
        /* <DEDUP_REMOVED lines=8> */
        .weak           $__internal_27_$__cuda_sm3x_div_rn_ftz_f32_slowpath
        .type           $__internal_27_$__cuda_sm3x_div_rn_ftz_f32_slowpath,@function
        .size           $__internal_27_$__cuda_sm3x_div_rn_ftz_f32_slowpath,(.L_x_19703 - $__internal_27_$__cuda_sm3x_div_rn_ftz_f32_slowpath)
$__internal_27_$__cuda_sm3x_div_rn_ftz_f32_slowpath:
        /* <DEDUP_REMOVED lines=32> */
.L_x_10960:
[----:B------:R-:W-:Y:S05]  /*44f0*/  BSYNC B1 ;  /* 0x0000000000017941 */ /* 0x000fea0003800000 */
.L_x_10959:
        /* <DEDUP_REMOVED lines=27> */
.L_x_10966:
[----:B------:R-:W-:-:S07]  /*46b0*/  LEA R0, R5, R0, 0x17 ;  /* 0x0000000005007211 */ /* 0x000fce00078eb8ff */
.L_x_10967:
[----:B------:R-:W-:Y:S05]  /*46c0*/  BSYNC B1 ;  /* 0x0000000000017941 */ /* 0x000fea0003800000 */
.L_x_10965:
[----:B------:R-:W-:Y:S05]  /*46d0*/  BRA `(.L_x_10968) ;  /* 0x0000000000207947 */ /* 0x000fea0003800000 */
.L_x_10964:
[----:B------:R-:W-:-:S04]  /*46e0*/  LOP3.LUT R17, R0, 0x80000000, R17, 0x48, !PT ;  /* 0x8000000000117812 */ /* 0x000fc800078e4811 */
[----:B------:R-:W-:Y:S01]  /*46f0*/  LOP3.LUT R0, R17, 0x7f800000, RZ, 0xfc, !PT ;  /* 0x7f80000011007812 */ /* 0x000fe200078efcff */
[----:B------:R-:W-:Y:S06]  /*4700*/  BRA `(.L_x_10968) ;  /* 0x0000000000147947 */ /* 0x000fec0003800000 */
.L_x_10963:
[----:B------:R-:W-:Y:S01]  /*4710*/  LOP3.LUT R0, R0, 0x80000000, R17, 0x48, !PT ;  /* 0x8000000000007812 */ /* 0x000fe200078e4811 */
[----:B------:R-:W-:Y:S06]  /*4720*/  BRA `(.L_x_10968) ;  /* 0x00000000000c7947 */ /* 0x000fec0003800000 */
.L_x_10962:
[----:B------:R-:W0:Y:S01]  /*4730*/  MUFU.RSQ R0, -QNAN ;  /* 0xffc0000000007908 */ /* 0x000e220000001400 */
[----:B------:R-:W-:Y:S05]  /*4740*/  BRA `(.L_x_10968) ;  /* 0x0000000000047947 */ /* 0x000fea0003800000 */
.L_x_10961:
[----:B------:R-:W-:-:S07]  /*4750*/  FADD.FTZ R0, R17, R0 ;  /* 0x0000000011007221 */ /* 0x000fce0000010000 */
.L_x_10968:
[----:B------:R-:W-:Y:S05]  /*4760*/  BSYNC B0 ;  /* 0x0000000000007941 */ /* 0x000fea0003800000 */
.L_x_10958:
[----:B------:R-:W-:-:S06]  /*4770*/  HFMA2.MMA R5, -RZ, RZ, 0, 0 ;  /* 0x00000000ff057435 */ /* 0x000fcc00000001ff */
[----:B0-----:R-:W-:Y:S05]  /*4780*/  RET.REL.NODEC R4 `(_ZN2at6native29vectorized_elementwise_kernelILi8ENS0_13BinaryFunctorIN3c104HalfES4_S4_ZZZNS0_17atan2_kernel_cudaERNS_18TensorIteratorBaseEENKUlvE_clEvENKUlvE1_clEvEUlS4_S4_E_EESt5arrayIPcLm3EEEEviT0_T1_) ;  /* 0xffffffb8041c7950 */ /* 0x001fea0003c3ffff */
.L_x_10969:
        /* <DEDUP_REMOVED lines=15> */
.L_x_19703:


//--------------------- .text._ZN2at6native18elementwise_kernelILi128ELi4EZNS0_15gpu_kernel_implINS0_13BUnaryFunctorIN3c104HalfES5_S5_ZZZNS0_17atan2_kernel_cudaERNS_18TensorIteratorBaseEENKUlvE_clEvENKUlvE1_clEvEUlS5_S5_E_EEEEvS7_RKT_EUliE_EEviT1_ --------------------------
	.section	.text._ZN2at6native18elementwise_kernelILi128ELi4EZNS0_15gpu_kernel_implINS0_13BUnaryFunctorIN3c104HalfES5_S5_ZZZNS0_17atan2_kernel_cudaERNS_18TensorIteratorBaseEENKUlvE_clEvENKUlvE1_clEvEUlS5_S5_E_EEEEvS7_RKT_EUliE_EEviT1_,"ax",@progbits
	.align	128
        .global         _ZN2at6native18elementwise_kernelILi128ELi4EZNS0_15gpu_kernel_implINS0_13BUnaryFunctorIN3c104HalfES5_S5_ZZZNS0_17atan2_kernel_cudaERNS_18TensorIteratorBaseEENKUlvE_clEvENKUlvE1_clEvEUlS5_S5_E_EEEEvS7_RKT_EUliE_EEviT1_
        .type           _ZN2at6native18elementwise_kernelILi128ELi4EZNS0_15gpu_kernel_implINS0_13BUnaryFunctorIN3c104HalfES5_S5_ZZZNS0_17atan2_kernel_cudaERNS_18TensorIteratorBaseEENKUlvE_clEvENKUlvE1_clEvEUlS5_S5_E_EEEEvS7_RKT_EUliE_EEviT1_,@function
        .size           _ZN2at6native18elementwise_kernelILi128ELi4EZNS0_15gpu_kernel_implINS0_13BUnaryFunctorIN3c104HalfES5_S5_ZZZNS0_17atan2_kernel_cudaERNS_18TensorIteratorBaseEENKUlvE_clEvENKUlvE1_clEvEUlS5_S5_E_EEEEvS7_RKT_EUliE_EEviT1_,(.L_x_19704 - _ZN2at6native18elementwise_kernelILi128ELi4EZNS0_15gpu_kernel_implINS0_13BUnaryFunctorIN3c104HalfES5_S5_ZZZNS0_17atan2_kernel_cudaERNS_18TensorIteratorBaseEENKUlvE_clEvENKUlvE1_clEvEUlS5_S5_E_EEEEvS7_RKT_EUliE_EEviT1_)
        .other          _ZN2at6native18elementwise_kernelILi128ELi4EZNS0_15gpu_kernel_implINS0_13BUnaryFunctorIN3c104HalfES5_S5_ZZZNS0_17atan2_kernel_cudaERNS_18TensorIteratorBaseEENKUlvE_clEvENKUlvE1_clEvEUlS5_S5_E_EEEEvS7_RKT_EUliE_EEviT1_,@"STO_CUDA_ENTRY STV_DEFAULT"
_ZN2at6native18elementwise_kernelILi128ELi4EZNS0_15gpu_kernel_implINS0_13BUnaryFunctorIN3c104HalfES5_S5_ZZZNS0_17atan2_kernel_cudaERNS_18TensorIteratorBaseEENKUlvE_clEvENKUlvE1_clEvEUlS5_S5_E_EEEEvS7_RKT_EUliE_EEviT1_:
.text._ZN2at6native18elementwise_kernelILi128ELi4EZNS0_15gpu_kernel_implINS0_13BUnaryFunctorIN3c104HalfES5_S5_ZZZNS0_17atan2_kernel_cudaERNS_18TensorIteratorBaseEENKUlvE_clEvENKUlvE1_clEvEUlS5_S5_E_EEEEvS7_RKT_EUliE_EEviT1_:
        /* <DEDUP_REMOVED lines=313> */
.L_x_10972:
        /* <DEDUP_REMOVED lines=23> */
.L_x_10976:
[----:B------:R-:W2:Y:S02]  /*1500*/  LDG.E.U8 R2, desc[UR36][R2.64] ;  /* 0x0000002402027981 */ /* 0x000ea4000c1e1100 */
[----:B--2---:R-:W-:-:S04]  /*1510*/  I2FP.F32.U32 R0, R2 ;  /* 0x0000000200007245 */ /* 0x004fc80000201000 */
[----:B------:R-:W-:-:S04]  /*1520*/  F2FP.F16.F32.PACK_AB R0, RZ, R0 ;  /* 0x00000000ff00723e */ /* 0x000fc800000000ff */
[----:B------:R-:W-:Y:S01]  /*1530*/  PRMT R10, R0, 0x7610, R10 ;  /* 0x00007610000a7816 */ /* 0x000fe2000000000a */
[----:B------:R-:W-:Y:S06]  /*1540*/  BRA `(.L_x_10978) ;  /* 0x0000000c00bc7947 */ /* 0x000fec0003800000 */
.L_x_10975:
        /* <DEDUP_REMOVED lines=11> */
.L_x_10980:
[----:B------:R-:W2:Y:S02]  /*1600*/  LDG.E R2, desc[UR36][R2.64] ;  /* 0x0000002402027981 */ /* 0x000ea4000c1e1900 */
[----:B--2---:R-:W-:-:S04]  /*1610*/  I2FP.F32.S32 R0, R2 ;  /* 0x0000000200007245 */ /* 0x004fc80000201400 */
[----:B------:R-:W-:-:S04]  /*1620*/  F2FP.F16.F32.PACK_AB R0, RZ, R0 ;  /* 0x00000000ff00723e */ /* 0x000fc800000000ff */
[----:B------:R-:W-:Y:S01]  /*1630*/  PRMT R10, R0, 0x7610, R10 ;  /* 0x00007610000a7816 */ /* 0x000fe2000000000a */
[----:B------:R-:W-:Y:S06]  /*1640*/  BRA `(.L_x_10978) ;  /* 0x0000000c007c7947 */ /* 0x000fec0003800000 */
.L_x_10979:
[----:B------:R-:W2:Y:S02]  /*1650*/  LDG.E.U16 R2, desc[UR36][R2.64] ;  /* 0x0000002402027981 */ /* 0x000ea4000c1e1500 */
[----:B--2---:R-:W0:Y:S02]  /*1660*/  I2F.S16 R0, R2 ;  /* 0x0000000200007306 */ /* 0x004e240000101400 */
[----:B0-----:R-:W-:-:S04]  /*1670*/  F2FP.F16.F32.PACK_AB R0, RZ, R0 ;  /* 0x00000000ff00723e */ /* 0x001fc800000000ff */
[----:B------:R-:W-:Y:S01]  /*1680*/  PRMT R10, R0, 0x7610, R10 ;  /* 0x00007610000a7816 */ /* 0x000fe2000000000a */
[----:B------:R-:W-:Y:S06]  /*1690*/  BRA `(.L_x_10978) ;  /* 0x0000000c00687947 */ /* 0x000fec0003800000 */
.L_x_10974:
        /* <DEDUP_REMOVED lines=9> */
.L_x_10982:
[----:B------:R0:W5:Y:S01]  /*1730*/  LDG.E.U16 R10, desc[UR36][R2.64] ;  /* 0x00000024020a7981 */ /* 0x000162000c1e1500 */
[----:B------:R-:W-:Y:S05]  /*1740*/  BRA `(.L_x_10978) ;  /* 0x0000000c003c7947 */ /* 0x000fea0003800000 */
.L_x_10981:
        /* <DEDUP_REMOVED lines=9> */
.L_x_10984:
[----:B------:R1:W5:Y:S01]  /*17e0*/  LDG.E.U16 R10, desc[UR36][R2.64] ;  /* 0x00000024020a7981 */ /* 0x000362000c1e1500 */
[----:B------:R-:W-:Y:S05]  /*17f0*/  BRA `(.L_x_10978) ;  /* 0x0000000c00107947 */ /* 0x000fea0003800000 */
.L_x_10983:
        /* <DEDUP_REMOVED lines=9> */
.L_x_10973:
        /* <DEDUP_REMOVED lines=14> */
.L_x_10987:
        /* <DEDUP_REMOVED lines=9> */
.L_x_10986:
        /* <DEDUP_REMOVED lines=28> */
.L_x_10989:
        /* <DEDUP_REMOVED lines=15> */
.L_x_10988:
[----:B------:R-:W2:Y:S02]  /*1cb0*/  LDG.E.U16 R0, desc[UR36][R2.64] ;  /* 0x0000002402007981 */ /* 0x000ea4000c1e1500 */
[----:B--2---:R-:W-:-:S05]  /*1cc0*/  IMAD.U32 R0, R0, 0x10000, RZ ;  /* 0x0001000000007824 */ /* 0x004fca00078e00ff */
[----:B------:R-:W-:-:S04]  /*1cd0*/  F2FP.F16.F32.PACK_AB R0, RZ, R0 ;  /* 0x00000000ff00723e */ /* 0x000fc800000000ff */
[----:B------:R-:W-:Y:S01]  /*1ce0*/  PRMT R10, R0, 0x7610, R10 ;  /* 0x00007610000a7816 */ /* 0x000fe2000000000a */
[----:B------:R-:W-:Y:S06]  /*1cf0*/  BRA `(.L_x_10978) ;  /* 0x0000000400d07947 */ /* 0x000fec0003800000 */
.L_x_10985:
        /* <DEDUP_REMOVED lines=13> */
.L_x_10992:
        /* <DEDUP_REMOVED lines=21> */
.L_x_10996:
[----:B------:R-:W-:Y:S05]  /*1f20*/  BSYNC B1 ;  /* 0x0000000000017941 */ /* 0x000fea0003800000 */
.L_x_10995:
[----:B------:R-:W-:Y:S01]  /*1f30*/  LEA R3, R0, 0x3b800000, 0x17 ;  /* 0x3b80000000037811 */ /* 0x000fe200078eb8ff */
[----:B------:R-:W-:-:S05]  /*1f40*/  IMAD.SHL.U32 R0, R2, 0x100000, RZ ;  /* 0x0010000002007824 */ /* 0x000fca00078e00ff */
[----:B------:R-:W-:-:S07]  /*1f50*/  LOP3.LUT R0, R3, R0, R4, 0xfe, !PT ;  /* 0x0000000003007212 */ /* 0x000fce00078efe04 */
.L_x_10994:
[----:B------:R-:W-:Y:S05]  /*1f60*/  BSYNC B0 ;  /* 0x0000000000007941 */ /* 0x000fea0003800000 */
.L_x_10993:
[----:B------:R-:W-:-:S04]  /*1f70*/  F2FP.F16.F32.PACK_AB R0, RZ, R0 ;  /* 0x00000000ff00723e */ /* 0x000fc800000000ff */
[----:B------:R-:W-:Y:S01]  /*1f80*/  PRMT R10, R0, 0x7610, R10 ;  /* 0x00007610000a7816 */ /* 0x000fe2000000000a */
[----:B------:R-:W-:Y:S06]  /*1f90*/  BRA `(.L_x_10978) ;  /* 0x0000000400287947 */ /* 0x000fec0003800000 */
.L_x_10991:
        /* <DEDUP_REMOVED lines=21> */
.L_x_11000:
[----:B------:R-:W-:Y:S05]  /*20f0*/  BSYNC B1 ;  /* 0x0000000000017941 */ /* 0x000fea0003800000 */
.L_x_10999:
[----:B------:R-:W-:Y:S01]  /*2100*/  LEA R3, R0, 0x37800000, 0x17 ;  /* 0x3780000000037811 */ /* 0x000fe200078eb8ff */
[----:B------:R-:W-:-:S05]  /*2110*/  IMAD.SHL.U32 R0, R2, 0x200000, RZ ;  /* 0x0020000002007824 */ /* 0x000fca00078e00ff */
[----:B------:R-:W-:-:S07]  /*2120*/  LOP3.LUT R0, R3, R0, R4, 0xfe, !PT ;  /* 0x0000000003007212 */ /* 0x000fce00078efe04 */
.L_x_10998:
[----:B------:R-:W-:Y:S05]  /*2130*/  BSYNC B0 ;  /* 0x0000000000007941 */ /* 0x000fea0003800000 */
.L_x_10997:
[----:B------:R-:W-:-:S04]  /*2140*/  F2FP.F16.F32.PACK_AB R0, RZ, R0 ;  /* 0x00000000ff00723e */ /* 0x000fc800000000ff */
[----:B------:R-:W-:Y:S01]  /*2150*/  PRMT R10, R0, 0x7610, R10 ;  /* 0x00007610000a7816 */ /* 0x000fe2000000000a */
[----:B------:R-:W-:Y:S06]  /*2160*/  BRA `(.L_x_10978) ;  /* 0x0000000000b47947 */ /* 0x000fec0003800000 */
.L_x_10990:
        /* <DEDUP_REMOVED lines=14> */
.L_x_11004:
[----:B------:R-:W-:Y:S05]  /*2250*/  BSYNC B0 ;  /* 0x0000000000007941 */ /* 0x000fea0003800000 */
.L_x_11003:
[----:B------:R-:W-:-:S04]  /*2260*/  F2FP.F16.F32.PACK_AB R0, RZ, R0 ;  /* 0x00000000ff00723e */ /* 0x000fc800000000ff */
[----:B------:R-:W-:Y:S01]  /*2270*/  PRMT R10, R0, 0x7610, R10 ;  /* 0x00007610000a7816 */ /* 0x000fe2000000000a */
[----:B------:R-:W-:Y:S06]  /*2280*/  BRA `(.L_x_10978) ;  /* 0x00000000006c7947 */ /* 0x000fec0003800000 */
.L_x_10977:
        /* <DEDUP_REMOVED lines=16> */
.L_x_11005:
[----:B------:R-:W-:Y:S01]  /*2390*/  PRMT R10, RZ, 0x7610, R10 ;  /* 0x00007610ff0a7816 */ /* 0x000fe2000000000a */
[----:B------:R-:W-:Y:S06]  /*23a0*/  BRA `(.L_x_10978) ;  /* 0x0000000000247947 */ /* 0x000fec0003800000 */
.L_x_11002:
[----:B------:R-:W2:Y:S02]  /*23b0*/  LDG.E.64 R2, desc[UR36][R2.64] ;  /* 0x0000002402027981 */ /* 0x000ea4000c1e1b00 */
[----:B--2---:R-:W0:Y:S02]  /*23c0*/  I2F.U64 R0, R2 ;  /* 0x0000000200007312 */ /* 0x004e240000301000 */
[----:B0-----:R-:W-:-:S04]  /*23d0*/  F2FP.F16.F32.PACK_AB R0, RZ, R0 ;  /* 0x00000000ff00723e */ /* 0x001fc800000000ff */
[----:B------:R-:W-:Y:S01]  /*23e0*/  PRMT R10, R0, 0x7610, R10 ;  /* 0x00007610000a7816 */ /* 0x000fe2000000000a */
[----:B------:R-:W-:Y:S06]  /*23f0*/  BRA `(.L_x_10978) ;  /* 0x0000000000107947 */ /* 0x000fec0003800000 */
.L_x_11001:
[----:B------:R-:W2:Y:S02]  /*2400*/  LDG.E R2, desc[UR36][R2.64] ;  /* 0x0000002402027981 */ /* 0x000ea4000c1e1900 */
[----:B--2---:R-:W-:-:S04]  /*2410*/  I2FP.F32.U32 R0, R2 ;  /* 0x0000000200007245 */ /* 0x004fc80000201000 */
[----:B------:R-:W-:-:S04]  /*2420*/  F2FP.F16.F32.PACK_AB R0, RZ, R0 ;  /* 0x00000000ff00723e */ /* 0x000fc800000000ff */
[----:B------:R-:W-:-:S07]  /*2430*/  PRMT R10, R0, 0x7610, R10 ;  /* 0x00007610000a7816 */ /* 0x000fce000000000a */
.L_x_10978:
[----:B------:R-:W2:Y:S01]  /*2440*/  LDC.U16 R11, c[0x0][0x422] ;  /* 0x00010880ff0b7b82 */ /* 0x000ea20000000400 */
[----:B-----5:R-:W-:Y:S01]  /*2450*/  HADD2.F32 R10, -RZ, R10.H0_H0 ;  /* 0x2000000aff0a7230 */ /* 0x020fe20000004100 */
[----:B------:R-:W-:Y:S04]  /*2460*/  BSSY B1, `(.L_x_11006) ;  /* 0x0000012000017945 */ /* 0x000fe80003800000 */
[----:B01----:R-:W-:Y:S01]  /*2470*/  FADD.FTZ R3, |R10|, -RZ ;  /* 0x800000ff0a037221 */ /* 0x003fe20000010200 */
[----:B--2---:R-:W-:-:S05]  /*2480*/  HADD2.F32 R11, -RZ, R11.H0_H0 ;  /* 0x2000000bff0b7230 */ /* 0x004fca0000004100 */
        /* <DEDUP_REMOVED lines=13> */
[----:B------:R-:W-:Y:S05]  /*2560*/  CALL.REL.NOINC `($__internal_28_$__cuda_sm3x_div_rn_ftz_f32_slowpath) ;  /* 0x000000b400787944 */ /* 0x000fea0003c00000 */
[----:B------:R-:W-:-:S07]  /*2570*/  IMAD.MOV.U32 R2, RZ, RZ, R7 ;  /* 0x000000ffff027224 */ /* 0x000fce00078e0007 */
.L_x_11007:
[----:B------:R-:W-:Y:S05]  /*2580*/  BSYNC B1 ;  /* 0x0000000000017941 */ /* 0x000fea0003800000 */
.L_x_11006:
        /* <DEDUP_REMOVED lines=18> */
.L_x_11009:
[----:B------:R-:W-:Y:S01]  /*26b0*/  ISETP.GE.AND P0, PT, R11, RZ, PT ;  /* 0x000000ff0b00720c */ /* 0x000fe20003f06270 */
[----:B------:R-:W-:-:S12]  /*26c0*/  IMAD.MOV.U32 R3, RZ, RZ, 0x3fd774eb ;  /* 0x3fd774ebff037424 */ /* 0x000fd800078e00ff */
[----:B------:R-:W-:-:S04]  /*26d0*/  @P0 FFMA.FTZ R2, R3, 0.93318945169448852539, -R2 ;  /* 0x3f6ee58103020823 */ /* 0x000fc80000010802 */
[----:B------:R-:W-:-:S07]  /*26e0*/  @!P0 FFMA.FTZ R2, R3, 0.93318945169448852539, R2 ;  /* 0x3f6ee58103028823 */ /* 0x000fce0000010002 */
.L_x_11010:
[----:B------:R-:W-:Y:S05]  /*26f0*/  BSYNC B0 ;  /* 0x0000000000007941 */ /* 0x000fea0003800000 */
.L_x_11008:
        /* <DEDUP_REMOVED lines=27> */
.L_x_11014:
[----:B------:R-:W-:-:S06]  /*28b0*/  HADD2.F32 R3, -RZ, R2.H0_H0 ;  /* 0x20000002ff037230 */ /* 0x000fcc0000004100 */
[----:B------:R-:W0:Y:S02]  /*28c0*/  F2I.S64.TRUNC R2, R3 ;  /* 0x0000000300027311 */ /* 0x000e24000020d900 */
[----:B0-----:R0:W-:Y:S01]  /*28d0*/  STG.E.U8 desc[UR36][R16.64], R2 ;  /* 0x0000000210007986 */ /* 0x0011e2000c101124 */
[----:B------:R-:W-:Y:S05]  /*28e0*/  BRA `(.L_x_11016) ;  /* 0x0000000c00847947 */ /* 0x000fea0003800000 */
.L_x_11013:
        /* <DEDUP_REMOVED lines=10> */
.L_x_11018:
[----:B------:R-:W-:-:S04]  /*2990*/  HADD2.F32 R2, -RZ, R2.H0_H0 ;  /* 0x20000002ff027230 */ /* 0x000fc80000004100 */
[----:B------:R-:W0:Y:S02]  /*29a0*/  F2I.FTZ.TRUNC.NTZ R3, R2 ;  /* 0x0000000200037305 */ /* 0x000e24000021f100 */
[----:B0-----:R0:W-:Y:S01]  /*29b0*/  STG.E desc[UR36][R16.64], R3 ;  /* 0x0000000310007986 */ /* 0x0011e2000c101924 */
[----:B------:R-:W-:Y:S05]  /*29c0*/  BRA `(.L_x_11016) ;  /* 0x0000000c004c7947 */ /* 0x000fea0003800000 */
.L_x_11017:
[----:B------:R-:W-:-:S04]  /*29d0*/  HADD2.F32 R2, -RZ, R2.H0_H0 ;  /* 0x20000002ff027230 */ /* 0x000fc80000004100 */
[----:B------:R-:W0:Y:S02]  /*29e0*/  F2I.FTZ.TRUNC.NTZ R3, R2 ;  /* 0x0000000200037305 */ /* 0x000e24000021f100 */
[----:B0-----:R0:W-:Y:S01]  /*29f0*/  STG.E.U16 desc[UR36][R16.64], R3 ;  /* 0x0000000310007986 */ /* 0x0011e2000c101524 */
[----:B------:R-:W-:Y:S05]  /*2a00*/  BRA `(.L_x_11016) ;  /* 0x0000000c003c7947 */ /* 0x000fea0003800000 */
.L_x_11012:
        /* <DEDUP_REMOVED lines=9> */
.L_x_11020:
[----:B------:R0:W-:Y:S01]  /*2aa0*/  STG.E.U16 desc[UR36][R16.64], R2 ;  /* 0x0000000210007986 */ /* 0x0001e2000c101524 */
[----:B------:R-:W-:Y:S05]  /*2ab0*/  BRA `(.L_x_11016) ;  /* 0x0000000c00107947 */ /* 0x000fea0003800000 */
.L_x_11019:
        /* <DEDUP_REMOVED lines=10> */
.L_x_11022:
[----:B------:R-:W-:-:S05]  /*2b60*/  HADD2.F32 R0, -RZ, R2.H0_H0 ;  /* 0x20000002ff007230 */ /* 0x000fca0000004100 */
[----:B------:R-:W-:-:S04]  /*2b70*/  F2FP.F16.F32.PACK_AB R0, RZ, R0 ;  /* 0x00000000ff00723e */ /* 0x000fc800000000ff */
[----:B------:R-:W-:-:S05]  /*2b80*/  PRMT R0, R0, 0x5410, RZ ;  /* 0x0000541000007816 */ /* 0x000fca00000000ff */
[----:B------:R0:W-:Y:S01]  /*2b90*/  STG.E desc[UR36][R16.64], R0 ;  /* 0x0000000010007986 */ /* 0x0001e2000c101924 */
[----:B------:R-:W-:Y:S05]  /*2ba0*/  BRA `(.L_x_11016) ;  /* 0x0000000800d47947 */ /* 0x000fea0003800000 */
.L_x_11021:
[----:B------:R-:W-:-:S05]  /*2bb0*/  HADD2.F32 R2, -RZ, R2.H0_H0 ;  /* 0x20000002ff027230 */ /* 0x000fca0000004100 */
[----:B------:R-:W-:-:S06]  /*2bc0*/  FMUL.FTZ R2, R2, 1 ;  /* 0x3f80000002027820 */ /* 0x000fcc0000410000 */
[----:B------:R-:W0:Y:S02]  /*2bd0*/  F2F.F64.F32 R2, R2 ;  /* 0x0000000200027310 */ /* 0x000e240000201800 */
[----:B0-----:R0:W-:Y:S01]  /*2be0*/  STG.E.64 desc[UR36][R16.64], R2 ;  /* 0x0000000210007986 */ /* 0x0011e2000c101b24 */
[----:B------:R-:W-:Y:S05]  /*2bf0*/  BRA `(.L_x_11016) ;  /* 0x0000000800c07947 */ /* 0x000fea0003800000 */
.L_x_11011:
        /* <DEDUP_REMOVED lines=13> */
.L_x_11025:
[----:B------:R-:W-:Y:S01]  /*2cd0*/  HADD2.F32 R2, -RZ, R2.H0_H0 ;  /* 0x20000002ff027230 */ /* 0x000fe20000004100 */
[----:B------:R-:W-:-:S04]  /*2ce0*/  CS2R R6, SRZ ;  /* 0x0000000000067805 */ /* 0x000fc8000001ff00 */
[----:B------:R-:W-:-:S04]  /*2cf0*/  FMUL.FTZ R2, R2, 1 ;  /* 0x3f80000002027820 */ /* 0x000fc80000410000 */
[----:B------:R-:W0:Y:S02]  /*2d00*/  F2F.F64.F32 R4, R2 ;  /* 0x0000000200047310 */ /* 0x000e240000201800 */
[----:B0-----:R0:W-:Y:S01]  /*2d10*/  STG.E.128 desc[UR36][R16.64], R4 ;  /* 0x0000000410007986 */ /* 0x0011e2000c101d24 */
[----:B------:R-:W-:Y:S05]  /*2d20*/  BRA `(.L_x_11016) ;  /* 0x0000000800747947 */ /* 0x000fea0003800000 */
.L_x_11024:
        /* <DEDUP_REMOVED lines=21> */
.L_x_11029:
[----:B------:R-:W-:Y:S05]  /*2e80*/  BSYNC B0 ;  /* 0x0000000000007941 */ /* 0x000fea0003800000 */
.L_x_11028:
[----:B------:R-:W-:-:S05]  /*2e90*/  LOP3.LUT R3, R0, R3, RZ, 0xfc, !PT ;  /* 0x0000000300037212 */ /* 0x000fca00078efcff */
[----:B------:R0:W-:Y:S01]  /*2ea0*/  STG.E.U8 desc[UR36][R16.64], R3 ;  /* 0x0000000310007986 */ /* 0x0001e2000c101124 */
[----:B------:R-:W-:Y:S05]  /*2eb0*/  BRA `(.L_x_11016) ;  /* 0x0000000800107947 */ /* 0x000fea0003800000 */
.L_x_11027:
        /* <DEDUP_REMOVED lines=13> */
.L_x_11031:
[----:B------:R-:W-:Y:S01]  /*2f90*/  IMAD.MOV.U32 R0, RZ, RZ, 0x7f ;  /* 0x0000007fff007424 */ /* 0x000fe200078e00ff */
[----:B------:R-:W-:-:S04]  /*2fa0*/  ISETP.GT.U32.AND P0, PT, R2, 0x7f800000, PT ;  /* 0x7f8000000200780c */ /* 0x000fc80003f04070 */
[----:B------:R-:W-:-:S09]  /*2fb0*/  SEL R0, R0, 0x7c, P0 ;  /* 0x0000007c00007807 */ /* 0x000fd20000000000 */
.L_x_11032:
[----:B------:R-:W-:Y:S05]  /*2fc0*/  BSYNC B0 ;  /* 0x0000000000007941 */ /* 0x000fea0003800000 */
.L_x_11030:
[----:B------:R-:W-:-:S04]  /*2fd0*/  LOP3.LUT R2, R3, 0x80000000, RZ, 0xc0, !PT ;  /* 0x8000000003027812 */ /* 0x000fc800078ec0ff */
[----:B------:R-:W-:-:S04]  /*2fe0*/  SHF.R.U32.HI R3, RZ, 0x18, R2 ;  /* 0x00000018ff037819 */ /* 0x000fc80000011602 */
[----:B------:R-:W-:-:S05]  /*2ff0*/  LOP3.LUT R3, R0, R3, RZ, 0xfc, !PT ;  /* 0x0000000300037212 */ /* 0x000fca00078efcff */
[----:B------:R0:W-:Y:S01]  /*3000*/  STG.E.U8 desc[UR36][R16.64], R3 ;  /* 0x0000000310007986 */ /* 0x0001e2000c101124 */
[----:B------:R-:W-:Y:S05]  /*3010*/  BRA `(.L_x_11016) ;  /* 0x0000000400b87947 */ /* 0x000fea0003800000 */
.L_x_11026:
[----:B------:R-:W-:-:S05]  /*3020*/  HADD2.F32 R0, -RZ, R2.H0_H0 ;  /* 0x20000002ff007230 */ /* 0x000fca0000004100 */
[----:B------:R-:W-:-:S05]  /*3030*/  F2FP.BF16.F32.PACK_AB R0, RZ, R0 ;  /* 0x00000000ff00723e */ /* 0x000fca00000010ff */
[----:B------:R0:W-:Y:S01]  /*3040*/  STG.E.U16 desc[UR36][R16.64], R0 ;  /* 0x0000000010007986 */ /* 0x0001e2000c101524 */
[----:B------:R-:W-:Y:S05]  /*3050*/  BRA `(.L_x_11016) ;  /* 0x0000000400a87947 */ /* 0x000fea0003800000 */
.L_x_11023:
        /* <DEDUP_REMOVED lines=12> */
.L_x_11035:
        /* <DEDUP_REMOVED lines=17> */
.L_x_11038:
[----:B------:R-:W-:-:S04]  /*3230*/  LOP3.LUT R2, R3, 0x80000000, RZ, 0xc0, !PT ;  /* 0x8000000003027812 */ /* 0x000fc800078ec0ff */
[----:B------:R-:W-:-:S04]  /*3240*/  SHF.R.U32.HI R3, RZ, 0x18, R2 ;  /* 0x00000018ff037819 */ /* 0x000fc80000011602 */
[----:B------:R-:W-:-:S04]  /*3250*/  LOP3.LUT R0, R0, R3, RZ, 0xfc, !PT ;  /* 0x0000000300007212 */ /* 0x000fc800078efcff */
[----:B------:R-:W-:-:S07]  /*3260*/  PRMT R8, R0, 0x7610, R8 ;  /* 0x0000761000087816 */ /* 0x000fce0000000008 */
.L_x_11037:
[----:B------:R-:W-:Y:S05]  /*3270*/  BSYNC B0 ;  /* 0x0000000000007941 */ /* 0x000fea0003800000 */
.L_x_11036:
[----:B------:R3:W-:Y:S01]  /*3280*/  STG.E.U8 desc[UR36][R16.64], R8 ;  /* 0x0000000810007986 */ /* 0x0007e2000c101124 */
[----:B------:R-:W-:Y:S05]  /*3290*/  BRA `(.L_x_11016) ;  /* 0x0000000400187947 */ /* 0x000fea0003800000 */
.L_x_11034:
        /* <DEDUP_REMOVED lines=17> */
.L_x_11041:
[----:B------:R-:W-:-:S04]  /*33b0*/  LOP3.LUT R2, R3, 0x80000000, RZ, 0xc0, !PT ;  /* 0x8000000003027812 */ /* 0x000fc800078ec0ff */
[----:B------:R-:W-:-:S04]  /*33c0*/  SHF.R.U32.HI R3, RZ, 0x18, R2 ;  /* 0x00000018ff037819 */ /* 0x000fc80000011602 */
[----:B------:R-:W-:-:S04]  /*33d0*/  LOP3.LUT R0, R0, R3, RZ, 0xfc, !PT ;  /* 0x0000000300007212 */ /* 0x000fc800078efcff */
[----:B------:R-:W-:-:S07]  /*33e0*/  PRMT R8, R0, 0x7610, R8 ;  /* 0x0000761000087816 */ /* 0x000fce0000000008 */
.L_x_11040:
[----:B------:R-:W-:Y:S05]  /*33f0*/  BSYNC B0 ;  /* 0x0000000000007941 */ /* 0x000fea0003800000 */
.L_x_11039:
[----:B------:R0:W-:Y:S01]  /*3400*/  STG.E.U8 desc[UR36][R16.64], R8 ;  /* 0x0000000810007986 */ /* 0x0001e2000c101124 */
[----:B------:R-:W-:Y:S05]  /*3410*/  BRA `(.L_x_11016) ;  /* 0x0000000000b87947 */ /* 0x000fea0003800000 */
.L_x_11033:
        /* <DEDUP_REMOVED lines=22> */
.L_x_11015:
        /* <DEDUP_REMOVED lines=16> */
.L_x_11044:
[----:B------:R-:W-:Y:S05]  /*3680*/  BRA `(.L_x_11016) ;  /* 0x00000000001c7947 */ /* 0x000fea0003800000 */
.L_x_11043:
[----:B------:R-:W-:-:S06]  /*3690*/  HADD2.F32 R2, -RZ, R2.H0_H0 ;  /* 0x20000002ff027230 */ /* 0x000fcc0000004100 */
[----:B------:R-:W0:Y:S02]  /*36a0*/  F2I.U64.TRUNC R2, R2 ;  /* 0x0000000200027311 */ /* 0x000e24000020d800 */
[----:B0-----:R2:W-:Y:S01]  /*36b0*/  STG.E.64 desc[UR36][R16.64], R2 ;  /* 0x0000000210007986 */ /* 0x0015e2000c101b24 */
[----:B------:R-:W-:Y:S05]  /*36c0*/  BRA `(.L_x_11016) ;  /* 0x00000000000c7947 */ /* 0x000fea0003800000 */
.L_x_11042:
[----:B------:R-:W-:-:S04]  /*36d0*/  HADD2.F32 R2, -RZ, R2.H0_H0 ;  /* 0x20000002ff027230 */ /* 0x000fc80000004100 */
[----:B------:R-:W0:Y:S02]  /*36e0*/  F2I.FTZ.U32.TRUNC.NTZ R3, R2 ;  /* 0x0000000200037305 */ /* 0x000e24000021f000 */
[----:B0-----:R0:W-:Y:S02]  /*36f0*/  STG.E desc[UR36][R16.64], R3 ;  /* 0x0000000310007986 */ /* 0x0011e4000c101924 */
.L_x_11016:
[----:B------:R-:W-:-:S04]  /*3700*/  IMAD R18, R23, 0x200, R18 ;  /* 0x0000020017127824 */ /* 0x000fc800078e0212 */
[----:B------:R-:W-:-:S07]  /*3710*/  VIADD R19, R18, 0x80 ;  /* 0x0000008012137836 */ /* 0x000fce0000000000 */
.L_x_10971:
[----:B------:R-:W-:Y:S05]  /*3720*/  BSYNC B6 ;  /* 0x0000000000067941 */ /* 0x000fea0003800000 */
.L_x_10970:
        /* <DEDUP_REMOVED lines=307> */
.L_x_11047:
        /* <DEDUP_REMOVED lines=23> */
.L_x_11051:
[----:B------:R-:W2:Y:S02]  /*4bd0*/  LDG.E.U8 R2, desc[UR36][R2.64] ;  /* 0x0000002402027981 */ /* 0x000ea4000c1e1100 */
[----:B--2---:R-:W-:-:S04]  /*4be0*/  I2FP.F32.U32 R0, R2 ;  /* 0x0000000200007245 */ /* 0x004fc80000201000 */
[----:B------:R-:W-:-:S04]  /*4bf0*/  F2FP.F16.F32.PACK_AB R0, RZ, R0 ;  /* 0x00000000ff00723e */ /* 0x000fc800000000ff */
[----:B------:R-:W-:Y:S01]  /*4c00*/  PRMT R10, R0, 0x7610, R10 ;  /* 0x00007610000a7816 */ /* 0x000fe2000000000a */
[----:B------:R-:W-:Y:S06]  /*4c10*/  BRA `(.L_x_11053) ;  /* 0x0000000c00bc7947 */ /* 0x000fec0003800000 */
.L_x_11050:
        /* <DEDUP_REMOVED lines=11> */
.L_x_11055:
[----:B------:R-:W2:Y:S02]  /*4cd0*/  LDG.E R2, desc[UR36][R2.64] ;  /* 0x0000002402027981 */ /* 0x000ea4000c1e1900 */
[----:B--2---:R-:W-:-:S04]  /*4ce0*/  I2FP.F32.S32 R0, R2 ;  /* 0x0000000200007245 */ /* 0x004fc80000201400 */
[----:B------:R-:W-:-:S04]  /*4cf0*/  F2FP.F16.F32.PACK_AB R0, RZ, R0 ;  /* 0x00000000ff00723e */ /* 0x000fc800000000ff */
[----:B------:R-:W-:Y:S01]  /*4d00*/  PRMT R10, R0, 0x7610, R10 ;  /* 0x00007610000a7816 */ /* 0x000fe2000000000a */
[----:B------:R-:W-:Y:S06]  /*4d10*/  BRA `(.L_x_11053) ;  /* 0x0000000c007c7947 */ /* 0x000fec0003800000 */
.L_x_11054:
[----:B------:R-:W2:Y:S02]  /*4d20*/  LDG.E.U16 R2, desc[UR36][R2.64] ;  /* 0x0000002402027981 */ /* 0x000ea4000c1e1500 */
[----:B--2---:R-:W0:Y:S02]  /*4d30*/  I2F.S16 R0, R2 ;  /* 0x0000000200007306 */ /* 0x004e240000101400 */
[----:B0-----:R-:W-:-:S04]  /*4d40*/  F2FP.F16.F32.PACK_AB R0, RZ, R0 ;  /* 0x00000000ff00723e */ /* 0x001fc800000000ff */
[----:B------:R-:W-:Y:S01]  /*4d50*/  PRMT R10, R0, 0x7610, R10 ;  /* 0x00007610000a7816 */ /* 0x000fe2000000000a */
[----:B------:R-:W-:Y:S06]  /*4d60*/  BRA `(.L_x_11053) ;  /* 0x0000000c00687947 */ /* 0x000fec0003800000 */
.L_x_11049:
        /* <DEDUP_REMOVED lines=9> */
.L_x_11057:
[----:B------:R1:W5:Y:S01]  /*4e00*/  LDG.E.U16 R10, desc[UR36][R2.64] ;  /* 0x00000024020a7981 */ /* 0x000362000c1e1500 */
[----:B------:R-:W-:Y:S05]  /*4e10*/  BRA `(.L_x_11053) ;  /* 0x0000000c003c7947 */ /* 0x000fea0003800000 */
.L_x_11056:
        /* <DEDUP_REMOVED lines=9> */
.L_x_11059:
[----:B------:R0:W5:Y:S01]  /*4eb0*/  LDG.E.U16 R10, desc[UR36][R2.64] ;  /* 0x00000024020a7981 */ /* 0x000162000c1e1500 */
[----:B------:R-:W-:Y:S05]  /*4ec0*/  BRA `(.L_x_11053) ;  /* 0x0000000c00107947 */ /* 0x000fea0003800000 */
.L_x_11058:
        /* <DEDUP_REMOVED lines=9> */
.L_x_11048:
        /* <DEDUP_REMOVED lines=14> */
.L_x_11062:
        /* <DEDUP_REMOVED lines=9> */
.L_x_11061:
        /* <DEDUP_REMOVED lines=28> */
.L_x_11064:
        /* <DEDUP_REMOVED lines=15> */
.L_x_11063:
[----:B------:R-:W2:Y:S02]  /*5380*/  LDG.E.U16 R0, desc[UR36][R2.64] ;  /* 0x0000002402007981 */ /* 0x000ea4000c1e1500 */
[----:B--2---:R-:W-:-:S05]  /*5390*/  IMAD.U32 R0, R0, 0x10000, RZ ;  /* 0x0001000000007824 */ /* 0x004fca00078e00ff */
[----:B------:R-:W-:-:S04]  /*53a0*/  F2FP.F16.F32.PACK_AB R0, RZ, R0 ;  /* 0x00000000ff00723e */ /* 0x000fc800000000ff */
[----:B------:R-:W-:Y:S01]  /*53b0*/  PRMT R10, R0, 0x7610, R10 ;  /* 0x00007610000a7816 */ /* 0x000fe2000000000a */
[----:B------:R-:W-:Y:S06]  /*53c0*/  BRA `(.L_x_11053) ;  /* 0x0000000400d07947 */ /* 0x000fec0003800000 */
.L_x_11060:
        /* <DEDUP_REMOVED lines=13> */
.L_x_11067:
        /* <DEDUP_REMOVED lines=21> */
.L_x_11071:
[----:B------:R-:W-:Y:S05]  /*55f0*/  BSYNC B1 ;  /* 0x0000000000017941 */ /* 0x000fea0003800000 */
.L_x_11070:
[----:B------:R-:W-:Y:S01]  /*5600*/  LEA R3, R0, 0x3b800000, 0x17 ;  /* 0x3b80000000037811 */ /* 0x000fe200078eb8ff */
[----:B------:R-:W-:-:S05]  /*5610*/  IMAD.SHL.U32 R0, R2, 0x100000, RZ ;  /* 0x0010000002007824 */ /* 0x000fca00078e00ff */
[----:B------:R-:W-:-:S07]  /*5620*/  LOP3.LUT R0, R3, R0, R4, 0xfe, !PT ;  /* 0x0000000003007212 */ /* 0x000fce00078efe04 */
.L_x_11069:
[----:B------:R-:W-:Y:S05]  /*5630*/  BSYNC B0 ;  /* 0x0000000000007941 */ /* 0x000fea0003800000 */
.L_x_11068:
[----:B------:R-:W-:-:S04]  /*5640*/  F2FP.F16.F32.PACK_AB R0, RZ, R0 ;  /* 0x00000000ff00723e */ /* 0x000fc800000000ff */
[----:B------:R-:W-:Y:S01]  /*5650*/  PRMT R10, R0, 0x7610, R10 ;  /* 0x00007610000a7816 */ /* 0x000fe2000000000a */
[----:B------:R-:W-:Y:S06]  /*5660*/  BRA `(.L_x_11053) ;  /* 0x0000000400287947 */ /* 0x000fec0003800000 */
.L_x_11066:
        /* <DEDUP_REMOVED lines=21> */
.L_x_11075:
[----:B------:R-:W-:Y:S05]  /*57c0*/  BSYNC B1 ;  /* 0x0000000000017941 */ /* 0x000fea0003800000 */
.L_x_11074:
[----:B------:R-:W-:Y:S01]  /*57d0*/  LEA R3, R0, 0x37800000, 0x17 ;  /* 0x3780000000037811 */ /* 0x000fe200078eb8ff */
[----:B------:R-:W-:-:S05]  /*57e0*/  IMAD.SHL.U32 R0, R2, 0x200000, RZ ;  /* 0x0020000002007824 */ /* 0x000fca00078e00ff */
[----:B------:R-:W-:-:S07]  /*57f0*/  LOP3.LUT R0, R3, R0, R4, 0xfe, !PT ;  /* 0x0000000003007212 */ /* 0x000fce00078efe04 */
.L_x_11073:
[----:B------:R-:W-:Y:S05]  /*5800*/  BSYNC B0 ;  /* 0x0000000000007941 */ /* 0x000fea0003800000 */
.L_x_11072:
[----:B------:R-:W-:-:S04]  /*5810*/  F2FP.F16.F32.PACK_AB R0, RZ, R0 ;  /* 0x00000000ff00723e */ /* 0x000fc800000000ff */
[----:B------:R-:W-:Y:S01]  /*5820*/  PRMT R10, R0, 0x7610, R10 ;  /* 0x00007610000a7816 */ /* 0x000fe2000000000a */
[----:B------:R-:W-:Y:S06]  /*5830*/  BRA `(.L_x_11053) ;  /* 0x0000000000b47947 */ /* 0x000fec0003800000 */
.L_x_11065:
        /* <DEDUP_REMOVED lines=14> */
.L_x_11079:
[----:B------:R-:W-:Y:S05]  /*5920*/  BSYNC B0 ;  /* 0x0000000000007941 */ /* 0x000fea0003800000 */
.L_x_11078:
[----:B------:R-:W-:-:S04]  /*5930*/  F2FP.F16.F32.PACK_AB R0, RZ, R0 ;  /* 0x00000000ff00723e */ /* 0x000fc800000000ff */
[----:B------:R-:W-:Y:S01]  /*5940*/  PRMT R10, R0, 0x7610, R10 ;  /* 0x00007610000a7816 */ /* 0x000fe2000000000a */
[----:B------:R-:W-:Y:S06]  /*5950*/  BRA `(.L_x_11053) ;  /* 0x00000000006c7947 */ /* 0x000fec0003800000 */
.L_x_11052:
        /* <DEDUP_REMOVED lines=16> */
.L_x_11080:
[----:B------:R-:W-:Y:S01]  /*5a60*/  PRMT R10, RZ, 0x7610, R10 ;  /* 0x00007610ff0a7816 */ /* 0x000fe2000000000a */
[----:B------:R-:W-:Y:S06]  /*5a70*/  BRA `(.L_x_11053) ;  /* 0x0000000000247947 */ /* 0x000fec0003800000 */
.L_x_11077:
[----:B------:R-:W2:Y:S02]  /*5a80*/  LDG.E.64 R2, desc[UR36][R2.64] ;  /* 0x0000002402027981 */ /* 0x000ea4000c1e1b00 */
[----:B--2---:R-:W0:Y:S02]  /*5a90*/  I2F.U64 R0, R2 ;  /* 0x0000000200007312 */ /* 0x004e240000301000 */
[----:B0-----:R-:W-:-:S04]  /*5aa0*/  F2FP.F16.F32.PACK_AB R0, RZ, R0 ;  /* 0x00000000ff00723e */ /* 0x001fc800000000ff */
[----:B------:R-:W-:Y:S01]  /*5ab0*/  PRMT R10, R0, 0x7610, R10 ;  /* 0x00007610000a7816 */ /* 0x000fe2000000000a */
[----:B------:R-:W-:Y:S06]  /*5ac0*/  BRA `(.L_x_11053) ;  /* 0x0000000000107947 */ /* 0x000fec0003800000 */
.L_x_11076:
[----:B------:R-:W2:Y:S02]  /*5ad0*/  LDG.E R2, desc[UR36][R2.64] ;  /* 0x0000002402027981 */ /* 0x000ea4000c1e1900 */
[----:B--2---:R-:W-:-:S04]  /*5ae0*/  I2FP.F32.U32 R0, R2 ;  /* 0x0000000200007245 */ /* 0x004fc80000201000 */
[----:B------:R-:W-:-:S04]  /*5af0*/  F2FP.F16.F32.PACK_AB R0, RZ, R0 ;  /* 0x00000000ff00723e */ /* 0x000fc800000000ff */
[----:B------:R-:W-:-:S07]  /*5b00*/  PRMT R10, R0, 0x7610, R10 ;  /* 0x00007610000a7816 */ /* 0x000fce000000000a */
.L_x_11053:
[----:B------:R-:W2:Y:S01]  /*5b10*/  LDC.U16 R11, c[0x0][0x422] ;  /* 0x00010880ff0b7b82 */ /* 0x000ea20000000400 */
[----:B-----5:R-:W-:Y:S01]  /*5b20*/  HADD2.F32 R10, -RZ, R10.H0_H0 ;  /* 0x2000000aff0a7230 */ /* 0x020fe20000004100 */
[----:B------:R-:W-:Y:S04]  /*5b30*/  BSSY B1, `(.L_x_11081) ;  /* 0x0000012000017945 */ /* 0x000fe80003800000 */
[----:B------:R-:W-:Y:S01]  /*5b40*/  FADD.FTZ R0, |R10|, -RZ ;  /* 0x800000ff0a007221 */ /* 0x000fe20000010200 */
[----:B--2---:R-:W-:-:S05]  /*5b50*/  HADD2.F32 R11, -RZ, R11.H0_H0 ;  /* 0x2000000bff0b7230 */ /* 0x004fca0000004100 */
[----:B------:R-:W-:Y:S01]  /*5b60*/  FADD.FTZ R5, |R11|, -RZ ;  /* 0x800000ff0b057221 */ /* 0x000fe20000010200 */
        /* <DEDUP_REMOVED lines=14> */
.L_x_11082:
[----:B------:R-:W-:Y:S05]  /*5c50*/  BSYNC B1 ;  /* 0x0000000000017941 */ /* 0x000fea0003800000 */
.L_x_11081:
        /* <DEDUP_REMOVED lines=18> */
.L_x_11084:
[----:B------:R-:W-:Y:S01]  /*5d80*/  ISETP.GE.AND P0, PT, R11, RZ, PT ;  /* 0x000000ff0b00720c */ /* 0x000fe20003f06270 */
[----:B------:R-:W-:-:S12]  /*5d90*/  IMAD.MOV.U32 R3, RZ, RZ, 0x3fd774eb ;  /* 0x3fd774ebff037424 */ /* 0x000fd800078e00ff */
[----:B------:R-:W-:-:S04]  /*5da0*/  @P0 FFMA.FTZ R2, R3, 0.93318945169448852539, -R2 ;  /* 0x3f6ee58103020823 */ /* 0x000fc80000010802 */
[----:B------:R-:W-:-:S07]  /*5db0*/  @!P0 FFMA.FTZ R2, R3, 0.93318945169448852539, R2 ;  /* 0x3f6ee58103028823 */ /* 0x000fce0000010002 */
.L_x_11085:
[----:B------:R-:W-:Y:S05]  /*5dc0*/  BSYNC B0 ;  /* 0x0000000000007941 */ /* 0x000fea0003800000 */
.L_x_11083:
        /* <DEDUP_REMOVED lines=27> */
.L_x_11089:
[----:B------:R-:W-:-:S06]  /*5f80*/  HADD2.F32 R3, -RZ, R2.H0_H0 ;  /* 0x20000002ff037230 */ /* 0x000fcc0000004100 */
[----:B------:R-:W0:Y:S02]  /*5f90*/  F2I.S64.TRUNC R2, R3 ;  /* 0x0000000300027311 */ /* 0x000e24000020d900 */
[----:B0-----:R0:W-:Y:S01]  /*5fa0*/  STG.E.U8 desc[UR36][R16.64], R2 ;  /* 0x0000000210007986 */ /* 0x0011e2000c101124 */
[----:B------:R-:W-:Y:S05]  /*5fb0*/  BRA `(.L_x_11091) ;  /* 0x0000000c00847947 */ /* 0x000fea0003800000 */
.L_x_11088:
        /* <DEDUP_REMOVED lines=10> */
.L_x_11093:
[----:B------:R-:W-:-:S04]  /*6060*/  HADD2.F32 R2, -RZ, R2.H0_H0 ;  /* 0x20000002ff027230 */ /* 0x000fc80000004100 */
[----:B------:R-:W0:Y:S02]  /*6070*/  F2I.FTZ.TRUNC.NTZ R3, R2 ;  /* 0x0000000200037305 */ /* 0x000e24000021f100 */
[----:B0-----:R3:W-:Y:S01]  /*6080*/  STG.E desc[UR36][R16.64], R3 ;  /* 0x0000000310007986 */ /* 0x0017e2000c101924 */
[----:B------:R-:W-:Y:S05]  /*6090*/  BRA `(.L_x_11091) ;  /* 0x0000000c004c7947 */ /* 0x000fea0003800000 */
.L_x_11092:
[----:B------:R-:W-:-:S04]  /*60a0*/  HADD2.F32 R2, -RZ, R2.H0_H0 ;  /* 0x20000002ff027230 */ /* 0x000fc80000004100 */
[----:B------:R-:W0:Y:S02]  /*60b0*/  F2I.FTZ.TRUNC.NTZ R3, R2 ;  /* 0x0000000200037305 */ /* 0x000e24000021f100 */
[----:B0-----:R2:W-:Y:S01]  /*60c0*/  STG.E.U16 desc[UR36][R16.64], R3 ;  /* 0x0000000310007986 */ /* 0x0015e2000c101524 */
[----:B------:R-:W-:Y:S05]  /*60d0*/  BRA `(.L_x_11091) ;  /* 0x0000000c003c7947 */ /* 0x000fea0003800000 */
.L_x_11087:
        /* <DEDUP_REMOVED lines=9> */
.L_x_11095:
[----:B------:R0:W-:Y:S01]  /*6170*/  STG.E.U16 desc[UR36][R16.64], R2 ;  /* 0x0000000210007986 */ /* 0x0001e2000c101524 */
[----:B------:R-:W-:Y:S05]  /*6180*/  BRA `(.L_x_11091) ;  /* 0x0000000c00107947 */ /* 0x000fea0003800000 */
.L_x_11094:
        /* <DEDUP_REMOVED lines=10> */
.L_x_11097:
[----:B------:R-:W-:-:S05]  /*6230*/  HADD2.F32 R0, -RZ, R2.H0_H0 ;  /* 0x20000002ff007230 */ /* 0x000fca0000004100 */
[----:B------:R-:W-:-:S04]  /*6240*/  F2FP.F16.F32.PACK_AB R0, RZ, R0 ;  /* 0x00000000ff00723e */ /* 0x000fc800000000ff */
[----:B------:R-:W-:-:S05]  /*6250*/  PRMT R0, R0, 0x5410, RZ ;  /* 0x0000541000007816 */ /* 0x000fca00000000ff */
[----:B------:R0:W-:Y:S01]  /*6260*/  STG.E desc[UR36][R16.64], R0 ;  /* 0x0000000010007986 */ /* 0x0001e2000c101924 */
[----:B------:R-:W-:Y:S05]  /*6270*/  BRA `(.L_x_11091) ;  /* 0x0000000800d47947 */ /* 0x000fea0003800000 */
.L_x_11096:
[----:B------:R-:W-:-:S05]  /*6280*/  HADD2.F32 R2, -RZ, R2.H0_H0 ;  /* 0x20000002ff027230 */ /* 0x000fca0000004100 */
[----:B------:R-:W-:-:S06]  /*6290*/  FMUL.FTZ R2, R2, 1 ;  /* 0x3f80000002027820 */ /* 0x000fcc0000410000 */
[----:B------:R-:W0:Y:S02]  /*62a0*/  F2F.F64.F32 R2, R2 ;  /* 0x0000000200027310 */ /* 0x000e240000201800 */
[----:B0-----:R0:W-:Y:S01]  /*62b0*/  STG.E.64 desc[UR36][R16.64], R2 ;  /* 0x0000000210007986 */ /* 0x0011e2000c101b24 */
[----:B------:R-:W-:Y:S05]  /*62c0*/  BRA `(.L_x_11091) ;  /* 0x0000000800c07947 */ /* 0x000fea0003800000 */
.L_x_11086:
        /* <DEDUP_REMOVED lines=13> */
.L_x_11100:
[----:B------:R-:W-:Y:S01]  /*63a0*/  HADD2.F32 R2, -RZ, R2.H0_H0 ;  /* 0x20000002ff027230 */ /* 0x000fe20000004100 */
[----:B------:R-:W-:-:S04]  /*63b0*/  CS2R R6, SRZ ;  /* 0x0000000000067805 */ /* 0x000fc8000001ff00 */
[----:B------:R-:W-:-:S04]  /*63c0*/  FMUL.FTZ R2, R2, 1 ;  /* 0x3f80000002027820 */ /* 0x000fc80000410000 */
[----:B------:R-:W0:Y:S02]  /*63d0*/  F2F.F64.F32 R4, R2 ;  /* 0x0000000200047310 */ /* 0x000e240000201800 */
[----:B0-----:R0:W-:Y:S01]  /*63e0*/  STG.E.128 desc[UR36][R16.64], R4 ;  /* 0x0000000410007986 */ /* 0x0011e2000c101d24 */
[----:B------:R-:W-:Y:S05]  /*63f0*/  BRA `(.L_x_11091) ;  /* 0x0000000800747947 */ /* 0x000fea0003800000 */
.L_x_11099:
        /* <DEDUP_REMOVED lines=21> */
.L_x_11104:
[----:B------:R-:W-:Y:S05]  /*6550*/  BSYNC B0 ;  /* 0x0000000000007941 */ /* 0x000fea0003800000 */
.L_x_11103:
[----:B------:R-:W-:-:S05]  /*6560*/  LOP3.LUT R3, R0, R3, RZ, 0xfc, !PT ;  /* 0x0000000300037212 */ /* 0x000fca00078efcff */
[----:B------:R0:W-:Y:S01]  /*6570*/  STG.E.U8 desc[UR36][R16.64], R3 ;  /* 0x0000000310007986 */ /* 0x0001e2000c101124 */
[----:B------:R-:W-:Y:S05]  /*6580*/  BRA `(.L_x_11091) ;  /* 0x0000000800107947 */ /* 0x000fea0003800000 */
.L_x_11102:
        /* <DEDUP_REMOVED lines=13> */
.L_x_11106:
[----:B------:R-:W-:Y:S01]  /*6660*/  IMAD.MOV.U32 R0, RZ, RZ, 0x7f ;  /* 0x0000007fff007424 */ /* 0x000fe200078e00ff */
[----:B------:R-:W-:-:S04]  /*6670*/  ISETP.GT.U32.AND P0, PT, R2, 0x7f800000, PT ;  /* 0x7f8000000200780c */ /* 0x000fc80003f04070 */
[----:B------:R-:W-:-:S09]  /*6680*/  SEL R0, R0, 0x7c, P0 ;  /* 0x0000007c00007807 */ /* 0x000fd20000000000 */
.L_x_11107:
[----:B------:R-:W-:Y:S05]  /*6690*/  BSYNC B0 ;  /* 0x0000000000007941 */ /* 0x000fea0003800000 */
.L_x_11105:
[----:B------:R-:W-:-:S04]  /*66a0*/  LOP3.LUT R2, R3, 0x80000000, RZ, 0xc0, !PT ;  /* 0x8000000003027812 */ /* 0x000fc800078ec0ff */
[----:B------:R-:W-:-:S04]  /*66b0*/  SHF.R.U32.HI R3, RZ, 0x18, R2 ;  /* 0x00000018ff037819 */ /* 0x000fc80000011602 */
[----:B------:R-:W-:-:S05]  /*66c0*/  LOP3.LUT R3, R0, R3, RZ, 0xfc, !PT ;  /* 0x0000000300037212 */ /* 0x000fca00078efcff */
[----:B------:R0:W-:Y:S01]  /*66d0*/  STG.E.U8 desc[UR36][R16.64], R3 ;  /* 0x0000000310007986 */ /* 0x0001e2000c101124 */
[----:B------:R-:W-:Y:S05]  /*66e0*/  BRA `(.L_x_11091) ;  /* 0x0000000400b87947 */ /* 0x000fea0003800000 */
.L_x_11101:
[----:B------:R-:W-:-:S05]  /*66f0*/  HADD2.F32 R0, -RZ, R2.H0_H0 ;  /* 0x20000002ff007230 */ /* 0x000fca0000004100 */
[----:B------:R-:W-:-:S05]  /*6700*/  F2FP.BF16.F32.PACK_AB R0, RZ, R0 ;  /* 0x00000000ff00723e */ /* 0x000fca00000010ff */
[----:B------:R0:W-:Y:S01]  /*6710*/  STG.E.U16 desc[UR36][R16.64], R0 ;  /* 0x0000000010007986 */ /* 0x0001e2000c101524 */
[----:B------:R-:W-:Y:S05]  /*6720*/  BRA `(.L_x_11091) ;  /* 0x0000000400a87947 */ /* 0x000fea0003800000 */
.L_x_11098:
        /* <DEDUP_REMOVED lines=12> */
.L_x_11110:
        /* <DEDUP_REMOVED lines=17> */
.L_x_11113:
[----:B------:R-:W-:-:S04]  /*6900*/  LOP3.LUT R2, R3, 0x80000000, RZ, 0xc0, !PT ;  /* 0x8000000003027812 */ /* 0x000fc800078ec0ff */
[----:B------:R-:W-:-:S04]  /*6910*/  SHF.R.U32.HI R3, RZ, 0x18, R2 ;  /* 0x00000018ff037819 */ /* 0x000fc80000011602 */
[----:B------:R-:W-:-:S04]  /*6920*/  LOP3.LUT R0, R0, R3, RZ, 0xfc, !PT ;  /* 0x0000000300007212 */ /* 0x000fc800078efcff */
[----:B------:R-:W-:-:S07]  /*6930*/  PRMT R8, R0, 0x7610, R8 ;  /* 0x0000761000087816 */ /* 0x000fce0000000008 */
.L_x_11112:
[----:B------:R-:W-:Y:S05]  /*6940*/  BSYNC B0 ;  /* 0x0000000000007941 */ /* 0x000fea0003800000 */
.L_x_11111:
[----:B------:R0:W-:Y:S01]  /*6950*/  STG.E.U8 desc[UR36][R16.64], R8 ;  /* 0x0000000810007986 */ /* 0x0001e2000c101124 */
[----:B------:R-:W-:Y:S05]  /*6960*/  BRA `(.L_x_11091) ;  /* 0x0000000400187947 */ /* 0x000fea0003800000 */
.L_x_11109:
        /* <DEDUP_REMOVED lines=17> */
.L_x_11116:
[----:B------:R-:W-:-:S04]  /*6a80*/  LOP3.LUT R2, R3, 0x80000000, RZ, 0xc0, !PT ;  /* 0x8000000003027812 */ /* 0x000fc800078ec0ff */
[----:B------:R-:W-:-:S04]  /*6a90*/  SHF.R.U32.HI R3, RZ, 0x18, R2 ;  /* 0x00000018ff037819 */ /* 0x000fc80000011602 */
[----:B------:R-:W-:-:S04]  /*6aa0*/  LOP3.LUT R0, R0, R3, RZ, 0xfc, !PT ;  /* 0x0000000300007212 */ /* 0x000fc800078efcff */
[----:B------:R-:W-:-:S07]  /*6ab0*/  PRMT R8, R0, 0x7610, R8 ;  /* 0x0000761000087816 */ /* 0x000fce0000000008 */
.L_x_11115:
[----:B------:R-:W-:Y:S05]  /*6ac0*/  BSYNC B0 ;  /* 0x0000000000007941 */ /* 0x000fea0003800000 */
.L_x_11114:
[----:B------:R0:W-:Y:S01]  /*6ad0*/  STG.E.U8 desc[UR36][R16.64], R8 ;  /* 0x0000000810007986 */ /* 0x0001e2000c101124 */
[----:B------:R-:W-:Y:S05]  /*6ae0*/  BRA `(.L_x_11091) ;  /* 0x0000000000b87947 */ /* 0x000fea0003800000 */
.L_x_11108:
        /* <DEDUP_REMOVED lines=22> */
.L_x_11090:
        /* <DEDUP_REMOVED lines=16> */
.L_x_11119:
[----:B------:R-:W-:Y:S05]  /*6d50*/  BRA `(.L_x_11091) ;  /* 0x00000000001c7947 */ /* 0x000fea0003800000 */
.L_x_11118:
[----:B------:R-:W-:-:S06]  /*6d60*/  HADD2.F32 R2, -RZ, R2.H0_H0 ;  /* 0x20000002ff027230 */ /* 0x000fcc0000004100 */
[----:B------:R-:W0:Y:S02]  /*6d70*/  F2I.U64.TRUNC R2, R2 ;  /* 0x0000000200027311 */ /* 0x000e24000020d800 */
[----:B0-----:R0:W-:Y:S01]  /*6d80*/  STG.E.64 desc[UR36][R16.64], R2 ;  /* 0x0000000210007986 */ /* 0x0011e2000c101b24 */
[----:B------:R-:W-:Y:S05]  /*6d90*/  BRA `(.L_x_11091) ;  /* 0x00000000000c7947 */ /* 0x000fea0003800000 */
.L_x_11117:
[----:B------:R-:W-:-:S04]  /*6da0*/  HADD2.F32 R2, -RZ, R2.H0_H0 ;  /* 0x20000002ff027230 */ /* 0x000fc80000004100 */
[----:B------:R-:W0:Y:S02]  /*6db0*/  F2I.FTZ.U32.TRUNC.NTZ R3, R2 ;  /* 0x0000000200037305 */ /* 0x000e24000021f000 */
[----:B0-----:R0:W-:Y:S02]  /*6dc0*/  STG.E desc[UR36][R16.64], R3 ;  /* 0x0000000310007986 */ /* 0x0011e4000c101924 */
.L_x_11091:
[----:B------:R-:W-:-:S07]  /*6dd0*/  VIADD R19, R19, 0x80 ;  /* 0x0000008013137836 */ /* 0x000fce0000000000 */
.L_x_11046:
[----:B------:R-:W-:Y:S05]  /*6de0*/  BSYNC B6 ;  /* 0x0000000000067941 */ /* 0x000fea0003800000 */
.L_x_11045:
        /* <DEDUP_REMOVED lines=307> */
.L_x_11122:
        /* <DEDUP_REMOVED lines=23> */
.L_x_11126:
[----:B------:R-:W2:Y:S02]  /*8290*/  LDG.E.U8 R2, desc[UR36][R2.64] ;  /* 0x0000002402027981 */ /* 0x000ea4000c1e1100 */
[----:B--2---:R-:W-:-:S04]  /*82a0*/  I2FP.F32.U32 R0, R2 ;  /* 0x0000000200007245 */ /* 0x004fc80000201000 */
[----:B------:R-:W-:-:S04]  /*82b0*/  F2FP.F16.F32.PACK_AB R0, RZ, R0 ;  /* 0x00000000ff00723e */ /* 0x000fc800000000ff */
[----:B------:R-:W-:Y:S01]  /*82c0*/  PRMT R10, R0, 0x7610, R10 ;  /* 0x00007610000a7816 */ /* 0x000fe2000000000a */
[----:B------:R-:W-:Y:S06]  /*82d0*/  BRA `(.L_x_11128) ;  /* 0x0000000c00bc7947 */ /* 0x000fec0003800000 */
.L_x_11125:
        /* <DEDUP_REMOVED lines=11> */
.L_x_11130:
[----:B------:R-:W2:Y:S02]  /*8390*/  LDG.E R2, desc[UR36][R2.64] ;  /* 0x0000002402027981 */ /* 0x000ea4000c1e1900 */
[----:B--2---:R-:W-:-:S04]  /*83a0*/  I2FP.F32.S32 R0, R2 ;  /* 0x0000000200007245 */ /* 0x004fc80000201400 */
[----:B------:R-:W-:-:S04]  /*83b0*/  F2FP.F16.F32.PACK_AB R0, RZ, R0 ;  /* 0x00000000ff00723e */ /* 0x000fc800000000ff */
[----:B------:R-:W-:Y:S01]  /*83c0*/  PRMT R10, R0, 0x7610, R10 ;  /* 0x00007610000a7816 */ /* 0x000fe2000000000a */
[----:B------:R-:W-:Y:S06]  /*83d0*/  BRA `(.L_x_11128) ;  /* 0x0000000c007c7947 */ /* 0x000fec0003800000 */
.L_x_11129:
[----:B------:R-:W2:Y:S02]  /*83e0*/  LDG.E.U16 R2, desc[UR36][R2.64] ;  /* 0x0000002402027981 */ /* 0x000ea4000c1e1500 */
[----:B--2---:R-:W0:Y:S02]  /*83f0*/  I2F.S16 R0, R2 ;  /* 0x0000000200007306 */ /* 0x004e240000101400 */
[----:B0-----:R-:W-:-:S04]  /*8400*/  F2FP.F16.F32.PACK_AB R0, RZ, R0 ;  /* 0x00000000ff00723e */ /* 0x001fc800000000ff */
[----:B------:R-:W-:Y:S01]  /*8410*/  PRMT R10, R0, 0x7610, R10 ;  /* 0x00007610000a7816 */ /* 0x000fe2000000000a */
[----:B------:R-:W-:Y:S06]  /*8420*/  BRA `(.L_x_11128) ;  /* 0x0000000c00687947 */ /* 0x000fec0003800000 */
.L_x_11124:
        /* <DEDUP_REMOVED lines=9> */
.L_x_11132:
[----:B------:R0:W5:Y:S01]  /*84c0*/  LDG.E.U16 R10, desc[UR36][R2.64] ;  /* 0x00000024020a7981 */ /* 0x000162000c1e1500 */
[----:B------:R-:W-:Y:S05]  /*84d0*/  BRA `(.L_x_11128) ;  /* 0x0000000c003c7947 */ /* 0x000fea0003800000 */
.L_x_11131:
        /* <DEDUP_REMOVED lines=9> */
.L_x_11134:
[----:B------:R1:W5:Y:S01]  /*8570*/  LDG.E.U16 R10, desc[UR36][R2.64] ;  /* 0x00000024020a7981 */ /* 0x000362000c1e1500 */
[----:B------:R-:W-:Y:S05]  /*8580*/  BRA `(.L_x_11128) ;  /* 0x0000000c00107947 */ /* 0x000fea0003800000 */
.L_x_11133:
        /* <DEDUP_REMOVED lines=9> */
.L_x_11123:
        /* <DEDUP_REMOVED lines=14> */
.L_x_11137:
        /* <DEDUP_REMOVED lines=9> */
.L_x_11136:
        /* <DEDUP_REMOVED lines=28> */
.L_x_11139:
        /* <DEDUP_REMOVED lines=15> */
.L_x_11138:
[----:B------:R-:W2:Y:S02]  /*8a40*/  LDG.E.U16 R0, desc[UR36][R2.64] ;  /* 0x0000002402007981 */ /* 0x000ea4000c1e1500 */
[----:B--2---:R-:W-:-:S05]  /*8a50*/  IMAD.U32 R0, R0, 0x10000, RZ ;  /* 0x0001000000007824 */ /* 0x004fca00078e00ff */
[----:B------:R-:W-:-:S04]  /*8a60*/  F2FP.F16.F32.PACK_AB R0, RZ, R0 ;  /* 0x00000000ff00723e */ /* 0x000fc800000000ff */
[----:B------:R-:W-:Y:S01]  /*8a70*/  PRMT R10, R0, 0x7610, R10 ;  /* 0x00007610000a7816 */ /* 0x000fe2000000000a */
[----:B------:R-:W-:Y:S06]  /*8a80*/  BRA `(.L_x_11128) ;  /* 0x0000000400d07947 */ /* 0x000fec0003800000 */
.L_x_11135:
        /* <DEDUP_REMOVED lines=13> */
.L_x_11142:
        /* <DEDUP_REMOVED lines=21> */
.L_x_11146:
[----:B------:R-:W-:Y:S05]  /*8cb0*/  BSYNC B1 ;  /* 0x0000000000017941 */ /* 0x000fea0003800000 */
.L_x_11145:
[----:B------:R-:W-:Y:S01]  /*8cc0*/  LEA R3, R0, 0x3b800000, 0x17 ;  /* 0x3b80000000037811 */ /* 0x000fe200078eb8ff */
[----:B------:R-:W-:-:S05]  /*8cd0*/  IMAD.SHL.U32 R0, R2, 0x100000, RZ ;  /* 0x0010000002007824 */ /* 0x000fca00078e00ff */
[----:B------:R-:W-:-:S07]  /*8ce0*/  LOP3.LUT R0, R3, R0, R4, 0xfe, !PT ;  /* 0x0000000003007212 */ /* 0x000fce00078efe04 */
.L_x_11144:
[----:B------:R-:W-:Y:S05]  /*8cf0*/  BSYNC B0 ;  /* 0x0000000000007941 */ /* 0x000fea0003800000 */
.L_x_11143:
[----:B------:R-:W-:-:S04]  /*8d00*/  F2FP.F16.F32.PACK_AB R0, RZ, R0 ;  /* 0x00000000ff00723e */ /* 0x000fc800000000ff */
[----:B------:R-:W-:Y:S01]  /*8d10*/  PRMT R10, R0, 0x7610, R10 ;  /* 0x00007610000a7816 */ /* 0x000fe2000000000a */
[----:B------:R-:W-:Y:S06]  /*8d20*/  BRA `(.L_x_11128) ;  /* 0x0000000400287947 */ /* 0x000fec0003800000 */
.L_x_11141:
        /* <DEDUP_REMOVED lines=21> */
.L_x_11150:
[----:B------:R-:W-:Y:S05]  /*8e80*/  BSYNC B1 ;  /* 0x0000000000017941 */ /* 0x000fea0003800000 */
.L_x_11149:
[----:B------:R-:W-:Y:S01]  /*8e90*/  LEA R3, R0, 0x37800000, 0x17 ;  /* 0x3780000000037811 */ /* 0x000fe200078eb8ff */
[----:B------:R-:W-:-:S05]  /*8ea0*/  IMAD.SHL.U32 R0, R2, 0x200000, RZ ;  /* 0x0020000002007824 */ /* 0x000fca00078e00ff */
[----:B------:R-:W-:-:S07]  /*8eb0*/  LOP3.LUT R0, R3, R0, R4, 0xfe, !PT ;  /* 0x0000000003007212 */ /* 0x000fce00078efe04 */
.L_x_11148:
[----:B------:R-:W-:Y:S05]  /*8ec0*/  BSYNC B0 ;  /* 0x0000000000007941 */ /* 0x000fea0003800000 */
.L_x_11147:
[----:B------:R-:W-:-:S04]  /*8ed0*/  F2FP.F16.F32.PACK_AB R0, RZ, R0 ;  /* 0x00000000ff00723e */ /* 0x000fc800000000ff */
[----:B------:R-:W-:Y:S01]  /*8ee0*/  PRMT R10, R0, 0x7610, R10 ;  /* 0x00007610000a7816 */ /* 0x000fe2000000000a */
[----:B------:R-:W-:Y:S06]  /*8ef0*/  BRA `(.L_x_11128) ;  /* 0x0000000000b47947 */ /* 0x000fec0003800000 */
.L_x_11140:
        /* <DEDUP_REMOVED lines=14> */
.L_x_11154:
[----:B------:R-:W-:Y:S05]  /*8fe0*/  BSYNC B0 ;  /* 0x0000000000007941 */ /* 0x000fea0003800000 */
.L_x_11153:
[----:B------:R-:W-:-:S04]  /*8ff0*/  F2FP.F16.F32.PACK_AB R0, RZ, R0 ;  /* 0x00000000ff00723e */ /* 0x000fc800000000ff */
[----:B------:R-:W-:Y:S01]  /*9000*/  PRMT R10, R0, 0x7610, R10 ;  /* 0x00007610000a7816 */ /* 0x000fe2000000000a */
[----:B------:R-:W-:Y:S06]  /*9010*/  BRA `(.L_x_11128) ;  /* 0x00000000006c7947 */ /* 0x000fec0003800000 */
.L_x_11127:
        /* <DEDUP_REMOVED lines=16> */
.L_x_11155:
[----:B------:R-:W-:Y:S01]  /*9120*/  PRMT R10, RZ, 0x7610, R10 ;  /* 0x00007610ff0a7816 */ /* 0x000fe2000000000a */
[----:B------:R-:W-:Y:S06]  /*9130*/  BRA `(.L_x_11128) ;  /* 0x0000000000247947 */ /* 0x000fec0003800000 */
.L_x_11152:
[----:B------:R-:W2:Y:S02]  /*9140*/  LDG.E.64 R2, desc[UR36][R2.64] ;  /* 0x0000002402027981 */ /* 0x000ea4000c1e1b00 */
[----:B--2---:R-:W0:Y:S02]  /*9150*/  I2F.U64 R0, R2 ;  /* 0x0000000200007312 */ /* 0x004e240000301000 */
[----:B0-----:R-:W-:-:S04]  /*9160*/  F2FP.F16.F32.PACK_AB R0, RZ, R0 ;  /* 0x00000000ff00723e */ /* 0x001fc800000000ff */
[----:B------:R-:W-:Y:S01]  /*9170*/  PRMT R10, R0, 0x7610, R10 ;  /* 0x00007610000a7816 */ /* 0x000fe2000000000a */
[----:B------:R-:W-:Y:S06]  /*9180*/  BRA `(.L_x_11128) ;  /* 0x0000000000107947 */ /* 0x000fec0003800000 */
.L_x_11151:
[----:B------:R-:W2:Y:S02]  /*9190*/  LDG.E R2, desc[UR36][R2.64] ;  /* 0x0000002402027981 */ /* 0x000ea4000c1e1900 */
[----:B--2---:R-:W-:-:S04]  /*91a0*/  I2FP.F32.U32 R0, R2 ;  /* 0x0000000200007245 */ /* 0x004fc80000201000 */
[----:B------:R-:W-:-:S04]  /*91b0*/  F2FP.F16.F32.PACK_AB R0, RZ, R0 ;  /* 0x00000000ff00723e */ /* 0x000fc800000000ff */
[----:B------:R-:W-:-:S07]  /*91c0*/  PRMT R10, R0, 0x7610, R10 ;  /* 0x00007610000a7816 */ /* 0x000fce000000000a */
.L_x_11128:
        /* <DEDUP_REMOVED lines=20> */
.L_x_11157:
[----:B------:R-:W-:Y:S05]  /*9310*/  BSYNC B1 ;  /* 0x0000000000017941 */ /* 0x000fea0003800000 */
.L_x_11156:
        /* <DEDUP_REMOVED lines=18> */
.L_x_11159:
[----:B------:R-:W-:Y:S01]  /*9440*/  ISETP.GE.AND P0, PT, R11, RZ, PT ;  /* 0x000000ff0b00720c */ /* 0x000fe20003f06270 */
[----:B------:R-:W-:-:S12]  /*9450*/  IMAD.MOV.U32 R3, RZ, RZ, 0x3fd774eb ;  /* 0x3fd774ebff037424 */ /* 0x000fd800078e00ff */
[----:B------:R-:W-:-:S04]  /*9460*/  @P0 FFMA.FTZ R2, R3, 0.93318945169448852539, -R2 ;  /* 0x3f6ee58103020823 */ /* 0x000fc80000010802 */
[----:B------:R-:W-:-:S07]  /*9470*/  @!P0 FFMA.FTZ R2, R3, 0.93318945169448852539, R2 ;  /* 0x3f6ee58103028823 */ /* 0x000fce0000010002 */
.L_x_11160:
[----:B------:R-:W-:Y:S05]  /*9480*/  BSYNC B0 ;  /* 0x0000000000007941 */ /* 0x000fea0003800000 */
.L_x_11158:
        /* <DEDUP_REMOVED lines=27> */
.L_x_11164:
[----:B------:R-:W-:-:S06]  /*9640*/  HADD2.F32 R3, -RZ, R2.H0_H0 ;  /* 0x20000002ff037230 */ /* 0x000fcc0000004100 */
[----:B------:R-:W0:Y:S02]  /*9650*/  F2I.S64.TRUNC R2, R3 ;  /* 0x0000000300027311 */ /* 0x000e24000020d900 */
[----:B0-----:R0:W-:Y:S01]  /*9660*/  STG.E.U8 desc[UR36][R16.64], R2 ;  /* 0x0000000210007986 */ /* 0x0011e2000c101124 */
[----:B------:R-:W-:Y:S05]  /*9670*/  BRA `(.L_x_11166) ;  /* 0x0000000c00847947 */ /* 0x000fea0003800000 */
.L_x_11163:
        /* <DEDUP_REMOVED lines=10> */
.L_x_11168:
[----:B------:R-:W-:-:S04]  /*9720*/  HADD2.F32 R2, -RZ, R2.H0_H0 ;  /* 0x20000002ff027230 */ /* 0x000fc80000004100 */
[----:B------:R-:W0:Y:S02]  /*9730*/  F2I.FTZ.TRUNC.NTZ R3, R2 ;  /* 0x0000000200037305 */ /* 0x000e24000021f100 */
[----:B0-----:R0:W-:Y:S01]  /*9740*/  STG.E desc[UR36][R16.64], R3 ;  /* 0x0000000310007986 */ /* 0x0011e2000c101924 */
[----:B------:R-:W-:Y:S05]  /*9750*/  BRA `(.L_x_11166) ;  /* 0x0000000c004c7947 */ /* 0x000fea0003800000 */
.L_x_11167:
[----:B------:R-:W-:-:S04]  /*9760*/  HADD2.F32 R2, -RZ, R2.H0_H0 ;  /* 0x20000002ff027230 */ /* 0x000fc80000004100 */
[----:B------:R-:W0:Y:S02]  /*9770*/  F2I.FTZ.TRUNC.NTZ R3, R2 ;  /* 0x0000000200037305 */ /* 0x000e24000021f100 */
[----:B0-----:R0:W-:Y:S01]  /*9780*/  STG.E.U16 desc[UR36][R16.64], R3 ;  /* 0x0000000310007986 */ /* 0x0011e2000c101524 */
[----:B------:R-:W-:Y:S05]  /*9790*/  BRA `(.L_x_11166) ;  /* 0x0000000c003c7947 */ /* 0x000fea0003800000 */
.L_x_11162:
        /* <DEDUP_REMOVED lines=9> */
.L_x_11170:
[----:B------:R0:W-:Y:S01]  /*9830*/  STG.E.U16 desc[UR36][R16.64], R2 ;  /* 0x0000000210007986 */ /* 0x0001e2000c101524 */
[----:B------:R-:W-:Y:S05]  /*9840*/  BRA `(.L_x_11166) ;  /* 0x0000000c00107947 */ /* 0x000fea0003800000 */
.L_x_11169:
        /* <DEDUP_REMOVED lines=10> */
.L_x_11172:
[----:B------:R-:W-:-:S05]  /*98f0*/  HADD2.F32 R0, -RZ, R2.H0_H0 ;  /* 0x20000002ff007230 */ /* 0x000fca0000004100 */
[----:B------:R-:W-:-:S04]  /*9900*/  F2FP.F16.F32.PACK_AB R0, RZ, R0 ;  /* 0x00000000ff00723e */ /* 0x000fc800000000ff */
[----:B------:R-:W-:-:S05]  /*9910*/  PRMT R0, R0, 0x5410, RZ ;  /* 0x0000541000007816 */ /* 0x000fca00000000ff */
[----:B------:R0:W-:Y:S01]  /*9920*/  STG.E desc[UR36][R16.64], R0 ;  /* 0x0000000010007986 */ /* 0x0001e2000c101924 */
[----:B------:R-:W-:Y:S05]  /*9930*/  BRA `(.L_x_11166) ;  /* 0x0000000800d47947 */ /* 0x000fea0003800000 */
.L_x_11171:
[----:B------:R-:W-:-:S05]  /*9940*/  HADD2.F32 R2, -RZ, R2.H0_H0 ;  /* 0x20000002ff027230 */ /* 0x000fca0000004100 */
[----:B------:R-:W-:-:S06]  /*9950*/  FMUL.FTZ R2, R2, 1 ;  /* 0x3f80000002027820 */ /* 0x000fcc0000410000 */
[----:B------:R-:W0:Y:S02]  /*9960*/  F2F.F64.F32 R2, R2 ;  /* 0x0000000200027310 */ /* 0x000e240000201800 */
[----:B0-----:R0:W-:Y:S01]  /*9970*/  STG.E.64 desc[UR36][R16.64], R2 ;  /* 0x0000000210007986 */ /* 0x0011e2000c101b24 */
[----:B------:R-:W-:Y:S05]  /*9980*/  BRA `(.L_x_11166) ;  /* 0x0000000800c07947 */ /* 0x000fea0003800000 */
.L_x_11161:
        /* <DEDUP_REMOVED lines=13> */
.L_x_11175:
[----:B------:R-:W-:Y:S01]  /*9a60*/  HADD2.F32 R2, -RZ, R2.H0_H0 ;  /* 0x20000002ff027230 */ /* 0x000fe20000004100 */
[----:B------:R-:W-:-:S04]  /*9a70*/  CS2R R6, SRZ ;  /* 0x0000000000067805 */ /* 0x000fc8000001ff00 */
[----:B------:R-:W-:-:S04]  /*9a80*/  FMUL.FTZ R2, R2, 1 ;  /* 0x3f80000002027820 */ /* 0x000fc80000410000 */
[----:B------:R-:W0:Y:S02]  /*9a90*/  F2F.F64.F32 R4, R2 ;  /* 0x0000000200047310 */ /* 0x000e240000201800 */
[----:B0-----:R0:W-:Y:S01]  /*9aa0*/  STG.E.128 desc[UR36][R16.64], R4 ;  /* 0x0000000410007986 */ /* 0x0011e2000c101d24 */
[----:B------:R-:W-:Y:S05]  /*9ab0*/  BRA `(.L_x_11166) ;  /* 0x0000000800747947 */ /* 0x000fea0003800000 */
.L_x_11174:
        /* <DEDUP_REMOVED lines=21> */
.L_x_11179:
[----:B------:R-:W-:Y:S05]  /*9c10*/  BSYNC B0 ;  /* 0x0000000000007941 */ /* 0x000fea0003800000 */
.L_x_11178:
[----:B------:R-:W-:-:S05]  /*9c20*/  LOP3.LUT R3, R0, R3, RZ, 0xfc, !PT ;  /* 0x0000000300037212 */ /* 0x000fca00078efcff */
[----:B------:R0:W-:Y:S01]  /*9c30*/  STG.E.U8 desc[UR36][R16.64], R3 ;  /* 0x0000000310007986 */ /* 0x0001e2000c101124 */
[----:B------:R-:W-:Y:S05]  /*9c40*/  BRA `(.L_x_11166) ;  /* 0x0000000800107947 */ /* 0x000fea0003800000 */
.L_x_11177:
        /* <DEDUP_REMOVED lines=13> */
.L_x_11181:
[----:B------:R-:W-:Y:S01]  /*9d20*/  IMAD.MOV.U32 R0, RZ, RZ, 0x7f ;  /* 0x0000007fff007424 */ /* 0x000fe200078e00ff */
[----:B------:R-:W-:-:S04]  /*9d30*/  ISETP.GT.U32.AND P0, PT, R2, 0x7f800000, PT ;  /* 0x7f8000000200780c */ /* 0x000fc80003f04070 */
[----:B------:R-:W-:-:S09]  /*9d40*/  SEL R0, R0, 0x7c, P0 ;  /* 0x0000007c00007807 */ /* 0x000fd20000000000 */
.L_x_11182:
[----:B------:R-:W-:Y:S05]  /*9d50*/  BSYNC B0 ;  /* 0x0000000000007941 */ /* 0x000fea0003800000 */
.L_x_11180:
[----:B------:R-:W-:-:S04]  /*9d60*/  LOP3.LUT R2, R3, 0x80000000, RZ, 0xc0, !PT ;  /* 0x8000000003027812 */ /* 0x000fc800078ec0ff */
[----:B------:R-:W-:-:S04]  /*9d70*/  SHF.R.U32.HI R3, RZ, 0x18, R2 ;  /* 0x00000018ff037819 */ /* 0x000fc80000011602 */
[----:B------:R-:W-:-:S05]  /*9d80*/  LOP3.LUT R3, R0, R3, RZ, 0xfc, !PT ;  /* 0x0000000300037212 */ /* 0x000fca00078efcff */
[----:B------:R0:W-:Y:S01]  /*9d90*/  STG.E.U8 desc[UR36][R16.64], R3 ;  /* 0x0000000310007986 */ /* 0x0001e2000c101124 */
[----:B------:R-:W-:Y:S05]  /*9da0*/  BRA `(.L_x_11166) ;  /* 0x0000000400b87947 */ /* 0x000fea0003800000 */
.L_x_11176:
[----:B------:R-:W-:-:S05]  /*9db0*/  HADD2.F32 R0, -RZ, R2.H0_H0 ;  /* 0x20000002ff007230 */ /* 0x000fca0000004100 */
[----:B------:R-:W-:-:S05]  /*9dc0*/  F2FP.BF16.F32.PACK_AB R0, RZ, R0 ;  /* 0x00000000ff00723e */ /* 0x000fca00000010ff */
[----:B------:R0:W-:Y:S01]  /*9dd0*/  STG.E.U16 desc[UR36][R16.64], R0 ;  /* 0x0000000010007986 */ /* 0x0001e2000c101524 */
[----:B------:R-:W-:Y:S05]  /*9de0*/  BRA `(.L_x_11166) ;  /* 0x0000000400a87947 */ /* 0x000fea0003800000 */
.L_x_11173:
        /* <DEDUP_REMOVED lines=12> */
.L_x_11185:
        /* <DEDUP_REMOVED lines=17> */
.L_x_11188:
[----:B------:R-:W-:-:S04]  /*9fc0*/  LOP3.LUT R2, R3, 0x80000000, RZ, 0xc0, !PT ;  /* 0x8000000003027812 */ /* 0x000fc800078ec0ff */
[----:B------:R-:W-:-:S04]  /*9fd0*/  SHF.R.U32.HI R3, RZ, 0x18, R2 ;  /* 0x00000018ff037819 */ /* 0x000fc80000011602 */
[----:B------:R-:W-:-:S04]  /*9fe0*/  LOP3.LUT R0, R0, R3, RZ, 0xfc, !PT ;  /* 0x0000000300007212 */ /* 0x000fc800078efcff */
[----:B------:R-:W-:-:S07]  /*9ff0*/  PRMT R8, R0, 0x7610, R8 ;  /* 0x0000761000087816 */ /* 0x000fce0000000008 */
.L_x_11187:
[----:B------:R-:W-:Y:S05]  /*a000*/  BSYNC B0 ;  /* 0x0000000000007941 */ /* 0x000fea0003800000 */
.L_x_11186:
[----:B------:R0:W-:Y:S01]  /*a010*/  STG.E.U8 desc[UR36][R16.64], R8 ;  /* 0x0000000810007986 */ /* 0x0001e2000c101124 */
[----:B------:R-:W-:Y:S05]  /*a020*/  BRA `(.L_x_11166) ;  /* 0x0000000400187947 */ /* 0x000fea0003800000 */
.L_x_11184:
        /* <DEDUP_REMOVED lines=17> */
.L_x_11191:
[----:B------:R-:W-:-:S04]  /*a140*/  LOP3.LUT R2, R3, 0x80000000, RZ, 0xc0, !PT ;  /* 0x8000000003027812 */ /* 0x000fc800078ec0ff */
[----:B------:R-:W-:-:S04]  /*a150*/  SHF.R.U32.HI R3, RZ, 0x18, R2 ;  /* 0x00000018ff037819 */ /* 0x000fc80000011602 */
[----:B------:R-:W-:-:S04]  /*a160*/  LOP3.LUT R0, R0, R3, RZ, 0xfc, !PT ;  /* 0x0000000300007212 */ /* 0x000fc800078efcff */
[----:B------:R-:W-:-:S07]  /*a170*/  PRMT R8, R0, 0x7610, R8 ;  /* 0x0000761000087816 */ /* 0x000fce0000000008 */
.L_x_11190:
[----:B------:R-:W-:Y:S05]  /*a180*/  BSYNC B0 ;  /* 0x0000000000007941 */ /* 0x000fea0003800000 */
.L_x_11189:
[----:B------:R3:W-:Y:S01]  /*a190*/  STG.E.U8 desc[UR36][R16.64], R8 ;  /* 0x0000000810007986 */ /* 0x0007e2000c101124 */
[----:B------:R-:W-:Y:S05]  /*a1a0*/  BRA `(.L_x_11166) ;  /* 0x0000000000b87947 */ /* 0x000fea0003800000 */
.L_x_11183:
        /* <DEDUP_REMOVED lines=22> */
.L_x_11165:
        /* <DEDUP_REMOVED lines=16> */
.L_x_11194:
[----:B------:R-:W-:Y:S05]  /*a410*/  BRA `(.L_x_11166) ;  /* 0x00000000001c7947 */ /* 0x000fea0003800000 */
.L_x_11193:
[----:B------:R-:W-:-:S06]  /*a420*/  HADD2.F32 R2, -RZ, R2.H0_H0 ;  /* 0x20000002ff027230 */ /* 0x000fcc0000004100 */
[----:B------:R-:W0:Y:S02]  /*a430*/  F2I.U64.TRUNC R2, R2 ;  /* 0x0000000200027311 */ /* 0x000e24000020d800 */
[----:B0-----:R1:W-:Y:S01]  /*a440*/  STG.E.64 desc[UR36][R16.64], R2 ;  /* 0x0000000210007986 */ /* 0x0013e2000c101b24 */
[----:B------:R-:W-:Y:S05]  /*a450*/  BRA `(.L_x_11166) ;  /* 0x00000000000c7947 */ /* 0x000fea0003800000 */
.L_x_11192:
[----:B------:R-:W-:-:S04]  /*a460*/  HADD2.F32 R2, -RZ, R2.H0_H0 ;  /* 0x20000002ff027230 */ /* 0x000fc80000004100 */
[----:B------:R-:W0:Y:S02]  /*a470*/  F2I.FTZ.U32.TRUNC.NTZ R3, R2 ;  /* 0x0000000200037305 */ /* 0x000e24000021f000 */
[----:B0-----:R0:W-:Y:S02]  /*a480*/  STG.E desc[UR36][R16.64], R3 ;  /* 0x0000000310007986 */ /* 0x0011e4000c101924 */
.L_x_11166:
[----:B------:R-:W-:-:S07]  /*a490*/  VIADD R19, R19, 0x80 ;  /* 0x0000008013137836 */ /* 0x000fce0000000000 */
.L_x_11121:
[----:B------:R-:W-:Y:S05]  /*a4a0*/  BSYNC B6 ;  /* 0x0000000000067941 */ /* 0x000fea0003800000 */
.L_x_11120:
        /* <DEDUP_REMOVED lines=306> */
.L_x_11195:
        /* <DEDUP_REMOVED lines=23> */
.L_x_11199:
[----:B------:R-:W2:Y:S02]  /*b940*/  LDG.E.U8 R2, desc[UR36][R2.64] ;  /* 0x0000002402027981 */ /* 0x000ea4000c1e1100 */
[----:B--2---:R-:W-:-:S04]  /*b950*/  I2FP.F32.U32 R0, R2 ;  /* 0x0000000200007245 */ /* 0x004fc80000201000 */
[----:B------:R-:W-:-:S04]  /*b960*/  F2FP.F16.F32.PACK_AB R0, RZ, R0 ;  /* 0x00000000ff00723e */ /* 0x000fc800000000ff */
[----:B------:R-:W-:Y:S01]  /*b970*/  PRMT R10, R0, 0x7610, R10 ;  /* 0x00007610000a7816 */ /* 0x000fe2000000000a */
[----:B------:R-:W-:Y:S06]  /*b980*/  BRA `(.L_x_11201) ;  /* 0x0000000c00bc7947 */ /* 0x000fec0003800000 */
.L_x_11198:
        /* <DEDUP_REMOVED lines=11> */
.L_x_11203:
[----:B------:R-:W2:Y:S02]  /*ba40*/  LDG.E R2, desc[UR36][R2.64] ;  /* 0x0000002402027981 */ /* 0x000ea4000c1e1900 */
[----:B--2---:R-:W-:-:S04]  /*ba50*/  I2FP.F32.S32 R0, R2 ;  /* 0x0000000200007245 */ /* 0x004fc80000201400 */
[----:B------:R-:W-:-:S04]  /*ba60*/  F2FP.F16.F32.PACK_AB R0, RZ, R0 ;  /* 0x00000000ff00723e */ /* 0x000fc800000000ff */
[----:B------:R-:W-:Y:S01]  /*ba70*/  PRMT R10, R0, 0x7610, R10 ;  /* 0x00007610000a7816 */ /* 0x000fe2000000000a */
[----:B------:R-:W-:Y:S06]  /*ba80*/  BRA `(.L_x_11201) ;  /* 0x0000000c007c7947 */ /* 0x000fec0003800000 */
.L_x_11202:
[----:B------:R-:W2:Y:S02]  /*ba90*/  LDG.E.U16 R2, desc[UR36][R2.64] ;  /* 0x0000002402027981 */ /* 0x000ea4000c1e1500 */
[----:B--2---:R-:W0:Y:S02]  /*baa0*/  I2F.S16 R0, R2 ;  /* 0x0000000200007306 */ /* 0x004e240000101400 */
[----:B0-----:R-:W-:-:S04]  /*bab0*/  F2FP.F16.F32.PACK_AB R0, RZ, R0 ;  /* 0x00000000ff00723e */ /* 0x001fc800000000ff */
[----:B------:R-:W-:Y:S01]  /*bac0*/  PRMT R10, R0, 0x7610, R10 ;  /* 0x00007610000a7816 */ /* 0x000fe2000000000a */
[----:B------:R-:W-:Y:S06]  /*bad0*/  BRA `(.L_x_11201) ;  /* 0x0000000c00687947 */ /* 0x000fec0003800000 */
.L_x_11197:
        /* <DEDUP_REMOVED lines=9> */
.L_x_11205:
[----:B------:R0:W5:Y:S01]  /*bb70*/  LDG.E.U16 R10, desc[UR36][R2.64] ;  /* 0x00000024020a7981 */ /* 0x000162000c1e1500 */
[----:B------:R-:W-:Y:S05]  /*bb80*/  BRA `(.L_x_11201) ;  /* 0x0000000c003c7947 */ /* 0x000fea0003800000 */
.L_x_11204:
        /* <DEDUP_REMOVED lines=9> */
.L_x_11207:
[----:B------:R1:W5:Y:S01]  /*bc20*/  LDG.E.U16 R10, desc[UR36][R2.64] ;  /* 0x00000024020a7981 */ /* 0x000362000c1e1500 */
[----:B------:R-:W-:Y:S05]  /*bc30*/  BRA `(.L_x_11201) ;  /* 0x0000000c00107947 */ /* 0x000fea0003800000 */
.L_x_11206:
        /* <DEDUP_REMOVED lines=9> */
.L_x_11196:
        /* <DEDUP_REMOVED lines=14> */
.L_x_11210:
        /* <DEDUP_REMOVED lines=9> */
.L_x_11209:
        /* <DEDUP_REMOVED lines=28> */
.L_x_11212:
        /* <DEDUP_REMOVED lines=15> */
.L_x_11211:
[----:B------:R-:W2:Y:S02]  /*c0f0*/  LDG.E.U16 R0, desc[UR36][R2.64] ;  /* 0x0000002402007981 */ /* 0x000ea4000c1e1500 */
[----:B--2---:R-:W-:-:S05]  /*c100*/  IMAD.U32 R0, R0, 0x10000, RZ ;  /* 0x0001000000007824 */ /* 0x004fca00078e00ff */
[----:B------:R-:W-:-:S04]  /*c110*/  F2FP.F16.F32.PACK_AB R0, RZ, R0 ;  /* 0x00000000ff00723e */ /* 0x000fc800000000ff */
[----:B------:R-:W-:Y:S01]  /*c120*/  PRMT R10, R0, 0x7610, R10 ;  /* 0x00007610000a7816 */ /* 0x000fe2000000000a */
[----:B------:R-:W-:Y:S06]  /*c130*/  BRA `(.L_x_11201) ;  /* 0x0000000400d07947 */ /* 0x000fec0003800000 */
.L_x_11208:
        /* <DEDUP_REMOVED lines=13> */
.L_x_11215:
        /* <DEDUP_REMOVED lines=21> */
.L_x_11219:
[----:B------:R-:W-:Y:S05]  /*c360*/  BSYNC B1 ;  /* 0x0000000000017941 */ /* 0x000fea0003800000 */
.L_x_11218:
[----:B------:R-:W-:Y:S01]  /*c370*/  LEA R3, R0, 0x3b800000, 0x17 ;  /* 0x3b80000000037811 */ /* 0x000fe200078eb8ff */
[----:B------:R-:W-:-:S05]  /*c380*/  IMAD.SHL.U32 R0, R2, 0x100000, RZ ;  /* 0x0010000002007824 */ /* 0x000fca00078e00ff */
[----:B------:R-:W-:-:S07]  /*c390*/  LOP3.LUT R0, R3, R0, R4, 0xfe, !PT ;  /* 0x0000000003007212 */ /* 0x000fce00078efe04 */
.L_x_11217:
[----:B------:R-:W-:Y:S05]  /*c3a0*/  BSYNC B0 ;  /* 0x0000000000007941 */ /* 0x000fea0003800000 */
.L_x_11216:
[----:B------:R-:W-:-:S04]  /*c3b0*/  F2FP.F16.F32.PACK_AB R0, RZ, R0 ;  /* 0x00000000ff00723e */ /* 0x000fc800000000ff */
[----:B------:R-:W-:Y:S01]  /*c3c0*/  PRMT R10, R0, 0x7610, R10 ;  /* 0x00007610000a7816 */ /* 0x000fe2000000000a */
[----:B------:R-:W-:Y:S06]  /*c3d0*/  BRA `(.L_x_11201) ;  /* 0x0000000400287947 */ /* 0x000fec0003800000 */
.L_x_11214:
        /* <DEDUP_REMOVED lines=21> */
.L_x_11223:
[----:B------:R-:W-:Y:S05]  /*c530*/  BSYNC B1 ;  /* 0x0000000000017941 */ /* 0x000fea0003800000 */
.L_x_11222:
[----:B------:R-:W-:Y:S01]  /*c540*/  LEA R3, R0, 0x37800000, 0x17 ;  /* 0x3780000000037811 */ /* 0x000fe200078eb8ff */
[----:B------:R-:W-:-:S05]  /*c550*/  IMAD.SHL.U32 R0, R2, 0x200000, RZ ;  /* 0x0020000002007824 */ /* 0x000fca00078e00ff */
[----:B------:R-:W-:-:S07]  /*c560*/  LOP3.LUT R0, R3, R0, R4, 0xfe, !PT ;  /* 0x0000000003007212 */ /* 0x000fce00078efe04 */
.L_x_11221:
[----:B------:R-:W-:Y:S05]  /*c570*/  BSYNC B0 ;  /* 0x0000000000007941 */ /* 0x000fea0003800000 */
.L_x_11220:
[----:B------:R-:W-:-:S04]  /*c580*/  F2FP.F16.F32.PACK_AB R0, RZ, R0 ;  /* 0x00000000ff00723e */ /* 0x000fc800000000ff */
[----:B------:R-:W-:Y:S01]  /*c590*/  PRMT R10, R0, 0x7610, R10 ;  /* 0x00007610000a7816 */ /* 0x000fe2000000000a */
[----:B------:R-:W-:Y:S06]  /*c5a0*/  BRA `(.L_x_11201) ;  /* 0x0000000000b47947 */ /* 0x000fec0003800000 */
.L_x_11213:
        /* <DEDUP_REMOVED lines=14> */
.L_x_11227:
[----:B------:R-:W-:Y:S05]  /*c690*/  BSYNC B0 ;  /* 0x0000000000007941 */ /* 0x000fea0003800000 */
.L_x_11226:
[----:B------:R-:W-:-:S04]  /*c6a0*/  F2FP.F16.F32.PACK_AB R0, RZ, R0 ;  /* 0x00000000ff00723e */ /* 0x000fc800000000ff */
[----:B------:R-:W-:Y:S01]  /*c6b0*/  PRMT R10, R0, 0x7610, R10 ;  /* 0x00007610000a7816 */ /* 0x000fe2000000000a */
[----:B------:R-:W-:Y:S06]  /*c6c0*/  BRA `(.L_x_11201) ;  /* 0x00000000006c7947 */ /* 0x000fec0003800000 */
.L_x_11200:
        /* <DEDUP_REMOVED lines=16> */
.L_x_11228:
[----:B------:R-:W-:Y:S01]  /*c7d0*/  PRMT R10, RZ, 0x7610, R10 ;  /* 0x00007610ff0a7816 */ /* 0x000fe2000000000a */
[----:B------:R-:W-:Y:S06]  /*c7e0*/  BRA `(.L_x_11201) ;  /* 0x0000000000247947 */ /* 0x000fec0003800000 */
.L_x_11225:
[----:B------:R-:W2:Y:S02]  /*c7f0*/  LDG.E.64 R2, desc[UR36][R2.64] ;  /* 0x0000002402027981 */ /* 0x000ea4000c1e1b00 */
[----:B--2---:R-:W0:Y:S02]  /*c800*/  I2F.U64 R0, R2 ;  /* 0x0000000200007312 */ /* 0x004e240000301000 */
[----:B0-----:R-:W-:-:S04]  /*c810*/  F2FP.F16.F32.PACK_AB R0, RZ, R0 ;  /* 0x00000000ff00723e */ /* 0x001fc800000000ff */
[----:B------:R-:W-:Y:S01]  /*c820*/  PRMT R10, R0, 0x7610, R10 ;  /* 0x00007610000a7816 */ /* 0x000fe2000000000a */
[----:B------:R-:W-:Y:S06]  /*c830*/  BRA `(.L_x_11201) ;  /* 0x0000000000107947 */ /* 0x000fec0003800000 */
.L_x_11224:
[----:B------:R-:W2:Y:S02]  /*c840*/  LDG.E R2, desc[UR36][R2.64] ;  /* 0x0000002402027981 */ /* 0x000ea4000c1e1900 */
[----:B--2---:R-:W-:-:S04]  /*c850*/  I2FP.F32.U32 R0, R2 ;  /* 0x0000000200007245 */ /* 0x004fc80000201000 */
[----:B------:R-:W-:-:S04]  /*c860*/  F2FP.F16.F32.PACK_AB R0, RZ, R0 ;  /* 0x00000000ff00723e */ /* 0x000fc800000000ff */
[----:B------:R-:W-:-:S07]  /*c870*/  PRMT R10, R0, 0x7610, R10 ;  /* 0x00007610000a7816 */ /* 0x000fce000000000a */
.L_x_11201:
        /* <DEDUP_REMOVED lines=20> */
.L_x_11230:
[----:B------:R-:W-:Y:S05]  /*c9c0*/  BSYNC B1 ;  /* 0x0000000000017941 */ /* 0x000fea0003800000 */
.L_x_11229:
        /* <DEDUP_REMOVED lines=18> */
.L_x_11232:
[----:B------:R-:W-:Y:S01]  /*caf0*/  ISETP.GE.AND P0, PT, R11, RZ, PT ;  /* 0x000000ff0b00720c */ /* 0x000fe20003f06270 */
[----:B------:R-:W-:-:S12]  /*cb00*/  IMAD.MOV.U32 R3, RZ, RZ, 0x3fd774eb ;  /* 0x3fd774ebff037424 */ /* 0x000fd800078e00ff */
[----:B------:R-:W-:-:S04]  /*cb10*/  @P0 FFMA.FTZ R2, R3, 0.93318945169448852539, -R2 ;  /* 0x3f6ee58103020823 */ /* 0x000fc80000010802 */
[----:B------:R-:W-:-:S07]  /*cb20*/  @!P0 FFMA.FTZ R2, R3, 0.93318945169448852539, R2 ;  /* 0x3f6ee58103028823 */ /* 0x000fce0000010002 */
.L_x_11233:
[----:B------:R-:W-:Y:S05]  /*cb30*/  BSYNC B0 ;  /* 0x0000000000007941 */ /* 0x000fea0003800000 */
.L_x_11231:
        /* <DEDUP_REMOVED lines=27> */
.L_x_11237:
[----:B------:R-:W-:-:S06]  /*ccf0*/  HADD2.F32 R3, -RZ, R2.H0_H0 ;  /* 0x20000002ff037230 */ /* 0x000fcc0000004100 */
[----:B------:R-:W0:Y:S02]  /*cd00*/  F2I.S64.TRUNC R2, R3 ;  /* 0x0000000300027311 */ /* 0x000e24000020d900 */
[----:B0-----:R-:W-:Y:S01]  /*cd10*/  STG.E.U8 desc[UR36][R16.64], R2 ;  /* 0x0000000210007986 */ /* 0x001fe2000c101124 */
[----:B------:R-:W-:Y:S05]  /*cd20*/  EXIT ;  /* 0x000000000000794d */ /* 0x000fea0003800000 */
.L_x_11236:
        /* <DEDUP_REMOVED lines=10> */
.L_x_11240:
[----:B------:R-:W-:-:S04]  /*cdd0*/  HADD2.F32 R2, -RZ, R2.H0_H0 ;  /* 0x20000002ff027230 */ /* 0x000fc80000004100 */
[----:B------:R-:W0:Y:S02]  /*cde0*/  F2I.FTZ.TRUNC.NTZ R3, R2 ;  /* 0x0000000200037305 */ /* 0x000e24000021f100 */
[----:B0-----:R-:W-:Y:S01]  /*cdf0*/  STG.E desc[UR36][R16.64], R3 ;  /* 0x0000000310007986 */ /* 0x001fe2000c101924 */
[----:B------:R-:W-:Y:S05]  /*ce00*/  EXIT ;  /* 0x000000000000794d */ /* 0x000fea0003800000 */
.L_x_11239:
[----:B------:R-:W-:-:S04]  /*ce10*/  HADD2.F32 R2, -RZ, R2.H0_H0 ;  /* 0x20000002ff027230 */ /* 0x000fc80000004100 */
[----:B------:R-:W0:Y:S02]  /*ce20*/  F2I.FTZ.TRUNC.NTZ R3, R2 ;  /* 0x0000000200037305 */ /* 0x000e24000021f100 */
[----:B0-----:R-:W-:Y:S01]  /*ce30*/  STG.E.U16 desc[UR36][R16.64], R3 ;  /* 0x0000000310007986 */ /* 0x001fe2000c101524 */
[----:B------:R-:W-:Y:S05]  /*ce40*/  EXIT ;  /* 0x000000000000794d */ /* 0x000fea0003800000 */
.L_x_11235:
        /* <DEDUP_REMOVED lines=9> */
.L_x_11242:
[----:B------:R-:W-:Y:S01]  /*cee0*/  STG.E.U16 desc[UR36][R16.64], R2 ;  /* 0x0000000210007986 */ /* 0x000fe2000c101524 */
[----:B------:R-:W-:Y:S05]  /*cef0*/  EXIT ;  /* 0x000000000000794d */ /* 0x000fea0003800000 */
.L_x_11241:
        /* <DEDUP_REMOVED lines=10> */
.L_x_11244:
[----:B------:R-:W-:-:S05]  /*cfa0*/  HADD2.F32 R0, -RZ, R2.H0_H0 ;  /* 0x20000002ff007230 */ /* 0x000fca0000004100 */
[----:B------:R-:W-:-:S04]  /*cfb0*/  F2FP.F16.F32.PACK_AB R0, RZ, R0 ;  /* 0x00000000ff00723e */ /* 0x000fc800000000ff */
[----:B------:R-:W-:-:S05]  /*cfc0*/  PRMT R0, R0, 0x5410, RZ ;  /* 0x0000541000007816 */ /* 0x000fca00000000ff */
[----:B------:R-:W-:Y:S01]  /*cfd0*/  STG.E desc[UR36][R16.64], R0 ;  /* 0x0000000010007986 */ /* 0x000fe2000c101924 */
[----:B------:R-:W-:Y:S05]  /*cfe0*/  EXIT ;  /* 0x000000000000794d */ /* 0x000fea0003800000 */
.L_x_11243:
[----:B------:R-:W-:-:S05]  /*cff0*/  HADD2.F32 R2, -RZ, R2.H0_H0 ;  /* 0x20000002ff027230 */ /* 0x000fca0000004100 */
[----:B------:R-:W-:-:S06]  /*d000*/  FMUL.FTZ R2, R2, 1 ;  /* 0x3f80000002027820 */ /* 0x000fcc0000410000 */
[----:B------:R-:W0:Y:S02]  /*d010*/  F2F.F64.F32 R2, R2 ;  /* 0x0000000200027310 */ /* 0x000e240000201800 */
[----:B0-----:R-:W-:Y:S01]  /*d020*/  STG.E.64 desc[UR36][R16.64], R2 ;  /* 0x0000000210007986 */ /* 0x001fe2000c101b24 */
[----:B------:R-:W-:Y:S05]  /*d030*/  EXIT ;  /* 0x000000000000794d */ /* 0x000fea0003800000 */
.L_x_11234:
        /* <DEDUP_REMOVED lines=13> */
.L_x_11247:
[----:B------:R-:W-:Y:S01]  /*d110*/  HADD2.F32 R2, -RZ, R2.H0_H0 ;  /* 0x20000002ff027230 */ /* 0x000fe20000004100 */
[----:B------:R-:W-:-:S04]  /*d120*/  CS2R R6, SRZ ;  /* 0x0000000000067805 */ /* 0x000fc8000001ff00 */
[----:B------:R-:W-:-:S04]  /*d130*/  FMUL.FTZ R2, R2, 1 ;  /* 0x3f80000002027820 */ /* 0x000fc80000410000 */
[----:B------:R-:W0:Y:S02]  /*d140*/  F2F.F64.F32 R4, R2 ;  /* 0x0000000200047310 */ /* 0x000e240000201800 */
[----:B0-----:R-:W-:Y:S01]  /*d150*/  STG.E.128 desc[UR36][R16.64], R4 ;  /* 0x0000000410007986 */ /* 0x001fe2000c101d24 */
[----:B------:R-:W-:Y:S05]  /*d160*/  EXIT ;  /* 0x000000000000794d */ /* 0x000fea0003800000 */
.L_x_11246:
        /* <DEDUP_REMOVED lines=21> */
.L_x_11251:
[----:B------:R-:W-:Y:S05]  /*d2c0*/  BSYNC B0 ;  /* 0x0000000000007941 */ /* 0x000fea0003800000 */
.L_x_11250:
[----:B------:R-:W-:-:S05]  /*d2d0*/  LOP3.LUT R3, R0, R3, RZ, 0xfc, !PT ;  /* 0x0000000300037212 */ /* 0x000fca00078efcff */
[----:B------:R-:W-:Y:S01]  /*d2e0*/  STG.E.U8 desc[UR36][R16.64], R3 ;  /* 0x0000000310007986 */ /* 0x000fe2000c101124 */
[----:B------:R-:W-:Y:S05]  /*d2f0*/  EXIT ;  /* 0x000000000000794d */ /* 0x000fea0003800000 */
.L_x_11249:
        /* <DEDUP_REMOVED lines=13> */
.L_x_11253:
[----:B------:R-:W-:Y:S01]  /*d3d0*/  IMAD.MOV.U32 R0, RZ, RZ, 0x7f ;  /* 0x0000007fff007424 */ /* 0x000fe200078e00ff */
[----:B------:R-:W-:-:S04]  /*d3e0*/  ISETP.GT.U32.AND P0, PT, R2, 0x7f800000, PT ;  /* 0x7f8000000200780c */ /* 0x000fc80003f04070 */
[----:B------:R-:W-:-:S09]  /*d3f0*/  SEL R0, R0, 0x7c, P0 ;  /* 0x0000007c00007807 */ /* 0x000fd20000000000 */
.L_x_11254:
[----:B------:R-:W-:Y:S05]  /*d400*/  BSYNC B0 ;  /* 0x0000000000007941 */ /* 0x000fea0003800000 */
.L_x_11252:
[----:B------:R-:W-:-:S04]  /*d410*/  LOP3.LUT R2, R3, 0x80000000, RZ, 0xc0, !PT ;  /* 0x8000000003027812 */ /* 0x000fc800078ec0ff */
[----:B------:R-:W-:-:S04]  /*d420*/  SHF.R.U32.HI R3, RZ, 0x18, R2 ;  /* 0x00000018ff037819 */ /* 0x000fc80000011602 */
[----:B------:R-:W-:-:S05]  /*d430*/  LOP3.LUT R3, R0, R3, RZ, 0xfc, !PT ;  /* 0x0000000300037212 */ /* 0x000fca00078efcff */
[----:B------:R-:W-:Y:S01]  /*d440*/  STG.E.U8 desc[UR36][R16.64], R3 ;  /* 0x0000000310007986 */ /* 0x000fe2000c101124 */
[----:B------:R-:W-:Y:S05]  /*d450*/  EXIT ;  /* 0x000000000000794d */ /* 0x000fea0003800000 */
.L_x_11248:
[----:B------:R-:W-:-:S05]  /*d460*/  HADD2.F32 R0, -RZ, R2.H0_H0 ;  /* 0x20000002ff007230 */ /* 0x000fca0000004100 */
[----:B------:R-:W-:-:S05]  /*d470*/  F2FP.BF16.F32.PACK_AB R0, RZ, R0 ;  /* 0x00000000ff00723e */ /* 0x000fca00000010ff */
[----:B------:R-:W-:Y:S01]  /*d480*/  STG.E.U16 desc[UR36][R16.64], R0 ;  /* 0x0000000010007986 */ /* 0x000fe2000c101524 */
[----:B------:R-:W-:Y:S05]  /*d490*/  EXIT ;  /* 0x000000000000794d */ /* 0x000fea0003800000 */
.L_x_11245:
        /* <DEDUP_REMOVED lines=12> */
.L_x_11257:
        /* <DEDUP_REMOVED lines=17> */
.L_x_11260:
[----:B------:R-:W-:-:S04]  /*d670*/  LOP3.LUT R2, R3, 0x80000000, RZ, 0xc0, !PT ;  /* 0x8000000003027812 */ /* 0x000fc800078ec0ff */
[----:B------:R-:W-:-:S04]  /*d680*/  SHF.R.U32.HI R3, RZ, 0x18, R2 ;  /* 0x00000018ff037819 */ /* 0x000fc80000011602 */
[----:B------:R-:W-:-:S04]  /*d690*/  LOP3.LUT R0, R0, R3, RZ, 0xfc, !PT ;  /* 0x0000000300007212 */ /* 0x000fc800078efcff */
[----:B------:R-:W-:-:S07]  /*d6a0*/  PRMT R8, R0, 0x7610, R8 ;  /* 0x0000761000087816 */ /* 0x000fce0000000008 */
.L_x_11259:
[----:B------:R-:W-:Y:S05]  /*d6b0*/  BSYNC B0 ;  /* 0x0000000000007941 */ /* 0x000fea0003800000 */
.L_x_11258:
[----:B------:R-:W-:Y:S01]  /*d6c0*/  STG.E.U8 desc[UR36][R16.64], R8 ;  /* 0x0000000810007986 */ /* 0x000fe2000c101124 */
[----:B------:R-:W-:Y:S05]  /*d6d0*/  EXIT ;  /* 0x000000000000794d */ /* 0x000fea0003800000 */
.L_x_11256:
        /* <DEDUP_REMOVED lines=17> */
.L_x_11263:
[----:B------:R-:W-:-:S04]  /*d7f0*/  LOP3.LUT R2, R3, 0x80000000, RZ, 0xc0, !PT ;  /* 0x8000000003027812 */ /* 0x000fc800078ec0ff */
[----:B------:R-:W-:-:S04]  /*d800*/  SHF.R.U32.HI R3, RZ, 0x18, R2 ;  /* 0x00000018ff037819 */ /* 0x000fc80000011602 */
[----:B------:R-:W-:-:S04]  /*d810*/  LOP3.LUT R0, R0, R3, RZ, 0xfc, !PT ;  /* 0x0000000300007212 */ /* 0x000fc800078efcff */
[----:B------:R-:W-:-:S07]  /*d820*/  PRMT R8, R0, 0x7610, R8 ;  /* 0x0000761000087816 */ /* 0x000fce0000000008 */
.L_x_11262:
[----:B------:R-:W-:Y:S05]  /*d830*/  BSYNC B0 ;  /* 0x0000000000007941 */ /* 0x000fea0003800000 */
.L_x_11261:
[----:B------:R-:W-:Y:S01]  /*d840*/  STG.E.U8 desc[UR36][R16.64], R8 ;  /* 0x0000000810007986 */ /* 0x000fe2000c101124 */
[----:B------:R-:W-:Y:S05]  /*d850*/  EXIT ;  /* 0x000000000000794d */ /* 0x000fea0003800000 */
.L_x_11255:
        /* <DEDUP_REMOVED lines=22> */
.L_x_11238:
        /* <DEDUP_REMOVED lines=16> */
.L_x_11266:
[----:B------:R-:W-:Y:S05]  /*dac0*/  EXIT ;  /* 0x000000000000794d */ /* 0x000fea0003800000 */
.L_x_11265:
[----:B------:R-:W-:-:S06]  /*dad0*/  HADD2.F32 R2, -RZ, R2.H0_H0 ;  /* 0x20000002ff027230 */ /* 0x000fcc0000004100 */
[----:B------:R-:W0:Y:S02]  /*dae0*/  F2I.U64.TRUNC R2, R2 ;  /* 0x0000000200027311 */ /* 0x000e24000020d800 */
[----:B0-----:R-:W-:Y:S01]  /*daf0*/  STG.E.64 desc[UR36][R16.64], R2 ;  /* 0x0000000210007986 */ /* 0x001fe2000c101b24 */
[----:B------:R-:W-:Y:S05]  /*db00*/  EXIT ;  /* 0x000000000000794d */ /* 0x000fea0003800000 */
.L_x_11264:
[----:B------:R-:W-:-:S04]  /*db10*/  HADD2.F32 R2, -RZ, R2.H0_H0 ;  /* 0x20000002ff027230 */ /* 0x000fc80000004100 */
[----:B------:R-:W0:Y:S02]  /*db20*/  F2I.FTZ.U32.TRUNC.NTZ R3, R2 ;  /* 0x0000000200037305 */ /* 0x000e24000021f000 */
[----:B0-----:R-:W-:Y:S01]  /*db30*/  STG.E desc[UR36][R16.64], R3 ;  /* 0x0000000310007986 */ /* 0x001fe2000c101924 */
[----:B------:R-:W-:Y:S05]  /*db40*/  EXIT ;  /* 0x000000000000794d */ /* 0x000fea0003800000 */
        .weak           $__internal_28_$__cuda_sm3x_div_rn_ftz_f32_slowpath
        .type           $__internal_28_$__cuda_sm3x_div_rn_ftz_f32_slowpath,@function
        .size           $__internal_28_$__cuda_sm3x_div_rn_ftz_f32_slowpath,(.L_x_19704 - $__internal_28_$__cuda_sm3x_div_rn_ftz_f32_slowpath)
$__internal_28_$__cuda_sm3x_div_rn_ftz_f32_slowpath:
        /* <DEDUP_REMOVED lines=32> */
.L_x_11269:
[----:B------:R-:W-:Y:S05]  /*dd50*/  BSYNC B2 ;  /* 0x0000000000027941 */ /* 0x000fea0003800000 */
.L_x_11268:
        /* <DEDUP_REMOVED lines=27> */
.L_x_11275:
[----:B------:R-:W-:-:S07]  /*df10*/  IMAD R7, R4, 0x800000, R7 ;  /* 0x0080000004077824 */ /* 0x000fce00078e0207 */
.L_x_11276:
[----:B------:R-:W-:Y:S05]  /*df20*/  BSYNC B2 ;  /* 0x0000000000027941 */ /* 0x000fea0003800000 */
.L_x_11274:
[----:B------:R-:W-:Y:S05]  /*df30*/  BRA `(.L_x_11277) ;  /* 0x0000000000207947 */ /* 0x000fea0003800000 */
.L_x_11273:
[----:B------:R-:W-:-:S04]  /*df40*/  LOP3.LUT R0, R13, 0x80000000, R0, 0x48, !PT ;  /* 0x800000000d007812 */ /* 0x000fc800078e4800 */
[----:B------:R-:W-:Y:S01]  /*df50*/  LOP3.LUT R7, R0, 0x7f800000, RZ, 0xfc, !PT ;  /* 0x7f80000000077812 */ /* 0x000fe200078efcff */
[----:B------:R-:W-:Y:S06]  /*df60*/  BRA `(.L_x_11277) ;  /* 0x0000000000147947 */ /* 0x000fec0003800000 */
.L_x_11272:
[----:B------:R-:W-:Y:S01]  /*df70*/  LOP3.LUT R7, R13, 0x80000000, R0, 0x48, !PT ;  /* 0x800000000d077812 */ /* 0x000fe200078e4800 */
[----:B------:R-:W-:Y:S06]  /*df80*/  BRA `(.L_x_11277) ;  /* 0x00000000000c7947 */ /* 0x000fec0003800000 */
.L_x_11271:
[----:B------:R-:W0:Y:S01]  /*df90*/  MUFU.RSQ R7, -QNAN ;  /* 0xffc0000000077908 */ /* 0x000e220000001400 */
[----:B------:R-:W-:Y:S05]  /*dfa0*/  BRA `(.L_x_11277) ;  /* 0x0000000000047947 */ /* 0x000fea0003800000 */
.L_x_11270:
[----:B------:R-:W-:-:S07]  /*dfb0*/  FADD.FTZ R7, R0, R13 ;  /* 0x0000000d00077221 */ /* 0x000fce0000010000 */
.L_x_11277:
[----:B------:R-:W-:Y:S05]  /*dfc0*/  BSYNC B0 ;  /* 0x0000000000007941 */ /* 0x000fea0003800000 */
.L_x_11267:
[----:B------:R-:W-:-:S04]  /*dfd0*/  IMAD.MOV.U32 R3, RZ, RZ, 0x0 ;  /* 0x00000000ff037424 */ /* 0x000fc800078e00ff */
[----:B0-----:R-:W-:Y:S05]  /*dfe0*/  RET.REL.NODEC R2 `(_ZN2at6native18elementwise_kernelILi128ELi4EZNS0_15gpu_kernel_implINS0_13BUnaryFunctorIN3c104HalfES5_S5_ZZZNS0_17atan2_kernel_cudaERNS_18TensorIteratorBaseEENKUlvE_clEvENKUlvE1_clEvEUlS5_S5_E_EEEEvS7_RKT_EUliE_EEviT1_) ;  /* 0xffffff2002047950 */ /* 0x001fea0003c3ffff */
.L_x_11278:
        /* <DEDUP_REMOVED lines=9> */
.L_x_19704:


//--------------------- .text._ZN2at6native27unrolled_elementwise_kernelINS0_13BUnaryFunctorIN3c104HalfES4_S4_ZZZNS0_17atan2_kernel_cudaERNS_18TensorIteratorBaseEENKUlvE_clEvENKUlvE1_clEvEUlS4_S4_E_EESt5arrayIPcLm2EELi4E23TrivialOffsetCalculatorILi1EjESF_NS0_6memory12LoadWithCastILi1EEENSG_13StoreWithCastILi1EEEEEviT_T0_T2_T3_T4_T5_ --------------------------
	.section	.text._ZN2at6native27unrolled_elementwise_kernelINS0_13BUnaryFunctorIN3c104HalfES4_S4_ZZZNS0_17atan2_kernel_cudaERNS_18TensorIteratorBaseEENKUlvE_clEvENKUlvE1_clEvEUlS4_S4_E_EESt5arrayIPcLm2EELi4E23TrivialOffsetCalculatorILi1EjESF_NS0_6memory12LoadWithCastILi1EEENSG_13StoreWithCastILi1EEEEEviT_T0_T2_T3_T4_T5_,"ax",@progbits
	.align	128
        .global         _ZN2at6native27unrolled_elementwise_kernelINS0_13BUnaryFunctorIN3c104HalfES4_S4_ZZZNS0_17atan2_kernel_cudaERNS_18TensorIteratorBaseEENKUlvE_clEvENKUlvE1_clEvEUlS4_S4_E_EESt5arrayIPcLm2EELi4E23TrivialOffsetCalculatorILi1EjESF_NS0_6memory12LoadWithCastILi1EEENSG_13StoreWithCastILi1EEEEEviT_T0_T2_T3_T4_T5_
        .type           _ZN2at6native27unrolled_elementwise_kernelINS0_13BUnaryFunctorIN3c104HalfES4_S4_ZZZNS0_17atan2_kernel_cudaERNS_18TensorIteratorBaseEENKUlvE_clEvENKUlvE1_clEvEUlS4_S4_E_EESt5arrayIPcLm2EELi4E23TrivialOffsetCalculatorILi1EjESF_NS0_6memory12LoadWithCastILi1EEENSG_13StoreWithCastILi1EEEEEviT_T0_T2_T3_T4_T5_,@function
        .size           _ZN2at6native27unrolled_elementwise_kernelINS0_13BUnaryFunctorIN3c104HalfES4_S4_ZZZNS0_17atan2_kernel_cudaERNS_18TensorIteratorBaseEENKUlvE_clEvENKUlvE1_clEvEUlS4_S4_E_EESt5arrayIPcLm2EELi4E23TrivialOffsetCalculatorILi1EjESF_NS0_6memory12LoadWithCastILi1EEENSG_13StoreWithCastILi1EEEEEviT_T0_T2_T3_T4_T5_,(.L_x_19705 - _ZN2at6native27unrolled_elementwise_kernelINS0_13BUnaryFunctorIN3c104HalfES4_S4_ZZZNS0_17atan2_kernel_cudaERNS_18TensorIteratorBaseEENKUlvE_clEvENKUlvE1_clEvEUlS4_S4_E_EESt5arrayIPcLm2EELi4E23TrivialOffsetCalculatorILi1EjESF_NS0_6memory12LoadWithCastILi1EEENSG_13StoreWithCastILi1EEEEEviT_T0_T2_T3_T4_T5_)
        .other          _ZN2at6native27unrolled_elementwise_kernelINS0_13BUnaryFunctorIN3c104HalfES4_S4_ZZZNS0_17atan2_kernel_cudaERNS_18TensorIteratorBaseEENKUlvE_clEvENKUlvE1_clEvEUlS4_S4_E_EESt5arrayIPcLm2EELi4E23TrivialOffsetCalculatorILi1EjESF_NS0_6memory12LoadWithCastILi1EEENSG_13StoreWithCastILi1EEEEEviT_T0_T2_T3_T4_T5_,@"STO_CUDA_ENTRY STV_DEFAULT"
_ZN2at6native27unrolled_elementwise_kernelINS0_13BUnaryFunctorIN3c104HalfES4_S4_ZZZNS0_17atan2_kernel_cudaERNS_18TensorIteratorBaseEENKUlvE_clEvENKUlvE1_clEvEUlS4_S4_E_EESt5arrayIPcLm2EELi4E23TrivialOffsetCalculatorILi1EjESF_NS0_6memory12LoadWithCastILi1EEENSG_13StoreWithCastILi1EEEEEviT_T0_T2_T3_T4_T5_:
.text._ZN2at6native27unrolled_elementwise_kernelINS0_13BUnaryFunctorIN3c104HalfES4_S4_ZZZNS0_17atan2_kernel_cudaERNS_18TensorIteratorBaseEENKUlvE_clEvENKUlvE1_clEvEUlS4_S4_E_EESt5arrayIPcLm2EELi4E23TrivialOffsetCalculatorILi1EjESF_NS0_6memory12LoadWithCastILi1EEENSG_13StoreWithCastILi1EEEEEviT_T0_T2_T3_T4_T5_:
        /* <DEDUP_REMOVED lines=34> */
.L_x_11284:
[----:B------:R-:W2:Y:S02]  /*0220*/  LDG.E.U8 R2, desc[UR36][R2.64] ;  /* 0x0000002402027981 */ /* 0x000ea4000c1e1100 */
[----:B--2---:R-:W-:-:S04]  /*0230*/  I2FP.F32.U32 R0, R2 ;  /* 0x0000000200007245 */ /* 0x004fc80000201000 */
[----:B------:R-:W-:-:S04]  /*0240*/  F2FP.F16.F32.PACK_AB R0, RZ, R0 ;  /* 0x00000000ff00723e */ /* 0x000fc800000000ff */
[----:B------:R-:W-:Y:S01]  /*0250*/  PRMT R23, R0, 0x7610, R23 ;  /* 0x0000761000177816 */ /* 0x000fe20000000017 */
[----:B------:R-:W-:Y:S06]  /*0260*/  BRA `(.L_x_11286) ;  /* 0x0000000c00bc7947 */ /* 0x000fec0003800000 */
.L_x_11283:
        /* <DEDUP_REMOVED lines=11> */
.L_x_11288:
[----:B------:R-:W2:Y:S02]  /*0320*/  LDG.E R2, desc[UR36][R2.64] ;  /* 0x0000002402027981 */ /* 0x000ea4000c1e1900 */
[----:B--2---:R-:W-:-:S04]  /*0330*/  I2FP.F32.S32 R0, R2 ;  /* 0x0000000200007245 */ /* 0x004fc80000201400 */
[----:B------:R-:W-:-:S04]  /*0340*/  F2FP.F16.F32.PACK_AB R0, RZ, R0 ;  /* 0x00000000ff00723e */ /* 0x000fc800000000ff */
[----:B------:R-:W-:Y:S01]  /*0350*/  PRMT R23, R0, 0x7610, R23 ;  /* 0x0000761000177816 */ /* 0x000fe20000000017 */
[----:B------:R-:W-:Y:S06]  /*0360*/  BRA `(.L_x_11286) ;  /* 0x0000000c007c7947 */ /* 0x000fec0003800000 */
.L_x_11287:
[----:B------:R-:W2:Y:S02]  /*0370*/  LDG.E.U16 R2, desc[UR36][R2.64] ;  /* 0x0000002402027981 */ /* 0x000ea4000c1e1500 */
[----:B--2---:R-:W0:Y:S02]  /*0380*/  I2F.S16 R0, R2 ;  /* 0x0000000200007306 */ /* 0x004e240000101400 */
[----:B0-----:R-:W-:-:S04]  /*0390*/  F2FP.F16.F32.PACK_AB R0, RZ, R0 ;  /* 0x00000000ff00723e */ /* 0x001fc800000000ff */
[----:B------:R-:W-:Y:S01]  /*03a0*/  PRMT R23, R0, 0x7610, R23 ;  /* 0x0000761000177816 */ /* 0x000fe20000000017 */
[----:B------:R-:W-:Y:S06]  /*03b0*/  BRA `(.L_x_11286) ;  /* 0x0000000c00687947 */ /* 0x000fec0003800000 */
.L_x_11282:
        /* <DEDUP_REMOVED lines=9> */
.L_x_11290:
[----:B------:R1:W5:Y:S01]  /*0450*/  LDG.E.U16 R23, desc[UR36][R2.64] ;  /* 0x0000002402177981 */ /* 0x000362000c1e1500 */
[----:B------:R-:W-:Y:S05]  /*0460*/  BRA `(.L_x_11286) ;  /* 0x0000000c003c7947 */ /* 0x000fea0003800000 */
.L_x_11289:
        /* <DEDUP_REMOVED lines=9> */
.L_x_11292:
[----:B------:R0:W5:Y:S01]  /*0500*/  LDG.E.U16 R23, desc[UR36][R2.64] ;  /* 0x0000002402177981 */ /* 0x000162000c1e1500 */
[----:B------:R-:W-:Y:S05]  /*0510*/  BRA `(.L_x_11286) ;  /* 0x0000000c00107947 */ /* 0x000fea0003800000 */
.L_x_11291:
        /* <DEDUP_REMOVED lines=9> */
.L_x_11281:
        /* <DEDUP_REMOVED lines=14> */
.L_x_11295:
        /* <DEDUP_REMOVED lines=9> */
.L_x_11294:
        /* <DEDUP_REMOVED lines=28> */
.L_x_11297:
        /* <DEDUP_REMOVED lines=15> */
.L_x_11296:
[----:B------:R-:W2:Y:S02]  /*09d0*/  LDG.E.U16 R0, desc[UR36][R2.64] ;  /* 0x0000002402007981 */ /* 0x000ea4000c1e1500 */
[----:B--2---:R-:W-:-:S05]  /*09e0*/  IMAD.U32 R0, R0, 0x10000, RZ ;  /* 0x0001000000007824 */ /* 0x004fca00078e00ff */
[----:B------:R-:W-:-:S04]  /*09f0*/  F2FP.F16.F32.PACK_AB R0, RZ, R0 ;  /* 0x00000000ff00723e */ /* 0x000fc800000000ff */
[----:B------:R-:W-:Y:S01]  /*0a00*/  PRMT R23, R0, 0x7610, R23 ;  /* 0x0000761000177816 */ /* 0x000fe20000000017 */
[----:B------:R-:W-:Y:S06]  /*0a10*/  BRA `(.L_x_11286) ;  /* 0x0000000400d07947 */ /* 0x000fec0003800000 */
.L_x_11293:
        /* <DEDUP_REMOVED lines=13> */
.L_x_11300:
        /* <DEDUP_REMOVED lines=21> */
.L_x_11304:
[----:B------:R-:W-:Y:S05]  /*0c40*/  BSYNC B1 ;  /* 0x0000000000017941 */ /* 0x000fea0003800000 */
.L_x_11303:
[----:B------:R-:W-:Y:S01]  /*0c50*/  LEA R3, R0, 0x3b800000, 0x17 ;  /* 0x3b80000000037811 */ /* 0x000fe200078eb8ff */
[----:B------:R-:W-:-:S05]  /*0c60*/  IMAD.SHL.U32 R0, R2, 0x100000, RZ ;  /* 0x0010000002007824 */ /* 0x000fca00078e00ff */
[----:B------:R-:W-:-:S07]  /*0c70*/  LOP3.LUT R0, R3, R0, R4, 0xfe, !PT ;  /* 0x0000000003007212 */ /* 0x000fce00078efe04 */
.L_x_11302:
[----:B------:R-:W-:Y:S05]  /*0c80*/  BSYNC B0 ;  /* 0x0000000000007941 */ /* 0x000fea0003800000 */
.L_x_11301:
[----:B------:R-:W-:-:S04]  /*0c90*/  F2FP.F16.F32.PACK_AB R0, RZ, R0 ;  /* 0x00000000ff00723e */ /* 0x000fc800000000ff */
[----:B------:R-:W-:Y:S01]  /*0ca0*/  PRMT R23, R0, 0x7610, R23 ;  /* 0x0000761000177816 */ /* 0x000fe20000000017 */
[----:B------:R-:W-:Y:S06]  /*0cb0*/  BRA `(.L_x_11286) ;  /* 0x0000000400287947 */ /* 0x000fec0003800000 */
.L_x_11299:
        /* <DEDUP_REMOVED lines=21> */
.L_x_11308:
[----:B------:R-:W-:Y:S05]  /*0e10*/  BSYNC B1 ;  /* 0x0000000000017941 */ /* 0x000fea0003800000 */
.L_x_11307:
[----:B------:R-:W-:Y:S01]  /*0e20*/  LEA R3, R0, 0x37800000, 0x17 ;  /* 0x3780000000037811 */ /* 0x000fe200078eb8ff */
[----:B------:R-:W-:-:S05]  /*0e30*/  IMAD.SHL.U32 R0, R2, 0x200000, RZ ;  /* 0x0020000002007824 */ /* 0x000fca00078e00ff */
[----:B------:R-:W-:-:S07]  /*0e40*/  LOP3.LUT R0, R3, R0, R4, 0xfe, !PT ;  /* 0x0000000003007212 */ /* 0x000fce00078efe04 */
.L_x_11306:
[----:B------:R-:W-:Y:S05]  /*0e50*/  BSYNC B0 ;  /* 0x0000000000007941 */ /* 0x000fea0003800000 */
.L_x_11305:
[----:B------:R-:W-:-:S04]  /*0e60*/  F2FP.F16.F32.PACK_AB R0, RZ, R0 ;  /* 0x00000000ff00723e */ /* 0x000fc800000000ff */
[----:B------:R-:W-:Y:S01]  /*0e70*/  PRMT R23, R0, 0x7610, R23 ;  /* 0x0000761000177816 */ /* 0x000fe20000000017 */
[----:B------:R-:W-:Y:S06]  /*0e80*/  BRA `(.L_x_11286) ;  /* 0x0000000000b47947 */ /* 0x000fec0003800000 */
.L_x_11298:
        /* <DEDUP_REMOVED lines=14> */
.L_x_11312:
[----:B------:R-:W-:Y:S05]  /*0f70*/  BSYNC B0 ;  /* 0x0000000000007941 */ /* 0x000fea0003800000 */
.L_x_11311:
[----:B------:R-:W-:-:S04]  /*0f80*/  F2FP.F16.F32.PACK_AB R0, RZ, R0 ;  /* 0x00000000ff00723e */ /* 0x000fc800000000ff */
[----:B------:R-:W-:Y:S01]  /*0f90*/  PRMT R23, R0, 0x7610, R23 ;  /* 0x0000761000177816 */ /* 0x000fe20000000017 */
[----:B------:R-:W-:Y:S06]  /*0fa0*/  BRA `(.L_x_11286) ;  /* 0x00000000006c7947 */ /* 0x000fec0003800000 */
.L_x_11285:
        /* <DEDUP_REMOVED lines=16> */
.L_x_11313:
[----:B------:R-:W-:Y:S01]  /*10b0*/  PRMT R23, RZ, 0x7610, R23 ;  /* 0x00007610ff177816 */ /* 0x000fe20000000017 */
[----:B------:R-:W-:Y:S06]  /*10c0*/  BRA `(.L_x_11286) ;  /* 0x0000000000247947 */ /* 0x000fec0003800000 */
.L_x_11310:
[----:B------:R-:W2:Y:S02]  /*10d0*/  LDG.E.64 R2, desc[UR36][R2.64] ;  /* 0x0000002402027981 */ /* 0x000ea4000c1e1b00 */
[----:B--2---:R-:W0:Y:S02]  /*10e0*/  I2F.U64 R0, R2 ;  /* 0x0000000200007312 */ /* 0x004e240000301000 */
[----:B0-----:R-:W-:-:S04]  /*10f0*/  F2FP.F16.F32.PACK_AB R0, RZ, R0 ;  /* 0x00000000ff00723e */ /* 0x001fc800000000ff */
[----:B------:R-:W-:Y:S01]  /*1100*/  PRMT R23, R0, 0x7610, R23 ;  /* 0x0000761000177816 */ /* 0x000fe20000000017 */
[----:B------:R-:W-:Y:S06]  /*1110*/  BRA `(.L_x_11286) ;  /* 0x0000000000107947 */ /* 0x000fec0003800000 */
.L_x_11309:
[----:B------:R-:W2:Y:S02]  /*1120*/  LDG.E R2, desc[UR36][R2.64] ;  /* 0x0000002402027981 */ /* 0x000ea4000c1e1900 */
[----:B--2---:R-:W-:-:S04]  /*1130*/  I2FP.F32.U32 R0, R2 ;  /* 0x0000000200007245 */ /* 0x004fc80000201000 */
[----:B------:R-:W-:-:S04]  /*1140*/  F2FP.F16.F32.PACK_AB R0, RZ, R0 ;  /* 0x00000000ff00723e */ /* 0x000fc800000000ff */
[----:B------:R-:W-:-:S07]  /*1150*/  PRMT R23, R0, 0x7610, R23 ;  /* 0x0000761000177816 */ /* 0x000fce0000000017 */
.L_x_11286:
[----:B------:R-:W2:Y:S02]  /*1160*/  S2R R24, SR_TID.X ;  /* 0x0000000000187919 */ /* 0x000ea40000002100 */
[----:B--2---:R-:W-:-:S07]  /*1170*/  VIADD R24, R24, 0x80 ;  /* 0x0000008018187836 */ /* 0x004fce0000000000 */
.L_x_11280:
[----:B------:R-:W-:Y:S05]  /*1180*/  BSYNC B6 ;  /* 0x0000000000067941 */ /* 0x000fea0003800000 */
.L_x_11279:
        /* <DEDUP_REMOVED lines=26> */
.L_x_11319:
[----:B------:R-:W2:Y:S02]  /*1330*/  LDG.E.U8 R2, desc[UR36][R2.64] ;  /* 0x0000002402027981 */ /* 0x000ea4000c1e1100 */
[----:B--2---:R-:W-:-:S04]  /*1340*/  I2FP.F32.U32 R0, R2 ;  /* 0x0000000200007245 */ /* 0x004fc80000201000 */
[----:B------:R-:W-:-:S04]  /*1350*/  F2FP.F16.F32.PACK_AB R0, RZ, R0 ;  /* 0x00000000ff00723e */ /* 0x000fc800000000ff */
[----:B------:R-:W-:Y:S01]  /*1360*/  PRMT R22, R0, 0x7610, R22 ;  /* 0x0000761000167816 */ /* 0x000fe20000000016 */
[----:B------:R-:W-:Y:S06]  /*1370*/  BRA `(.L_x_11321) ;  /* 0x0000000c00bc7947 */ /* 0x000fec0003800000 */
.L_x_11318:
        /* <DEDUP_REMOVED lines=11> */
.L_x_11323:
[----:B------:R-:W2:Y:S02]  /*1430*/  LDG.E R2, desc[UR36][R2.64] ;  /* 0x0000002402027981 */ /* 0x000ea4000c1e1900 */
[----:B--2---:R-:W-:-:S04]  /*1440*/  I2FP.F32.S32 R0, R2 ;  /* 0x0000000200007245 */ /* 0x004fc80000201400 */
[----:B------:R-:W-:-:S04]  /*1450*/  F2FP.F16.F32.PACK_AB R0, RZ, R0 ;  /* 0x00000000ff00723e */ /* 0x000fc800000000ff */
[----:B------:R-:W-:Y:S01]  /*1460*/  PRMT R22, R0, 0x7610, R22 ;  /* 0x0000761000167816 */ /* 0x000fe20000000016 */
[----:B------:R-:W-:Y:S06]  /*1470*/  BRA `(.L_x_11321) ;  /* 0x0000000c007c7947 */ /* 0x000fec0003800000 */
.L_x_11322:
[----:B------:R-:W2:Y:S02]  /*1480*/  LDG.E.U16 R2, desc[UR36][R2.64] ;  /* 0x0000002402027981 */ /* 0x000ea4000c1e1500 */
[----:B--2---:R-:W0:Y:S02]  /*1490*/  I2F.S16 R0, R2 ;  /* 0x0000000200007306 */ /* 0x004e240000101400 */
[----:B0-----:R-:W-:-:S04]  /*14a0*/  F2FP.F16.F32.PACK_AB R0, RZ, R0 ;  /* 0x00000000ff00723e */ /* 0x001fc800000000ff */
[----:B------:R-:W-:Y:S01]  /*14b0*/  PRMT R22, R0, 0x7610, R22 ;  /* 0x0000761000167816 */ /* 0x000fe20000000016 */
[----:B------:R-:W-:Y:S06]  /*14c0*/  BRA `(.L_x_11321) ;  /* 0x0000000c00687947 */ /* 0x000fec0003800000 */
.L_x_11317:
        /* <DEDUP_REMOVED lines=9> */
.L_x_11325:
[----:B------:R0:W5:Y:S01]  /*1560*/  LDG.E.U16 R22, desc[UR36][R2.64] ;  /* 0x0000002402167981 */ /* 0x000162000c1e1500 */
[----:B------:R-:W-:Y:S05]  /*1570*/  BRA `(.L_x_11321) ;  /* 0x0000000c003c7947 */ /* 0x000fea0003800000 */
.L_x_11324:
        /* <DEDUP_REMOVED lines=9> */
.L_x_11327:
[----:B------:R1:W5:Y:S01]  /*1610*/  LDG.E.U16 R22, desc[UR36][R2.64] ;  /* 0x0000002402167981 */ /* 0x000362000c1e1500 */
[----:B------:R-:W-:Y:S05]  /*1620*/  BRA `(.L_x_11321) ;  /* 0x0000000c00107947 */ /* 0x000fea0003800000 */
.L_x_11326:
        /* <DEDUP_REMOVED lines=9> */
.L_x_11316:
        /* <DEDUP_REMOVED lines=14> */
.L_x_11330:
        /* <DEDUP_REMOVED lines=9> */
.L_x_11329:
        /* <DEDUP_REMOVED lines=28> */
.L_x_11332:
        /* <DEDUP_REMOVED lines=15> */
.L_x_11331:
[----:B------:R-:W2:Y:S02]  /*1ae0*/  LDG.E.U16 R0, desc[UR36][R2.64] ;  /* 0x0000002402007981 */ /* 0x000ea4000c1e1500 */
[----:B--2---:R-:W-:-:S05]  /*1af0*/  IMAD.U32 R0, R0, 0x10000, RZ ;  /* 0x0001000000007824 */ /* 0x004fca00078e00ff */
[----:B------:R-:W-:-:S04]  /*1b00*/  F2FP.F16.F32.PACK_AB R0, RZ, R0 ;  /* 0x00000000ff00723e */ /* 0x000fc800000000ff */
[----:B------:R-:W-:Y:S01]  /*1b10*/  PRMT R22, R0, 0x7610, R22 ;  /* 0x0000761000167816 */ /* 0x000fe20000000016 */
[----:B------:R-:W-:Y:S06]  /*1b20*/  BRA `(.L_x_11321) ;  /* 0x0000000400d07947 */ /* 0x000fec0003800000 */
.L_x_11328:
        /* <DEDUP_REMOVED lines=13> */
.L_x_11335:
        /* <DEDUP_REMOVED lines=21> */
.L_x_11339:
[----:B------:R-:W-:Y:S05]  /*1d50*/  BSYNC B1 ;  /* 0x0000000000017941 */ /* 0x000fea0003800000 */
.L_x_11338:
[----:B------:R-:W-:Y:S01]  /*1d60*/  LEA R3, R0, 0x3b800000, 0x17 ;  /* 0x3b80000000037811 */ /* 0x000fe200078eb8ff */
[----:B------:R-:W-:-:S05]  /*1d70*/  IMAD.SHL.U32 R0, R2, 0x100000, RZ ;  /* 0x0010000002007824 */ /* 0x000fca00078e00ff */
[----:B------:R-:W-:-:S07]  /*1d80*/  LOP3.LUT R0, R3, R0, R4, 0xfe, !PT ;  /* 0x0000000003007212 */ /* 0x000fce00078efe04 */
.L_x_11337:
[----:B------:R-:W-:Y:S05]  /*1d90*/  BSYNC B0 ;  /* 0x0000000000007941 */ /* 0x000fea0003800000 */
.L_x_11336:
[----:B------:R-:W-:-:S04]  /*1da0*/  F2FP.F16.F32.PACK_AB R0, RZ, R0 ;  /* 0x00000000ff00723e */ /* 0x000fc800000000ff */
[----:B------:R-:W-:Y:S01]  /*1db0*/  PRMT R22, R0, 0x7610, R22 ;  /* 0x0000761000167816 */ /* 0x000fe20000000016 */
[----:B------:R-:W-:Y:S06]  /*1dc0*/  BRA `(.L_x_11321) ;  /* 0x0000000400287947 */ /* 0x000fec0003800000 */
.L_x_11334:
        /* <DEDUP_REMOVED lines=21> */
.L_x_11343:
[----:B------:R-:W-:Y:S05]  /*1f20*/  BSYNC B1 ;  /* 0x0000000000017941 */ /* 0x000fea0003800000 */
.L_x_11342:
[----:B------:R-:W-:Y:S01]  /*1f30*/  LEA R3, R0, 0x37800000, 0x17 ;  /* 0x3780000000037811 */ /* 0x000fe200078eb8ff */
[----:B------:R-:W-:-:S05]  /*1f40*/  IMAD.SHL.U32 R0, R2, 0x200000, RZ ;  /* 0x0020000002007824 */ /* 0x000fca00078e00ff */
[----:B------:R-:W-:-:S07]  /*1f50*/  LOP3.LUT R0, R3, R0, R4, 0xfe, !PT ;  /* 0x0000000003007212 */ /* 0x000fce00078efe04 */
.L_x_11341:
[----:B------:R-:W-:Y:S05]  /*1f60*/  BSYNC B0 ;  /* 0x0000000000007941 */ /* 0x000fea0003800000 */
.L_x_11340:
[----:B------:R-:W-:-:S04]  /*1f70*/  F2FP.F16.F32.PACK_AB R0, RZ, R0 ;  /* 0x00000000ff00723e */ /* 0x000fc800000000ff */
[----:B------:R-:W-:Y:S01]  /*1f80*/  PRMT R22, R0, 0x7610, R22 ;  /* 0x0000761000167816 */ /* 0x000fe20000000016 */
[----:B------:R-:W-:Y:S06]  /*1f90*/  BRA `(.L_x_11321) ;  /* 0x0000000000b47947 */ /* 0x000fec0003800000 */
.L_x_11333:
        /* <DEDUP_REMOVED lines=14> */
.L_x_11347:
[----:B------:R-:W-:Y:S05]  /*2080*/  BSYNC B0 ;  /* 0x0000000000007941 */ /* 0x000fea0003800000 */
.L_x_11346:
[----:B------:R-:W-:-:S04]  /*2090*/  F2FP.F16.F32.PACK_AB R0, RZ, R0 ;  /* 0x00000000ff00723e */ /* 0x000fc800000000ff */
[----:B------:R-:W-:Y:S01]  /*20a0*/  PRMT R22, R0, 0x7610, R22 ;  /* 0x0000761000167816 */ /* 0x000fe20000000016 */
[----:B------:R-:W-:Y:S06]  /*20b0*/  BRA `(.L_x_11321) ;  /* 0x00000000006c7947 */ /* 0x000fec0003800000 */
.L_x_11320:
        /* <DEDUP_REMOVED lines=16> */
.L_x_11348:
[----:B------:R-:W-:Y:S01]  /*21c0*/  PRMT R22, RZ, 0x7610, R22 ;  /* 0x00007610ff167816 */ /* 0x000fe20000000016 */
[----:B------:R-:W-:Y:S06]  /*21d0*/  BRA `(.L_x_11321) ;  /* 0x0000000000247947 */ /* 0x000fec0003800000 */
.L_x_11345:
[----:B------:R-:W2:Y:S02]  /*21e0*/  LDG.E.64 R2, desc[UR36][R2.64] ;  /* 0x0000002402027981 */ /* 0x000ea4000c1e1b00 */
[----:B--2---:R-:W0:Y:S02]  /*21f0*/  I2F.U64 R0, R2 ;  /* 0x0000000200007312 */ /* 0x004e240000301000 */
[----:B0-----:R-:W-:-:S04]  /*2200*/  F2FP.F16.F32.PACK_AB R0, RZ, R0 ;  /* 0x00000000ff00723e */ /* 0x001fc800000000ff */
[----:B------:R-:W-:Y:S01]  /*2210*/  PRMT R22, R0, 0x7610, R22 ;  /* 0x0000761000167816 */ /* 0x000fe20000000016 */
[----:B------:R-:W-:Y:S06]  /*2220*/  BRA `(.L_x_11321) ;  /* 0x0000000000107947 */ /* 0x000fec0003800000 */
.L_x_11344:
[----:B------:R-:W2:Y:S02]  /*2230*/  LDG.E R2, desc[UR36][R2.64] ;  /* 0x0000002402027981 */ /* 0x000ea4000c1e1900 */
[----:B--2---:R-:W-:-:S04]  /*2240*/  I2FP.F32.U32 R0, R2 ;  /* 0x0000000200007245 */ /* 0x004fc80000201000 */
[----:B------:R-:W-:-:S04]  /*2250*/  F2FP.F16.F32.PACK_AB R0, RZ, R0 ;  /* 0x00000000ff00723e */ /* 0x000fc800000000ff */
[----:B------:R-:W-:-:S07]  /*2260*/  PRMT R22, R0, 0x7610, R22 ;  /* 0x0000761000167816 */ /* 0x000fce0000000016 */
.L_x_11321:
[----:B------:R-:W-:-:S07]  /*2270*/  VIADD R24, R24, 0x80 ;  /* 0x0000008018187836 */ /* 0x000fce0000000000 */
.L_x_11315:
[----:B------:R-:W-:Y:S05]  /*2280*/  BSYNC B6 ;  /* 0x0000000000067941 */ /* 0x000fea0003800000 */
.L_x_11314:
[----:B------:R-:W-:Y:S01]  /*2290*/  ISETP.GE.AND P0, PT, R24, R16, PT ;  /* 0x000000101800720c */ /* 0x000fe20003f06270 */
[----:B------:R-:W-:Y:S01]  /*22a0*/  BSSY B6, `(.L_x_11349) ;  /* 0x0000110000067945 */ /* 0x000fe20003800000 */
[----:B------:R-:W-:Y:S02]  /*22b0*/  PRMT R18, RZ, 0x7610, R18 ;  /* 0x00007610ff127816 */ /* 0x000fe40000000012 */
[----:B------:R-:W-:-:S09]  /*22c0*/  PRMT R25, RZ, 0x7610, R25 ;  /* 0x00007610ff197816 */ /* 0x000fd20000000019 */
        /* <DEDUP_REMOVED lines=24> */
.L_x_11354:
[----:B------:R-:W2:Y:S02]  /*2450*/  LDG.E.U8 R2, desc[UR36][R2.64] ;  /* 0x0000002402027981 */ /* 0x000ea4000c1e1100 */
[----:B--2---:R-:W-:-:S04]  /*2460*/  I2FP.F32.U32 R0, R2 ;  /* 0x0000000200007245 */ /* 0x004fc80000201000 */
[----:B------:R-:W-:-:S04]  /*2470*/  F2FP.F16.F32.PACK_AB R0, RZ, R0 ;  /* 0x00000000ff00723e */ /* 0x000fc800000000ff */
[----:B------:R-:W-:Y:S01]  /*2480*/  PRMT R25, R0, 0x7610, R25 ;  /* 0x0000761000197816 */ /* 0x000fe20000000019 */
[----:B------:R-:W-:Y:S06]  /*2490*/  BRA `(.L_x_11356) ;  /* 0x0000000c00bc7947 */ /* 0x000fec0003800000 */
.L_x_11353:
        /* <DEDUP_REMOVED lines=11> */
.L_x_11358:
[----:B------:R-:W2:Y:S02]  /*2550*/  LDG.E R2, desc[UR36][R2.64] ;  /* 0x0000002402027981 */ /* 0x000ea4000c1e1900 */
[----:B--2---:R-:W-:-:S04]  /*2560*/  I2FP.F32.S32 R0, R2 ;  /* 0x0000000200007245 */ /* 0x004fc80000201400 */
[----:B------:R-:W-:-:S04]  /*2570*/  F2FP.F16.F32.PACK_AB R0, RZ, R0 ;  /* 0x00000000ff00723e */ /* 0x000fc800000000ff */
[----:B------:R-:W-:Y:S01]  /*2580*/  PRMT R25, R0, 0x7610, R25 ;  /* 0x0000761000197816 */ /* 0x000fe20000000019 */
[----:B------:R-:W-:Y:S06]  /*2590*/  BRA `(.L_x_11356) ;  /* 0x0000000c007c7947 */ /* 0x000fec0003800000 */
.L_x_11357:
[----:B------:R-:W2:Y:S02]  /*25a0*/  LDG.E.U16 R2, desc[UR36][R2.64] ;  /* 0x0000002402027981 */ /* 0x000ea4000c1e1500 */
[----:B--2---:R-:W0:Y:S02]  /*25b0*/  I2F.S16 R0, R2 ;  /* 0x0000000200007306 */ /* 0x004e240000101400 */
[----:B0-----:R-:W-:-:S04]  /*25c0*/  F2FP.F16.F32.PACK_AB R0, RZ, R0 ;  /* 0x00000000ff00723e */ /* 0x001fc800000000ff */
[----:B------:R-:W-:Y:S01]  /*25d0*/  PRMT R25, R0, 0x7610, R25 ;  /* 0x0000761000197816 */ /* 0x000fe20000000019 */
[----:B------:R-:W-:Y:S06]  /*25e0*/  BRA `(.L_x_11356) ;  /* 0x0000000c00687947 */ /* 0x000fec0003800000 */
.L_x_11352:
        /* <DEDUP_REMOVED lines=9> */
.L_x_11360:
[----:B------:R0:W5:Y:S01]  /*2680*/  LDG.E.U16 R25, desc[UR36][R2.64] ;  /* 0x0000002402197981 */ /* 0x000162000c1e1500 */
[----:B------:R-:W-:Y:S05]  /*2690*/  BRA `(.L_x_11356) ;  /* 0x0000000c003c7947 */ /* 0x000fea0003800000 */
.L_x_11359:
        /* <DEDUP_REMOVED lines=9> */
.L_x_11362:
[----:B------:R1:W5:Y:S01]  /*2730*/  LDG.E.U16 R25, desc[UR36][R2.64] ;  /* 0x0000002402197981 */ /* 0x000362000c1e1500 */
[----:B------:R-:W-:Y:S05]  /*2740*/  BRA `(.L_x_11356) ;  /* 0x0000000c00107947 */ /* 0x000fea0003800000 */
.L_x_11361:
        /* <DEDUP_REMOVED lines=9> */
.L_x_11351:
        /* <DEDUP_REMOVED lines=14> */
.L_x_11365:
        /* <DEDUP_REMOVED lines=9> */
.L_x_11364:
        /* <DEDUP_REMOVED lines=28> */
.L_x_11367:
        /* <DEDUP_REMOVED lines=15> */
.L_x_11366:
[----:B------:R-:W2:Y:S02]  /*2c00*/  LDG.E.U16 R0, desc[UR36][R2.64] ;  /* 0x0000002402007981 */ /* 0x000ea4000c1e1500 */
[----:B--2---:R-:W-:-:S05]  /*2c10*/  IMAD.U32 R0, R0, 0x10000, RZ ;  /* 0x0001000000007824 */ /* 0x004fca00078e00ff */
[----:B------:R-:W-:-:S04]  /*2c20*/  F2FP.F16.F32.PACK_AB R0, RZ, R0 ;  /* 0x00000000ff00723e */ /* 0x000fc800000000ff */
[----:B------:R-:W-:Y:S01]  /*2c30*/  PRMT R25, R0, 0x7610, R25 ;  /* 0x0000761000197816 */ /* 0x000fe20000000019 */
[----:B------:R-:W-:Y:S06]  /*2c40*/  BRA `(.L_x_11356) ;  /* 0x0000000400d07947 */ /* 0x000fec0003800000 */
.L_x_11363:
        /* <DEDUP_REMOVED lines=13> */
.L_x_11370:
        /* <DEDUP_REMOVED lines=21> */
.L_x_11374:
[----:B------:R-:W-:Y:S05]  /*2e70*/  BSYNC B1 ;  /* 0x0000000000017941 */ /* 0x000fea0003800000 */
.L_x_11373:
[----:B------:R-:W-:Y:S01]  /*2e80*/  LEA R3, R0, 0x3b800000, 0x17 ;  /* 0x3b80000000037811 */ /* 0x000fe200078eb8ff */
[----:B------:R-:W-:-:S05]  /*2e90*/  IMAD.SHL.U32 R0, R2, 0x100000, RZ ;  /* 0x0010000002007824 */ /* 0x000fca00078e00ff */
[----:B------:R-:W-:-:S07]  /*2ea0*/  LOP3.LUT R0, R3, R0, R4, 0xfe, !PT ;  /* 0x0000000003007212 */ /* 0x000fce00078efe04 */
.L_x_11372:
[----:B------:R-:W-:Y:S05]  /*2eb0*/  BSYNC B0 ;  /* 0x0000000000007941 */ /* 0x000fea0003800000 */
.L_x_11371:
[----:B------:R-:W-:-:S04]  /*2ec0*/  F2FP.F16.F32.PACK_AB R0, RZ, R0 ;  /* 0x00000000ff00723e */ /* 0x000fc800000000ff */
[----:B------:R-:W-:Y:S01]  /*2ed0*/  PRMT R25, R0, 0x7610, R25 ;  /* 0x0000761000197816 */ /* 0x000fe20000000019 */
[----:B------:R-:W-:Y:S06]  /*2ee0*/  BRA `(.L_x_11356) ;  /* 0x0000000400287947 */ /* 0x000fec0003800000 */
.L_x_11369:
        /* <DEDUP_REMOVED lines=21> */
.L_x_11378:
[----:B------:R-:W-:Y:S05]  /*3040*/  BSYNC B1 ;  /* 0x0000000000017941 */ /* 0x000fea0003800000 */
.L_x_11377:
[----:B------:R-:W-:Y:S01]  /*3050*/  LEA R3, R0, 0x37800000, 0x17 ;  /* 0x3780000000037811 */ /* 0x000fe200078eb8ff */
[----:B------:R-:W-:-:S05]  /*3060*/  IMAD.SHL.U32 R0, R2, 0x200000, RZ ;  /* 0x0020000002007824 */ /* 0x000fca00078e00ff */
[----:B------:R-:W-:-:S07]  /*3070*/  LOP3.LUT R0, R3, R0, R4, 0xfe, !PT ;  /* 0x0000000003007212 */ /* 0x000fce00078efe04 */
.L_x_11376:
[----:B------:R-:W-:Y:S05]  /*3080*/  BSYNC B0 ;  /* 0x0000000000007941 */ /* 0x000fea0003800000 */
.L_x_11375:
[----:B------:R-:W-:-:S04]  /*3090*/  F2FP.F16.F32.PACK_AB R0, RZ, R0 ;  /* 0x00000000ff00723e */ /* 0x000fc800000000ff */
[----:B------:R-:W-:Y:S01]  /*30a0*/  PRMT R25, R0, 0x7610, R25 ;  /* 0x0000761000197816 */ /* 0x000fe20000000019 */
[----:B------:R-:W-:Y:S06]  /*30b0*/  BRA `(.L_x_11356) ;  /* 0x0000000000b47947 */ /* 0x000fec0003800000 */
.L_x_11368:
        /* <DEDUP_REMOVED lines=14> */
.L_x_11382:
[----:B------:R-:W-:Y:S05]  /*31a0*/  BSYNC B0 ;  /* 0x0000000000007941 */ /* 0x000fea0003800000 */
.L_x_11381:
[----:B------:R-:W-:-:S04]  /*31b0*/  F2FP.F16.F32.PACK_AB R0, RZ, R0 ;  /* 0x00000000ff00723e */ /* 0x000fc800000000ff */
[----:B------:R-:W-:Y:S01]  /*31c0*/  PRMT R25, R0, 0x7610, R25 ;  /* 0x0000761000197816 */ /* 0x000fe20000000019 */
[----:B------:R-:W-:Y:S06]  /*31d0*/  BRA `(.L_x_11356) ;  /* 0x00000000006c7947 */ /* 0x000fec0003800000 */
.L_x_11355:
        /* <DEDUP_REMOVED lines=16> */
.L_x_11383:
[----:B------:R-:W-:Y:S01]  /*32e0*/  PRMT R25, RZ, 0x7610, R25 ;  /* 0x00007610ff197816 */ /* 0x000fe20000000019 */
[----:B------:R-:W-:Y:S06]  /*32f0*/  BRA `(.L_x_11356) ;  /* 0x0000000000247947 */ /* 0x000fec0003800000 */
.L_x_11380:
[----:B------:R-:W2:Y:S02]  /*3300*/  LDG.E.64 R2, desc[UR36][R2.64] ;  /* 0x0000002402027981 */ /* 0x000ea4000c1e1b00 */
[----:B--2---:R-:W0:Y:S02]  /*3310*/  I2F.U64 R0, R2 ;  /* 0x0000000200007312 */ /* 0x004e240000301000 */
[----:B0-----:R-:W-:-:S04]  /*3320*/  F2FP.F16.F32.PACK_AB R0, RZ, R0 ;  /* 0x00000000ff00723e */ /* 0x001fc800000000ff */
[----:B------:R-:W-:Y:S01]  /*3330*/  PRMT R25, R0, 0x7610, R25 ;  /* 0x0000761000197816 */ /* 0x000fe20000000019 */
[----:B------:R-:W-:Y:S06]  /*3340*/  BRA `(.L_x_11356) ;  /* 0x0000000000107947 */ /* 0x000fec0003800000 */
.L_x_11379:
[----:B------:R-:W2:Y:S02]  /*3350*/  LDG.E R2, desc[UR36][R2.64] ;  /* 0x0000002402027981 */ /* 0x000ea4000c1e1900 */
[----:B--2---:R-:W-:-:S04]  /*3360*/  I2FP.F32.U32 R0, R2 ;  /* 0x0000000200007245 */ /* 0x004fc80000201000 */
[----:B------:R-:W-:-:S04]  /*3370*/  F2FP.F16.F32.PACK_AB R0, RZ, R0 ;  /* 0x00000000ff00723e */ /* 0x000fc800000000ff */
[----:B------:R-:W-:-:S07]  /*3380*/  PRMT R25, R0, 0x7610, R25 ;  /* 0x0000761000197816 */ /* 0x000fce0000000019 */
.L_x_11356:
[----:B------:R-:W-:-:S07]  /*3390*/  VIADD R24, R24, 0x80 ;  /* 0x0000008018187836 */ /* 0x000fce0000000000 */
.L_x_11350:
[----:B------:R-:W-:Y:S05]  /*33a0*/  BSYNC B6 ;  /* 0x0000000000067941 */ /* 0x000fea0003800000 */
.L_x_11349:
        /* <DEDUP_REMOVED lines=25> */
.L_x_11389:
[----:B------:R-:W2:Y:S02]  /*3540*/  LDG.E.U8 R2, desc[UR36][R2.64] ;  /* 0x0000002402027981 */ /* 0x000ea4000c1e1100 */
[----:B--2---:R-:W-:-:S04]  /*3550*/  I2FP.F32.U32 R0, R2 ;  /* 0x0000000200007245 */ /* 0x004fc80000201000 */
[----:B------:R-:W-:-:S04]  /*3560*/  F2FP.F16.F32.PACK_AB R0, RZ, R0 ;  /* 0x00000000ff00723e */ /* 0x000fc800000000ff */
[----:B------:R-:W-:Y:S01]  /*3570*/  PRMT R18, R0, 0x7610, R18 ;  /* 0x0000761000127816 */ /* 0x000fe20000000012 */
[----:B------:R-:W-:Y:S06]  /*3580*/  BRA `(.L_x_11385) ;  /* 0x0000000c00bc7947 */ /* 0x000fec0003800000 */
.L_x_11388:
        /* <DEDUP_REMOVED lines=11> */
.L_x_11392:
[----:B------:R-:W2:Y:S02]  /*3640*/  LDG.E R2, desc[UR36][R2.64] ;  /* 0x0000002402027981 */ /* 0x000ea4000c1e1900 */
[----:B--2---:R-:W-:-:S04]  /*3650*/  I2FP.F32.S32 R0, R2 ;  /* 0x0000000200007245 */ /* 0x004fc80000201400 */
[----:B------:R-:W-:-:S04]  /*3660*/  F2FP.F16.F32.PACK_AB R0, RZ, R0 ;  /* 0x00000000ff00723e */ /* 0x000fc800000000ff */
[----:B------:R-:W-:Y:S01]  /*3670*/  PRMT R18, R0, 0x7610, R18 ;  /* 0x0000761000127816 */ /* 0x000fe20000000012 */
[----:B------:R-:W-:Y:S06]  /*3680*/  BRA `(.L_x_11385) ;  /* 0x0000000c007c7947 */ /* 0x000fec0003800000 */
.L_x_11391:
[----:B------:R-:W2:Y:S02]  /*3690*/  LDG.E.U16 R2, desc[UR36][R2.64] ;  /* 0x0000002402027981 */ /* 0x000ea4000c1e1500 */
[----:B--2---:R-:W0:Y:S02]  /*36a0*/  I2F.S16 R0, R2 ;  /* 0x0000000200007306 */ /* 0x004e240000101400 */
[----:B0-----:R-:W-:-:S04]  /*36b0*/  F2FP.F16.F32.PACK_AB R0, RZ, R0 ;  /* 0x00000000ff00723e */ /* 0x001fc800000000ff */
[----:B------:R-:W-:Y:S01]  /*36c0*/  PRMT R18, R0, 0x7610, R18 ;  /* 0x0000761000127816 */ /* 0x000fe20000000012 */
[----:B------:R-:W-:Y:S06]  /*36d0*/  BRA `(.L_x_11385) ;  /* 0x0000000c00687947 */ /* 0x000fec0003800000 */
.L_x_11387:
        /* <DEDUP_REMOVED lines=9> */
.L_x_11394:
[----:B------:R2:W5:Y:S01]  /*3770*/  LDG.E.U16 R18, desc[UR36][R2.64] ;  /* 0x0000002402127981 */ /* 0x000562000c1e1500 */
[----:B------:R-:W-:Y:S05]  /*3780*/  BRA `(.L_x_11385) ;  /* 0x0000000c003c7947 */ /* 0x000fea0003800000 */
.L_x_11393:
        /* <DEDUP_REMOVED lines=9> */
.L_x_11396:
[----:B------:R3:W5:Y:S01]  /*3820*/  LDG.E.U16 R18, desc[UR36][R2.64] ;  /* 0x0000002402127981 */ /* 0x000762000c1e1500 */
[----:B------:R-:W-:Y:S05]  /*3830*/  BRA `(.L_x_11385) ;  /* 0x0000000c00107947 */ /* 0x000fea0003800000 */
.L_x_11395:
        /* <DEDUP_REMOVED lines=9> */
.L_x_11386:
        /* <DEDUP_REMOVED lines=14> */
.L_x_11399:
        /* <DEDUP_REMOVED lines=9> */
.L_x_11398:
        /* <DEDUP_REMOVED lines=28> */
.L_x_11401:
        /* <DEDUP_REMOVED lines=15> */
.L_x_11400:
[----:B------:R-:W2:Y:S02]  /*3cf0*/  LDG.E.U16 R0, desc[UR36][R2.64] ;  /* 0x0000002402007981 */ /* 0x000ea4000c1e1500 */
[----:B--2---:R-:W-:-:S05]  /*3d00*/  IMAD.U32 R0, R0, 0x10000, RZ ;  /* 0x0001000000007824 */ /* 0x004fca00078e00ff */
[----:B------:R-:W-:-:S04]  /*3d10*/  F2FP.F16.F32.PACK_AB R0, RZ, R0 ;  /* 0x00000000ff00723e */ /* 0x000fc800000000ff */
[----:B------:R-:W-:Y:S01]  /*3d20*/  PRMT R18, R0, 0x7610, R18 ;  /* 0x0000761000127816 */ /* 0x000fe20000000012 */
[----:B------:R-:W-:Y:S06]  /*3d30*/  BRA `(.L_x_11385) ;  /* 0x0000000400d07947 */ /* 0x000fec0003800000 */
.L_x_11397:
        /* <DEDUP_REMOVED lines=13> */
.L_x_11404:
        /* <DEDUP_REMOVED lines=21> */
.L_x_11408:
[----:B------:R-:W-:Y:S05]  /*3f60*/  BSYNC B1 ;  /* 0x0000000000017941 */ /* 0x000fea0003800000 */
.L_x_11407:
[----:B------:R-:W-:Y:S01]  /*3f70*/  LEA R3, R0, 0x3b800000, 0x17 ;  /* 0x3b80000000037811 */ /* 0x000fe200078eb8ff */
[----:B------:R-:W-:-:S05]  /*3f80*/  IMAD.SHL.U32 R0, R2, 0x100000, RZ ;  /* 0x0010000002007824 */ /* 0x000fca00078e00ff */
[----:B------:R-:W-:-:S07]  /*3f90*/  LOP3.LUT R0, R3, R0, R4, 0xfe, !PT ;  /* 0x0000000003007212 */ /* 0x000fce00078efe04 */
.L_x_11406:
[----:B------:R-:W-:Y:S05]  /*3fa0*/  BSYNC B0 ;  /* 0x0000000000007941 */ /* 0x000fea0003800000 */
.L_x_11405:
[----:B------:R-:W-:-:S04]  /*3fb0*/  F2FP.F16.F32.PACK_AB R0, RZ, R0 ;  /* 0x00000000ff00723e */ /* 0x000fc800000000ff */
[----:B------:R-:W-:Y:S01]  /*3fc0*/  PRMT R18, R0, 0x7610, R18 ;  /* 0x0000761000127816 */ /* 0x000fe20000000012 */
[----:B------:R-:W-:Y:S06]  /*3fd0*/  BRA `(.L_x_11385) ;  /* 0x0000000400287947 */ /* 0x000fec0003800000 */
.L_x_11403:
        /* <DEDUP_REMOVED lines=21> */
.L_x_11412:
[----:B------:R-:W-:Y:S05]  /*4130*/  BSYNC B1 ;  /* 0x0000000000017941 */ /* 0x000fea0003800000 */
.L_x_11411:
[----:B------:R-:W-:Y:S01]  /*4140*/  LEA R3, R0, 0x37800000, 0x17 ;  /* 0x3780000000037811 */ /* 0x000fe200078eb8ff */
[----:B------:R-:W-:-:S05]  /*4150*/  IMAD.SHL.U32 R0, R2, 0x200000, RZ ;  /* 0x0020000002007824 */ /* 0x000fca00078e00ff */
[----:B------:R-:W-:-:S07]  /*4160*/  LOP3.LUT R0, R3, R0, R4, 0xfe, !PT ;  /* 0x0000000003007212 */ /* 0x000fce00078efe04 */
.L_x_11410:
[----:B------:R-:W-:Y:S05]  /*4170*/  BSYNC B0 ;  /* 0x0000000000007941 */ /* 0x000fea0003800000 */
.L_x_11409:
[----:B------:R-:W-:-:S04]  /*4180*/  F2FP.F16.F32.PACK_AB R0, RZ, R0 ;  /* 0x00000000ff00723e */ /* 0x000fc800000000ff */
[----:B------:R-:W-:Y:S01]  /*4190*/  PRMT R18, R0, 0x7610, R18 ;  /* 0x0000761000127816 */ /* 0x000fe20000000012 */
[----:B------:R-:W-:Y:S06]  /*41a0*/  BRA `(.L_x_11385) ;  /* 0x0000000000b47947 */ /* 0x000fec0003800000 */
.L_x_11402:
        /* <DEDUP_REMOVED lines=14> */
.L_x_11416:
[----:B------:R-:W-:Y:S05]  /*4290*/  BSYNC B0 ;  /* 0x0000000000007941 */ /* 0x000fea0003800000 */
.L_x_11415:
[----:B------:R-:W-:-:S04]  /*42a0*/  F2FP.F16.F32.PACK_AB R0, RZ, R0 ;  /* 0x00000000ff00723e */ /* 0x000fc800000000ff */
[----:B------:R-:W-:Y:S01]  /*42b0*/  PRMT R18, R0, 0x7610, R18 ;  /* 0x0000761000127816 */ /* 0x000fe20000000012 */
[----:B------:R-:W-:Y:S06]  /*42c0*/  BRA `(.L_x_11385) ;  /* 0x00000000006c7947 */ /* 0x000fec0003800000 */
.L_x_11390:
        /* <DEDUP_REMOVED lines=16> */
.L_x_11417:
[----:B------:R-:W-:Y:S01]  /*43d0*/  PRMT R18, RZ, 0x7610, R18 ;  /* 0x00007610ff127816 */ /* 0x000fe20000000012 */
[----:B------:R-:W-:Y:S06]  /*43e0*/  BRA `(.L_x_11385) ;  /* 0x0000000000247947 */ /* 0x000fec0003800000 */
.L_x_11414:
[----:B------:R-:W2:Y:S02]  /*43f0*/  LDG.E.64 R2, desc[UR36][R2.64] ;  /* 0x0000002402027981 */ /* 0x000ea4000c1e1b00 */
[----:B--2---:R-:W0:Y:S02]  /*4400*/  I2F.U64 R0, R2 ;  /* 0x0000000200007312 */ /* 0x004e240000301000 */
[----:B0-----:R-:W-:-:S04]  /*4410*/  F2FP.F16.F32.PACK_AB R0, RZ, R0 ;  /* 0x00000000ff00723e */ /* 0x001fc800000000ff */
[----:B------:R-:W-:Y:S01]  /*4420*/  PRMT R18, R0, 0x7610, R18 ;  /* 0x0000761000127816 */ /* 0x000fe20000000012 */
[----:B------:R-:W-:Y:S06]  /*4430*/  BRA `(.L_x_11385) ;  /* 0x0000000000107947 */ /* 0x000fec0003800000 */
.L_x_11413:
[----:B------:R-:W2:Y:S02]  /*4440*/  LDG.E R2, desc[UR36][R2.64] ;  /* 0x0000002402027981 */ /* 0x000ea4000c1e1900 */
[----:B--2---:R-:W-:-:S04]  /*4450*/  I2FP.F32.U32 R0, R2 ;  /* 0x0000000200007245 */ /* 0x004fc80000201000 */
[----:B------:R-:W-:-:S04]  /*4460*/  F2FP.F16.F32.PACK_AB R0, RZ, R0 ;  /* 0x00000000ff00723e */ /* 0x000fc800000000ff */
[----:B------:R-:W-:-:S07]  /*4470*/  PRMT R18, R0, 0x7610, R18 ;  /* 0x0000761000127816 */ /* 0x000fce0000000012 */
.L_x_11385:
[----:B------:R-:W-:Y:S05]  /*4480*/  BSYNC B6 ;  /* 0x0000000000067941 */ /* 0x000fea0003800000 */
.L_x_11384:
[----:B------:R-:W4:Y:S01]  /*4490*/  S2R R19, SR_TID.X ;  /* 0x0000000000137919 */ /* 0x000f220000002100 */
[----:B------:R-:W-:Y:S01]  /*44a0*/  BSSY B1, `(.L_x_11418) ;  /* 0x000003b000017945 */ /* 0x000fe20003800000 */
[----:B----4-:R-:W-:-:S13]  /*44b0*/  ISETP.GE.AND P1, PT, R19, R16, PT ;  /* 0x000000101300720c */ /* 0x010fda0003f26270 */
[----:B------:R-:W-:Y:S05]  /*44c0*/  @P1 BRA `(.L_x_11419) ;  /* 0x0000000000e01947 */ /* 0x000fea0003800000 */
[----:B------:R-:W4:Y:S01]  /*44d0*/  LDC.U16 R4, c[0x0][0x216] ;  /* 0x00008580ff047b82 */ /* 0x000f220000000400 */
[----:B-----5:R-:W-:Y:S01]  /*44e0*/  HADD2.F32 R23, -RZ, R23.H0_H0 ;  /* 0x20000017ff177230 */ /* 0x020fe20000004100 */
[----:B------:R-:W-:Y:S04]  /*44f0*/  BSSY B2, `(.L_x_11420) ;  /* 0x0000013000027945 */ /* 0x000fe80003800000 */
[----:B0123--:R-:W-:Y:S01]  /*4500*/  FADD.FTZ R3, |R23|, -RZ ;  /* 0x800000ff17037221 */ /* 0x00ffe20000010200 */
[----:B----4-:R-:W-:-:S05]  /*4510*/  HADD2.F32 R4, -RZ, R4.H0_H0 ;  /* 0x20000004ff047230 */ /* 0x010fca0000004100 */
        /* <DEDUP_REMOVED lines=14> */
[----:B------:R-:W-:Y:S05]  /*4600*/  CALL.REL.NOINC `($__internal_29_$__cuda_sm3x_div_rn_ftz_f32_slowpath) ;  /* 0x0000004c00ac7944 */ /* 0x000fea0003c00000 */
[----:B------:R-:W-:-:S07]  /*4610*/  IMAD.MOV.U32 R2, RZ, RZ, R11 ;  /* 0x000000ffff027224 */ /* 0x000fce00078e000b */
.L_x_11421:
[----:B------:R-:W-:Y:S05]  /*4620*/  BSYNC B2 ;  /* 0x0000000000027941 */ /* 0x000fea0003800000 */
.L_x_11420:
        /* <DEDUP_REMOVED lines=18> */
.L_x_11423:
[----:B------:R-:W-:Y:S01]  /*4750*/  ISETP.GE.AND P0, PT, R4, RZ, PT ;  /* 0x000000ff0400720c */ /* 0x000fe20003f06270 */
[----:B------:R-:W-:-:S12]  /*4760*/  IMAD.MOV.U32 R3, RZ, RZ, 0x3fd774eb ;  /* 0x3fd774ebff037424 */ /* 0x000fd800078e00ff */
[----:B------:R-:W-:-:S04]  /*4770*/  @P0 FFMA.FTZ R2, R3, 0.93318945169448852539, -R2 ;  /* 0x3f6ee58103020823 */ /* 0x000fc80000010802 */
[----:B------:R-:W-:-:S07]  /*4780*/  @!P0 FFMA.FTZ R2, R3, 0.93318945169448852539, R2 ;  /* 0x3f6ee58103028823 */ /* 0x000fce0000010002 */
.L_x_11424:
[----:B------:R-:W-:Y:S05]  /*4790*/  BSYNC B0 ;  /* 0x0000000000007941 */ /* 0x000fea0003800000 */
.L_x_11422:
        /* <DEDUP_REMOVED lines=11> */
.L_x_11419:
[----:B------:R-:W-:Y:S05]  /*4850*/  BSYNC B1 ;  /* 0x0000000000017941 */ /* 0x000fea0003800000 */
.L_x_11418:
[----:B0123--:R-:W-:Y:S01]  /*4860*/  VIADD R3, R19, 0x80 ;  /* 0x0000008013037836 */ /* 0x00ffe20000000000 */
[----:B------:R-:W-:Y:S04]  /*4870*/  BSSY B1, `(.L_x_11425) ;  /* 0x000003a000017945 */ /* 0x000fe80003800000 */
[----:B------:R-:W-:-:S13]  /*4880*/  ISETP.GE.AND P0, PT, R3, R16, PT ;  /* 0x000000100300720c */ /* 0x000fda0003f06270 */
[----:B------:R-:W-:Y:S05]  /*4890*/  @P0 BRA `(.L_x_11426) ;  /* 0x0000000000dc0947 */ /* 0x000fea0003800000 */
[----:B------:R-:W0:Y:S01]  /*48a0*/  LDC.U16 R7, c[0x0][0x216] ;  /* 0x00008580ff077b82 */ /* 0x000e220000000400 */
[----:B-----5:R-:W-:Y:S01]  /*48b0*/  HADD2.F32 R22, -RZ, R22.H0_H0 ;  /* 0x20000016ff167230 */ /* 0x020fe20000004100 */
[----:B------:R-:W-:Y:S04]  /*48c0*/  BSSY B2, `(.L_x_11427) ;  /* 0x0000012000027945 */ /* 0x000fe80003800000 */
[----:B------:R-:W-:Y:S01]  /*48d0*/  FADD.FTZ R0, |R22|, -RZ ;  /* 0x800000ff16007221 */ /* 0x000fe20000010200 */
[----:B0-----:R-:W-:-:S05]  /*48e0*/  HADD2.F32 R7, -RZ, R7.H0_H0 ;  /* 0x20000007ff077230 */ /* 0x001fca0000004100 */
        /* <DEDUP_REMOVED lines=13> */
[----:B------:R-:W-:Y:S05]  /*49c0*/  CALL.REL.NOINC `($__internal_29_$__cuda_sm3x_div_rn_ftz_f32_slowpath) ;  /* 0x0000004800bc7944 */ /* 0x000fea0003c00000 */
[----:B------:R-:W-:-:S07]  /*49d0*/  IMAD.MOV.U32 R2, RZ, RZ, R11 ;  /* 0x000000ffff027224 */ /* 0x000fce00078e000b */
.L_x_11428:
[----:B------:R-:W-:Y:S05]  /*49e0*/  BSYNC B2 ;  /* 0x0000000000027941 */ /* 0x000fea0003800000 */
.L_x_11427:
        /* <DEDUP_REMOVED lines=18> */
.L_x_11430:
[----:B------:R-:W-:Y:S01]  /*4b10*/  ISETP.GE.AND P0, PT, R7, RZ, PT ;  /* 0x000000ff0700720c */ /* 0x000fe20003f06270 */
[----:B------:R-:W-:-:S12]  /*4b20*/  IMAD.MOV.U32 R3, RZ, RZ, 0x3fd774eb ;  /* 0x3fd774ebff037424 */ /* 0x000fd800078e00ff */
[----:B------:R-:W-:-:S04]  /*4b30*/  @P0 FFMA.FTZ R2, R3, 0.93318945169448852539, -R2 ;  /* 0x3f6ee58103020823 */ /* 0x000fc80000010802 */
[----:B------:R-:W-:-:S07]  /*4b40*/  @!P0 FFMA.FTZ R2, R3, 0.93318945169448852539, R2 ;  /* 0x3f6ee58103028823 */ /* 0x000fce0000010002 */
.L_x_11431:
[----:B------:R-:W-:Y:S05]  /*4b50*/  BSYNC B0 ;  /* 0x0000000000007941 */ /* 0x000fea0003800000 */
.L_x_11429:
        /* <DEDUP_REMOVED lines=10> */
[----:B------:R-:W-:-:S07]  /*4c00*/  F2FP.F16.F32.PACK_AB R26, RZ, R26 ;  /* 0x0000001aff1a723e */ /* 0x000fce00000000ff */
.L_x_11426:
[----:B------:R-:W-:Y:S05]  /*4c10*/  BSYNC B1 ;  /* 0x0000000000017941 */ /* 0x000fea0003800000 */
.L_x_11425:
[----:B------:R-:W-:Y:S01]  /*4c20*/  VIADD R3, R19, 0x100 ;  /* 0x0000010013037836 */ /* 0x000fe20000000000 */
        /* <DEDUP_REMOVED lines=24> */
.L_x_11435:
[----:B------:R-:W-:Y:S05]  /*4db0*/  BSYNC B2 ;  /* 0x0000000000027941 */ /* 0x000fea0003800000 */
.L_x_11434:
        /* <DEDUP_REMOVED lines=18> */
.L_x_11437:
[----:B------:R-:W-:Y:S01]  /*4ee0*/  ISETP.GE.AND P0, PT, R8, RZ, PT ;  /* 0x000000ff0800720c */ /* 0x000fe20003f06270 */
[----:B------:R-:W-:-:S12]  /*4ef0*/  IMAD.MOV.U32 R3, RZ, RZ, 0x3fd774eb ;  /* 0x3fd774ebff037424 */ /* 0x000fd800078e00ff */
[----:B------:R-:W-:-:S04]  /*4f00*/  @P0 FFMA.FTZ R2, R3, 0.93318945169448852539, -R2 ;  /* 0x3f6ee58103020823 */ /* 0x000fc80000010802 */
[----:B------:R-:W-:-:S07]  /*4f10*/  @!P0 FFMA.FTZ R2, R3, 0.93318945169448852539, R2 ;  /* 0x3f6ee58103028823 */ /* 0x000fce0000010002 */
.L_x_11438:
[----:B------:R-:W-:Y:S05]  /*4f20*/  BSYNC B0 ;  /* 0x0000000000007941 */ /* 0x000fea0003800000 */
.L_x_11436:
        /* <DEDUP_REMOVED lines=11> */
.L_x_11433:
[----:B------:R-:W-:Y:S05]  /*4fe0*/  BSYNC B1 ;  /* 0x0000000000017941 */ /* 0x000fea0003800000 */
.L_x_11432:
        /* <DEDUP_REMOVED lines=24> */
.L_x_11442:
[----:B------:R-:W-:Y:S05]  /*5170*/  BSYNC B2 ;  /* 0x0000000000027941 */ /* 0x000fea0003800000 */
.L_x_11441:
        /* <DEDUP_REMOVED lines=18> */
.L_x_11444:
[----:B------:R-:W-:Y:S01]  /*52a0*/  ISETP.GE.AND P0, PT, R7, RZ, PT ;  /* 0x000000ff0700720c */ /* 0x000fe20003f06270 */
[----:B------:R-:W-:-:S12]  /*52b0*/  IMAD.MOV.U32 R3, RZ, RZ, 0x3fd774eb ;  /* 0x3fd774ebff037424 */ /* 0x000fd800078e00ff */
[----:B------:R-:W-:-:S04]  /*52c0*/  @P0 FFMA.FTZ R2, R3, 0.93318945169448852539, -R2 ;  /* 0x3f6ee58103020823 */ /* 0x000fc80000010802 */
[----:B------:R-:W-:-:S07]  /*52d0*/  @!P0 FFMA.FTZ R2, R3, 0.93318945169448852539, R2 ;  /* 0x3f6ee58103028823 */ /* 0x000fce0000010002 */
.L_x_11445:
[----:B------:R-:W-:Y:S05]  /*52e0*/  BSYNC B0 ;  /* 0x0000000000007941 */ /* 0x000fea0003800000 */
.L_x_11443:
        /* <DEDUP_REMOVED lines=11> */
.L_x_11440:
[----:B------:R-:W-:Y:S05]  /*53a0*/  BSYNC B1 ;  /* 0x0000000000017941 */ /* 0x000fea0003800000 */
.L_x_11439:
[----:B-----5:R-:W0:Y:S01]  /*53b0*/  LDC.U8 R18, c[0x0][0x234] ;  /* 0x00008d00ff127b82 */ /* 0x020e220000000000 */
        /* <DEDUP_REMOVED lines=22> */
[----:B------:R-:W-:Y:S02]  /*5520*/  VIADD R19, R22, 0x80 ;  /* 0x0000008016137836 */ /* 0x000fe40000000000 */
[----:B------:R-:W0:Y:S02]  /*5530*/  F2I.FTZ.TRUNC.NTZ R5, R4 ;  /* 0x0000000400057305 */ /* 0x000e24000021f100 */
[----:B0-----:R4:W-:Y:S01]  /*5540*/  STG.E.U8 desc[UR36][R2.64], R5 ;  /* 0x0000000502007986 */ /* 0x0019e2000c101124 */
[----:B------:R-:W-:Y:S05]  /*5550*/  BRA `(.L_x_11447) ;  /* 0x0000000c00e87947 */ /* 0x000fea0003800000 */
.L_x_11451:
[----:B------:R-:W-:Y:S02]  /*5560*/  HADD2.F32 R5, -RZ, R4.H0_H0 ;  /* 0x20000004ff057230 */ /* 0x000fe40000004100 */
[----:B------:R-:W-:-:S04]  /*5570*/  VIADD R19, R22, 0x80 ;  /* 0x0000008016137836 */ /* 0x000fc80000000000 */
[----:B------:R-:W0:Y:S02]  /*5580*/  F2I.S64.TRUNC R4, R5 ;  /* 0x0000000500047311 */ /* 0x000e24000020d900 */
[----:B0-----:R0:W-:Y:S01]  /*5590*/  STG.E.U8 desc[UR36][R2.64], R4 ;  /* 0x0000000402007986 */ /* 0x0011e2000c101124 */
[----:B------:R-:W-:Y:S05]  /*55a0*/  BRA `(.L_x_11447) ;  /* 0x0000000c00d47947 */ /* 0x000fea0003800000 */
.L_x_11450:
[----:B------:R-:W-:-:S13]  /*55b0*/  ISETP.NE.AND P0, PT, R0, 0x2, PT ;  /* 0x000000020000780c */ /* 0x000fda0003f05270 */
[----:B------:R-:W-:Y:S05]  /*55c0*/  @!P0 BRA `(.L_x_11453) ;  /* 0x0000000000388947 */ /* 0x000fea0003800000 */
[----:B------:R-:W-:-:S13]  /*55d0*/  ISETP.NE.AND P0, PT, R0, 0x3, PT ;  /* 0x000000030000780c */ /* 0x000fda0003f05270 */
[----:B------:R-:W-:Y:S05]  /*55e0*/  @!P0 BRA `(.L_x_11454) ;  /* 0x00000000001c8947 */ /* 0x000fea0003800000 */
[----:B------:R-:W-:-:S13]  /*55f0*/  ISETP.NE.AND P0, PT, R0, 0x4, PT ;  /* 0x000000040000780c */ /* 0x000fda0003f05270 */
[----:B------:R-:W-:Y:S05]  /*5600*/  @P0 BRA `(.L_x_11452) ;  /* 0x0000000c00500947 */ /* 0x000fea0003800000 */
[----:B------:R-:W-:Y:S02]  /*5610*/  HADD2.F32 R4, -RZ, R4.H0_H0 ;  /* 0x20000004ff047230 */ /* 0x000fe40000004100 */
[----:B------:R-:W-:-:S04]  /*5620*/  VIADD R19, R22, 0x80 ;  /* 0x0000008016137836 */ /* 0x000fc80000000000 */
[----:B------:R-:W0:Y:S02]  /*5630*/  F2I.S64.TRUNC R4, R4 ;  /* 0x0000000400047311 */ /* 0x000e24000020d900 */
[----:B0-----:R2:W-:Y:S01]  /*5640*/  STG.E.64 desc[UR36][R2.64], R4 ;  /* 0x0000000402007986 */ /* 0x0015e2000c101b24 */
[----:B------:R-:W-:Y:S05]  /*5650*/  BRA `(.L_x_11447) ;  /* 0x0000000c00a87947 */ /* 0x000fea0003800000 */
.L_x_11454:
[----:B------:R-:W-:Y:S02]  /*5660*/  HADD2.F32 R4, -RZ, R4.H0_H0 ;  /* 0x20000004ff047230 */ /* 0x000fe40000004100 */
[----:B------:R-:W-:Y:S02]  /*5670*/  VIADD R19, R22, 0x80 ;  /* 0x0000008016137836 */ /* 0x000fe40000000000 */
[----:B------:R-:W0:Y:S02]  /*5680*/  F2I.FTZ.TRUNC.NTZ R5, R4 ;  /* 0x0000000400057305 */ /* 0x000e24000021f100 */
[----:B0-----:R3:W-:Y:S01]  /*5690*/  STG.E desc[UR36][R2.64], R5 ;  /* 0x0000000502007986 */ /* 0x0017e2000c101924 */
[----:B------:R-:W-:Y:S05]  /*56a0*/  BRA `(.L_x_11447) ;  /* 0x0000000c00947947 */ /* 0x000fea0003800000 */
.L_x_11453:
[----:B------:R-:W-:Y:S02]  /*56b0*/  HADD2.F32 R4, -RZ, R4.H0_H0 ;  /* 0x20000004ff047230 */ /* 0x000fe40000004100 */
[----:B------:R-:W-:Y:S02]  /*56c0*/  VIADD R19, R22, 0x80 ;  /* 0x0000008016137836 */ /* 0x000fe40000000000 */
[----:B------:R-:W0:Y:S02]  /*56d0*/  F2I.FTZ.TRUNC.NTZ R5, R4 ;  /* 0x0000000400057305 */ /* 0x000e24000021f100 */
[----:B0-----:R1:W-:Y:S01]  /*56e0*/  STG.E.U16 desc[UR36][R2.64], R5 ;  /* 0x0000000502007986 */ /* 0x0013e2000c101524 */
[----:B------:R-:W-:Y:S05]  /*56f0*/  BRA `(.L_x_11447) ;  /* 0x0000000c00807947 */ /* 0x000fea0003800000 */
.L_x_11449:
[----:B------:R-:W-:-:S13]  /*5700*/  ISETP.GT.AND P0, PT, R0, 0x6, PT ;  /* 0x000000060000780c */ /* 0x000fda0003f04270 */
[----:B------:R-:W-:Y:S05]  /*5710*/  @P0 BRA `(.L_x_11455) ;  /* 0x00000000002c0947 */ /* 0x000fea0003800000 */
[----:B------:R-:W-:-:S13]  /*5720*/  ISETP.NE.AND P0, PT, R0, 0x5, PT ;  /* 0x000000050000780c */ /* 0x000fda0003f05270 */
[----:B------:R-:W-:Y:S05]  /*5730*/  @!P0 BRA `(.L_x_11456) ;  /* 0x0000000000188947 */ /* 0x000fea0003800000 */
[----:B------:R-:W-:-:S13]  /*5740*/  ISETP.NE.AND P0, PT, R0, 0x6, PT ;  /* 0x000000060000780c */ /* 0x000fda0003f05270 */
[----:B------:R-:W-:Y:S05]  /*5750*/  @P0 BRA `(.L_x_11452) ;  /* 0x0000000800fc0947 */ /* 0x000fea0003800000 */
[----:B------:R-:W-:Y:S02]  /*5760*/  HADD2.F32 R5, -RZ, R4.H0_H0 ;  /* 0x20000004ff057230 */ /* 0x000fe40000004100 */
[----:B------:R-:W-:-:S03]  /*5770*/  VIADD R19, R22, 0x80 ;  /* 0x0000008016137836 */ /* 0x000fc60000000000 */
[----:B------:R0:W-:Y:S01]  /*5780*/  STG.E desc[UR36][R2.64], R5 ;  /* 0x0000000502007986 */ /* 0x0001e2000c101924 */
[----:B------:R-:W-:Y:S05]  /*5790*/  BRA `(.L_x_11447) ;  /* 0x0000000c00587947 */ /* 0x000fea0003800000 */
.L_x_11456:
[----:B------:R0:W-:Y:S01]  /*57a0*/  STG.E.U16 desc[UR36][R2.64], R4 ;  /* 0x0000000402007986 */ /* 0x0001e2000c101524 */
[----:B------:R-:W-:Y:S01]  /*57b0*/  VIADD R19, R22, 0x80 ;  /* 0x0000008016137836 */ /* 0x000fe20000000000 */
[----:B------:R-:W-:Y:S06]  /*57c0*/  BRA `(.L_x_11447) ;  /* 0x0000000c004c7947 */ /* 0x000fec0003800000 */
.L_x_11455:
        /* <DEDUP_REMOVED lines=8> */
[----:B------:R-:W-:-:S03]  /*5850*/  VIADD R19, R22, 0x80 ;  /* 0x0000008016137836 */ /* 0x000fc60000000000 */
[----:B------:R0:W-:Y:S01]  /*5860*/  STG.E.64 desc[UR36][R2.64], R4 ;  /* 0x0000000402007986 */ /* 0x0001e2000c101b24 */
[----:B------:R-:W-:Y:S05]  /*5870*/  BRA `(.L_x_11447) ;  /* 0x0000000c00207947 */ /* 0x000fea0003800000 */
.L_x_11458:
[----:B------:R-:W-:Y:S02]  /*5880*/  HADD2.F32 R0, -RZ, R4.H0_H0 ;  /* 0x20000004ff007230 */ /* 0x000fe40000004100 */
[----:B------:R-:W-:-:S03]  /*5890*/  VIADD R19, R22, 0x80 ;  /* 0x0000008016137836 */ /* 0x000fc60000000000 */
[----:B------:R-:W-:-:S04]  /*58a0*/  F2FP.F16.F32.PACK_AB R0, RZ, R0 ;  /* 0x00000000ff00723e */ /* 0x000fc800000000ff */
[----:B------:R-:W-:-:S05]  /*58b0*/  PRMT R0, R0, 0x5410, RZ ;  /* 0x0000541000007816 */ /* 0x000fca00000000ff */
[----:B------:R0:W-:Y:S01]  /*58c0*/  STG.E desc[UR36][R2.64], R0 ;  /* 0x0000000002007986 */ /* 0x0001e2000c101924 */
[----:B------:R-:W-:Y:S05]  /*58d0*/  BRA `(.L_x_11447) ;  /* 0x0000000c00087947 */ /* 0x000fea0003800000 */
.L_x_11457:
[----:B------:R-:W-:Y:S02]  /*58e0*/  HADD2.F32 R4, -RZ, R4.H0_H0 ;  /* 0x20000004ff047230 */ /* 0x000fe40000004100 */
[----:B------:R-:W-:-:S03]  /*58f0*/  VIADD R19, R22, 0x80 ;  /* 0x0000008016137836 */ /* 0x000fc60000000000 */
[----:B------:R-:W-:-:S06]  /*5900*/  FMUL.FTZ R4, R4, 1 ;  /* 0x3f80000004047820 */ /* 0x000fcc0000410000 */
[----:B------:R-:W0:Y:S02]  /*5910*/  F2F.F64.F32 R4, R4 ;  /* 0x0000000400047310 */ /* 0x000e240000201800 */
[----:B0-----:R0:W-:Y:S01]  /*5920*/  STG.E.64 desc[UR36][R2.64], R4 ;  /* 0x0000000402007986 */ /* 0x0011e2000c101b24 */
[----:B------:R-:W-:Y:S05]  /*5930*/  BRA `(.L_x_11447) ;  /* 0x0000000800f07947 */ /* 0x000fea0003800000 */
.L_x_11448:
        /* <DEDUP_REMOVED lines=10> */
[----:B------:R-:W-:-:S04]  /*59e0*/  FSETP.NEU.FTZ.AND P0, PT, R4, RZ, PT ;  /* 0x000000ff0400720b */ /* 0x000fc80003f1d000 */
[----:B------:R-:W-:-:S05]  /*59f0*/  SEL R5, RZ, 0x1, !P0 ;  /* 0x00000001ff057807 */ /* 0x000fca0004000000 */
[----:B------:R0:W-:Y:S01]  /*5a00*/  STG.E.U8 desc[UR36][R2.64], R5 ;  /* 0x0000000502007986 */ /* 0x0001e2000c101124 */
[----:B------:R-:W-:Y:S05]  /*5a10*/  BRA `(.L_x_11447) ;  /* 0x0000000800b87947 */ /* 0x000fea0003800000 */
.L_x_11461:
[----:B------:R-:W-:Y:S01]  /*5a20*/  HADD2.F32 R4, -RZ, R4.H0_H0 ;  /* 0x20000004ff047230 */ /* 0x000fe20000004100 */
[----:B------:R-:W-:Y:S01]  /*5a30*/  CS2R R6, SRZ ;  /* 0x0000000000067805 */ /* 0x000fe2000001ff00 */
[----:B------:R-:W-:-:S03]  /*5a40*/  VIADD R19, R22, 0x80 ;  /* 0x0000008016137836 */ /* 0x000fc60000000000 */
[----:B------:R-:W-:-:S06]  /*5a50*/  FMUL.FTZ R4, R4, 1 ;  /* 0x3f80000004047820 */ /* 0x000fcc0000410000 */
[----:B------:R-:W0:Y:S02]  /*5a60*/  F2F.F64.F32 R4, R4 ;  /* 0x0000000400047310 */ /* 0x000e240000201800 */
[----:B0-----:R0:W-:Y:S01]  /*5a70*/  STG.E.128 desc[UR36][R2.64], R4 ;  /* 0x0000000402007986 */ /* 0x0011e2000c101d24 */
[----:B------:R-:W-:Y:S05]  /*5a80*/  BRA `(.L_x_11447) ;  /* 0x00000008009c7947 */ /* 0x000fea0003800000 */
.L_x_11460:
        /* <DEDUP_REMOVED lines=21> */
.L_x_11465:
[----:B------:R-:W-:Y:S05]  /*5be0*/  BSYNC B0 ;  /* 0x0000000000007941 */ /* 0x000fea0003800000 */
.L_x_11464:
[----:B------:R-:W-:Y:S01]  /*5bf0*/  LOP3.LUT R5, R0, R5, RZ, 0xfc, !PT ;  /* 0x0000000500057212 */ /* 0x000fe200078efcff */
[----:B------:R-:W-:-:S04]  /*5c00*/  VIADD R19, R22, 0x80 ;  /* 0x0000008016137836 */ /* 0x000fc80000000000 */
[----:B------:R0:W-:Y:S01]  /*5c10*/  STG.E.U8 desc[UR36][R2.64], R5 ;  /* 0x0000000502007986 */ /* 0x0001e2000c101124 */
[----:B------:R-:W-:Y:S05]  /*5c20*/  BRA `(.L_x_11447) ;  /* 0x0000000800347947 */ /* 0x000fea0003800000 */
.L_x_11463:
        /* <DEDUP_REMOVED lines=13> */
.L_x_11467:
[----:B------:R-:W-:Y:S01]  /*5d00*/  IMAD.MOV.U32 R0, RZ, RZ, 0x7f ;  /* 0x0000007fff007424 */ /* 0x000fe200078e00ff */
[----:B------:R-:W-:-:S04]  /*5d10*/  ISETP.GT.U32.AND P0, PT, R4, 0x7f800000, PT ;  /* 0x7f8000000400780c */ /* 0x000fc80003f04070 */
[----:B------:R-:W-:-:S09]  /*5d20*/  SEL R0, R0, 0x7c, P0 ;  /* 0x0000007c00007807 */ /* 0x000fd20000000000 */
.L_x_11468:
[----:B------:R-:W-:Y:S05]  /*5d30*/  BSYNC B0 ;  /* 0x0000000000007941 */ /* 0x000fea0003800000 */
.L_x_11466:
[----:B------:R-:W-:Y:S01]  /*5d40*/  LOP3.LUT R4, R5, 0x80000000, RZ, 0xc0, !PT ;  /* 0x8000000005047812 */ /* 0x000fe200078ec0ff */
[----:B------:R-:W-:-:S03]  /*5d50*/  VIADD R19, R22, 0x80 ;  /* 0x0000008016137836 */ /* 0x000fc60000000000 */
[----:B------:R-:W-:-:S04]  /*5d60*/  SHF.R.U32.HI R5, RZ, 0x18, R4 ;  /* 0x00000018ff057819 */ /* 0x000fc80000011604 */
[----:B------:R-:W-:-:S05]  /*5d70*/  LOP3.LUT R5, R0, R5, RZ, 0xfc, !PT ;  /* 0x0000000500057212 */ /* 0x000fca00078efcff */
[----:B------:R0:W-:Y:S01]  /*5d80*/  STG.E.U8 desc[UR36][R2.64], R5 ;  /* 0x0000000502007986 */ /* 0x0001e2000c101124 */
[----:B------:R-:W-:Y:S05]  /*5d90*/  BRA `(.L_x_11447) ;  /* 0x0000000400d87947 */ /* 0x000fea0003800000 */
.L_x_11462:
[----:B------:R-:W-:Y:S02]  /*5da0*/  HADD2.F32 R0, -RZ, R4.H0_H0 ;  /* 0x20000004ff007230 */ /* 0x000fe40000004100 */
[----:B------:R-:W-:-:S03]  /*5db0*/  VIADD R19, R22, 0x80 ;  /* 0x0000008016137836 */ /* 0x000fc60000000000 */
[----:B------:R-:W-:-:S05]  /*5dc0*/  F2FP.BF16.F32.PACK_AB R0, RZ, R0 ;  /* 0x00000000ff00723e */ /* 0x000fca00000010ff */
[----:B------:R0:W-:Y:S01]  /*5dd0*/  STG.E.U16 desc[UR36][R2.64], R0 ;  /* 0x0000000002007986 */ /* 0x0001e2000c101524 */
[----:B------:R-:W-:Y:S05]  /*5de0*/  BRA `(.L_x_11447) ;  /* 0x0000000400c47947 */ /* 0x000fea0003800000 */
.L_x_11459:
        /* <DEDUP_REMOVED lines=10> */
[----:B------:R-:W0:Y:S02]  /*5e90*/  F2I.FTZ.U32.TRUNC.NTZ R5, R5 ;  /* 0x0000000500057305 */ /* 0x000e24000021f000 */
[----:B0-----:R0:W-:Y:S01]  /*5ea0*/  STG.E.U16 desc[UR36][R2.64], R5 ;  /* 0x0000000502007986 */ /* 0x0011e2000c101524 */
[----:B------:R-:W-:Y:S05]  /*5eb0*/  BRA `(.L_x_11447) ;  /* 0x0000000400907947 */ /* 0x000fea0003800000 */
.L_x_11471:
        /* <DEDUP_REMOVED lines=17> */
.L_x_11474:
[----:B------:R-:W-:-:S04]  /*5fd0*/  LOP3.LUT R0, R7, 0x80000000, RZ, 0xc0, !PT ;  /* 0x8000000007007812 */ /* 0x000fc800078ec0ff */
[----:B------:R-:W-:-:S04]  /*5fe0*/  SHF.R.U32.HI R5, RZ, 0x18, R0 ;  /* 0x00000018ff057819 */ /* 0x000fc80000011600 */
[----:B------:R-:W-:-:S04]  /*5ff0*/  LOP3.LUT R4, R4, R5, RZ, 0xfc, !PT ;  /* 0x0000000504047212 */ /* 0x000fc800078efcff */
[----:B------:R-:W-:-:S07]  /*6000*/  PRMT R0, R4, 0x7610, R0 ;  /* 0x0000761004007816 */ /* 0x000fce0000000000 */
.L_x_11473:
[----:B------:R-:W-:Y:S05]  /*6010*/  BSYNC B0 ;  /* 0x0000000000007941 */ /* 0x000fea0003800000 */
.L_x_11472:
[----:B------:R0:W-:Y:S01]  /*6020*/  STG.E.U8 desc[UR36][R2.64], R0 ;  /* 0x0000000002007986 */ /* 0x0001e2000c101124 */
[----:B------:R-:W-:Y:S01]  /*6030*/  VIADD R19, R22, 0x80 ;  /* 0x0000008016137836 */ /* 0x000fe20000000000 */
[----:B------:R-:W-:Y:S06]  /*6040*/  BRA `(.L_x_11447) ;  /* 0x00000004002c7947 */ /* 0x000fec0003800000 */
.L_x_11470:
        /* <DEDUP_REMOVED lines=17> */
.L_x_11477:
[----:B------:R-:W-:-:S04]  /*6160*/  LOP3.LUT R0, R7, 0x80000000, RZ, 0xc0, !PT ;  /* 0x8000000007007812 */ /* 0x000fc800078ec0ff */
[----:B------:R-:W-:-:S04]  /*6170*/  SHF.R.U32.HI R5, RZ, 0x18, R0 ;  /* 0x00000018ff057819 */ /* 0x000fc80000011600 */
[----:B------:R-:W-:-:S04]  /*6180*/  LOP3.LUT R4, R4, R5, RZ, 0xfc, !PT ;  /* 0x0000000504047212 */ /* 0x000fc800078efcff */
[----:B------:R-:W-:-:S07]  /*6190*/  PRMT R0, R4, 0x7610, R0 ;  /* 0x0000761004007816 */ /* 0x000fce0000000000 */
.L_x_11476:
[----:B------:R-:W-:Y:S05]  /*61a0*/  BSYNC B0 ;  /* 0x0000000000007941 */ /* 0x000fea0003800000 */
.L_x_11475:
[----:B------:R0:W-:Y:S01]  /*61b0*/  STG.E.U8 desc[UR36][R2.64], R0 ;  /* 0x0000000002007986 */ /* 0x0001e2000c101124 */
[----:B------:R-:W-:Y:S01]  /*61c0*/  VIADD R19, R22, 0x80 ;  /* 0x0000008016137836 */ /* 0x000fe20000000000 */
[----:B------:R-:W-:Y:S06]  /*61d0*/  BRA `(.L_x_11447) ;  /* 0x0000000000c87947 */ /* 0x000fec0003800000 */
.L_x_11469:
[----:B------:R-:W-:-:S13]  /*61e0*/  ISETP.NE.AND P0, PT, R0, 0x1c, PT ;  /* 0x0000001c0000780c */ /* 0x000fda0003f05270 */
[----:B------:R-:W-:Y:S05]  /*61f0*/  @!P0 BRA `(.L_x_11478) ;  /* 0x0000000000b08947 */ /* 0x000fea0003800000 */
[----:B------:R-:W-:-:S13]  /*6200*/  ISETP.NE.AND P0, PT, R0, 0x1d, PT ;  /* 0x0000001d0000780c */ /* 0x000fda0003f05270 */
[----:B------:R-:W-:Y:S05]  /*6210*/  @!P0 BRA `(.L_x_11479) ;  /* 0x0000000000948947 */ /* 0x000fea0003800000 */
[----:B------:R-:W-:-:S13]  /*6220*/  ISETP.NE.AND P0, PT, R0, 0x2c, PT ;  /* 0x0000002c0000780c */ /* 0x000fda0003f05270 */
[----:B------:R-:W-:Y:S05]  /*6230*/  @P0 BRA `(.L_x_11452) ;  /* 0x0000000000440947 */ /* 0x000fea0003800000 */
[----:B------:R-:W-:Y:S02]  /*6240*/  HADD2.F32 R5, -RZ, R4.H0_H0 ;  /* 0x20000004ff057230 */ /* 0x000fe40000004100 */
        /* <DEDUP_REMOVED lines=16> */
.L_x_11452:
        /* <DEDUP_REMOVED lines=16> */
.L_x_11480:
[----:B------:R-:W-:Y:S01]  /*6450*/  VIADD R19, R22, 0x80 ;  /* 0x0000008016137836 */ /* 0x000fe20000000000 */
[----:B------:R-:W-:Y:S06]  /*6460*/  BRA `(.L_x_11447) ;  /* 0x0000000000247947 */ /* 0x000fec0003800000 */
.L_x_11479:
[----:B------:R-:W-:Y:S02]  /*6470*/  HADD2.F32 R4, -RZ, R4.H0_H0 ;  /* 0x20000004ff047230 */ /* 0x000fe40000004100 */
[----:B------:R-:W-:-:S04]  /*6480*/  VIADD R19, R22, 0x80 ;  /* 0x0000008016137836 */ /* 0x000fc80000000000 */
[----:B------:R-:W0:Y:S02]  /*6490*/  F2I.U64.TRUNC R4, R4 ;  /* 0x0000000400047311 */ /* 0x000e24000020d800 */
[----:B0-----:R0:W-:Y:S01]  /*64a0*/  STG.E.64 desc[UR36][R2.64], R4 ;  /* 0x0000000402007986 */ /* 0x0011e2000c101b24 */
[----:B------:R-:W-:Y:S05]  /*64b0*/  BRA `(.L_x_11447) ;  /* 0x0000000000107947 */ /* 0x000fea0003800000 */
.L_x_11478:
[----:B------:R-:W-:Y:S02]  /*64c0*/  HADD2.F32 R4, -RZ, R4.H0_H0 ;  /* 0x20000004ff047230 */ /* 0x000fe40000004100 */
[----:B------:R-:W-:Y:S02]  /*64d0*/  VIADD R19, R22, 0x80 ;  /* 0x0000008016137836 */ /* 0x000fe40000000000 */
[----:B------:R-:W0:Y:S02]  /*64e0*/  F2I.FTZ.U32.TRUNC.NTZ R5, R4 ;  /* 0x0000000400057305 */ /* 0x000e24000021f000 */
[----:B0-----:R0:W-:Y:S03]  /*64f0*/  STG.E desc[UR36][R2.64], R5 ;  /* 0x0000000502007986 */ /* 0x0011e6000c101924 */
.L_x_11447:
[----:B------:R-:W-:Y:S05]  /*6500*/  BSYNC B6 ;  /* 0x0000000000067941 */ /* 0x000fea0003800000 */
.L_x_11446:
        /* <DEDUP_REMOVED lines=25> */
.L_x_11486:
[----:B------:R-:W-:-:S06]  /*66a0*/  HADD2.F32 R5, -RZ, R26.H0_H0 ;  /* 0x2000001aff057230 */ /* 0x000fcc0000004100 */
[----:B------:R-:W0:Y:S02]  /*66b0*/  F2I.S64.TRUNC R4, R5 ;  /* 0x0000000500047311 */ /* 0x000e24000020d900 */
[----:B0-----:R4:W-:Y:S01]  /*66c0*/  STG.E.U8 desc[UR36][R2.64], R4 ;  /* 0x0000000402007986 */ /* 0x0019e2000c101124 */
[----:B------:R-:W-:Y:S05]  /*66d0*/  BRA `(.L_x_11488) ;  /* 0x0000000c00847947 */ /* 0x000fea0003800000 */
.L_x_11485:
        /* <DEDUP_REMOVED lines=10> */
.L_x_11490:
[----:B------:R-:W-:-:S04]  /*6780*/  HADD2.F32 R26, -RZ, R26.H0_H0 ;  /* 0x2000001aff1a7230 */ /* 0x000fc80000004100 */
[----:B------:R-:W0:Y:S02]  /*6790*/  F2I.FTZ.TRUNC.NTZ R5, R26 ;  /* 0x0000001a00057305 */ /* 0x000e24000021f100 */
[----:B0-----:R2:W-:Y:S01]  /*67a0*/  STG.E desc[UR36][R2.64], R5 ;  /* 0x0000000502007986 */ /* 0x0015e2000c101924 */
[----:B------:R-:W-:Y:S05]  /*67b0*/  BRA `(.L_x_11488) ;  /* 0x0000000c004c7947 */ /* 0x000fea0003800000 */
.L_x_11489:
[----:B------:R-:W-:-:S04]  /*67c0*/  HADD2.F32 R26, -RZ, R26.H0_H0 ;  /* 0x2000001aff1a7230 */ /* 0x000fc80000004100 */
[----:B------:R-:W0:Y:S02]  /*67d0*/  F2I.FTZ.TRUNC.NTZ R5, R26 ;  /* 0x0000001a00057305 */ /* 0x000e24000021f100 */
[----:B0-----:R0:W-:Y:S01]  /*67e0*/  STG.E.U16 desc[UR36][R2.64], R5 ;  /* 0x0000000502007986 */ /* 0x0011e2000c101524 */
[----:B------:R-:W-:Y:S05]  /*67f0*/  BRA `(.L_x_11488) ;  /* 0x0000000c003c7947 */ /* 0x000fea0003800000 */
.L_x_11484:
        /* <DEDUP_REMOVED lines=9> */
.L_x_11492:
[----:B------:R0:W-:Y:S01]  /*6890*/  STG.E.U16 desc[UR36][R2.64], R26 ;  /* 0x0000001a02007986 */ /* 0x0001e2000c101524 */
[----:B------:R-:W-:Y:S05]  /*68a0*/  BRA `(.L_x_11488) ;  /* 0x0000000c00107947 */ /* 0x000fea0003800000 */
.L_x_11491:
        /* <DEDUP_REMOVED lines=10> */
.L_x_11494:
[----:B------:R-:W-:-:S05]  /*6950*/  HADD2.F32 R0, -RZ, R26.H0_H0 ;  /* 0x2000001aff007230 */ /* 0x000fca0000004100 */
[----:B------:R-:W-:-:S04]  /*6960*/  F2FP.F16.F32.PACK_AB R0, RZ, R0 ;  /* 0x00000000ff00723e */ /* 0x000fc800000000ff */
[----:B------:R-:W-:-:S05]  /*6970*/  PRMT R0, R0, 0x5410, RZ ;  /* 0x0000541000007816 */ /* 0x000fca00000000ff */
[----:B------:R0:W-:Y:S01]  /*6980*/  STG.E desc[UR36][R2.64], R0 ;  /* 0x0000000002007986 */ /* 0x0001e2000c101924 */
[----:B------:R-:W-:Y:S05]  /*6990*/  BRA `(.L_x_11488) ;  /* 0x0000000800d47947 */ /* 0x000fea0003800000 */
.L_x_11493:
[----:B------:R-:W-:-:S05]  /*69a0*/  HADD2.F32 R4, -RZ, R26.H0_H0 ;  /* 0x2000001aff047230 */ /* 0x000fca0000004100 */
[----:B------:R-:W-:-:S06]  /*69b0*/  FMUL.FTZ R4, R4, 1 ;  /* 0x3f80000004047820 */ /* 0x000fcc0000410000 */
[----:B------:R-:W0:Y:S02]  /*69c0*/  F2F.F64.F32 R4, R4 ;  /* 0x0000000400047310 */ /* 0x000e240000201800 */
[----:B0-----:R0:W-:Y:S01]  /*69d0*/  STG.E.64 desc[UR36][R2.64], R4 ;  /* 0x0000000402007986 */ /* 0x0011e2000c101b24 */
[----:B------:R-:W-:Y:S05]  /*69e0*/  BRA `(.L_x_11488) ;  /* 0x0000000800c07947 */ /* 0x000fea0003800000 */
.L_x_11483:
        /* <DEDUP_REMOVED lines=13> */
.L_x_11497:
[----:B------:R-:W-:Y:S01]  /*6ac0*/  HADD2.F32 R26, -RZ, R26.H0_H0 ;  /* 0x2000001aff1a7230 */ /* 0x000fe20000004100 */
[----:B------:R-:W-:-:S04]  /*6ad0*/  CS2R R6, SRZ ;  /* 0x0000000000067805 */ /* 0x000fc8000001ff00 */
[----:B------:R-:W-:-:S06]  /*6ae0*/  FMUL.FTZ R4, R26, 1 ;  /* 0x3f8000001a047820 */ /* 0x000fcc0000410000 */
[----:B------:R-:W0:Y:S02]  /*6af0*/  F2F.F64.F32 R4, R4 ;  /* 0x0000000400047310 */ /* 0x000e240000201800 */
[----:B0-----:R0:W-:Y:S01]  /*6b00*/  STG.E.128 desc[UR36][R2.64], R4 ;  /* 0x0000000402007986 */ /* 0x0011e2000c101d24 */
[----:B------:R-:W-:Y:S05]  /*6b10*/  BRA `(.L_x_11488) ;  /* 0x0000000800747947 */ /* 0x000fea0003800000 */
.L_x_11496:
        /* <DEDUP_REMOVED lines=21> */
.L_x_11501:
[----:B------:R-:W-:Y:S05]  /*6c70*/  BSYNC B0 ;  /* 0x0000000000007941 */ /* 0x000fea0003800000 */
.L_x_11500:
[----:B------:R-:W-:-:S05]  /*6c80*/  LOP3.LUT R5, R0, R5, RZ, 0xfc, !PT ;  /* 0x0000000500057212 */ /* 0x000fca00078efcff */
[----:B------:R0:W-:Y:S01]  /*6c90*/  STG.E.U8 desc[UR36][R2.64], R5 ;  /* 0x0000000502007986 */ /* 0x0001e2000c101124 */
[----:B------:R-:W-:Y:S05]  /*6ca0*/  BRA `(.L_x_11488) ;  /* 0x0000000800107947 */ /* 0x000fea0003800000 */
.L_x_11499:
        /* <DEDUP_REMOVED lines=13> */
.L_x_11503:
[----:B------:R-:W-:Y:S01]  /*6d80*/  IMAD.MOV.U32 R0, RZ, RZ, 0x7f ;  /* 0x0000007fff007424 */ /* 0x000fe200078e00ff */
[----:B------:R-:W-:-:S04]  /*6d90*/  ISETP.GT.U32.AND P0, PT, R4, 0x7f800000, PT ;  /* 0x7f8000000400780c */ /* 0x000fc80003f04070 */
[----:B------:R-:W-:-:S09]  /*6da0*/  SEL R0, R0, 0x7c, P0 ;  /* 0x0000007c00007807 */ /* 0x000fd20000000000 */
.L_x_11504:
[----:B------:R-:W-:Y:S05]  /*6db0*/  BSYNC B0 ;  /* 0x0000000000007941 */ /* 0x000fea0003800000 */
.L_x_11502:
[----:B------:R-:W-:-:S04]  /*6dc0*/  LOP3.LUT R4, R5, 0x80000000, RZ, 0xc0, !PT ;  /* 0x8000000005047812 */ /* 0x000fc800078ec0ff */
[----:B------:R-:W-:-:S04]  /*6dd0*/  SHF.R.U32.HI R5, RZ, 0x18, R4 ;  /* 0x00000018ff057819 */ /* 0x000fc80000011604 */
[----:B------:R-:W-:-:S05]  /*6de0*/  LOP3.LUT R5, R0, R5, RZ, 0xfc, !PT ;  /* 0x0000000500057212 */ /* 0x000fca00078efcff */
[----:B------:R0:W-:Y:S01]  /*6df0*/  STG.E.U8 desc[UR36][R2.64], R5 ;  /* 0x0000000502007986 */ /* 0x0001e2000c101124 */
[----:B------:R-:W-:Y:S05]  /*6e00*/  BRA `(.L_x_11488) ;  /* 0x0000000400b87947 */ /* 0x000fea0003800000 */
.L_x_11498:
[----:B------:R-:W-:-:S05]  /*6e10*/  HADD2.F32 R0, -RZ, R26.H0_H0 ;  /* 0x2000001aff007230 */ /* 0x000fca0000004100 */
[----:B------:R-:W-:-:S05]  /*6e20*/  F2FP.BF16.F32.PACK_AB R0, RZ, R0 ;  /* 0x00000000ff00723e */ /* 0x000fca00000010ff */
[----:B------:R0:W-:Y:S01]  /*6e30*/  STG.E.U16 desc[UR36][R2.64], R0 ;  /* 0x0000000002007986 */ /* 0x0001e2000c101524 */
[----:B------:R-:W-:Y:S05]  /*6e40*/  BRA `(.L_x_11488) ;  /* 0x0000000400a87947 */ /* 0x000fea0003800000 */
.L_x_11495:
        /* <DEDUP_REMOVED lines=12> */
.L_x_11507:
        /* <DEDUP_REMOVED lines=17> */
.L_x_11510:
[----:B------:R-:W-:-:S04]  /*7020*/  LOP3.LUT R0, R7, 0x80000000, RZ, 0xc0, !PT ;  /* 0x8000000007007812 */ /* 0x000fc800078ec0ff */
[----:B------:R-:W-:-:S04]  /*7030*/  SHF.R.U32.HI R5, RZ, 0x18, R0 ;  /* 0x00000018ff057819 */ /* 0x000fc80000011600 */
[----:B------:R-:W-:-:S04]  /*7040*/  LOP3.LUT R4, R4, R5, RZ, 0xfc, !PT ;  /* 0x0000000504047212 */ /* 0x000fc800078efcff */
[----:B------:R-:W-:-:S07]  /*7050*/  PRMT R0, R4, 0x7610, R0 ;  /* 0x0000761004007816 */ /* 0x000fce0000000000 */
.L_x_11509:
[----:B------:R-:W-:Y:S05]  /*7060*/  BSYNC B0 ;  /* 0x0000000000007941 */ /* 0x000fea0003800000 */
.L_x_11508:
[----:B------:R0:W-:Y:S01]  /*7070*/  STG.E.U8 desc[UR36][R2.64], R0 ;  /* 0x0000000002007986 */ /* 0x0001e2000c101124 */
[----:B------:R-:W-:Y:S05]  /*7080*/  BRA `(.L_x_11488) ;  /* 0x0000000400187947 */ /* 0x000fea0003800000 */
.L_x_11506:
        /* <DEDUP_REMOVED lines=17> */
.L_x_11513:
[----:B------:R-:W-:-:S04]  /*71a0*/  LOP3.LUT R0, R7, 0x80000000, RZ, 0xc0, !PT ;  /* 0x8000000007007812 */ /* 0x000fc800078ec0ff */
[----:B------:R-:W-:-:S04]  /*71b0*/  SHF.R.U32.HI R5, RZ, 0x18, R0 ;  /* 0x00000018ff057819 */ /* 0x000fc80000011600 */
[----:B------:R-:W-:-:S04]  /*71c0*/  LOP3.LUT R4, R4, R5, RZ, 0xfc, !PT ;  /* 0x0000000504047212 */ /* 0x000fc800078efcff */
[----:B------:R-:W-:-:S07]  /*71d0*/  PRMT R0, R4, 0x7610, R0 ;  /* 0x0000761004007816 */ /* 0x000fce0000000000 */
.L_x_11512:
[----:B------:R-:W-:Y:S05]  /*71e0*/  BSYNC B0 ;  /* 0x0000000000007941 */ /* 0x000fea0003800000 */
.L_x_11511:
[----:B------:R0:W-:Y:S01]  /*71f0*/  STG.E.U8 desc[UR36][R2.64], R0 ;  /* 0x0000000002007986 */ /* 0x0001e2000c101124 */
[----:B------:R-:W-:Y:S05]  /*7200*/  BRA `(.L_x_11488) ;  /* 0x0000000000b87947 */ /* 0x000fea0003800000 */
.L_x_11505:
        /* <DEDUP_REMOVED lines=22> */
.L_x_11487:
        /* <DEDUP_REMOVED lines=16> */
.L_x_11516:
[----:B------:R-:W-:Y:S05]  /*7470*/  BRA `(.L_x_11488) ;  /* 0x00000000001c7947 */ /* 0x000fea0003800000 */
.L_x_11515:
[----:B------:R-:W-:-:S06]  /*7480*/  HADD2.F32 R4, -RZ, R26.H0_H0 ;  /* 0x2000001aff047230 */ /* 0x000fcc0000004100 */
[----:B------:R-:W0:Y:S02]  /*7490*/  F2I.U64.TRUNC R4, R4 ;  /* 0x0000000400047311 */ /* 0x000e24000020d800 */
[----:B0-----:R0:W-:Y:S01]  /*74a0*/  STG.E.64 desc[UR36][R2.64], R4 ;  /* 0x0000000402007986 */ /* 0x0011e2000c101b24 */
[----:B------:R-:W-:Y:S05]  /*74b0*/  BRA `(.L_x_11488) ;  /* 0x00000000000c7947 */ /* 0x000fea0003800000 */
.L_x_11514:
[----:B------:R-:W-:-:S04]  /*74c0*/  HADD2.F32 R26, -RZ, R26.H0_H0 ;  /* 0x2000001aff1a7230 */ /* 0x000fc80000004100 */
[----:B------:R-:W0:Y:S02]  /*74d0*/  F2I.FTZ.U32.TRUNC.NTZ R5, R26 ;  /* 0x0000001a00057305 */ /* 0x000e24000021f000 */
[----:B0-----:R0:W-:Y:S02]  /*74e0*/  STG.E desc[UR36][R2.64], R5 ;  /* 0x0000000502007986 */ /* 0x0011e4000c101924 */
.L_x_11488:
        /* <DEDUP_REMOVED lines=25> */
.L_x_11520:
[----:B------:R-:W-:-:S06]  /*7680*/  HADD2.F32 R5, -RZ, R24.H0_H0 ;  /* 0x20000018ff057230 */ /* 0x000fcc0000004100 */
[----:B------:R-:W0:Y:S02]  /*7690*/  F2I.S64.TRUNC R4, R5 ;  /* 0x0000000500047311 */ /* 0x000e24000020d900 */
[----:B0-----:R0:W-:Y:S01]  /*76a0*/  STG.E.U8 desc[UR36][R2.64], R4 ;  /* 0x0000000402007986 */ /* 0x0011e2000c101124 */
[----:B------:R-:W-:Y:S05]  /*76b0*/  BRA `(.L_x_11522) ;  /* 0x0000000c00847947 */ /* 0x000fea0003800000 */
.L_x_11519:
        /* <DEDUP_REMOVED lines=10> */
.L_x_11524:
[----:B------:R-:W-:-:S04]  /*7760*/  HADD2.F32 R24, -RZ, R24.H0_H0 ;  /* 0x20000018ff187230 */ /* 0x000fc80000004100 */
[----:B------:R-:W0:Y:S02]  /*7770*/  F2I.FTZ.TRUNC.NTZ R5, R24 ;  /* 0x0000001800057305 */ /* 0x000e24000021f100 */
[----:B0-----:R0:W-:Y:S01]  /*7780*/  STG.E desc[UR36][R2.64], R5 ;  /* 0x0000000502007986 */ /* 0x0011e2000c101924 */
[----:B------:R-:W-:Y:S05]  /*7790*/  BRA `(.L_x_11522) ;  /* 0x0000000c004c7947 */ /* 0x000fea0003800000 */
.L_x_11523:
[----:B------:R-:W-:-:S04]  /*77a0*/  HADD2.F32 R24, -RZ, R24.H0_H0 ;  /* 0x20000018ff187230 */ /* 0x000fc80000004100 */
[----:B------:R-:W0:Y:S02]  /*77b0*/  F2I.FTZ.TRUNC.NTZ R5, R24 ;  /* 0x0000001800057305 */ /* 0x000e24000021f100 */
[----:B0-----:R0:W-:Y:S01]  /*77c0*/  STG.E.U16 desc[UR36][R2.64], R5 ;  /* 0x0000000502007986 */ /* 0x0011e2000c101524 */
[----:B------:R-:W-:Y:S05]  /*77d0*/  BRA `(.L_x_11522) ;  /* 0x0000000c003c7947 */ /* 0x000fea0003800000 */
.L_x_11518:
        /* <DEDUP_REMOVED lines=9> */
.L_x_11526:
[----:B------:R0:W-:Y:S01]  /*7870*/  STG.E.U16 desc[UR36][R2.64], R24 ;  /* 0x0000001802007986 */ /* 0x0001e2000c101524 */
[----:B------:R-:W-:Y:S05]  /*7880*/  BRA `(.L_x_11522) ;  /* 0x0000000c00107947 */ /* 0x000fea0003800000 */
.L_x_11525:
        /* <DEDUP_REMOVED lines=10> */
.L_x_11528:
[----:B------:R-:W-:-:S05]  /*7930*/  HADD2.F32 R0, -RZ, R24.H0_H0 ;  /* 0x20000018ff007230 */ /* 0x000fca0000004100 */
[----:B------:R-:W-:-:S04]  /*7940*/  F2FP.F16.F32.PACK_AB R0, RZ, R0 ;  /* 0x00000000ff00723e */ /* 0x000fc800000000ff */
[----:B------:R-:W-:-:S05]  /*7950*/  PRMT R0, R0, 0x5410, RZ ;  /* 0x0000541000007816 */ /* 0x000fca00000000ff */
[----:B------:R0:W-:Y:S01]  /*7960*/  STG.E desc[UR36][R2.64], R0 ;  /* 0x0000000002007986 */ /* 0x0001e2000c101924 */
[----:B------:R-:W-:Y:S05]  /*7970*/  BRA `(.L_x_11522) ;  /* 0x0000000800d47947 */ /* 0x000fea0003800000 */
.L_x_11527:
[----:B------:R-:W-:-:S05]  /*7980*/  HADD2.F32 R4, -RZ, R24.H0_H0 ;  /* 0x20000018ff047230 */ /* 0x000fca0000004100 */
[----:B------:R-:W-:-:S06]  /*7990*/  FMUL.FTZ R4, R4, 1 ;  /* 0x3f80000004047820 */ /* 0x000fcc0000410000 */
[----:B------:R-:W0:Y:S02]  /*79a0*/  F2F.F64.F32 R4, R4 ;  /* 0x0000000400047310 */ /* 0x000e240000201800 */
[----:B0-----:R0:W-:Y:S01]  /*79b0*/  STG.E.64 desc[UR36][R2.64], R4 ;  /* 0x0000000402007986 */ /* 0x0011e2000c101b24 */
[----:B------:R-:W-:Y:S05]  /*79c0*/  BRA `(.L_x_11522) ;  /* 0x0000000800c07947 */ /* 0x000fea0003800000 */
.L_x_11517:
        /* <DEDUP_REMOVED lines=13> */
.L_x_11531:
[----:B------:R-:W-:Y:S01]  /*7aa0*/  HADD2.F32 R24, -RZ, R24.H0_H0 ;  /* 0x20000018ff187230 */ /* 0x000fe20000004100 */
[----:B------:R-:W-:-:S04]  /*7ab0*/  CS2R R6, SRZ ;  /* 0x0000000000067805 */ /* 0x000fc8000001ff00 */
[----:B------:R-:W-:-:S06]  /*7ac0*/  FMUL.FTZ R4, R24, 1 ;  /* 0x3f80000018047820 */ /* 0x000fcc0000410000 */
[----:B------:R-:W0:Y:S02]  /*7ad0*/  F2F.F64.F32 R4, R4 ;  /* 0x0000000400047310 */ /* 0x000e240000201800 */
[----:B0-----:R4:W-:Y:S01]  /*7ae0*/  STG.E.128 desc[UR36][R2.64], R4 ;  /* 0x0000000402007986 */ /* 0x0019e2000c101d24 */
[----:B------:R-:W-:Y:S05]  /*7af0*/  BRA `(.L_x_11522) ;  /* 0x0000000800747947 */ /* 0x000fea0003800000 */
.L_x_11530:
        /* <DEDUP_REMOVED lines=21> */
.L_x_11535:
[----:B------:R-:W-:Y:S05]  /*7c50*/  BSYNC B0 ;  /* 0x0000000000007941 */ /* 0x000fea0003800000 */
.L_x_11534:
[----:B------:R-:W-:-:S05]  /*7c60*/  LOP3.LUT R5, R0, R5, RZ, 0xfc, !PT ;  /* 0x0000000500057212 */ /* 0x000fca00078efcff */
[----:B------:R1:W-:Y:S01]  /*7c70*/  STG.E.U8 desc[UR36][R2.64], R5 ;  /* 0x0000000502007986 */ /* 0x0003e2000c101124 */
[----:B------:R-:W-:Y:S05]  /*7c80*/  BRA `(.L_x_11522) ;  /* 0x0000000800107947 */ /* 0x000fea0003800000 */
.L_x_11533:
        /* <DEDUP_REMOVED lines=13> */
.L_x_11537:
[----:B------:R-:W-:Y:S01]  /*7d60*/  IMAD.MOV.U32 R0, RZ, RZ, 0x7f ;  /* 0x0000007fff007424 */ /* 0x000fe200078e00ff */
[----:B------:R-:W-:-:S04]  /*7d70*/  ISETP.GT.U32.AND P0, PT, R4, 0x7f800000, PT ;  /* 0x7f8000000400780c */ /* 0x000fc80003f04070 */
[----:B------:R-:W-:-:S09]  /*7d80*/  SEL R0, R0, 0x7c, P0 ;  /* 0x0000007c00007807 */ /* 0x000fd20000000000 */
.L_x_11538:
[----:B------:R-:W-:Y:S05]  /*7d90*/  BSYNC B0 ;  /* 0x0000000000007941 */ /* 0x000fea0003800000 */
.L_x_11536:
[----:B------:R-:W-:-:S04]  /*7da0*/  LOP3.LUT R4, R5, 0x80000000, RZ, 0xc0, !PT ;  /* 0x8000000005047812 */ /* 0x000fc800078ec0ff */
[----:B------:R-:W-:-:S04]  /*7db0*/  SHF.R.U32.HI R5, RZ, 0x18, R4 ;  /* 0x00000018ff057819 */ /* 0x000fc80000011604 */
[----:B------:R-:W-:-:S05]  /*7dc0*/  LOP3.LUT R5, R0, R5, RZ, 0xfc, !PT ;  /* 0x0000000500057212 */ /* 0x000fca00078efcff */
[----:B------:R2:W-:Y:S01]  /*7dd0*/  STG.E.U8 desc[UR36][R2.64], R5 ;  /* 0x0000000502007986 */ /* 0x0005e2000c101124 */
[----:B------:R-:W-:Y:S05]  /*7de0*/  BRA `(.L_x_11522) ;  /* 0x0000000400b87947 */ /* 0x000fea0003800000 */
.L_x_11532:
[----:B------:R-:W-:-:S05]  /*7df0*/  HADD2.F32 R0, -RZ, R24.H0_H0 ;  /* 0x20000018ff007230 */ /* 0x000fca0000004100 */
[----:B------:R-:W-:-:S05]  /*7e00*/  F2FP.BF16.F32.PACK_AB R0, RZ, R0 ;  /* 0x00000000ff00723e */ /* 0x000fca00000010ff */
[----:B------:R0:W-:Y:S01]  /*7e10*/  STG.E.U16 desc[UR36][R2.64], R0 ;  /* 0x0000000002007986 */ /* 0x0001e2000c101524 */
[----:B------:R-:W-:Y:S05]  /*7e20*/  BRA `(.L_x_11522) ;  /* 0x0000000400a87947 */ /* 0x000fea0003800000 */
.L_x_11529:
        /* <DEDUP_REMOVED lines=12> */
.L_x_11541:
        /* <DEDUP_REMOVED lines=17> */
.L_x_11544:
[----:B------:R-:W-:-:S04]  /*8000*/  LOP3.LUT R0, R7, 0x80000000, RZ, 0xc0, !PT ;  /* 0x8000000007007812 */ /* 0x000fc800078ec0ff */
[----:B------:R-:W-:-:S04]  /*8010*/  SHF.R.U32.HI R5, RZ, 0x18, R0 ;  /* 0x00000018ff057819 */ /* 0x000fc80000011600 */
[----:B------:R-:W-:-:S04]  /*8020*/  LOP3.LUT R4, R4, R5, RZ, 0xfc, !PT ;  /* 0x0000000504047212 */ /* 0x000fc800078efcff */
[----:B------:R-:W-:-:S07]  /*8030*/  PRMT R0, R4, 0x7610, R0 ;  /* 0x0000761004007816 */ /* 0x000fce0000000000 */
.L_x_11543:
[----:B------:R-:W-:Y:S05]  /*8040*/  BSYNC B0 ;  /* 0x0000000000007941 */ /* 0x000fea0003800000 */
.L_x_11542:
[----:B------:R0:W-:Y:S01]  /*8050*/  STG.E.U8 desc[UR36][R2.64], R0 ;  /* 0x0000000002007986 */ /* 0x0001e2000c101124 */
[----:B------:R-:W-:Y:S05]  /*8060*/  BRA `(.L_x_11522) ;  /* 0x0000000400187947 */ /* 0x000fea0003800000 */
.L_x_11540:
        /* <DEDUP_REMOVED lines=17> */
.L_x_11547:
[----:B------:R-:W-:-:S04]  /*8180*/  LOP3.LUT R0, R7, 0x80000000, RZ, 0xc0, !PT ;  /* 0x8000000007007812 */ /* 0x000fc800078ec0ff */
[----:B------:R-:W-:-:S04]  /*8190*/  SHF.R.U32.HI R5, RZ, 0x18, R0 ;  /* 0x00000018ff057819 */ /* 0x000fc80000011600 */
[----:B------:R-:W-:-:S04]  /*81a0*/  LOP3.LUT R4, R4, R5, RZ, 0xfc, !PT ;  /* 0x0000000504047212 */ /* 0x000fc800078efcff */
[----:B------:R-:W-:-:S07]  /*81b0*/  PRMT R0, R4, 0x7610, R0 ;  /* 0x0000761004007816 */ /* 0x000fce0000000000 */
.L_x_11546:
[----:B------:R-:W-:Y:S05]  /*81c0*/  BSYNC B0 ;  /* 0x0000000000007941 */ /* 0x000fea0003800000 */
.L_x_11545:
[----:B------:R0:W-:Y:S01]  /*81d0*/  STG.E.U8 desc[UR36][R2.64], R0 ;  /* 0x0000000002007986 */ /* 0x0001e2000c101124 */
[----:B------:R-:W-:Y:S05]  /*81e0*/  BRA `(.L_x_11522) ;  /* 0x0000000000b87947 */ /* 0x000fea0003800000 */
.L_x_11539:
        /* <DEDUP_REMOVED lines=22> */
.L_x_11521:
        /* <DEDUP_REMOVED lines=16> */
.L_x_11550:
[----:B------:R-:W-:Y:S05]  /*8450*/  BRA `(.L_x_11522) ;  /* 0x00000000001c7947 */ /* 0x000fea0003800000 */
.L_x_11549:
[----:B------:R-:W-:-:S06]  /*8460*/  HADD2.F32 R4, -RZ, R24.H0_H0 ;  /* 0x20000018ff047230 */ /* 0x000fcc0000004100 */
[----:B------:R-:W0:Y:S02]  /*8470*/  F2I.U64.TRUNC R4, R4 ;  /* 0x0000000400047311 */ /* 0x000e24000020d800 */
[----:B0-----:R0:W-:Y:S01]  /*8480*/  STG.E.64 desc[UR36][R2.64], R4 ;  /* 0x0000000402007986 */ /* 0x0011e2000c101b24 */
[----:B------:R-:W-:Y:S05]  /*8490*/  BRA `(.L_x_11522) ;  /* 0x00000000000c7947 */ /* 0x000fea0003800000 */
.L_x_11548:
[----:B------:R-:W-:-:S04]  /*84a0*/  HADD2.F32 R24, -RZ, R24.H0_H0 ;  /* 0x20000018ff187230 */ /* 0x000fc80000004100 */
[----:B------:R-:W0:Y:S02]  /*84b0*/  F2I.FTZ.U32.TRUNC.NTZ R5, R24 ;  /* 0x0000001800057305 */ /* 0x000e24000021f000 */
[----:B0-----:R0:W-:Y:S02]  /*84c0*/  STG.E desc[UR36][R2.64], R5 ;  /* 0x0000000502007986 */ /* 0x0011e4000c101924 */
.L_x_11522:
[----:B------:R-:W-:-:S07]  /*84d0*/  VIADD R19, R19, 0x80 ;  /* 0x0000008013137836 */ /* 0x000fce0000000000 */
.L_x_11482:
[----:B------:R-:W-:Y:S05]  /*84e0*/  BSYNC B6 ;  /* 0x0000000000067941 */ /* 0x000fea0003800000 */
.L_x_11481:
        /* <DEDUP_REMOVED lines=23> */
.L_x_11554:
[----:B------:R-:W-:-:S06]  /*8660*/  HADD2.F32 R5, -RZ, R23.H0_H0 ;  /* 0x20000017ff057230 */ /* 0x000fcc0000004100 */
[----:B------:R-:W0:Y:S02]  /*8670*/  F2I.S64.TRUNC R4, R5 ;  /* 0x0000000500047311 */ /* 0x000e24000020d900 */
[----:B0-----:R-:W-:Y:S01]  /*8680*/  STG.E.U8 desc[UR36][R2.64], R4 ;  /* 0x0000000402007986 */ /* 0x001fe2000c101124 */
[----:B------:R-:W-:Y:S05]  /*8690*/  EXIT ;  /* 0x000000000000794d */ /* 0x000fea0003800000 */
.L_x_11553:
        /* <DEDUP_REMOVED lines=10> */
.L_x_11557:
[----:B------:R-:W-:-:S06]  /*8740*/  HADD2.F32 R23, -RZ, R23.H0_H0 ;  /* 0x20000017ff177230 */ /* 0x000fcc0000004100 */
[----:B------:R-:W0:Y:S02]  /*8750*/  F2I.FTZ.TRUNC.NTZ R23, R23 ;  /* 0x0000001700177305 */ /* 0x000e24000021f100 */
[----:B0-----:R-:W-:Y:S01]  /*8760*/  STG.E desc[UR36][R2.64], R23 ;  /* 0x0000001702007986 */ /* 0x001fe2000c101924 */
[----:B------:R-:W-:Y:S05]  /*8770*/  EXIT ;  /* 0x000000000000794d */ /* 0x000fea0003800000 */
.L_x_11556:
[----:B------:R-:W-:-:S06]  /*8780*/  HADD2.F32 R23, -RZ, R23.H0_H0 ;  /* 0x20000017ff177230 */ /* 0x000fcc0000004100 */
[----:B------:R-:W0:Y:S02]  /*8790*/  F2I.FTZ.TRUNC.NTZ R23, R23 ;  /* 0x0000001700177305 */ /* 0x000e24000021f100 */
[----:B0-----:R-:W-:Y:S01]  /*87a0*/  STG.E.U16 desc[UR36][R2.64], R23 ;  /* 0x0000001702007986 */ /* 0x001fe2000c101524 */
[----:B------:R-:W-:Y:S05]  /*87b0*/  EXIT ;  /* 0x000000000000794d */ /* 0x000fea0003800000 */
.L_x_11552:
        /* <DEDUP_REMOVED lines=9> */
.L_x_11559:
[----:B------:R-:W-:Y:S01]  /*8850*/  STG.E.U16 desc[UR36][R2.64], R23 ;  /* 0x0000001702007986 */ /* 0x000fe2000c101524 */
[----:B------:R-:W-:Y:S05]  /*8860*/  EXIT ;  /* 0x000000000000794d */ /* 0x000fea0003800000 */
.L_x_11558:
        /* <DEDUP_REMOVED lines=10> */
.L_x_11561:
[----:B------:R-:W-:-:S05]  /*8910*/  HADD2.F32 R0, -RZ, R23.H0_H0 ;  /* 0x20000017ff007230 */ /* 0x000fca0000004100 */
[----:B------:R-:W-:-:S04]  /*8920*/  F2FP.F16.F32.PACK_AB R0, RZ, R0 ;  /* 0x00000000ff00723e */ /* 0x000fc800000000ff */
[----:B------:R-:W-:-:S05]  /*8930*/  PRMT R0, R0, 0x5410, RZ ;  /* 0x0000541000007816 */ /* 0x000fca00000000ff */
[----:B------:R-:W-:Y:S01]  /*8940*/  STG.E desc[UR36][R2.64], R0 ;  /* 0x0000000002007986 */ /* 0x000fe2000c101924 */
[----:B------:R-:W-:Y:S05]  /*8950*/  EXIT ;  /* 0x000000000000794d */ /* 0x000fea0003800000 */
.L_x_11560:
[----:B------:R-:W-:-:S05]  /*8960*/  HADD2.F32 R4, -RZ, R23.H0_H0 ;  /* 0x20000017ff047230 */ /* 0x000fca0000004100 */
[----:B------:R-:W-:-:S06]  /*8970*/  FMUL.FTZ R4, R4, 1 ;  /* 0x3f80000004047820 */ /* 0x000fcc0000410000 */
[----:B------:R-:W0:Y:S02]  /*8980*/  F2F.F64.F32 R4, R4 ;  /* 0x0000000400047310 */ /* 0x000e240000201800 */
[----:B0-----:R-:W-:Y:S01]  /*8990*/  STG.E.64 desc[UR36][R2.64], R4 ;  /* 0x0000000402007986 */ /* 0x001fe2000c101b24 */
[----:B------:R-:W-:Y:S05]  /*89a0*/  EXIT ;  /* 0x000000000000794d */ /* 0x000fea0003800000 */
.L_x_11551:
        /* <DEDUP_REMOVED lines=13> */
.L_x_11564:
[----:B------:R-:W-:Y:S01]  /*8a80*/  HADD2.F32 R23, -RZ, R23.H0_H0 ;  /* 0x20000017ff177230 */ /* 0x000fe20000004100 */
[----:B------:R-:W-:-:S04]  /*8a90*/  CS2R R6, SRZ ;  /* 0x0000000000067805 */ /* 0x000fc8000001ff00 */
[----:B------:R-:W-:-:S06]  /*8aa0*/  FMUL.FTZ R4, R23, 1 ;  /* 0x3f80000017047820 */ /* 0x000fcc0000410000 */
[----:B------:R-:W0:Y:S02]  /*8ab0*/  F2F.F64.F32 R4, R4 ;  /* 0x0000000400047310 */ /* 0x000e240000201800 */
[----:B0-----:R-:W-:Y:S01]  /*8ac0*/  STG.E.128 desc[UR36][R2.64], R4 ;  /* 0x0000000402007986 */ /* 0x001fe2000c101d24 */
[----:B------:R-:W-:Y:S05]  /*8ad0*/  EXIT ;  /* 0x000000000000794d */ /* 0x000fea0003800000 */
.L_x_11563:
        /* <DEDUP_REMOVED lines=21> */
.L_x_11568:
[----:B------:R-:W-:Y:S05]  /*8c30*/  BSYNC B0 ;  /* 0x0000000000007941 */ /* 0x000fea0003800000 */
.L_x_11567:
[----:B------:R-:W-:-:S05]  /*8c40*/  LOP3.LUT R5, R0, R5, RZ, 0xfc, !PT ;  /* 0x0000000500057212 */ /* 0x000fca00078efcff */
[----:B------:R-:W-:Y:S01]  /*8c50*/  STG.E.U8 desc[UR36][R2.64], R5 ;  /* 0x0000000502007986 */ /* 0x000fe2000c101124 */
[----:B------:R-:W-:Y:S05]  /*8c60*/  EXIT ;  /* 0x000000000000794d */ /* 0x000fea0003800000 */
.L_x_11566:
        /* <DEDUP_REMOVED lines=13> */
.L_x_11570:
[----:B------:R-:W-:Y:S01]  /*8d40*/  IMAD.MOV.U32 R0, RZ, RZ, 0x7f ;  /* 0x0000007fff007424 */ /* 0x000fe200078e00ff */
[----:B------:R-:W-:-:S04]  /*8d50*/  ISETP.GT.U32.AND P0, PT, R4, 0x7f800000, PT ;  /* 0x7f8000000400780c */ /* 0x000fc80003f04070 */
[----:B------:R-:W-:-:S09]  /*8d60*/  SEL R0, R0, 0x7c, P0 ;  /* 0x0000007c00007807 */ /* 0x000fd20000000000 */
.L_x_11571:
[----:B------:R-:W-:Y:S05]  /*8d70*/  BSYNC B0 ;  /* 0x0000000000007941 */ /* 0x000fea0003800000 */
.L_x_11569:
[----:B------:R-:W-:-:S04]  /*8d80*/  LOP3.LUT R4, R23, 0x80000000, RZ, 0xc0, !PT ;  /* 0x8000000017047812 */ /* 0x000fc800078ec0ff */
[----:B------:R-:W-:-:S04]  /*8d90*/  SHF.R.U32.HI R5, RZ, 0x18, R4 ;  /* 0x00000018ff057819 */ /* 0x000fc80000011604 */
[----:B------:R-:W-:-:S05]  /*8da0*/  LOP3.LUT R5, R0, R5, RZ, 0xfc, !PT ;  /* 0x0000000500057212 */ /* 0x000fca00078efcff */
[----:B------:R-:W-:Y:S01]  /*8db0*/  STG.E.U8 desc[UR36][R2.64], R5 ;  /* 0x0000000502007986 */ /* 0x000fe2000c101124 */
[----:B------:R-:W-:Y:S05]  /*8dc0*/  EXIT ;  /* 0x000000000000794d */ /* 0x000fea0003800000 */
.L_x_11565:
[----:B------:R-:W-:-:S05]  /*8dd0*/  HADD2.F32 R0, -RZ, R23.H0_H0 ;  /* 0x20000017ff007230 */ /* 0x000fca0000004100 */
[----:B------:R-:W-:-:S05]  /*8de0*/  F2FP.BF16.F32.PACK_AB R0, RZ, R0 ;  /* 0x00000000ff00723e */ /* 0x000fca00000010ff */
[----:B------:R-:W-:Y:S01]  /*8df0*/  STG.E.U16 desc[UR36][R2.64], R0 ;  /* 0x0000000002007986 */ /* 0x000fe2000c101524 */
[----:B------:R-:W-:Y:S05]  /*8e00*/  EXIT ;  /* 0x000000000000794d */ /* 0x000fea0003800000 */
.L_x_11562:
        /* <DEDUP_REMOVED lines=12> */
.L_x_11574:
        /* <DEDUP_REMOVED lines=17> */
.L_x_11577:
[----:B------:R-:W-:-:S04]  /*8fe0*/  LOP3.LUT R0, R23, 0x80000000, RZ, 0xc0, !PT ;  /* 0x8000000017007812 */ /* 0x000fc800078ec0ff */
[----:B------:R-:W-:-:S04]  /*8ff0*/  SHF.R.U32.HI R5, RZ, 0x18, R0 ;  /* 0x00000018ff057819 */ /* 0x000fc80000011600 */
[----:B------:R-:W-:-:S04]  /*9000*/  LOP3.LUT R4, R4, R5, RZ, 0xfc, !PT ;  /* 0x0000000504047212 */ /* 0x000fc800078efcff */
[----:B------:R-:W-:-:S07]  /*9010*/  PRMT R0, R4, 0x7610, R0 ;  /* 0x0000761004007816 */ /* 0x000fce0000000000 */
.L_x_11576:
[----:B------:R-:W-:Y:S05]  /*9020*/  BSYNC B0 ;  /* 0x0000000000007941 */ /* 0x000fea0003800000 */
.L_x_11575:
[----:B------:R-:W-:Y:S01]  /*9030*/  STG.E.U8 desc[UR36][R2.64], R0 ;  /* 0x0000000002007986 */ /* 0x000fe2000c101124 */
[----:B------:R-:W-:Y:S05]  /*9040*/  EXIT ;  /* 0x000000000000794d */ /* 0x000fea0003800000 */
.L_x_11573:
        /* <DEDUP_REMOVED lines=17> */
.L_x_11580:
[----:B------:R-:W-:-:S04]  /*9160*/  LOP3.LUT R0, R23, 0x80000000, RZ, 0xc0, !PT ;  /* 0x8000000017007812 */ /* 0x000fc800078ec0ff */
[----:B------:R-:W-:-:S04]  /*9170*/  SHF.R.U32.HI R5, RZ, 0x18, R0 ;  /* 0x00000018ff057819 */ /* 0x000fc80000011600 */
[----:B------:R-:W-:-:S04]  /*9180*/  LOP3.LUT R4, R4, R5, RZ, 0xfc, !PT ;  /* 0x0000000504047212 */ /* 0x000fc800078efcff */
[----:B------:R-:W-:-:S07]  /*9190*/  PRMT R0, R4, 0x7610, R0 ;  /* 0x0000761004007816 */ /* 0x000fce0000000000 */
.L_x_11579:
[----:B------:R-:W-:Y:S05]  /*91a0*/  BSYNC B0 ;  /* 0x0000000000007941 */ /* 0x000fea0003800000 */
.L_x_11578:
[----:B------:R-:W-:Y:S01]  /*91b0*/  STG.E.U8 desc[UR36][R2.64], R0 ;  /* 0x0000000002007986 */ /* 0x000fe2000c101124 */
[----:B------:R-:W-:Y:S05]  /*91c0*/  EXIT ;  /* 0x000000000000794d */ /* 0x000fea0003800000 */
.L_x_11572:
        /* <DEDUP_REMOVED lines=22> */
.L_x_11555:
        /* <DEDUP_REMOVED lines=16> */
.L_x_11583:
[----:B------:R-:W-:Y:S05]  /*9430*/  EXIT ;  /* 0x000000000000794d */ /* 0x000fea0003800000 */
.L_x_11582:
[----:B------:R-:W-:-:S06]  /*9440*/  HADD2.F32 R4, -RZ, R23.H0_H0 ;  /* 0x20000017ff047230 */ /* 0x000fcc0000004100 */
[----:B------:R-:W0:Y:S02]  /*9450*/  F2I.U64.TRUNC R4, R4 ;  /* 0x0000000400047311 */ /* 0x000e24000020d800 */
[----:B0-----:R-:W-:Y:S01]  /*9460*/  STG.E.64 desc[UR36][R2.64], R4 ;  /* 0x0000000402007986 */ /* 0x001fe2000c101b24 */
[----:B------:R-:W-:Y:S05]  /*9470*/  EXIT ;  /* 0x000000000000794d */ /* 0x000fea0003800000 */
.L_x_11581:
[----:B------:R-:W-:-:S06]  /*9480*/  HADD2.F32 R23, -RZ, R23.H0_H0 ;  /* 0x20000017ff177230 */ /* 0x000fcc0000004100 */
[----:B------:R-:W0:Y:S02]  /*9490*/  F2I.FTZ.U32.TRUNC.NTZ R23, R23 ;  /* 0x0000001700177305 */ /* 0x000e24000021f000 */
[----:B0-----:R-:W-:Y:S01]  /*94a0*/  STG.E desc[UR36][R2.64], R23 ;  /* 0x0000001702007986 */ /* 0x001fe2000c101924 */
[----:B------:R-:W-:Y:S05]  /*94b0*/  EXIT ;  /* 0x000000000000794d */ /* 0x000fea0003800000 */
        .weak           $__internal_29_$__cuda_sm3x_div_rn_ftz_f32_slowpath
        .type           $__internal_29_$__cuda_sm3x_div_rn_ftz_f32_slowpath,@function
        .size           $__internal_29_$__cuda_sm3x_div_rn_ftz_f32_slowpath,(.L_x_19705 - $__internal_29_$__cuda_sm3x_div_rn_ftz_f32_slowpath)
$__internal_29_$__cuda_sm3x_div_rn_ftz_f32_slowpath:
        /* <DEDUP_REMOVED lines=33> */
.L_x_11586:
[----:B------:R-:W-:Y:S05]  /*96d0*/  BSYNC B3 ;  /* 0x0000000000037941 */ /* 0x000fea0003800000 */
.L_x_11585:
        /* <DEDUP_REMOVED lines=27> */
.L_x_11592:
[----:B------:R-:W-:-:S07]  /*9890*/  IMAD R11, R3, 0x800000, R11 ;  /* 0x00800000030b7824 */ /* 0x000fce00078e020b */
.L_x_11593:
[----:B------:R-:W-:Y:S05]  /*98a0*/  BSYNC B3 ;  /* 0x0000000000037941 */ /* 0x000fea0003800000 */
.L_x_11591:
[----:B------:R-:W-:Y:S05]  /*98b0*/  BRA `(.L_x_11594) ;  /* 0x0000000000207947 */ /* 0x000fea0003800000 */
.L_x_11590:
[----:B------:R-:W-:-:S04]  /*98c0*/  LOP3.LUT R0, R9, 0x80000000, R0, 0x48, !PT ;  /* 0x8000000009007812 */ /* 0x000fc800078e4800 */
[----:B------:R-:W-:Y:S01]  /*98d0*/  LOP3.LUT R11, R0, 0x7f800000, RZ, 0xfc, !PT ;  /* 0x7f800000000b7812 */ /* 0x000fe200078efcff */
[----:B------:R-:W-:Y:S06]  /*98e0*/  BRA `(.L_x_11594) ;  /* 0x0000000000147947 */ /* 0x000fec0003800000 */
.L_x_11589:
[----:B------:R-:W-:Y:S01]  /*98f0*/  LOP3.LUT R11, R9, 0x80000000, R0, 0x48, !PT ;  /* 0x80000000090b7812 */ /* 0x000fe200078e4800 */
[----:B------:R-:W-:Y:S06]  /*9900*/  BRA `(.L_x_11594) ;  /* 0x00000000000c7947 */ /* 0x000fec0003800000 */
.L_x_11588:
[----:B------:R-:W0:Y:S01]  /*9910*/  MUFU.RSQ R11, -QNAN ;  /* 0xffc00000000b7908 */ /* 0x000e220000001400 */
[----:B------:R-:W-:Y:S05]  /*9920*/  BRA `(.L_x_11594) ;  /* 0x0000000000047947 */ /* 0x000fea0003800000 */
.L_x_11587:
[----:B------:R-:W-:-:S07]  /*9930*/  FADD.FTZ R11, R0, R9 ;  /* 0x00000009000b7221 */ /* 0x000fce0000010000 */
.L_x_11594:
[----:B------:R-:W-:Y:S05]  /*9940*/  BSYNC B0 ;  /* 0x0000000000007941 */ /* 0x000fea0003800000 */
.L_x_11584:
[----:B------:R-:W-:-:S04]  /*9950*/  IMAD.MOV.U32 R3, RZ, RZ, 0x0 ;  /* 0x00000000ff037424 */ /* 0x000fc800078e00ff */
[----:B0-----:R-:W-:Y:S05]  /*9960*/  RET.REL.NODEC R2 `(_ZN2at6native27unrolled_elementwise_kernelINS0_13BUnaryFunctorIN3c104HalfES4_S4_ZZZNS0_17atan2_kernel_cudaERNS_18TensorIteratorBaseEENKUlvE_clEvENKUlvE1_clEvEUlS4_S4_E_EESt5arrayIPcLm2EELi4E23TrivialOffsetCalculatorILi1EjESF_NS0_6memory12LoadWithCastILi1EEENSG_13StoreWithCastILi1EEEEEviT_T0_T2_T3_T4_T5_) ;  /* 0xffffff6402a47950 */ /* 0x001fea0003c3ffff */
.L_x_11595:
        /* <DEDUP_REMOVED lines=9> */
.L_x_19705:


//--------------------- .text._ZN2at6native18elementwise_kernelILi128ELi4EZNS0_22gpu_kernel_impl_nocastINS0_13BUnaryFunctorIN3c104HalfES5_S5_ZZZNS0_17atan2_kernel_cudaERNS_18TensorIteratorBaseEENKUlvE_clEvENKUlvE1_clEvEUlS5_S5_E_EEEEvS7_RKT_EUliE_EEviT1_ --------------------------
	.section	.text._ZN2at6native18elementwise_kernelILi128ELi4EZNS0_22gpu_kernel_impl_nocastINS0_13BUnaryFunctorIN3c104HalfES5_S5_ZZZNS0_17atan2_kernel_cudaERNS_18TensorIteratorBaseEENKUlvE_clEvENKUlvE1_clEvEUlS5_S5_E_EEEEvS7_RKT_EUliE_EEviT1_,"ax",@progbits
	.align	128
        .global         _ZN2at6native18elementwise_kernelILi128ELi4EZNS0_22gpu_kernel_impl_nocastINS0_13BUnaryFunctorIN3c104HalfES5_S5_ZZZNS0_17atan2_kernel_cudaERNS_18TensorIteratorBaseEENKUlvE_clEvENKUlvE1_clEvEUlS5_S5_E_EEEEvS7_RKT_EUliE_EEviT1_
        .type           _ZN2at6native18elementwise_kernelILi128ELi4EZNS0_22gpu_kernel_impl_nocastINS0_13BUnaryFunctorIN3c104HalfES5_S5_ZZZNS0_17atan2_kernel_cudaERNS_18TensorIteratorBaseEENKUlvE_clEvENKUlvE1_clEvEUlS5_S5_E_EEEEvS7_RKT_EUliE_EEviT1_,@function
        .size           _ZN2at6native18elementwise_kernelILi128ELi4EZNS0_22gpu_kernel_impl_nocastINS0_13BUnaryFunctorIN3c104HalfES5_S5_ZZZNS0_17atan2_kernel_cudaERNS_18TensorIteratorBaseEENKUlvE_clEvENKUlvE1_clEvEUlS5_S5_E_EEEEvS7_RKT_EUliE_EEviT1_,(.L_x_19706 - _ZN2at6native18elementwise_kernelILi128ELi4EZNS0_22gpu_kernel_impl_nocastINS0_13BUnaryFunctorIN3c104HalfES5_S5_ZZZNS0_17atan2_kernel_cudaERNS_18TensorIteratorBaseEENKUlvE_clEvENKUlvE1_clEvEUlS5_S5_E_EEEEvS7_RKT_EUliE_EEviT1_)
        .other          _ZN2at6native18elementwise_kernelILi128ELi4EZNS0_22gpu_kernel_impl_nocastINS0_13BUnaryFunctorIN3c104HalfES5_S5_ZZZNS0_17atan2_kernel_cudaERNS_18TensorIteratorBaseEENKUlvE_clEvENKUlvE1_clEvEUlS5_S5_E_EEEEvS7_RKT_EUliE_EEviT1_,@"STO_CUDA_ENTRY STV_DEFAULT"
_ZN2at6native18elementwise_kernelILi128ELi4EZNS0_22gpu_kernel_impl_nocastINS0_13BUnaryFunctorIN3c104HalfES5_S5_ZZZNS0_17atan2_kernel_cudaERNS_18TensorIteratorBaseEENKUlvE_clEvENKUlvE1_clEvEUlS5_S5_E_EEEEvS7_RKT_EUliE_EEviT1_:
.text._ZN2at6native18elementwise_kernelILi128ELi4EZNS0_22gpu_kernel_impl_nocastINS0_13BUnaryFunctorIN3c104HalfES5_S5_ZZZNS0_17atan2_kernel_cudaERNS_18TensorIteratorBaseEENKUlvE_clEvENKUlvE1_clEvEUlS5_S5_E_EEEEvS7_RKT_EUliE_EEviT1_:
        /* <DEDUP_REMOVED lines=311> */
.L_x_11598:
[----:B------:R-:W-:Y:S02]  /*1370*/  ULDC.64 UR6, c[0x0][0x418] ;  /* 0x0001060000067ab9 */ /* 0x000fe40000000a00 */
[----:B------:R-:W-:-:S04]  /*1380*/  IADD3 R6, P0, R0, UR6, RZ ;  /* 0x0000000600067c10 */ /* 0x000fc8000ff1e0ff */
[----:B------:R-:W-:Y:S01]  /*1390*/  IADD3.X R7, RZ, UR7, RZ, P0, !PT ;  /* 0x00000007ff077c10 */ /* 0x000fe200087fe4ff */
[----:B------:R-:W0:Y:S01]  /*13a0*/  LDC.U16 R5, c[0x0][0x422] ;  /* 0x00010880ff057b82 */ /* 0x000e220000000400 */
[----:B------:R-:W-:-:S03]  /*13b0*/  ULDC.64 UR6, c[0x0][0x410] ;  /* 0x0001040000067ab9 */ /* 0x000fc60000000a00 */
[----:B------:R-:W2:Y:S01]  /*13c0*/  LDG.E.U16 R6, desc[UR4][R6.64] ;  /* 0x0000000406067981 */ /* 0x000ea2000c1e1500 */
[----:B------:R-:W-:Y:S01]  /*13d0*/  BSSY B2, `(.L_x_11599) ;  /* 0x0000015000027945 */ /* 0x000fe20003800000 */
[----:B0-----:R-:W-:-:S05]  /*13e0*/  HADD2.F32 R5, -RZ, R5.H0_H0 ;  /* 0x20000005ff057230 */ /* 0x001fca0000004100 */
[----:B------:R-:W-:Y:S01]  /*13f0*/  FADD.FTZ R0, |R5|, -RZ ;  /* 0x800000ff05007221 */ /* 0x000fe20000010200 */
[----:B--2---:R-:W-:-:S05]  /*1400*/  HADD2.F32 R14, -RZ, R6.H0_H0 ;  /* 0x20000006ff0e7230 */ /* 0x004fca0000004100 */
        /* <DEDUP_REMOVED lines=15> */
[----:B------:R-:W-:Y:S05]  /*1500*/  CALL.REL.NOINC `($__internal_30_$__cuda_sm3x_div_rn_ftz_f32_slowpath) ;  /* 0x0000004800007944 */ /* 0x000fea0003c00000 */
[----:B------:R-:W-:-:S07]  /*1510*/  MOV R4, R11 ;  /* 0x0000000b00047202 */ /* 0x000fce0000000f00 */
.L_x_11600:
[----:B------:R-:W-:Y:S05]  /*1520*/  BSYNC B2 ;  /* 0x0000000000027941 */ /* 0x000fea0003800000 */
.L_x_11599:
        /* <DEDUP_REMOVED lines=18> */
.L_x_11602:
[----:B------:R-:W-:Y:S02]  /*1650*/  ISETP.GE.AND P0, PT, R5, RZ, PT ;  /* 0x000000ff0500720c */ /* 0x000fe40003f06270 */
[----:B------:R-:W-:-:S11]  /*1660*/  MOV R7, 0x3fd774eb ;  /* 0x3fd774eb00077802 */ /* 0x000fd60000000f00 */
[----:B------:R-:W-:-:S04]  /*1670*/  @P0 FFMA.FTZ R4, R7, 0.93318945169448852539, -R4 ;  /* 0x3f6ee58107040823 */ /* 0x000fc80000010804 */
[----:B------:R-:W-:-:S07]  /*1680*/  @!P0 FFMA.FTZ R4, R7, 0.93318945169448852539, R4 ;  /* 0x3f6ee58107048823 */ /* 0x000fce0000010004 */
.L_x_11603:
[----:B------:R-:W-:Y:S05]  /*1690*/  BSYNC B0 ;  /* 0x0000000000007941 */ /* 0x000fea0003800000 */
.L_x_11601:
        /* <DEDUP_REMOVED lines=9> */
[----:B------:R-:W-:Y:S02]  /*1730*/  FSEL R4, R5, R4, P0 ;  /* 0x0000000405047208 */ /* 0x000fe40000000000 */
[----:B------:R-:W-:Y:S02]  /*1740*/  LEA R5, R15, R12, 0x9 ;  /* 0x0000000c0f057211 */ /* 0x000fe400078e48ff */
[----:B------:R-:W-:Y:S02]  /*1750*/  F2FP.F16.F32.PACK_AB R4, RZ, R4 ;  /* 0x00000004ff04723e */ /* 0x000fe400000000ff */
[----:B------:R-:W-:-:S03]  /*1760*/  IADD3 R5, R5, 0x80, RZ ;  /* 0x0000008005057810 */ /* 0x000fc60007ffe0ff */
[----:B------:R0:W-:Y:S04]  /*1770*/  STG.E.U16 desc[UR4][R2.64], R4 ;  /* 0x0000000402007986 */ /* 0x0001e8000c101504 */
.L_x_11597:
[----:B------:R-:W-:Y:S05]  /*1780*/  BSYNC B1 ;  /* 0x0000000000017941 */ /* 0x000fea0003800000 */
.L_x_11596:
        /* <DEDUP_REMOVED lines=306> */
.L_x_11606:
        /* <DEDUP_REMOVED lines=27> */
.L_x_11608:
[----:B------:R-:W-:Y:S05]  /*2c60*/  BSYNC B2 ;  /* 0x0000000000027941 */ /* 0x000fea0003800000 */
.L_x_11607:
        /* <DEDUP_REMOVED lines=18> */
.L_x_11610:
[----:B------:R-:W-:Y:S01]  /*2d90*/  ISETP.GE.AND P0, PT, R12, RZ, PT ;  /* 0x000000ff0c00720c */ /* 0x000fe20003f06270 */
[----:B------:R-:W-:-:S12]  /*2da0*/  IMAD.MOV.U32 R7, RZ, RZ, 0x3fd774eb ;  /* 0x3fd774ebff077424 */ /* 0x000fd800078e00ff */
[----:B------:R-:W-:-:S04]  /*2db0*/  @P0 FFMA.FTZ R4, R7, 0.93318945169448852539, -R4 ;  /* 0x3f6ee58107040823 */ /* 0x000fc80000010804 */
[----:B------:R-:W-:-:S07]  /*2dc0*/  @!P0 FFMA.FTZ R4, R7, 0.93318945169448852539, R4 ;  /* 0x3f6ee58107048823 */ /* 0x000fce0000010004 */
.L_x_11611:
[----:B------:R-:W-:Y:S05]  /*2dd0*/  BSYNC B0 ;  /* 0x0000000000007941 */ /* 0x000fea0003800000 */
.L_x_11609:
        /* <DEDUP_REMOVED lines=13> */
.L_x_11605:
[----:B------:R-:W-:Y:S05]  /*2eb0*/  BSYNC B1 ;  /* 0x0000000000017941 */ /* 0x000fea0003800000 */
.L_x_11604:
        /* <DEDUP_REMOVED lines=306> */
.L_x_11614:
        /* <DEDUP_REMOVED lines=27> */
.L_x_11616:
[----:B------:R-:W-:Y:S05]  /*4390*/  BSYNC B2 ;  /* 0x0000000000027941 */ /* 0x000fea0003800000 */
.L_x_11615:
        /* <DEDUP_REMOVED lines=18> */
.L_x_11618:
[----:B------:R-:W-:Y:S01]  /*44c0*/  ISETP.GE.AND P0, PT, R12, RZ, PT ;  /* 0x000000ff0c00720c */ /* 0x000fe20003f06270 */
[----:B------:R-:W-:-:S12]  /*44d0*/  IMAD.MOV.U32 R7, RZ, RZ, 0x3fd774eb ;  /* 0x3fd774ebff077424 */ /* 0x000fd800078e00ff */
[----:B------:R-:W-:-:S04]  /*44e0*/  @P0 FFMA.FTZ R4, R7, 0.93318945169448852539, -R4 ;  /* 0x3f6ee58107040823 */ /* 0x000fc80000010804 */
[----:B------:R-:W-:-:S07]  /*44f0*/  @!P0 FFMA.FTZ R4, R7, 0.93318945169448852539, R4 ;  /* 0x3f6ee58107048823 */ /* 0x000fce0000010004 */
.L_x_11619:
[----:B------:R-:W-:Y:S05]  /*4500*/  BSYNC B0 ;  /* 0x0000000000007941 */ /* 0x000fea0003800000 */
.L_x_11617:
        /* <DEDUP_REMOVED lines=13> */
.L_x_11613:
[----:B------:R-:W-:Y:S05]  /*45e0*/  BSYNC B1 ;  /* 0x0000000000017941 */ /* 0x000fea0003800000 */
.L_x_11612:
[----:B------:R-:W-:Y:S02]  /*45f0*/  ULDC UR6, c[0x0][0x210] ;  /* 0x0000840000067ab9 */ /* 0x000fe40000000800 */
[----:B------:R-:W-:-:S13]  /*4600*/  ISETP.GE.AND P0, PT, R5, UR6, PT ;  /* 0x0000000605007c0c */ /* 0x000fda000bf06270 */
[----:B------:R-:W-:Y:S05]  /*4610*/  @P0 EXIT ;  /* 0x000000000000094d */ /* 0x000fea0003800000 */
[----:B012---:R-:W0:Y:S01]  /*4620*/  LDC R2, c[0x0][0x218] ;  /* 0x00008600ff027b82 */ /* 0x007e220000000800 */
        /* <DEDUP_REMOVED lines=301> */
.L_x_11620:
        /* <DEDUP_REMOVED lines=26> */
[----:B------:R-:W-:Y:S05]  /*5aa0*/  CALL.REL.NOINC `($__internal_30_$__cuda_sm3x_div_rn_ftz_f32_slowpath) ;  /* 0x0000000000987944 */ /* 0x000fea0003c00000 */
[----:B------:R-:W-:-:S07]  /*5ab0*/  MOV R4, R11 ;  /* 0x0000000b00047202 */ /* 0x000fce0000000f00 */
.L_x_11622:
[----:B------:R-:W-:Y:S05]  /*5ac0*/  BSYNC B1 ;  /* 0x0000000000017941 */ /* 0x000fea0003800000 */
.L_x_11621:
        /* <DEDUP_REMOVED lines=18> */
.L_x_11624:
[----:B------:R-:W-:Y:S02]  /*5bf0*/  ISETP.GE.AND P0, PT, R5, RZ, PT ;  /* 0x000000ff0500720c */ /* 0x000fe40003f06270 */
[----:B------:R-:W-:-:S11]  /*5c00*/  MOV R7, 0x3fd774eb ;  /* 0x3fd774eb00077802 */ /* 0x000fd60000000f00 */
[----:B------:R-:W-:-:S04]  /*5c10*/  @P0 FFMA.FTZ R4, R7, 0.93318945169448852539, -R4 ;  /* 0x3f6ee58107040823 */ /* 0x000fc80000010804 */
[----:B------:R-:W-:-:S07]  /*5c20*/  @!P0 FFMA.FTZ R4, R7, 0.93318945169448852539, R4 ;  /* 0x3f6ee58107048823 */ /* 0x000fce0000010004 */
.L_x_11625:
[----:B------:R-:W-:Y:S05]  /*5c30*/  BSYNC B0 ;  /* 0x0000000000007941 */ /* 0x000fea0003800000 */
.L_x_11623:
        /* <DEDUP_REMOVED lines=13> */
        .weak           $__internal_30_$__cuda_sm3x_div_rn_ftz_f32_slowpath
        .type           $__internal_30_$__cuda_sm3x_div_rn_ftz_f32_slowpath,@function
        .size           $__internal_30_$__cuda_sm3x_div_rn_ftz_f32_slowpath,(.L_x_19706 - $__internal_30_$__cuda_sm3x_div_rn_ftz_f32_slowpath)
$__internal_30_$__cuda_sm3x_div_rn_ftz_f32_slowpath:
        /* <DEDUP_REMOVED lines=32> */
.L_x_11628:
[----:B------:R-:W-:Y:S05]  /*5f10*/  BSYNC B3 ;  /* 0x0000000000037941 */ /* 0x000fea0003800000 */
.L_x_11627:
        /* <DEDUP_REMOVED lines=27> */
.L_x_11634:
[----:B------:R-:W-:-:S07]  /*60d0*/  LEA R11, R6, R11, 0x17 ;  /* 0x0000000b060b7211 */ /* 0x000fce00078eb8ff */
.L_x_11635:
[----:B------:R-:W-:Y:S05]  /*60e0*/  BSYNC B3 ;  /* 0x0000000000037941 */ /* 0x000fea0003800000 */
.L_x_11633:
[----:B------:R-:W-:Y:S05]  /*60f0*/  BRA `(.L_x_11636) ;  /* 0x0000000000207947 */ /* 0x000fea0003800000 */
.L_x_11632:
[----:B------:R-:W-:-:S04]  /*6100*/  LOP3.LUT R0, R17, 0x80000000, R0, 0x48, !PT ;  /* 0x8000000011007812 */ /* 0x000fc800078e4800 */
[----:B------:R-:W-:Y:S01]  /*6110*/  LOP3.LUT R11, R0, 0x7f800000, RZ, 0xfc, !PT ;  /* 0x7f800000000b7812 */ /* 0x000fe200078efcff */
[----:B------:R-:W-:Y:S06]  /*6120*/  BRA `(.L_x_11636) ;  /* 0x0000000000147947 */ /* 0x000fec0003800000 */
.L_x_11631:
[----:B------:R-:W-:Y:S01]  /*6130*/  LOP3.LUT R11, R17, 0x80000000, R0, 0x48, !PT ;  /* 0x80000000110b7812 */ /* 0x000fe200078e4800 */
[----:B------:R-:W-:Y:S06]  /*6140*/  BRA `(.L_x_11636) ;  /* 0x00000000000c7947 */ /* 0x000fec0003800000 */
.L_x_11630:
[----:B------:R-:W0:Y:S01]  /*6150*/  MUFU.RSQ R11, -QNAN ;  /* 0xffc00000000b7908 */ /* 0x000e220000001400 */
[----:B------:R-:W-:Y:S05]  /*6160*/  BRA `(.L_x_11636) ;  /* 0x0000000000047947 */ /* 0x000fea0003800000 */
.L_x_11629:
[----:B------:R-:W-:-:S07]  /*6170*/  FADD.FTZ R11, R0, R17 ;  /* 0x00000011000b7221 */ /* 0x000fce0000010000 */
.L_x_11636:
[----:B------:R-:W-:Y:S05]  /*6180*/  BSYNC B0 ;  /* 0x0000000000007941 */ /* 0x000fea0003800000 */
.L_x_11626:
[----:B------:R-:W-:Y:S01]  /*6190*/  HFMA2.MMA R7, -RZ, RZ, 0, 0 ;  /* 0x00000000ff077435 */ /* 0x000fe200000001ff */
[----:B------:R-:W-:-:S05]  /*61a0*/  MOV R6, R4 ;  /* 0x0000000400067202 */ /* 0x000fca0000000f00 */
[----:B0-----:R-:W-:Y:S05]  /*61b0*/  RET.REL.NODEC R6 `(_ZN2at6native18elementwise_kernelILi128ELi4EZNS0_22gpu_kernel_impl_nocastINS0_13BUnaryFunctorIN3c104HalfES5_S5_ZZZNS0_17atan2_kernel_cudaERNS_18TensorIteratorBaseEENKUlvE_clEvENKUlvE1_clEvEUlS5_S5_E_EEEEvS7_RKT_EUliE_EEviT1_) ;  /* 0xffffff9c06907950 */ /* 0x001fea0003c3ffff */
.L_x_11637:
        /* <DEDUP_REMOVED lines=12> */
.L_x_19706:


//--------------------- .text._ZN2at6native27unrolled_elementwise_kernelINS0_13BUnaryFunctorIN3c104HalfES4_S4_ZZZNS0_17atan2_kernel_cudaERNS_18TensorIteratorBaseEENKUlvE_clEvENKUlvE1_clEvEUlS4_S4_E_EESt5arrayIPcLm2EELi4E23TrivialOffsetCalculatorILi1EjESF_NS0_6memory15LoadWithoutCastENSG_16StoreWithoutCastEEEviT_T0_T2_T3_T4_T5_ --------------------------
	.section	.text._ZN2at6native27unrolled_elementwise_kernelINS0_13BUnaryFunctorIN3c104HalfES4_S4_ZZZNS0_17atan2_kernel_cudaERNS_18TensorIteratorBaseEENKUlvE_clEvENKUlvE1_clEvEUlS4_S4_E_EESt5arrayIPcLm2EELi4E23TrivialOffsetCalculatorILi1EjESF_NS0_6memory15LoadWithoutCastENSG_16StoreWithoutCastEEEviT_T0_T2_T3_T4_T5_,"ax",@progbits
	.align	128
        .global         _ZN2at6native27unrolled_elementwise_kernelINS0_13BUnaryFunctorIN3c104HalfES4_S4_ZZZNS0_17atan2_kernel_cudaERNS_18TensorIteratorBaseEENKUlvE_clEvENKUlvE1_clEvEUlS4_S4_E_EESt5arrayIPcLm2EELi4E23TrivialOffsetCalculatorILi1EjESF_NS0_6memory15LoadWithoutCastENSG_16StoreWithoutCastEEEviT_T0_T2_T3_T4_T5_
        .type           _ZN2at6native27unrolled_elementwise_kernelINS0_13BUnaryFunctorIN3c104HalfES4_S4_ZZZNS0_17atan2_kernel_cudaERNS_18TensorIteratorBaseEENKUlvE_clEvENKUlvE1_clEvEUlS4_S4_E_EESt5arrayIPcLm2EELi4E23TrivialOffsetCalculatorILi1EjESF_NS0_6memory15LoadWithoutCastENSG_16StoreWithoutCastEEEviT_T0_T2_T3_T4_T5_,@function
        .size           _ZN2at6native27unrolled_elementwise_kernelINS0_13BUnaryFunctorIN3c104HalfES4_S4_ZZZNS0_17atan2_kernel_cudaERNS_18TensorIteratorBaseEENKUlvE_clEvENKUlvE1_clEvEUlS4_S4_E_EESt5arrayIPcLm2EELi4E23TrivialOffsetCalculatorILi1EjESF_NS0_6memory15LoadWithoutCastENSG_16StoreWithoutCastEEEviT_T0_T2_T3_T4_T5_,(.L_x_19707 - _ZN2at6native27unrolled_elementwise_kernelINS0_13BUnaryFunctorIN3c104HalfES4_S4_ZZZNS0_17atan2_kernel_cudaERNS_18TensorIteratorBaseEENKUlvE_clEvENKUlvE1_clEvEUlS4_S4_E_EESt5arrayIPcLm2EELi4E23TrivialOffsetCalculatorILi1EjESF_NS0_6memory15LoadWithoutCastENSG_16StoreWithoutCastEEEviT_T0_T2_T3_T4_T5_)
        .other          _ZN2at6native27unrolled_elementwise_kernelINS0_13BUnaryFunctorIN3c104HalfES4_S4_ZZZNS0_17atan2_kernel_cudaERNS_18TensorIteratorBaseEENKUlvE_clEvENKUlvE1_clEvEUlS4_S4_E_EESt5arrayIPcLm2EELi4E23TrivialOffsetCalculatorILi1EjESF_NS0_6memory15LoadWithoutCastENSG_16StoreWithoutCastEEEviT_T0_T2_T3_T4_T5_,@"STO_CUDA_ENTRY STV_DEFAULT"
_ZN2at6native27unrolled_elementwise_kernelINS0_13BUnaryFunctorIN3c104HalfES4_S4_ZZZNS0_17atan2_kernel_cudaERNS_18TensorIteratorBaseEENKUlvE_clEvENKUlvE1_clEvEUlS4_S4_E_EESt5arrayIPcLm2EELi4E23TrivialOffsetCalculatorILi1EjESF_NS0_6memory15LoadWithoutCastENSG_16StoreWithoutCastEEEviT_T0_T2_T3_T4_T5_:
.text._ZN2at6native27unrolled_elementwise_kernelINS0_13BUnaryFunctorIN3c104HalfES4_S4_ZZZNS0_17atan2_kernel_cudaERNS_18TensorIteratorBaseEENKUlvE_clEvENKUlvE1_clEvEUlS4_S4_E_EESt5arrayIPcLm2EELi4E23TrivialOffsetCalculatorILi1EjESF_NS0_6memory15LoadWithoutCastENSG_16StoreWithoutCastEEEviT_T0_T2_T3_T4_T5_:
        /* <DEDUP_REMOVED lines=20> */
[--C-:B-1----:R-:W-:Y:S01]  /*0140*/  @!P0 IMAD.WIDE.U32 R12, R15, 0x2, R6.reuse ;  /* 0x000000020f0c8825 */ /* 0x102fe200078e0006 */
[----:B------:R-:W-:Y:S02]  /*0150*/  PRMT R7, RZ, 0x7610, R7 ;  /* 0x00007610ff077816 */ /* 0x000fe40000000007 */
[----:B------:R-:W-:-:S04]  /*0160*/  PRMT R6, RZ, 0x7610, R6 ;  /* 0x00007610ff067816 */ /* 0x000fc80000000006 */
[----:B------:R1:W5:Y:S05]  /*0170*/  @!P2 LDG.E.U16 R7, desc[UR4][R2.64] ;  /* 0x000000040207a981 */ /* 0x00036a000c1e1500 */
[----:B------:R-:W2:Y:S01]  /*0180*/  @!P1 LDC.64 R10, c[0x0][0x220] ;  /* 0x00008800ff0a9b82 */ /* 0x000ea20000000a00 */
[----:B------:R-:W-:Y:S01]  /*0190*/  @!P1 LEA R17, R5, R0, 0x9 ;  /* 0x0000000005119211 */ /* 0x000fe200078e48ff */
[----:B0-----:R-:W-:-:S04]  /*01a0*/  @!P3 IMAD.WIDE.U32 R14, R19, 0x2, R8 ;  /* 0x00000002130eb825 */ /* 0x001fc800078e0008 */
[--C-:B--2---:R-:W-:Y:S01]  /*01b0*/  @!P1 IMAD.WIDE.U32 R8, R17, 0x2, R10.reuse ;  /* 0x0000000211089825 */ /* 0x104fe200078e000a */
[----:B------:R-:W-:Y:S02]  /*01c0*/  PRMT R10, RZ, 0x7610, R10 ;  /* 0x00007610ff0a7816 */ /* 0x000fe4000000000a */
[----:B------:R-:W-:Y:S02]  /*01d0*/  PRMT R11, RZ, 0x7610, R11 ;  /* 0x00007610ff0b7816 */ /* 0x000fe4000000000b */
[----:B------:R1:W5:Y:S04]  /*01e0*/  @!P1 LDG.E.U16 R6, desc[UR4][R8.64] ;  /* 0x0000000408069981 */ /* 0x000368000c1e1500 */
[----:B------:R1:W5:Y:S04]  /*01f0*/  @!P0 LDG.E.U16 R10, desc[UR4][R12.64] ;  /* 0x000000040c0a8981 */ /* 0x000368000c1e1500 */
[----:B------:R1:W5:Y:S01]  /*0200*/  @!P3 LDG.E.U16 R11, desc[UR4][R14.64] ;  /* 0x000000040e0bb981 */ /* 0x000362000c1e1500 */
[----:B------:R-:W-:Y:S04]  /*0210*/  BSSY B1, `(.L_x_11638) ;  /* 0x000003a000017945 */ /* 0x000fe80003800000 */
[----:B------:R-:W-:Y:S05]  /*0220*/  @P2 BRA `(.L_x_11639) ;  /* 0x0000000000e02947 */ /* 0x000fea0003800000 */
[----:B-1----:R-:W0:Y:S01]  /*0230*/  LDC.U16 R8, c[0x0][0x216] ;  /* 0x00008580ff087b82 */ /* 0x002e220000000400 */
        /* <DEDUP_REMOVED lines=18> */
[----:B------:R-:W-:Y:S05]  /*0360*/  CALL.REL.NOINC `($__internal_31_$__cuda_sm3x_div_rn_ftz_f32_slowpath) ;  /* 0x0000000c00f47944 */ /* 0x000fea0003c00000 */
[----:B------:R-:W-:-:S07]  /*0370*/  MOV R2, R17 ;  /* 0x0000001100027202 */ /* 0x000fce0000000f00 */
.L_x_11641:
[----:B------:R-:W-:Y:S05]  /*0380*/  BSYNC B2 ;  /* 0x0000000000027941 */ /* 0x000fea0003800000 */
.L_x_11640:
        /* <DEDUP_REMOVED lines=18> */
.L_x_11643:
[----:B------:R-:W-:Y:S01]  /*04b0*/  ISETP.GE.AND P0, PT, R8, RZ, PT ;  /* 0x000000ff0800720c */ /* 0x000fe20003f06270 */
[----:B------:R-:W-:-:S12]  /*04c0*/  IMAD.MOV.U32 R3, RZ, RZ, 0x3fd774eb ;  /* 0x3fd774ebff037424 */ /* 0x000fd800078e00ff */
[----:B------:R-:W-:-:S04]  /*04d0*/  @P0 FFMA.FTZ R2, R3, 0.93318945169448852539, -R2 ;  /* 0x3f6ee58103020823 */ /* 0x000fc80000010802 */
[----:B------:R-:W-:-:S07]  /*04e0*/  @!P0 FFMA.FTZ R2, R3, 0.93318945169448852539, R2 ;  /* 0x3f6ee58103028823 */ /* 0x000fce0000010002 */
.L_x_11644:
[----:B------:R-:W-:Y:S05]  /*04f0*/  BSYNC B0 ;  /* 0x0000000000007941 */ /* 0x000fea0003800000 */
.L_x_11642:
        /* <DEDUP_REMOVED lines=11> */
.L_x_11639:
[----:B------:R-:W-:Y:S05]  /*05b0*/  BSYNC B1 ;  /* 0x0000000000017941 */ /* 0x000fea0003800000 */
.L_x_11638:
[----:B-----5:R-:W1:Y:S01]  /*05c0*/  S2R R7, SR_TID.X ;  /* 0x0000000000077919 */ /* 0x020e620000002100 */
[----:B------:R-:W-:Y:S01]  /*05d0*/  BSSY B1, `(.L_x_11645) ;  /* 0x000003b000017945 */ /* 0x000fe20003800000 */
[----:B-1----:R-:W-:-:S05]  /*05e0*/  VIADD R3, R7, 0x80 ;  /* 0x0000008007037836 */ /* 0x002fca0000000000 */
[----:B------:R-:W-:-:S13]  /*05f0*/  ISETP.GE.AND P0, PT, R3, R4, PT ;  /* 0x000000040300720c */ /* 0x000fda0003f06270 */
[----:B------:R-:W-:Y:S05]  /*0600*/  @P0 BRA `(.L_x_11646) ;  /* 0x0000000000dc0947 */ /* 0x000fea0003800000 */
[----:B------:R-:W0:Y:S01]  /*0610*/  LDC.U16 R13, c[0x0][0x216] ;  /* 0x00008580ff0d7b82 */ /* 0x000e220000000400 */
[----:B------:R-:W-:Y:S01]  /*0620*/  HADD2.F32 R10, -RZ, R10.H0_H0 ;  /* 0x2000000aff0a7230 */ /* 0x000fe20000004100 */
        /* <DEDUP_REMOVED lines=16> */
[----:B------:R-:W-:Y:S05]  /*0730*/  CALL.REL.NOINC `($__internal_31_$__cuda_sm3x_div_rn_ftz_f32_slowpath) ;  /* 0x0000000c00007944 */ /* 0x000fea0003c00000 */
[----:B------:R-:W-:-:S07]  /*0740*/  MOV R2, R17 ;  /* 0x0000001100027202 */ /* 0x000fce0000000f00 */
.L_x_11648:
[----:B------:R-:W-:Y:S05]  /*0750*/  BSYNC B2 ;  /* 0x0000000000027941 */ /* 0x000fea0003800000 */
.L_x_11647:
        /* <DEDUP_REMOVED lines=18> */
.L_x_11650:
[----:B------:R-:W-:Y:S01]  /*0880*/  ISETP.GE.AND P0, PT, R13, RZ, PT ;  /* 0x000000ff0d00720c */ /* 0x000fe20003f06270 */
[----:B------:R-:W-:-:S12]  /*0890*/  IMAD.MOV.U32 R3, RZ, RZ, 0x3fd774eb ;  /* 0x3fd774ebff037424 */ /* 0x000fd800078e00ff */
[----:B------:R-:W-:-:S04]  /*08a0*/  @P0 FFMA.FTZ R2, R3, 0.93318945169448852539, -R2 ;  /* 0x3f6ee58103020823 */ /* 0x000fc80000010802 */
[----:B------:R-:W-:-:S07]  /*08b0*/  @!P0 FFMA.FTZ R2, R3, 0.93318945169448852539, R2 ;  /* 0x3f6ee58103028823 */ /* 0x000fce0000010002 */
.L_x_11651:
[----:B------:R-:W-:Y:S05]  /*08c0*/  BSYNC B0 ;  /* 0x0000000000007941 */ /* 0x000fea0003800000 */
.L_x_11649:
        /* <DEDUP_REMOVED lines=11> */
.L_x_11646:
[----:B------:R-:W-:Y:S05]  /*0980*/  BSYNC B1 ;  /* 0x0000000000017941 */ /* 0x000fea0003800000 */
.L_x_11645:
[----:B------:R-:W-:Y:S01]  /*0990*/  VIADD R3, R7, 0x100 ;  /* 0x0000010007037836 */ /* 0x000fe20000000000 */
[----:B------:R-:W-:Y:S04]  /*09a0*/  BSSY B1, `(.L_x_11652) ;  /* 0x000003b000017945 */ /* 0x000fe80003800000 */
        /* <DEDUP_REMOVED lines=21> */
[----:B------:R-:W-:Y:S05]  /*0b00*/  CALL.REL.NOINC `($__internal_31_$__cuda_sm3x_div_rn_ftz_f32_slowpath) ;  /* 0x00000008000c7944 */ /* 0x000fea0003c00000 */
[----:B------:R-:W-:-:S07]  /*0b10*/  IMAD.MOV.U32 R2, RZ, RZ, R17 ;  /* 0x000000ffff027224 */ /* 0x000fce00078e0011 */
.L_x_11655:
[----:B------:R-:W-:Y:S05]  /*0b20*/  BSYNC B2 ;  /* 0x0000000000027941 */ /* 0x000fea0003800000 */
.L_x_11654:
        /* <DEDUP_REMOVED lines=18> */
.L_x_11657:
[----:B------:R-:W-:Y:S01]  /*0c50*/  ISETP.GE.AND P0, PT, R14, RZ, PT ;  /* 0x000000ff0e00720c */ /* 0x000fe20003f06270 */
[----:B------:R-:W-:-:S12]  /*0c60*/  IMAD.MOV.U32 R3, RZ, RZ, 0x3fd774eb ;  /* 0x3fd774ebff037424 */ /* 0x000fd800078e00ff */
[----:B------:R-:W-:-:S04]  /*0c70*/  @P0 FFMA.FTZ R2, R3, 0.93318945169448852539, -R2 ;  /* 0x3f6ee58103020823 */ /* 0x000fc80000010802 */
[----:B------:R-:W-:-:S07]  /*0c80*/  @!P0 FFMA.FTZ R2, R3, 0.93318945169448852539, R2 ;  /* 0x3f6ee58103028823 */ /* 0x000fce0000010002 */
.L_x_11658:
[----:B------:R-:W-:Y:S05]  /*0c90*/  BSYNC B0 ;  /* 0x0000000000007941 */ /* 0x000fea0003800000 */
.L_x_11656:
        /* <DEDUP_REMOVED lines=11> */
.L_x_11653:
[----:B------:R-:W-:Y:S05]  /*0d50*/  BSYNC B1 ;  /* 0x0000000000017941 */ /* 0x000fea0003800000 */
.L_x_11652:
[----:B------:R-:W-:Y:S01]  /*0d60*/  IADD3 R3, R7, 0x180, RZ ;  /* 0x0000018007037810 */ /* 0x000fe20007ffe0ff */
[----:B------:R-:W-:Y:S03]  /*0d70*/  BSSY B1, `(.L_x_11659) ;  /* 0x000003a000017945 */ /* 0x000fe60003800000 */
        /* <DEDUP_REMOVED lines=21> */
[----:B------:R-:W-:-:S07]  /*0ed0*/  IMAD.MOV.U32 R2, RZ, RZ, R17 ;  /* 0x000000ffff027224 */ /* 0x000fce00078e0011 */
.L_x_11662:
[----:B------:R-:W-:Y:S05]  /*0ee0*/  BSYNC B2 ;  /* 0x0000000000027941 */ /* 0x000fea0003800000 */
.L_x_11661:
        /* <DEDUP_REMOVED lines=18> */
.L_x_11664:
[----:B------:R-:W-:Y:S01]  /*1010*/  ISETP.GE.AND P0, PT, R13, RZ, PT ;  /* 0x000000ff0d00720c */ /* 0x000fe20003f06270 */
[----:B------:R-:W-:-:S12]  /*1020*/  IMAD.MOV.U32 R3, RZ, RZ, 0x3fd774eb ;  /* 0x3fd774ebff037424 */ /* 0x000fd800078e00ff */
[----:B------:R-:W-:-:S04]  /*1030*/  @P0 FFMA.FTZ R2, R3, 0.93318945169448852539, -R2 ;  /* 0x3f6ee58103020823 */ /* 0x000fc80000010802 */
[----:B------:R-:W-:-:S07]  /*1040*/  @!P0 FFMA.FTZ R2, R3, 0.93318945169448852539, R2 ;  /* 0x3f6ee58103028823 */ /* 0x000fce0000010002 */
.L_x_11665:
[----:B------:R-:W-:Y:S05]  /*1050*/  BSYNC B0 ;  /* 0x0000000000007941 */ /* 0x000fea0003800000 */
.L_x_11663:
        /* <DEDUP_REMOVED lines=11> */
.L_x_11660:
[----:B------:R-:W-:Y:S05]  /*1110*/  BSYNC B1 ;  /* 0x0000000000017941 */ /* 0x000fea0003800000 */
.L_x_11659:
[----:B------:R-:W-:Y:S01]  /*1120*/  ISETP.GE.AND P0, PT, R7, R4, PT ;  /* 0x000000040700720c */ /* 0x000fe20003f06270 */
[----:B------:R-:W-:Y:S04]  /*1130*/  BSSY B0, `(.L_x_11666) ;  /* 0x0000018000007945 */ /* 0x000fe80003800000 */
[----:B------:R-:W-:Y:S08]  /*1140*/  BSSY B1, `(.L_x_11667) ;  /* 0x0000010000017945 */ /* 0x000ff00003800000 */
[----:B------:R-:W-:Y:S05]  /*1150*/  @P0 BRA `(.L_x_11668) ;  /* 0x0000000000380947 */ /* 0x000fea0003800000 */
[----:B------:R-:W0:Y:S01]  /*1160*/  S2R R6, SR_TID.X ;  /* 0x0000000000067919 */ /* 0x000e220000002100 */
[----:B------:R-:W1:Y:S01]  /*1170*/  LDC.64 R2, c[0x0][0x218] ;  /* 0x00008600ff027b82 */ /* 0x000e620000000a00 */
        /* <DEDUP_REMOVED lines=8> */
[----:B------:R-:W-:Y:S02]  /*1200*/  LEA R9, R5, R7, 0x9 ;  /* 0x0000000705097211 */ /* 0x000fe400078e48ff */
[----:B------:R-:W-:-:S03]  /*1210*/  IADD3 R7, R7, 0x80, RZ ;  /* 0x0000008007077810 */ /* 0x000fc60007ffe0ff */
[----:B0-----:R-:W-:-:S05]  /*1220*/  IMAD.WIDE.U32 R2, R9, 0x2, R2 ;  /* 0x0000000209027825 */ /* 0x001fca00078e0002 */
[----:B------:R0:W-:Y:S02]  /*1230*/  STG.E.U16 desc[UR4][R2.64], R10 ;  /* 0x0000000a02007986 */ /* 0x0001e4000c101504 */
.L_x_11668:
[----:B------:R-:W-:Y:S05]  /*1240*/  BSYNC B1 ;  /* 0x0000000000017941 */ /* 0x000fea0003800000 */
.L_x_11667:
[----:B------:R-:W-:-:S13]  /*1250*/  ISETP.GE.AND P0, PT, R7, R4, PT ;  /* 0x000000040700720c */ /* 0x000fda0003f06270 */
[----:B0-----:R-:W0:Y:S01]  /*1260*/  @!P0 LDC.64 R2, c[0x0][0x218] ;  /* 0x00008600ff028b82 */ /* 0x001e220000000a00 */
[----:B------:R-:W-:Y:S01]  /*1270*/  @!P0 IMAD R9, R5, 0x200, R7 ;  /* 0x0000020005098824 */ /* 0x000fe200078e0207 */
[----:B------:R-:W-:-:S03]  /*1280*/  @!P0 IADD3 R7, R7, 0x80, RZ ;  /* 0x0000008007078810 */ /* 0x000fc60007ffe0ff */
[----:B0-----:R-:W-:-:S05]  /*1290*/  @!P0 IMAD.WIDE.U32 R2, R9, 0x2, R2 ;  /* 0x0000000209028825 */ /* 0x001fca00078e0002 */
[----:B------:R0:W-:Y:S02]  /*12a0*/  @!P0 STG.E.U16 desc[UR4][R2.64], R11 ;  /* 0x0000000b02008986 */ /* 0x0001e4000c101504 */
.L_x_11669:
[----:B------:R-:W-:Y:S05]  /*12b0*/  BSYNC B0 ;  /* 0x0000000000007941 */ /* 0x000fea0003800000 */
.L_x_11666:
        /* <DEDUP_REMOVED lines=8> */
        .weak           $__internal_31_$__cuda_sm3x_div_rn_ftz_f32_slowpath
        .type           $__internal_31_$__cuda_sm3x_div_rn_ftz_f32_slowpath,@function
        .size           $__internal_31_$__cuda_sm3x_div_rn_ftz_f32_slowpath,(.L_x_19707 - $__internal_31_$__cuda_sm3x_div_rn_ftz_f32_slowpath)
$__internal_31_$__cuda_sm3x_div_rn_ftz_f32_slowpath:
        /* <DEDUP_REMOVED lines=32> */
.L_x_11672:
[----:B------:R-:W-:Y:S05]  /*1540*/  BSYNC B3 ;  /* 0x0000000000037941 */ /* 0x000fea0003800000 */
.L_x_11671:
        /* <DEDUP_REMOVED lines=27> */
.L_x_11678:
[----:B------:R-:W-:-:S07]  /*1700*/  LEA R17, R3, R17, 0x17 ;  /* 0x0000001103117211 */ /* 0x000fce00078eb8ff */
.L_x_11679:
[----:B------:R-:W-:Y:S05]  /*1710*/  BSYNC B3 ;  /* 0x0000000000037941 */ /* 0x000fea0003800000 */
.L_x_11677:
[----:B------:R-:W-:Y:S05]  /*1720*/  BRA `(.L_x_11680) ;  /* 0x0000000000207947 */ /* 0x000fea0003800000 */
.L_x_11676:
[----:B------:R-:W-:-:S04]  /*1730*/  LOP3.LUT R0, R15, 0x80000000, R0, 0x48, !PT ;  /* 0x800000000f007812 */ /* 0x000fc800078e4800 */
[----:B------:R-:W-:Y:S01]  /*1740*/  LOP3.LUT R17, R0, 0x7f800000, RZ, 0xfc, !PT ;  /* 0x7f80000000117812 */ /* 0x000fe200078efcff */
[----:B------:R-:W-:Y:S06]  /*1750*/  BRA `(.L_x_11680) ;  /* 0x0000000000147947 */ /* 0x000fec0003800000 */
.L_x_11675:
[----:B------:R-:W-:Y:S01]  /*1760*/  LOP3.LUT R17, R15, 0x80000000, R0, 0x48, !PT ;  /* 0x800000000f117812 */ /* 0x000fe200078e4800 */
[----:B------:R-:W-:Y:S06]  /*1770*/  BRA `(.L_x_11680) ;  /* 0x00000000000c7947 */ /* 0x000fec0003800000 */
.L_x_11674:
[----:B------:R-:W0:Y:S01]  /*1780*/  MUFU.RSQ R17, -QNAN ;  /* 0xffc0000000117908 */ /* 0x000e220000001400 */
[----:B------:R-:W-:Y:S05]  /*1790*/  BRA `(.L_x_11680) ;  /* 0x0000000000047947 */ /* 0x000fea0003800000 */
.L_x_11673:
[----:B------:R-:W-:-:S07]  /*17a0*/  FADD.FTZ R17, R0, R15 ;  /* 0x0000000f00117221 */ /* 0x000fce0000010000 */
.L_x_11680:
[----:B------:R-:W-:Y:S05]  /*17b0*/  BSYNC B0 ;  /* 0x0000000000007941 */ /* 0x000fea0003800000 */
.L_x_11670:
[----:B------:R-:W-:-:S04]  /*17c0*/  MOV R3, 0x0 ;  /* 0x0000000000037802 */ /* 0x000fc80000000f00 */
[----:B0-----:R-:W-:Y:S05]  /*17d0*/  RET.REL.NODEC R2 `(_ZN2at6native27unrolled_elementwise_kernelINS0_13BUnaryFunctorIN3c104HalfES4_S4_ZZZNS0_17atan2_kernel_cudaERNS_18TensorIteratorBaseEENKUlvE_clEvENKUlvE1_clEvEUlS4_S4_E_EESt5arrayIPcLm2EELi4E23TrivialOffsetCalculatorILi1EjESF_NS0_6memory15LoadWithoutCastENSG_16StoreWithoutCastEEEviT_T0_T2_T3_T4_T5_) ;  /* 0xffffffe802087950 */ /* 0x001fea0003c3ffff */
.L_x_11681:
        /* <DEDUP_REMOVED lines=10> */
.L_x_19707:


//--------------------- .text._ZN2at6native29vectorized_elementwise_kernelILi2ENS0_13BUnaryFunctorIN3c104HalfES4_S4_ZZZNS0_17atan2_kernel_cudaERNS_18TensorIteratorBaseEENKUlvE_clEvENKUlvE1_clEvEUlS4_S4_E_EESt5arrayIPcLm2EEEEviT0_T1_ --------------------------
	.section	.text._ZN2at6native29vectorized_elementwise_kernelILi2ENS0_13BUnaryFunctorIN3c104HalfES4_S4_ZZZNS0_17atan2_kernel_cudaERNS_18TensorIteratorBaseEENKUlvE_clEvENKUlvE1_clEvEUlS4_S4_E_EESt5arrayIPcLm2EEEEviT0_T1_,"ax",@progbits
	.align	128
        .global         _ZN2at6native29vectorized_elementwise_kernelILi2ENS0_13BUnaryFunctorIN3c104HalfES4_S4_ZZZNS0_17atan2_kernel_cudaERNS_18TensorIteratorBaseEENKUlvE_clEvENKUlvE1_clEvEUlS4_S4_E_EESt5arrayIPcLm2EEEEviT0_T1_
        .type           _ZN2at6native29vectorized_elementwise_kernelILi2ENS0_13BUnaryFunctorIN3c104HalfES4_S4_ZZZNS0_17atan2_kernel_cudaERNS_18TensorIteratorBaseEENKUlvE_clEvENKUlvE1_clEvEUlS4_S4_E_EESt5arrayIPcLm2EEEEviT0_T1_,@function
        .size           _ZN2at6native29vectorized_elementwise_kernelILi2ENS0_13BUnaryFunctorIN3c104HalfES4_S4_ZZZNS0_17atan2_kernel_cudaERNS_18TensorIteratorBaseEENKUlvE_clEvENKUlvE1_clEvEUlS4_S4_E_EESt5arrayIPcLm2EEEEviT0_T1_,(.L_x_19708 - _ZN2at6native29vectorized_elementwise_kernelILi2ENS0_13BUnaryFunctorIN3c104HalfES4_S4_ZZZNS0_17atan2_kernel_cudaERNS_18TensorIteratorBaseEENKUlvE_clEvENKUlvE1_clEvEUlS4_S4_E_EESt5arrayIPcLm2EEEEviT0_T1_)
        .other          _ZN2at6native29vectorized_elementwise_kernelILi2ENS0_13BUnaryFunctorIN3c104HalfES4_S4_ZZZNS0_17atan2_kernel_cudaERNS_18TensorIteratorBaseEENKUlvE_clEvENKUlvE1_clEvEUlS4_S4_E_EESt5arrayIPcLm2EEEEviT0_T1_,@"STO_CUDA_ENTRY STV_DEFAULT"
_ZN2at6native29vectorized_elementwise_kernelILi2ENS0_13BUnaryFunctorIN3c104HalfES4_S4_ZZZNS0_17atan2_kernel_cudaERNS_18TensorIteratorBaseEENKUlvE_clEvENKUlvE1_clEvEUlS4_S4_E_EESt5arrayIPcLm2EEEEviT0_T1_:
.text._ZN2at6native29vectorized_elementwise_kernelILi2ENS0_13BUnaryFunctorIN3c104HalfES4_S4_ZZZNS0_17atan2_kernel_cudaERNS_18TensorIteratorBaseEENKUlvE_clEvENKUlvE1_clEvEUlS4_S4_E_EESt5arrayIPcLm2EEEEviT0_T1_:
        /* <DEDUP_REMOVED lines=12> */
[----:B------:R-:W2:Y:S01]  /*00c0*/  LDG.E R9, desc[UR4][R6.64] ;  /* 0x0000000406097981 */ /* 0x000ea2000c1e1900 */
[----:B------:R-:W0:Y:S01]  /*00d0*/  LDC.U16 R5, c[0x0][0x216] ;  /* 0x00008580ff057b82 */ /* 0x000e220000000400 */
[----:B------:R-:W-:Y:S02]  /*00e0*/  BSSY B2, `(.L_x_11683) ;  /* 0x0000016000027945 */ /* 0x000fe40003800000 */
[----:B------:R-:W5:Y:S04]  /*00f0*/  LDG.E R11, desc[UR4][R6.64+0x200] ;  /* 0x00020004060b7981 */ /* 0x000f68000c1e1900 */
[----:B------:R-:W5:Y:S04]  /*0100*/  LDG.E R17, desc[UR4][R6.64+0x400] ;  /* 0x0004000406117981 */ /* 0x000f68000c1e1900 */
[----:B------:R1:W5:Y:S01]  /*0110*/  LDG.E R16, desc[UR4][R6.64+0x600] ;  /* 0x0006000406107981 */ /* 0x000362000c1e1900 */
        /* <DEDUP_REMOVED lines=12> */
[----:B-1----:R-:W-:-:S04]  /*01e0*/  FFMA R6, -R12, R2, R0 ;  /* 0x000000020c067223 */ /* 0x002fc80000000100 */
[----:B------:R-:W-:Y:S01]  /*01f0*/  FFMA R2, R15, R6, R2 ;  /* 0x000000060f027223 */ /* 0x000fe20000000002 */
[----:B--2---:R-:W-:Y:S06]  /*0200*/  @!P0 BRA `(.L_x_11684) ;  /* 0x00000000000c8947 */ /* 0x004fec0003800000 */
[----:B------:R-:W-:-:S07]  /*0210*/  MOV R2, 0x230 ;  /* 0x0000023000027802 */ /* 0x000fce0000000f00 */
[----:B-----5:R-:W-:Y:S05]  /*0220*/  CALL.REL.NOINC `($__internal_32_$__cuda_sm3x_div_rn_ftz_f32_slowpath) ;  /* 0x0000004000187944 */ /* 0x020fea0003c00000 */
[----:B------:R-:W-:-:S07]  /*0230*/  MOV R2, R0 ;  /* 0x0000000000027202 */ /* 0x000fce0000000f00 */
.L_x_11684:
[----:B------:R-:W-:Y:S05]  /*0240*/  BSYNC B2 ;  /* 0x0000000000027941 */ /* 0x000fea0003800000 */
.L_x_11683:
        /* <DEDUP_REMOVED lines=18> */
.L_x_11686:
[----:B------:R-:W-:Y:S02]  /*0370*/  ISETP.GE.AND P0, PT, R5, RZ, PT ;  /* 0x000000ff0500720c */ /* 0x000fe40003f06270 */
[----:B------:R-:W-:-:S11]  /*0380*/  MOV R7, 0x3fd774eb ;  /* 0x3fd774eb00077802 */ /* 0x000fd60000000f00 */
[----:B------:R-:W-:-:S04]  /*0390*/  @P0 FFMA.FTZ R2, R7, 0.93318945169448852539, -R2 ;  /* 0x3f6ee58107020823 */ /* 0x000fc80000010802 */
[----:B------:R-:W-:-:S07]  /*03a0*/  @!P0 FFMA.FTZ R2, R7, 0.93318945169448852539, R2 ;  /* 0x3f6ee58107028823 */ /* 0x000fce0000010002 */
.L_x_11687:
[----:B------:R-:W-:Y:S05]  /*03b0*/  BSYNC B0 ;  /* 0x0000000000007941 */ /* 0x000fea0003800000 */
.L_x_11685:
[----:B------:R-:W0:Y:S01]  /*03c0*/  LDC.U16 R6, c[0x0][0x216] ;  /* 0x00008580ff067b82 */ /* 0x000e220000000400 */
[----:B------:R-:W-:Y:S01]  /*03d0*/  HADD2.F32 R9, -RZ, R9.H1_H1 ;  /* 0x30000009ff097230 */ /* 0x000fe20000004100 */
[----:B------:R-:W-:Y:S01]  /*03e0*/  FSETP.NEU.FTZ.AND P0, PT, |R5|, |R10|, PT ;  /* 0x4000000a0500720b */ /* 0x000fe20003f1d200 */
[----:B------:R-:W-:Y:S01]  /*03f0*/  HFMA2.MMA R13, -RZ, RZ, 2.04296875, -15.78125 ;  /* 0x4016cbe4ff0d7435 */ /* 0x000fe200000001ff */
[----:B------:R-:W-:Y:S01]  /*0400*/  FSETP.NEU.FTZ.AND P1, PT, R12, RZ, PT ;  /* 0x000000ff0c00720b */ /* 0x000fe20003f3d000 */
[----:B------:R-:W-:Y:S01]  /*0410*/  BSSY B2, `(.L_x_11688) ;  /* 0x000001a000027945 */ /* 0x000fe20003800000 */
[----:B------:R-:W-:Y:S01]  /*0420*/  FADD.FTZ R0, |R9|, -RZ ;  /* 0x800000ff09007221 */ /* 0x000fe20000010200 */
[----:B------:R-:W-:Y:S01]  /*0430*/  ISETP.GE.AND P3, PT, R5, RZ, PT ;  /* 0x000000ff0500720c */ /* 0x000fe20003f66270 */
[----:B------:R-:W-:-:S07]  /*0440*/  FADD.FTZ R5, |R10|, |R5| ;  /* 0x400000050a057221 */ /* 0x000fce0000010200 */
[----:B------:R-:W-:Y:S02]  /*0450*/  @!P0 FSEL R2, R13, 0.78539818525314331055, !P3 ;  /* 0x3f490fdb0d028808 */ /* 0x000fe40005800000 */
[----:B------:R-:W-:Y:S02]  /*0460*/  @!P1 FSEL R2, RZ, 3.1415927410125732422, P3 ;  /* 0x40490fdbff029808 */ /* 0x000fe40001800000 */
[----:B------:R-:W-:Y:S02]  /*0470*/  FSETP.GTU.FTZ.AND P0, PT, |R5|, +INF , PT ;  /* 0x7f8000000500780b */ /* 0x000fe40003f1c200 */
[----:B------:R-:W-:Y:S01]  /*0480*/  LOP3.LUT R2, R2, 0x80000000, R10, 0xb8, !PT ;  /* 0x8000000002027812 */ /* 0x000fe200078eb80a */
[----:B0-----:R-:W-:-:S03]  /*0490*/  HADD2.F32 R6, -RZ, R6.H0_H0 ;  /* 0x20000006ff067230 */ /* 0x001fc60000004100 */
[----:B------:R-:W-:Y:S02]  /*04a0*/  FSEL R5, R5, R2, P0 ;  /* 0x0000000205057208 */ /* 0x000fe40000000000 */
        /* <DEDUP_REMOVED lines=14> */
[----:B-----5:R-:W-:Y:S05]  /*0590*/  CALL.REL.NOINC `($__internal_32_$__cuda_sm3x_div_rn_ftz_f32_slowpath) ;  /* 0x0000003c003c7944 */ /* 0x020fea0003c00000 */
[----:B------:R-:W-:-:S07]  /*05a0*/  MOV R7, R0 ;  /* 0x0000000000077202 */ /* 0x000fce0000000f00 */
.L_x_11689:
[----:B------:R-:W-:Y:S05]  /*05b0*/  BSYNC B2 ;  /* 0x0000000000027941 */ /* 0x000fea0003800000 */
.L_x_11688:
        /* <DEDUP_REMOVED lines=18> */
.L_x_11691:
[----:B------:R-:W-:Y:S02]  /*06e0*/  ISETP.GE.AND P0, PT, R6, RZ, PT ;  /* 0x000000ff0600720c */ /* 0x000fe40003f06270 */
[----:B------:R-:W-:-:S11]  /*06f0*/  MOV R7, 0x3fd774eb ;  /* 0x3fd774eb00077802 */ /* 0x000fd60000000f00 */
[----:B------:R-:W-:-:S04]  /*0700*/  @P0 FFMA.FTZ R0, R7, 0.93318945169448852539, -R0 ;  /* 0x3f6ee58107000823 */ /* 0x000fc80000010800 */
[----:B------:R-:W-:-:S07]  /*0710*/  @!P0 FFMA.FTZ R0, R7, 0.93318945169448852539, R0 ;  /* 0x3f6ee58107008823 */ /* 0x000fce0000010000 */
.L_x_11692:
[----:B------:R-:W-:Y:S05]  /*0720*/  BSYNC B0 ;  /* 0x0000000000007941 */ /* 0x000fea0003800000 */
.L_x_11690:
[----:B------:R-:W0:Y:S01]  /*0730*/  LDC.U16 R7, c[0x0][0x216] ;  /* 0x00008580ff077b82 */ /* 0x000e220000000400 */
[----:B-----5:R-:W-:Y:S01]  /*0740*/  HADD2.F32 R10, -RZ, R11.H0_H0 ;  /* 0x2000000bff0a7230 */ /* 0x020fe20000004100 */
[----:B------:R-:W-:Y:S01]  /*0750*/  FSETP.NEU.FTZ.AND P0, PT, |R6|, |R9|, PT ;  /* 0x400000090600720b */ /* 0x000fe20003f1d200 */
[----:B------:R-:W-:Y:S01]  /*0760*/  BSSY B2, `(.L_x_11693) ;  /* 0x000001c000027945 */ /* 0x000fe20003800000 */
[----:B------:R-:W-:Y:S01]  /*0770*/  MOV R2, R0 ;  /* 0x0000000000027202 */ /* 0x000fe20000000f00 */
[----:B------:R-:W-:Y:S01]  /*0780*/  HFMA2.MMA R0, -RZ, RZ, 2.04296875, -15.78125 ;  /* 0x4016cbe4ff007435 */ /* 0x000fe200000001ff */
[----:B------:R-:W-:Y:S01]  /*0790*/  FADD.FTZ R13, |R10|, -RZ ;  /* 0x800000ff0a0d7221 */ /* 0x000fe20000010200 */
[----:B------:R-:W-:Y:S02]  /*07a0*/  FSETP.NEU.FTZ.AND P1, PT, R8, RZ, PT ;  /* 0x000000ff0800720b */ /* 0x000fe40003f3d000 */
[C---:B------:R-:W-:Y:S01]  /*07b0*/  ISETP.GE.AND P3, PT, R6.reuse, RZ, PT ;  /* 0x000000ff0600720c */ /* 0x040fe20003f66270 */
[----:B------:R-:W-:-:S05]  /*07c0*/  FADD.FTZ R6, |R6|, |R9| ;  /* 0x4000000906067221 */ /* 0x000fca0000010200 */
[----:B------:R-:W-:Y:S02]  /*07d0*/  @!P0 FSEL R2, R0, 0.78539818525314331055, !P3 ;  /* 0x3f490fdb00028808 */ /* 0x000fe40005800000 */
[----:B------:R-:W-:-:S03]  /*07e0*/  FSETP.GTU.FTZ.AND P0, PT, |R6|, +INF , PT ;  /* 0x7f8000000600780b */ /* 0x000fc60003f1c200 */
[----:B------:R-:W-:Y:S01]  /*07f0*/  @!P1 FSEL R2, RZ, 3.1415927410125732422, P3 ;  /* 0x40490fdbff029808 */ /* 0x000fe20001800000 */
[----:B0-----:R-:W-:-:S03]  /*0800*/  HADD2.F32 R7, -RZ, R7.H0_H0 ;  /* 0x20000007ff077230 */ /* 0x001fc60000004100 */
[----:B------:R-:W-:Y:S02]  /*0810*/  LOP3.LUT R9, R2, 0x80000000, R9, 0xb8, !PT ;  /* 0x8000000002097812 */ /* 0x000fe400078eb809 */
[----:B------:R-:W-:Y:S01]  /*0820*/  FADD.FTZ R14, |R7|, -RZ ;  /* 0x800000ff070e7221 */ /* 0x000fe20000010200 */
[----:B------:R-:W-:Y:S02]  /*0830*/  FSETP.GT.FTZ.AND P2, PT, |R10|, |R7|, PT ;  /* 0x400000070a00720b */ /* 0x000fe40003f54200 */
[----:B------:R-:W-:Y:S02]  /*0840*/  FSEL R6, R6, R9, P0 ;  /* 0x0000000906067208 */ /* 0x000fe40000000000 */
        /* <DEDUP_REMOVED lines=11> */
[----:B------:R-:W-:Y:S05]  /*0900*/  CALL.REL.NOINC `($__internal_32_$__cuda_sm3x_div_rn_ftz_f32_slowpath) ;  /* 0x0000003800607944 */ /* 0x000fea0003c00000 */
[----:B------:R-:W-:-:S07]  /*0910*/  IMAD.MOV.U32 R2, RZ, RZ, R0 ;  /* 0x000000ffff027224 */ /* 0x000fce00078e0000 */
.L_x_11694:
[----:B------:R-:W-:Y:S05]  /*0920*/  BSYNC B2 ;  /* 0x0000000000027941 */ /* 0x000fea0003800000 */
.L_x_11693:
        /* <DEDUP_REMOVED lines=18> */
.L_x_11696:
[----:B------:R-:W-:Y:S02]  /*0a50*/  ISETP.GE.AND P0, PT, R7, RZ, PT ;  /* 0x000000ff0700720c */ /* 0x000fe40003f06270 */
[----:B------:R-:W-:-:S11]  /*0a60*/  MOV R9, 0x3fd774eb ;  /* 0x3fd774eb00097802 */ /* 0x000fd60000000f00 */
[----:B------:R-:W-:-:S04]  /*0a70*/  @P0 FFMA.FTZ R2, R9, 0.93318945169448852539, -R2 ;  /* 0x3f6ee58109020823 */ /* 0x000fc80000010802 */
[----:B------:R-:W-:-:S07]  /*0a80*/  @!P0 FFMA.FTZ R2, R9, 0.93318945169448852539, R2 ;  /* 0x3f6ee58109028823 */ /* 0x000fce0000010002 */
.L_x_11697:
[----:B------:R-:W-:Y:S05]  /*0a90*/  BSYNC B0 ;  /* 0x0000000000007941 */ /* 0x000fea0003800000 */
.L_x_11695:
[----:B------:R-:W0:Y:S01]  /*0aa0*/  LDC.U16 R8, c[0x0][0x216] ;  /* 0x00008580ff087b82 */ /* 0x000e220000000400 */
[----:B------:R-:W-:Y:S01]  /*0ab0*/  HADD2.F32 R11, -RZ, R11.H1_H1 ;  /* 0x3000000bff0b7230 */ /* 0x000fe20000004100 */
[----:B------:R-:W-:Y:S01]  /*0ac0*/  FSETP.NEU.FTZ.AND P0, PT, |R7|, |R10|, PT ;  /* 0x4000000a0700720b */ /* 0x000fe20003f1d200 */
[----:B------:R-:W-:Y:S01]  /*0ad0*/  HFMA2.MMA R13, -RZ, RZ, 2.04296875, -15.78125 ;  /* 0x4016cbe4ff0d7435 */ /* 0x000fe200000001ff */
[----:B------:R-:W-:Y:S01]  /*0ae0*/  FSETP.NEU.FTZ.AND P1, PT, R12, RZ, PT ;  /* 0x000000ff0c00720b */ /* 0x000fe20003f3d000 */
[----:B------:R-:W-:Y:S01]  /*0af0*/  BSSY B2, `(.L_x_11698) ;  /* 0x000001a000027945 */ /* 0x000fe20003800000 */
[----:B------:R-:W-:Y:S01]  /*0b00*/  FADD.FTZ R0, |R11|, -RZ ;  /* 0x800000ff0b007221 */ /* 0x000fe20000010200 */
[C---:B------:R-:W-:Y:S01]  /*0b10*/  ISETP.GE.AND P3, PT, R7.reuse, RZ, PT ;  /* 0x000000ff0700720c */ /* 0x040fe20003f66270 */
        /* <DEDUP_REMOVED lines=21> */
[----:B------:R-:W-:Y:S05]  /*0c70*/  CALL.REL.NOINC `($__internal_32_$__cuda_sm3x_div_rn_ftz_f32_slowpath) ;  /* 0x0000003400847944 */ /* 0x000fea0003c00000 */
[----:B------:R-:W-:-:S07]  /*0c80*/  MOV R9, R0 ;  /* 0x0000000000097202 */ /* 0x000fce0000000f00 */
.L_x_11699:
[----:B------:R-:W-:Y:S05]  /*0c90*/  BSYNC B2 ;  /* 0x0000000000027941 */ /* 0x000fea0003800000 */
.L_x_11698:
        /* <DEDUP_REMOVED lines=18> */
.L_x_11701:
[----:B------:R-:W-:Y:S02]  /*0dc0*/  ISETP.GE.AND P0, PT, R8, RZ, PT ;  /* 0x000000ff0800720c */ /* 0x000fe40003f06270 */
[----:B------:R-:W-:-:S11]  /*0dd0*/  MOV R9, 0x3fd774eb ;  /* 0x3fd774eb00097802 */ /* 0x000fd60000000f00 */
[----:B------:R-:W-:-:S04]  /*0de0*/  @P0 FFMA.FTZ R0, R9, 0.93318945169448852539, -R0 ;  /* 0x3f6ee58109000823 */ /* 0x000fc80000010800 */
[----:B------:R-:W-:-:S07]  /*0df0*/  @!P0 FFMA.FTZ R0, R9, 0.93318945169448852539, R0 ;  /* 0x3f6ee58109008823 */ /* 0x000fce0000010000 */
.L_x_11702:
[----:B------:R-:W-:Y:S05]  /*0e00*/  BSYNC B0 ;  /* 0x0000000000007941 */ /* 0x000fea0003800000 */
.L_x_11700:
[----:B------:R-:W0:Y:S01]  /*0e10*/  LDC.U16 R9, c[0x0][0x216] ;  /* 0x00008580ff097b82 */ /* 0x000e220000000400 */
[----:B------:R-:W-:Y:S01]  /*0e20*/  HADD2.F32 R10, -RZ, R17.H0_H0 ;  /* 0x20000011ff0a7230 */ /* 0x000fe20000004100 */
        /* <DEDUP_REMOVED lines=28> */
[----:B------:R-:W-:-:S07]  /*0ff0*/  MOV R2, R0 ;  /* 0x0000000000027202 */ /* 0x000fce0000000f00 */
.L_x_11704:
[----:B------:R-:W-:Y:S05]  /*1000*/  BSYNC B2 ;  /* 0x0000000000027941 */ /* 0x000fea0003800000 */
.L_x_11703:
        /* <DEDUP_REMOVED lines=18> */
.L_x_11706:
[----:B------:R-:W-:Y:S02]  /*1130*/  ISETP.GE.AND P0, PT, R9, RZ, PT ;  /* 0x000000ff0900720c */ /* 0x000fe40003f06270 */
[----:B------:R-:W-:-:S11]  /*1140*/  MOV R11, 0x3fd774eb ;  /* 0x3fd774eb000b7802 */ /* 0x000fd60000000f00 */
[----:B------:R-:W-:-:S04]  /*1150*/  @P0 FFMA.FTZ R2, R11, 0.93318945169448852539, -R2 ;  /* 0x3f6ee5810b020823 */ /* 0x000fc80000010802 */
[----:B------:R-:W-:-:S07]  /*1160*/  @!P0 FFMA.FTZ R2, R11, 0.93318945169448852539, R2 ;  /* 0x3f6ee5810b028823 */ /* 0x000fce0000010002 */
.L_x_11707:
[----:B------:R-:W-:Y:S05]  /*1170*/  BSYNC B0 ;  /* 0x0000000000007941 */ /* 0x000fea0003800000 */
.L_x_11705:
[----:B------:R-:W0:Y:S01]  /*1180*/  LDC.U16 R18, c[0x0][0x216] ;  /* 0x00008580ff127b82 */ /* 0x000e220000000400 */
[----:B------:R-:W-:Y:S01]  /*1190*/  HADD2.F32 R17, -RZ, R17.H1_H1 ;  /* 0x30000011ff117230 */ /* 0x000fe20000004100 */
[----:B------:R-:W-:Y:S01]  /*11a0*/  FSETP.NEU.FTZ.AND P0, PT, |R9|, |R10|, PT ;  /* 0x4000000a0900720b */ /* 0x000fe20003f1d200 */
[----:B------:R-:W-:Y:S01]  /*11b0*/  BSSY B2, `(.L_x_11708) ;  /* 0x000001c000027945 */ /* 0x000fe20003800000 */
[----:B------:R-:W-:Y:S01]  /*11c0*/  FSETP.NEU.FTZ.AND P1, PT, R12, RZ, PT ;  /* 0x000000ff0c00720b */ /* 0x000fe20003f3d000 */
[----:B------:R-:W-:Y:S01]  /*11d0*/  HFMA2.MMA R12, -RZ, RZ, 2.04296875, -15.78125 ;  /* 0x4016cbe4ff0c7435 */ /* 0x000fe200000001ff */
        /* <DEDUP_REMOVED lines=25> */
.L_x_11709:
[----:B------:R-:W-:Y:S05]  /*1370*/  BSYNC B2 ;  /* 0x0000000000027941 */ /* 0x000fea0003800000 */
.L_x_11708:
        /* <DEDUP_REMOVED lines=18> */
.L_x_11711:
[----:B------:R-:W-:Y:S01]  /*14a0*/  ISETP.GE.AND P0, PT, R18, RZ, PT ;  /* 0x000000ff1200720c */ /* 0x000fe20003f06270 */
[----:B------:R-:W-:-:S12]  /*14b0*/  IMAD.MOV.U32 R11, RZ, RZ, 0x3fd774eb ;  /* 0x3fd774ebff0b7424 */ /* 0x000fd800078e00ff */
[----:B------:R-:W-:-:S04]  /*14c0*/  @P0 FFMA.FTZ R0, R11, 0.93318945169448852539, -R0 ;  /* 0x3f6ee5810b000823 */ /* 0x000fc80000010800 */
[----:B------:R-:W-:-:S07]  /*14d0*/  @!P0 FFMA.FTZ R0, R11, 0.93318945169448852539, R0 ;  /* 0x3f6ee5810b008823 */ /* 0x000fce0000010000 */
.L_x_11712:
[----:B------:R-:W-:Y:S05]  /*14e0*/  BSYNC B0 ;  /* 0x0000000000007941 */ /* 0x000fea0003800000 */
.L_x_11710:
        /* <DEDUP_REMOVED lines=31> */
.L_x_11714:
[----:B------:R-:W-:Y:S05]  /*16e0*/  BSYNC B2 ;  /* 0x0000000000027941 */ /* 0x000fea0003800000 */
.L_x_11713:
        /* <DEDUP_REMOVED lines=18> */
.L_x_11716:
[----:B------:R-:W-:Y:S02]  /*1810*/  ISETP.GE.AND P0, PT, R11, RZ, PT ;  /* 0x000000ff0b00720c */ /* 0x000fe40003f06270 */
[----:B------:R-:W-:-:S11]  /*1820*/  MOV R13, 0x3fd774eb ;  /* 0x3fd774eb000d7802 */ /* 0x000fd60000000f00 */
[----:B------:R-:W-:-:S04]  /*1830*/  @P0 FFMA.FTZ R2, R13, 0.93318945169448852539, -R2 ;  /* 0x3f6ee5810d020823 */ /* 0x000fc80000010802 */
[----:B------:R-:W-:-:S07]  /*1840*/  @!P0 FFMA.FTZ R2, R13, 0.93318945169448852539, R2 ;  /* 0x3f6ee5810d028823 */ /* 0x000fce0000010002 */
.L_x_11717:
[----:B------:R-:W-:Y:S05]  /*1850*/  BSYNC B0 ;  /* 0x0000000000007941 */ /* 0x000fea0003800000 */
.L_x_11715:
[----:B------:R-:W0:Y:S01]  /*1860*/  LDC.U16 R17, c[0x0][0x216] ;  /* 0x00008580ff117b82 */ /* 0x000e220000000400 */
[----:B------:R-:W-:Y:S01]  /*1870*/  HADD2.F32 R16, -RZ, R16.H1_H1 ;  /* 0x30000010ff107230 */ /* 0x000fe20000004100 */
[C---:B------:R-:W-:Y:S01]  /*1880*/  FSETP.NEU.FTZ.AND P0, PT, |R11|.reuse, |R10|, PT ;  /* 0x4000000a0b00720b */ /* 0x040fe20003f1d200 */
[----:B------:R-:W-:Y:S01]  /*1890*/  BSSY B2, `(.L_x_11718) ;  /* 0x000001c000027945 */ /* 0x000fe20003800000 */
[----:B------:R-:W-:Y:S01]  /*18a0*/  FSETP.NEU.FTZ.AND P1, PT, R12, RZ, PT ;  /* 0x000000ff0c00720b */ /* 0x000fe20003f3d000 */
[----:B------:R-:W-:Y:S02]  /*18b0*/  IMAD.MOV.U32 R12, RZ, RZ, 0x4016cbe4 ;  /* 0x4016cbe4ff0c7424 */ /* 0x000fe400078e00ff */
[----:B------:R-:W-:Y:S01]  /*18c0*/  FADD.FTZ R0, |R16|, -RZ ;  /* 0x800000ff10007221 */ /* 0x000fe20000010200 */
[C---:B------:R-:W-:Y:S01]  /*18d0*/  ISETP.GE.AND P3, PT, R11.reuse, RZ, PT ;  /* 0x000000ff0b00720c */ /* 0x040fe20003f66270 */
[----:B------:R-:W-:-:S06]  /*18e0*/  FADD.FTZ R11, |R11|, |R10| ;  /* 0x4000000a0b0b7221 */ /* 0x000fcc0000010200 */
        /* <DEDUP_REMOVED lines=22> */
.L_x_11719:
[----:B------:R-:W-:Y:S05]  /*1a50*/  BSYNC B2 ;  /* 0x0000000000027941 */ /* 0x000fea0003800000 */
.L_x_11718:
        /* <DEDUP_REMOVED lines=18> */
.L_x_11721:
[----:B------:R-:W-:Y:S02]  /*1b80*/  ISETP.GE.AND P0, PT, R17, RZ, PT ;  /* 0x000000ff1100720c */ /* 0x000fe40003f06270 */
[----:B------:R-:W-:-:S11]  /*1b90*/  MOV R11, 0x3fd774eb ;  /* 0x3fd774eb000b7802 */ /* 0x000fd60000000f00 */
[----:B------:R-:W-:-:S04]  /*1ba0*/  @P0 FFMA.FTZ R2, R11, 0.93318945169448852539, -R2 ;  /* 0x3f6ee5810b020823 */ /* 0x000fc80000010802 */
[----:B------:R-:W-:-:S07]  /*1bb0*/  @!P0 FFMA.FTZ R2, R11, 0.93318945169448852539, R2 ;  /* 0x3f6ee5810b028823 */ /* 0x000fce0000010002 */
.L_x_11722:
[----:B------:R-:W-:Y:S05]  /*1bc0*/  BSYNC B0 ;  /* 0x0000000000007941 */ /* 0x000fea0003800000 */
.L_x_11720:
[----:B------:R-:W0:Y:S01]  /*1bd0*/  LDC.64 R12, c[0x0][0x218] ;  /* 0x00008600ff0c7b82 */ /* 0x000e220000000a00 */
[----:B------:R-:W-:Y:S01]  /*1be0*/  FSETP.NEU.FTZ.AND P0, PT, |R17|, |R16|, PT ;  /* 0x400000101100720b */ /* 0x000fe20003f1d200 */
[----:B------:R-:W-:Y:S01]  /*1bf0*/  HFMA2.MMA R0, -RZ, RZ, 2.04296875, -15.78125 ;  /* 0x4016cbe4ff007435 */ /* 0x000fe200000001ff */
[----:B------:R-:W-:Y:S02]  /*1c00*/  FSETP.NEU.FTZ.AND P1, PT, R19, RZ, PT ;  /* 0x000000ff1300720b */ /* 0x000fe40003f3d000 */
[C---:B------:R-:W-:Y:S01]  /*1c10*/  ISETP.GE.AND P2, PT, R17.reuse, RZ, PT ;  /* 0x000000ff1100720c */ /* 0x040fe20003f46270 */
        /* <DEDUP_REMOVED lines=17> */
.L_x_11682:
[----:B------:R-:W0:Y:S01]  /*1d30*/  S2R R2, SR_TID.X ;  /* 0x0000000000027919 */ /* 0x000e220000002100 */
[----:B------:R-:W-:Y:S02]  /*1d40*/  PRMT R29, RZ, 0x7610, R29 ;  /* 0x00007610ff1d7816 */ /* 0x000fe4000000001d */
[----:B0-----:R-:W-:-:S13]  /*1d50*/  ISETP.GE.AND P0, PT, R2, R19, PT ;  /* 0x000000130200720c */ /* 0x001fda0003f06270 */
[----:B------:R-:W-:Y:S01]  /*1d60*/  @!P0 IMAD.IADD R0, R3, 0x1, R2 ;  /* 0x0000000103008824 */ /* 0x000fe200078e0202 */
[----:B------:R-:W-:-:S04]  /*1d70*/  @!P0 IADD3 R2, R2, 0x80, RZ ;  /* 0x0000008002028810 */ /* 0x000fc80007ffe0ff */
[----:B------:R-:W-:-:S13]  /*1d80*/  ISETP.GE.AND P6, PT, R2, R19, PT ;  /* 0x000000130200720c */ /* 0x000fda0003fc6270 */
[----:B------:R-:W-:Y:S01]  /*1d90*/  @!P6 IADD3 R11, R3, R2, RZ ;  /* 0x00000002030be210 */ /* 0x000fe20007ffe0ff */
[----:B------:R-:W0:Y:S01]  /*1da0*/  @!P6 LDC.64 R4, c[0x0][0x220] ;  /* 0x00008800ff04eb82 */ /* 0x000e220000000a00 */
[----:B------:R-:W-:-:S04]  /*1db0*/  @!P6 IADD3 R2, R2, 0x80, RZ ;  /* 0x000000800202e810 */ /* 0x000fc80007ffe0ff */
[----:B------:R-:W-:-:S13]  /*1dc0*/  ISETP.GE.AND P5, PT, R2, R19, PT ;  /* 0x000000130200720c */ /* 0x000fda0003fa6270 */
[----:B------:R-:W-:Y:S01]  /*1dd0*/  @!P5 IADD3 R9, R3, R2, RZ ;  /* 0x000000020309d210 */ /* 0x000fe20007ffe0ff */
[----:B------:R-:W1:Y:S01]  /*1de0*/  @!P5 LDC.64 R16, c[0x0][0x220] ;  /* 0x00008800ff10db82 */ /* 0x000e620000000a00 */
[----:B------:R-:W-:-:S04]  /*1df0*/  @!P5 IADD3 R2, R2, 0x80, RZ ;  /* 0x000000800202d810 */ /* 0x000fc80007ffe0ff */
[CC--:B------:R-:W-:Y:S01]  /*1e00*/  ISETP.GE.AND P4, PT, R2.reuse, R19.reuse, PT ;  /* 0x000000130200720c */ /* 0x0c0fe20003f86270 */
[----:B0-----:R-:W-:Y:S02]  /*1e10*/  @!P6 IMAD.WIDE.U32 R10, R11, 0x2, R4 ;  /* 0x000000020b0ae825 */ /* 0x001fe400078e0004 */
[----:B------:R-:W0:Y:S03]  /*1e20*/  @!P0 LDC.64 R4, c[0x0][0x220] ;  /* 0x00008800ff048b82 */ /* 0x000e260000000a00 */
[----:B------:R2:W5:Y:S07]  /*1e30*/  @!P6 LDG.E.U16 R29, desc[UR4][R10.64] ;  /* 0x000000040a1de981 */ /* 0x00056e000c1e1500 */
[----:B------:R-:W-:Y:S01]  /*1e40*/  @!P4 IADD3 R6, R3, R2, RZ ;  /* 0x000000020306c210 */ /* 0x000fe20007ffe0ff */
[----:B------:R-:W-:Y:S01]  /*1e50*/  @!P4 VIADD R2, R2, 0x80 ;  /* 0x000000800202c836 */ /* 0x000fe20000000000 */
[----:B--2---:R-:W2:Y:S04]  /*1e60*/  @!P4 LDC.64 R10, c[0x0][0x220] ;  /* 0x00008800ff0acb82 */ /* 0x004ea80000000a00 */
[----:B------:R-:W-:-:S13]  /*1e70*/  ISETP.GE.AND P3, PT, R2, R19, PT ;  /* 0x000000130200720c */ /* 0x000fda0003f66270 */
[----:B------:R-:W-:Y:S01]  /*1e80*/  @!P3 IADD3 R27, R3, R2, RZ ;  /* 0x00000002031bb210 */ /* 0x000fe20007ffe0ff */
[----:B------:R-:W3:Y:S01]  /*1e90*/  @!P3 LDC.64 R12, c[0x0][0x220] ;  /* 0x00008800ff0cbb82 */ /* 0x000ee20000000a00 */
[----:B------:R-:W-:-:S04]  /*1ea0*/  @!P3 IADD3 R2, R2, 0x80, RZ ;  /* 0x000000800202b810 */ /* 0x000fc80007ffe0ff */
[----:B------:R-:W-:-:S13]  /*1eb0*/  ISETP.GE.AND P2, PT, R2, R19, PT ;  /* 0x000000130200720c */ /* 0x000fda0003f46270 */
[----:B------:R-:W-:Y:S01]  /*1ec0*/  @!P2 IADD3 R25, R3, R2, RZ ;  /* 0x000000020319a210 */ /* 0x000fe20007ffe0ff */
[----:B------:R-:W4:Y:S01]  /*1ed0*/  @!P2 LDC.64 R14, c[0x0][0x220] ;  /* 0x00008800ff0eab82 */ /* 0x000f220000000a00 */
[----:B------:R-:W-:-:S04]  /*1ee0*/  @!P2 IADD3 R2, R2, 0x80, RZ ;  /* 0x000000800202a810 */ /* 0x000fc80007ffe0ff */
[----:B------:R-:W-:-:S13]  /*1ef0*/  ISETP.GE.AND P1, PT, R2, R19, PT ;  /* 0x000000130200720c */ /* 0x000fda0003f26270 */
[----:B------:R-:W-:Y:S01]  /*1f00*/  @!P1 IADD3 R7, R3, R2, RZ ;  /* 0x0000000203079210 */ /* 0x000fe20007ffe0ff */
[----:B------:R-:W2:Y:S01]  /*1f10*/  @!P1 LDC.64 R20, c[0x0][0x220] ;  /* 0x00008800ff149b82 */ /* 0x000ea20000000a00 */
[----:B------:R-:W-:-:S04]  /*1f20*/  @!P1 IADD3 R2, R2, 0x80, RZ ;  /* 0x0000008002029810 */ /* 0x000fc80007ffe0ff */
[----:B------:R-:W-:-:S13]  /*1f30*/  ISETP.GE.AND P6, PT, R2, R19, PT ;  /* 0x000000130200720c */ /* 0x000fda0003fc6270 */
[----:B------:R-:W2:Y:S01]  /*1f40*/  @!P6 LDC.64 R22, c[0x0][0x220] ;  /* 0x00008800ff16eb82 */ /* 0x000ea20000000a00 */
[----:B0-----:R-:W-:Y:S01]  /*1f50*/  @!P0 IMAD.WIDE.U32 R4, R0, 0x2, R4 ;  /* 0x0000000200048825 */ /* 0x001fe200078e0004 */
[----:B------:R-:W-:-:S03]  /*1f60*/  PRMT R0, RZ, 0x7610, R0 ;  /* 0x00007610ff007816 */ /* 0x000fc60000000000 */
[----:B-1----:R-:W-:Y:S01]  /*1f70*/  @!P5 IMAD.WIDE.U32 R16, R9, 0x2, R16 ;  /* 0x000000020910d825 */ /* 0x002fe200078e0010 */
[----:B------:R-:W-:Y:S02]  /*1f80*/  PRMT R9, RZ, 0x7610, R9 ;  /* 0x00007610ff097816 */ /* 0x000fe40000000009 */
[----:B------:R-:W-:Y:S01]  /*1f90*/  @!P6 IADD3 R2, R3, R2, RZ ;  /* 0x000000020302e210 */ /* 0x000fe20007ffe0ff */
[----:B------:R0:W5:Y:S01]  /*1fa0*/  @!P0 LDG.E.U16 R0, desc[UR4][R4.64] ;  /* 0x0000000404008981 */ /* 0x000162000c1e1500 */
[----:B---3--:R-:W-:Y:S01]  /*1fb0*/  @!P3 IMAD.WIDE.U32 R12, R27, 0x2, R12 ;  /* 0x000000021b0cb825 */ /* 0x008fe200078e000c */
[----:B------:R-:W-:Y:S02]  /*1fc0*/  PRMT R27, RZ, 0x7610, R27 ;  /* 0x00007610ff1b7816 */ /* 0x000fe4000000001b */
[----:B------:R1:W5:Y:S01]  /*1fd0*/  @!P5 LDG.E.U16 R9, desc[UR4][R16.64] ;  /* 0x000000041009d981 */ /* 0x000362000c1e1500 */
[----:B----4-:R-:W-:Y:S01]  /*1fe0*/  @!P2 IMAD.WIDE.U32 R14, R25, 0x2, R14 ;  /* 0x00000002190ea825 */ /* 0x010fe200078e000e */
[----:B------:R-:W-:-:S03]  /*1ff0*/  PRMT R25, RZ, 0x7610, R25 ;  /* 0x00007610ff197816 */ /* 0x000fc60000000019 */
[----:B--2---:R-:W-:Y:S01]  /*2000*/  @!P1 IMAD.WIDE.U32 R20, R7, 0x2, R20 ;  /* 0x0000000207149825 */ /* 0x004fe200078e0014 */
[----:B------:R-:W-:Y:S02]  /*2010*/  PRMT R7, RZ, 0x7610, R7 ;  /* 0x00007610ff077816 */ /* 0x000fe40000000007 */
[----:B0-----:R-:W-:Y:S01]  /*2020*/  PRMT R5, RZ, 0x7610, R5 ;  /* 0x00007610ff057816 */ /* 0x001fe20000000005 */
[----:B------:R-:W-:Y:S01]  /*2030*/  @!P4 IMAD.WIDE.U32 R10, R6, 0x2, R10 ;  /* 0x00000002060ac825 */ /* 0x000fe200078e000a */
[----:B-1----:R-:W-:Y:S01]  /*2040*/  PRMT R17, RZ, 0x7610, R17 ;  /* 0x00007610ff117816 */ /* 0x002fe20000000011 */
[----:B------:R0:W5:Y:S02]  /*2050*/  @!P2 LDG.E.U16 R25, desc[UR4][R14.64] ;  /* 0x000000040e19a981 */ /* 0x000164000c1e1500 */
[----:B------:R-:W-:Y:S02]  /*2060*/  @!P6 IMAD.WIDE.U32 R22, R2, 0x2, R22 ;  /* 0x000000020216e825 */ /* 0x000fe400078e0016 */
[----:B------:R0:W5:Y:S04]  /*2070*/  @!P4 LDG.E.U16 R27, desc[UR4][R10.64] ;  /* 0x000000040a1bc981 */ /* 0x000168000c1e1500 */
[----:B------:R0:W5:Y:S04]  /*2080*/  @!P3 LDG.E.U16 R7, desc[UR4][R12.64] ;  /* 0x000000040c07b981 */ /* 0x000168000c1e1500 */
[----:B------:R0:W5:Y:S04]  /*2090*/  @!P1 LDG.E.U16 R5, desc[UR4][R20.64] ;  /* 0x0000000414059981 */ /* 0x000168000c1e1500 */
[----:B------:R0:W5:Y:S01]  /*20a0*/  @!P6 LDG.E.U16 R17, desc[UR4][R22.64] ;  /* 0x000000041611e981 */ /* 0x000162000c1e1500 */
[----:B------:R-:W-:Y:S04]  /*20b0*/  BSSY B2, `(.L_x_11723) ;  /* 0x0000039000027945 */ /* 0x000fe80003800000 */
[----:B------:R-:W-:Y:S05]  /*20c0*/  @P0 BRA `(.L_x_11724) ;  /* 0x0000000000dc0947 */ /* 0x000fea0003800000 */
[----:B------:R-:W1:Y:S01]  /*20d0*/  LDC.U16 R4, c[0x0][0x216] ;  /* 0x00008580ff047b82 */ /* 0x000e620000000400 */
[----:B0----5:R-:W-:Y:S01]  /*20e0*/  HADD2.F32 R11, -RZ, R0.H0_H0 ;  /* 0x20000000ff0b7230 */ /* 0x021fe20000004100 */
[----:B------:R-:W-:Y:S04]  /*20f0*/  BSSY B3, `(.L_x_11725) ;  /* 0x0000012000037945 */ /* 0x000fe80003800000 */
[----:B------:R-:W-:Y:S01]  /*2100*/  FADD.FTZ R0, |R11|, -RZ ;  /* 0x800000ff0b007221 */ /* 0x000fe20000010200 */
[----:B-1----:R-:W-:-:S05]  /*2110*/  HADD2.F32 R4, -RZ, R4.H0_H0 ;  /* 0x20000004ff047230 */ /* 0x002fca0000004100 */
        /* <DEDUP_REMOVED lines=15> */
.L_x_11726:
[----:B------:R-:W-:Y:S05]  /*2210*/  BSYNC B3 ;  /* 0x0000000000037941 */ /* 0x000fea0003800000 */
.L_x_11725:
        /* <DEDUP_REMOVED lines=18> */
.L_x_11728:
[----:B------:R-:W-:Y:S02]  /*2340*/  ISETP.GE.AND P0, PT, R4, RZ, PT ;  /* 0x000000ff0400720c */ /* 0x000fe40003f06270 */
[----:B------:R-:W-:-:S11]  /*2350*/  MOV R13, 0x3fd774eb ;  /* 0x3fd774eb000d7802 */ /* 0x000fd60000000f00 */
[----:B------:R-:W-:-:S04]  /*2360*/  @P0 FFMA.FTZ R2, R13, 0.93318945169448852539, -R2 ;  /* 0x3f6ee5810d020823 */ /* 0x000fc80000010802 */
[----:B------:R-:W-:-:S07]  /*2370*/  @!P0 FFMA.FTZ R2, R13, 0.93318945169448852539, R2 ;  /* 0x3f6ee5810d028823 */ /* 0x000fce0000010002 */
.L_x_11729:
[----:B------:R-:W-:Y:S05]  /*2380*/  BSYNC B0 ;  /* 0x0000000000007941 */ /* 0x000fea0003800000 */
.L_x_11727:
        /* <DEDUP_REMOVED lines=11> */
.L_x_11724:
[----:B------:R-:W-:Y:S05]  /*2440*/  BSYNC B2 ;  /* 0x0000000000027941 */ /* 0x000fea0003800000 */
.L_x_11723:
[----:B------:R-:W1:Y:S01]  /*2450*/  S2R R16, SR_TID.X ;  /* 0x0000000000107919 */ /* 0x000e620000002100 */
[----:B------:R-:W-:Y:S01]  /*2460*/  BSSY B2, `(.L_x_11730) ;  /* 0x000003b000027945 */ /* 0x000fe20003800000 */
[----:B-1---5:R-:W-:-:S04]  /*2470*/  IADD3 R0, R16, 0x80, RZ ;  /* 0x0000008010007810 */ /* 0x022fc80007ffe0ff */
[----:B------:R-:W-:-:S13]  /*2480*/  ISETP.GE.AND P0, PT, R0, R19, PT ;  /* 0x000000130000720c */ /* 0x000fda0003f06270 */
[----:B------:R-:W-:Y:S05]  /*2490*/  @P0 BRA `(.L_x_11731) ;  /* 0x0000000000dc0947 */ /* 0x000fea0003800000 */
[----:B------:R-:W1:Y:S01]  /*24a0*/  LDC.U16 R4, c[0x0][0x216] ;  /* 0x00008580ff047b82 */ /* 0x000e620000000400 */
[----:B------:R-:W-:Y:S01]  /*24b0*/  HADD2.F32 R29, -RZ, R29.H0_H0 ;  /* 0x2000001dff1d7230 */ /* 0x000fe20000004100 */
[----:B------:R-:W-:Y:S04]  /*24c0*/  BSSY B3, `(.L_x_11732) ;  /* 0x0000012000037945 */ /* 0x000fe80003800000 */
[----:B------:R-:W-:Y:S01]  /*24d0*/  FADD.FTZ R0, |R29|, -RZ ;  /* 0x800000ff1d007221 */ /* 0x000fe20000010200 */
[----:B-1----:R-:W-:-:S05]  /*24e0*/  HADD2.F32 R4, -RZ, R4.H0_H0 ;  /* 0x20000004ff047230 */ /* 0x002fca0000004100 */
[----:B0-----:R-:W-:Y:S01]  /*24f0*/  FADD.FTZ R15, |R4|, -RZ ;  /* 0x800000ff040f7221 */ /* 0x001fe20000010200 */
        /* <DEDUP_REMOVED lines=14> */
.L_x_11733:
[----:B------:R-:W-:Y:S05]  /*25e0*/  BSYNC B3 ;  /* 0x0000000000037941 */ /* 0x000fea0003800000 */
.L_x_11732:
        /* <DEDUP_REMOVED lines=18> */
.L_x_11735:
[----:B------:R-:W-:Y:S02]  /*2710*/  ISETP.GE.AND P0, PT, R4, RZ, PT ;  /* 0x000000ff0400720c */ /* 0x000fe40003f06270 */
[----:B------:R-:W-:-:S11]  /*2720*/  MOV R13, 0x3fd774eb ;  /* 0x3fd774eb000d7802 */ /* 0x000fd60000000f00 */
[----:B------:R-:W-:-:S04]  /*2730*/  @P0 FFMA.FTZ R2, R13, 0.93318945169448852539, -R2 ;  /* 0x3f6ee5810d020823 */ /* 0x000fc80000010802 */
[----:B------:R-:W-:-:S07]  /*2740*/  @!P0 FFMA.FTZ R2, R13, 0.93318945169448852539, R2 ;  /* 0x3f6ee5810d028823 */ /* 0x000fce0000010002 */
.L_x_11736:
[----:B------:R-:W-:Y:S05]  /*2750*/  BSYNC B0 ;  /* 0x0000000000007941 */ /* 0x000fea0003800000 */
.L_x_11734:
        /* <DEDUP_REMOVED lines=11> */
.L_x_11731:
[----:B------:R-:W-:Y:S05]  /*2810*/  BSYNC B2 ;  /* 0x0000000000027941 */ /* 0x000fea0003800000 */
.L_x_11730:
[----:B------:R-:W-:Y:S01]  /*2820*/  IADD3 R0, R16, 0x100, RZ ;  /* 0x0000010010007810 */ /* 0x000fe20007ffe0ff */
[----:B------:R-:W-:Y:S03]  /*2830*/  BSSY B2, `(.L_x_11737) ;  /* 0x000003a000027945 */ /* 0x000fe60003800000 */
        /* <DEDUP_REMOVED lines=22> */
.L_x_11740:
[----:B------:R-:W-:Y:S05]  /*29a0*/  BSYNC B3 ;  /* 0x0000000000037941 */ /* 0x000fea0003800000 */
.L_x_11739:
        /* <DEDUP_REMOVED lines=18> */
.L_x_11742:
[----:B------:R-:W-:Y:S02]  /*2ad0*/  ISETP.GE.AND P0, PT, R4, RZ, PT ;  /* 0x000000ff0400720c */ /* 0x000fe40003f06270 */
[----:B------:R-:W-:-:S11]  /*2ae0*/  MOV R13, 0x3fd774eb ;  /* 0x3fd774eb000d7802 */ /* 0x000fd60000000f00 */
[----:B------:R-:W-:-:S04]  /*2af0*/  @P0 FFMA.FTZ R2, R13, 0.93318945169448852539, -R2 ;  /* 0x3f6ee5810d020823 */ /* 0x000fc80000010802 */
[----:B------:R-:W-:-:S07]  /*2b00*/  @!P0 FFMA.FTZ R2, R13, 0.93318945169448852539, R2 ;  /* 0x3f6ee5810d028823 */ /* 0x000fce0000010002 */
.L_x_11743:
[----:B------:R-:W-:Y:S05]  /*2b10*/  BSYNC B0 ;  /* 0x0000000000007941 */ /* 0x000fea0003800000 */
.L_x_11741:
        /* <DEDUP_REMOVED lines=11> */
.L_x_11738:
[----:B------:R-:W-:Y:S05]  /*2bd0*/  BSYNC B2 ;  /* 0x0000000000027941 */ /* 0x000fea0003800000 */
.L_x_11737:
        /* <DEDUP_REMOVED lines=24> */
.L_x_11747:
[----:B------:R-:W-:Y:S05]  /*2d60*/  BSYNC B3 ;  /* 0x0000000000037941 */ /* 0x000fea0003800000 */
.L_x_11746:
        /* <DEDUP_REMOVED lines=18> */
.L_x_11749:
[----:B------:R-:W-:Y:S02]  /*2e90*/  ISETP.GE.AND P0, PT, R4, RZ, PT ;  /* 0x000000ff0400720c */ /* 0x000fe40003f06270 */
[----:B------:R-:W-:-:S11]  /*2ea0*/  MOV R13, 0x3fd774eb ;  /* 0x3fd774eb000d7802 */ /* 0x000fd60000000f00 */
[----:B------:R-:W-:-:S04]  /*2eb0*/  @P0 FFMA.FTZ R2, R13, 0.93318945169448852539, -R2 ;  /* 0x3f6ee5810d020823 */ /* 0x000fc80000010802 */
[----:B------:R-:W-:-:S07]  /*2ec0*/  @!P0 FFMA.FTZ R2, R13, 0.93318945169448852539, R2 ;  /* 0x3f6ee5810d028823 */ /* 0x000fce0000010002 */
.L_x_11750:
[----:B------:R-:W-:Y:S05]  /*2ed0*/  BSYNC B0 ;  /* 0x0000000000007941 */ /* 0x000fea0003800000 */
.L_x_11748:
        /* <DEDUP_REMOVED lines=11> */
.L_x_11745:
[----:B------:R-:W-:Y:S05]  /*2f90*/  BSYNC B2 ;  /* 0x0000000000027941 */ /* 0x000fea0003800000 */
.L_x_11744:
        /* <DEDUP_REMOVED lines=24> */
.L_x_11754:
[----:B------:R-:W-:Y:S05]  /*3120*/  BSYNC B3 ;  /* 0x0000000000037941 */ /* 0x000fea0003800000 */
.L_x_11753:
        /* <DEDUP_REMOVED lines=18> */
.L_x_11756:
[----:B------:R-:W-:Y:S02]  /*3250*/  ISETP.GE.AND P0, PT, R4, RZ, PT ;  /* 0x000000ff0400720c */ /* 0x000fe40003f06270 */
[----:B------:R-:W-:-:S11]  /*3260*/  MOV R13, 0x3fd774eb ;  /* 0x3fd774eb000d7802 */ /* 0x000fd60000000f00 */
[----:B------:R-:W-:-:S04]  /*3270*/  @P0 FFMA.FTZ R2, R13, 0.93318945169448852539, -R2 ;  /* 0x3f6ee5810d020823 */ /* 0x000fc80000010802 */
[----:B------:R-:W-:-:S07]  /*3280*/  @!P0 FFMA.FTZ R2, R13, 0.93318945169448852539, R2 ;  /* 0x3f6ee5810d028823 */ /* 0x000fce0000010002 */
.L_x_11757:
[----:B------:R-:W-:Y:S05]  /*3290*/  BSYNC B0 ;  /* 0x0000000000007941 */ /* 0x000fea0003800000 */
.L_x_11755:
        /* <DEDUP_REMOVED lines=11> */
.L_x_11752:
[----:B------:R-:W-:Y:S05]  /*3350*/  BSYNC B2 ;  /* 0x0000000000027941 */ /* 0x000fea0003800000 */
.L_x_11751:
        /* <DEDUP_REMOVED lines=24> */
.L_x_11761:
[----:B------:R-:W-:Y:S05]  /*34e0*/  BSYNC B3 ;  /* 0x0000000000037941 */ /* 0x000fea0003800000 */
.L_x_11760:
        /* <DEDUP_REMOVED lines=18> */
.L_x_11763:
[----:B------:R-:W-:Y:S02]  /*3610*/  ISETP.GE.AND P0, PT, R4, RZ, PT ;  /* 0x000000ff0400720c */ /* 0x000fe40003f06270 */
[----:B------:R-:W-:-:S11]  /*3620*/  MOV R13, 0x3fd774eb ;  /* 0x3fd774eb000d7802 */ /* 0x000fd60000000f00 */
[----:B------:R-:W-:-:S04]  /*3630*/  @P0 FFMA.FTZ R2, R13, 0.93318945169448852539, -R2 ;  /* 0x3f6ee5810d020823 */ /* 0x000fc80000010802 */
[----:B------:R-:W-:-:S07]  /*3640*/  @!P0 FFMA.FTZ R2, R13, 0.93318945169448852539, R2 ;  /* 0x3f6ee5810d028823 */ /* 0x000fce0000010002 */
.L_x_11764:
[----:B------:R-:W-:Y:S05]  /*3650*/  BSYNC B0 ;  /* 0x0000000000007941 */ /* 0x000fea0003800000 */
.L_x_11762:
        /* <DEDUP_REMOVED lines=11> */
.L_x_11759:
[----:B------:R-:W-:Y:S05]  /*3710*/  BSYNC B2 ;  /* 0x0000000000027941 */ /* 0x000fea0003800000 */
.L_x_11758:
        /* <DEDUP_REMOVED lines=24> */
.L_x_11768:
[----:B------:R-:W-:Y:S05]  /*38a0*/  BSYNC B3 ;  /* 0x0000000000037941 */ /* 0x000fea0003800000 */
.L_x_11767:
        /* <DEDUP_REMOVED lines=18> */
.L_x_11770:
[----:B------:R-:W-:Y:S02]  /*39d0*/  ISETP.GE.AND P0, PT, R4, RZ, PT ;  /* 0x000000ff0400720c */ /* 0x000fe40003f06270 */
[----:B------:R-:W-:-:S11]  /*39e0*/  MOV R13, 0x3fd774eb ;  /* 0x3fd774eb000d7802 */ /* 0x000fd60000000f00 */
[----:B------:R-:W-:-:S04]  /*39f0*/  @P0 FFMA.FTZ R2, R13, 0.93318945169448852539, -R2 ;  /* 0x3f6ee5810d020823 */ /* 0x000fc80000010802 */
[----:B------:R-:W-:-:S07]  /*3a00*/  @!P0 FFMA.FTZ R2, R13, 0.93318945169448852539, R2 ;  /* 0x3f6ee5810d028823 */ /* 0x000fce0000010002 */
.L_x_11771:
[----:B------:R-:W-:Y:S05]  /*3a10*/  BSYNC B0 ;  /* 0x0000000000007941 */ /* 0x000fea0003800000 */
.L_x_11769:
        /* <DEDUP_REMOVED lines=11> */
.L_x_11766:
[----:B------:R-:W-:Y:S05]  /*3ad0*/  BSYNC B2 ;  /* 0x0000000000027941 */ /* 0x000fea0003800000 */
.L_x_11765:
        /* <DEDUP_REMOVED lines=24> */
.L_x_11775:
[----:B------:R-:W-:Y:S05]  /*3c60*/  BSYNC B3 ;  /* 0x0000000000037941 */ /* 0x000fea0003800000 */
.L_x_11774:
        /* <DEDUP_REMOVED lines=18> */
.L_x_11777:
[----:B------:R-:W-:Y:S02]  /*3d90*/  ISETP.GE.AND P0, PT, R4, RZ, PT ;  /* 0x000000ff0400720c */ /* 0x000fe40003f06270 */
[----:B------:R-:W-:-:S11]  /*3da0*/  MOV R13, 0x3fd774eb ;  /* 0x3fd774eb000d7802 */ /* 0x000fd60000000f00 */
[----:B------:R-:W-:-:S04]  /*3db0*/  @P0 FFMA.FTZ R2, R13, 0.93318945169448852539, -R2 ;  /* 0x3f6ee5810d020823 */ /* 0x000fc80000010802 */
[----:B------:R-:W-:-:S07]  /*3dc0*/  @!P0 FFMA.FTZ R2, R13, 0.93318945169448852539, R2 ;  /* 0x3f6ee5810d028823 */ /* 0x000fce0000010002 */
.L_x_11778:
[----:B------:R-:W-:Y:S05]  /*3dd0*/  BSYNC B0 ;  /* 0x0000000000007941 */ /* 0x000fea0003800000 */
.L_x_11776:
        /* <DEDUP_REMOVED lines=11> */
.L_x_11773:
[----:B------:R-:W-:Y:S05]  /*3e90*/  BSYNC B2 ;  /* 0x0000000000027941 */ /* 0x000fea0003800000 */
.L_x_11772:
[----:B------:R-:W-:Y:S01]  /*3ea0*/  ISETP.GE.AND P0, PT, R16, R19, PT ;  /* 0x000000131000720c */ /* 0x000fe20003f06270 */
[----:B------:R-:W-:Y:S04]  /*3eb0*/  BSSY B0, `(.L_x_11779) ;  /* 0x0000035000007945 */ /* 0x000fe80003800000 */
[----:B------:R-:W-:Y:S08]  /*3ec0*/  BSSY B1, `(.L_x_11780) ;  /* 0x000002d000017945 */ /* 0x000ff00003800000 */
[----:B------:R-:W-:Y:S05]  /*3ed0*/  @P0 BRA `(.L_x_11781) ;  /* 0x0000000000380947 */ /* 0x000fea0003800000 */
[----:B------:R-:W1:Y:S01]  /*3ee0*/  S2R R16, SR_TID.X ;  /* 0x0000000000107919 */ /* 0x000e620000002100 */
[----:B0-----:R-:W0:Y:S01]  /*3ef0*/  LDC.64 R12, c[0x0][0x218] ;  /* 0x00008600ff0c7b82 */ /* 0x001e220000000a00 */
[----:B-1----:R-:W-:Y:S01]  /*3f00*/  IADD3 R15, R3, R16, RZ ;  /* 0x00000010030f7210 */ /* 0x002fe20007ffe0ff */
[----:B------:R-:W-:-:S04]  /*3f10*/  VIADD R16, R16, 0x80 ;  /* 0x0000008010107836 */ /* 0x000fc80000000000 */
[----:B0-----:R-:W-:Y:S01]  /*3f20*/  IMAD.WIDE.U32 R12, R15, 0x2, R12 ;  /* 0x000000020f0c7825 */ /* 0x001fe200078e000c */
        /* <DEDUP_REMOVED lines=9> */
.L_x_11781:
[----:B------:R-:W-:-:S13]  /*3fc0*/  ISETP.GE.AND P0, PT, R16, R19, PT ;  /* 0x000000131000720c */ /* 0x000fda0003f06270 */
[----:B------:R-:W-:Y:S05]  /*3fd0*/  @P0 BRA `(.L_x_11783) ;  /* 0x0000000000300947 */ /* 0x000fea0003800000 */
[----:B01----:R-:W0:Y:S01]  /*3fe0*/  LDC.64 R10, c[0x0][0x218] ;  /* 0x00008600ff0a7b82 */ /* 0x003e220000000a00 */
[----:B------:R-:W-:Y:S02]  /*3ff0*/  IADD3 R13, R3, R16, RZ ;  /* 0x00000010030d7210 */ /* 0x000fe40007ffe0ff */
[----:B------:R-:W-:-:S03]  /*4000*/  IADD3 R16, R16, 0x80, RZ ;  /* 0x0000008010107810 */ /* 0x000fc60007ffe0ff */
[----:B0-----:R-:W-:-:S05]  /*4010*/  IMAD.WIDE.U32 R10, R13, 0x2, R10 ;  /* 0x000000020d0a7825 */ /* 0x001fca00078e000a */
[----:B------:R1:W-:Y:S02]  /*4020*/  STG.E.U16 desc[UR4][R10.64], R9 ;  /* 0x000000090a007986 */ /* 0x0003e4000c101504 */
.L_x_11782:
[----:B------:R-:W-:-:S13]  /*4030*/  ISETP.GE.AND P0, PT, R16, R19, PT ;  /* 0x000000131000720c */ /* 0x000fda0003f06270 */
[----:B------:R-:W-:Y:S05]  /*4040*/  @P0 BRA `(.L_x_11784) ;  /* 0x0000000000300947 */ /* 0x000fea0003800000 */
[----:B01----:R-:W0:Y:S01]  /*4050*/  LDC.64 R10, c[0x0][0x218] ;  /* 0x00008600ff0a7b82 */ /* 0x003e220000000a00 */
[----:B------:R-:W-:Y:S02]  /*4060*/  IADD3 R9, R3, R16, RZ ;  /* 0x0000001003097210 */ /* 0x000fe40007ffe0ff */
[----:B------:R-:W-:-:S03]  /*4070*/  IADD3 R16, R16, 0x80, RZ ;  /* 0x0000008010107810 */ /* 0x000fc60007ffe0ff */
[----:B0-----:R-:W-:-:S05]  /*4080*/  IMAD.WIDE.U32 R10, R9, 0x2, R10 ;  /* 0x00000002090a7825 */ /* 0x001fca00078e000a */
[----:B------:R2:W-:Y:S02]  /*4090*/  STG.E.U16 desc[UR4][R10.64], R8 ;  /* 0x000000080a007986 */ /* 0x0005e4000c101504 */
.L_x_11783:
[----:B------:R-:W-:-:S13]  /*40a0*/  ISETP.GE.AND P0, PT, R16, R19, PT ;  /* 0x000000131000720c */ /* 0x000fda0003f06270 */
[----:B------:R-:W-:Y:S05]  /*40b0*/  @P0 BRA `(.L_x_11785) ;  /* 0x0000000000340947 */ /* 0x000fea0003800000 */
[----:B--2---:R-:W2:Y:S01]  /*40c0*/  LDC.64 R8, c[0x0][0x218] ;  /* 0x00008600ff087b82 */ /* 0x004ea20000000a00 */
[----:B01----:R-:W-:Y:S01]  /*40d0*/  IADD3 R11, R3, R16, RZ ;  /* 0x00000010030b7210 */ /* 0x003fe20007ffe0ff */
[----:B------:R-:W-:-:S04]  /*40e0*/  VIADD R16, R16, 0x80 ;  /* 0x0000008010107836 */ /* 0x000fc80000000000 */
[----:B--2---:R-:W-:-:S05]  /*40f0*/  IMAD.WIDE.U32 R8, R11, 0x2, R8 ;  /* 0x000000020b087825 */ /* 0x004fca00078e0008 */
[----:B------:R2:W-:Y:S02]  /*4100*/  STG.E.U16 desc[UR4][R8.64], R7 ;  /* 0x0000000708007986 */ /* 0x0005e4000c101504 */
.L_x_11784:
[----:B------:R-:W-:-:S13]  /*4110*/  ISETP.GE.AND P0, PT, R16, R19, PT ;  /* 0x000000131000720c */ /* 0x000fda0003f06270 */
[----:B------:R-:W-:Y:S05]  /*4120*/  @P0 BREAK B1 ;  /* 0x0000000000010942 */ /* 0x000fea0003800000 */
[----:B------:R-:W-:Y:S05]  /*4130*/  @P0 BRA `(.L_x_11786) ;  /* 0x0000000000300947 */ /* 0x000fea0003800000 */
[----:B-12---:R-:W1:Y:S01]  /*4140*/  LDC.64 R8, c[0x0][0x218] ;  /* 0x00008600ff087b82 */ /* 0x006e620000000a00 */
[----:B------:R-:W-:Y:S02]  /*4150*/  IADD3 R7, R3, R16, RZ ;  /* 0x0000001003077210 */ /* 0x000fe40007ffe0ff */
[----:B------:R-:W-:-:S03]  /*4160*/  IADD3 R16, R16, 0x80, RZ ;  /* 0x0000008010107810 */ /* 0x000fc60007ffe0ff */
[----:B-1----:R-:W-:-:S05]  /*4170*/  IMAD.WIDE.U32 R8, R7, 0x2, R8 ;  /* 0x0000000207087825 */ /* 0x002fca00078e0008 */
[----:B------:R3:W-:Y:S02]  /*4180*/  STG.E.U16 desc[UR4][R8.64], R6 ;  /* 0x0000000608007986 */ /* 0x0007e4000c101504 */
.L_x_11785:
[----:B------:R-:W-:Y:S05]  /*4190*/  BSYNC B1 ;  /* 0x0000000000017941 */ /* 0x000fea0003800000 */
.L_x_11780:
[----:B------:R-:W-:-:S13]  /*41a0*/  ISETP.GE.AND P0, PT, R16, R19, PT ;  /* 0x000000131000720c */ /* 0x000fda0003f06270 */
[----:B---3--:R-:W3:Y:S01]  /*41b0*/  @!P0 LDC.64 R6, c[0x0][0x218] ;  /* 0x00008600ff068b82 */ /* 0x008ee20000000a00 */
[----:B------:R-:W-:Y:S02]  /*41c0*/  @!P0 IADD3 R9, R3, R16, RZ ;  /* 0x0000001003098210 */ /* 0x000fe40007ffe0ff */
[----:B------:R-:W-:-:S03]  /*41d0*/  @!P0 IADD3 R16, R16, 0x80, RZ ;  /* 0x0000008010108810 */ /* 0x000fc60007ffe0ff */
[----:B---3--:R-:W-:-:S05]  /*41e0*/  @!P0 IMAD.WIDE.U32 R6, R9, 0x2, R6 ;  /* 0x0000000209068825 */ /* 0x008fca00078e0006 */
[----:B------:R3:W-:Y:S02]  /*41f0*/  @!P0 STG.E.U16 desc[UR4][R6.64], R5 ;  /* 0x0000000506008986 */ /* 0x0007e4000c101504 */
.L_x_11786:
[----:B------:R-:W-:Y:S05]  /*4200*/  BSYNC B0 ;  /* 0x0000000000007941 */ /* 0x000fea0003800000 */
.L_x_11779:
[----:B------:R-:W-:Y:S05]  /*4210*/  WARPSYNC.ALL ;  /* 0x0000000000007948 */ /* 0x000fea0003800000 */
[----:B------:R-:W-:-:S13]  /*4220*/  ISETP.GE.AND P0, PT, R16, R19, PT ;  /* 0x000000131000720c */ /* 0x000fda0003f06270 */
[----:B------:R-:W-:Y:S05]  /*4230*/  @P0 EXIT ;  /* 0x000000000000094d */ /* 0x000fea0003800000 */
[----:B---3--:R-:W1:Y:S01]  /*4240*/  LDC.64 R4, c[0x0][0x218] ;  /* 0x00008600ff047b82 */ /* 0x008e620000000a00 */
[----:B------:R-:W-:-:S05]  /*4250*/  IADD3 R3, R3, R16, RZ ;  /* 0x0000001003037210 */ /* 0x000fca0007ffe0ff */
[----:B-1----:R-:W-:-:S05]  /*4260*/  IMAD.WIDE.U32 R2, R3, 0x2, R4 ;  /* 0x0000000203027825 */ /* 0x002fca00078e0004 */
[----:B------:R-:W-:Y:S01]  /*4270*/  STG.E.U16 desc[UR4][R2.64], R0 ;  /* 0x0000000002007986 */ /* 0x000fe2000c101504 */
[----:B------:R-:W-:Y:S05]  /*4280*/  EXIT ;  /* 0x000000000000794d */ /* 0x000fea0003800000 */
        .weak           $__internal_32_$__cuda_sm3x_div_rn_ftz_f32_slowpath
        .type           $__internal_32_$__cuda_sm3x_div_rn_ftz_f32_slowpath,@function
        .size           $__internal_32_$__cuda_sm3x_div_rn_ftz_f32_slowpath,(.L_x_19708 - $__internal_32_$__cuda_sm3x_div_rn_ftz_f32_slowpath)
$__internal_32_$__cuda_sm3x_div_rn_ftz_f32_slowpath:
        /* <DEDUP_REMOVED lines=32> */
.L_x_11789:
[----:B------:R-:W-:Y:S05]  /*4490*/  BSYNC B1 ;  /* 0x0000000000017941 */ /* 0x000fea0003800000 */
.L_x_11788:
        /* <DEDUP_REMOVED lines=27> */
.L_x_11795:
[----:B------:R-:W-:-:S07]  /*4650*/  LEA R0, R13, R0, 0x17 ;  /* 0x000000000d007211 */ /* 0x000fce00078eb8ff */
.L_x_11796:
[----:B------:R-:W-:Y:S05]  /*4660*/  BSYNC B1 ;  /* 0x0000000000017941 */ /* 0x000fea0003800000 */
.L_x_11794:
[----:B------:R-:W-:Y:S05]  /*4670*/  BRA `(.L_x_11797) ;  /* 0x0000000000207947 */ /* 0x000fea0003800000 */
.L_x_11793:
[----:B------:R-:W-:-:S04]  /*4680*/  LOP3.LUT R0, R12, 0x80000000, R0, 0x48, !PT ;  /* 0x800000000c007812 */ /* 0x000fc800078e4800 */
[----:B------:R-:W-:Y:S01]  /*4690*/  LOP3.LUT R0, R0, 0x7f800000, RZ, 0xfc, !PT ;  /* 0x7f80000000007812 */ /* 0x000fe200078efcff */
[----:B------:R-:W-:Y:S06]  /*46a0*/  BRA `(.L_x_11797) ;  /* 0x0000000000147947 */ /* 0x000fec0003800000 */
.L_x_11792:
[----:B------:R-:W-:Y:S01]  /*46b0*/  LOP3.LUT R0, R12, 0x80000000, R0, 0x48, !PT ;  /* 0x800000000c007812 */ /* 0x000fe200078e4800 */
[----:B------:R-:W-:Y:S06]  /*46c0*/  BRA `(.L_x_11797) ;  /* 0x00000000000c7947 */ /* 0x000fec0003800000 */
.L_x_11791:
[----:B------:R-:W0:Y:S01]  /*46d0*/  MUFU.RSQ R0, -QNAN ;  /* 0xffc0000000007908 */ /* 0x000e220000001400 */
[----:B------:R-:W-:Y:S05]  /*46e0*/  BRA `(.L_x_11797) ;  /* 0x0000000000047947 */ /* 0x000fea0003800000 */
.L_x_11790:
[----:B------:R-:W-:-:S07]  /*46f0*/  FADD.FTZ R0, R0, R12 ;  /* 0x0000000c00007221 */ /* 0x000fce0000010000 */
.L_x_11797:
[----:B------:R-:W-:Y:S05]  /*4700*/  BSYNC B0 ;  /* 0x0000000000007941 */ /* 0x000fea0003800000 */
.L_x_11787:
[----:B------:R-:W-:Y:S01]  /*4710*/  HFMA2.MMA R15, -RZ, RZ, 0, 0 ;  /* 0x00000000ff0f7435 */ /* 0x000fe200000001ff */
[----:B------:R-:W-:-:S05]  /*4720*/  MOV R14, R2 ;  /* 0x00000002000e7202 */ /* 0x000fca0000000f00 */
[----:B0-----:R-:W-:Y:S05]  /*4730*/  RET.REL.NODEC R14 `(_ZN2at6native29vectorized_elementwise_kernelILi2ENS0_13BUnaryFunctorIN3c104HalfES4_S4_ZZZNS0_17atan2_kernel_cudaERNS_18TensorIteratorBaseEENKUlvE_clEvENKUlvE1_clEvEUlS4_S4_E_EESt5arrayIPcLm2EEEEviT0_T1_) ;  /* 0xffffffb80e307950 */ /* 0x001fea0003c3ffff */
.L_x_11798:
        /* <DEDUP_REMOVED lines=12> */
.L_x_19708:


//--------------------- .text._ZN2at6native29vectorized_elementwise_kernelILi4ENS0_13BUnaryFunctorIN3c104HalfES4_S4_ZZZNS0_17atan2_kernel_cudaERNS_18TensorIteratorBaseEENKUlvE_clEvENKUlvE1_clEvEUlS4_S4_E_EESt5arrayIPcLm2EEEEviT0_T1_ --------------------------
	.section	.text._ZN2at6native29vectorized_elementwise_kernelILi4ENS0_13BUnaryFunctorIN3c104HalfES4_S4_ZZZNS0_17atan2_kernel_cudaERNS_18TensorIteratorBaseEENKUlvE_clEvENKUlvE1_clEvEUlS4_S4_E_EESt5arrayIPcLm2EEEEviT0_T1_,"ax",@progbits
	.align	128
        .global         _ZN2at6native29vectorized_elementwise_kernelILi4ENS0_13BUnaryFunctorIN3c104HalfES4_S4_ZZZNS0_17atan2_kernel_cudaERNS_18TensorIteratorBaseEENKUlvE_clEvENKUlvE1_clEvEUlS4_S4_E_EESt5arrayIPcLm2EEEEviT0_T1_
        .type           _ZN2at6native29vectorized_elementwise_kernelILi4ENS0_13BUnaryFunctorIN3c104HalfES4_S4_ZZZNS0_17atan2_kernel_cudaERNS_18TensorIteratorBaseEENKUlvE_clEvENKUlvE1_clEvEUlS4_S4_E_EESt5arrayIPcLm2EEEEviT0_T1_,@function
        .size           _ZN2at6native29vectorized_elementwise_kernelILi4ENS0_13BUnaryFunctorIN3c104HalfES4_S4_ZZZNS0_17atan2_kernel_cudaERNS_18TensorIteratorBaseEENKUlvE_clEvENKUlvE1_clEvEUlS4_S4_E_EESt5arrayIPcLm2EEEEviT0_T1_,(.L_x_19709 - _ZN2at6native29vectorized_elementwise_kernelILi4ENS0_13BUnaryFunctorIN3c104HalfES4_S4_ZZZNS0_17atan2_kernel_cudaERNS_18TensorIteratorBaseEENKUlvE_clEvENKUlvE1_clEvEUlS4_S4_E_EESt5arrayIPcLm2EEEEviT0_T1_)
        .other          _ZN2at6native29vectorized_elementwise_kernelILi4ENS0_13BUnaryFunctorIN3c104HalfES4_S4_ZZZNS0_17atan2_kernel_cudaERNS_18TensorIteratorBaseEENKUlvE_clEvENKUlvE1_clEvEUlS4_S4_E_EESt5arrayIPcLm2EEEEviT0_T1_,@"STO_CUDA_ENTRY STV_DEFAULT"
_ZN2at6native29vectorized_elementwise_kernelILi4ENS0_13BUnaryFunctorIN3c104HalfES4_S4_ZZZNS0_17atan2_kernel_cudaERNS_18TensorIteratorBaseEENKUlvE_clEvENKUlvE1_clEvEUlS4_S4_E_EESt5arrayIPcLm2EEEEviT0_T1_:
.text._ZN2at6native29vectorized_elementwise_kernelILi4ENS0_13BUnaryFunctorIN3c104HalfES4_S4_ZZZNS0_17atan2_kernel_cudaERNS_18TensorIteratorBaseEENKUlvE_clEvENKUlvE1_clEvEUlS4_S4_E_EESt5arrayIPcLm2EEEEviT0_T1_:
        /* <DEDUP_REMOVED lines=12> */
[----:B------:R-:W2:Y:S01]  /*00c0*/  LDG.E.64 R10, desc[UR4][R4.64] ;  /* 0x00000004040a7981 */ /* 0x000ea2000c1e1b00 */
[----:B------:R-:W0:Y:S03]  /*00d0*/  LDC.U16 R9, c[0x0][0x216] ;  /* 0x00008580ff097b82 */ /* 0x000e260000000400 */
[----:B------:R1:W5:Y:S01]  /*00e0*/  LDG.E.64 R14, desc[UR4][R4.64+0x400] ;  /* 0x00040004040e7981 */ /* 0x000362000c1e1b00 */
        /* <DEDUP_REMOVED lines=12> */
[----:B-1----:R-:W-:-:S04]  /*01b0*/  FFMA R5, R23, R6, RZ ;  /* 0x0000000617057223 */ /* 0x002fc800000000ff */
[----:B------:R-:W-:-:S04]  /*01c0*/  FFMA R0, -R17, R5, R23 ;  /* 0x0000000511007223 */ /* 0x000fc80000000117 */
[----:B------:R-:W-:Y:S01]  /*01d0*/  FFMA R0, R6, R0, R5 ;  /* 0x0000000006007223 */ /* 0x000fe20000000005 */
[----:B--2---:R-:W-:Y:S06]  /*01e0*/  @!P0 BRA `(.L_x_11801) ;  /* 0x00000000000c8947 */ /* 0x004fec0003800000 */
[----:B------:R-:W-:Y:S02]  /*01f0*/  MOV R12, R17 ;  /* 0x00000011000c7202 */ /* 0x000fe40000000f00 */
[----:B------:R-:W-:-:S07]  /*0200*/  MOV R4, 0x220 ;  /* 0x0000022000047802 */ /* 0x000fce0000000f00 */
[----:B-----5:R-:W-:Y:S05]  /*0210*/  CALL.REL.NOINC `($__internal_33_$__cuda_sm3x_div_rn_ftz_f32_slowpath) ;  /* 0x0000003c00ec7944 */ /* 0x020fea0003c00000 */
.L_x_11801:
[----:B------:R-:W-:Y:S05]  /*0220*/  BSYNC B2 ;  /* 0x0000000000027941 */ /* 0x000fea0003800000 */
.L_x_11800:
        /* <DEDUP_REMOVED lines=18> */
.L_x_11803:
[----:B------:R-:W-:Y:S02]  /*0350*/  ISETP.GE.AND P0, PT, R9, RZ, PT ;  /* 0x000000ff0900720c */ /* 0x000fe40003f06270 */
[----:B------:R-:W-:-:S11]  /*0360*/  MOV R5, 0x3fd774eb ;  /* 0x3fd774eb00057802 */ /* 0x000fd60000000f00 */
[----:B------:R-:W-:-:S04]  /*0370*/  @P0 FFMA.FTZ R0, R5, 0.93318945169448852539, -R0 ;  /* 0x3f6ee58105000823 */ /* 0x000fc80000010800 */
[----:B------:R-:W-:-:S07]  /*0380*/  @!P0 FFMA.FTZ R0, R5, 0.93318945169448852539, R0 ;  /* 0x3f6ee58105008823 */ /* 0x000fce0000010000 */
.L_x_11804:
[----:B------:R-:W-:Y:S05]  /*0390*/  BSYNC B0 ;  /* 0x0000000000007941 */ /* 0x000fea0003800000 */
.L_x_11802:
        /* <DEDUP_REMOVED lines=29> */
[----:B-----5:R-:W-:Y:S05]  /*0570*/  CALL.REL.NOINC `($__internal_33_$__cuda_sm3x_div_rn_ftz_f32_slowpath) ;  /* 0x0000003c00147944 */ /* 0x020fea0003c00000 */
.L_x_11806:
[----:B------:R-:W-:Y:S05]  /*0580*/  BSYNC B2 ;  /* 0x0000000000027941 */ /* 0x000fea0003800000 */
.L_x_11805:
        /* <DEDUP_REMOVED lines=18> */
.L_x_11808:
[----:B------:R-:W-:Y:S01]  /*06b0*/  ISETP.GE.AND P0, PT, R8, RZ, PT ;  /* 0x000000ff0800720c */ /* 0x000fe20003f06270 */
[----:B------:R-:W-:-:S12]  /*06c0*/  IMAD.MOV.U32 R5, RZ, RZ, 0x3fd774eb ;  /* 0x3fd774ebff057424 */ /* 0x000fd800078e00ff */
[----:B------:R-:W-:-:S04]  /*06d0*/  @P0 FFMA.FTZ R0, R5, 0.93318945169448852539, -R0 ;  /* 0x3f6ee58105000823 */ /* 0x000fc80000010800 */
[----:B------:R-:W-:-:S07]  /*06e0*/  @!P0 FFMA.FTZ R0, R5, 0.93318945169448852539, R0 ;  /* 0x3f6ee58105008823 */ /* 0x000fce0000010000 */
.L_x_11809:
[----:B------:R-:W-:Y:S05]  /*06f0*/  BSYNC B0 ;  /* 0x0000000000007941 */ /* 0x000fea0003800000 */
.L_x_11807:
[----:B------:R-:W0:Y:S01]  /*0700*/  LDC.U16 R17, c[0x0][0x216] ;  /* 0x00008580ff117b82 */ /* 0x000e220000000400 */
[----:B------:R-:W-:Y:S01]  /*0710*/  HADD2.F32 R18, -RZ, R11.H0_H0 ;  /* 0x2000000bff127230 */ /* 0x000fe20000004100 */
        /* <DEDUP_REMOVED lines=28> */
.L_x_11811:
[----:B------:R-:W-:Y:S05]  /*08e0*/  BSYNC B2 ;  /* 0x0000000000027941 */ /* 0x000fea0003800000 */
.L_x_11810:
        /* <DEDUP_REMOVED lines=18> */
.L_x_11813:
[----:B------:R-:W-:Y:S02]  /*0a10*/  ISETP.GE.AND P0, PT, R17, RZ, PT ;  /* 0x000000ff1100720c */ /* 0x000fe40003f06270 */
[----:B------:R-:W-:-:S11]  /*0a20*/  MOV R5, 0x3fd774eb ;  /* 0x3fd774eb00057802 */ /* 0x000fd60000000f00 */
[----:B------:R-:W-:-:S04]  /*0a30*/  @P0 FFMA.FTZ R0, R5, 0.93318945169448852539, -R0 ;  /* 0x3f6ee58105000823 */ /* 0x000fc80000010800 */
[----:B------:R-:W-:-:S07]  /*0a40*/  @!P0 FFMA.FTZ R0, R5, 0.93318945169448852539, R0 ;  /* 0x3f6ee58105008823 */ /* 0x000fce0000010000 */
.L_x_11814:
[----:B------:R-:W-:Y:S05]  /*0a50*/  BSYNC B0 ;  /* 0x0000000000007941 */ /* 0x000fea0003800000 */
.L_x_11812:
[----:B------:R-:W0:Y:S01]  /*0a60*/  LDC.U16 R10, c[0x0][0x216] ;  /* 0x00008580ff0a7b82 */ /* 0x000e220000000400 */
[----:B------:R-:W-:Y:S01]  /*0a70*/  HADD2.F32 R21, -RZ, R11.H1_H1 ;  /* 0x3000000bff157230 */ /* 0x000fe20000004100 */
[----:B------:R-:W-:Y:S01]  /*0a80*/  FSETP.NEU.FTZ.AND P0, PT, |R17|, |R18|, PT ;  /* 0x400000121100720b */ /* 0x000fe20003f1d200 */
[----:B------:R-:W-:Y:S01]  /*0a90*/  HFMA2.MMA R6, -RZ, RZ, 2.04296875, -15.78125 ;  /* 0x4016cbe4ff067435 */ /* 0x000fe200000001ff */
[----:B------:R-:W-:Y:S01]  /*0aa0*/  FSETP.NEU.FTZ.AND P1, PT, R19, RZ, PT ;  /* 0x000000ff1300720b */ /* 0x000fe20003f3d000 */
[----:B------:R-:W-:Y:S01]  /*0ab0*/  FADD.FTZ R11, |R17|, |R18| ;  /* 0x40000012110b7221 */ /* 0x000fe20000010200 */
[----:B------:R-:W-:Y:S01]  /*0ac0*/  FADD.FTZ R23, |R21|, -RZ ;  /* 0x800000ff15177221 */ /* 0x000fe20000010200 */
[----:B------:R-:W-:Y:S01]  /*0ad0*/  ISETP.GE.AND P3, PT, R17, RZ, PT ;  /* 0x000000ff1100720c */ /* 0x000fe20003f66270 */
[----:B------:R-:W-:Y:S07]  /*0ae0*/  BSSY B2, `(.L_x_11815) ;  /* 0x0000016000027945 */ /* 0x000fee0003800000 */
[----:B------:R-:W-:-:S02]  /*0af0*/  @!P0 FSEL R0, R6, 0.78539818525314331055, !P3 ;  /* 0x3f490fdb06008808 */ /* 0x000fc40005800000 */
        /* <DEDUP_REMOVED lines=20> */
.L_x_11816:
[----:B------:R-:W-:Y:S05]  /*0c40*/  BSYNC B2 ;  /* 0x0000000000027941 */ /* 0x000fea0003800000 */
.L_x_11815:
        /* <DEDUP_REMOVED lines=18> */
.L_x_11818:
[----:B------:R-:W-:Y:S01]  /*0d70*/  ISETP.GE.AND P0, PT, R10, RZ, PT ;  /* 0x000000ff0a00720c */ /* 0x000fe20003f06270 */
[----:B------:R-:W-:-:S12]  /*0d80*/  HFMA2.MMA R5, -RZ, RZ, 1.9599609375, 20144 ;  /* 0x3fd774ebff057435 */ /* 0x000fd800000001ff */
[----:B------:R-:W-:-:S04]  /*0d90*/  @P0 FFMA.FTZ R0, R5, 0.93318945169448852539, -R0 ;  /* 0x3f6ee58105000823 */ /* 0x000fc80000010800 */
[----:B------:R-:W-:-:S07]  /*0da0*/  @!P0 FFMA.FTZ R0, R5, 0.93318945169448852539, R0 ;  /* 0x3f6ee58105008823 */ /* 0x000fce0000010000 */
.L_x_11819:
[----:B------:R-:W-:Y:S05]  /*0db0*/  BSYNC B0 ;  /* 0x0000000000007941 */ /* 0x000fea0003800000 */
.L_x_11817:
[----:B------:R-:W0:Y:S01]  /*0dc0*/  LDC.U16 R18, c[0x0][0x216] ;  /* 0x00008580ff127b82 */ /* 0x000e220000000400 */
[----:B-----5:R-:W-:Y:S01]  /*0dd0*/  HADD2.F32 R19, -RZ, R14.H0_H0 ;  /* 0x2000000eff137230 */ /* 0x020fe20000004100 */
        /* <DEDUP_REMOVED lines=27> */
[----:B------:R-:W-:Y:S05]  /*0f90*/  CALL.REL.NOINC `($__internal_33_$__cuda_sm3x_div_rn_ftz_f32_slowpath) ;  /* 0x00000030008c7944 */ /* 0x000fea0003c00000 */
.L_x_11821:
[----:B------:R-:W-:Y:S05]  /*0fa0*/  BSYNC B2 ;  /* 0x0000000000027941 */ /* 0x000fea0003800000 */
.L_x_11820:
        /* <DEDUP_REMOVED lines=18> */
.L_x_11823:
[----:B------:R-:W-:Y:S02]  /*10d0*/  ISETP.GE.AND P0, PT, R18, RZ, PT ;  /* 0x000000ff1200720c */ /* 0x000fe40003f06270 */
[----:B------:R-:W-:-:S11]  /*10e0*/  MOV R5, 0x3fd774eb ;  /* 0x3fd774eb00057802 */ /* 0x000fd60000000f00 */
[----:B------:R-:W-:-:S04]  /*10f0*/  @P0 FFMA.FTZ R0, R5, 0.93318945169448852539, -R0 ;  /* 0x3f6ee58105000823 */ /* 0x000fc80000010800 */
[----:B------:R-:W-:-:S07]  /*1100*/  @!P0 FFMA.FTZ R0, R5, 0.93318945169448852539, R0 ;  /* 0x3f6ee58105008823 */ /* 0x000fce0000010000 */
.L_x_11824:
[----:B------:R-:W-:Y:S05]  /*1110*/  BSYNC B0 ;  /* 0x0000000000007941 */ /* 0x000fea0003800000 */
.L_x_11822:
        /* <DEDUP_REMOVED lines=30> */
.L_x_11826:
[----:B------:R-:W-:Y:S05]  /*1300*/  BSYNC B2 ;  /* 0x0000000000027941 */ /* 0x000fea0003800000 */
.L_x_11825:
        /* <DEDUP_REMOVED lines=18> */
.L_x_11828:
[----:B------:R-:W-:Y:S01]  /*1430*/  ISETP.GE.AND P0, PT, R21, RZ, PT ;  /* 0x000000ff1500720c */ /* 0x000fe20003f06270 */
[----:B------:R-:W-:-:S12]  /*1440*/  HFMA2.MMA R5, -RZ, RZ, 1.9599609375, 20144 ;  /* 0x3fd774ebff057435 */ /* 0x000fd800000001ff */
[----:B------:R-:W-:-:S04]  /*1450*/  @P0 FFMA.FTZ R0, R5, 0.93318945169448852539, -R0 ;  /* 0x3f6ee58105000823 */ /* 0x000fc80000010800 */
[----:B------:R-:W-:-:S07]  /*1460*/  @!P0 FFMA.FTZ R0, R5, 0.93318945169448852539, R0 ;  /* 0x3f6ee58105008823 */ /* 0x000fce0000010000 */
.L_x_11829:
[----:B------:R-:W-:Y:S05]  /*1470*/  BSYNC B0 ;  /* 0x0000000000007941 */ /* 0x000fea0003800000 */
.L_x_11827:
[----:B------:R-:W0:Y:S01]  /*1480*/  LDC.U16 R17, c[0x0][0x216] ;  /* 0x00008580ff117b82 */ /* 0x000e220000000400 */
[----:B------:R-:W-:Y:S01]  /*1490*/  HADD2.F32 R18, -RZ, R15.H0_H0 ;  /* 0x2000000fff127230 */ /* 0x000fe20000004100 */
[C---:B------:R-:W-:Y:S01]  /*14a0*/  FSETP.NEU.FTZ.AND P0, PT, |R21|.reuse, |R20|, PT ;  /* 0x400000141500720b */ /* 0x040fe20003f1d200 */
        /* <DEDUP_REMOVED lines=27> */
.L_x_11831:
[----:B------:R-:W-:Y:S05]  /*1660*/  BSYNC B2 ;  /* 0x0000000000027941 */ /* 0x000fea0003800000 */
.L_x_11830:
        /* <DEDUP_REMOVED lines=18> */
.L_x_11833:
[----:B------:R-:W-:Y:S02]  /*1790*/  ISETP.GE.AND P0, PT, R17, RZ, PT ;  /* 0x000000ff1100720c */ /* 0x000fe40003f06270 */
[----:B------:R-:W-:-:S11]  /*17a0*/  MOV R5, 0x3fd774eb ;  /* 0x3fd774eb00057802 */ /* 0x000fd60000000f00 */
[----:B------:R-:W-:-:S04]  /*17b0*/  @P0 FFMA.FTZ R0, R5, 0.93318945169448852539, -R0 ;  /* 0x3f6ee58105000823 */ /* 0x000fc80000010800 */
[----:B------:R-:W-:-:S07]  /*17c0*/  @!P0 FFMA.FTZ R0, R5, 0.93318945169448852539, R0 ;  /* 0x3f6ee58105008823 */ /* 0x000fce0000010000 */
.L_x_11834:
[----:B------:R-:W-:Y:S05]  /*17d0*/  BSYNC B0 ;  /* 0x0000000000007941 */ /* 0x000fea0003800000 */
.L_x_11832:
[----:B------:R-:W0:Y:S01]  /*17e0*/  LDC.U16 R21, c[0x0][0x216] ;  /* 0x00008580ff157b82 */ /* 0x000e220000000400 */
[----:B------:R-:W-:Y:S01]  /*17f0*/  HADD2.F32 R22, -RZ, R15.H1_H1 ;  /* 0x3000000fff167230 */ /* 0x000fe20000004100 */
[C---:B------:R-:W-:Y:S01]  /*1800*/  FSETP.NEU.FTZ.AND P0, PT, |R17|.reuse, |R18|, PT ;  /* 0x400000121100720b */ /* 0x040fe20003f1d200 */
[----:B------:R-:W-:Y:S01]  /*1810*/  HFMA2.MMA R6, -RZ, RZ, 2.04296875, -15.78125 ;  /* 0x4016cbe4ff067435 */ /* 0x000fe200000001ff */
[----:B------:R-:W-:Y:S01]  /*1820*/  FSETP.NEU.FTZ.AND P1, PT, R14, RZ, PT ;  /* 0x000000ff0e00720b */ /* 0x000fe20003f3d000 */
[C---:B------:R-:W-:Y:S01]  /*1830*/  FADD.FTZ R14, |R17|.reuse, |R18| ;  /* 0x40000012110e7221 */ /* 0x040fe20000010200 */
[----:B------:R-:W-:Y:S01]  /*1840*/  FADD.FTZ R23, |R22|, -RZ ;  /* 0x800000ff16177221 */ /* 0x000fe20000010200 */
[----:B------:R-:W-:Y:S01]  /*1850*/  ISETP.GE.AND P3, PT, R17, RZ, PT ;  /* 0x000000ff1100720c */ /* 0x000fe20003f66270 */
[----:B------:R-:W-:Y:S07]  /*1860*/  BSSY B2, `(.L_x_11835) ;  /* 0x0000016000027945 */ /* 0x000fee0003800000 */
[----:B------:R-:W-:-:S02]  /*1870*/  @!P0 FSEL R0, R6, 0.78539818525314331055, !P3 ;  /* 0x3f490fdb06008808 */ /* 0x000fc40005800000 */
[----:B------:R-:W-:Y:S02]  /*1880*/  @!P1 FSEL R0, RZ, 3.1415927410125732422, P3 ;  /* 0x40490fdbff009808 */ /* 0x000fe40001800000 */
[----:B------:R-:W-:Y:S01]  /*1890*/  FSETP.GTU.FTZ.AND P0, PT, |R14|, +INF , PT ;  /* 0x7f8000000e00780b */ /* 0x000fe20003f1c200 */
        /* <DEDUP_REMOVED lines=17> */
[----:B------:R-:W-:Y:S05]  /*19b0*/  CALL.REL.NOINC `($__internal_33_$__cuda_sm3x_div_rn_ftz_f32_slowpath) ;  /* 0x0000002800047944 */ /* 0x000fea0003c00000 */
.L_x_11836:
[----:B------:R-:W-:Y:S05]  /*19c0*/  BSYNC B2 ;  /* 0x0000000000027941 */ /* 0x000fea0003800000 */
.L_x_11835:
        /* <DEDUP_REMOVED lines=18> */
.L_x_11838:
[----:B------:R-:W-:Y:S01]  /*1af0*/  ISETP.GE.AND P0, PT, R21, RZ, PT ;  /* 0x000000ff1500720c */ /* 0x000fe20003f06270 */
[----:B------:R-:W-:-:S12]  /*1b00*/  HFMA2.MMA R5, -RZ, RZ, 1.9599609375, 20144 ;  /* 0x3fd774ebff057435 */ /* 0x000fd800000001ff */
[----:B------:R-:W-:-:S04]  /*1b10*/  @P0 FFMA.FTZ R0, R5, 0.93318945169448852539, -R0 ;  /* 0x3f6ee58105000823 */ /* 0x000fc80000010800 */
[----:B------:R-:W-:-:S07]  /*1b20*/  @!P0 FFMA.FTZ R0, R5, 0.93318945169448852539, R0 ;  /* 0x3f6ee58105008823 */ /* 0x000fce0000010000 */
.L_x_11839:
[----:B------:R-:W-:Y:S05]  /*1b30*/  BSYNC B0 ;  /* 0x0000000000007941 */ /* 0x000fea0003800000 */
.L_x_11837:
[----:B------:R-:W0:Y:S01]  /*1b40*/  LDC.64 R4, c[0x0][0x218] ;  /* 0x00008600ff047b82 */ /* 0x000e220000000a00 */
[----:B------:R-:W-:Y:S02]  /*1b50*/  FSETP.NEU.FTZ.AND P0, PT, |R21|, |R22|, PT ;  /* 0x400000161500720b */ /* 0x000fe40003f1d200 */
[----:B------:R-:W-:Y:S02]  /*1b60*/  FSETP.NEU.FTZ.AND P1, PT, R15, RZ, PT ;  /* 0x000000ff0f00720b */ /* 0x000fe40003f3d000 */
[C---:B------:R-:W-:Y:S01]  /*1b70*/  ISETP.GE.AND P2, PT, R21.reuse, RZ, PT ;  /* 0x000000ff1500720c */ /* 0x040fe20003f46270 */
        /* <DEDUP_REMOVED lines=16> */
.L_x_11799:
[----:B------:R-:W0:Y:S01]  /*1c80*/  S2R R2, SR_TID.X ;  /* 0x0000000000027919 */ /* 0x000e220000002100 */
[----:B------:R-:W-:Y:S02]  /*1c90*/  PRMT R27, RZ, 0x7610, R27 ;  /* 0x00007610ff1b7816 */ /* 0x000fe4000000001b */
[----:B0-----:R-:W-:-:S13]  /*1ca0*/  ISETP.GE.AND P0, PT, R2, R19, PT ;  /* 0x000000130200720c */ /* 0x001fda0003f06270 */
[----:B------:R-:W-:Y:S01]  /*1cb0*/  @!P0 IADD3 R0, R3, R2, RZ ;  /* 0x0000000203008210 */ /* 0x000fe20007ffe0ff */
[----:B------:R-:W0:Y:S01]  /*1cc0*/  @!P0 LDC.64 R16, c[0x0][0x220] ;  /* 0x00008800ff108b82 */ /* 0x000e220000000a00 */
[----:B------:R-:W-:-:S04]  /*1cd0*/  @!P0 IADD3 R2, R2, 0x80, RZ ;  /* 0x0000008002028810 */ /* 0x000fc80007ffe0ff */
[----:B------:R-:W-:-:S13]  /*1ce0*/  ISETP.GE.AND P6, PT, R2, R19, PT ;  /* 0x000000130200720c */ /* 0x000fda0003fc6270 */
[----:B------:R-:W-:Y:S01]  /*1cf0*/  @!P6 IADD3 R7, R3, R2, RZ ;  /* 0x000000020307e210 */ /* 0x000fe20007ffe0ff */
[----:B------:R-:W1:Y:S01]  /*1d00*/  @!P6 LDC.64 R4, c[0x0][0x220] ;  /* 0x00008800ff04eb82 */ /* 0x000e620000000a00 */
[----:B------:R-:W-:-:S04]  /*1d10*/  @!P6 IADD3 R2, R2, 0x80, RZ ;  /* 0x000000800202e810 */ /* 0x000fc80007ffe0ff */
[----:B------:R-:W-:-:S13]  /*1d20*/  ISETP.GE.AND P5, PT, R2, R19, PT ;  /* 0x000000130200720c */ /* 0x000fda0003fa6270 */
[----:B------:R-:W-:Y:S01]  /*1d30*/  @!P5 IADD3 R11, R3, R2, RZ ;  /* 0x00000002030bd210 */ /* 0x000fe20007ffe0ff */
[----:B------:R-:W2:Y:S01]  /*1d40*/  @!P5 LDC.64 R28, c[0x0][0x220] ;  /* 0x00008800ff1cdb82 */ /* 0x000ea20000000a00 */
[----:B------:R-:W-:-:S04]  /*1d50*/  @!P5 IADD3 R2, R2, 0x80, RZ ;  /* 0x000000800202d810 */ /* 0x000fc80007ffe0ff */
[----:B------:R-:W-:Y:S01]  /*1d60*/  ISETP.GE.AND P4, PT, R2, R19, PT ;  /* 0x000000130200720c */ /* 0x000fe20003f86270 */
[----:B-1----:R-:W-:-:S05]  /*1d70*/  @!P6 IMAD.WIDE.U32 R4, R7, 0x2, R4 ;  /* 0x000000020704e825 */ /* 0x002fca00078e0004 */
[----:B------:R1:W5:Y:S07]  /*1d80*/  @!P6 LDG.E.U16 R27, desc[UR4][R4.64] ;  /* 0x00000004041be981 */ /* 0x00036e000c1e1500 */
[----:B------:R-:W-:Y:S01]  /*1d90*/  @!P4 IMAD.IADD R8, R3, 0x1, R2 ;  /* 0x000000010308c824 */ /* 0x000fe200078e0202 */
[----:B------:R-:W-:Y:S01]  /*1da0*/  @!P4 IADD3 R2, R2, 0x80, RZ ;  /* 0x000000800202c810 */ /* 0x000fe20007ffe0ff */
[----:B-1----:R-:W1:Y:S03]  /*1db0*/  @!P4 LDC.64 R4, c[0x0][0x220] ;  /* 0x00008800ff04cb82 */ /* 0x002e660000000a00 */
        /* <DEDUP_REMOVED lines=10> */
[----:B------:R-:W1:Y:S01]  /*1e60*/  @!P1 LDC.64 R14, c[0x0][0x220] ;  /* 0x00008800ff0e9b82 */ /* 0x000e620000000a00 */
[----:B------:R-:W-:-:S04]  /*1e70*/  @!P1 IADD3 R2, R2, 0x80, RZ ;  /* 0x0000008002029810 */ /* 0x000fc80007ffe0ff */
[----:B------:R-:W-:-:S13]  /*1e80*/  ISETP.GE.AND P6, PT, R2, R19, PT ;  /* 0x000000130200720c */ /* 0x000fda0003fc6270 */
[----:B------:R-:W1:Y:S01]  /*1e90*/  @!P6 LDC.64 R22, c[0x0][0x220] ;  /* 0x00008800ff16eb82 */ /* 0x000e620000000a00 */
[----:B0-----:R-:W-:Y:S01]  /*1ea0*/  @!P0 IMAD.WIDE.U32 R16, R0, 0x2, R16 ;  /* 0x0000000200108825 */ /* 0x001fe200078e0010 */
[----:B------:R-:W-:Y:S02]  /*1eb0*/  PRMT R0, RZ, 0x7610, R0 ;  /* 0x00007610ff007816 */ /* 0x000fe40000000000 */
[----:B------:R-:W-:Y:S01]  /*1ec0*/  @!P6 IADD3 R2, R3, R2, RZ ;  /* 0x000000020302e210 */ /* 0x000fe20007ffe0ff */
[----:B--2---:R-:W-:Y:S01]  /*1ed0*/  @!P5 IMAD.WIDE.U32 R28, R11, 0x2, R28 ;  /* 0x000000020b1cd825 */ /* 0x004fe200078e001c */
[----:B------:R-:W-:Y:S02]  /*1ee0*/  PRMT R11, RZ, 0x7610, R11 ;  /* 0x00007610ff0b7816 */ /* 0x000fe4000000000b */
[----:B------:R0:W5:Y:S01]  /*1ef0*/  @!P0 LDG.E.U16 R0, desc[UR4][R16.64] ;  /* 0x0000000410008981 */ /* 0x000162000c1e1500 */
[----:B---3--:R-:W-:Y:S01]  /*1f00*/  @!P3 IMAD.WIDE.U32 R6, R25, 0x2, R6 ;  /* 0x000000021906b825 */ /* 0x008fe200078e0006 */
[----:B------:R-:W-:-:S02]  /*1f10*/  PRMT R25, RZ, 0x7610, R25 ;  /* 0x00007610ff197816 */ /* 0x000fc40000000019 */
[----:B------:R-:W-:Y:S01]  /*1f20*/  PRMT R18, RZ, 0x7610, R18 ;  /* 0x00007610ff127816 */ /* 0x000fe20000000012 */
[----:B----4-:R-:W-:Y:S01]  /*1f30*/  @!P2 IMAD.WIDE.U32 R12, R21, 0x2, R12 ;  /* 0x00000002150ca825 */ /* 0x010fe200078e000c */
[----:B------:R-:W-:Y:S01]  /*1f40*/  PRMT R21, RZ, 0x7610, R21 ;  /* 0x00007610ff157816 */ /* 0x000fe20000000015 */
[----:B------:R2:W5:Y:S02]  /*1f50*/  @!P5 LDG.E.U16 R11, desc[UR4][R28.64] ;  /* 0x000000041c0bd981 */ /* 0x000564000c1e1500 */
[----:B-1----:R-:W-:Y:S01]  /*1f60*/  @!P1 IMAD.WIDE.U32 R14, R9, 0x2, R14 ;  /* 0x00000002090e9825 */ /* 0x002fe200078e000e */
[----:B------:R-:W-:Y:S02]  /*1f70*/  PRMT R9, RZ, 0x7610, R9 ;  /* 0x00007610ff097816 */ /* 0x000fe40000000009 */
[----:B0-----:R-:W-:Y:S01]  /*1f80*/  PRMT R17, RZ, 0x7610, R17 ;  /* 0x00007610ff117816 */ /* 0x001fe20000000011 */
[----:B------:R-:W-:Y:S01]  /*1f90*/  @!P4 IMAD.WIDE.U32 R4, R8, 0x2, R4 ;  /* 0x000000020804c825 */ /* 0x000fe200078e0004 */
[----:B------:R2:W5:Y:S03]  /*1fa0*/  @!P2 LDG.E.U16 R21, desc[UR4][R12.64] ;  /* 0x000000040c15a981 */ /* 0x000566000c1e1500 */
[----:B------:R-:W-:Y:S01]  /*1fb0*/  @!P6 IMAD.WIDE.U32 R22, R2, 0x2, R22 ;  /* 0x000000020216e825 */ /* 0x000fe200078e0016 */
[----:B------:R2:W5:Y:S04]  /*1fc0*/  @!P4 LDG.E.U16 R25, desc[UR4][R4.64] ;  /* 0x000000040419c981 */ /* 0x000568000c1e1500 */
[----:B------:R2:W5:Y:S04]  /*1fd0*/  @!P3 LDG.E.U16 R9, desc[UR4][R6.64] ;  /* 0x000000040609b981 */ /* 0x000568000c1e1500 */
[----:B------:R2:W5:Y:S04]  /*1fe0*/  @!P1 LDG.E.U16 R17, desc[UR4][R14.64] ;  /* 0x000000040e119981 */ /* 0x000568000c1e1500 */
[----:B------:R2:W5:Y:S01]  /*1ff0*/  @!P6 LDG.E.U16 R18, desc[UR4][R22.64] ;  /* 0x000000041612e981 */ /* 0x000562000c1e1500 */
[----:B------:R-:W-:Y:S04]  /*2000*/  BSSY B2, `(.L_x_11840) ;  /* 0x0000039000027945 */ /* 0x000fe80003800000 */
[----:B------:R-:W-:Y:S05]  /*2010*/  @P0 BRA `(.L_x_11841) ;  /* 0x0000000000dc0947 */ /* 0x000fea0003800000 */
[----:B------:R-:W0:Y:S01]  /*2020*/  LDC.U16 R2, c[0x0][0x216] ;  /* 0x00008580ff027b82 */ /* 0x000e220000000400 */
[----:B--2--5:R-:W-:Y:S01]  /*2030*/  HADD2.F32 R15, -RZ, R0.H0_H0 ;  /* 0x20000000ff0f7230 */ /* 0x024fe20000004100 */
        /* <DEDUP_REMOVED lines=18> */
.L_x_11843:
[----:B------:R-:W-:Y:S05]  /*2160*/  BSYNC B3 ;  /* 0x0000000000037941 */ /* 0x000fea0003800000 */
.L_x_11842:
        /* <DEDUP_REMOVED lines=18> */
.L_x_11845:
[----:B------:R-:W-:Y:S02]  /*2290*/  ISETP.GE.AND P0, PT, R2, RZ, PT ;  /* 0x000000ff0200720c */ /* 0x000fe40003f06270 */
[----:B------:R-:W-:-:S11]  /*22a0*/  MOV R5, 0x3fd774eb ;  /* 0x3fd774eb00057802 */ /* 0x000fd60000000f00 */
[----:B------:R-:W-:-:S04]  /*22b0*/  @P0 FFMA.FTZ R0, R5, 0.93318945169448852539, -R0 ;  /* 0x3f6ee58105000823 */ /* 0x000fc80000010800 */
[----:B------:R-:W-:-:S07]  /*22c0*/  @!P0 FFMA.FTZ R0, R5, 0.93318945169448852539, R0 ;  /* 0x3f6ee58105008823 */ /* 0x000fce0000010000 */
.L_x_11846:
[----:B------:R-:W-:Y:S05]  /*22d0*/  BSYNC B0 ;  /* 0x0000000000007941 */ /* 0x000fea0003800000 */
.L_x_11844:
        /* <DEDUP_REMOVED lines=11> */
.L_x_11841:
[----:B------:R-:W-:Y:S05]  /*2390*/  BSYNC B2 ;  /* 0x0000000000027941 */ /* 0x000fea0003800000 */
.L_x_11840:
[----:B------:R-:W0:Y:S01]  /*23a0*/  S2R R20, SR_TID.X ;  /* 0x0000000000147919 */ /* 0x000e220000002100 */
[----:B------:R-:W-:Y:S01]  /*23b0*/  BSSY B2, `(.L_x_11847) ;  /* 0x000003b000027945 */ /* 0x000fe20003800000 */
[----:B0----5:R-:W-:-:S04]  /*23c0*/  IADD3 R0, R20, 0x80, RZ ;  /* 0x0000008014007810 */ /* 0x021fc80007ffe0ff */
[----:B------:R-:W-:-:S13]  /*23d0*/  ISETP.GE.AND P0, PT, R0, R19, PT ;  /* 0x000000130000720c */ /* 0x000fda0003f06270 */
[----:B------:R-:W-:Y:S05]  /*23e0*/  @P0 BRA `(.L_x_11848) ;  /* 0x0000000000dc0947 */ /* 0x000fea0003800000 */
[----:B------:R-:W0:Y:S01]  /*23f0*/  LDC.U16 R2, c[0x0][0x216] ;  /* 0x00008580ff027b82 */ /* 0x000e220000000400 */
[----:B------:R-:W-:Y:S01]  /*2400*/  HADD2.F32 R27, -RZ, R27.H0_H0 ;  /* 0x2000001bff1b7230 */ /* 0x000fe20000004100 */
[----:B------:R-:W-:Y:S04]  /*2410*/  BSSY B3, `(.L_x_11849) ;  /* 0x0000012000037945 */ /* 0x000fe80003800000 */
[----:B--2---:R-:W-:Y:S01]  /*2420*/  FADD.FTZ R23, |R27|, -RZ ;  /* 0x800000ff1b177221 */ /* 0x004fe20000010200 */
        /* <DEDUP_REMOVED lines=16> */
.L_x_11850:
[----:B------:R-:W-:Y:S05]  /*2530*/  BSYNC B3 ;  /* 0x0000000000037941 */ /* 0x000fea0003800000 */
.L_x_11849:
        /* <DEDUP_REMOVED lines=18> */
.L_x_11852:
[----:B------:R-:W-:Y:S02]  /*2660*/  ISETP.GE.AND P0, PT, R2, RZ, PT ;  /* 0x000000ff0200720c */ /* 0x000fe40003f06270 */
[----:B------:R-:W-:-:S11]  /*2670*/  MOV R5, 0x3fd774eb ;  /* 0x3fd774eb00057802 */ /* 0x000fd60000000f00 */
[----:B------:R-:W-:-:S04]  /*2680*/  @P0 FFMA.FTZ R0, R5, 0.93318945169448852539, -R0 ;  /* 0x3f6ee58105000823 */ /* 0x000fc80000010800 */
[----:B------:R-:W-:-:S07]  /*2690*/  @!P0 FFMA.FTZ R0, R5, 0.93318945169448852539, R0 ;  /* 0x3f6ee58105008823 */ /* 0x000fce0000010000 */
.L_x_11853:
[----:B------:R-:W-:Y:S05]  /*26a0*/  BSYNC B0 ;  /* 0x0000000000007941 */ /* 0x000fea0003800000 */
.L_x_11851:
        /* <DEDUP_REMOVED lines=11> */
.L_x_11848:
[----:B------:R-:W-:Y:S05]  /*2760*/  BSYNC B2 ;  /* 0x0000000000027941 */ /* 0x000fea0003800000 */
.L_x_11847:
[----:B------:R-:W-:Y:S01]  /*2770*/  VIADD R0, R20, 0x100 ;  /* 0x0000010014007836 */ /* 0x000fe20000000000 */
[----:B------:R-:W-:Y:S04]  /*2780*/  BSSY B2, `(.L_x_11854) ;  /* 0x000003a000027945 */ /* 0x000fe80003800000 */
        /* <DEDUP_REMOVED lines=22> */
.L_x_11857:
[----:B------:R-:W-:Y:S05]  /*28f0*/  BSYNC B3 ;  /* 0x0000000000037941 */ /* 0x000fea0003800000 */
.L_x_11856:
        /* <DEDUP_REMOVED lines=18> */
.L_x_11859:
[----:B------:R-:W-:Y:S02]  /*2a20*/  ISETP.GE.AND P0, PT, R2, RZ, PT ;  /* 0x000000ff0200720c */ /* 0x000fe40003f06270 */
[----:B------:R-:W-:-:S11]  /*2a30*/  MOV R5, 0x3fd774eb ;  /* 0x3fd774eb00057802 */ /* 0x000fd60000000f00 */
[----:B------:R-:W-:-:S04]  /*2a40*/  @P0 FFMA.FTZ R0, R5, 0.93318945169448852539, -R0 ;  /* 0x3f6ee58105000823 */ /* 0x000fc80000010800 */
[----:B------:R-:W-:-:S07]  /*2a50*/  @!P0 FFMA.FTZ R0, R5, 0.93318945169448852539, R0 ;  /* 0x3f6ee58105008823 */ /* 0x000fce0000010000 */
.L_x_11860:
[----:B------:R-:W-:Y:S05]  /*2a60*/  BSYNC B0 ;  /* 0x0000000000007941 */ /* 0x000fea0003800000 */
.L_x_11858:
        /* <DEDUP_REMOVED lines=11> */
.L_x_11855:
[----:B------:R-:W-:Y:S05]  /*2b20*/  BSYNC B2 ;  /* 0x0000000000027941 */ /* 0x000fea0003800000 */
.L_x_11854:
[----:B------:R-:W-:Y:S01]  /*2b30*/  IADD3 R0, R20, 0x180, RZ ;  /* 0x0000018014007810 */ /* 0x000fe20007ffe0ff */
[----:B------:R-:W-:Y:S03]  /*2b40*/  BSSY B2, `(.L_x_11861) ;  /* 0x000003a000027945 */ /* 0x000fe60003800000 */
        /* <DEDUP_REMOVED lines=22> */
.L_x_11864:
[----:B------:R-:W-:Y:S05]  /*2cb0*/  BSYNC B3 ;  /* 0x0000000000037941 */ /* 0x000fea0003800000 */
.L_x_11863:
        /* <DEDUP_REMOVED lines=18> */
.L_x_11866:
[----:B------:R-:W-:Y:S01]  /*2de0*/  ISETP.GE.AND P0, PT, R2, RZ, PT ;  /* 0x000000ff0200720c */ /* 0x000fe20003f06270 */
[----:B------:R-:W-:-:S12]  /*2df0*/  IMAD.MOV.U32 R5, RZ, RZ, 0x3fd774eb ;  /* 0x3fd774ebff057424 */ /* 0x000fd800078e00ff */
[----:B------:R-:W-:-:S04]  /*2e00*/  @P0 FFMA.FTZ R0, R5, 0.93318945169448852539, -R0 ;  /* 0x3f6ee58105000823 */ /* 0x000fc80000010800 */
[----:B------:R-:W-:-:S07]  /*2e10*/  @!P0 FFMA.FTZ R0, R5, 0.93318945169448852539, R0 ;  /* 0x3f6ee58105008823 */ /* 0x000fce0000010000 */
.L_x_11867:
[----:B------:R-:W-:Y:S05]  /*2e20*/  BSYNC B0 ;  /* 0x0000000000007941 */ /* 0x000fea0003800000 */
.L_x_11865:
        /* <DEDUP_REMOVED lines=11> */
.L_x_11862:
[----:B------:R-:W-:Y:S05]  /*2ee0*/  BSYNC B2 ;  /* 0x0000000000027941 */ /* 0x000fea0003800000 */
.L_x_11861:
        /* <DEDUP_REMOVED lines=24> */
.L_x_11871:
[----:B------:R-:W-:Y:S05]  /*3070*/  BSYNC B3 ;  /* 0x0000000000037941 */ /* 0x000fea0003800000 */
.L_x_11870:
        /* <DEDUP_REMOVED lines=18> */
.L_x_11873:
[----:B------:R-:W-:Y:S02]  /*31a0*/  ISETP.GE.AND P0, PT, R2, RZ, PT ;  /* 0x000000ff0200720c */ /* 0x000fe40003f06270 */
[----:B------:R-:W-:-:S11]  /*31b0*/  MOV R5, 0x3fd774eb ;  /* 0x3fd774eb00057802 */ /* 0x000fd60000000f00 */
[----:B------:R-:W-:-:S04]  /*31c0*/  @P0 FFMA.FTZ R0, R5, 0.93318945169448852539, -R0 ;  /* 0x3f6ee58105000823 */ /* 0x000fc80000010800 */
[----:B------:R-:W-:-:S07]  /*31d0*/  @!P0 FFMA.FTZ R0, R5, 0.93318945169448852539, R0 ;  /* 0x3f6ee58105008823 */ /* 0x000fce0000010000 */
.L_x_11874:
[----:B------:R-:W-:Y:S05]  /*31e0*/  BSYNC B0 ;  /* 0x0000000000007941 */ /* 0x000fea0003800000 */
.L_x_11872:
        /* <DEDUP_REMOVED lines=11> */
.L_x_11869:
[----:B------:R-:W-:Y:S05]  /*32a0*/  BSYNC B2 ;  /* 0x0000000000027941 */ /* 0x000fea0003800000 */
.L_x_11868:
        /* <DEDUP_REMOVED lines=24> */
.L_x_11878:
[----:B------:R-:W-:Y:S05]  /*3430*/  BSYNC B3 ;  /* 0x0000000000037941 */ /* 0x000fea0003800000 */
.L_x_11877:
        /* <DEDUP_REMOVED lines=18> */
.L_x_11880:
[----:B------:R-:W-:Y:S02]  /*3560*/  ISETP.GE.AND P0, PT, R2, RZ, PT ;  /* 0x000000ff0200720c */ /* 0x000fe40003f06270 */
[----:B------:R-:W-:-:S11]  /*3570*/  MOV R5, 0x3fd774eb ;  /* 0x3fd774eb00057802 */ /* 0x000fd60000000f00 */
[----:B------:R-:W-:-:S04]  /*3580*/  @P0 FFMA.FTZ R0, R5, 0.93318945169448852539, -R0 ;  /* 0x3f6ee58105000823 */ /* 0x000fc80000010800 */
[----:B------:R-:W-:-:S07]  /*3590*/  @!P0 FFMA.FTZ R0, R5, 0.93318945169448852539, R0 ;  /* 0x3f6ee58105008823 */ /* 0x000fce0000010000 */
.L_x_11881:
[----:B------:R-:W-:Y:S05]  /*35a0*/  BSYNC B0 ;  /* 0x0000000000007941 */ /* 0x000fea0003800000 */
.L_x_11879:
        /* <DEDUP_REMOVED lines=11> */
.L_x_11876:
[----:B------:R-:W-:Y:S05]  /*3660*/  BSYNC B2 ;  /* 0x0000000000027941 */ /* 0x000fea0003800000 */
.L_x_11875:
        /* <DEDUP_REMOVED lines=24> */
.L_x_11885:
[----:B------:R-:W-:Y:S05]  /*37f0*/  BSYNC B3 ;  /* 0x0000000000037941 */ /* 0x000fea0003800000 */
.L_x_11884:
        /* <DEDUP_REMOVED lines=18> */
.L_x_11887:
[----:B------:R-:W-:Y:S02]  /*3920*/  ISETP.GE.AND P0, PT, R2, RZ, PT ;  /* 0x000000ff0200720c */ /* 0x000fe40003f06270 */
[----:B------:R-:W-:-:S11]  /*3930*/  MOV R5, 0x3fd774eb ;  /* 0x3fd774eb00057802 */ /* 0x000fd60000000f00 */
[----:B------:R-:W-:-:S04]  /*3940*/  @P0 FFMA.FTZ R0, R5, 0.93318945169448852539, -R0 ;  /* 0x3f6ee58105000823 */ /* 0x000fc80000010800 */
[----:B------:R-:W-:-:S07]  /*3950*/  @!P0 FFMA.FTZ R0, R5, 0.93318945169448852539, R0 ;  /* 0x3f6ee58105008823 */ /* 0x000fce0000010000 */
.L_x_11888:
[----:B------:R-:W-:Y:S05]  /*3960*/  BSYNC B0 ;  /* 0x0000000000007941 */ /* 0x000fea0003800000 */
.L_x_11886:
        /* <DEDUP_REMOVED lines=11> */
.L_x_11883:
[----:B------:R-:W-:Y:S05]  /*3a20*/  BSYNC B2 ;  /* 0x0000000000027941 */ /* 0x000fea0003800000 */
.L_x_11882:
        /* <DEDUP_REMOVED lines=24> */
.L_x_11892:
[----:B------:R-:W-:Y:S05]  /*3bb0*/  BSYNC B3 ;  /* 0x0000000000037941 */ /* 0x000fea0003800000 */
.L_x_11891:
        /* <DEDUP_REMOVED lines=18> */
.L_x_11894:
[----:B------:R-:W-:Y:S02]  /*3ce0*/  ISETP.GE.AND P0, PT, R17, RZ, PT ;  /* 0x000000ff1100720c */ /* 0x000fe40003f06270 */
[----:B------:R-:W-:-:S11]  /*3cf0*/  MOV R5, 0x3fd774eb ;  /* 0x3fd774eb00057802 */ /* 0x000fd60000000f00 */
[----:B------:R-:W-:-:S04]  /*3d00*/  @P0 FFMA.FTZ R0, R5, 0.93318945169448852539, -R0 ;  /* 0x3f6ee58105000823 */ /* 0x000fc80000010800 */
[----:B------:R-:W-:-:S07]  /*3d10*/  @!P0 FFMA.FTZ R0, R5, 0.93318945169448852539, R0 ;  /* 0x3f6ee58105008823 */ /* 0x000fce0000010000 */
.L_x_11895:
[----:B------:R-:W-:Y:S05]  /*3d20*/  BSYNC B0 ;  /* 0x0000000000007941 */ /* 0x000fea0003800000 */
.L_x_11893:
        /* <DEDUP_REMOVED lines=11> */
.L_x_11890:
[----:B------:R-:W-:Y:S05]  /*3de0*/  BSYNC B2 ;  /* 0x0000000000027941 */ /* 0x000fea0003800000 */
.L_x_11889:
[----:B------:R-:W-:Y:S01]  /*3df0*/  ISETP.GE.AND P0, PT, R20, R19, PT ;  /* 0x000000131400720c */ /* 0x000fe20003f06270 */
[----:B------:R-:W-:Y:S04]  /*3e00*/  BSSY B0, `(.L_x_11896) ;  /* 0x0000034000007945 */ /* 0x000fe80003800000 */
[----:B------:R-:W-:Y:S08]  /*3e10*/  BSSY B1, `(.L_x_11897) ;  /* 0x000002c000017945 */ /* 0x000ff00003800000 */
[----:B------:R-:W-:Y:S05]  /*3e20*/  @P0 BRA `(.L_x_11898) ;  /* 0x0000000000340947 */ /* 0x000fea0003800000 */
[----:B------:R-:W0:Y:S01]  /*3e30*/  S2R R20, SR_TID.X ;  /* 0x0000000000147919 */ /* 0x000e220000002100 */
[----:B--2---:R-:W1:Y:S01]  /*3e40*/  LDC.64 R4, c[0x0][0x218] ;  /* 0x00008600ff047b82 */ /* 0x004e620000000a00 */
[----:B0-----:R-:W-:Y:S02]  /*3e50*/  IADD3 R7, R3, R20, RZ ;  /* 0x0000001403077210 */ /* 0x001fe40007ffe0ff */
        /* <DEDUP_REMOVED lines=10> */
.L_x_11898:
[----:B------:R-:W-:-:S13]  /*3f00*/  ISETP.GE.AND P0, PT, R20, R19, PT ;  /* 0x000000131400720c */ /* 0x000fda0003f06270 */
[----:B------:R-:W-:Y:S05]  /*3f10*/  @P0 BRA `(.L_x_11900) ;  /* 0x0000000000300947 */ /* 0x000fea0003800000 */
[----:B0-2---:R-:W0:Y:S01]  /*3f20*/  LDC.64 R4, c[0x0][0x218] ;  /* 0x00008600ff047b82 */ /* 0x005e220000000a00 */
[----:B------:R-:W-:Y:S01]  /*3f30*/  IMAD.IADD R7, R3, 0x1, R20 ;  /* 0x0000000103077824 */ /* 0x000fe200078e0214 */
[----:B------:R-:W-:-:S03]  /*3f40*/  IADD3 R20, R20, 0x80, RZ ;  /* 0x0000008014147810 */ /* 0x000fc60007ffe0ff */
[----:B0-----:R-:W-:-:S05]  /*3f50*/  IMAD.WIDE.U32 R4, R7, 0x2, R4 ;  /* 0x0000000207047825 */ /* 0x001fca00078e0004 */
[----:B------:R1:W-:Y:S02]  /*3f60*/  STG.E.U16 desc[UR4][R4.64], R11 ;  /* 0x0000000b04007986 */ /* 0x0003e4000c101504 */
.L_x_11899:
[----:B------:R-:W-:-:S13]  /*3f70*/  ISETP.GE.AND P0, PT, R20, R19, PT ;  /* 0x000000131400720c */ /* 0x000fda0003f06270 */
[----:B------:R-:W-:Y:S05]  /*3f80*/  @P0 BRA `(.L_x_11901) ;  /* 0x0000000000300947 */ /* 0x000fea0003800000 */
[----:B01----:R-:W0:Y:S01]  /*3f90*/  LDC.64 R4, c[0x0][0x218] ;  /* 0x00008600ff047b82 */ /* 0x003e220000000a00 */
[----:B------:R-:W-:Y:S02]  /*3fa0*/  IADD3 R7, R3, R20, RZ ;  /* 0x0000001403077210 */ /* 0x000fe40007ffe0ff */
[----:B------:R-:W-:-:S03]  /*3fb0*/  IADD3 R20, R20, 0x80, RZ ;  /* 0x0000008014147810 */ /* 0x000fc60007ffe0ff */
[----:B0-----:R-:W-:-:S05]  /*3fc0*/  IMAD.WIDE.U32 R4, R7, 0x2, R4 ;  /* 0x0000000207047825 */ /* 0x001fca00078e0004 */
[----:B------:R1:W-:Y:S02]  /*3fd0*/  STG.E.U16 desc[UR4][R4.64], R10 ;  /* 0x0000000a04007986 */ /* 0x0003e4000c101504 */
.L_x_11900:
[----:B------:R-:W-:-:S13]  /*3fe0*/  ISETP.GE.AND P0, PT, R20, R19, PT ;  /* 0x000000131400720c */ /* 0x000fda0003f06270 */
[----:B------:R-:W-:Y:S05]  /*3ff0*/  @P0 BRA `(.L_x_11902) ;  /* 0x0000000000340947 */ /* 0x000fea0003800000 */
[----:B012---:R-:W0:Y:S01]  /*4000*/  LDC.64 R4, c[0x0][0x218] ;  /* 0x00008600ff047b82 */ /* 0x007e220000000a00 */
[----:B------:R-:W-:Y:S02]  /*4010*/  IADD3 R7, R3, R20, RZ ;  /* 0x0000001403077210 */ /* 0x000fe40007ffe0ff */
[----:B------:R-:W-:-:S03]  /*4020*/  IADD3 R20, R20, 0x80, RZ ;  /* 0x0000008014147810 */ /* 0x000fc60007ffe0ff */
[----:B0-----:R-:W-:-:S05]  /*4030*/  IMAD.WIDE.U32 R4, R7, 0x2, R4 ;  /* 0x0000000207047825 */ /* 0x001fca00078e0004 */
[----:B------:R2:W-:Y:S02]  /*4040*/  STG.E.U16 desc[UR4][R4.64], R9 ;  /* 0x0000000904007986 */ /* 0x0005e4000c101504 */
.L_x_11901:
        /* <DEDUP_REMOVED lines=8> */
.L_x_11902:
[----:B------:R-:W-:Y:S05]  /*40d0*/  BSYNC B1 ;  /* 0x0000000000017941 */ /* 0x000fea0003800000 */
.L_x_11897:
[----:B------:R-:W-:-:S13]  /*40e0*/  ISETP.GE.AND P0, PT, R20, R19, PT ;  /* 0x000000131400720c */ /* 0x000fda0003f06270 */
[----:B0123--:R-:W0:Y:S01]  /*40f0*/  @!P0 LDC.64 R4, c[0x0][0x218] ;  /* 0x00008600ff048b82 */ /* 0x00fe220000000a00 */
[----:B------:R-:W-:Y:S02]  /*4100*/  @!P0 IADD3 R7, R3, R20, RZ ;  /* 0x0000001403078210 */ /* 0x000fe40007ffe0ff */
[----:B------:R-:W-:-:S03]  /*4110*/  @!P0 IADD3 R20, R20, 0x80, RZ ;  /* 0x0000008014148810 */ /* 0x000fc60007ffe0ff */
[----:B0-----:R-:W-:-:S05]  /*4120*/  @!P0 IMAD.WIDE.U32 R4, R7, 0x2, R4 ;  /* 0x0000000207048825 */ /* 0x001fca00078e0004 */
[----:B------:R3:W-:Y:S02]  /*4130*/  @!P0 STG.E.U16 desc[UR4][R4.64], R2 ;  /* 0x0000000204008986 */ /* 0x0007e4000c101504 */
.L_x_11903:
[----:B------:R-:W-:Y:S05]  /*4140*/  BSYNC B0 ;  /* 0x0000000000007941 */ /* 0x000fea0003800000 */
.L_x_11896:
[----:B------:R-:W-:Y:S05]  /*4150*/  WARPSYNC.ALL ;  /* 0x0000000000007948 */ /* 0x000fea0003800000 */
[----:B------:R-:W-:-:S13]  /*4160*/  ISETP.GE.AND P0, PT, R20, R19, PT ;  /* 0x000000131400720c */ /* 0x000fda0003f06270 */
[----:B------:R-:W-:Y:S05]  /*4170*/  @P0 EXIT ;  /* 0x000000000000094d */ /* 0x000fea0003800000 */
[----:B0123--:R-:W0:Y:S01]  /*4180*/  LDC.64 R4, c[0x0][0x218] ;  /* 0x00008600ff047b82 */ /* 0x00fe220000000a00 */
[----:B------:R-:W-:-:S04]  /*4190*/  IMAD.IADD R3, R3, 0x1, R20 ;  /* 0x0000000103037824 */ /* 0x000fc800078e0214 */
[----:B0-----:R-:W-:-:S05]  /*41a0*/  IMAD.WIDE.U32 R2, R3, 0x2, R4 ;  /* 0x0000000203027825 */ /* 0x001fca00078e0004 */
[----:B------:R-:W-:Y:S01]  /*41b0*/  STG.E.U16 desc[UR4][R2.64], R0 ;  /* 0x0000000002007986 */ /* 0x000fe2000c101504 */
[----:B------:R-:W-:Y:S05]  /*41c0*/  EXIT ;  /* 0x000000000000794d */ /* 0x000fea0003800000 */
        .weak           $__internal_33_$__cuda_sm3x_div_rn_ftz_f32_slowpath
        .type           $__internal_33_$__cuda_sm3x_div_rn_ftz_f32_slowpath,@function
        .size           $__internal_33_$__cuda_sm3x_div_rn_ftz_f32_slowpath,(.L_x_19709 - $__internal_33_$__cuda_sm3x_div_rn_ftz_f32_slowpath)
$__internal_33_$__cuda_sm3x_div_rn_ftz_f32_slowpath:
        /* <DEDUP_REMOVED lines=32> */
.L_x_11906:
[----:B------:R-:W-:Y:S05]  /*43d0*/  BSYNC B1 ;  /* 0x0000000000017941 */ /* 0x000fea0003800000 */
.L_x_11905:
        /* <DEDUP_REMOVED lines=27> */
.L_x_11912:
[----:B------:R-:W-:-:S07]  /*4590*/  LEA R0, R5, R0, 0x17 ;  /* 0x0000000005007211 */ /* 0x000fce00078eb8ff */
.L_x_11913:
[----:B------:R-:W-:Y:S05]  /*45a0*/  BSYNC B1 ;  /* 0x0000000000017941 */ /* 0x000fea0003800000 */
.L_x_11911:
[----:B------:R-:W-:Y:S05]  /*45b0*/  BRA `(.L_x_11914) ;  /* 0x0000000000207947 */ /* 0x000fea0003800000 */
.L_x_11910:
[----:B------:R-:W-:-:S04]  /*45c0*/  LOP3.LUT R23, R12, 0x80000000, R23, 0x48, !PT ;  /* 0x800000000c177812 */ /* 0x000fc800078e4817 */
[----:B------:R-:W-:Y:S01]  /*45d0*/  LOP3.LUT R0, R23, 0x7f800000, RZ, 0xfc, !PT ;  /* 0x7f80000017007812 */ /* 0x000fe200078efcff */
[----:B------:R-:W-:Y:S06]  /*45e0*/  BRA `(.L_x_11914) ;  /* 0x0000000000147947 */ /* 0x000fec0003800000 */
.L_x_11909:
[----:B------:R-:W-:Y:S01]  /*45f0*/  LOP3.LUT R0, R12, 0x80000000, R23, 0x48, !PT ;  /* 0x800000000c007812 */ /* 0x000fe200078e4817 */
[----:B------:R-:W-:Y:S06]  /*4600*/  BRA `(.L_x_11914) ;  /* 0x00000000000c7947 */ /* 0x000fec0003800000 */
.L_x_11908:
[----:B------:R-:W0:Y:S01]  /*4610*/  MUFU.RSQ R0, -QNAN ;  /* 0xffc0000000007908 */ /* 0x000e220000001400 */
[----:B------:R-:W-:Y:S05]  /*4620*/  BRA `(.L_x_11914) ;  /* 0x0000000000047947 */ /* 0x000fea0003800000 */
.L_x_11907:
[----:B------:R-:W-:-:S07]  /*4630*/  FADD.FTZ R0, R23, R12 ;  /* 0x0000000c17007221 */ /* 0x000fce0000010000 */
.L_x_11914:
[----:B------:R-:W-:Y:S05]  /*4640*/  BSYNC B0 ;  /* 0x0000000000007941 */ /* 0x000fea0003800000 */
.L_x_11904:
[----:B------:R-:W-:-:S04]  /*4650*/  MOV R5, 0x0 ;  /* 0x0000000000057802 */ /* 0x000fc80000000f00 */
[----:B0-----:R-:W-:Y:S05]  /*4660*/  RET.REL.NODEC R4 `(_ZN2at6native29vectorized_elementwise_kernelILi4ENS0_13BUnaryFunctorIN3c104HalfES4_S4_ZZZNS0_17atan2_kernel_cudaERNS_18TensorIteratorBaseEENKUlvE_clEvENKUlvE1_clEvEUlS4_S4_E_EESt5arrayIPcLm2EEEEviT0_T1_) ;  /* 0xffffffb804647950 */ /* 0x001fea0003c3ffff */
.L_x_11915:
        /* <DEDUP_REMOVED lines=9> */
.L_x_19709:


//--------------------- .text._ZN2at6native29vectorized_elementwise_kernelILi8ENS0_13BUnaryFunctorIN3c104HalfES4_S4_ZZZNS0_17atan2_kernel_cudaERNS_18TensorIteratorBaseEENKUlvE_clEvENKUlvE1_clEvEUlS4_S4_E_EESt5arrayIPcLm2EEEEviT0_T1_ --------------------------
	.section	.text._ZN2at6native29vectorized_elementwise_kernelILi8ENS0_13BUnaryFunctorIN3c104HalfES4_S4_ZZZNS0_17atan2_kernel_cudaERNS_18TensorIteratorBaseEENKUlvE_clEvENKUlvE1_clEvEUlS4_S4_E_EESt5arrayIPcLm2EEEEviT0_T1_,"ax",@progbits
	.align	128
        .global         _ZN2at6native29vectorized_elementwise_kernelILi8ENS0_13BUnaryFunctorIN3c104HalfES4_S4_ZZZNS0_17atan2_kernel_cudaERNS_18TensorIteratorBaseEENKUlvE_clEvENKUlvE1_clEvEUlS4_S4_E_EESt5arrayIPcLm2EEEEviT0_T1_
        .type           _ZN2at6native29vectorized_elementwise_kernelILi8ENS0_13BUnaryFunctorIN3c104HalfES4_S4_ZZZNS0_17atan2_kernel_cudaERNS_18TensorIteratorBaseEENKUlvE_clEvENKUlvE1_clEvEUlS4_S4_E_EESt5arrayIPcLm2EEEEviT0_T1_,@function
        .size           _ZN2at6native29vectorized_elementwise_kernelILi8ENS0_13BUnaryFunctorIN3c104HalfES4_S4_ZZZNS0_17atan2_kernel_cudaERNS_18TensorIteratorBaseEENKUlvE_clEvENKUlvE1_clEvEUlS4_S4_E_EESt5arrayIPcLm2EEEEviT0_T1_,(.L_x_19710 - _ZN2at6native29vectorized_elementwise_kernelILi8ENS0_13BUnaryFunctorIN3c104HalfES4_S4_ZZZNS0_17atan2_kernel_cudaERNS_18TensorIteratorBaseEENKUlvE_clEvENKUlvE1_clEvEUlS4_S4_E_EESt5arrayIPcLm2EEEEviT0_T1_)
        .other          _ZN2at6native29vectorized_elementwise_kernelILi8ENS0_13BUnaryFunctorIN3c104HalfES4_S4_ZZZNS0_17atan2_kernel_cudaERNS_18TensorIteratorBaseEENKUlvE_clEvENKUlvE1_clEvEUlS4_S4_E_EESt5arrayIPcLm2EEEEviT0_T1_,@"STO_CUDA_ENTRY STV_DEFAULT"
_ZN2at6native29vectorized_elementwise_kernelILi8ENS0_13BUnaryFunctorIN3c104HalfES4_S4_ZZZNS0_17atan2_kernel_cudaERNS_18TensorIteratorBaseEENKUlvE_clEvENKUlvE1_clEvEUlS4_S4_E_EESt5arrayIPcLm2EEEEviT0_T1_:
.text._ZN2at6native29vectorized_elementwise_kernelILi8ENS0_13BUnaryFunctorIN3c104HalfES4_S4_ZZZNS0_17atan2_kernel_cudaERNS_18TensorIteratorBaseEENKUlvE_clEvENKUlvE1_clEvEUlS4_S4_E_EESt5arrayIPcLm2EEEEviT0_T1_:
        /* <DEDUP_REMOVED lines=13> */
[----:B------:R-:W0:Y:S01]  /*00d0*/  LDC.U16 R17, c[0x0][0x216] ;  /* 0x00008580ff117b82 */ /* 0x000e220000000400 */
        /* <DEDUP_REMOVED lines=18> */
[----:B------:R-:W-:Y:S05]  /*0200*/  CALL.REL.NOINC `($__internal_34_$__cuda_sm3x_div_rn_ftz_f32_slowpath) ;  /* 0x0000003c00b87944 */ /* 0x000fea0003c00000 */
.L_x_11918:
[----:B------:R-:W-:Y:S05]  /*0210*/  BSYNC B2 ;  /* 0x0000000000027941 */ /* 0x000fea0003800000 */
.L_x_11917:
        /* <DEDUP_REMOVED lines=18> */
.L_x_11920:
[----:B------:R-:W-:Y:S02]  /*0340*/  ISETP.GE.AND P0, PT, R17, RZ, PT ;  /* 0x000000ff1100720c */ /* 0x000fe40003f06270 */
[----:B------:R-:W-:-:S11]  /*0350*/  MOV R5, 0x3fd774eb ;  /* 0x3fd774eb00057802 */ /* 0x000fd60000000f00 */
[----:B------:R-:W-:-:S04]  /*0360*/  @P0 FFMA.FTZ R0, R5, 0.93318945169448852539, -R0 ;  /* 0x3f6ee58105000823 */ /* 0x000fc80000010800 */
[----:B------:R-:W-:-:S07]  /*0370*/  @!P0 FFMA.FTZ R0, R5, 0.93318945169448852539, R0 ;  /* 0x3f6ee58105008823 */ /* 0x000fce0000010000 */
.L_x_11921:
[----:B------:R-:W-:Y:S05]  /*0380*/  BSYNC B0 ;  /* 0x0000000000007941 */ /* 0x000fea0003800000 */
.L_x_11919:
[----:B------:R-:W0:Y:S01]  /*0390*/  LDC.U16 R15, c[0x0][0x216] ;  /* 0x00008580ff0f7b82 */ /* 0x000e220000000400 */
[----:B------:R-:W-:Y:S01]  /*03a0*/  HADD2.F32 R16, -RZ, R8.H1_H1 ;  /* 0x30000008ff107230 */ /* 0x000fe20000004100 */
[----:B------:R-:W-:Y:S01]  /*03b0*/  FSETP.NEU.FTZ.AND P0, PT, |R17|, |R18|, PT ;  /* 0x400000121100720b */ /* 0x000fe20003f1d200 */
[----:B------:R-:W-:Y:S01]  /*03c0*/  HFMA2.MMA R6, -RZ, RZ, 2.04296875, -15.78125 ;  /* 0x4016cbe4ff067435 */ /* 0x000fe200000001ff */
[----:B------:R-:W-:Y:S01]  /*03d0*/  FSETP.NEU.FTZ.AND P1, PT, R19, RZ, PT ;  /* 0x000000ff1300720b */ /* 0x000fe20003f3d000 */
[----:B------:R-:W-:Y:S01]  /*03e0*/  BSSY B2, `(.L_x_11922) ;  /* 0x0000018000027945 */ /* 0x000fe20003800000 */
[----:B------:R-:W-:Y:S01]  /*03f0*/  FADD.FTZ R23, |R16|, -RZ ;  /* 0x800000ff10177221 */ /* 0x000fe20000010200 */
[----:B------:R-:W-:-:S08]  /*0400*/  ISETP.GE.AND P3, PT, R17, RZ, PT ;  /* 0x000000ff1100720c */ /* 0x000fd00003f66270 */
[----:B------:R-:W-:Y:S02]  /*0410*/  @!P0 FSEL R0, R6, 0.78539818525314331055, !P3 ;  /* 0x3f490fdb06008808 */ /* 0x000fe40005800000 */
[----:B------:R-:W-:Y:S01]  /*0420*/  @!P1 FSEL R0, RZ, 3.1415927410125732422, P3 ;  /* 0x40490fdbff009808 */ /* 0x000fe20001800000 */
[----:B0-----:R-:W-:-:S05]  /*0430*/  HADD2.F32 R15, -RZ, R15.H0_H0 ;  /* 0x2000000fff0f7230 */ /* 0x001fca0000004100 */
[----:B------:R-:W-:Y:S01]  /*0440*/  FADD.FTZ R8, |R15|, -RZ ;  /* 0x800000ff0f087221 */ /* 0x000fe20000010200 */
[----:B------:R-:W-:-:S04]  /*0450*/  FSETP.GT.FTZ.AND P2, PT, |R16|, |R15|, PT ;  /* 0x4000000f1000720b */ /* 0x000fc80003f54200 */
[----:B------:R-:W-:Y:S02]  /*0460*/  FSEL R22, R23, R8, P2 ;  /* 0x0000000817167208 */ /* 0x000fe40001000000 */
[----:B------:R-:W-:Y:S01]  /*0470*/  FSEL R23, R8, R23, P2 ;  /* 0x0000001708177208 */ /* 0x000fe20001000000 */
[----:B------:R-:W-:Y:S01]  /*0480*/  FADD.FTZ R8, |R18|, |R17| ;  /* 0x4000001112087221 */ /* 0x000fe20000010200 */
[----:B------:R-:W0:Y:S04]  /*0490*/  MUFU.RCP R5, R22 ;  /* 0x0000001600057308 */ /* 0x000e280000001000 */
[----:B------:R-:W-:-:S04]  /*04a0*/  FSETP.GTU.FTZ.AND P0, PT, |R8|, +INF , PT ;  /* 0x7f8000000800780b */ /* 0x000fc80003f1c200 */
        /* <DEDUP_REMOVED lines=9> */
[----:B------:R-:W-:-:S07]  /*0540*/  MOV R4, 0x560 ;  /* 0x0000056000047802 */ /* 0x000fce0000000f00 */
[----:B------:R-:W-:Y:S05]  /*0550*/  CALL.REL.NOINC `($__internal_34_$__cuda_sm3x_div_rn_ftz_f32_slowpath) ;  /* 0x0000003800e47944 */ /* 0x000fea0003c00000 */
.L_x_11923:
[----:B------:R-:W-:Y:S05]  /*0560*/  BSYNC B2 ;  /* 0x0000000000027941 */ /* 0x000fea0003800000 */
.L_x_11922:
        /* <DEDUP_REMOVED lines=18> */
.L_x_11925:
[----:B------:R-:W-:Y:S02]  /*0690*/  ISETP.GE.AND P0, PT, R15, RZ, PT ;  /* 0x000000ff0f00720c */ /* 0x000fe40003f06270 */
[----:B------:R-:W-:-:S11]  /*06a0*/  MOV R5, 0x3fd774eb ;  /* 0x3fd774eb00057802 */ /* 0x000fd60000000f00 */
[----:B------:R-:W-:-:S04]  /*06b0*/  @P0 FFMA.FTZ R0, R5, 0.93318945169448852539, -R0 ;  /* 0x3f6ee58105000823 */ /* 0x000fc80000010800 */
[----:B------:R-:W-:-:S07]  /*06c0*/  @!P0 FFMA.FTZ R0, R5, 0.93318945169448852539, R0 ;  /* 0x3f6ee58105008823 */ /* 0x000fce0000010000 */
.L_x_11926:
[----:B------:R-:W-:Y:S05]  /*06d0*/  BSYNC B0 ;  /* 0x0000000000007941 */ /* 0x000fea0003800000 */
.L_x_11924:
        /* <DEDUP_REMOVED lines=30> */
.L_x_11928:
[----:B------:R-:W-:Y:S05]  /*08c0*/  BSYNC B2 ;  /* 0x0000000000027941 */ /* 0x000fea0003800000 */
.L_x_11927:
        /* <DEDUP_REMOVED lines=18> */
.L_x_11930:
[----:B------:R-:W-:Y:S02]  /*09f0*/  ISETP.GE.AND P0, PT, R17, RZ, PT ;  /* 0x000000ff1100720c */ /* 0x000fe40003f06270 */
[----:B------:R-:W-:-:S11]  /*0a00*/  MOV R5, 0x3fd774eb ;  /* 0x3fd774eb00057802 */ /* 0x000fd60000000f00 */
[----:B------:R-:W-:-:S04]  /*0a10*/  @P0 FFMA.FTZ R0, R5, 0.93318945169448852539, -R0 ;  /* 0x3f6ee58105000823 */ /* 0x000fc80000010800 */
[----:B------:R-:W-:-:S07]  /*0a20*/  @!P0 FFMA.FTZ R0, R5, 0.93318945169448852539, R0 ;  /* 0x3f6ee58105008823 */ /* 0x000fce0000010000 */
.L_x_11931:
[----:B------:R-:W-:Y:S05]  /*0a30*/  BSYNC B0 ;  /* 0x0000000000007941 */ /* 0x000fea0003800000 */
.L_x_11929:
[----:B------:R-:W0:Y:S01]  /*0a40*/  LDC.U16 R16, c[0x0][0x216] ;  /* 0x00008580ff107b82 */ /* 0x000e220000000400 */
[----:B------:R-:W-:Y:S01]  /*0a50*/  HADD2.F32 R19, -RZ, R9.H1_H1 ;  /* 0x30000009ff137230 */ /* 0x000fe20000004100 */
[C---:B------:R-:W-:Y:S01]  /*0a60*/  FSETP.NEU.FTZ.AND P0, PT, |R17|.reuse, |R18|, PT ;  /* 0x400000121100720b */ /* 0x040fe20003f1d200 */
        /* <DEDUP_REMOVED lines=25> */
[----:B------:R-:W-:Y:S05]  /*0c00*/  CALL.REL.NOINC `($__internal_34_$__cuda_sm3x_div_rn_ftz_f32_slowpath) ;  /* 0x0000003400387944 */ /* 0x000fea0003c00000 */
.L_x_11933:
[----:B------:R-:W-:Y:S05]  /*0c10*/  BSYNC B2 ;  /* 0x0000000000027941 */ /* 0x000fea0003800000 */
.L_x_11932:
        /* <DEDUP_REMOVED lines=18> */
.L_x_11935:
[----:B------:R-:W-:Y:S02]  /*0d40*/  ISETP.GE.AND P0, PT, R16, RZ, PT ;  /* 0x000000ff1000720c */ /* 0x000fe40003f06270 */
[----:B------:R-:W-:-:S11]  /*0d50*/  MOV R5, 0x3fd774eb ;  /* 0x3fd774eb00057802 */ /* 0x000fd60000000f00 */
[----:B------:R-:W-:-:S04]  /*0d60*/  @P0 FFMA.FTZ R0, R5, 0.93318945169448852539, -R0 ;  /* 0x3f6ee58105000823 */ /* 0x000fc80000010800 */
[----:B------:R-:W-:-:S07]  /*0d70*/  @!P0 FFMA.FTZ R0, R5, 0.93318945169448852539, R0 ;  /* 0x3f6ee58105008823 */ /* 0x000fce0000010000 */
.L_x_11936:
[----:B------:R-:W-:Y:S05]  /*0d80*/  BSYNC B0 ;  /* 0x0000000000007941 */ /* 0x000fea0003800000 */
.L_x_11934:
[----:B------:R-:W0:Y:S01]  /*0d90*/  LDC.U16 R17, c[0x0][0x216] ;  /* 0x00008580ff117b82 */ /* 0x000e220000000400 */
[----:B------:R-:W-:Y:S01]  /*0da0*/  HADD2.F32 R26, -RZ, R10.H0_H0 ;  /* 0x2000000aff1a7230 */ /* 0x000fe20000004100 */
[----:B------:R-:W-:Y:S01]  /*0db0*/  FSETP.NEU.FTZ.AND P0, PT, |R16|, |R19|, PT ;  /* 0x400000131000720b */ /* 0x000fe20003f1d200 */
[----:B------:R-:W-:Y:S01]  /*0dc0*/  IMAD.MOV.U32 R6, RZ, RZ, 0x4016cbe4 ;  /* 0x4016cbe4ff067424 */ /* 0x000fe200078e00ff */
        /* <DEDUP_REMOVED lines=26> */
.L_x_11938:
[----:B------:R-:W-:Y:S05]  /*0f70*/  BSYNC B2 ;  /* 0x0000000000027941 */ /* 0x000fea0003800000 */
.L_x_11937:
        /* <DEDUP_REMOVED lines=18> */
.L_x_11940:
[----:B------:R-:W-:Y:S02]  /*10a0*/  ISETP.GE.AND P0, PT, R17, RZ, PT ;  /* 0x000000ff1100720c */ /* 0x000fe40003f06270 */
[----:B------:R-:W-:-:S11]  /*10b0*/  MOV R5, 0x3fd774eb ;  /* 0x3fd774eb00057802 */ /* 0x000fd60000000f00 */
[----:B------:R-:W-:-:S04]  /*10c0*/  @P0 FFMA.FTZ R0, R5, 0.93318945169448852539, -R0 ;  /* 0x3f6ee58105000823 */ /* 0x000fc80000010800 */
[----:B------:R-:W-:-:S07]  /*10d0*/  @!P0 FFMA.FTZ R0, R5, 0.93318945169448852539, R0 ;  /* 0x3f6ee58105008823 */ /* 0x000fce0000010000 */
.L_x_11941:
[----:B------:R-:W-:Y:S05]  /*10e0*/  BSYNC B0 ;  /* 0x0000000000007941 */ /* 0x000fea0003800000 */
.L_x_11939:
[----:B------:R-:W0:Y:S01]  /*10f0*/  LDC.U16 R21, c[0x0][0x216] ;  /* 0x00008580ff157b82 */ /* 0x000e220000000400 */
[----:B------:R-:W-:Y:S01]  /*1100*/  HADD2.F32 R20, -RZ, R10.H1_H1 ;  /* 0x3000000aff147230 */ /* 0x000fe20000004100 */
[C---:B------:R-:W-:Y:S01]  /*1110*/  FSETP.NEU.FTZ.AND P0, PT, |R17|.reuse, |R26|, PT ;  /* 0x4000001a1100720b */ /* 0x040fe20003f1d200 */
        /* <DEDUP_REMOVED lines=26> */
.L_x_11943:
[----:B------:R-:W-:Y:S05]  /*12c0*/  BSYNC B2 ;  /* 0x0000000000027941 */ /* 0x000fea0003800000 */
.L_x_11942:
        /* <DEDUP_REMOVED lines=18> */
.L_x_11945:
[----:B------:R-:W-:Y:S02]  /*13f0*/  ISETP.GE.AND P0, PT, R21, RZ, PT ;  /* 0x000000ff1500720c */ /* 0x000fe40003f06270 */
[----:B------:R-:W-:-:S11]  /*1400*/  MOV R5, 0x3fd774eb ;  /* 0x3fd774eb00057802 */ /* 0x000fd60000000f00 */
[----:B------:R-:W-:-:S04]  /*1410*/  @P0 FFMA.FTZ R0, R5, 0.93318945169448852539, -R0 ;  /* 0x3f6ee58105000823 */ /* 0x000fc80000010800 */
[----:B------:R-:W-:-:S07]  /*1420*/  @!P0 FFMA.FTZ R0, R5, 0.93318945169448852539, R0 ;  /* 0x3f6ee58105008823 */ /* 0x000fce0000010000 */
.L_x_11946:
[----:B------:R-:W-:Y:S05]  /*1430*/  BSYNC B0 ;  /* 0x0000000000007941 */ /* 0x000fea0003800000 */
.L_x_11944:
        /* <DEDUP_REMOVED lines=30> */
.L_x_11948:
[----:B------:R-:W-:Y:S05]  /*1620*/  BSYNC B2 ;  /* 0x0000000000027941 */ /* 0x000fea0003800000 */
.L_x_11947:
        /* <DEDUP_REMOVED lines=18> */
.L_x_11950:
[----:B------:R-:W-:Y:S02]  /*1750*/  ISETP.GE.AND P0, PT, R18, RZ, PT ;  /* 0x000000ff1200720c */ /* 0x000fe40003f06270 */
[----:B------:R-:W-:-:S11]  /*1760*/  MOV R5, 0x3fd774eb ;  /* 0x3fd774eb00057802 */ /* 0x000fd60000000f00 */
[----:B------:R-:W-:-:S04]  /*1770*/  @P0 FFMA.FTZ R0, R5, 0.93318945169448852539, -R0 ;  /* 0x3f6ee58105000823 */ /* 0x000fc80000010800 */
[----:B------:R-:W-:-:S07]  /*1780*/  @!P0 FFMA.FTZ R0, R5, 0.93318945169448852539, R0 ;  /* 0x3f6ee58105008823 */ /* 0x000fce0000010000 */
.L_x_11951:
[----:B------:R-:W-:Y:S05]  /*1790*/  BSYNC B0 ;  /* 0x0000000000007941 */ /* 0x000fea0003800000 */
.L_x_11949:
[----:B------:R-:W0:Y:S01]  /*17a0*/  LDC.U16 R20, c[0x0][0x216] ;  /* 0x00008580ff147b82 */ /* 0x000e220000000400 */
[----:B------:R-:W-:Y:S01]  /*17b0*/  HADD2.F32 R11, -RZ, R11.H1_H1 ;  /* 0x3000000bff0b7230 */ /* 0x000fe20000004100 */
        /* <DEDUP_REMOVED lines=27> */
.L_x_11953:
[----:B------:R-:W-:Y:S05]  /*1970*/  BSYNC B2 ;  /* 0x0000000000027941 */ /* 0x000fea0003800000 */
.L_x_11952:
        /* <DEDUP_REMOVED lines=18> */
.L_x_11955:
[----:B------:R-:W-:Y:S01]  /*1aa0*/  ISETP.GE.AND P0, PT, R20, RZ, PT ;  /* 0x000000ff1400720c */ /* 0x000fe20003f06270 */
[----:B------:R-:W-:-:S12]  /*1ab0*/  HFMA2.MMA R5, -RZ, RZ, 1.9599609375, 20144 ;  /* 0x3fd774ebff057435 */ /* 0x000fd800000001ff */
[----:B------:R-:W-:-:S04]  /*1ac0*/  @P0 FFMA.FTZ R0, R5, 0.93318945169448852539, -R0 ;  /* 0x3f6ee58105000823 */ /* 0x000fc80000010800 */
[----:B------:R-:W-:-:S07]  /*1ad0*/  @!P0 FFMA.FTZ R0, R5, 0.93318945169448852539, R0 ;  /* 0x3f6ee58105008823 */ /* 0x000fce0000010000 */
.L_x_11956:
[----:B------:R-:W-:Y:S05]  /*1ae0*/  BSYNC B0 ;  /* 0x0000000000007941 */ /* 0x000fea0003800000 */
.L_x_11954:
        /* <DEDUP_REMOVED lines=17> */
[----:B------:R-:W-:Y:S01]  /*1c00*/  STG.E.128 desc[UR4][R4.64], R8 ;  /* 0x0000000804007986 */ /* 0x000fe2000c101d04 */
[----:B------:R-:W-:Y:S05]  /*1c10*/  EXIT ;  /* 0x000000000000794d */ /* 0x000fea0003800000 */
.L_x_11916:
        /* <DEDUP_REMOVED lines=17> */
[----:B------:R-:W-:Y:S02]  /*1d30*/  @!P4 IADD3 R8, R3, R2, RZ ;  /* 0x000000020308c210 */ /* 0x000fe40007ffe0ff */
        /* <DEDUP_REMOVED lines=12> */
[----:B------:R-:W-:Y:S01]  /*1e00*/  @!P1 VIADD R2, R2, 0x80 ;  /* 0x0000008002029836 */ /* 0x000fe20000000000 */
[----:B------:R-:W1:Y:S04]  /*1e10*/  @!P1 LDC.64 R22, c[0x0][0x220] ;  /* 0x00008800ff169b82 */ /* 0x000e680000000a00 */
        /* <DEDUP_REMOVED lines=45> */
.L_x_11960:
[----:B------:R-:W-:Y:S05]  /*20f0*/  BSYNC B3 ;  /* 0x0000000000037941 */ /* 0x000fea0003800000 */
.L_x_11959:
        /* <DEDUP_REMOVED lines=18> */
.L_x_11962:
[----:B------:R-:W-:Y:S02]  /*2220*/  ISETP.GE.AND P0, PT, R2, RZ, PT ;  /* 0x000000ff0200720c */ /* 0x000fe40003f06270 */
[----:B------:R-:W-:-:S11]  /*2230*/  MOV R5, 0x3fd774eb ;  /* 0x3fd774eb00057802 */ /* 0x000fd60000000f00 */
[----:B------:R-:W-:-:S04]  /*2240*/  @P0 FFMA.FTZ R0, R5, 0.93318945169448852539, -R0 ;  /* 0x3f6ee58105000823 */ /* 0x000fc80000010800 */
[----:B------:R-:W-:-:S07]  /*2250*/  @!P0 FFMA.FTZ R0, R5, 0.93318945169448852539, R0 ;  /* 0x3f6ee58105008823 */ /* 0x000fce0000010000 */
.L_x_11963:
[----:B------:R-:W-:Y:S05]  /*2260*/  BSYNC B0 ;  /* 0x0000000000007941 */ /* 0x000fea0003800000 */
.L_x_11961:
        /* <DEDUP_REMOVED lines=11> */
.L_x_11958:
[----:B------:R-:W-:Y:S05]  /*2320*/  BSYNC B2 ;  /* 0x0000000000027941 */ /* 0x000fea0003800000 */
.L_x_11957:
        /* <DEDUP_REMOVED lines=24> */
.L_x_11967:
[----:B------:R-:W-:Y:S05]  /*24b0*/  BSYNC B3 ;  /* 0x0000000000037941 */ /* 0x000fea0003800000 */
.L_x_11966:
        /* <DEDUP_REMOVED lines=18> */
.L_x_11969:
[----:B------:R-:W-:Y:S02]  /*25e0*/  ISETP.GE.AND P0, PT, R2, RZ, PT ;  /* 0x000000ff0200720c */ /* 0x000fe40003f06270 */
[----:B------:R-:W-:-:S11]  /*25f0*/  MOV R5, 0x3fd774eb ;  /* 0x3fd774eb00057802 */ /* 0x000fd60000000f00 */
[----:B------:R-:W-:-:S04]  /*2600*/  @P0 FFMA.FTZ R0, R5, 0.93318945169448852539, -R0 ;  /* 0x3f6ee58105000823 */ /* 0x000fc80000010800 */
[----:B------:R-:W-:-:S07]  /*2610*/  @!P0 FFMA.FTZ R0, R5, 0.93318945169448852539, R0 ;  /* 0x3f6ee58105008823 */ /* 0x000fce0000010000 */
.L_x_11970:
[----:B------:R-:W-:Y:S05]  /*2620*/  BSYNC B0 ;  /* 0x0000000000007941 */ /* 0x000fea0003800000 */
.L_x_11968:
        /* <DEDUP_REMOVED lines=11> */
.L_x_11965:
[----:B------:R-:W-:Y:S05]  /*26e0*/  BSYNC B2 ;  /* 0x0000000000027941 */ /* 0x000fea0003800000 */
.L_x_11964:
        /* <DEDUP_REMOVED lines=23> */
.L_x_11974:
[----:B------:R-:W-:Y:S05]  /*2860*/  BSYNC B3 ;  /* 0x0000000000037941 */ /* 0x000fea0003800000 */
.L_x_11973:
        /* <DEDUP_REMOVED lines=18> */
.L_x_11976:
[----:B------:R-:W-:Y:S02]  /*2990*/  ISETP.GE.AND P0, PT, R2, RZ, PT ;  /* 0x000000ff0200720c */ /* 0x000fe40003f06270 */
[----:B------:R-:W-:-:S11]  /*29a0*/  MOV R5, 0x3fd774eb ;  /* 0x3fd774eb00057802 */ /* 0x000fd60000000f00 */
[----:B------:R-:W-:-:S04]  /*29b0*/  @P0 FFMA.FTZ R0, R5, 0.93318945169448852539, -R0 ;  /* 0x3f6ee58105000823 */ /* 0x000fc80000010800 */
[----:B------:R-:W-:-:S07]  /*29c0*/  @!P0 FFMA.FTZ R0, R5, 0.93318945169448852539, R0 ;  /* 0x3f6ee58105008823 */ /* 0x000fce0000010000 */
.L_x_11977:
[----:B------:R-:W-:Y:S05]  /*29d0*/  BSYNC B0 ;  /* 0x0000000000007941 */ /* 0x000fea0003800000 */
.L_x_11975:
        /* <DEDUP_REMOVED lines=11> */
.L_x_11972:
[----:B------:R-:W-:Y:S05]  /*2a90*/  BSYNC B2 ;  /* 0x0000000000027941 */ /* 0x000fea0003800000 */
.L_x_11971:
        /* <DEDUP_REMOVED lines=23> */
.L_x_11981:
[----:B------:R-:W-:Y:S05]  /*2c10*/  BSYNC B3 ;  /* 0x0000000000037941 */ /* 0x000fea0003800000 */
.L_x_11980:
        /* <DEDUP_REMOVED lines=18> */
.L_x_11983:
[----:B------:R-:W-:Y:S02]  /*2d40*/  ISETP.GE.AND P0, PT, R2, RZ, PT ;  /* 0x000000ff0200720c */ /* 0x000fe40003f06270 */
[----:B------:R-:W-:-:S11]  /*2d50*/  MOV R5, 0x3fd774eb ;  /* 0x3fd774eb00057802 */ /* 0x000fd60000000f00 */
[----:B------:R-:W-:-:S04]  /*2d60*/  @P0 FFMA.FTZ R0, R5, 0.93318945169448852539, -R0 ;  /* 0x3f6ee58105000823 */ /* 0x000fc80000010800 */
[----:B------:R-:W-:-:S07]  /*2d70*/  @!P0 FFMA.FTZ R0, R5, 0.93318945169448852539, R0 ;  /* 0x3f6ee58105008823 */ /* 0x000fce0000010000 */
.L_x_11984:
[----:B------:R-:W-:Y:S05]  /*2d80*/  BSYNC B0 ;  /* 0x0000000000007941 */ /* 0x000fea0003800000 */
.L_x_11982:
        /* <DEDUP_REMOVED lines=11> */
.L_x_11979:
[----:B------:R-:W-:Y:S05]  /*2e40*/  BSYNC B2 ;  /* 0x0000000000027941 */ /* 0x000fea0003800000 */
.L_x_11978:
        /* <DEDUP_REMOVED lines=23> */
.L_x_11988:
[----:B------:R-:W-:Y:S05]  /*2fc0*/  BSYNC B3 ;  /* 0x0000000000037941 */ /* 0x000fea0003800000 */
.L_x_11987:
        /* <DEDUP_REMOVED lines=18> */
.L_x_11990:
[----:B------:R-:W-:Y:S02]  /*30f0*/  ISETP.GE.AND P0, PT, R2, RZ, PT ;  /* 0x000000ff0200720c */ /* 0x000fe40003f06270 */
[----:B------:R-:W-:-:S11]  /*3100*/  MOV R5, 0x3fd774eb ;  /* 0x3fd774eb00057802 */ /* 0x000fd60000000f00 */
[----:B------:R-:W-:-:S04]  /*3110*/  @P0 FFMA.FTZ R0, R5, 0.93318945169448852539, -R0 ;  /* 0x3f6ee58105000823 */ /* 0x000fc80000010800 */
[----:B------:R-:W-:-:S07]  /*3120*/  @!P0 FFMA.FTZ R0, R5, 0.93318945169448852539, R0 ;  /* 0x3f6ee58105008823 */ /* 0x000fce0000010000 */
.L_x_11991:
[----:B------:R-:W-:Y:S05]  /*3130*/  BSYNC B0 ;  /* 0x0000000000007941 */ /* 0x000fea0003800000 */
.L_x_11989:
        /* <DEDUP_REMOVED lines=11> */
.L_x_11986:
[----:B------:R-:W-:Y:S05]  /*31f0*/  BSYNC B2 ;  /* 0x0000000000027941 */ /* 0x000fea0003800000 */
.L_x_11985:
        /* <DEDUP_REMOVED lines=23> */
.L_x_11995:
[----:B------:R-:W-:Y:S05]  /*3370*/  BSYNC B3 ;  /* 0x0000000000037941 */ /* 0x000fea0003800000 */
.L_x_11994:
        /* <DEDUP_REMOVED lines=18> */
.L_x_11997:
[----:B------:R-:W-:Y:S02]  /*34a0*/  ISETP.GE.AND P0, PT, R2, RZ, PT ;  /* 0x000000ff0200720c */ /* 0x000fe40003f06270 */
[----:B------:R-:W-:-:S11]  /*34b0*/  MOV R5, 0x3fd774eb ;  /* 0x3fd774eb00057802 */ /* 0x000fd60000000f00 */
[----:B------:R-:W-:-:S04]  /*34c0*/  @P0 FFMA.FTZ R0, R5, 0.93318945169448852539, -R0 ;  /* 0x3f6ee58105000823 */ /* 0x000fc80000010800 */
[----:B------:R-:W-:-:S07]  /*34d0*/  @!P0 FFMA.FTZ R0, R5, 0.93318945169448852539, R0 ;  /* 0x3f6ee58105008823 */ /* 0x000fce0000010000 */
.L_x_11998:
[----:B------:R-:W-:Y:S05]  /*34e0*/  BSYNC B0 ;  /* 0x0000000000007941 */ /* 0x000fea0003800000 */
.L_x_11996:
        /* <DEDUP_REMOVED lines=11> */
.L_x_11993:
[----:B------:R-:W-:Y:S05]  /*35a0*/  BSYNC B2 ;  /* 0x0000000000027941 */ /* 0x000fea0003800000 */
.L_x_11992:
        /* <DEDUP_REMOVED lines=23> */
.L_x_12002:
[----:B------:R-:W-:Y:S05]  /*3720*/  BSYNC B3 ;  /* 0x0000000000037941 */ /* 0x000fea0003800000 */
.L_x_12001:
        /* <DEDUP_REMOVED lines=18> */
.L_x_12004:
[----:B------:R-:W-:Y:S02]  /*3850*/  ISETP.GE.AND P0, PT, R2, RZ, PT ;  /* 0x000000ff0200720c */ /* 0x000fe40003f06270 */
[----:B------:R-:W-:-:S11]  /*3860*/  MOV R5, 0x3fd774eb ;  /* 0x3fd774eb00057802 */ /* 0x000fd60000000f00 */
[----:B------:R-:W-:-:S04]  /*3870*/  @P0 FFMA.FTZ R0, R5, 0.93318945169448852539, -R0 ;  /* 0x3f6ee58105000823 */ /* 0x000fc80000010800 */
[----:B------:R-:W-:-:S07]  /*3880*/  @!P0 FFMA.FTZ R0, R5, 0.93318945169448852539, R0 ;  /* 0x3f6ee58105008823 */ /* 0x000fce0000010000 */
.L_x_12005:
[----:B------:R-:W-:Y:S05]  /*3890*/  BSYNC B0 ;  /* 0x0000000000007941 */ /* 0x000fea0003800000 */
.L_x_12003:
        /* <DEDUP_REMOVED lines=11> */
.L_x_12000:
[----:B------:R-:W-:Y:S05]  /*3950*/  BSYNC B2 ;  /* 0x0000000000027941 */ /* 0x000fea0003800000 */
.L_x_11999:
        /* <DEDUP_REMOVED lines=23> */
.L_x_12009:
[----:B------:R-:W-:Y:S05]  /*3ad0*/  BSYNC B3 ;  /* 0x0000000000037941 */ /* 0x000fea0003800000 */
.L_x_12008:
        /* <DEDUP_REMOVED lines=18> */
.L_x_12011:
[----:B------:R-:W-:Y:S02]  /*3c00*/  ISETP.GE.AND P0, PT, R17, RZ, PT ;  /* 0x000000ff1100720c */ /* 0x000fe40003f06270 */
[----:B------:R-:W-:-:S11]  /*3c10*/  MOV R5, 0x3fd774eb ;  /* 0x3fd774eb00057802 */ /* 0x000fd60000000f00 */
[----:B------:R-:W-:-:S04]  /*3c20*/  @P0 FFMA.FTZ R0, R5, 0.93318945169448852539, -R0 ;  /* 0x3f6ee58105000823 */ /* 0x000fc80000010800 */
[----:B------:R-:W-:-:S07]  /*3c30*/  @!P0 FFMA.FTZ R0, R5, 0.93318945169448852539, R0 ;  /* 0x3f6ee58105008823 */ /* 0x000fce0000010000 */
.L_x_12012:
[----:B------:R-:W-:Y:S05]  /*3c40*/  BSYNC B0 ;  /* 0x0000000000007941 */ /* 0x000fea0003800000 */
.L_x_12010:
        /* <DEDUP_REMOVED lines=11> */
.L_x_12007:
[----:B------:R-:W-:Y:S05]  /*3d00*/  BSYNC B2 ;  /* 0x0000000000027941 */ /* 0x000fea0003800000 */
.L_x_12006:
        /* <DEDUP_REMOVED lines=17> */
.L_x_12015:
[----:B------:R-:W-:-:S13]  /*3e20*/  ISETP.GE.AND P0, PT, R20, R19, PT ;  /* 0x000000131400720c */ /* 0x000fda0003f06270 */
[----:B------:R-:W-:Y:S05]  /*3e30*/  @P0 BRA `(.L_x_12017) ;  /* 0x0000000000300947 */ /* 0x000fea0003800000 */
[----:B0-2---:R-:W0:Y:S01]  /*3e40*/  LDC.64 R4, c[0x0][0x218] ;  /* 0x00008600ff047b82 */ /* 0x005e220000000a00 */
[----:B------:R-:W-:Y:S02]  /*3e50*/  IADD3 R7, R3, R20, RZ ;  /* 0x0000001403077210 */ /* 0x000fe40007ffe0ff */
[----:B------:R-:W-:-:S03]  /*3e60*/  IADD3 R20, R20, 0x80, RZ ;  /* 0x0000008014147810 */ /* 0x000fc60007ffe0ff */
[----:B0-----:R-:W-:-:S05]  /*3e70*/  IMAD.WIDE.U32 R4, R7, 0x2, R4 ;  /* 0x0000000207047825 */ /* 0x001fca00078e0004 */
[----:B------:R1:W-:Y:S02]  /*3e80*/  STG.E.U16 desc[UR4][R4.64], R11 ;  /* 0x0000000b04007986 */ /* 0x0003e4000c101504 */
.L_x_12016:
[----:B------:R-:W-:-:S13]  /*3e90*/  ISETP.GE.AND P0, PT, R20, R19, PT ;  /* 0x000000131400720c */ /* 0x000fda0003f06270 */
[----:B------:R-:W-:Y:S05]  /*3ea0*/  @P0 BRA `(.L_x_12018) ;  /* 0x0000000000300947 */ /* 0x000fea0003800000 */
[----:B01----:R-:W0:Y:S01]  /*3eb0*/  LDC.64 R4, c[0x0][0x218] ;  /* 0x00008600ff047b82 */ /* 0x003e220000000a00 */
[----:B------:R-:W-:Y:S01]  /*3ec0*/  IADD3 R7, R3, R20, RZ ;  /* 0x0000001403077210 */ /* 0x000fe20007ffe0ff */
[----:B------:R-:W-:-:S04]  /*3ed0*/  VIADD R20, R20, 0x80 ;  /* 0x0000008014147836 */ /* 0x000fc80000000000 */
[----:B0-----:R-:W-:-:S05]  /*3ee0*/  IMAD.WIDE.U32 R4, R7, 0x2, R4 ;  /* 0x0000000207047825 */ /* 0x001fca00078e0004 */
[----:B------:R1:W-:Y:S02]  /*3ef0*/  STG.E.U16 desc[UR4][R4.64], R10 ;  /* 0x0000000a04007986 */ /* 0x0003e4000c101504 */
.L_x_12017:
[----:B------:R-:W-:-:S13]  /*3f00*/  ISETP.GE.AND P0, PT, R20, R19, PT ;  /* 0x000000131400720c */ /* 0x000fda0003f06270 */
[----:B------:R-:W-:Y:S05]  /*3f10*/  @P0 BRA `(.L_x_12019) ;  /* 0x0000000000340947 */ /* 0x000fea0003800000 */
[----:B012---:R-:W0:Y:S01]  /*3f20*/  LDC.64 R4, c[0x0][0x218] ;  /* 0x00008600ff047b82 */ /* 0x007e220000000a00 */
[----:B------:R-:W-:Y:S02]  /*3f30*/  IADD3 R7, R3, R20, RZ ;  /* 0x0000001403077210 */ /* 0x000fe40007ffe0ff */
[----:B------:R-:W-:-:S03]  /*3f40*/  IADD3 R20, R20, 0x80, RZ ;  /* 0x0000008014147810 */ /* 0x000fc60007ffe0ff */
[----:B0-----:R-:W-:-:S05]  /*3f50*/  IMAD.WIDE.U32 R4, R7, 0x2, R4 ;  /* 0x0000000207047825 */ /* 0x001fca00078e0004 */
[----:B------:R2:W-:Y:S02]  /*3f60*/  STG.E.U16 desc[UR4][R4.64], R9 ;  /* 0x0000000904007986 */ /* 0x0005e4000c101504 */
.L_x_12018:
        /* <DEDUP_REMOVED lines=8> */
.L_x_12019:
[----:B------:R-:W-:Y:S05]  /*3ff0*/  BSYNC B1 ;  /* 0x0000000000017941 */ /* 0x000fea0003800000 */
.L_x_12014:
[----:B------:R-:W-:-:S13]  /*4000*/  ISETP.GE.AND P0, PT, R20, R19, PT ;  /* 0x000000131400720c */ /* 0x000fda0003f06270 */
[----:B0123--:R-:W0:Y:S01]  /*4010*/  @!P0 LDC.64 R4, c[0x0][0x218] ;  /* 0x00008600ff048b82 */ /* 0x00fe220000000a00 */
[----:B------:R-:W-:Y:S02]  /*4020*/  @!P0 IADD3 R7, R3, R20, RZ ;  /* 0x0000001403078210 */ /* 0x000fe40007ffe0ff */
[----:B------:R-:W-:-:S03]  /*4030*/  @!P0 IADD3 R20, R20, 0x80, RZ ;  /* 0x0000008014148810 */ /* 0x000fc60007ffe0ff */
[----:B0-----:R-:W-:-:S05]  /*4040*/  @!P0 IMAD.WIDE.U32 R4, R7, 0x2, R4 ;  /* 0x0000000207048825 */ /* 0x001fca00078e0004 */
[----:B------:R3:W-:Y:S02]  /*4050*/  @!P0 STG.E.U16 desc[UR4][R4.64], R2 ;  /* 0x0000000204008986 */ /* 0x0007e4000c101504 */
.L_x_12020:
[----:B------:R-:W-:Y:S05]  /*4060*/  BSYNC B0 ;  /* 0x0000000000007941 */ /* 0x000fea0003800000 */
.L_x_12013:
        /* <DEDUP_REMOVED lines=8> */
        .weak           $__internal_34_$__cuda_sm3x_div_rn_ftz_f32_slowpath
        .type           $__internal_34_$__cuda_sm3x_div_rn_ftz_f32_slowpath,@function
        .size           $__internal_34_$__cuda_sm3x_div_rn_ftz_f32_slowpath,(.L_x_19710 - $__internal_34_$__cuda_sm3x_div_rn_ftz_f32_slowpath)
$__internal_34_$__cuda_sm3x_div_rn_ftz_f32_slowpath:
        /* <DEDUP_REMOVED lines=32> */
.L_x_12023:
[----:B------:R-:W-:Y:S05]  /*42f0*/  BSYNC B1 ;  /* 0x0000000000017941 */ /* 0x000fea0003800000 */
.L_x_12022:
        /* <DEDUP_REMOVED lines=27> */
.L_x_12029:
[----:B------:R-:W-:-:S07]  /*44b0*/  LEA R0, R5, R0, 0x17 ;  /* 0x0000000005007211 */ /* 0x000fce00078eb8ff */
.L_x_12030:
[----:B------:R-:W-:Y:S05]  /*44c0*/  BSYNC B1 ;  /* 0x0000000000017941 */ /* 0x000fea0003800000 */
.L_x_12028:
[----:B------:R-:W-:Y:S05]  /*44d0*/  BRA `(.L_x_12031) ;  /* 0x0000000000207947 */ /* 0x000fea0003800000 */
.L_x_12027:
[----:B------:R-:W-:-:S04]  /*44e0*/  LOP3.LUT R23, R22, 0x80000000, R23, 0x48, !PT ;  /* 0x8000000016177812 */ /* 0x000fc800078e4817 */
[----:B------:R-:W-:Y:S01]  /*44f0*/  LOP3.LUT R0, R23, 0x7f800000, RZ, 0xfc, !PT ;  /* 0x7f80000017007812 */ /* 0x000fe200078efcff */
[----:B------:R-:W-:Y:S06]  /*4500*/  BRA `(.L_x_12031) ;  /* 0x0000000000147947 */ /* 0x000fec0003800000 */
.L_x_12026:
[----:B------:R-:W-:Y:S01]  /*4510*/  LOP3.LUT R0, R22, 0x80000000, R23, 0x48, !PT ;  /* 0x8000000016007812 */ /* 0x000fe200078e4817 */
[----:B------:R-:W-:Y:S06]  /*4520*/  BRA `(.L_x_12031) ;  /* 0x00000000000c7947 */ /* 0x000fec0003800000 */
.L_x_12025:
[----:B------:R-:W0:Y:S01]  /*4530*/  MUFU.RSQ R0, -QNAN ;  /* 0xffc0000000007908 */ /* 0x000e220000001400 */
[----:B------:R-:W-:Y:S05]  /*4540*/  BRA `(.L_x_12031) ;  /* 0x0000000000047947 */ /* 0x000fea0003800000 */
.L_x_12024:
[----:B------:R-:W-:-:S07]  /*4550*/  FADD.FTZ R0, R23, R22 ;  /* 0x0000001617007221 */ /* 0x000fce0000010000 */
.L_x_12031:
[----:B------:R-:W-:Y:S05]  /*4560*/  BSYNC B0 ;  /* 0x0000000000007941 */ /* 0x000fea0003800000 */
.L_x_12021:
[----:B------:R-:W-:-:S04]  /*4570*/  MOV R5, 0x0 ;  /* 0x0000000000057802 */ /* 0x000fc80000000f00 */
[----:B0-----:R-:W-:Y:S05]  /*4580*/  RET.REL.NODEC R4 `(_ZN2at6native29vectorized_elementwise_kernelILi8ENS0_13BUnaryFunctorIN3c104HalfES4_S4_ZZZNS0_17atan2_kernel_cudaERNS_18TensorIteratorBaseEENKUlvE_clEvENKUlvE1_clEvEUlS4_S4_E_EESt5arrayIPcLm2EEEEviT0_T1_) ;  /* 0xffffffb8049c7950 */ /* 0x001fea0003c3ffff */
.L_x_12032:
        /* <DEDUP_REMOVED lines=15> */
.L_x_19710:


//--------------------- .text._ZN2at6native18elementwise_kernelILi128ELi4EZNS0_15gpu_kernel_implINS0_13AUnaryFunctorIN3c104HalfES5_S5_ZZZNS0_17atan2_kernel_cudaERNS_18TensorIteratorBaseEENKUlvE_clEvENKUlvE1_clEvEUlS5_S5_E_EEEEvS7_RKT_EUliE_EEviT1_ --------------------------
	.section	.text._ZN2at6native18elementwise_kernelILi128ELi4EZNS0_15gpu_kernel_implINS0_13AUnaryFunctorIN3c104HalfES5_S5_ZZZNS0_17atan2_kernel_cudaERNS_18TensorIteratorBaseEENKUlvE_clEvENKUlvE1_clEvEUlS5_S5_E_EEEEvS7_RKT_EUliE_EEviT1_,"ax",@progbits
	.align	128
        .global         _ZN2at6native18elementwise_kernelILi128ELi4EZNS0_15gpu_kernel_implINS0_13AUnaryFunctorIN3c104HalfES5_S5_ZZZNS0_17atan2_kernel_cudaERNS_18TensorIteratorBaseEENKUlvE_clEvENKUlvE1_clEvEUlS5_S5_E_EEEEvS7_RKT_EUliE_EEviT1_
        .type           _ZN2at6native18elementwise_kernelILi128ELi4EZNS0_15gpu_kernel_implINS0_13AUnaryFunctorIN3c104HalfES5_S5_ZZZNS0_17atan2_kernel_cudaERNS_18TensorIteratorBaseEENKUlvE_clEvENKUlvE1_clEvEUlS5_S5_E_EEEEvS7_RKT_EUliE_EEviT1_,@function
        .size           _ZN2at6native18elementwise_kernelILi128ELi4EZNS0_15gpu_kernel_implINS0_13AUnaryFunctorIN3c104HalfES5_S5_ZZZNS0_17atan2_kernel_cudaERNS_18TensorIteratorBaseEENKUlvE_clEvENKUlvE1_clEvEUlS5_S5_E_EEEEvS7_RKT_EUliE_EEviT1_,(.L_x_19711 - _ZN2at6native18elementwise_kernelILi128ELi4EZNS0_15gpu_kernel_implINS0_13AUnaryFunctorIN3c104HalfES5_S5_ZZZNS0_17atan2_kernel_cudaERNS_18TensorIteratorBaseEENKUlvE_clEvENKUlvE1_clEvEUlS5_S5_E_EEEEvS7_RKT_EUliE_EEviT1_)
        .other          _ZN2at6native18elementwise_kernelILi128ELi4EZNS0_15gpu_kernel_implINS0_13AUnaryFunctorIN3c104HalfES5_S5_ZZZNS0_17atan2_kernel_cudaERNS_18TensorIteratorBaseEENKUlvE_clEvENKUlvE1_clEvEUlS5_S5_E_EEEEvS7_RKT_EUliE_EEviT1_,@"STO_CUDA_ENTRY STV_DEFAULT"
_ZN2at6native18elementwise_kernelILi128ELi4EZNS0_15gpu_kernel_implINS0_13AUnaryFunctorIN3c104HalfES5_S5_ZZZNS0_17atan2_kernel_cudaERNS_18TensorIteratorBaseEENKUlvE_clEvENKUlvE1_clEvEUlS5_S5_E_EEEEvS7_RKT_EUliE_EEviT1_:
.text._ZN2at6native18elementwise_kernelILi128ELi4EZNS0_15gpu_kernel_implINS0_13AUnaryFunctorIN3c104HalfES5_S5_ZZZNS0_17atan2_kernel_cudaERNS_18TensorIteratorBaseEENKUlvE_clEvENKUlvE1_clEvEUlS5_S5_E_EEEEvS7_RKT_EUliE_EEviT1_:
        /* <DEDUP_REMOVED lines=313> */
.L_x_12035:
        /* <DEDUP_REMOVED lines=23> */
.L_x_12039:
[----:B------:R-:W2:Y:S02]  /*1500*/  LDG.E.U8 R2, desc[UR36][R2.64] ;  /* 0x0000002402027981 */ /* 0x000ea4000c1e1100 */
[----:B--2---:R-:W-:-:S04]  /*1510*/  I2FP.F32.U32 R0, R2 ;  /* 0x0000000200007245 */ /* 0x004fc80000201000 */
[----:B------:R-:W-:-:S04]  /*1520*/  F2FP.F16.F32.PACK_AB R0, RZ, R0 ;  /* 0x00000000ff00723e */ /* 0x000fc800000000ff */
[----:B------:R-:W-:Y:S01]  /*1530*/  PRMT R10, R0, 0x7610, R10 ;  /* 0x00007610000a7816 */ /* 0x000fe2000000000a */
[----:B------:R-:W-:Y:S06]  /*1540*/  BRA `(.L_x_12041) ;  /* 0x0000000c00bc7947 */ /* 0x000fec0003800000 */
.L_x_12038:
        /* <DEDUP_REMOVED lines=11> */
.L_x_12043:
[----:B------:R-:W2:Y:S02]  /*1600*/  LDG.E R2, desc[UR36][R2.64] ;  /* 0x0000002402027981 */ /* 0x000ea4000c1e1900 */
[----:B--2---:R-:W-:-:S04]  /*1610*/  I2FP.F32.S32 R0, R2 ;  /* 0x0000000200007245 */ /* 0x004fc80000201400 */
[----:B------:R-:W-:-:S04]  /*1620*/  F2FP.F16.F32.PACK_AB R0, RZ, R0 ;  /* 0x00000000ff00723e */ /* 0x000fc800000000ff */
[----:B------:R-:W-:Y:S01]  /*1630*/  PRMT R10, R0, 0x7610, R10 ;  /* 0x00007610000a7816 */ /* 0x000fe2000000000a */
[----:B------:R-:W-:Y:S06]  /*1640*/  BRA `(.L_x_12041) ;  /* 0x0000000c007c7947 */ /* 0x000fec0003800000 */
.L_x_12042:
[----:B------:R-:W2:Y:S02]  /*1650*/  LDG.E.U16 R2, desc[UR36][R2.64] ;  /* 0x0000002402027981 */ /* 0x000ea4000c1e1500 */
[----:B--2---:R-:W0:Y:S02]  /*1660*/  I2F.S16 R0, R2 ;  /* 0x0000000200007306 */ /* 0x004e240000101400 */
[----:B0-----:R-:W-:-:S04]  /*1670*/  F2FP.F16.F32.PACK_AB R0, RZ, R0 ;  /* 0x00000000ff00723e */ /* 0x001fc800000000ff */
[----:B------:R-:W-:Y:S01]  /*1680*/  PRMT R10, R0, 0x7610, R10 ;  /* 0x00007610000a7816 */ /* 0x000fe2000000000a */
[----:B------:R-:W-:Y:S06]  /*1690*/  BRA `(.L_x_12041) ;  /* 0x0000000c00687947 */ /* 0x000fec0003800000 */
.L_x_12037:
        /* <DEDUP_REMOVED lines=9> */
.L_x_12045:
[----:B------:R0:W5:Y:S01]  /*1730*/  LDG.E.U16 R10, desc[UR36][R2.64] ;  /* 0x00000024020a7981 */ /* 0x000162000c1e1500 */
[----:B------:R-:W-:Y:S05]  /*1740*/  BRA `(.L_x_12041) ;  /* 0x0000000c003c7947 */ /* 0x000fea0003800000 */
.L_x_12044:
        /* <DEDUP_REMOVED lines=9> */
.L_x_12047:
[----:B------:R1:W5:Y:S01]  /*17e0*/  LDG.E.U16 R10, desc[UR36][R2.64] ;  /* 0x00000024020a7981 */ /* 0x000362000c1e1500 */
[----:B------:R-:W-:Y:S05]  /*17f0*/  BRA `(.L_x_12041) ;  /* 0x0000000c00107947 */ /* 0x000fea0003800000 */
.L_x_12046:
        /* <DEDUP_REMOVED lines=9> */
.L_x_12036:
        /* <DEDUP_REMOVED lines=14> */
.L_x_12050:
        /* <DEDUP_REMOVED lines=9> */
.L_x_12049:
        /* <DEDUP_REMOVED lines=28> */
.L_x_12052:
        /* <DEDUP_REMOVED lines=15> */
.L_x_12051:
[----:B------:R-:W2:Y:S02]  /*1cb0*/  LDG.E.U16 R0, desc[UR36][R2.64] ;  /* 0x0000002402007981 */ /* 0x000ea4000c1e1500 */
[----:B--2---:R-:W-:-:S05]  /*1cc0*/  IMAD.U32 R0, R0, 0x10000, RZ ;  /* 0x0001000000007824 */ /* 0x004fca00078e00ff */
[----:B------:R-:W-:-:S04]  /*1cd0*/  F2FP.F16.F32.PACK_AB R0, RZ, R0 ;  /* 0x00000000ff00723e */ /* 0x000fc800000000ff */
[----:B------:R-:W-:Y:S01]  /*1ce0*/  PRMT R10, R0, 0x7610, R10 ;  /* 0x00007610000a7816 */ /* 0x000fe2000000000a */
[----:B------:R-:W-:Y:S06]  /*1cf0*/  BRA `(.L_x_12041) ;  /* 0x0000000400d07947 */ /* 0x000fec0003800000 */
.L_x_12048:
        /* <DEDUP_REMOVED lines=13> */
.L_x_12055:
        /* <DEDUP_REMOVED lines=21> */
.L_x_12059:
[----:B------:R-:W-:Y:S05]  /*1f20*/  BSYNC B1 ;  /* 0x0000000000017941 */ /* 0x000fea0003800000 */
.L_x_12058:
[----:B------:R-:W-:Y:S01]  /*1f30*/  LEA R3, R0, 0x3b800000, 0x17 ;  /* 0x3b80000000037811 */ /* 0x000fe200078eb8ff */
[----:B------:R-:W-:-:S05]  /*1f40*/  IMAD.SHL.U32 R0, R2, 0x100000, RZ ;  /* 0x0010000002007824 */ /* 0x000fca00078e00ff */
[----:B------:R-:W-:-:S07]  /*1f50*/  LOP3.LUT R0, R3, R0, R4, 0xfe, !PT ;  /* 0x0000000003007212 */ /* 0x000fce00078efe04 */
.L_x_12057:
[----:B------:R-:W-:Y:S05]  /*1f60*/  BSYNC B0 ;  /* 0x0000000000007941 */ /* 0x000fea0003800000 */
.L_x_12056:
[----:B------:R-:W-:-:S04]  /*1f70*/  F2FP.F16.F32.PACK_AB R0, RZ, R0 ;  /* 0x00000000ff00723e */ /* 0x000fc800000000ff */
[----:B------:R-:W-:Y:S01]  /*1f80*/  PRMT R10, R0, 0x7610, R10 ;  /* 0x00007610000a7816 */ /* 0x000fe2000000000a */
[----:B------:R-:W-:Y:S06]  /*1f90*/  BRA `(.L_x_12041) ;  /* 0x0000000400287947 */ /* 0x000fec0003800000 */
.L_x_12054:
        /* <DEDUP_REMOVED lines=21> */
.L_x_12063:
[----:B------:R-:W-:Y:S05]  /*20f0*/  BSYNC B1 ;  /* 0x0000000000017941 */ /* 0x000fea0003800000 */
.L_x_12062:
[----:B------:R-:W-:Y:S01]  /*2100*/  LEA R3, R0, 0x37800000, 0x17 ;  /* 0x3780000000037811 */ /* 0x000fe200078eb8ff */
[----:B------:R-:W-:-:S05]  /*2110*/  IMAD.SHL.U32 R0, R2, 0x200000, RZ ;  /* 0x0020000002007824 */ /* 0x000fca00078e00ff */
[----:B------:R-:W-:-:S07]  /*2120*/  LOP3.LUT R0, R3, R0, R4, 0xfe, !PT ;  /* 0x0000000003007212 */ /* 0x000fce00078efe04 */
.L_x_12061:
[----:B------:R-:W-:Y:S05]  /*2130*/  BSYNC B0 ;  /* 0x0000000000007941 */ /* 0x000fea0003800000 */
.L_x_12060:
[----:B------:R-:W-:-:S04]  /*2140*/  F2FP.F16.F32.PACK_AB R0, RZ, R0 ;  /* 0x00000000ff00723e */ /* 0x000fc800000000ff */
[----:B------:R-:W-:Y:S01]  /*2150*/  PRMT R10, R0, 0x7610, R10 ;  /* 0x00007610000a7816 */ /* 0x000fe2000000000a */
[----:B------:R-:W-:Y:S06]  /*2160*/  BRA `(.L_x_12041) ;  /* 0x0000000000b47947 */ /* 0x000fec0003800000 */
.L_x_12053:
        /* <DEDUP_REMOVED lines=14> */
.L_x_12067:
[----:B------:R-:W-:Y:S05]  /*2250*/  BSYNC B0 ;  /* 0x0000000000007941 */ /* 0x000fea0003800000 */
.L_x_12066:
[----:B------:R-:W-:-:S04]  /*2260*/  F2FP.F16.F32.PACK_AB R0, RZ, R0 ;  /* 0x00000000ff00723e */ /* 0x000fc800000000ff */
[----:B------:R-:W-:Y:S01]  /*2270*/  PRMT R10, R0, 0x7610, R10 ;  /* 0x00007610000a7816 */ /* 0x000fe2000000000a */
[----:B------:R-:W-:Y:S06]  /*2280*/  BRA `(.L_x_12041) ;  /* 0x00000000006c7947 */ /* 0x000fec0003800000 */
.L_x_12040:
        /* <DEDUP_REMOVED lines=16> */
.L_x_12068:
[----:B------:R-:W-:Y:S01]  /*2390*/  PRMT R10, RZ, 0x7610, R10 ;  /* 0x00007610ff0a7816 */ /* 0x000fe2000000000a */
[----:B------:R-:W-:Y:S06]  /*23a0*/  BRA `(.L_x_12041) ;  /* 0x0000000000247947 */ /* 0x000fec0003800000 */
.L_x_12065:
[----:B------:R-:W2:Y:S02]  /*23b0*/  LDG.E.64 R2, desc[UR36][R2.64] ;  /* 0x0000002402027981 */ /* 0x000ea4000c1e1b00 */
[----:B--2---:R-:W0:Y:S02]  /*23c0*/  I2F.U64 R0, R2 ;  /* 0x0000000200007312 */ /* 0x004e240000301000 */
[----:B0-----:R-:W-:-:S04]  /*23d0*/  F2FP.F16.F32.PACK_AB R0, RZ, R0 ;  /* 0x00000000ff00723e */ /* 0x001fc800000000ff */
[----:B------:R-:W-:Y:S01]  /*23e0*/  PRMT R10, R0, 0x7610, R10 ;  /* 0x00007610000a7816 */ /* 0x000fe2000000000a */
[----:B------:R-:W-:Y:S06]  /*23f0*/  BRA `(.L_x_12041) ;  /* 0x0000000000107947 */ /* 0x000fec0003800000 */
.L_x_12064:
[----:B------:R-:W2:Y:S02]  /*2400*/  LDG.E R2, desc[UR36][R2.64] ;  /* 0x0000002402027981 */ /* 0x000ea4000c1e1900 */
[----:B--2---:R-:W-:-:S04]  /*2410*/  I2FP.F32.U32 R0, R2 ;  /* 0x0000000200007245 */ /* 0x004fc80000201000 */
[----:B------:R-:W-:-:S04]  /*2420*/  F2FP.F16.F32.PACK_AB R0, RZ, R0 ;  /* 0x00000000ff00723e */ /* 0x000fc800000000ff */
[----:B------:R-:W-:-:S07]  /*2430*/  PRMT R10, R0, 0x7610, R10 ;  /* 0x00007610000a7816 */ /* 0x000fce000000000a */
.L_x_12041:
[----:B------:R-:W2:Y:S01]  /*2440*/  LDC.U16 R11, c[0x0][0x422] ;  /* 0x00010880ff0b7b82 */ /* 0x000ea20000000400 */
[----:B-----5:R-:W-:Y:S01]  /*2450*/  HADD2.F32 R10, -RZ, R10.H0_H0 ;  /* 0x2000000aff0a7230 */ /* 0x020fe20000004100 */
[----:B------:R-:W-:Y:S04]  /*2460*/  BSSY B1, `(.L_x_12069) ;  /* 0x0000012000017945 */ /* 0x000fe80003800000 */
[----:B------:R-:W-:Y:S01]  /*2470*/  FADD.FTZ R0, |R10|, -RZ ;  /* 0x800000ff0a007221 */ /* 0x000fe20000010200 */
[----:B--2---:R-:W-:-:S05]  /*2480*/  HADD2.F32 R11, -RZ, R11.H0_H0 ;  /* 0x2000000bff0b7230 */ /* 0x004fca0000004100 */
        /* <DEDUP_REMOVED lines=13> */
[----:B------:R-:W-:Y:S05]  /*2560*/  CALL.REL.NOINC `($__internal_35_$__cuda_sm3x_div_rn_ftz_f32_slowpath) ;  /* 0x000000b400787944 */ /* 0x000fea0003c00000 */
[----:B------:R-:W-:-:S07]  /*2570*/  IMAD.MOV.U32 R2, RZ, RZ, R7 ;  /* 0x000000ffff027224 */ /* 0x000fce00078e0007 */
.L_x_12070:
[----:B------:R-:W-:Y:S05]  /*2580*/  BSYNC B1 ;  /* 0x0000000000017941 */ /* 0x000fea0003800000 */
.L_x_12069:
        /* <DEDUP_REMOVED lines=18> */
.L_x_12072:
[----:B------:R-:W-:Y:S01]  /*26b0*/  ISETP.GE.AND P0, PT, R10, RZ, PT ;  /* 0x000000ff0a00720c */ /* 0x000fe20003f06270 */
[----:B------:R-:W-:-:S12]  /*26c0*/  IMAD.MOV.U32 R3, RZ, RZ, 0x3fd774eb ;  /* 0x3fd774ebff037424 */ /* 0x000fd800078e00ff */
[----:B------:R-:W-:-:S04]  /*26d0*/  @P0 FFMA.FTZ R2, R3, 0.93318945169448852539, -R2 ;  /* 0x3f6ee58103020823 */ /* 0x000fc80000010802 */
[----:B------:R-:W-:-:S07]  /*26e0*/  @!P0 FFMA.FTZ R2, R3, 0.93318945169448852539, R2 ;  /* 0x3f6ee58103028823 */ /* 0x000fce0000010002 */
.L_x_12073:
[----:B------:R-:W-:Y:S05]  /*26f0*/  BSYNC B0 ;  /* 0x0000000000007941 */ /* 0x000fea0003800000 */
.L_x_12071:
        /* <DEDUP_REMOVED lines=27> */
.L_x_12077:
[----:B------:R-:W-:-:S06]  /*28b0*/  HADD2.F32 R3, -RZ, R11.H0_H0 ;  /* 0x2000000bff037230 */ /* 0x000fcc0000004100 */
[----:B------:R-:W0:Y:S02]  /*28c0*/  F2I.S64.TRUNC R2, R3 ;  /* 0x0000000300027311 */ /* 0x000e24000020d900 */
[----:B0-----:R0:W-:Y:S01]  /*28d0*/  STG.E.U8 desc[UR36][R16.64], R2 ;  /* 0x0000000210007986 */ /* 0x0011e2000c101124 */
[----:B------:R-:W-:Y:S05]  /*28e0*/  BRA `(.L_x_12079) ;  /* 0x0000000c00847947 */ /* 0x000fea0003800000 */
.L_x_12076:
        /* <DEDUP_REMOVED lines=10> */
.L_x_12081:
[----:B------:R-:W-:-:S06]  /*2990*/  HADD2.F32 R11, -RZ, R11.H0_H0 ;  /* 0x2000000bff0b7230 */ /* 0x000fcc0000004100 */
[----:B------:R-:W0:Y:S02]  /*29a0*/  F2I.FTZ.TRUNC.NTZ R11, R11 ;  /* 0x0000000b000b7305 */ /* 0x000e24000021f100 */
[----:B0-----:R0:W-:Y:S01]  /*29b0*/  STG.E desc[UR36][R16.64], R11 ;  /* 0x0000000b10007986 */ /* 0x0011e2000c101924 */
[----:B------:R-:W-:Y:S05]  /*29c0*/  BRA `(.L_x_12079) ;  /* 0x0000000c004c7947 */ /* 0x000fea0003800000 */
.L_x_12080:
[----:B------:R-:W-:-:S06]  /*29d0*/  HADD2.F32 R11, -RZ, R11.H0_H0 ;  /* 0x2000000bff0b7230 */ /* 0x000fcc0000004100 */
[----:B------:R-:W0:Y:S02]  /*29e0*/  F2I.FTZ.TRUNC.NTZ R11, R11 ;  /* 0x0000000b000b7305 */ /* 0x000e24000021f100 */
[----:B0-----:R0:W-:Y:S01]  /*29f0*/  STG.E.U16 desc[UR36][R16.64], R11 ;  /* 0x0000000b10007986 */ /* 0x0011e2000c101524 */
[----:B------:R-:W-:Y:S05]  /*2a00*/  BRA `(.L_x_12079) ;  /* 0x0000000c003c7947 */ /* 0x000fea0003800000 */
.L_x_12075:
        /* <DEDUP_REMOVED lines=9> */
.L_x_12083:
[----:B------:R0:W-:Y:S01]  /*2aa0*/  STG.E.U16 desc[UR36][R16.64], R11 ;  /* 0x0000000b10007986 */ /* 0x0001e2000c101524 */
[----:B------:R-:W-:Y:S05]  /*2ab0*/  BRA `(.L_x_12079) ;  /* 0x0000000c00107947 */ /* 0x000fea0003800000 */
.L_x_12082:
        /* <DEDUP_REMOVED lines=10> */
.L_x_12085:
[----:B------:R-:W-:-:S05]  /*2b60*/  HADD2.F32 R0, -RZ, R11.H0_H0 ;  /* 0x2000000bff007230 */ /* 0x000fca0000004100 */
[----:B------:R-:W-:-:S04]  /*2b70*/  F2FP.F16.F32.PACK_AB R0, RZ, R0 ;  /* 0x00000000ff00723e */ /* 0x000fc800000000ff */
[----:B------:R-:W-:-:S05]  /*2b80*/  PRMT R0, R0, 0x5410, RZ ;  /* 0x0000541000007816 */ /* 0x000fca00000000ff */
[----:B------:R0:W-:Y:S01]  /*2b90*/  STG.E desc[UR36][R16.64], R0 ;  /* 0x0000000010007986 */ /* 0x0001e2000c101924 */
[----:B------:R-:W-:Y:S05]  /*2ba0*/  BRA `(.L_x_12079) ;  /* 0x0000000800d47947 */ /* 0x000fea0003800000 */
.L_x_12084:
[----:B------:R-:W-:-:S05]  /*2bb0*/  HADD2.F32 R2, -RZ, R11.H0_H0 ;  /* 0x2000000bff027230 */ /* 0x000fca0000004100 */
[----:B------:R-:W-:-:S06]  /*2bc0*/  FMUL.FTZ R2, R2, 1 ;  /* 0x3f80000002027820 */ /* 0x000fcc0000410000 */
[----:B------:R-:W0:Y:S02]  /*2bd0*/  F2F.F64.F32 R2, R2 ;  /* 0x0000000200027310 */ /* 0x000e240000201800 */
[----:B0-----:R0:W-:Y:S01]  /*2be0*/  STG.E.64 desc[UR36][R16.64], R2 ;  /* 0x0000000210007986 */ /* 0x0011e2000c101b24 */
[----:B------:R-:W-:Y:S05]  /*2bf0*/  BRA `(.L_x_12079) ;  /* 0x0000000800c07947 */ /* 0x000fea0003800000 */
.L_x_12074:
        /* <DEDUP_REMOVED lines=13> */
.L_x_12088:
[----:B------:R-:W-:Y:S01]  /*2cd0*/  HADD2.F32 R11, -RZ, R11.H0_H0 ;  /* 0x2000000bff0b7230 */ /* 0x000fe20000004100 */
[----:B------:R-:W-:-:S04]  /*2ce0*/  CS2R R6, SRZ ;  /* 0x0000000000067805 */ /* 0x000fc8000001ff00 */
[----:B------:R-:W-:-:S06]  /*2cf0*/  FMUL.FTZ R4, R11, 1 ;  /* 0x3f8000000b047820 */ /* 0x000fcc0000410000 */
[----:B------:R-:W0:Y:S02]  /*2d00*/  F2F.F64.F32 R4, R4 ;  /* 0x0000000400047310 */ /* 0x000e240000201800 */
[----:B0-----:R0:W-:Y:S01]  /*2d10*/  STG.E.128 desc[UR36][R16.64], R4 ;  /* 0x0000000410007986 */ /* 0x0011e2000c101d24 */
[----:B------:R-:W-:Y:S05]  /*2d20*/  BRA `(.L_x_12079) ;  /* 0x0000000800747947 */ /* 0x000fea0003800000 */
.L_x_12087:
        /* <DEDUP_REMOVED lines=21> */
.L_x_12092:
[----:B------:R-:W-:Y:S05]  /*2e80*/  BSYNC B0 ;  /* 0x0000000000007941 */ /* 0x000fea0003800000 */
.L_x_12091:
[----:B------:R-:W-:-:S05]  /*2e90*/  LOP3.LUT R3, R0, R3, RZ, 0xfc, !PT ;  /* 0x0000000300037212 */ /* 0x000fca00078efcff */
[----:B------:R0:W-:Y:S01]  /*2ea0*/  STG.E.U8 desc[UR36][R16.64], R3 ;  /* 0x0000000310007986 */ /* 0x0001e2000c101124 */
[----:B------:R-:W-:Y:S05]  /*2eb0*/  BRA `(.L_x_12079) ;  /* 0x0000000800107947 */ /* 0x000fea0003800000 */
.L_x_12090:
        /* <DEDUP_REMOVED lines=13> */
.L_x_12094:
[----:B------:R-:W-:Y:S01]  /*2f90*/  IMAD.MOV.U32 R0, RZ, RZ, 0x7f ;  /* 0x0000007fff007424 */ /* 0x000fe200078e00ff */
[----:B------:R-:W-:-:S04]  /*2fa0*/  ISETP.GT.U32.AND P0, PT, R2, 0x7f800000, PT ;  /* 0x7f8000000200780c */ /* 0x000fc80003f04070 */
[----:B------:R-:W-:-:S09]  /*2fb0*/  SEL R0, R0, 0x7c, P0 ;  /* 0x0000007c00007807 */ /* 0x000fd20000000000 */
.L_x_12095:
[----:B------:R-:W-:Y:S05]  /*2fc0*/  BSYNC B0 ;  /* 0x0000000000007941 */ /* 0x000fea0003800000 */
.L_x_12093:
[----:B------:R-:W-:-:S04]  /*2fd0*/  LOP3.LUT R2, R11, 0x80000000, RZ, 0xc0, !PT ;  /* 0x800000000b027812 */ /* 0x000fc800078ec0ff */
[----:B------:R-:W-:-:S04]  /*2fe0*/  SHF.R.U32.HI R3, RZ, 0x18, R2 ;  /* 0x00000018ff037819 */ /* 0x000fc80000011602 */
[----:B------:R-:W-:-:S05]  /*2ff0*/  LOP3.LUT R3, R0, R3, RZ, 0xfc, !PT ;  /* 0x0000000300037212 */ /* 0x000fca00078efcff */
[----:B------:R0:W-:Y:S01]  /*3000*/  STG.E.U8 desc[UR36][R16.64], R3 ;  /* 0x0000000310007986 */ /* 0x0001e2000c101124 */
[----:B------:R-:W-:Y:S05]  /*3010*/  BRA `(.L_x_12079) ;  /* 0x0000000400b87947 */ /* 0x000fea0003800000 */
.L_x_12089:
[----:B------:R-:W-:-:S05]  /*3020*/  HADD2.F32 R0, -RZ, R11.H0_H0 ;  /* 0x2000000bff007230 */ /* 0x000fca0000004100 */
[----:B------:R-:W-:-:S05]  /*3030*/  F2FP.BF16.F32.PACK_AB R0, RZ, R0 ;  /* 0x00000000ff00723e */ /* 0x000fca00000010ff */
[----:B------:R0:W-:Y:S01]  /*3040*/  STG.E.U16 desc[UR36][R16.64], R0 ;  /* 0x0000000010007986 */ /* 0x0001e2000c101524 */
[----:B------:R-:W-:Y:S05]  /*3050*/  BRA `(.L_x_12079) ;  /* 0x0000000400a87947 */ /* 0x000fea0003800000 */
.L_x_12086:
        /* <DEDUP_REMOVED lines=12> */
.L_x_12098:
        /* <DEDUP_REMOVED lines=17> */
.L_x_12101:
[----:B------:R-:W-:-:S04]  /*3230*/  LOP3.LUT R2, R11, 0x80000000, RZ, 0xc0, !PT ;  /* 0x800000000b027812 */ /* 0x000fc800078ec0ff */
[----:B------:R-:W-:-:S04]  /*3240*/  SHF.R.U32.HI R3, RZ, 0x18, R2 ;  /* 0x00000018ff037819 */ /* 0x000fc80000011602 */
[----:B------:R-:W-:-:S04]  /*3250*/  LOP3.LUT R0, R0, R3, RZ, 0xfc, !PT ;  /* 0x0000000300007212 */ /* 0x000fc800078efcff */
[----:B------:R-:W-:-:S07]  /*3260*/  PRMT R8, R0, 0x7610, R8 ;  /* 0x0000761000087816 */ /* 0x000fce0000000008 */
.L_x_12100:
[----:B------:R-:W-:Y:S05]  /*3270*/  BSYNC B0 ;  /* 0x0000000000007941 */ /* 0x000fea0003800000 */
.L_x_12099:
[----:B------:R3:W-:Y:S01]  /*3280*/  STG.E.U8 desc[UR36][R16.64], R8 ;  /* 0x0000000810007986 */ /* 0x0007e2000c101124 */
[----:B------:R-:W-:Y:S05]  /*3290*/  BRA `(.L_x_12079) ;  /* 0x0000000400187947 */ /* 0x000fea0003800000 */
.L_x_12097:
        /* <DEDUP_REMOVED lines=17> */
.L_x_12104:
[----:B------:R-:W-:-:S04]  /*33b0*/  LOP3.LUT R2, R11, 0x80000000, RZ, 0xc0, !PT ;  /* 0x800000000b027812 */ /* 0x000fc800078ec0ff */
[----:B------:R-:W-:-:S04]  /*33c0*/  SHF.R.U32.HI R3, RZ, 0x18, R2 ;  /* 0x00000018ff037819 */ /* 0x000fc80000011602 */
[----:B------:R-:W-:-:S04]  /*33d0*/  LOP3.LUT R0, R0, R3, RZ, 0xfc, !PT ;  /* 0x0000000300007212 */ /* 0x000fc800078efcff */
[----:B------:R-:W-:-:S07]  /*33e0*/  PRMT R8, R0, 0x7610, R8 ;  /* 0x0000761000087816 */ /* 0x000fce0000000008 */
.L_x_12103:
[----:B------:R-:W-:Y:S05]  /*33f0*/  BSYNC B0 ;  /* 0x0000000000007941 */ /* 0x000fea0003800000 */
.L_x_12102:
[----:B------:R0:W-:Y:S01]  /*3400*/  STG.E.U8 desc[UR36][R16.64], R8 ;  /* 0x0000000810007986 */ /* 0x0001e2000c101124 */
[----:B------:R-:W-:Y:S05]  /*3410*/  BRA `(.L_x_12079) ;  /* 0x0000000000b87947 */ /* 0x000fea0003800000 */
.L_x_12096:
        /* <DEDUP_REMOVED lines=22> */
.L_x_12078:
        /* <DEDUP_REMOVED lines=16> */
.L_x_12107:
[----:B------:R-:W-:Y:S05]  /*3680*/  BRA `(.L_x_12079) ;  /* 0x00000000001c7947 */ /* 0x000fea0003800000 */
.L_x_12106:
[----:B------:R-:W-:-:S06]  /*3690*/  HADD2.F32 R2, -RZ, R11.H0_H0 ;  /* 0x2000000bff027230 */ /* 0x000fcc0000004100 */
[----:B------:R-:W0:Y:S02]  /*36a0*/  F2I.U64.TRUNC R2, R2 ;  /* 0x0000000200027311 */ /* 0x000e24000020d800 */
[----:B0-----:R2:W-:Y:S01]  /*36b0*/  STG.E.64 desc[UR36][R16.64], R2 ;  /* 0x0000000210007986 */ /* 0x0015e2000c101b24 */
[----:B------:R-:W-:Y:S05]  /*36c0*/  BRA `(.L_x_12079) ;  /* 0x00000000000c7947 */ /* 0x000fea0003800000 */
.L_x_12105:
[----:B------:R-:W-:-:S06]  /*36d0*/  HADD2.F32 R11, -RZ, R11.H0_H0 ;  /* 0x2000000bff0b7230 */ /* 0x000fcc0000004100 */
[----:B------:R-:W0:Y:S02]  /*36e0*/  F2I.FTZ.U32.TRUNC.NTZ R11, R11 ;  /* 0x0000000b000b7305 */ /* 0x000e24000021f000 */
[----:B0-----:R0:W-:Y:S02]  /*36f0*/  STG.E desc[UR36][R16.64], R11 ;  /* 0x0000000b10007986 */ /* 0x0011e4000c101924 */
.L_x_12079:
[----:B------:R-:W-:-:S04]  /*3700*/  IMAD R18, R23, 0x200, R18 ;  /* 0x0000020017127824 */ /* 0x000fc800078e0212 */
[----:B------:R-:W-:-:S07]  /*3710*/  VIADD R19, R18, 0x80 ;  /* 0x0000008012137836 */ /* 0x000fce0000000000 */
.L_x_12034:
[----:B------:R-:W-:Y:S05]  /*3720*/  BSYNC B6 ;  /* 0x0000000000067941 */ /* 0x000fea0003800000 */
.L_x_12033:
        /* <DEDUP_REMOVED lines=307> */
.L_x_12110:
        /* <DEDUP_REMOVED lines=23> */
.L_x_12114:
[----:B------:R-:W2:Y:S02]  /*4bd0*/  LDG.E.U8 R2, desc[UR36][R2.64] ;  /* 0x0000002402027981 */ /* 0x000ea4000c1e1100 */
[----:B--2---:R-:W-:-:S04]  /*4be0*/  I2FP.F32.U32 R0, R2 ;  /* 0x0000000200007245 */ /* 0x004fc80000201000 */
[----:B------:R-:W-:-:S04]  /*4bf0*/  F2FP.F16.F32.PACK_AB R0, RZ, R0 ;  /* 0x00000000ff00723e */ /* 0x000fc800000000ff */
[----:B------:R-:W-:Y:S01]  /*4c00*/  PRMT R10, R0, 0x7610, R10 ;  /* 0x00007610000a7816 */ /* 0x000fe2000000000a */
[----:B------:R-:W-:Y:S06]  /*4c10*/  BRA `(.L_x_12116) ;  /* 0x0000000c00bc7947 */ /* 0x000fec0003800000 */
.L_x_12113:
        /* <DEDUP_REMOVED lines=11> */
.L_x_12118:
[----:B------:R-:W2:Y:S02]  /*4cd0*/  LDG.E R2, desc[UR36][R2.64] ;  /* 0x0000002402027981 */ /* 0x000ea4000c1e1900 */
[----:B--2---:R-:W-:-:S04]  /*4ce0*/  I2FP.F32.S32 R0, R2 ;  /* 0x0000000200007245 */ /* 0x004fc80000201400 */
[----:B------:R-:W-:-:S04]  /*4cf0*/  F2FP.F16.F32.PACK_AB R0, RZ, R0 ;  /* 0x00000000ff00723e */ /* 0x000fc800000000ff */
[----:B------:R-:W-:Y:S01]  /*4d00*/  PRMT R10, R0, 0x7610, R10 ;  /* 0x00007610000a7816 */ /* 0x000fe2000000000a */
[----:B------:R-:W-:Y:S06]  /*4d10*/  BRA `(.L_x_12116) ;  /* 0x0000000c007c7947 */ /* 0x000fec0003800000 */
.L_x_12117:
[----:B------:R-:W2:Y:S02]  /*4d20*/  LDG.E.U16 R2, desc[UR36][R2.64] ;  /* 0x0000002402027981 */ /* 0x000ea4000c1e1500 */
[----:B--2---:R-:W0:Y:S02]  /*4d30*/  I2F.S16 R0, R2 ;  /* 0x0000000200007306 */ /* 0x004e240000101400 */
[----:B0-----:R-:W-:-:S04]  /*4d40*/  F2FP.F16.F32.PACK_AB R0, RZ, R0 ;  /* 0x00000000ff00723e */ /* 0x001fc800000000ff */
[----:B------:R-:W-:Y:S01]  /*4d50*/  PRMT R10, R0, 0x7610, R10 ;  /* 0x00007610000a7816 */ /* 0x000fe2000000000a */
[----:B------:R-:W-:Y:S06]  /*4d60*/  BRA `(.L_x_12116) ;  /* 0x0000000c00687947 */ /* 0x000fec0003800000 */
.L_x_12112:
        /* <DEDUP_REMOVED lines=9> */
.L_x_12120:
[----:B------:R1:W5:Y:S01]  /*4e00*/  LDG.E.U16 R10, desc[UR36][R2.64] ;  /* 0x00000024020a7981 */ /* 0x000362000c1e1500 */
[----:B------:R-:W-:Y:S05]  /*4e10*/  BRA `(.L_x_12116) ;  /* 0x0000000c003c7947 */ /* 0x000fea0003800000 */
.L_x_12119:
        /* <DEDUP_REMOVED lines=9> */
.L_x_12122:
[----:B------:R0:W5:Y:S01]  /*4eb0*/  LDG.E.U16 R10, desc[UR36][R2.64] ;  /* 0x00000024020a7981 */ /* 0x000162000c1e1500 */
[----:B------:R-:W-:Y:S05]  /*4ec0*/  BRA `(.L_x_12116) ;  /* 0x0000000c00107947 */ /* 0x000fea0003800000 */
.L_x_12121:
        /* <DEDUP_REMOVED lines=9> */
.L_x_12111:
        /* <DEDUP_REMOVED lines=14> */
.L_x_12125:
        /* <DEDUP_REMOVED lines=9> */
.L_x_12124:
        /* <DEDUP_REMOVED lines=28> */
.L_x_12127:
        /* <DEDUP_REMOVED lines=15> */
.L_x_12126:
[----:B------:R-:W2:Y:S02]  /*5380*/  LDG.E.U16 R0, desc[UR36][R2.64] ;  /* 0x0000002402007981 */ /* 0x000ea4000c1e1500 */
[----:B--2---:R-:W-:-:S05]  /*5390*/  IMAD.U32 R0, R0, 0x10000, RZ ;  /* 0x0001000000007824 */ /* 0x004fca00078e00ff */
[----:B------:R-:W-:-:S04]  /*53a0*/  F2FP.F16.F32.PACK_AB R0, RZ, R0 ;  /* 0x00000000ff00723e */ /* 0x000fc800000000ff */
[----:B------:R-:W-:Y:S01]  /*53b0*/  PRMT R10, R0, 0x7610, R10 ;  /* 0x00007610000a7816 */ /* 0x000fe2000000000a */
[----:B------:R-:W-:Y:S06]  /*53c0*/  BRA `(.L_x_12116) ;  /* 0x0000000400d07947 */ /* 0x000fec0003800000 */
.L_x_12123:
        /* <DEDUP_REMOVED lines=13> */
.L_x_12130:
        /* <DEDUP_REMOVED lines=21> */
.L_x_12134:
[----:B------:R-:W-:Y:S05]  /*55f0*/  BSYNC B1 ;  /* 0x0000000000017941 */ /* 0x000fea0003800000 */
.L_x_12133:
[----:B------:R-:W-:Y:S01]  /*5600*/  LEA R3, R0, 0x3b800000, 0x17 ;  /* 0x3b80000000037811 */ /* 0x000fe200078eb8ff */
[----:B------:R-:W-:-:S05]  /*5610*/  IMAD.SHL.U32 R0, R2, 0x100000, RZ ;  /* 0x0010000002007824 */ /* 0x000fca00078e00ff */
[----:B------:R-:W-:-:S07]  /*5620*/  LOP3.LUT R0, R3, R0, R4, 0xfe, !PT ;  /* 0x0000000003007212 */ /* 0x000fce00078efe04 */
.L_x_12132:
[----:B------:R-:W-:Y:S05]  /*5630*/  BSYNC B0 ;  /* 0x0000000000007941 */ /* 0x000fea0003800000 */
.L_x_12131:
[----:B------:R-:W-:-:S04]  /*5640*/  F2FP.F16.F32.PACK_AB R0, RZ, R0 ;  /* 0x00000000ff00723e */ /* 0x000fc800000000ff */
[----:B------:R-:W-:Y:S01]  /*5650*/  PRMT R10, R0, 0x7610, R10 ;  /* 0x00007610000a7816 */ /* 0x000fe2000000000a */
[----:B------:R-:W-:Y:S06]  /*5660*/  BRA `(.L_x_12116) ;  /* 0x0000000400287947 */ /* 0x000fec0003800000 */
.L_x_12129:
        /* <DEDUP_REMOVED lines=21> */
.L_x_12138:
[----:B------:R-:W-:Y:S05]  /*57c0*/  BSYNC B1 ;  /* 0x0000000000017941 */ /* 0x000fea0003800000 */
.L_x_12137:
[----:B------:R-:W-:Y:S01]  /*57d0*/  LEA R3, R0, 0x37800000, 0x17 ;  /* 0x3780000000037811 */ /* 0x000fe200078eb8ff */
[----:B------:R-:W-:-:S05]  /*57e0*/  IMAD.SHL.U32 R0, R2, 0x200000, RZ ;  /* 0x0020000002007824 */ /* 0x000fca00078e00ff */
[----:B------:R-:W-:-:S07]  /*57f0*/  LOP3.LUT R0, R3, R0, R4, 0xfe, !PT ;  /* 0x0000000003007212 */ /* 0x000fce00078efe04 */
.L_x_12136:
[----:B------:R-:W-:Y:S05]  /*5800*/  BSYNC B0 ;  /* 0x0000000000007941 */ /* 0x000fea0003800000 */
.L_x_12135:
[----:B------:R-:W-:-:S04]  /*5810*/  F2FP.F16.F32.PACK_AB R0, RZ, R0 ;  /* 0x00000000ff00723e */ /* 0x000fc800000000ff */
[----:B------:R-:W-:Y:S01]  /*5820*/  PRMT R10, R0, 0x7610, R10 ;  /* 0x00007610000a7816 */ /* 0x000fe2000000000a */
[----:B------:R-:W-:Y:S06]  /*5830*/  BRA `(.L_x_12116) ;  /* 0x0000000000b47947 */ /* 0x000fec0003800000 */
.L_x_12128:
        /* <DEDUP_REMOVED lines=14> */
.L_x_12142:
[----:B------:R-:W-:Y:S05]  /*5920*/  BSYNC B0 ;  /* 0x0000000000007941 */ /* 0x000fea0003800000 */
.L_x_12141:
[----:B------:R-:W-:-:S04]  /*5930*/  F2FP.F16.F32.PACK_AB R0, RZ, R0 ;  /* 0x00000000ff00723e */ /* 0x000fc800000000ff */
[----:B------:R-:W-:Y:S01]  /*5940*/  PRMT R10, R0, 0x7610, R10 ;  /* 0x00007610000a7816 */ /* 0x000fe2000000000a */
[----:B------:R-:W-:Y:S06]  /*5950*/  BRA `(.L_x_12116) ;  /* 0x00000000006c7947 */ /* 0x000fec0003800000 */
.L_x_12115:
        /* <DEDUP_REMOVED lines=16> */
.L_x_12143:
[----:B------:R-:W-:Y:S01]  /*5a60*/  PRMT R10, RZ, 0x7610, R10 ;  /* 0x00007610ff0a7816 */ /* 0x000fe2000000000a */
[----:B------:R-:W-:Y:S06]  /*5a70*/  BRA `(.L_x_12116) ;  /* 0x0000000000247947 */ /* 0x000fec0003800000 */
.L_x_12140:
[----:B------:R-:W2:Y:S02]  /*5a80*/  LDG.E.64 R2, desc[UR36][R2.64] ;  /* 0x0000002402027981 */ /* 0x000ea4000c1e1b00 */
[----:B--2---:R-:W0:Y:S02]  /*5a90*/  I2F.U64 R0, R2 ;  /* 0x0000000200007312 */ /* 0x004e240000301000 */
[----:B0-----:R-:W-:-:S04]  /*5aa0*/  F2FP.F16.F32.PACK_AB R0, RZ, R0 ;  /* 0x00000000ff00723e */ /* 0x001fc800000000ff */
[----:B------:R-:W-:Y:S01]  /*5ab0*/  PRMT R10, R0, 0x7610, R10 ;  /* 0x00007610000a7816 */ /* 0x000fe2000000000a */
[----:B------:R-:W-:Y:S06]  /*5ac0*/  BRA `(.L_x_12116) ;  /* 0x0000000000107947 */ /* 0x000fec0003800000 */
.L_x_12139:
[----:B------:R-:W2:Y:S02]  /*5ad0*/  LDG.E R2, desc[UR36][R2.64] ;  /* 0x0000002402027981 */ /* 0x000ea4000c1e1900 */
[----:B--2---:R-:W-:-:S04]  /*5ae0*/  I2FP.F32.U32 R0, R2 ;  /* 0x0000000200007245 */ /* 0x004fc80000201000 */
[----:B------:R-:W-:-:S04]  /*5af0*/  F2FP.F16.F32.PACK_AB R0, RZ, R0 ;  /* 0x00000000ff00723e */ /* 0x000fc800000000ff */
[----:B------:R-:W-:-:S07]  /*5b00*/  PRMT R10, R0, 0x7610, R10 ;  /* 0x00007610000a7816 */ /* 0x000fce000000000a */
.L_x_12116:
[----:B------:R-:W2:Y:S01]  /*5b10*/  LDC.U16 R11, c[0x0][0x422] ;  /* 0x00010880ff0b7b82 */ /* 0x000ea20000000400 */
[----:B-----5:R-:W-:Y:S01]  /*5b20*/  HADD2.F32 R10, -RZ, R10.H0_H0 ;  /* 0x2000000aff0a7230 */ /* 0x020fe20000004100 */
[----:B------:R-:W-:Y:S04]  /*5b30*/  BSSY B1, `(.L_x_12144) ;  /* 0x0000012000017945 */ /* 0x000fe80003800000 */
[----:B------:R-:W-:Y:S01]  /*5b40*/  FADD.FTZ R0, |R10|, -RZ ;  /* 0x800000ff0a007221 */ /* 0x000fe20000010200 */
[----:B--2---:R-:W-:-:S05]  /*5b50*/  HADD2.F32 R11, -RZ, R11.H0_H0 ;  /* 0x2000000bff0b7230 */ /* 0x004fca0000004100 */
        /* <DEDUP_REMOVED lines=15> */
.L_x_12145:
[----:B------:R-:W-:Y:S05]  /*5c50*/  BSYNC B1 ;  /* 0x0000000000017941 */ /* 0x000fea0003800000 */
.L_x_12144:
        /* <DEDUP_REMOVED lines=18> */
.L_x_12147:
[----:B------:R-:W-:Y:S01]  /*5d80*/  ISETP.GE.AND P0, PT, R10, RZ, PT ;  /* 0x000000ff0a00720c */ /* 0x000fe20003f06270 */
[----:B------:R-:W-:-:S12]  /*5d90*/  IMAD.MOV.U32 R3, RZ, RZ, 0x3fd774eb ;  /* 0x3fd774ebff037424 */ /* 0x000fd800078e00ff */
[----:B------:R-:W-:-:S04]  /*5da0*/  @P0 FFMA.FTZ R2, R3, 0.93318945169448852539, -R2 ;  /* 0x3f6ee58103020823 */ /* 0x000fc80000010802 */
[----:B------:R-:W-:-:S07]  /*5db0*/  @!P0 FFMA.FTZ R2, R3, 0.93318945169448852539, R2 ;  /* 0x3f6ee58103028823 */ /* 0x000fce0000010002 */
.L_x_12148:
[----:B------:R-:W-:Y:S05]  /*5dc0*/  BSYNC B0 ;  /* 0x0000000000007941 */ /* 0x000fea0003800000 */
.L_x_12146:
        /* <DEDUP_REMOVED lines=27> */
.L_x_12152:
[----:B------:R-:W-:-:S06]  /*5f80*/  HADD2.F32 R3, -RZ, R11.H0_H0 ;  /* 0x2000000bff037230 */ /* 0x000fcc0000004100 */
[----:B------:R-:W0:Y:S02]  /*5f90*/  F2I.S64.TRUNC R2, R3 ;  /* 0x0000000300027311 */ /* 0x000e24000020d900 */
[----:B0-----:R0:W-:Y:S01]  /*5fa0*/  STG.E.U8 desc[UR36][R16.64], R2 ;  /* 0x0000000210007986 */ /* 0x0011e2000c101124 */
[----:B------:R-:W-:Y:S05]  /*5fb0*/  BRA `(.L_x_12154) ;  /* 0x0000000c00847947 */ /* 0x000fea0003800000 */
.L_x_12151:
        /* <DEDUP_REMOVED lines=10> */
.L_x_12156:
[----:B------:R-:W-:-:S06]  /*6060*/  HADD2.F32 R11, -RZ, R11.H0_H0 ;  /* 0x2000000bff0b7230 */ /* 0x000fcc0000004100 */
[----:B------:R-:W0:Y:S02]  /*6070*/  F2I.FTZ.TRUNC.NTZ R11, R11 ;  /* 0x0000000b000b7305 */ /* 0x000e24000021f100 */
[----:B0-----:R3:W-:Y:S01]  /*6080*/  STG.E desc[UR36][R16.64], R11 ;  /* 0x0000000b10007986 */ /* 0x0017e2000c101924 */
[----:B------:R-:W-:Y:S05]  /*6090*/  BRA `(.L_x_12154) ;  /* 0x0000000c004c7947 */ /* 0x000fea0003800000 */
.L_x_12155:
[----:B------:R-:W-:-:S06]  /*60a0*/  HADD2.F32 R11, -RZ, R11.H0_H0 ;  /* 0x2000000bff0b7230 */ /* 0x000fcc0000004100 */
[----:B------:R-:W0:Y:S02]  /*60b0*/  F2I.FTZ.TRUNC.NTZ R11, R11 ;  /* 0x0000000b000b7305 */ /* 0x000e24000021f100 */
[----:B0-----:R2:W-:Y:S01]  /*60c0*/  STG.E.U16 desc[UR36][R16.64], R11 ;  /* 0x0000000b10007986 */ /* 0x0015e2000c101524 */
[----:B------:R-:W-:Y:S05]  /*60d0*/  BRA `(.L_x_12154) ;  /* 0x0000000c003c7947 */ /* 0x000fea0003800000 */
.L_x_12150:
        /* <DEDUP_REMOVED lines=9> */
.L_x_12158:
[----:B------:R0:W-:Y:S01]  /*6170*/  STG.E.U16 desc[UR36][R16.64], R11 ;  /* 0x0000000b10007986 */ /* 0x0001e2000c101524 */
[----:B------:R-:W-:Y:S05]  /*6180*/  BRA `(.L_x_12154) ;  /* 0x0000000c00107947 */ /* 0x000fea0003800000 */
.L_x_12157:
        /* <DEDUP_REMOVED lines=10> */
.L_x_12160:
[----:B------:R-:W-:-:S05]  /*6230*/  HADD2.F32 R0, -RZ, R11.H0_H0 ;  /* 0x2000000bff007230 */ /* 0x000fca0000004100 */
[----:B------:R-:W-:-:S04]  /*6240*/  F2FP.F16.F32.PACK_AB R0, RZ, R0 ;  /* 0x00000000ff00723e */ /* 0x000fc800000000ff */
[----:B------:R-:W-:-:S05]  /*6250*/  PRMT R0, R0, 0x5410, RZ ;  /* 0x0000541000007816 */ /* 0x000fca00000000ff */
[----:B------:R0:W-:Y:S01]  /*6260*/  STG.E desc[UR36][R16.64], R0 ;  /* 0x0000000010007986 */ /* 0x0001e2000c101924 */
[----:B------:R-:W-:Y:S05]  /*6270*/  BRA `(.L_x_12154) ;  /* 0x0000000800d47947 */ /* 0x000fea0003800000 */
.L_x_12159:
[----:B------:R-:W-:-:S05]  /*6280*/  HADD2.F32 R2, -RZ, R11.H0_H0 ;  /* 0x2000000bff027230 */ /* 0x000fca0000004100 */
[----:B------:R-:W-:-:S06]  /*6290*/  FMUL.FTZ R2, R2, 1 ;  /* 0x3f80000002027820 */ /* 0x000fcc0000410000 */
[----:B------:R-:W0:Y:S02]  /*62a0*/  F2F.F64.F32 R2, R2 ;  /* 0x0000000200027310 */ /* 0x000e240000201800 */
[----:B0-----:R0:W-:Y:S01]  /*62b0*/  STG.E.64 desc[UR36][R16.64], R2 ;  /* 0x0000000210007986 */ /* 0x0011e2000c101b24 */
[----:B------:R-:W-:Y:S05]  /*62c0*/  BRA `(.L_x_12154) ;  /* 0x0000000800c07947 */ /* 0x000fea0003800000 */
.L_x_12149:
        /* <DEDUP_REMOVED lines=13> */
.L_x_12163:
[----:B------:R-:W-:Y:S01]  /*63a0*/  HADD2.F32 R11, -RZ, R11.H0_H0 ;  /* 0x2000000bff0b7230 */ /* 0x000fe20000004100 */
[----:B------:R-:W-:-:S04]  /*63b0*/  CS2R R6, SRZ ;  /* 0x0000000000067805 */ /* 0x000fc8000001ff00 */
[----:B------:R-:W-:-:S06]  /*63c0*/  FMUL.FTZ R4, R11, 1 ;  /* 0x3f8000000b047820 */ /* 0x000fcc0000410000 */
[----:B------:R-:W0:Y:S02]  /*63d0*/  F2F.F64.F32 R4, R4 ;  /* 0x0000000400047310 */ /* 0x000e240000201800 */
[----:B0-----:R0:W-:Y:S01]  /*63e0*/  STG.E.128 desc[UR36][R16.64], R4 ;  /* 0x0000000410007986 */ /* 0x0011e2000c101d24 */
[----:B------:R-:W-:Y:S05]  /*63f0*/  BRA `(.L_x_12154) ;  /* 0x0000000800747947 */ /* 0x000fea0003800000 */
.L_x_12162:
        /* <DEDUP_REMOVED lines=21> */
.L_x_12167:
[----:B------:R-:W-:Y:S05]  /*6550*/  BSYNC B0 ;  /* 0x0000000000007941 */ /* 0x000fea0003800000 */
.L_x_12166:
[----:B------:R-:W-:-:S05]  /*6560*/  LOP3.LUT R3, R0, R3, RZ, 0xfc, !PT ;  /* 0x0000000300037212 */ /* 0x000fca00078efcff */
[----:B------:R0:W-:Y:S01]  /*6570*/  STG.E.U8 desc[UR36][R16.64], R3 ;  /* 0x0000000310007986 */ /* 0x0001e2000c101124 */
[----:B------:R-:W-:Y:S05]  /*6580*/  BRA `(.L_x_12154) ;  /* 0x0000000800107947 */ /* 0x000fea0003800000 */
.L_x_12165:
        /* <DEDUP_REMOVED lines=13> */
.L_x_12169:
[----:B------:R-:W-:Y:S01]  /*6660*/  IMAD.MOV.U32 R0, RZ, RZ, 0x7f ;  /* 0x0000007fff007424 */ /* 0x000fe200078e00ff */
[----:B------:R-:W-:-:S04]  /*6670*/  ISETP.GT.U32.AND P0, PT, R2, 0x7f800000, PT ;  /* 0x7f8000000200780c */ /* 0x000fc80003f04070 */
[----:B------:R-:W-:-:S09]  /*6680*/  SEL R0, R0, 0x7c, P0 ;  /* 0x0000007c00007807 */ /* 0x000fd20000000000 */
.L_x_12170:
[----:B------:R-:W-:Y:S05]  /*6690*/  BSYNC B0 ;  /* 0x0000000000007941 */ /* 0x000fea0003800000 */
.L_x_12168:
[----:B------:R-:W-:-:S04]  /*66a0*/  LOP3.LUT R2, R11, 0x80000000, RZ, 0xc0, !PT ;  /* 0x800000000b027812 */ /* 0x000fc800078ec0ff */
[----:B------:R-:W-:-:S04]  /*66b0*/  SHF.R.U32.HI R3, RZ, 0x18, R2 ;  /* 0x00000018ff037819 */ /* 0x000fc80000011602 */
[----:B------:R-:W-:-:S05]  /*66c0*/  LOP3.LUT R3, R0, R3, RZ, 0xfc, !PT ;  /* 0x0000000300037212 */ /* 0x000fca00078efcff */
[----:B------:R0:W-:Y:S01]  /*66d0*/  STG.E.U8 desc[UR36][R16.64], R3 ;  /* 0x0000000310007986 */ /* 0x0001e2000c101124 */
[----:B------:R-:W-:Y:S05]  /*66e0*/  BRA `(.L_x_12154) ;  /* 0x0000000400b87947 */ /* 0x000fea0003800000 */
.L_x_12164:
[----:B------:R-:W-:-:S05]  /*66f0*/  HADD2.F32 R0, -RZ, R11.H0_H0 ;  /* 0x2000000bff007230 */ /* 0x000fca0000004100 */
[----:B------:R-:W-:-:S05]  /*6700*/  F2FP.BF16.F32.PACK_AB R0, RZ, R0 ;  /* 0x00000000ff00723e */ /* 0x000fca00000010ff */
[----:B------:R0:W-:Y:S01]  /*6710*/  STG.E.U16 desc[UR36][R16.64], R0 ;  /* 0x0000000010007986 */ /* 0x0001e2000c101524 */
[----:B------:R-:W-:Y:S05]  /*6720*/  BRA `(.L_x_12154) ;  /* 0x0000000400a87947 */ /* 0x000fea0003800000 */
.L_x_12161:
        /* <DEDUP_REMOVED lines=12> */
.L_x_12173:
        /* <DEDUP_REMOVED lines=17> */
.L_x_12176:
[----:B------:R-:W-:-:S04]  /*6900*/  LOP3.LUT R2, R11, 0x80000000, RZ, 0xc0, !PT ;  /* 0x800000000b027812 */ /* 0x000fc800078ec0ff */
[----:B------:R-:W-:-:S04]  /*6910*/  SHF.R.U32.HI R3, RZ, 0x18, R2 ;  /* 0x00000018ff037819 */ /* 0x000fc80000011602 */
[----:B------:R-:W-:-:S04]  /*6920*/  LOP3.LUT R0, R0, R3, RZ, 0xfc, !PT ;  /* 0x0000000300007212 */ /* 0x000fc800078efcff */
[----:B------:R-:W-:-:S07]  /*6930*/  PRMT R8, R0, 0x7610, R8 ;  /* 0x0000761000087816 */ /* 0x000fce0000000008 */
.L_x_12175:
[----:B------:R-:W-:Y:S05]  /*6940*/  BSYNC B0 ;  /* 0x0000000000007941 */ /* 0x000fea0003800000 */
.L_x_12174:
[----:B------:R0:W-:Y:S01]  /*6950*/  STG.E.U8 desc[UR36][R16.64], R8 ;  /* 0x0000000810007986 */ /* 0x0001e2000c101124 */
[----:B------:R-:W-:Y:S05]  /*6960*/  BRA `(.L_x_12154) ;  /* 0x0000000400187947 */ /* 0x000fea0003800000 */
.L_x_12172:
        /* <DEDUP_REMOVED lines=17> */
.L_x_12179:
[----:B------:R-:W-:-:S04]  /*6a80*/  LOP3.LUT R2, R11, 0x80000000, RZ, 0xc0, !PT ;  /* 0x800000000b027812 */ /* 0x000fc800078ec0ff */
[----:B------:R-:W-:-:S04]  /*6a90*/  SHF.R.U32.HI R3, RZ, 0x18, R2 ;  /* 0x00000018ff037819 */ /* 0x000fc80000011602 */
[----:B------:R-:W-:-:S04]  /*6aa0*/  LOP3.LUT R0, R0, R3, RZ, 0xfc, !PT ;  /* 0x0000000300007212 */ /* 0x000fc800078efcff */
[----:B------:R-:W-:-:S07]  /*6ab0*/  PRMT R8, R0, 0x7610, R8 ;  /* 0x0000761000087816 */ /* 0x000fce0000000008 */
.L_x_12178:
[----:B------:R-:W-:Y:S05]  /*6ac0*/  BSYNC B0 ;  /* 0x0000000000007941 */ /* 0x000fea0003800000 */
.L_x_12177:
[----:B------:R0:W-:Y:S01]  /*6ad0*/  STG.E.U8 desc[UR36][R16.64], R8 ;  /* 0x0000000810007986 */ /* 0x0001e2000c101124 */
[----:B------:R-:W-:Y:S05]  /*6ae0*/  BRA `(.L_x_12154) ;  /* 0x0000000000b87947 */ /* 0x000fea0003800000 */
.L_x_12171:
        /* <DEDUP_REMOVED lines=22> */
.L_x_12153:
        /* <DEDUP_REMOVED lines=16> */
.L_x_12182:
[----:B------:R-:W-:Y:S05]  /*6d50*/  BRA `(.L_x_12154) ;  /* 0x00000000001c7947 */ /* 0x000fea0003800000 */
.L_x_12181:
[----:B------:R-:W-:-:S06]  /*6d60*/  HADD2.F32 R2, -RZ, R11.H0_H0 ;  /* 0x2000000bff027230 */ /* 0x000fcc0000004100 */
[----:B------:R-:W0:Y:S02]  /*6d70*/  F2I.U64.TRUNC R2, R2 ;  /* 0x0000000200027311 */ /* 0x000e24000020d800 */
[----:B0-----:R0:W-:Y:S01]  /*6d80*/  STG.E.64 desc[UR36][R16.64], R2 ;  /* 0x0000000210007986 */ /* 0x0011e2000c101b24 */
[----:B------:R-:W-:Y:S05]  /*6d90*/  BRA `(.L_x_12154) ;  /* 0x00000000000c7947 */ /* 0x000fea0003800000 */
.L_x_12180:
[----:B------:R-:W-:-:S06]  /*6da0*/  HADD2.F32 R11, -RZ, R11.H0_H0 ;  /* 0x2000000bff0b7230 */ /* 0x000fcc0000004100 */
[----:B------:R-:W0:Y:S02]  /*6db0*/  F2I.FTZ.U32.TRUNC.NTZ R11, R11 ;  /* 0x0000000b000b7305 */ /* 0x000e24000021f000 */
[----:B0-----:R0:W-:Y:S02]  /*6dc0*/  STG.E desc[UR36][R16.64], R11 ;  /* 0x0000000b10007986 */ /* 0x0011e4000c101924 */
.L_x_12154:
[----:B------:R-:W-:-:S07]  /*6dd0*/  VIADD R19, R19, 0x80 ;  /* 0x0000008013137836 */ /* 0x000fce0000000000 */
.L_x_12109:
[----:B------:R-:W-:Y:S05]  /*6de0*/  BSYNC B6 ;  /* 0x0000000000067941 */ /* 0x000fea0003800000 */
.L_x_12108:
        /* <DEDUP_REMOVED lines=307> */
.L_x_12185:
        /* <DEDUP_REMOVED lines=23> */
.L_x_12189:
[----:B------:R-:W2:Y:S02]  /*8290*/  LDG.E.U8 R2, desc[UR36][R2.64] ;  /* 0x0000002402027981 */ /* 0x000ea4000c1e1100 */
[----:B--2---:R-:W-:-:S04]  /*82a0*/  I2FP.F32.U32 R0, R2 ;  /* 0x0000000200007245 */ /* 0x004fc80000201000 */
[----:B------:R-:W-:-:S04]  /*82b0*/  F2FP.F16.F32.PACK_AB R0, RZ, R0 ;  /* 0x00000000ff00723e */ /* 0x000fc800000000ff */
[----:B------:R-:W-:Y:S01]  /*82c0*/  PRMT R10, R0, 0x7610, R10 ;  /* 0x00007610000a7816 */ /* 0x000fe2000000000a */
[----:B------:R-:W-:Y:S06]  /*82d0*/  BRA `(.L_x_12191) ;  /* 0x0000000c00bc7947 */ /* 0x000fec0003800000 */
.L_x_12188:
        /* <DEDUP_REMOVED lines=11> */
.L_x_12193:
[----:B------:R-:W2:Y:S02]  /*8390*/  LDG.E R2, desc[UR36][R2.64] ;  /* 0x0000002402027981 */ /* 0x000ea4000c1e1900 */
[----:B--2---:R-:W-:-:S04]  /*83a0*/  I2FP.F32.S32 R0, R2 ;  /* 0x0000000200007245 */ /* 0x004fc80000201400 */
[----:B------:R-:W-:-:S04]  /*83b0*/  F2FP.F16.F32.PACK_AB R0, RZ, R0 ;  /* 0x00000000ff00723e */ /* 0x000fc800000000ff */
[----:B------:R-:W-:Y:S01]  /*83c0*/  PRMT R10, R0, 0x7610, R10 ;  /* 0x00007610000a7816 */ /* 0x000fe2000000000a */
[----:B------:R-:W-:Y:S06]  /*83d0*/  BRA `(.L_x_12191) ;  /* 0x0000000c007c7947 */ /* 0x000fec0003800000 */
.L_x_12192:
[----:B------:R-:W2:Y:S02]  /*83e0*/  LDG.E.U16 R2, desc[UR36][R2.64] ;  /* 0x0000002402027981 */ /* 0x000ea4000c1e1500 */
[----:B--2---:R-:W0:Y:S02]  /*83f0*/  I2F.S16 R0, R2 ;  /* 0x0000000200007306 */ /* 0x004e240000101400 */
[----:B0-----:R-:W-:-:S04]  /*8400*/  F2FP.F16.F32.PACK_AB R0, RZ, R0 ;  /* 0x00000000ff00723e */ /* 0x001fc800000000ff */
[----:B------:R-:W-:Y:S01]  /*8410*/  PRMT R10, R0, 0x7610, R10 ;  /* 0x00007610000a7816 */ /* 0x000fe2000000000a */
[----:B------:R-:W-:Y:S06]  /*8420*/  BRA `(.L_x_12191) ;  /* 0x0000000c00687947 */ /* 0x000fec0003800000 */
.L_x_12187:
        /* <DEDUP_REMOVED lines=9> */
.L_x_12195:
[----:B------:R0:W5:Y:S01]  /*84c0*/  LDG.E.U16 R10, desc[UR36][R2.64] ;  /* 0x00000024020a7981 */ /* 0x000162000c1e1500 */
[----:B------:R-:W-:Y:S05]  /*84d0*/  BRA `(.L_x_12191) ;  /* 0x0000000c003c7947 */ /* 0x000fea0003800000 */
.L_x_12194:
        /* <DEDUP_REMOVED lines=9> */
.L_x_12197:
[----:B------:R1:W5:Y:S01]  /*8570*/  LDG.E.U16 R10, desc[UR36][R2.64] ;  /* 0x00000024020a7981 */ /* 0x000362000c1e1500 */
[----:B------:R-:W-:Y:S05]  /*8580*/  BRA `(.L_x_12191) ;  /* 0x0000000c00107947 */ /* 0x000fea0003800000 */
.L_x_12196:
        /* <DEDUP_REMOVED lines=9> */
.L_x_12186:
        /* <DEDUP_REMOVED lines=14> */
.L_x_12200:
        /* <DEDUP_REMOVED lines=9> */
.L_x_12199:
        /* <DEDUP_REMOVED lines=28> */
.L_x_12202:
        /* <DEDUP_REMOVED lines=15> */
.L_x_12201:
[----:B------:R-:W2:Y:S02]  /*8a40*/  LDG.E.U16 R0, desc[UR36][R2.64] ;  /* 0x0000002402007981 */ /* 0x000ea4000c1e1500 */
[----:B--2---:R-:W-:-:S05]  /*8a50*/  IMAD.U32 R0, R0, 0x10000, RZ ;  /* 0x0001000000007824 */ /* 0x004fca00078e00ff */
[----:B------:R-:W-:-:S04]  /*8a60*/  F2FP.F16.F32.PACK_AB R0, RZ, R0 ;  /* 0x00000000ff00723e */ /* 0x000fc800000000ff */
[----:B------:R-:W-:Y:S01]  /*8a70*/  PRMT R10, R0, 0x7610, R10 ;  /* 0x00007610000a7816 */ /* 0x000fe2000000000a */
[----:B------:R-:W-:Y:S06]  /*8a80*/  BRA `(.L_x_12191) ;  /* 0x0000000400d07947 */ /* 0x000fec0003800000 */
.L_x_12198:
        /* <DEDUP_REMOVED lines=13> */
.L_x_12205:
        /* <DEDUP_REMOVED lines=21> */
.L_x_12209:
[----:B------:R-:W-:Y:S05]  /*8cb0*/  BSYNC B1 ;  /* 0x0000000000017941 */ /* 0x000fea0003800000 */
.L_x_12208:
[----:B------:R-:W-:Y:S01]  /*8cc0*/  LEA R3, R0, 0x3b800000, 0x17 ;  /* 0x3b80000000037811 */ /* 0x000fe200078eb8ff */
[----:B------:R-:W-:-:S05]  /*8cd0*/  IMAD.SHL.U32 R0, R2, 0x100000, RZ ;  /* 0x0010000002007824 */ /* 0x000fca00078e00ff */
[----:B------:R-:W-:-:S07]  /*8ce0*/  LOP3.LUT R0, R3, R0, R4, 0xfe, !PT ;  /* 0x0000000003007212 */ /* 0x000fce00078efe04 */
.L_x_12207:
[----:B------:R-:W-:Y:S05]  /*8cf0*/  BSYNC B0 ;  /* 0x0000000000007941 */ /* 0x000fea0003800000 */
.L_x_12206:
[----:B------:R-:W-:-:S04]  /*8d00*/  F2FP.F16.F32.PACK_AB R0, RZ, R0 ;  /* 0x00000000ff00723e */ /* 0x000fc800000000ff */
[----:B------:R-:W-:Y:S01]  /*8d10*/  PRMT R10, R0, 0x7610, R10 ;  /* 0x00007610000a7816 */ /* 0x000fe2000000000a */
[----:B------:R-:W-:Y:S06]  /*8d20*/  BRA `(.L_x_12191) ;  /* 0x0000000400287947 */ /* 0x000fec0003800000 */
.L_x_12204:
        /* <DEDUP_REMOVED lines=21> */
.L_x_12213:
[----:B------:R-:W-:Y:S05]  /*8e80*/  BSYNC B1 ;  /* 0x0000000000017941 */ /* 0x000fea0003800000 */
.L_x_12212:
[----:B------:R-:W-:Y:S01]  /*8e90*/  LEA R3, R0, 0x37800000, 0x17 ;  /* 0x3780000000037811 */ /* 0x000fe200078eb8ff */
[----:B------:R-:W-:-:S05]  /*8ea0*/  IMAD.SHL.U32 R0, R2, 0x200000, RZ ;  /* 0x0020000002007824 */ /* 0x000fca00078e00ff */
[----:B------:R-:W-:-:S07]  /*8eb0*/  LOP3.LUT R0, R3, R0, R4, 0xfe, !PT ;  /* 0x0000000003007212 */ /* 0x000fce00078efe04 */
.L_x_12211:
[----:B------:R-:W-:Y:S05]  /*8ec0*/  BSYNC B0 ;  /* 0x0000000000007941 */ /* 0x000fea0003800000 */
.L_x_12210:
[----:B------:R-:W-:-:S04]  /*8ed0*/  F2FP.F16.F32.PACK_AB R0, RZ, R0 ;  /* 0x00000000ff00723e */ /* 0x000fc800000000ff */
[----:B------:R-:W-:Y:S01]  /*8ee0*/  PRMT R10, R0, 0x7610, R10 ;  /* 0x00007610000a7816 */ /* 0x000fe2000000000a */
[----:B------:R-:W-:Y:S06]  /*8ef0*/  BRA `(.L_x_12191) ;  /* 0x0000000000b47947 */ /* 0x000fec0003800000 */
.L_x_12203:
        /* <DEDUP_REMOVED lines=14> */
.L_x_12217:
[----:B------:R-:W-:Y:S05]  /*8fe0*/  BSYNC B0 ;  /* 0x0000000000007941 */ /* 0x000fea0003800000 */
.L_x_12216:
[----:B------:R-:W-:-:S04]  /*8ff0*/  F2FP.F16.F32.PACK_AB R0, RZ, R0 ;  /* 0x00000000ff00723e */ /* 0x000fc800000000ff */
[----:B------:R-:W-:Y:S01]  /*9000*/  PRMT R10, R0, 0x7610, R10 ;  /* 0x00007610000a7816 */ /* 0x000fe2000000000a */
[----:B------:R-:W-:Y:S06]  /*9010*/  BRA `(.L_x_12191) ;  /* 0x00000000006c7947 */ /* 0x000fec0003800000 */
.L_x_12190:
        /* <DEDUP_REMOVED lines=16> */
.L_x_12218:
[----:B------:R-:W-:Y:S01]  /*9120*/  PRMT R10, RZ, 0x7610, R10 ;  /* 0x00007610ff0a7816 */ /* 0x000fe2000000000a */
[----:B------:R-:W-:Y:S06]  /*9130*/  BRA `(.L_x_12191) ;  /* 0x0000000000247947 */ /* 0x000fec0003800000 */
.L_x_12215:
[----:B------:R-:W2:Y:S02]  /*9140*/  LDG.E.64 R2, desc[UR36][R2.64] ;  /* 0x0000002402027981 */ /* 0x000ea4000c1e1b00 */
[----:B--2---:R-:W0:Y:S02]  /*9150*/  I2F.U64 R0, R2 ;  /* 0x0000000200007312 */ /* 0x004e240000301000 */
[----:B0-----:R-:W-:-:S04]  /*9160*/  F2FP.F16.F32.PACK_AB R0, RZ, R0 ;  /* 0x00000000ff00723e */ /* 0x001fc800000000ff */
[----:B------:R-:W-:Y:S01]  /*9170*/  PRMT R10, R0, 0x7610, R10 ;  /* 0x00007610000a7816 */ /* 0x000fe2000000000a */
[----:B------:R-:W-:Y:S06]  /*9180*/  BRA `(.L_x_12191) ;  /* 0x0000000000107947 */ /* 0x000fec0003800000 */
.L_x_12214:
[----:B------:R-:W2:Y:S02]  /*9190*/  LDG.E R2, desc[UR36][R2.64] ;  /* 0x0000002402027981 */ /* 0x000ea4000c1e1900 */
[----:B--2---:R-:W-:-:S04]  /*91a0*/  I2FP.F32.U32 R0, R2 ;  /* 0x0000000200007245 */ /* 0x004fc80000201000 */
[----:B------:R-:W-:-:S04]  /*91b0*/  F2FP.F16.F32.PACK_AB R0, RZ, R0 ;  /* 0x00000000ff00723e */ /* 0x000fc800000000ff */
[----:B------:R-:W-:-:S07]  /*91c0*/  PRMT R10, R0, 0x7610, R10 ;  /* 0x00007610000a7816 */ /* 0x000fce000000000a */
.L_x_12191:
        /* <DEDUP_REMOVED lines=20> */
.L_x_12220:
[----:B------:R-:W-:Y:S05]  /*9310*/  BSYNC B1 ;  /* 0x0000000000017941 */ /* 0x000fea0003800000 */
.L_x_12219:
        /* <DEDUP_REMOVED lines=18> */
.L_x_12222:
[----:B------:R-:W-:Y:S01]  /*9440*/  ISETP.GE.AND P0, PT, R10, RZ, PT ;  /* 0x000000ff0a00720c */ /* 0x000fe20003f06270 */
[----:B------:R-:W-:-:S12]  /*9450*/  IMAD.MOV.U32 R3, RZ, RZ, 0x3fd774eb ;  /* 0x3fd774ebff037424 */ /* 0x000fd800078e00ff */
[----:B------:R-:W-:-:S04]  /*9460*/  @P0 FFMA.FTZ R2, R3, 0.93318945169448852539, -R2 ;  /* 0x3f6ee58103020823 */ /* 0x000fc80000010802 */
[----:B------:R-:W-:-:S07]  /*9470*/  @!P0 FFMA.FTZ R2, R3, 0.93318945169448852539, R2 ;  /* 0x3f6ee58103028823 */ /* 0x000fce0000010002 */
.L_x_12223:
[----:B------:R-:W-:Y:S05]  /*9480*/  BSYNC B0 ;  /* 0x0000000000007941 */ /* 0x000fea0003800000 */
.L_x_12221:
        /* <DEDUP_REMOVED lines=27> */
.L_x_12227:
[----:B------:R-:W-:-:S06]  /*9640*/  HADD2.F32 R3, -RZ, R11.H0_H0 ;  /* 0x2000000bff037230 */ /* 0x000fcc0000004100 */
[----:B------:R-:W0:Y:S02]  /*9650*/  F2I.S64.TRUNC R2, R3 ;  /* 0x0000000300027311 */ /* 0x000e24000020d900 */
[----:B0-----:R0:W-:Y:S01]  /*9660*/  STG.E.U8 desc[UR36][R16.64], R2 ;  /* 0x0000000210007986 */ /* 0x0011e2000c101124 */
[----:B------:R-:W-:Y:S05]  /*9670*/  BRA `(.L_x_12229) ;  /* 0x0000000c00847947 */ /* 0x000fea0003800000 */
.L_x_12226:
        /* <DEDUP_REMOVED lines=10> */
.L_x_12231:
[----:B------:R-:W-:-:S06]  /*9720*/  HADD2.F32 R11, -RZ, R11.H0_H0 ;  /* 0x2000000bff0b7230 */ /* 0x000fcc0000004100 */
[----:B------:R-:W0:Y:S02]  /*9730*/  F2I.FTZ.TRUNC.NTZ R11, R11 ;  /* 0x0000000b000b7305 */ /* 0x000e24000021f100 */
[----:B0-----:R0:W-:Y:S01]  /*9740*/  STG.E desc[UR36][R16.64], R11 ;  /* 0x0000000b10007986 */ /* 0x0011e2000c101924 */
[----:B------:R-:W-:Y:S05]  /*9750*/  BRA `(.L_x_12229) ;  /* 0x0000000c004c7947 */ /* 0x000fea0003800000 */
.L_x_12230:
[----:B------:R-:W-:-:S06]  /*9760*/  HADD2.F32 R11, -RZ, R11.H0_H0 ;  /* 0x2000000bff0b7230 */ /* 0x000fcc0000004100 */
[----:B------:R-:W0:Y:S02]  /*9770*/  F2I.FTZ.TRUNC.NTZ R11, R11 ;  /* 0x0000000b000b7305 */ /* 0x000e24000021f100 */
[----:B0-----:R0:W-:Y:S01]  /*9780*/  STG.E.U16 desc[UR36][R16.64], R11 ;  /* 0x0000000b10007986 */ /* 0x0011e2000c101524 */
[----:B------:R-:W-:Y:S05]  /*9790*/  BRA `(.L_x_12229) ;  /* 0x0000000c003c7947 */ /* 0x000fea0003800000 */
.L_x_12225:
        /* <DEDUP_REMOVED lines=9> */
.L_x_12233:
[----:B------:R0:W-:Y:S01]  /*9830*/  STG.E.U16 desc[UR36][R16.64], R11 ;  /* 0x0000000b10007986 */ /* 0x0001e2000c101524 */
[----:B------:R-:W-:Y:S05]  /*9840*/  BRA `(.L_x_12229) ;  /* 0x0000000c00107947 */ /* 0x000fea0003800000 */
.L_x_12232:
        /* <DEDUP_REMOVED lines=10> */
.L_x_12235:
[----:B------:R-:W-:-:S05]  /*98f0*/  HADD2.F32 R0, -RZ, R11.H0_H0 ;  /* 0x2000000bff007230 */ /* 0x000fca0000004100 */
[----:B------:R-:W-:-:S04]  /*9900*/  F2FP.F16.F32.PACK_AB R0, RZ, R0 ;  /* 0x00000000ff00723e */ /* 0x000fc800000000ff */
[----:B------:R-:W-:-:S05]  /*9910*/  PRMT R0, R0, 0x5410, RZ ;  /* 0x0000541000007816 */ /* 0x000fca00000000ff */
[----:B------:R0:W-:Y:S01]  /*9920*/  STG.E desc[UR36][R16.64], R0 ;  /* 0x0000000010007986 */ /* 0x0001e2000c101924 */
[----:B------:R-:W-:Y:S05]  /*9930*/  BRA `(.L_x_12229) ;  /* 0x0000000800d47947 */ /* 0x000fea0003800000 */
.L_x_12234:
[----:B------:R-:W-:-:S05]  /*9940*/  HADD2.F32 R2, -RZ, R11.H0_H0 ;  /* 0x2000000bff027230 */ /* 0x000fca0000004100 */
[----:B------:R-:W-:-:S06]  /*9950*/  FMUL.FTZ R2, R2, 1 ;  /* 0x3f80000002027820 */ /* 0x000fcc0000410000 */
[----:B------:R-:W0:Y:S02]  /*9960*/  F2F.F64.F32 R2, R2 ;  /* 0x0000000200027310 */ /* 0x000e240000201800 */
[----:B0-----:R0:W-:Y:S01]  /*9970*/  STG.E.64 desc[UR36][R16.64], R2 ;  /* 0x0000000210007986 */ /* 0x0011e2000c101b24 */
[----:B------:R-:W-:Y:S05]  /*9980*/  BRA `(.L_x_12229) ;  /* 0x0000000800c07947 */ /* 0x000fea0003800000 */
.L_x_12224:
        /* <DEDUP_REMOVED lines=13> */
.L_x_12238:
[----:B------:R-:W-:Y:S01]  /*9a60*/  HADD2.F32 R11, -RZ, R11.H0_H0 ;  /* 0x2000000bff0b7230 */ /* 0x000fe20000004100 */
[----:B------:R-:W-:-:S04]  /*9a70*/  CS2R R6, SRZ ;  /* 0x0000000000067805 */ /* 0x000fc8000001ff00 */
[----:B------:R-:W-:-:S06]  /*9a80*/  FMUL.FTZ R4, R11, 1 ;  /* 0x3f8000000b047820 */ /* 0x000fcc0000410000 */
[----:B------:R-:W0:Y:S02]  /*9a90*/  F2F.F64.F32 R4, R4 ;  /* 0x0000000400047310 */ /* 0x000e240000201800 */
[----:B0-----:R0:W-:Y:S01]  /*9aa0*/  STG.E.128 desc[UR36][R16.64], R4 ;  /* 0x0000000410007986 */ /* 0x0011e2000c101d24 */
[----:B------:R-:W-:Y:S05]  /*9ab0*/  BRA `(.L_x_12229) ;  /* 0x0000000800747947 */ /* 0x000fea0003800000 */
.L_x_12237:
        /* <DEDUP_REMOVED lines=21> */
.L_x_12242:
[----:B------:R-:W-:Y:S05]  /*9c10*/  BSYNC B0 ;  /* 0x0000000000007941 */ /* 0x000fea0003800000 */
.L_x_12241:
[----:B------:R-:W-:-:S05]  /*9c20*/  LOP3.LUT R3, R0, R3, RZ, 0xfc, !PT ;  /* 0x0000000300037212 */ /* 0x000fca00078efcff */
[----:B------:R0:W-:Y:S01]  /*9c30*/  STG.E.U8 desc[UR36][R16.64], R3 ;  /* 0x0000000310007986 */ /* 0x0001e2000c101124 */
[----:B------:R-:W-:Y:S05]  /*9c40*/  BRA `(.L_x_12229) ;  /* 0x0000000800107947 */ /* 0x000fea0003800000 */
.L_x_12240:
        /* <DEDUP_REMOVED lines=13> */
.L_x_12244:
[----:B------:R-:W-:Y:S01]  /*9d20*/  IMAD.MOV.U32 R0, RZ, RZ, 0x7f ;  /* 0x0000007fff007424 */ /* 0x000fe200078e00ff */
[----:B------:R-:W-:-:S04]  /*9d30*/  ISETP.GT.U32.AND P0, PT, R2, 0x7f800000, PT ;  /* 0x7f8000000200780c */ /* 0x000fc80003f04070 */
[----:B------:R-:W-:-:S09]  /*9d40*/  SEL R0, R0, 0x7c, P0 ;  /* 0x0000007c00007807 */ /* 0x000fd20000000000 */
.L_x_12245:
[----:B------:R-:W-:Y:S05]  /*9d50*/  BSYNC B0 ;  /* 0x0000000000007941 */ /* 0x000fea0003800000 */
.L_x_12243:
[----:B------:R-:W-:-:S04]  /*9d60*/  LOP3.LUT R2, R11, 0x80000000, RZ, 0xc0, !PT ;  /* 0x800000000b027812 */ /* 0x000fc800078ec0ff */
[----:B------:R-:W-:-:S04]  /*9d70*/  SHF.R.U32.HI R3, RZ, 0x18, R2 ;  /* 0x00000018ff037819 */ /* 0x000fc80000011602 */
[----:B------:R-:W-:-:S05]  /*9d80*/  LOP3.LUT R3, R0, R3, RZ, 0xfc, !PT ;  /* 0x0000000300037212 */ /* 0x000fca00078efcff */
[----:B------:R0:W-:Y:S01]  /*9d90*/  STG.E.U8 desc[UR36][R16.64], R3 ;  /* 0x0000000310007986 */ /* 0x0001e2000c101124 */
[----:B------:R-:W-:Y:S05]  /*9da0*/  BRA `(.L_x_12229) ;  /* 0x0000000400b87947 */ /* 0x000fea0003800000 */
.L_x_12239:
[----:B------:R-:W-:-:S05]  /*9db0*/  HADD2.F32 R0, -RZ, R11.H0_H0 ;  /* 0x2000000bff007230 */ /* 0x000fca0000004100 */
[----:B------:R-:W-:-:S05]  /*9dc0*/  F2FP.BF16.F32.PACK_AB R0, RZ, R0 ;  /* 0x00000000ff00723e */ /* 0x000fca00000010ff */
[----:B------:R0:W-:Y:S01]  /*9dd0*/  STG.E.U16 desc[UR36][R16.64], R0 ;  /* 0x0000000010007986 */ /* 0x0001e2000c101524 */
[----:B------:R-:W-:Y:S05]  /*9de0*/  BRA `(.L_x_12229) ;  /* 0x0000000400a87947 */ /* 0x000fea0003800000 */
.L_x_12236:
        /* <DEDUP_REMOVED lines=12> */
.L_x_12248:
        /* <DEDUP_REMOVED lines=17> */
.L_x_12251:
[----:B------:R-:W-:-:S04]  /*9fc0*/  LOP3.LUT R2, R11, 0x80000000, RZ, 0xc0, !PT ;  /* 0x800000000b027812 */ /* 0x000fc800078ec0ff */
[----:B------:R-:W-:-:S04]  /*9fd0*/  SHF.R.U32.HI R3, RZ, 0x18, R2 ;  /* 0x00000018ff037819 */ /* 0x000fc80000011602 */
[----:B------:R-:W-:-:S04]  /*9fe0*/  LOP3.LUT R0, R0, R3, RZ, 0xfc, !PT ;  /* 0x0000000300007212 */ /* 0x000fc800078efcff */
[----:B------:R-:W-:-:S07]  /*9ff0*/  PRMT R8, R0, 0x7610, R8 ;  /* 0x0000761000087816 */ /* 0x000fce0000000008 */
.L_x_12250:
[----:B------:R-:W-:Y:S05]  /*a000*/  BSYNC B0 ;  /* 0x0000000000007941 */ /* 0x000fea0003800000 */
.L_x_12249:
[----:B------:R0:W-:Y:S01]  /*a010*/  STG.E.U8 desc[UR36][R16.64], R8 ;  /* 0x0000000810007986 */ /* 0x0001e2000c101124 */
[----:B------:R-:W-:Y:S05]  /*a020*/  BRA `(.L_x_12229) ;  /* 0x0000000400187947 */ /* 0x000fea0003800000 */
.L_x_12247:
        /* <DEDUP_REMOVED lines=17> */
.L_x_12254:
[----:B------:R-:W-:-:S04]  /*a140*/  LOP3.LUT R2, R11, 0x80000000, RZ, 0xc0, !PT ;  /* 0x800000000b027812 */ /* 0x000fc800078ec0ff */
[----:B------:R-:W-:-:S04]  /*a150*/  SHF.R.U32.HI R3, RZ, 0x18, R2 ;  /* 0x00000018ff037819 */ /* 0x000fc80000011602 */
[----:B------:R-:W-:-:S04]  /*a160*/  LOP3.LUT R0, R0, R3, RZ, 0xfc, !PT ;  /* 0x0000000300007212 */ /* 0x000fc800078efcff */
[----:B------:R-:W-:-:S07]  /*a170*/  PRMT R8, R0, 0x7610, R8 ;  /* 0x0000761000087816 */ /* 0x000fce0000000008 */
.L_x_12253:
[----:B------:R-:W-:Y:S05]  /*a180*/  BSYNC B0 ;  /* 0x0000000000007941 */ /* 0x000fea0003800000 */
.L_x_12252:
[----:B------:R3:W-:Y:S01]  /*a190*/  STG.E.U8 desc[UR36][R16.64], R8 ;  /* 0x0000000810007986 */ /* 0x0007e2000c101124 */
[----:B------:R-:W-:Y:S05]  /*a1a0*/  BRA `(.L_x_12229) ;  /* 0x0000000000b87947 */ /* 0x000fea0003800000 */
.L_x_12246:
        /* <DEDUP_REMOVED lines=22> */
.L_x_12228:
        /* <DEDUP_REMOVED lines=16> */
.L_x_12257:
[----:B------:R-:W-:Y:S05]  /*a410*/  BRA `(.L_x_12229) ;  /* 0x00000000001c7947 */ /* 0x000fea0003800000 */
.L_x_12256:
[----:B------:R-:W-:-:S06]  /*a420*/  HADD2.F32 R2, -RZ, R11.H0_H0 ;  /* 0x2000000bff027230 */ /* 0x000fcc0000004100 */
[----:B------:R-:W0:Y:S02]  /*a430*/  F2I.U64.TRUNC R2, R2 ;  /* 0x0000000200027311 */ /* 0x000e24000020d800 */
[----:B0-----:R1:W-:Y:S01]  /*a440*/  STG.E.64 desc[UR36][R16.64], R2 ;  /* 0x0000000210007986 */ /* 0x0013e2000c101b24 */
[----:B------:R-:W-:Y:S05]  /*a450*/  BRA `(.L_x_12229) ;  /* 0x00000000000c7947 */ /* 0x000fea0003800000 */
.L_x_12255:
[----:B------:R-:W-:-:S06]  /*a460*/  HADD2.F32 R11, -RZ, R11.H0_H0 ;  /* 0x2000000bff0b7230 */ /* 0x000fcc0000004100 */
[----:B------:R-:W0:Y:S02]  /*a470*/  F2I.FTZ.U32.TRUNC.NTZ R11, R11 ;  /* 0x0000000b000b7305 */ /* 0x000e24000021f000 */
[----:B0-----:R0:W-:Y:S02]  /*a480*/  STG.E desc[UR36][R16.64], R11 ;  /* 0x0000000b10007986 */ /* 0x0011e4000c101924 */
.L_x_12229:
[----:B------:R-:W-:-:S07]  /*a490*/  VIADD R19, R19, 0x80 ;  /* 0x0000008013137836 */ /* 0x000fce0000000000 */
.L_x_12184:
[----:B------:R-:W-:Y:S05]  /*a4a0*/  BSYNC B6 ;  /* 0x0000000000067941 */ /* 0x000fea0003800000 */
.L_x_12183:
        /* <DEDUP_REMOVED lines=306> */
.L_x_12258:
        /* <DEDUP_REMOVED lines=23> */
.L_x_12262:
[----:B------:R-:W2:Y:S02]  /*b940*/  LDG.E.U8 R2, desc[UR36][R2.64] ;  /* 0x0000002402027981 */ /* 0x000ea4000c1e1100 */
[----:B--2---:R-:W-:-:S04]  /*b950*/  I2FP.F32.U32 R0, R2 ;  /* 0x0000000200007245 */ /* 0x004fc80000201000 */
[----:B------:R-:W-:-:S04]  /*b960*/  F2FP.F16.F32.PACK_AB R0, RZ, R0 ;  /* 0x00000000ff00723e */ /* 0x000fc800000000ff */
[----:B------:R-:W-:Y:S01]  /*b970*/  PRMT R10, R0, 0x7610, R10 ;  /* 0x00007610000a7816 */ /* 0x000fe2000000000a */
[----:B------:R-:W-:Y:S06]  /*b980*/  BRA `(.L_x_12264) ;  /* 0x0000000c00bc7947 */ /* 0x000fec0003800000 */
.L_x_12261:
        /* <DEDUP_REMOVED lines=11> */
.L_x_12266:
[----:B------:R-:W2:Y:S02]  /*ba40*/  LDG.E R2, desc[UR36][R2.64] ;  /* 0x0000002402027981 */ /* 0x000ea4000c1e1900 */
[----:B--2---:R-:W-:-:S04]  /*ba50*/  I2FP.F32.S32 R0, R2 ;  /* 0x0000000200007245 */ /* 0x004fc80000201400 */
[----:B------:R-:W-:-:S04]  /*ba60*/  F2FP.F16.F32.PACK_AB R0, RZ, R0 ;  /* 0x00000000ff00723e */ /* 0x000fc800000000ff */
[----:B------:R-:W-:Y:S01]  /*ba70*/  PRMT R10, R0, 0x7610, R10 ;  /* 0x00007610000a7816 */ /* 0x000fe2000000000a */
[----:B------:R-:W-:Y:S06]  /*ba80*/  BRA `(.L_x_12264) ;  /* 0x0000000c007c7947 */ /* 0x000fec0003800000 */
.L_x_12265:
[----:B------:R-:W2:Y:S02]  /*ba90*/  LDG.E.U16 R2, desc[UR36][R2.64] ;  /* 0x0000002402027981 */ /* 0x000ea4000c1e1500 */
[----:B--2---:R-:W0:Y:S02]  /*baa0*/  I2F.S16 R0, R2 ;  /* 0x0000000200007306 */ /* 0x004e240000101400 */
[----:B0-----:R-:W-:-:S04]  /*bab0*/  F2FP.F16.F32.PACK_AB R0, RZ, R0 ;  /* 0x00000000ff00723e */ /* 0x001fc800000000ff */
[----:B------:R-:W-:Y:S01]  /*bac0*/  PRMT R10, R0, 0x7610, R10 ;  /* 0x00007610000a7816 */ /* 0x000fe2000000000a */
[----:B------:R-:W-:Y:S06]  /*bad0*/  BRA `(.L_x_12264) ;  /* 0x0000000c00687947 */ /* 0x000fec0003800000 */
.L_x_12260:
        /* <DEDUP_REMOVED lines=9> */
.L_x_12268:
[----:B------:R0:W5:Y:S01]  /*bb70*/  LDG.E.U16 R10, desc[UR36][R2.64] ;  /* 0x00000024020a7981 */ /* 0x000162000c1e1500 */
[----:B------:R-:W-:Y:S05]  /*bb80*/  BRA `(.L_x_12264) ;  /* 0x0000000c003c7947 */ /* 0x000fea0003800000 */
.L_x_12267:
        /* <DEDUP_REMOVED lines=9> */
.L_x_12270:
[----:B------:R1:W5:Y:S01]  /*bc20*/  LDG.E.U16 R10, desc[UR36][R2.64] ;  /* 0x00000024020a7981 */ /* 0x000362000c1e1500 */
[----:B------:R-:W-:Y:S05]  /*bc30*/  BRA `(.L_x_12264) ;  /* 0x0000000c00107947 */ /* 0x000fea0003800000 */
.L_x_12269:
        /* <DEDUP_REMOVED lines=9> */
.L_x_12259:
        /* <DEDUP_REMOVED lines=14> */
.L_x_12273:
        /* <DEDUP_REMOVED lines=9> */
.L_x_12272:
        /* <DEDUP_REMOVED lines=28> */
.L_x_12275:
        /* <DEDUP_REMOVED lines=15> */
.L_x_12274:
[----:B------:R-:W2:Y:S02]  /*c0f0*/  LDG.E.U16 R0, desc[UR36][R2.64] ;  /* 0x0000002402007981 */ /* 0x000ea4000c1e1500 */
[----:B--2---:R-:W-:-:S05]  /*c100*/  IMAD.U32 R0, R0, 0x10000, RZ ;  /* 0x0001000000007824 */ /* 0x004fca00078e00ff */
[----:B------:R-:W-:-:S04]  /*c110*/  F2FP.F16.F32.PACK_AB R0, RZ, R0 ;  /* 0x00000000ff00723e */ /* 0x000fc800000000ff */
[----:B------:R-:W-:Y:S01]  /*c120*/  PRMT R10, R0, 0x7610, R10 ;  /* 0x00007610000a7816 */ /* 0x000fe2000000000a */
[----:B------:R-:W-:Y:S06]  /*c130*/  BRA `(.L_x_12264) ;  /* 0x0000000400d07947 */ /* 0x000fec0003800000 */
.L_x_12271:
        /* <DEDUP_REMOVED lines=13> */
.L_x_12278:
        /* <DEDUP_REMOVED lines=21> */
.L_x_12282:
[----:B------:R-:W-:Y:S05]  /*c360*/  BSYNC B1 ;  /* 0x0000000000017941 */ /* 0x000fea0003800000 */
.L_x_12281:
[----:B------:R-:W-:Y:S01]  /*c370*/  LEA R3, R0, 0x3b800000, 0x17 ;  /* 0x3b80000000037811 */ /* 0x000fe200078eb8ff */
[----:B------:R-:W-:-:S05]  /*c380*/  IMAD.SHL.U32 R0, R2, 0x100000, RZ ;  /* 0x0010000002007824 */ /* 0x000fca00078e00ff */
[----:B------:R-:W-:-:S07]  /*c390*/  LOP3.LUT R0, R3, R0, R4, 0xfe, !PT ;  /* 0x0000000003007212 */ /* 0x000fce00078efe04 */
.L_x_12280:
[----:B------:R-:W-:Y:S05]  /*c3a0*/  BSYNC B0 ;  /* 0x0000000000007941 */ /* 0x000fea0003800000 */
.L_x_12279:
[----:B------:R-:W-:-:S04]  /*c3b0*/  F2FP.F16.F32.PACK_AB R0, RZ, R0 ;  /* 0x00000000ff00723e */ /* 0x000fc800000000ff */
[----:B------:R-:W-:Y:S01]  /*c3c0*/  PRMT R10, R0, 0x7610, R10 ;  /* 0x00007610000a7816 */ /* 0x000fe2000000000a */
[----:B------:R-:W-:Y:S06]  /*c3d0*/  BRA `(.L_x_12264) ;  /* 0x0000000400287947 */ /* 0x000fec0003800000 */
.L_x_12277:
        /* <DEDUP_REMOVED lines=21> */
.L_x_12286:
[----:B------:R-:W-:Y:S05]  /*c530*/  BSYNC B1 ;  /* 0x0000000000017941 */ /* 0x000fea0003800000 */
.L_x_12285:
[----:B------:R-:W-:Y:S01]  /*c540*/  LEA R3, R0, 0x37800000, 0x17 ;  /* 0x3780000000037811 */ /* 0x000fe200078eb8ff */
[----:B------:R-:W-:-:S05]  /*c550*/  IMAD.SHL.U32 R0, R2, 0x200000, RZ ;  /* 0x0020000002007824 */ /* 0x000fca00078e00ff */
[----:B------:R-:W-:-:S07]  /*c560*/  LOP3.LUT R0, R3, R0, R4, 0xfe, !PT ;  /* 0x0000000003007212 */ /* 0x000fce00078efe04 */
.L_x_12284:
[----:B------:R-:W-:Y:S05]  /*c570*/  BSYNC B0 ;  /* 0x0000000000007941 */ /* 0x000fea0003800000 */
.L_x_12283:
[----:B------:R-:W-:-:S04]  /*c580*/  F2FP.F16.F32.PACK_AB R0, RZ, R0 ;  /* 0x00000000ff00723e */ /* 0x000fc800000000ff */
[----:B------:R-:W-:Y:S01]  /*c590*/  PRMT R10, R0, 0x7610, R10 ;  /* 0x00007610000a7816 */ /* 0x000fe2000000000a */
[----:B------:R-:W-:Y:S06]  /*c5a0*/  BRA `(.L_x_12264) ;  /* 0x0000000000b47947 */ /* 0x000fec0003800000 */
.L_x_12276:
        /* <DEDUP_REMOVED lines=14> */
.L_x_12290:
[----:B------:R-:W-:Y:S05]  /*c690*/  BSYNC B0 ;  /* 0x0000000000007941 */ /* 0x000fea0003800000 */
.L_x_12289:
[----:B------:R-:W-:-:S04]  /*c6a0*/  F2FP.F16.F32.PACK_AB R0, RZ, R0 ;  /* 0x00000000ff00723e */ /* 0x000fc800000000ff */
[----:B------:R-:W-:Y:S01]  /*c6b0*/  PRMT R10, R0, 0x7610, R10 ;  /* 0x00007610000a7816 */ /* 0x000fe2000000000a */
[----:B------:R-:W-:Y:S06]  /*c6c0*/  BRA `(.L_x_12264) ;  /* 0x00000000006c7947 */ /* 0x000fec0003800000 */
.L_x_12263:
        /* <DEDUP_REMOVED lines=16> */
.L_x_12291:
[----:B------:R-:W-:Y:S01]  /*c7d0*/  PRMT R10, RZ, 0x7610, R10 ;  /* 0x00007610ff0a7816 */ /* 0x000fe2000000000a */
[----:B------:R-:W-:Y:S06]  /*c7e0*/  BRA `(.L_x_12264) ;  /* 0x0000000000247947 */ /* 0x000fec0003800000 */
.L_x_12288:
[----:B------:R-:W2:Y:S02]  /*c7f0*/  LDG.E.64 R2, desc[UR36][R2.64] ;  /* 0x0000002402027981 */ /* 0x000ea4000c1e1b00 */
[----:B--2---:R-:W0:Y:S02]  /*c800*/  I2F.U64 R0, R2 ;  /* 0x0000000200007312 */ /* 0x004e240000301000 */
[----:B0-----:R-:W-:-:S04]  /*c810*/  F2FP.F16.F32.PACK_AB R0, RZ, R0 ;  /* 0x00000000ff00723e */ /* 0x001fc800000000ff */
[----:B------:R-:W-:Y:S01]  /*c820*/  PRMT R10, R0, 0x7610, R10 ;  /* 0x00007610000a7816 */ /* 0x000fe2000000000a */
[----:B------:R-:W-:Y:S06]  /*c830*/  BRA `(.L_x_12264) ;  /* 0x0000000000107947 */ /* 0x000fec0003800000 */
.L_x_12287:
[----:B------:R-:W2:Y:S02]  /*c840*/  LDG.E R2, desc[UR36][R2.64] ;  /* 0x0000002402027981 */ /* 0x000ea4000c1e1900 */
[----:B--2---:R-:W-:-:S04]  /*c850*/  I2FP.F32.U32 R0, R2 ;  /* 0x0000000200007245 */ /* 0x004fc80000201000 */
[----:B------:R-:W-:-:S04]  /*c860*/  F2FP.F16.F32.PACK_AB R0, RZ, R0 ;  /* 0x00000000ff00723e */ /* 0x000fc800000000ff */
[----:B------:R-:W-:-:S07]  /*c870*/  PRMT R10, R0, 0x7610, R10 ;  /* 0x00007610000a7816 */ /* 0x000fce000000000a */
.L_x_12264:
        /* <DEDUP_REMOVED lines=20> */
.L_x_12293:
[----:B------:R-:W-:Y:S05]  /*c9c0*/  BSYNC B1 ;  /* 0x0000000000017941 */ /* 0x000fea0003800000 */
.L_x_12292:
        /* <DEDUP_REMOVED lines=18> */
.L_x_12295:
[----:B------:R-:W-:Y:S01]  /*caf0*/  ISETP.GE.AND P0, PT, R10, RZ, PT ;  /* 0x000000ff0a00720c */ /* 0x000fe20003f06270 */
[----:B------:R-:W-:-:S12]  /*cb00*/  IMAD.MOV.U32 R3, RZ, RZ, 0x3fd774eb ;  /* 0x3fd774ebff037424 */ /* 0x000fd800078e00ff */
[----:B------:R-:W-:-:S04]  /*cb10*/  @P0 FFMA.FTZ R2, R3, 0.93318945169448852539, -R2 ;  /* 0x3f6ee58103020823 */ /* 0x000fc80000010802 */
[----:B------:R-:W-:-:S07]  /*cb20*/  @!P0 FFMA.FTZ R2, R3, 0.93318945169448852539, R2 ;  /* 0x3f6ee58103028823 */ /* 0x000fce0000010002 */
.L_x_12296:
[----:B------:R-:W-:Y:S05]  /*cb30*/  BSYNC B0 ;  /* 0x0000000000007941 */ /* 0x000fea0003800000 */
.L_x_12294:
        /* <DEDUP_REMOVED lines=27> */
.L_x_12300:
[----:B------:R-:W-:-:S06]  /*ccf0*/  HADD2.F32 R3, -RZ, R11.H0_H0 ;  /* 0x2000000bff037230 */ /* 0x000fcc0000004100 */
[----:B------:R-:W0:Y:S02]  /*cd00*/  F2I.S64.TRUNC R2, R3 ;  /* 0x0000000300027311 */ /* 0x000e24000020d900 */
[----:B0-----:R-:W-:Y:S01]  /*cd10*/  STG.E.U8 desc[UR36][R16.64], R2 ;  /* 0x0000000210007986 */ /* 0x001fe2000c101124 */
[----:B------:R-:W-:Y:S05]  /*cd20*/  EXIT ;  /* 0x000000000000794d */ /* 0x000fea0003800000 */
.L_x_12299:
        /* <DEDUP_REMOVED lines=10> */
.L_x_12303:
[----:B------:R-:W-:-:S06]  /*cdd0*/  HADD2.F32 R11, -RZ, R11.H0_H0 ;  /* 0x2000000bff0b7230 */ /* 0x000fcc0000004100 */
[----:B------:R-:W0:Y:S02]  /*cde0*/  F2I.FTZ.TRUNC.NTZ R11, R11 ;  /* 0x0000000b000b7305 */ /* 0x000e24000021f100 */
[----:B0-----:R-:W-:Y:S01]  /*cdf0*/  STG.E desc[UR36][R16.64], R11 ;  /* 0x0000000b10007986 */ /* 0x001fe2000c101924 */
[----:B------:R-:W-:Y:S05]  /*ce00*/  EXIT ;  /* 0x000000000000794d */ /* 0x000fea0003800000 */
.L_x_12302:
[----:B------:R-:W-:-:S06]  /*ce10*/  HADD2.F32 R11, -RZ, R11.H0_H0 ;  /* 0x2000000bff0b7230 */ /* 0x000fcc0000004100 */
[----:B------:R-:W0:Y:S02]  /*ce20*/  F2I.FTZ.TRUNC.NTZ R11, R11 ;  /* 0x0000000b000b7305 */ /* 0x000e24000021f100 */
[----:B0-----:R-:W-:Y:S01]  /*ce30*/  STG.E.U16 desc[UR36][R16.64], R11 ;  /* 0x0000000b10007986 */ /* 0x001fe2000c101524 */
[----:B------:R-:W-:Y:S05]  /*ce40*/  EXIT ;  /* 0x000000000000794d */ /* 0x000fea0003800000 */
.L_x_12298:
        /* <DEDUP_REMOVED lines=9> */
.L_x_12305:
[----:B------:R-:W-:Y:S01]  /*cee0*/  STG.E.U16 desc[UR36][R16.64], R11 ;  /* 0x0000000b10007986 */ /* 0x000fe2000c101524 */
[----:B------:R-:W-:Y:S05]  /*cef0*/  EXIT ;  /* 0x000000000000794d */ /* 0x000fea0003800000 */
.L_x_12304:
        /* <DEDUP_REMOVED lines=10> */
.L_x_12307:
[----:B------:R-:W-:-:S05]  /*cfa0*/  HADD2.F32 R0, -RZ, R11.H0_H0 ;  /* 0x2000000bff007230 */ /* 0x000fca0000004100 */
[----:B------:R-:W-:-:S04]  /*cfb0*/  F2FP.F16.F32.PACK_AB R0, RZ, R0 ;  /* 0x00000000ff00723e */ /* 0x000fc800000000ff */
[----:B------:R-:W-:-:S05]  /*cfc0*/  PRMT R0, R0, 0x5410, RZ ;  /* 0x0000541000007816 */ /* 0x000fca00000000ff */
[----:B------:R-:W-:Y:S01]  /*cfd0*/  STG.E desc[UR36][R16.64], R0 ;  /* 0x0000000010007986 */ /* 0x000fe2000c101924 */
[----:B------:R-:W-:Y:S05]  /*cfe0*/  EXIT ;  /* 0x000000000000794d */ /* 0x000fea0003800000 */
.L_x_12306:
[----:B------:R-:W-:-:S05]  /*cff0*/  HADD2.F32 R2, -RZ, R11.H0_H0 ;  /* 0x2000000bff027230 */ /* 0x000fca0000004100 */
[----:B------:R-:W-:-:S06]  /*d000*/  FMUL.FTZ R2, R2, 1 ;  /* 0x3f80000002027820 */ /* 0x000fcc0000410000 */
[----:B------:R-:W0:Y:S02]  /*d010*/  F2F.F64.F32 R2, R2 ;  /* 0x0000000200027310 */ /* 0x000e240000201800 */
[----:B0-----:R-:W-:Y:S01]  /*d020*/  STG.E.64 desc[UR36][R16.64], R2 ;  /* 0x0000000210007986 */ /* 0x001fe2000c101b24 */
[----:B------:R-:W-:Y:S05]  /*d030*/  EXIT ;  /* 0x000000000000794d */ /* 0x000fea0003800000 */
.L_x_12297:
        /* <DEDUP_REMOVED lines=13> */
.L_x_12310:
[----:B------:R-:W-:Y:S01]  /*d110*/  HADD2.F32 R11, -RZ, R11.H0_H0 ;  /* 0x2000000bff0b7230 */ /* 0x000fe20000004100 */
[----:B------:R-:W-:-:S04]  /*d120*/  CS2R R6, SRZ ;  /* 0x0000000000067805 */ /* 0x000fc8000001ff00 */
[----:B------:R-:W-:-:S06]  /*d130*/  FMUL.FTZ R4, R11, 1 ;  /* 0x3f8000000b047820 */ /* 0x000fcc0000410000 */
[----:B------:R-:W0:Y:S02]  /*d140*/  F2F.F64.F32 R4, R4 ;  /* 0x0000000400047310 */ /* 0x000e240000201800 */
[----:B0-----:R-:W-:Y:S01]  /*d150*/  STG.E.128 desc[UR36][R16.64], R4 ;  /* 0x0000000410007986 */ /* 0x001fe2000c101d24 */
[----:B------:R-:W-:Y:S05]  /*d160*/  EXIT ;  /* 0x000000000000794d */ /* 0x000fea0003800000 */
.L_x_12309:
        /* <DEDUP_REMOVED lines=21> */
.L_x_12314:
[----:B------:R-:W-:Y:S05]  /*d2c0*/  BSYNC B0 ;  /* 0x0000000000007941 */ /* 0x000fea0003800000 */
.L_x_12313:
[----:B------:R-:W-:-:S05]  /*d2d0*/  LOP3.LUT R3, R0, R3, RZ, 0xfc, !PT ;  /* 0x0000000300037212 */ /* 0x000fca00078efcff */
[----:B------:R-:W-:Y:S01]  /*d2e0*/  STG.E.U8 desc[UR36][R16.64], R3 ;  /* 0x0000000310007986 */ /* 0x000fe2000c101124 */
[----:B------:R-:W-:Y:S05]  /*d2f0*/  EXIT ;  /* 0x000000000000794d */ /* 0x000fea0003800000 */
.L_x_12312:
        /* <DEDUP_REMOVED lines=13> */
.L_x_12316:
[----:B------:R-:W-:Y:S01]  /*d3d0*/  IMAD.MOV.U32 R0, RZ, RZ, 0x7f ;  /* 0x0000007fff007424 */ /* 0x000fe200078e00ff */
[----:B------:R-:W-:-:S04]  /*d3e0*/  ISETP.GT.U32.AND P0, PT, R2, 0x7f800000, PT ;  /* 0x7f8000000200780c */ /* 0x000fc80003f04070 */
[----:B------:R-:W-:-:S09]  /*d3f0*/  SEL R0, R0, 0x7c, P0 ;  /* 0x0000007c00007807 */ /* 0x000fd20000000000 */
.L_x_12317:
[----:B------:R-:W-:Y:S05]  /*d400*/  BSYNC B0 ;  /* 0x0000000000007941 */ /* 0x000fea0003800000 */
.L_x_12315:
[----:B------:R-:W-:-:S04]  /*d410*/  LOP3.LUT R2, R11, 0x80000000, RZ, 0xc0, !PT ;  /* 0x800000000b027812 */ /* 0x000fc800078ec0ff */
[----:B------:R-:W-:-:S04]  /*d420*/  SHF.R.U32.HI R3, RZ, 0x18, R2 ;  /* 0x00000018ff037819 */ /* 0x000fc80000011602 */
[----:B------:R-:W-:-:S05]  /*d430*/  LOP3.LUT R3, R0, R3, RZ, 0xfc, !PT ;  /* 0x0000000300037212 */ /* 0x000fca00078efcff */
[----:B------:R-:W-:Y:S01]  /*d440*/  STG.E.U8 desc[UR36][R16.64], R3 ;  /* 0x0000000310007986 */ /* 0x000fe2000c101124 */
[----:B------:R-:W-:Y:S05]  /*d450*/  EXIT ;  /* 0x000000000000794d */ /* 0x000fea0003800000 */
.L_x_12311:
[----:B------:R-:W-:-:S05]  /*d460*/  HADD2.F32 R0, -RZ, R11.H0_H0 ;  /* 0x2000000bff007230 */ /* 0x000fca0000004100 */
[----:B------:R-:W-:-:S05]  /*d470*/  F2FP.BF16.F32.PACK_AB R0, RZ, R0 ;  /* 0x00000000ff00723e */ /* 0x000fca00000010ff */
[----:B------:R-:W-:Y:S01]  /*d480*/  STG.E.U16 desc[UR36][R16.64], R0 ;  /* 0x0000000010007986 */ /* 0x000fe2000c101524 */
[----:B------:R-:W-:Y:S05]  /*d490*/  EXIT ;  /* 0x000000000000794d */ /* 0x000fea0003800000 */
.L_x_12308:
        /* <DEDUP_REMOVED lines=12> */
.L_x_12320:
        /* <DEDUP_REMOVED lines=17> */
.L_x_12323:
[----:B------:R-:W-:-:S04]  /*d670*/  LOP3.LUT R2, R11, 0x80000000, RZ, 0xc0, !PT ;  /* 0x800000000b027812 */ /* 0x000fc800078ec0ff */
[----:B------:R-:W-:-:S04]  /*d680*/  SHF.R.U32.HI R3, RZ, 0x18, R2 ;  /* 0x00000018ff037819 */ /* 0x000fc80000011602 */
[----:B------:R-:W-:-:S04]  /*d690*/  LOP3.LUT R0, R0, R3, RZ, 0xfc, !PT ;  /* 0x0000000300007212 */ /* 0x000fc800078efcff */
[----:B------:R-:W-:-:S07]  /*d6a0*/  PRMT R8, R0, 0x7610, R8 ;  /* 0x0000761000087816 */ /* 0x000fce0000000008 */
.L_x_12322:
[----:B------:R-:W-:Y:S05]  /*d6b0*/  BSYNC B0 ;  /* 0x0000000000007941 */ /* 0x000fea0003800000 */
.L_x_12321:
[----:B------:R-:W-:Y:S01]  /*d6c0*/  STG.E.U8 desc[UR36][R16.64], R8 ;  /* 0x0000000810007986 */ /* 0x000fe2000c101124 */
[----:B------:R-:W-:Y:S05]  /*d6d0*/  EXIT ;  /* 0x000000000000794d */ /* 0x000fea0003800000 */
.L_x_12319:
        /* <DEDUP_REMOVED lines=17> */
.L_x_12326:
[----:B------:R-:W-:-:S04]  /*d7f0*/  LOP3.LUT R2, R11, 0x80000000, RZ, 0xc0, !PT ;  /* 0x800000000b027812 */ /* 0x000fc800078ec0ff */
[----:B------:R-:W-:-:S04]  /*d800*/  SHF.R.U32.HI R3, RZ, 0x18, R2 ;  /* 0x00000018ff037819 */ /* 0x000fc80000011602 */
[----:B------:R-:W-:-:S04]  /*d810*/  LOP3.LUT R0, R0, R3, RZ, 0xfc, !PT ;  /* 0x0000000300007212 */ /* 0x000fc800078efcff */
[----:B------:R-:W-:-:S07]  /*d820*/  PRMT R8, R0, 0x7610, R8 ;  /* 0x0000761000087816 */ /* 0x000fce0000000008 */
.L_x_12325:
[----:B------:R-:W-:Y:S05]  /*d830*/  BSYNC B0 ;  /* 0x0000000000007941 */ /* 0x000fea0003800000 */
.L_x_12324:
[----:B------:R-:W-:Y:S01]  /*d840*/  STG.E.U8 desc[UR36][R16.64], R8 ;  /* 0x0000000810007986 */ /* 0x000fe2000c101124 */
[----:B------:R-:W-:Y:S05]  /*d850*/  EXIT ;  /* 0x000000000000794d */ /* 0x000fea0003800000 */
.L_x_12318:
        /* <DEDUP_REMOVED lines=22> */
.L_x_12301:
        /* <DEDUP_REMOVED lines=16> */
.L_x_12329:
[----:B------:R-:W-:Y:S05]  /*dac0*/  EXIT ;  /* 0x000000000000794d */ /* 0x000fea0003800000 */
.L_x_12328:
[----:B------:R-:W-:-:S06]  /*dad0*/  HADD2.F32 R2, -RZ, R11.H0_H0 ;  /* 0x2000000bff027230 */ /* 0x000fcc0000004100 */
[----:B------:R-:W0:Y:S02]  /*dae0*/  F2I.U64.TRUNC R2, R2 ;  /* 0x0000000200027311 */ /* 0x000e24000020d800 */
[----:B0-----:R-:W-:Y:S01]  /*daf0*/  STG.E.64 desc[UR36][R16.64], R2 ;  /* 0x0000000210007986 */ /* 0x001fe2000c101b24 */
[----:B------:R-:W-:Y:S05]  /*db00*/  EXIT ;  /* 0x000000000000794d */ /* 0x000fea0003800000 */
.L_x_12327:
[----:B------:R-:W-:-:S06]  /*db10*/  HADD2.F32 R11, -RZ, R11.H0_H0 ;  /* 0x2000000bff0b7230 */ /* 0x000fcc0000004100 */
[----:B------:R-:W0:Y:S02]  /*db20*/  F2I.FTZ.U32.TRUNC.NTZ R11, R11 ;  /* 0x0000000b000b7305 */ /* 0x000e24000021f000 */
[----:B0-----:R-:W-:Y:S01]  /*db30*/  STG.E desc[UR36][R16.64], R11 ;  /* 0x0000000b10007986 */ /* 0x001fe2000c101924 */
[----:B------:R-:W-:Y:S05]  /*db40*/  EXIT ;  /* 0x000000000000794d */ /* 0x000fea0003800000 */
        .weak           $__internal_35_$__cuda_sm3x_div_rn_ftz_f32_slowpath
        .type           $__internal_35_$__cuda_sm3x_div_rn_ftz_f32_slowpath,@function
        .size           $__internal_35_$__cuda_sm3x_div_rn_ftz_f32_slowpath,(.L_x_19711 - $__internal_35_$__cuda_sm3x_div_rn_ftz_f32_slowpath)
$__internal_35_$__cuda_sm3x_div_rn_ftz_f32_slowpath:
        /* <DEDUP_REMOVED lines=32> */
.L_x_12332:
[----:B------:R-:W-:Y:S05]  /*dd50*/  BSYNC B2 ;  /* 0x0000000000027941 */ /* 0x000fea0003800000 */
.L_x_12331:
        /* <DEDUP_REMOVED lines=27> */
.L_x_12338:
[----:B------:R-:W-:-:S07]  /*df10*/  IMAD R7, R4, 0x800000, R7 ;  /* 0x0080000004077824 */ /* 0x000fce00078e0207 */
.L_x_12339:
[----:B------:R-:W-:Y:S05]  /*df20*/  BSYNC B2 ;  /* 0x0000000000027941 */ /* 0x000fea0003800000 */
.L_x_12337:
[----:B------:R-:W-:Y:S05]  /*df30*/  BRA `(.L_x_12340) ;  /* 0x0000000000207947 */ /* 0x000fea0003800000 */
.L_x_12336:
[----:B------:R-:W-:-:S04]  /*df40*/  LOP3.LUT R0, R13, 0x80000000, R0, 0x48, !PT ;  /* 0x800000000d007812 */ /* 0x000fc800078e4800 */
[----:B------:R-:W-:Y:S01]  /*df50*/  LOP3.LUT R7, R0, 0x7f800000, RZ, 0xfc, !PT ;  /* 0x7f80000000077812 */ /* 0x000fe200078efcff */
[----:B------:R-:W-:Y:S06]  /*df60*/  BRA `(.L_x_12340) ;  /* 0x0000000000147947 */ /* 0x000fec0003800000 */
.L_x_12335:
[----:B------:R-:W-:Y:S01]  /*df70*/  LOP3.LUT R7, R13, 0x80000000, R0, 0x48, !PT ;  /* 0x800000000d077812 */ /* 0x000fe200078e4800 */
[----:B------:R-:W-:Y:S06]  /*df80*/  BRA `(.L_x_12340) ;  /* 0x00000000000c7947 */ /* 0x000fec0003800000 */
.L_x_12334:
[----:B------:R-:W0:Y:S01]  /*df90*/  MUFU.RSQ R7, -QNAN ;  /* 0xffc0000000077908 */ /* 0x000e220000001400 */
[----:B------:R-:W-:Y:S05]  /*dfa0*/  BRA `(.L_x_12340) ;  /* 0x0000000000047947 */ /* 0x000fea0003800000 */
.L_x_12333:
[----:B------:R-:W-:-:S07]  /*dfb0*/  FADD.FTZ R7, R0, R13 ;  /* 0x0000000d00077221 */ /* 0x000fce0000010000 */
.L_x_12340:
[----:B------:R-:W-:Y:S05]  /*dfc0*/  BSYNC B0 ;  /* 0x0000000000007941 */ /* 0x000fea0003800000 */
.L_x_12330:
[----:B------:R-:W-:-:S04]  /*dfd0*/  IMAD.MOV.U32 R3, RZ, RZ, 0x0 ;  /* 0x00000000ff037424 */ /* 0x000fc800078e00ff */
[----:B0-----:R-:W-:Y:S05]  /*dfe0*/  RET.REL.NODEC R2 `(_ZN2at6native18elementwise_kernelILi128ELi4EZNS0_15gpu_kernel_implINS0_13AUnaryFunctorIN3c104HalfES5_S5_ZZZNS0_17atan2_kernel_cudaERNS_18TensorIteratorBaseEENKUlvE_clEvENKUlvE1_clEvEUlS5_S5_E_EEEEvS7_RKT_EUliE_EEviT1_) ;  /* 0xffffff2002047950 */ /* 0x001fea0003c3ffff */
.L_x_12341:
        /* <DEDUP_REMOVED lines=9> */
.L_x_19711:


//--------------------- .text._ZN2at6native27unrolled_elementwise_kernelINS0_13AUnaryFunctorIN3c104HalfES4_S4_ZZZNS0_17atan2_kernel_cudaERNS_18TensorIteratorBaseEENKUlvE_clEvENKUlvE1_clEvEUlS4_S4_E_EESt5arrayIPcLm2EELi4E23TrivialOffsetCalculatorILi1EjESF_NS0_6memory12LoadWithCastILi1EEENSG_13StoreWithCastILi1EEEEEviT_T0_T2_T3_T4_T5_ --------------------------
	.section	.text._ZN2at6native27unrolled_elementwise_kernelINS0_13AUnaryFunctorIN3c104HalfES4_S4_ZZZNS0_17atan2_kernel_cudaERNS_18TensorIteratorBaseEENKUlvE_clEvENKUlvE1_clEvEUlS4_S4_E_EESt5arrayIPcLm2EELi4E23TrivialOffsetCalculatorILi1EjESF_NS0_6memory12LoadWithCastILi1EEENSG_13StoreWithCastILi1EEEEEviT_T0_T2_T3_T4_T5_,"ax",@progbits
	.align	128
        .global         _ZN2at6native27unrolled_elementwise_kernelINS0_13AUnaryFunctorIN3c104HalfES4_S4_ZZZNS0_17atan2_kernel_cudaERNS_18TensorIteratorBaseEENKUlvE_clEvENKUlvE1_clEvEUlS4_S4_E_EESt5arrayIPcLm2EELi4E23TrivialOffsetCalculatorILi1EjESF_NS0_6memory12LoadWithCastILi1EEENSG_13StoreWithCastILi1EEEEEviT_T0_T2_T3_T4_T5_
        .type           _ZN2at6native27unrolled_elementwise_kernelINS0_13AUnaryFunctorIN3c104HalfES4_S4_ZZZNS0_17atan2_kernel_cudaERNS_18TensorIteratorBaseEENKUlvE_clEvENKUlvE1_clEvEUlS4_S4_E_EESt5arrayIPcLm2EELi4E23TrivialOffsetCalculatorILi1EjESF_NS0_6memory12LoadWithCastILi1EEENSG_13StoreWithCastILi1EEEEEviT_T0_T2_T3_T4_T5_,@function
        .size           _ZN2at6native27unrolled_elementwise_kernelINS0_13AUnaryFunctorIN3c104HalfES4_S4_ZZZNS0_17atan2_kernel_cudaERNS_18TensorIteratorBaseEENKUlvE_clEvENKUlvE1_clEvEUlS4_S4_E_EESt5arrayIPcLm2EELi4E23TrivialOffsetCalculatorILi1EjESF_NS0_6memory12LoadWithCastILi1EEENSG_13StoreWithCastILi1EEEEEviT_T0_T2_T3_T4_T5_,(.L_x_19712 - _ZN2at6native27unrolled_elementwise_kernelINS0_13AUnaryFunctorIN3c104HalfES4_S4_ZZZNS0_17atan2_kernel_cudaERNS_18TensorIteratorBaseEENKUlvE_clEvENKUlvE1_clEvEUlS4_S4_E_EESt5arrayIPcLm2EELi4E23TrivialOffsetCalculatorILi1EjESF_NS0_6memory12LoadWithCastILi1EEENSG_13StoreWithCastILi1EEEEEviT_T0_T2_T3_T4_T5_)
        .other          _ZN2at6native27unrolled_elementwise_kernelINS0_13AUnaryFunctorIN3c104HalfES4_S4_ZZZNS0_17atan2_kernel_cudaERNS_18TensorIteratorBaseEENKUlvE_clEvENKUlvE1_clEvEUlS4_S4_E_EESt5arrayIPcLm2EELi4E23TrivialOffsetCalculatorILi1EjESF_NS0_6memory12LoadWithCastILi1EEENSG_13StoreWithCastILi1EEEEEviT_T0_T2_T3_T4_T5_,@"STO_CUDA_ENTRY STV_DEFAULT"
_ZN2at6native27unrolled_elementwise_kernelINS0_13AUnaryFunctorIN3c104HalfES4_S4_ZZZNS0_17atan2_kernel_cudaERNS_18TensorIteratorBaseEENKUlvE_clEvENKUlvE1_clEvEUlS4_S4_E_EESt5arrayIPcLm2EELi4E23TrivialOffsetCalculatorILi1EjESF_NS0_6memory12LoadWithCastILi1EEENSG_13StoreWithCastILi1EEEEEviT_T0_T2_T3_T4_T5_:
.text._ZN2at6native27unrolled_elementwise_kernelINS0_13AUnaryFunctorIN3c104HalfES4_S4_ZZZNS0_17atan2_kernel_cudaERNS_18TensorIteratorBaseEENKUlvE_clEvENKUlvE1_clEvEUlS4_S4_E_EESt5arrayIPcLm2EELi4E23TrivialOffsetCalculatorILi1EjESF_NS0_6memory12LoadWithCastILi1EEENSG_13StoreWithCastILi1EEEEEviT_T0_T2_T3_T4_T5_:
        /* <DEDUP_REMOVED lines=34> */
.L_x_12347:
[----:B------:R-:W2:Y:S02]  /*0220*/  LDG.E.U8 R2, desc[UR36][R2.64] ;  /* 0x0000002402027981 */ /* 0x000ea4000c1e1100 */
[----:B--2---:R-:W-:-:S04]  /*0230*/  I2FP.F32.U32 R0, R2 ;  /* 0x0000000200007245 */ /* 0x004fc80000201000 */
[----:B------:R-:W-:-:S04]  /*0240*/  F2FP.F16.F32.PACK_AB R0, RZ, R0 ;  /* 0x00000000ff00723e */ /* 0x000fc800000000ff */
[----:B------:R-:W-:Y:S01]  /*0250*/  PRMT R23, R0, 0x7610, R23 ;  /* 0x0000761000177816 */ /* 0x000fe20000000017 */
[----:B------:R-:W-:Y:S06]  /*0260*/  BRA `(.L_x_12349) ;  /* 0x0000000c00bc7947 */ /* 0x000fec0003800000 */
.L_x_12346:
        /* <DEDUP_REMOVED lines=11> */
.L_x_12351:
[----:B------:R-:W2:Y:S02]  /*0320*/  LDG.E R2, desc[UR36][R2.64] ;  /* 0x0000002402027981 */ /* 0x000ea4000c1e1900 */
[----:B--2---:R-:W-:-:S04]  /*0330*/  I2FP.F32.S32 R0, R2 ;  /* 0x0000000200007245 */ /* 0x004fc80000201400 */
[----:B------:R-:W-:-:S04]  /*0340*/  F2FP.F16.F32.PACK_AB R0, RZ, R0 ;  /* 0x00000000ff00723e */ /* 0x000fc800000000ff */
[----:B------:R-:W-:Y:S01]  /*0350*/  PRMT R23, R0, 0x7610, R23 ;  /* 0x0000761000177816 */ /* 0x000fe20000000017 */
[----:B------:R-:W-:Y:S06]  /*0360*/  BRA `(.L_x_12349) ;  /* 0x0000000c007c7947 */ /* 0x000fec0003800000 */
.L_x_12350:
[----:B------:R-:W2:Y:S02]  /*0370*/  LDG.E.U16 R2, desc[UR36][R2.64] ;  /* 0x0000002402027981 */ /* 0x000ea4000c1e1500 */
[----:B--2---:R-:W0:Y:S02]  /*0380*/  I2F.S16 R0, R2 ;  /* 0x0000000200007306 */ /* 0x004e240000101400 */
[----:B0-----:R-:W-:-:S04]  /*0390*/  F2FP.F16.F32.PACK_AB R0, RZ, R0 ;  /* 0x00000000ff00723e */ /* 0x001fc800000000ff */
[----:B------:R-:W-:Y:S01]  /*03a0*/  PRMT R23, R0, 0x7610, R23 ;  /* 0x0000761000177816 */ /* 0x000fe20000000017 */
[----:B------:R-:W-:Y:S06]  /*03b0*/  BRA `(.L_x_12349) ;  /* 0x0000000c00687947 */ /* 0x000fec0003800000 */
.L_x_12345:
        /* <DEDUP_REMOVED lines=9> */
.L_x_12353:
[----:B------:R1:W5:Y:S01]  /*0450*/  LDG.E.U16 R23, desc[UR36][R2.64] ;  /* 0x0000002402177981 */ /* 0x000362000c1e1500 */
[----:B------:R-:W-:Y:S05]  /*0460*/  BRA `(.L_x_12349) ;  /* 0x0000000c003c7947 */ /* 0x000fea0003800000 */
.L_x_12352:
        /* <DEDUP_REMOVED lines=9> */
.L_x_12355:
[----:B------:R0:W5:Y:S01]  /*0500*/  LDG.E.U16 R23, desc[UR36][R2.64] ;  /* 0x0000002402177981 */ /* 0x000162000c1e1500 */
[----:B------:R-:W-:Y:S05]  /*0510*/  BRA `(.L_x_12349) ;  /* 0x0000000c00107947 */ /* 0x000fea0003800000 */
.L_x_12354:
        /* <DEDUP_REMOVED lines=9> */
.L_x_12344:
        /* <DEDUP_REMOVED lines=14> */
.L_x_12358:
        /* <DEDUP_REMOVED lines=9> */
.L_x_12357:
        /* <DEDUP_REMOVED lines=28> */
.L_x_12360:
        /* <DEDUP_REMOVED lines=15> */
.L_x_12359:
[----:B------:R-:W2:Y:S02]  /*09d0*/  LDG.E.U16 R0, desc[UR36][R2.64] ;  /* 0x0000002402007981 */ /* 0x000ea4000c1e1500 */
[----:B--2---:R-:W-:-:S05]  /*09e0*/  IMAD.U32 R0, R0, 0x10000, RZ ;  /* 0x0001000000007824 */ /* 0x004fca00078e00ff */
[----:B------:R-:W-:-:S04]  /*09f0*/  F2FP.F16.F32.PACK_AB R0, RZ, R0 ;  /* 0x00000000ff00723e */ /* 0x000fc800000000ff */
[----:B------:R-:W-:Y:S01]  /*0a00*/  PRMT R23, R0, 0x7610, R23 ;  /* 0x0000761000177816 */ /* 0x000fe20000000017 */
[----:B------:R-:W-:Y:S06]  /*0a10*/  BRA `(.L_x_12349) ;  /* 0x0000000400d07947 */ /* 0x000fec0003800000 */
.L_x_12356:
        /* <DEDUP_REMOVED lines=13> */
.L_x_12363:
        /* <DEDUP_REMOVED lines=21> */
.L_x_12367:
[----:B------:R-:W-:Y:S05]  /*0c40*/  BSYNC B1 ;  /* 0x0000000000017941 */ /* 0x000fea0003800000 */
.L_x_12366:
[----:B------:R-:W-:Y:S01]  /*0c50*/  LEA R3, R0, 0x3b800000, 0x17 ;  /* 0x3b80000000037811 */ /* 0x000fe200078eb8ff */
[----:B------:R-:W-:-:S05]  /*0c60*/  IMAD.SHL.U32 R0, R2, 0x100000, RZ ;  /* 0x0010000002007824 */ /* 0x000fca00078e00ff */
[----:B------:R-:W-:-:S07]  /*0c70*/  LOP3.LUT R0, R3, R0, R4, 0xfe, !PT ;  /* 0x0000000003007212 */ /* 0x000fce00078efe04 */
.L_x_12365:
[----:B------:R-:W-:Y:S05]  /*0c80*/  BSYNC B0 ;  /* 0x0000000000007941 */ /* 0x000fea0003800000 */
.L_x_12364:
[----:B------:R-:W-:-:S04]  /*0c90*/  F2FP.F16.F32.PACK_AB R0, RZ, R0 ;  /* 0x00000000ff00723e */ /* 0x000fc800000000ff */
[----:B------:R-:W-:Y:S01]  /*0ca0*/  PRMT R23, R0, 0x7610, R23 ;  /* 0x0000761000177816 */ /* 0x000fe20000000017 */
[----:B------:R-:W-:Y:S06]  /*0cb0*/  BRA `(.L_x_12349) ;  /* 0x0000000400287947 */ /* 0x000fec0003800000 */
.L_x_12362:
        /* <DEDUP_REMOVED lines=21> */
.L_x_12371:
[----:B------:R-:W-:Y:S05]  /*0e10*/  BSYNC B1 ;  /* 0x0000000000017941 */ /* 0x000fea0003800000 */
.L_x_12370:
[----:B------:R-:W-:Y:S01]  /*0e20*/  LEA R3, R0, 0x37800000, 0x17 ;  /* 0x3780000000037811 */ /* 0x000fe200078eb8ff */
[----:B------:R-:W-:-:S05]  /*0e30*/  IMAD.SHL.U32 R0, R2, 0x200000, RZ ;  /* 0x0020000002007824 */ /* 0x000fca00078e00ff */
[----:B------:R-:W-:-:S07]  /*0e40*/  LOP3.LUT R0, R3, R0, R4, 0xfe, !PT ;  /* 0x0000000003007212 */ /* 0x000fce00078efe04 */
.L_x_12369:
[----:B------:R-:W-:Y:S05]  /*0e50*/  BSYNC B0 ;  /* 0x0000000000007941 */ /* 0x000fea0003800000 */
.L_x_12368:
[----:B------:R-:W-:-:S04]  /*0e60*/  F2FP.F16.F32.PACK_AB R0, RZ, R0 ;  /* 0x00000000ff00723e */ /* 0x000fc800000000ff */
[----:B------:R-:W-:Y:S01]  /*0e70*/  PRMT R23, R0, 0x7610, R23 ;  /* 0x0000761000177816 */ /* 0x000fe20000000017 */
[----:B------:R-:W-:Y:S06]  /*0e80*/  BRA `(.L_x_12349) ;  /* 0x0000000000b47947 */ /* 0x000fec0003800000 */
.L_x_12361:
        /* <DEDUP_REMOVED lines=14> */
.L_x_12375:
[----:B------:R-:W-:Y:S05]  /*0f70*/  BSYNC B0 ;  /* 0x0000000000007941 */ /* 0x000fea0003800000 */
.L_x_12374:
[----:B------:R-:W-:-:S04]  /*0f80*/  F2FP.F16.F32.PACK_AB R0, RZ, R0 ;  /* 0x00000000ff00723e */ /* 0x000fc800000000ff */
[----:B------:R-:W-:Y:S01]  /*0f90*/  PRMT R23, R0, 0x7610, R23 ;  /* 0x0000761000177816 */ /* 0x000fe20000000017 */
[----:B------:R-:W-:Y:S06]  /*0fa0*/  BRA `(.L_x_12349) ;  /* 0x00000000006c7947 */ /* 0x000fec0003800000 */
.L_x_12348:
        /* <DEDUP_REMOVED lines=16> */
.L_x_12376:
[----:B------:R-:W-:Y:S01]  /*10b0*/  PRMT R23, RZ, 0x7610, R23 ;  /* 0x00007610ff177816 */ /* 0x000fe20000000017 */
[----:B------:R-:W-:Y:S06]  /*10c0*/  BRA `(.L_x_12349) ;  /* 0x0000000000247947 */ /* 0x000fec0003800000 */
.L_x_12373:
[----:B------:R-:W2:Y:S02]  /*10d0*/  LDG.E.64 R2, desc[UR36][R2.64] ;  /* 0x0000002402027981 */ /* 0x000ea4000c1e1b00 */
[----:B--2---:R-:W0:Y:S02]  /*10e0*/  I2F.U64 R0, R2 ;  /* 0x0000000200007312 */ /* 0x004e240000301000 */
[----:B0-----:R-:W-:-:S04]  /*10f0*/  F2FP.F16.F32.PACK_AB R0, RZ, R0 ;  /* 0x00000000ff00723e */ /* 0x001fc800000000ff */
[----:B------:R-:W-:Y:S01]  /*1100*/  PRMT R23, R0, 0x7610, R23 ;  /* 0x0000761000177816 */ /* 0x000fe20000000017 */
[----:B------:R-:W-:Y:S06]  /*1110*/  BRA `(.L_x_12349) ;  /* 0x0000000000107947 */ /* 0x000fec0003800000 */
.L_x_12372:
[----:B------:R-:W2:Y:S02]  /*1120*/  LDG.E R2, desc[UR36][R2.64] ;  /* 0x0000002402027981 */ /* 0x000ea4000c1e1900 */
[----:B--2---:R-:W-:-:S04]  /*1130*/  I2FP.F32.U32 R0, R2 ;  /* 0x0000000200007245 */ /* 0x004fc80000201000 */
[----:B------:R-:W-:-:S04]  /*1140*/  F2FP.F16.F32.PACK_AB R0, RZ, R0 ;  /* 0x00000000ff00723e */ /* 0x000fc800000000ff */
[----:B------:R-:W-:-:S07]  /*1150*/  PRMT R23, R0, 0x7610, R23 ;  /* 0x0000761000177816 */ /* 0x000fce0000000017 */
.L_x_12349:
[----:B------:R-:W2:Y:S02]  /*1160*/  S2R R24, SR_TID.X ;  /* 0x0000000000187919 */ /* 0x000ea40000002100 */
[----:B--2---:R-:W-:-:S07]  /*1170*/  VIADD R24, R24, 0x80 ;  /* 0x0000008018187836 */ /* 0x004fce0000000000 */
.L_x_12343:
[----:B------:R-:W-:Y:S05]  /*1180*/  BSYNC B6 ;  /* 0x0000000000067941 */ /* 0x000fea0003800000 */
.L_x_12342:
        /* <DEDUP_REMOVED lines=26> */
.L_x_12382:
[----:B------:R-:W2:Y:S02]  /*1330*/  LDG.E.U8 R2, desc[UR36][R2.64] ;  /* 0x0000002402027981 */ /* 0x000ea4000c1e1100 */
[----:B--2---:R-:W-:-:S04]  /*1340*/  I2FP.F32.U32 R0, R2 ;  /* 0x0000000200007245 */ /* 0x004fc80000201000 */
[----:B------:R-:W-:-:S04]  /*1350*/  F2FP.F16.F32.PACK_AB R0, RZ, R0 ;  /* 0x00000000ff00723e */ /* 0x000fc800000000ff */
[----:B------:R-:W-:Y:S01]  /*1360*/  PRMT R22, R0, 0x7610, R22 ;  /* 0x0000761000167816 */ /* 0x000fe20000000016 */
[----:B------:R-:W-:Y:S06]  /*1370*/  BRA `(.L_x_12384) ;  /* 0x0000000c00bc7947 */ /* 0x000fec0003800000 */
.L_x_12381:
        /* <DEDUP_REMOVED lines=11> */
.L_x_12386:
[----:B------:R-:W2:Y:S02]  /*1430*/  LDG.E R2, desc[UR36][R2.64] ;  /* 0x0000002402027981 */ /* 0x000ea4000c1e1900 */
[----:B--2---:R-:W-:-:S04]  /*1440*/  I2FP.F32.S32 R0, R2 ;  /* 0x0000000200007245 */ /* 0x004fc80000201400 */
[----:B------:R-:W-:-:S04]  /*1450*/  F2FP.F16.F32.PACK_AB R0, RZ, R0 ;  /* 0x00000000ff00723e */ /* 0x000fc800000000ff */
[----:B------:R-:W-:Y:S01]  /*1460*/  PRMT R22, R0, 0x7610, R22 ;  /* 0x0000761000167816 */ /* 0x000fe20000000016 */
[----:B------:R-:W-:Y:S06]  /*1470*/  BRA `(.L_x_12384) ;  /* 0x0000000c007c7947 */ /* 0x000fec0003800000 */
.L_x_12385:
[----:B------:R-:W2:Y:S02]  /*1480*/  LDG.E.U16 R2, desc[UR36][R2.64] ;  /* 0x0000002402027981 */ /* 0x000ea4000c1e1500 */
[----:B--2---:R-:W0:Y:S02]  /*1490*/  I2F.S16 R0, R2 ;  /* 0x0000000200007306 */ /* 0x004e240000101400 */
[----:B0-----:R-:W-:-:S04]  /*14a0*/  F2FP.F16.F32.PACK_AB R0, RZ, R0 ;  /* 0x00000000ff00723e */ /* 0x001fc800000000ff */
[----:B------:R-:W-:Y:S01]  /*14b0*/  PRMT R22, R0, 0x7610, R22 ;  /* 0x0000761000167816 */ /* 0x000fe20000000016 */
[----:B------:R-:W-:Y:S06]  /*14c0*/  BRA `(.L_x_12384) ;  /* 0x0000000c00687947 */ /* 0x000fec0003800000 */
.L_x_12380:
        /* <DEDUP_REMOVED lines=9> */
.L_x_12388:
[----:B------:R0:W5:Y:S01]  /*1560*/  LDG.E.U16 R22, desc[UR36][R2.64] ;  /* 0x0000002402167981 */ /* 0x000162000c1e1500 */
[----:B------:R-:W-:Y:S05]  /*1570*/  BRA `(.L_x_12384) ;  /* 0x0000000c003c7947 */ /* 0x000fea0003800000 */
.L_x_12387:
        /* <DEDUP_REMOVED lines=9> */
.L_x_12390:
[----:B------:R1:W5:Y:S01]  /*1610*/  LDG.E.U16 R22, desc[UR36][R2.64] ;  /* 0x0000002402167981 */ /* 0x000362000c1e1500 */
[----:B------:R-:W-:Y:S05]  /*1620*/  BRA `(.L_x_12384) ;  /* 0x0000000c00107947 */ /* 0x000fea0003800000 */
.L_x_12389:
        /* <DEDUP_REMOVED lines=9> */
.L_x_12379:
        /* <DEDUP_REMOVED lines=14> */
.L_x_12393:
        /* <DEDUP_REMOVED lines=9> */
.L_x_12392:
        /* <DEDUP_REMOVED lines=28> */
.L_x_12395:
        /* <DEDUP_REMOVED lines=15> */
.L_x_12394:
[----:B------:R-:W2:Y:S02]  /*1ae0*/  LDG.E.U16 R0, desc[UR36][R2.64] ;  /* 0x0000002402007981 */ /* 0x000ea4000c1e1500 */
[----:B--2---:R-:W-:-:S05]  /*1af0*/  IMAD.U32 R0, R0, 0x10000, RZ ;  /* 0x0001000000007824 */ /* 0x004fca00078e00ff */
[----:B------:R-:W-:-:S04]  /*1b00*/  F2FP.F16.F32.PACK_AB R0, RZ, R0 ;  /* 0x00000000ff00723e */ /* 0x000fc800000000ff */
[----:B------:R-:W-:Y:S01]  /*1b10*/  PRMT R22, R0, 0x7610, R22 ;  /* 0x0000761000167816 */ /* 0x000fe20000000016 */
[----:B------:R-:W-:Y:S06]  /*1b20*/  BRA `(.L_x_12384) ;  /* 0x0000000400d07947 */ /* 0x000fec0003800000 */
.L_x_12391:
        /* <DEDUP_REMOVED lines=13> */
.L_x_12398:
        /* <DEDUP_REMOVED lines=21> */
.L_x_12402:
[----:B------:R-:W-:Y:S05]  /*1d50*/  BSYNC B1 ;  /* 0x0000000000017941 */ /* 0x000fea0003800000 */
.L_x_12401:
[----:B------:R-:W-:Y:S01]  /*1d60*/  LEA R3, R0, 0x3b800000, 0x17 ;  /* 0x3b80000000037811 */ /* 0x000fe200078eb8ff */
[----:B------:R-:W-:-:S05]  /*1d70*/  IMAD.SHL.U32 R0, R2, 0x100000, RZ ;  /* 0x0010000002007824 */ /* 0x000fca00078e00ff */
[----:B------:R-:W-:-:S07]  /*1d80*/  LOP3.LUT R0, R3, R0, R4, 0xfe, !PT ;  /* 0x0000000003007212 */ /* 0x000fce00078efe04 */
.L_x_12400:
[----:B------:R-:W-:Y:S05]  /*1d90*/  BSYNC B0 ;  /* 0x0000000000007941 */ /* 0x000fea0003800000 */
.L_x_12399:
[----:B------:R-:W-:-:S04]  /*1da0*/  F2FP.F16.F32.PACK_AB R0, RZ, R0 ;  /* 0x00000000ff00723e */ /* 0x000fc800000000ff */
[----:B------:R-:W-:Y:S01]  /*1db0*/  PRMT R22, R0, 0x7610, R22 ;  /* 0x0000761000167816 */ /* 0x000fe20000000016 */
[----:B------:R-:W-:Y:S06]  /*1dc0*/  BRA `(.L_x_12384) ;  /* 0x0000000400287947 */ /* 0x000fec0003800000 */
.L_x_12397:
        /* <DEDUP_REMOVED lines=21> */
.L_x_12406:
[----:B------:R-:W-:Y:S05]  /*1f20*/  BSYNC B1 ;  /* 0x0000000000017941 */ /* 0x000fea0003800000 */
.L_x_12405:
[----:B------:R-:W-:Y:S01]  /*1f30*/  LEA R3, R0, 0x37800000, 0x17 ;  /* 0x3780000000037811 */ /* 0x000fe200078eb8ff */
[----:B------:R-:W-:-:S05]  /*1f40*/  IMAD.SHL.U32 R0, R2, 0x200000, RZ ;  /* 0x0020000002007824 */ /* 0x000fca00078e00ff */
[----:B------:R-:W-:-:S07]  /*1f50*/  LOP3.LUT R0, R3, R0, R4, 0xfe, !PT ;  /* 0x0000000003007212 */ /* 0x000fce00078efe04 */
.L_x_12404:
[----:B------:R-:W-:Y:S05]  /*1f60*/  BSYNC B0 ;  /* 0x0000000000007941 */ /* 0x000fea0003800000 */
.L_x_12403:
[----:B------:R-:W-:-:S04]  /*1f70*/  F2FP.F16.F32.PACK_AB R0, RZ, R0 ;  /* 0x00000000ff00723e */ /* 0x000fc800000000ff */
[----:B------:R-:W-:Y:S01]  /*1f80*/  PRMT R22, R0, 0x7610, R22 ;  /* 0x0000761000167816 */ /* 0x000fe20000000016 */
[----:B------:R-:W-:Y:S06]  /*1f90*/  BRA `(.L_x_12384) ;  /* 0x0000000000b47947 */ /* 0x000fec0003800000 */
.L_x_12396:
        /* <DEDUP_REMOVED lines=14> */
.L_x_12410:
[----:B------:R-:W-:Y:S05]  /*2080*/  BSYNC B0 ;  /* 0x0000000000007941 */ /* 0x000fea0003800000 */
.L_x_12409:
[----:B------:R-:W-:-:S04]  /*2090*/  F2FP.F16.F32.PACK_AB R0, RZ, R0 ;  /* 0x00000000ff00723e */ /* 0x000fc800000000ff */
[----:B------:R-:W-:Y:S01]  /*20a0*/  PRMT R22, R0, 0x7610, R22 ;  /* 0x0000761000167816 */ /* 0x000fe20000000016 */
[----:B------:R-:W-:Y:S06]  /*20b0*/  BRA `(.L_x_12384) ;  /* 0x00000000006c7947 */ /* 0x000fec0003800000 */
.L_x_12383:
        /* <DEDUP_REMOVED lines=16> */
.L_x_12411:
[----:B------:R-:W-:Y:S01]  /*21c0*/  PRMT R22, RZ, 0x7610, R22 ;  /* 0x00007610ff167816 */ /* 0x000fe20000000016 */
[----:B------:R-:W-:Y:S06]  /*21d0*/  BRA `(.L_x_12384) ;  /* 0x0000000000247947 */ /* 0x000fec0003800000 */
.L_x_12408:
[----:B------:R-:W2:Y:S02]  /*21e0*/  LDG.E.64 R2, desc[UR36][R2.64] ;  /* 0x0000002402027981 */ /* 0x000ea4000c1e1b00 */
[----:B--2---:R-:W0:Y:S02]  /*21f0*/  I2F.U64 R0, R2 ;  /* 0x0000000200007312 */ /* 0x004e240000301000 */
[----:B0-----:R-:W-:-:S04]  /*2200*/  F2FP.F16.F32.PACK_AB R0, RZ, R0 ;  /* 0x00000000ff00723e */ /* 0x001fc800000000ff */
[----:B------:R-:W-:Y:S01]  /*2210*/  PRMT R22, R0, 0x7610, R22 ;  /* 0x0000761000167816 */ /* 0x000fe20000000016 */
[----:B------:R-:W-:Y:S06]  /*2220*/  BRA `(.L_x_12384) ;  /* 0x0000000000107947 */ /* 0x000fec0003800000 */
.L_x_12407:
[----:B------:R-:W2:Y:S02]  /*2230*/  LDG.E R2, desc[UR36][R2.64] ;  /* 0x0000002402027981 */ /* 0x000ea4000c1e1900 */
[----:B--2---:R-:W-:-:S04]  /*2240*/  I2FP.F32.U32 R0, R2 ;  /* 0x0000000200007245 */ /* 0x004fc80000201000 */
[----:B------:R-:W-:-:S04]  /*2250*/  F2FP.F16.F32.PACK_AB R0, RZ, R0 ;  /* 0x00000000ff00723e */ /* 0x000fc800000000ff */
[----:B------:R-:W-:-:S07]  /*2260*/  PRMT R22, R0, 0x7610, R22 ;  /* 0x0000761000167816 */ /* 0x000fce0000000016 */
.L_x_12384:
[----:B------:R-:W-:-:S07]  /*2270*/  VIADD R24, R24, 0x80 ;  /* 0x0000008018187836 */ /* 0x000fce0000000000 */
.L_x_12378:
[----:B------:R-:W-:Y:S05]  /*2280*/  BSYNC B6 ;  /* 0x0000000000067941 */ /* 0x000fea0003800000 */
.L_x_12377:
        /* <DEDUP_REMOVED lines=28> */
.L_x_12417:
[----:B------:R-:W2:Y:S02]  /*2450*/  LDG.E.U8 R2, desc[UR36][R2.64] ;  /* 0x0000002402027981 */ /* 0x000ea4000c1e1100 */
[----:B--2---:R-:W-:-:S04]  /*2460*/  I2FP.F32.U32 R0, R2 ;  /* 0x0000000200007245 */ /* 0x004fc80000201000 */
[----:B------:R-:W-:-:S04]  /*2470*/  F2FP.F16.F32.PACK_AB R0, RZ, R0 ;  /* 0x00000000ff00723e */ /* 0x000fc800000000ff */
[----:B------:R-:W-:Y:S01]  /*2480*/  PRMT R25, R0, 0x7610, R25 ;  /* 0x0000761000197816 */ /* 0x000fe20000000019 */
[----:B------:R-:W-:Y:S06]  /*2490*/  BRA `(.L_x_12419) ;  /* 0x0000000c00bc7947 */ /* 0x000fec0003800000 */
.L_x_12416:
        /* <DEDUP_REMOVED lines=11> */
.L_x_12421:
[----:B------:R-:W2:Y:S02]  /*2550*/  LDG.E R2, desc[UR36][R2.64] ;  /* 0x0000002402027981 */ /* 0x000ea4000c1e1900 */
[----:B--2---:R-:W-:-:S04]  /*2560*/  I2FP.F32.S32 R0, R2 ;  /* 0x0000000200007245 */ /* 0x004fc80000201400 */
[----:B------:R-:W-:-:S04]  /*2570*/  F2FP.F16.F32.PACK_AB R0, RZ, R0 ;  /* 0x00000000ff00723e */ /* 0x000fc800000000ff */
[----:B------:R-:W-:Y:S01]  /*2580*/  PRMT R25, R0, 0x7610, R25 ;  /* 0x0000761000197816 */ /* 0x000fe20000000019 */
[----:B------:R-:W-:Y:S06]  /*2590*/  BRA `(.L_x_12419) ;  /* 0x0000000c007c7947 */ /* 0x000fec0003800000 */
.L_x_12420:
[----:B------:R-:W2:Y:S02]  /*25a0*/  LDG.E.U16 R2, desc[UR36][R2.64] ;  /* 0x0000002402027981 */ /* 0x000ea4000c1e1500 */
[----:B--2---:R-:W0:Y:S02]  /*25b0*/  I2F.S16 R0, R2 ;  /* 0x0000000200007306 */ /* 0x004e240000101400 */
[----:B0-----:R-:W-:-:S04]  /*25c0*/  F2FP.F16.F32.PACK_AB R0, RZ, R0 ;  /* 0x00000000ff00723e */ /* 0x001fc800000000ff */
[----:B------:R-:W-:Y:S01]  /*25d0*/  PRMT R25, R0, 0x7610, R25 ;  /* 0x0000761000197816 */ /* 0x000fe20000000019 */
[----:B------:R-:W-:Y:S06]  /*25e0*/  BRA `(.L_x_12419) ;  /* 0x0000000c00687947 */ /* 0x000fec0003800000 */
.L_x_12415:
        /* <DEDUP_REMOVED lines=9> */
.L_x_12423:
[----:B------:R0:W5:Y:S01]  /*2680*/  LDG.E.U16 R25, desc[UR36][R2.64] ;  /* 0x0000002402197981 */ /* 0x000162000c1e1500 */
[----:B------:R-:W-:Y:S05]  /*2690*/  BRA `(.L_x_12419) ;  /* 0x0000000c003c7947 */ /* 0x000fea0003800000 */
.L_x_12422:
        /* <DEDUP_REMOVED lines=9> */
.L_x_12425:
[----:B------:R1:W5:Y:S01]  /*2730*/  LDG.E.U16 R25, desc[UR36][R2.64] ;  /* 0x0000002402197981 */ /* 0x000362000c1e1500 */
[----:B------:R-:W-:Y:S05]  /*2740*/  BRA `(.L_x_12419) ;  /* 0x0000000c00107947 */ /* 0x000fea0003800000 */
.L_x_12424:
        /* <DEDUP_REMOVED lines=9> */
.L_x_12414:
        /* <DEDUP_REMOVED lines=14> */
.L_x_12428:
        /* <DEDUP_REMOVED lines=9> */
.L_x_12427:
        /* <DEDUP_REMOVED lines=28> */
.L_x_12430:
        /* <DEDUP_REMOVED lines=15> */
.L_x_12429:
[----:B------:R-:W2:Y:S02]  /*2c00*/  LDG.E.U16 R0, desc[UR36][R2.64] ;  /* 0x0000002402007981 */ /* 0x000ea4000c1e1500 */
[----:B--2---:R-:W-:-:S05]  /*2c10*/  IMAD.U32 R0, R0, 0x10000, RZ ;  /* 0x0001000000007824 */ /* 0x004fca00078e00ff */
[----:B------:R-:W-:-:S04]  /*2c20*/  F2FP.F16.F32.PACK_AB R0, RZ, R0 ;  /* 0x00000000ff00723e */ /* 0x000fc800000000ff */
[----:B------:R-:W-:Y:S01]  /*2c30*/  PRMT R25, R0, 0x7610, R25 ;  /* 0x0000761000197816 */ /* 0x000fe20000000019 */
[----:B------:R-:W-:Y:S06]  /*2c40*/  BRA `(.L_x_12419) ;  /* 0x0000000400d07947 */ /* 0x000fec0003800000 */
.L_x_12426:
        /* <DEDUP_REMOVED lines=13> */
.L_x_12433:
        /* <DEDUP_REMOVED lines=21> */
.L_x_12437:
[----:B------:R-:W-:Y:S05]  /*2e70*/  BSYNC B1 ;  /* 0x0000000000017941 */ /* 0x000fea0003800000 */
.L_x_12436:
[----:B------:R-:W-:Y:S01]  /*2e80*/  LEA R3, R0, 0x3b800000, 0x17 ;  /* 0x3b80000000037811 */ /* 0x000fe200078eb8ff */
[----:B------:R-:W-:-:S05]  /*2e90*/  IMAD.SHL.U32 R0, R2, 0x100000, RZ ;  /* 0x0010000002007824 */ /* 0x000fca00078e00ff */
[----:B------:R-:W-:-:S07]  /*2ea0*/  LOP3.LUT R0, R3, R0, R4, 0xfe, !PT ;  /* 0x0000000003007212 */ /* 0x000fce00078efe04 */
.L_x_12435:
[----:B------:R-:W-:Y:S05]  /*2eb0*/  BSYNC B0 ;  /* 0x0000000000007941 */ /* 0x000fea0003800000 */
.L_x_12434:
[----:B------:R-:W-:-:S04]  /*2ec0*/  F2FP.F16.F32.PACK_AB R0, RZ, R0 ;  /* 0x00000000ff00723e */ /* 0x000fc800000000ff */
[----:B------:R-:W-:Y:S01]  /*2ed0*/  PRMT R25, R0, 0x7610, R25 ;  /* 0x0000761000197816 */ /* 0x000fe20000000019 */
[----:B------:R-:W-:Y:S06]  /*2ee0*/  BRA `(.L_x_12419) ;  /* 0x0000000400287947 */ /* 0x000fec0003800000 */
.L_x_12432:
        /* <DEDUP_REMOVED lines=21> */
.L_x_12441:
[----:B------:R-:W-:Y:S05]  /*3040*/  BSYNC B1 ;  /* 0x0000000000017941 */ /* 0x000fea0003800000 */
.L_x_12440:
[----:B------:R-:W-:Y:S01]  /*3050*/  LEA R3, R0, 0x37800000, 0x17 ;  /* 0x3780000000037811 */ /* 0x000fe200078eb8ff */
[----:B------:R-:W-:-:S05]  /*3060*/  IMAD.SHL.U32 R0, R2, 0x200000, RZ ;  /* 0x0020000002007824 */ /* 0x000fca00078e00ff */
[----:B------:R-:W-:-:S07]  /*3070*/  LOP3.LUT R0, R3, R0, R4, 0xfe, !PT ;  /* 0x0000000003007212 */ /* 0x000fce00078efe04 */
.L_x_12439:
[----:B------:R-:W-:Y:S05]  /*3080*/  BSYNC B0 ;  /* 0x0000000000007941 */ /* 0x000fea0003800000 */
.L_x_12438:
[----:B------:R-:W-:-:S04]  /*3090*/  F2FP.F16.F32.PACK_AB R0, RZ, R0 ;  /* 0x00000000ff00723e */ /* 0x000fc800000000ff */
[----:B------:R-:W-:Y:S01]  /*30a0*/  PRMT R25, R0, 0x7610, R25 ;  /* 0x0000761000197816 */ /* 0x000fe20000000019 */
[----:B------:R-:W-:Y:S06]  /*30b0*/  BRA `(.L_x_12419) ;  /* 0x0000000000b47947 */ /* 0x000fec0003800000 */
.L_x_12431:
        /* <DEDUP_REMOVED lines=14> */
.L_x_12445:
[----:B------:R-:W-:Y:S05]  /*31a0*/  BSYNC B0 ;  /* 0x0000000000007941 */ /* 0x000fea0003800000 */
.L_x_12444:
[----:B------:R-:W-:-:S04]  /*31b0*/  F2FP.F16.F32.PACK_AB R0, RZ, R0 ;  /* 0x00000000ff00723e */ /* 0x000fc800000000ff */
[----:B------:R-:W-:Y:S01]  /*31c0*/  PRMT R25, R0, 0x7610, R25 ;  /* 0x0000761000197816 */ /* 0x000fe20000000019 */
[----:B------:R-:W-:Y:S06]  /*31d0*/  BRA `(.L_x_12419) ;  /* 0x00000000006c7947 */ /* 0x000fec0003800000 */
.L_x_12418:
        /* <DEDUP_REMOVED lines=16> */
.L_x_12446:
[----:B------:R-:W-:Y:S01]  /*32e0*/  PRMT R25, RZ, 0x7610, R25 ;  /* 0x00007610ff197816 */ /* 0x000fe20000000019 */
[----:B------:R-:W-:Y:S06]  /*32f0*/  BRA `(.L_x_12419) ;  /* 0x0000000000247947 */ /* 0x000fec0003800000 */
.L_x_12443:
[----:B------:R-:W2:Y:S02]  /*3300*/  LDG.E.64 R2, desc[UR36][R2.64] ;  /* 0x0000002402027981 */ /* 0x000ea4000c1e1b00 */
[----:B--2---:R-:W0:Y:S02]  /*3310*/  I2F.U64 R0, R2 ;  /* 0x0000000200007312 */ /* 0x004e240000301000 */
[----:B0-----:R-:W-:-:S04]  /*3320*/  F2FP.F16.F32.PACK_AB R0, RZ, R0 ;  /* 0x00000000ff00723e */ /* 0x001fc800000000ff */
[----:B------:R-:W-:Y:S01]  /*3330*/  PRMT R25, R0, 0x7610, R25 ;  /* 0x0000761000197816 */ /* 0x000fe20000000019 */
[----:B------:R-:W-:Y:S06]  /*3340*/  BRA `(.L_x_12419) ;  /* 0x0000000000107947 */ /* 0x000fec0003800000 */
.L_x_12442:
[----:B------:R-:W2:Y:S02]  /*3350*/  LDG.E R2, desc[UR36][R2.64] ;  /* 0x0000002402027981 */ /* 0x000ea4000c1e1900 */
[----:B--2---:R-:W-:-:S04]  /*3360*/  I2FP.F32.U32 R0, R2 ;  /* 0x0000000200007245 */ /* 0x004fc80000201000 */
[----:B------:R-:W-:-:S04]  /*3370*/  F2FP.F16.F32.PACK_AB R0, RZ, R0 ;  /* 0x00000000ff00723e */ /* 0x000fc800000000ff */
[----:B------:R-:W-:-:S07]  /*3380*/  PRMT R25, R0, 0x7610, R25 ;  /* 0x0000761000197816 */ /* 0x000fce0000000019 */
.L_x_12419:
[----:B------:R-:W-:-:S07]  /*3390*/  VIADD R24, R24, 0x80 ;  /* 0x0000008018187836 */ /* 0x000fce0000000000 */
.L_x_12413:
[----:B------:R-:W-:Y:S05]  /*33a0*/  BSYNC B6 ;  /* 0x0000000000067941 */ /* 0x000fea0003800000 */
.L_x_12412:
        /* <DEDUP_REMOVED lines=25> */
.L_x_12452:
[----:B------:R-:W2:Y:S02]  /*3540*/  LDG.E.U8 R2, desc[UR36][R2.64] ;  /* 0x0000002402027981 */ /* 0x000ea4000c1e1100 */
[----:B--2---:R-:W-:-:S04]  /*3550*/  I2FP.F32.U32 R0, R2 ;  /* 0x0000000200007245 */ /* 0x004fc80000201000 */
[----:B------:R-:W-:-:S04]  /*3560*/  F2FP.F16.F32.PACK_AB R0, RZ, R0 ;  /* 0x00000000ff00723e */ /* 0x000fc800000000ff */
[----:B------:R-:W-:Y:S01]  /*3570*/  PRMT R18, R0, 0x7610, R18 ;  /* 0x0000761000127816 */ /* 0x000fe20000000012 */
[----:B------:R-:W-:Y:S06]  /*3580*/  BRA `(.L_x_12448) ;  /* 0x0000000c00bc7947 */ /* 0x000fec0003800000 */
.L_x_12451:
        /* <DEDUP_REMOVED lines=11> */
.L_x_12455:
[----:B------:R-:W2:Y:S02]  /*3640*/  LDG.E R2, desc[UR36][R2.64] ;  /* 0x0000002402027981 */ /* 0x000ea4000c1e1900 */
[----:B--2---:R-:W-:-:S04]  /*3650*/  I2FP.F32.S32 R0, R2 ;  /* 0x0000000200007245 */ /* 0x004fc80000201400 */
[----:B------:R-:W-:-:S04]  /*3660*/  F2FP.F16.F32.PACK_AB R0, RZ, R0 ;  /* 0x00000000ff00723e */ /* 0x000fc800000000ff */
[----:B------:R-:W-:Y:S01]  /*3670*/  PRMT R18, R0, 0x7610, R18 ;  /* 0x0000761000127816 */ /* 0x000fe20000000012 */
[----:B------:R-:W-:Y:S06]  /*3680*/  BRA `(.L_x_12448) ;  /* 0x0000000c007c7947 */ /* 0x000fec0003800000 */
.L_x_12454:
[----:B------:R-:W2:Y:S02]  /*3690*/  LDG.E.U16 R2, desc[UR36][R2.64] ;  /* 0x0000002402027981 */ /* 0x000ea4000c1e1500 */
[----:B--2---:R-:W0:Y:S02]  /*36a0*/  I2F.S16 R0, R2 ;  /* 0x0000000200007306 */ /* 0x004e240000101400 */
[----:B0-----:R-:W-:-:S04]  /*36b0*/  F2FP.F16.F32.PACK_AB R0, RZ, R0 ;  /* 0x00000000ff00723e */ /* 0x001fc800000000ff */
[----:B------:R-:W-:Y:S01]  /*36c0*/  PRMT R18, R0, 0x7610, R18 ;  /* 0x0000761000127816 */ /* 0x000fe20000000012 */
[----:B------:R-:W-:Y:S06]  /*36d0*/  BRA `(.L_x_12448) ;  /* 0x0000000c00687947 */ /* 0x000fec0003800000 */
.L_x_12450:
        /* <DEDUP_REMOVED lines=9> */
.L_x_12457:
[----:B------:R2:W5:Y:S01]  /*3770*/  LDG.E.U16 R18, desc[UR36][R2.64] ;  /* 0x0000002402127981 */ /* 0x000562000c1e1500 */
[----:B------:R-:W-:Y:S05]  /*3780*/  BRA `(.L_x_12448) ;  /* 0x0000000c003c7947 */ /* 0x000fea0003800000 */
.L_x_12456:
        /* <DEDUP_REMOVED lines=9> */
.L_x_12459:
[----:B------:R3:W5:Y:S01]  /*3820*/  LDG.E.U16 R18, desc[UR36][R2.64] ;  /* 0x0000002402127981 */ /* 0x000762000c1e1500 */
[----:B------:R-:W-:Y:S05]  /*3830*/  BRA `(.L_x_12448) ;  /* 0x0000000c00107947 */ /* 0x000fea0003800000 */
.L_x_12458:
        /* <DEDUP_REMOVED lines=9> */
.L_x_12449:
        /* <DEDUP_REMOVED lines=14> */
.L_x_12462:
        /* <DEDUP_REMOVED lines=9> */
.L_x_12461:
        /* <DEDUP_REMOVED lines=28> */
.L_x_12464:
        /* <DEDUP_REMOVED lines=15> */
.L_x_12463:
[----:B------:R-:W2:Y:S02]  /*3cf0*/  LDG.E.U16 R0, desc[UR36][R2.64] ;  /* 0x0000002402007981 */ /* 0x000ea4000c1e1500 */
[----:B--2---:R-:W-:-:S05]  /*3d00*/  IMAD.U32 R0, R0, 0x10000, RZ ;  /* 0x0001000000007824 */ /* 0x004fca00078e00ff */
[----:B------:R-:W-:-:S04]  /*3d10*/  F2FP.F16.F32.PACK_AB R0, RZ, R0 ;  /* 0x00000000ff00723e */ /* 0x000fc800000000ff */
[----:B------:R-:W-:Y:S01]  /*3d20*/  PRMT R18, R0, 0x7610, R18 ;  /* 0x0000761000127816 */ /* 0x000fe20000000012 */
[----:B------:R-:W-:Y:S06]  /*3d30*/  BRA `(.L_x_12448) ;  /* 0x0000000400d07947 */ /* 0x000fec0003800000 */
.L_x_12460:
        /* <DEDUP_REMOVED lines=13> */
.L_x_12467:
        /* <DEDUP_REMOVED lines=21> */
.L_x_12471:
[----:B------:R-:W-:Y:S05]  /*3f60*/  BSYNC B1 ;  /* 0x0000000000017941 */ /* 0x000fea0003800000 */
.L_x_12470:
[----:B------:R-:W-:Y:S01]  /*3f70*/  LEA R3, R0, 0x3b800000, 0x17 ;  /* 0x3b80000000037811 */ /* 0x000fe200078eb8ff */
[----:B------:R-:W-:-:S05]  /*3f80*/  IMAD.SHL.U32 R0, R2, 0x100000, RZ ;  /* 0x0010000002007824 */ /* 0x000fca00078e00ff */
[----:B------:R-:W-:-:S07]  /*3f90*/  LOP3.LUT R0, R3, R0, R4, 0xfe, !PT ;  /* 0x0000000003007212 */ /* 0x000fce00078efe04 */
.L_x_12469:
[----:B------:R-:W-:Y:S05]  /*3fa0*/  BSYNC B0 ;  /* 0x0000000000007941 */ /* 0x000fea0003800000 */
.L_x_12468:
[----:B------:R-:W-:-:S04]  /*3fb0*/  F2FP.F16.F32.PACK_AB R0, RZ, R0 ;  /* 0x00000000ff00723e */ /* 0x000fc800000000ff */
[----:B------:R-:W-:Y:S01]  /*3fc0*/  PRMT R18, R0, 0x7610, R18 ;  /* 0x0000761000127816 */ /* 0x000fe20000000012 */
[----:B------:R-:W-:Y:S06]  /*3fd0*/  BRA `(.L_x_12448) ;  /* 0x0000000400287947 */ /* 0x000fec0003800000 */
.L_x_12466:
        /* <DEDUP_REMOVED lines=21> */
.L_x_12475:
[----:B------:R-:W-:Y:S05]  /*4130*/  BSYNC B1 ;  /* 0x0000000000017941 */ /* 0x000fea0003800000 */
.L_x_12474:
[----:B------:R-:W-:Y:S01]  /*4140*/  LEA R3, R0, 0x37800000, 0x17 ;  /* 0x3780000000037811 */ /* 0x000fe200078eb8ff */
[----:B------:R-:W-:-:S05]  /*4150*/  IMAD.SHL.U32 R0, R2, 0x200000, RZ ;  /* 0x0020000002007824 */ /* 0x000fca00078e00ff */
[----:B------:R-:W-:-:S07]  /*4160*/  LOP3.LUT R0, R3, R0, R4, 0xfe, !PT ;  /* 0x0000000003007212 */ /* 0x000fce00078efe04 */
.L_x_12473:
[----:B------:R-:W-:Y:S05]  /*4170*/  BSYNC B0 ;  /* 0x0000000000007941 */ /* 0x000fea0003800000 */
.L_x_12472:
[----:B------:R-:W-:-:S04]  /*4180*/  F2FP.F16.F32.PACK_AB R0, RZ, R0 ;  /* 0x00000000ff00723e */ /* 0x000fc800000000ff */
[----:B------:R-:W-:Y:S01]  /*4190*/  PRMT R18, R0, 0x7610, R18 ;  /* 0x0000761000127816 */ /* 0x000fe20000000012 */
[----:B------:R-:W-:Y:S06]  /*41a0*/  BRA `(.L_x_12448) ;  /* 0x0000000000b47947 */ /* 0x000fec0003800000 */
.L_x_12465:
        /* <DEDUP_REMOVED lines=14> */
.L_x_12479:
[----:B------:R-:W-:Y:S05]  /*4290*/  BSYNC B0 ;  /* 0x0000000000007941 */ /* 0x000fea0003800000 */
.L_x_12478:
[----:B------:R-:W-:-:S04]  /*42a0*/  F2FP.F16.F32.PACK_AB R0, RZ, R0 ;  /* 0x00000000ff00723e */ /* 0x000fc800000000ff */
[----:B------:R-:W-:Y:S01]  /*42b0*/  PRMT R18, R0, 0x7610, R18 ;  /* 0x0000761000127816 */ /* 0x000fe20000000012 */
[----:B------:R-:W-:Y:S06]  /*42c0*/  BRA `(.L_x_12448) ;  /* 0x00000000006c7947 */ /* 0x000fec0003800000 */
.L_x_12453:
        /* <DEDUP_REMOVED lines=16> */
.L_x_12480:
[----:B------:R-:W-:Y:S01]  /*43d0*/  PRMT R18, RZ, 0x7610, R18 ;  /* 0x00007610ff127816 */ /* 0x000fe20000000012 */
[----:B------:R-:W-:Y:S06]  /*43e0*/  BRA `(.L_x_12448) ;  /* 0x0000000000247947 */ /* 0x000fec0003800000 */
.L_x_12477:
[----:B------:R-:W2:Y:S02]  /*43f0*/  LDG.E.64 R2, desc[UR36][R2.64] ;  /* 0x0000002402027981 */ /* 0x000ea4000c1e1b00 */
[----:B--2---:R-:W0:Y:S02]  /*4400*/  I2F.U64 R0, R2 ;  /* 0x0000000200007312 */ /* 0x004e240000301000 */
[----:B0-----:R-:W-:-:S04]  /*4410*/  F2FP.F16.F32.PACK_AB R0, RZ, R0 ;  /* 0x00000000ff00723e */ /* 0x001fc800000000ff */
[----:B------:R-:W-:Y:S01]  /*4420*/  PRMT R18, R0, 0x7610, R18 ;  /* 0x0000761000127816 */ /* 0x000fe20000000012 */
[----:B------:R-:W-:Y:S06]  /*4430*/  BRA `(.L_x_12448) ;  /* 0x0000000000107947 */ /* 0x000fec0003800000 */
.L_x_12476:
[----:B------:R-:W2:Y:S02]  /*4440*/  LDG.E R2, desc[UR36][R2.64] ;  /* 0x0000002402027981 */ /* 0x000ea4000c1e1900 */
[----:B--2---:R-:W-:-:S04]  /*4450*/  I2FP.F32.U32 R0, R2 ;  /* 0x0000000200007245 */ /* 0x004fc80000201000 */
[----:B------:R-:W-:-:S04]  /*4460*/  F2FP.F16.F32.PACK_AB R0, RZ, R0 ;  /* 0x00000000ff00723e */ /* 0x000fc800000000ff */
[----:B------:R-:W-:-:S07]  /*4470*/  PRMT R18, R0, 0x7610, R18 ;  /* 0x0000761000127816 */ /* 0x000fce0000000012 */
.L_x_12448:
[----:B------:R-:W-:Y:S05]  /*4480*/  BSYNC B6 ;  /* 0x0000000000067941 */ /* 0x000fea0003800000 */
.L_x_12447:
[----:B------:R-:W4:Y:S01]  /*4490*/  S2R R19, SR_TID.X ;  /* 0x0000000000137919 */ /* 0x000f220000002100 */
[----:B------:R-:W-:Y:S01]  /*44a0*/  BSSY B1, `(.L_x_12481) ;  /* 0x000003b000017945 */ /* 0x000fe20003800000 */
[----:B----4-:R-:W-:-:S13]  /*44b0*/  ISETP.GE.AND P1, PT, R19, R16, PT ;  /* 0x000000101300720c */ /* 0x010fda0003f26270 */
[----:B------:R-:W-:Y:S05]  /*44c0*/  @P1 BRA `(.L_x_12482) ;  /* 0x0000000000e01947 */ /* 0x000fea0003800000 */
[----:B------:R-:W4:Y:S01]  /*44d0*/  LDC.U16 R4, c[0x0][0x216] ;  /* 0x00008580ff047b82 */ /* 0x000f220000000400 */
[----:B-----5:R-:W-:Y:S01]  /*44e0*/  HADD2.F32 R23, -RZ, R23.H0_H0 ;  /* 0x20000017ff177230 */ /* 0x020fe20000004100 */
[----:B------:R-:W-:Y:S04]  /*44f0*/  BSSY B2, `(.L_x_12483) ;  /* 0x0000013000027945 */ /* 0x000fe80003800000 */
[----:B------:R-:W-:Y:S01]  /*4500*/  FADD.FTZ R0, |R23|, -RZ ;  /* 0x800000ff17007221 */ /* 0x000fe20000010200 */
[----:B----4-:R-:W-:-:S05]  /*4510*/  HADD2.F32 R4, -RZ, R4.H0_H0 ;  /* 0x20000004ff047230 */ /* 0x010fca0000004100 */
[C---:B0123--:R-:W-:Y:S01]  /*4520*/  FADD.FTZ R3, |R4|.reuse, -RZ ;  /* 0x800000ff04037221 */ /* 0x04ffe20000010200 */
        /* <DEDUP_REMOVED lines=13> */
[----:B------:R-:W-:Y:S05]  /*4600*/  CALL.REL.NOINC `($__internal_36_$__cuda_sm3x_div_rn_ftz_f32_slowpath) ;  /* 0x0000004c00ac7944 */ /* 0x000fea0003c00000 */
[----:B------:R-:W-:-:S07]  /*4610*/  IMAD.MOV.U32 R2, RZ, RZ, R11 ;  /* 0x000000ffff027224 */ /* 0x000fce00078e000b */
.L_x_12484:
[----:B------:R-:W-:Y:S05]  /*4620*/  BSYNC B2 ;  /* 0x0000000000027941 */ /* 0x000fea0003800000 */
.L_x_12483:
        /* <DEDUP_REMOVED lines=18> */
.L_x_12486:
[----:B------:R-:W-:Y:S01]  /*4750*/  ISETP.GE.AND P0, PT, R23, RZ, PT ;  /* 0x000000ff1700720c */ /* 0x000fe20003f06270 */
[----:B------:R-:W-:-:S12]  /*4760*/  IMAD.MOV.U32 R3, RZ, RZ, 0x3fd774eb ;  /* 0x3fd774ebff037424 */ /* 0x000fd800078e00ff */
[----:B------:R-:W-:-:S04]  /*4770*/  @P0 FFMA.FTZ R2, R3, 0.93318945169448852539, -R2 ;  /* 0x3f6ee58103020823 */ /* 0x000fc80000010802 */
[----:B------:R-:W-:-:S07]  /*4780*/  @!P0 FFMA.FTZ R2, R3, 0.93318945169448852539, R2 ;  /* 0x3f6ee58103028823 */ /* 0x000fce0000010002 */
.L_x_12487:
[----:B------:R-:W-:Y:S05]  /*4790*/  BSYNC B0 ;  /* 0x0000000000007941 */ /* 0x000fea0003800000 */
.L_x_12485:
        /* <DEDUP_REMOVED lines=11> */
.L_x_12482:
[----:B------:R-:W-:Y:S05]  /*4850*/  BSYNC B1 ;  /* 0x0000000000017941 */ /* 0x000fea0003800000 */
.L_x_12481:
        /* <DEDUP_REMOVED lines=22> */
[----:B------:R-:W-:Y:S05]  /*49c0*/  CALL.REL.NOINC `($__internal_36_$__cuda_sm3x_div_rn_ftz_f32_slowpath) ;  /* 0x0000004800bc7944 */ /* 0x000fea0003c00000 */
[----:B------:R-:W-:-:S07]  /*49d0*/  IMAD.MOV.U32 R2, RZ, RZ, R11 ;  /* 0x000000ffff027224 */ /* 0x000fce00078e000b */
.L_x_12491:
[----:B------:R-:W-:Y:S05]  /*49e0*/  BSYNC B2 ;  /* 0x0000000000027941 */ /* 0x000fea0003800000 */
.L_x_12490:
        /* <DEDUP_REMOVED lines=18> */
.L_x_12493:
[----:B------:R-:W-:Y:S01]  /*4b10*/  ISETP.GE.AND P0, PT, R22, RZ, PT ;  /* 0x000000ff1600720c */ /* 0x000fe20003f06270 */
[----:B------:R-:W-:-:S12]  /*4b20*/  IMAD.MOV.U32 R3, RZ, RZ, 0x3fd774eb ;  /* 0x3fd774ebff037424 */ /* 0x000fd800078e00ff */
[----:B------:R-:W-:-:S04]  /*4b30*/  @P0 FFMA.FTZ R2, R3, 0.93318945169448852539, -R2 ;  /* 0x3f6ee58103020823 */ /* 0x000fc80000010802 */
[----:B------:R-:W-:-:S07]  /*4b40*/  @!P0 FFMA.FTZ R2, R3, 0.93318945169448852539, R2 ;  /* 0x3f6ee58103028823 */ /* 0x000fce0000010002 */
.L_x_12494:
[----:B------:R-:W-:Y:S05]  /*4b50*/  BSYNC B0 ;  /* 0x0000000000007941 */ /* 0x000fea0003800000 */
.L_x_12492:
        /* <DEDUP_REMOVED lines=11> */
.L_x_12489:
[----:B------:R-:W-:Y:S05]  /*4c10*/  BSYNC B1 ;  /* 0x0000000000017941 */ /* 0x000fea0003800000 */
.L_x_12488:
        /* <DEDUP_REMOVED lines=25> */
.L_x_12498:
[----:B------:R-:W-:Y:S05]  /*4db0*/  BSYNC B2 ;  /* 0x0000000000027941 */ /* 0x000fea0003800000 */
.L_x_12497:
        /* <DEDUP_REMOVED lines=18> */
.L_x_12500:
[----:B------:R-:W-:Y:S01]  /*4ee0*/  ISETP.GE.AND P0, PT, R25, RZ, PT ;  /* 0x000000ff1900720c */ /* 0x000fe20003f06270 */
[----:B------:R-:W-:-:S12]  /*4ef0*/  IMAD.MOV.U32 R3, RZ, RZ, 0x3fd774eb ;  /* 0x3fd774ebff037424 */ /* 0x000fd800078e00ff */
[----:B------:R-:W-:-:S04]  /*4f00*/  @P0 FFMA.FTZ R2, R3, 0.93318945169448852539, -R2 ;  /* 0x3f6ee58103020823 */ /* 0x000fc80000010802 */
[----:B------:R-:W-:-:S07]  /*4f10*/  @!P0 FFMA.FTZ R2, R3, 0.93318945169448852539, R2 ;  /* 0x3f6ee58103028823 */ /* 0x000fce0000010002 */
.L_x_12501:
[----:B------:R-:W-:Y:S05]  /*4f20*/  BSYNC B0 ;  /* 0x0000000000007941 */ /* 0x000fea0003800000 */
.L_x_12499:
        /* <DEDUP_REMOVED lines=11> */
.L_x_12496:
[----:B------:R-:W-:Y:S05]  /*4fe0*/  BSYNC B1 ;  /* 0x0000000000017941 */ /* 0x000fea0003800000 */
.L_x_12495:
        /* <DEDUP_REMOVED lines=24> */
.L_x_12505:
[----:B------:R-:W-:Y:S05]  /*5170*/  BSYNC B2 ;  /* 0x0000000000027941 */ /* 0x000fea0003800000 */
.L_x_12504:
        /* <DEDUP_REMOVED lines=18> */
.L_x_12507:
[----:B------:R-:W-:Y:S01]  /*52a0*/  ISETP.GE.AND P0, PT, R18, RZ, PT ;  /* 0x000000ff1200720c */ /* 0x000fe20003f06270 */
[----:B------:R-:W-:-:S12]  /*52b0*/  IMAD.MOV.U32 R3, RZ, RZ, 0x3fd774eb ;  /* 0x3fd774ebff037424 */ /* 0x000fd800078e00ff */
[----:B------:R-:W-:-:S04]  /*52c0*/  @P0 FFMA.FTZ R2, R3, 0.93318945169448852539, -R2 ;  /* 0x3f6ee58103020823 */ /* 0x000fc80000010802 */
[----:B------:R-:W-:-:S07]  /*52d0*/  @!P0 FFMA.FTZ R2, R3, 0.93318945169448852539, R2 ;  /* 0x3f6ee58103028823 */ /* 0x000fce0000010002 */
.L_x_12508:
[----:B------:R-:W-:Y:S05]  /*52e0*/  BSYNC B0 ;  /* 0x0000000000007941 */ /* 0x000fea0003800000 */
.L_x_12506:
        /* <DEDUP_REMOVED lines=11> */
.L_x_12503:
[----:B------:R-:W-:Y:S05]  /*53a0*/  BSYNC B1 ;  /* 0x0000000000017941 */ /* 0x000fea0003800000 */
.L_x_12502:
        /* <DEDUP_REMOVED lines=27> */
.L_x_12514:
[----:B------:R-:W-:Y:S02]  /*5560*/  HADD2.F32 R5, -RZ, R4.H0_H0 ;  /* 0x20000004ff057230 */ /* 0x000fe40000004100 */
[----:B------:R-:W-:-:S04]  /*5570*/  VIADD R19, R22, 0x80 ;  /* 0x0000008016137836 */ /* 0x000fc80000000000 */
[----:B------:R-:W0:Y:S02]  /*5580*/  F2I.S64.TRUNC R4, R5 ;  /* 0x0000000500047311 */ /* 0x000e24000020d900 */
[----:B0-----:R0:W-:Y:S01]  /*5590*/  STG.E.U8 desc[UR36][R2.64], R4 ;  /* 0x0000000402007986 */ /* 0x0011e2000c101124 */
[----:B------:R-:W-:Y:S05]  /*55a0*/  BRA `(.L_x_12510) ;  /* 0x0000000c00d47947 */ /* 0x000fea0003800000 */
.L_x_12513:
        /* <DEDUP_REMOVED lines=11> */
.L_x_12517:
[----:B------:R-:W-:Y:S02]  /*5660*/  HADD2.F32 R4, -RZ, R4.H0_H0 ;  /* 0x20000004ff047230 */ /* 0x000fe40000004100 */
[----:B------:R-:W-:Y:S02]  /*5670*/  VIADD R19, R22, 0x80 ;  /* 0x0000008016137836 */ /* 0x000fe40000000000 */
[----:B------:R-:W0:Y:S02]  /*5680*/  F2I.FTZ.TRUNC.NTZ R5, R4 ;  /* 0x0000000400057305 */ /* 0x000e24000021f100 */
[----:B0-----:R3:W-:Y:S01]  /*5690*/  STG.E desc[UR36][R2.64], R5 ;  /* 0x0000000502007986 */ /* 0x0017e2000c101924 */
[----:B------:R-:W-:Y:S05]  /*56a0*/  BRA `(.L_x_12510) ;  /* 0x0000000c00947947 */ /* 0x000fea0003800000 */
.L_x_12516:
[----:B------:R-:W-:Y:S02]  /*56b0*/  HADD2.F32 R4, -RZ, R4.H0_H0 ;  /* 0x20000004ff047230 */ /* 0x000fe40000004100 */
[----:B------:R-:W-:Y:S02]  /*56c0*/  VIADD R19, R22, 0x80 ;  /* 0x0000008016137836 */ /* 0x000fe40000000000 */
[----:B------:R-:W0:Y:S02]  /*56d0*/  F2I.FTZ.TRUNC.NTZ R5, R4 ;  /* 0x0000000400057305 */ /* 0x000e24000021f100 */
[----:B0-----:R1:W-:Y:S01]  /*56e0*/  STG.E.U16 desc[UR36][R2.64], R5 ;  /* 0x0000000502007986 */ /* 0x0013e2000c101524 */
[----:B------:R-:W-:Y:S05]  /*56f0*/  BRA `(.L_x_12510) ;  /* 0x0000000c00807947 */ /* 0x000fea0003800000 */
.L_x_12512:
        /* <DEDUP_REMOVED lines=10> */
.L_x_12519:
[----:B------:R0:W-:Y:S01]  /*57a0*/  STG.E.U16 desc[UR36][R2.64], R4 ;  /* 0x0000000402007986 */ /* 0x0001e2000c101524 */
[----:B------:R-:W-:Y:S01]  /*57b0*/  VIADD R19, R22, 0x80 ;  /* 0x0000008016137836 */ /* 0x000fe20000000000 */
[----:B------:R-:W-:Y:S06]  /*57c0*/  BRA `(.L_x_12510) ;  /* 0x0000000c004c7947 */ /* 0x000fec0003800000 */
.L_x_12518:
        /* <DEDUP_REMOVED lines=11> */
.L_x_12521:
[----:B------:R-:W-:Y:S02]  /*5880*/  HADD2.F32 R0, -RZ, R4.H0_H0 ;  /* 0x20000004ff007230 */ /* 0x000fe40000004100 */
[----:B------:R-:W-:-:S03]  /*5890*/  VIADD R19, R22, 0x80 ;  /* 0x0000008016137836 */ /* 0x000fc60000000000 */
[----:B------:R-:W-:-:S04]  /*58a0*/  F2FP.F16.F32.PACK_AB R0, RZ, R0 ;  /* 0x00000000ff00723e */ /* 0x000fc800000000ff */
[----:B------:R-:W-:-:S05]  /*58b0*/  PRMT R0, R0, 0x5410, RZ ;  /* 0x0000541000007816 */ /* 0x000fca00000000ff */
[----:B------:R0:W-:Y:S01]  /*58c0*/  STG.E desc[UR36][R2.64], R0 ;  /* 0x0000000002007986 */ /* 0x0001e2000c101924 */
[----:B------:R-:W-:Y:S05]  /*58d0*/  BRA `(.L_x_12510) ;  /* 0x0000000c00087947 */ /* 0x000fea0003800000 */
.L_x_12520:
[----:B------:R-:W-:Y:S02]  /*58e0*/  HADD2.F32 R4, -RZ, R4.H0_H0 ;  /* 0x20000004ff047230 */ /* 0x000fe40000004100 */
[----:B------:R-:W-:-:S03]  /*58f0*/  VIADD R19, R22, 0x80 ;  /* 0x0000008016137836 */ /* 0x000fc60000000000 */
[----:B------:R-:W-:-:S06]  /*5900*/  FMUL.FTZ R4, R4, 1 ;  /* 0x3f80000004047820 */ /* 0x000fcc0000410000 */
[----:B------:R-:W0:Y:S02]  /*5910*/  F2F.F64.F32 R4, R4 ;  /* 0x0000000400047310 */ /* 0x000e240000201800 */
[----:B0-----:R0:W-:Y:S01]  /*5920*/  STG.E.64 desc[UR36][R2.64], R4 ;  /* 0x0000000402007986 */ /* 0x0011e2000c101b24 */
[----:B------:R-:W-:Y:S05]  /*5930*/  BRA `(.L_x_12510) ;  /* 0x0000000800f07947 */ /* 0x000fea0003800000 */
.L_x_12511:
        /* <DEDUP_REMOVED lines=14> */
.L_x_12524:
[----:B------:R-:W-:Y:S01]  /*5a20*/  HADD2.F32 R4, -RZ, R4.H0_H0 ;  /* 0x20000004ff047230 */ /* 0x000fe20000004100 */
[----:B------:R-:W-:Y:S01]  /*5a30*/  CS2R R6, SRZ ;  /* 0x0000000000067805 */ /* 0x000fe2000001ff00 */
[----:B------:R-:W-:-:S03]  /*5a40*/  VIADD R19, R22, 0x80 ;  /* 0x0000008016137836 */ /* 0x000fc60000000000 */
[----:B------:R-:W-:-:S06]  /*5a50*/  FMUL.FTZ R4, R4, 1 ;  /* 0x3f80000004047820 */ /* 0x000fcc0000410000 */
[----:B------:R-:W0:Y:S02]  /*5a60*/  F2F.F64.F32 R4, R4 ;  /* 0x0000000400047310 */ /* 0x000e240000201800 */
[----:B0-----:R0:W-:Y:S01]  /*5a70*/  STG.E.128 desc[UR36][R2.64], R4 ;  /* 0x0000000402007986 */ /* 0x0011e2000c101d24 */
[----:B------:R-:W-:Y:S05]  /*5a80*/  BRA `(.L_x_12510) ;  /* 0x00000008009c7947 */ /* 0x000fea0003800000 */
.L_x_12523:
        /* <DEDUP_REMOVED lines=21> */
.L_x_12528:
[----:B------:R-:W-:Y:S05]  /*5be0*/  BSYNC B0 ;  /* 0x0000000000007941 */ /* 0x000fea0003800000 */
.L_x_12527:
[----:B------:R-:W-:Y:S01]  /*5bf0*/  LOP3.LUT R5, R0, R5, RZ, 0xfc, !PT ;  /* 0x0000000500057212 */ /* 0x000fe200078efcff */
[----:B------:R-:W-:-:S04]  /*5c00*/  VIADD R19, R22, 0x80 ;  /* 0x0000008016137836 */ /* 0x000fc80000000000 */
[----:B------:R0:W-:Y:S01]  /*5c10*/  STG.E.U8 desc[UR36][R2.64], R5 ;  /* 0x0000000502007986 */ /* 0x0001e2000c101124 */
[----:B------:R-:W-:Y:S05]  /*5c20*/  BRA `(.L_x_12510) ;  /* 0x0000000800347947 */ /* 0x000fea0003800000 */
.L_x_12526:
        /* <DEDUP_REMOVED lines=13> */
.L_x_12530:
[----:B------:R-:W-:Y:S01]  /*5d00*/  IMAD.MOV.U32 R0, RZ, RZ, 0x7f ;  /* 0x0000007fff007424 */ /* 0x000fe200078e00ff */
[----:B------:R-:W-:-:S04]  /*5d10*/  ISETP.GT.U32.AND P0, PT, R4, 0x7f800000, PT ;  /* 0x7f8000000400780c */ /* 0x000fc80003f04070 */
[----:B------:R-:W-:-:S09]  /*5d20*/  SEL R0, R0, 0x7c, P0 ;  /* 0x0000007c00007807 */ /* 0x000fd20000000000 */
.L_x_12531:
[----:B------:R-:W-:Y:S05]  /*5d30*/  BSYNC B0 ;  /* 0x0000000000007941 */ /* 0x000fea0003800000 */
.L_x_12529:
[----:B------:R-:W-:Y:S01]  /*5d40*/  LOP3.LUT R4, R5, 0x80000000, RZ, 0xc0, !PT ;  /* 0x8000000005047812 */ /* 0x000fe200078ec0ff */
[----:B------:R-:W-:-:S03]  /*5d50*/  VIADD R19, R22, 0x80 ;  /* 0x0000008016137836 */ /* 0x000fc60000000000 */
[----:B------:R-:W-:-:S04]  /*5d60*/  SHF.R.U32.HI R5, RZ, 0x18, R4 ;  /* 0x00000018ff057819 */ /* 0x000fc80000011604 */
[----:B------:R-:W-:-:S05]  /*5d70*/  LOP3.LUT R5, R0, R5, RZ, 0xfc, !PT ;  /* 0x0000000500057212 */ /* 0x000fca00078efcff */
[----:B------:R0:W-:Y:S01]  /*5d80*/  STG.E.U8 desc[UR36][R2.64], R5 ;  /* 0x0000000502007986 */ /* 0x0001e2000c101124 */
[----:B------:R-:W-:Y:S05]  /*5d90*/  BRA `(.L_x_12510) ;  /* 0x0000000400d87947 */ /* 0x000fea0003800000 */
.L_x_12525:
[----:B------:R-:W-:Y:S02]  /*5da0*/  HADD2.F32 R0, -RZ, R4.H0_H0 ;  /* 0x20000004ff007230 */ /* 0x000fe40000004100 */
[----:B------:R-:W-:-:S03]  /*5db0*/  VIADD R19, R22, 0x80 ;  /* 0x0000008016137836 */ /* 0x000fc60000000000 */
[----:B------:R-:W-:-:S05]  /*5dc0*/  F2FP.BF16.F32.PACK_AB R0, RZ, R0 ;  /* 0x00000000ff00723e */ /* 0x000fca00000010ff */
[----:B------:R0:W-:Y:S01]  /*5dd0*/  STG.E.U16 desc[UR36][R2.64], R0 ;  /* 0x0000000002007986 */ /* 0x0001e2000c101524 */
[----:B------:R-:W-:Y:S05]  /*5de0*/  BRA `(.L_x_12510) ;  /* 0x0000000400c47947 */ /* 0x000fea0003800000 */
.L_x_12522:
        /* <DEDUP_REMOVED lines=13> */
.L_x_12534:
        /* <DEDUP_REMOVED lines=17> */
.L_x_12537:
[----:B------:R-:W-:-:S04]  /*5fd0*/  LOP3.LUT R0, R7, 0x80000000, RZ, 0xc0, !PT ;  /* 0x8000000007007812 */ /* 0x000fc800078ec0ff */
[----:B------:R-:W-:-:S04]  /*5fe0*/  SHF.R.U32.HI R5, RZ, 0x18, R0 ;  /* 0x00000018ff057819 */ /* 0x000fc80000011600 */
[----:B------:R-:W-:-:S04]  /*5ff0*/  LOP3.LUT R4, R4, R5, RZ, 0xfc, !PT ;  /* 0x0000000504047212 */ /* 0x000fc800078efcff */
[----:B------:R-:W-:-:S07]  /*6000*/  PRMT R0, R4, 0x7610, R0 ;  /* 0x0000761004007816 */ /* 0x000fce0000000000 */
.L_x_12536:
[----:B------:R-:W-:Y:S05]  /*6010*/  BSYNC B0 ;  /* 0x0000000000007941 */ /* 0x000fea0003800000 */
.L_x_12535:
[----:B------:R0:W-:Y:S01]  /*6020*/  STG.E.U8 desc[UR36][R2.64], R0 ;  /* 0x0000000002007986 */ /* 0x0001e2000c101124 */
[----:B------:R-:W-:Y:S01]  /*6030*/  VIADD R19, R22, 0x80 ;  /* 0x0000008016137836 */ /* 0x000fe20000000000 */
[----:B------:R-:W-:Y:S06]  /*6040*/  BRA `(.L_x_12510) ;  /* 0x00000004002c7947 */ /* 0x000fec0003800000 */
.L_x_12533:
        /* <DEDUP_REMOVED lines=17> */
.L_x_12540:
[----:B------:R-:W-:-:S04]  /*6160*/  LOP3.LUT R0, R7, 0x80000000, RZ, 0xc0, !PT ;  /* 0x8000000007007812 */ /* 0x000fc800078ec0ff */
[----:B------:R-:W-:-:S04]  /*6170*/  SHF.R.U32.HI R5, RZ, 0x18, R0 ;  /* 0x00000018ff057819 */ /* 0x000fc80000011600 */
[----:B------:R-:W-:-:S04]  /*6180*/  LOP3.LUT R4, R4, R5, RZ, 0xfc, !PT ;  /* 0x0000000504047212 */ /* 0x000fc800078efcff */
[----:B------:R-:W-:-:S07]  /*6190*/  PRMT R0, R4, 0x7610, R0 ;  /* 0x0000761004007816 */ /* 0x000fce0000000000 */
.L_x_12539:
[----:B------:R-:W-:Y:S05]  /*61a0*/  BSYNC B0 ;  /* 0x0000000000007941 */ /* 0x000fea0003800000 */
.L_x_12538:
[----:B------:R0:W-:Y:S01]  /*61b0*/  STG.E.U8 desc[UR36][R2.64], R0 ;  /* 0x0000000002007986 */ /* 0x0001e2000c101124 */
[----:B------:R-:W-:Y:S01]  /*61c0*/  VIADD R19, R22, 0x80 ;  /* 0x0000008016137836 */ /* 0x000fe20000000000 */
[----:B------:R-:W-:Y:S06]  /*61d0*/  BRA `(.L_x_12510) ;  /* 0x0000000000c87947 */ /* 0x000fec0003800000 */
.L_x_12532:
        /* <DEDUP_REMOVED lines=23> */
.L_x_12515:
        /* <DEDUP_REMOVED lines=16> */
.L_x_12543:
[----:B------:R-:W-:Y:S01]  /*6450*/  VIADD R19, R22, 0x80 ;  /* 0x0000008016137836 */ /* 0x000fe20000000000 */
[----:B------:R-:W-:Y:S06]  /*6460*/  BRA `(.L_x_12510) ;  /* 0x0000000000247947 */ /* 0x000fec0003800000 */
.L_x_12542:
[----:B------:R-:W-:Y:S02]  /*6470*/  HADD2.F32 R4, -RZ, R4.H0_H0 ;  /* 0x20000004ff047230 */ /* 0x000fe40000004100 */
[----:B------:R-:W-:-:S04]  /*6480*/  VIADD R19, R22, 0x80 ;  /* 0x0000008016137836 */ /* 0x000fc80000000000 */
[----:B------:R-:W0:Y:S02]  /*6490*/  F2I.U64.TRUNC R4, R4 ;  /* 0x0000000400047311 */ /* 0x000e24000020d800 */
[----:B0-----:R0:W-:Y:S01]  /*64a0*/  STG.E.64 desc[UR36][R2.64], R4 ;  /* 0x0000000402007986 */ /* 0x0011e2000c101b24 */
[----:B------:R-:W-:Y:S05]  /*64b0*/  BRA `(.L_x_12510) ;  /* 0x0000000000107947 */ /* 0x000fea0003800000 */
.L_x_12541:
[----:B------:R-:W-:Y:S02]  /*64c0*/  HADD2.F32 R4, -RZ, R4.H0_H0 ;  /* 0x20000004ff047230 */ /* 0x000fe40000004100 */
[----:B------:R-:W-:Y:S02]  /*64d0*/  VIADD R19, R22, 0x80 ;  /* 0x0000008016137836 */ /* 0x000fe40000000000 */
[----:B------:R-:W0:Y:S02]  /*64e0*/  F2I.FTZ.U32.TRUNC.NTZ R5, R4 ;  /* 0x0000000400057305 */ /* 0x000e24000021f000 */
[----:B0-----:R0:W-:Y:S03]  /*64f0*/  STG.E desc[UR36][R2.64], R5 ;  /* 0x0000000502007986 */ /* 0x0011e6000c101924 */
.L_x_12510:
[----:B------:R-:W-:Y:S05]  /*6500*/  BSYNC B6 ;  /* 0x0000000000067941 */ /* 0x000fea0003800000 */
.L_x_12509:
        /* <DEDUP_REMOVED lines=25> */
.L_x_12549:
[----:B------:R-:W-:-:S06]  /*66a0*/  HADD2.F32 R5, -RZ, R26.H0_H0 ;  /* 0x2000001aff057230 */ /* 0x000fcc0000004100 */
[----:B------:R-:W0:Y:S02]  /*66b0*/  F2I.S64.TRUNC R4, R5 ;  /* 0x0000000500047311 */ /* 0x000e24000020d900 */
[----:B0-----:R4:W-:Y:S01]  /*66c0*/  STG.E.U8 desc[UR36][R2.64], R4 ;  /* 0x0000000402007986 */ /* 0x0019e2000c101124 */
[----:B------:R-:W-:Y:S05]  /*66d0*/  BRA `(.L_x_12551) ;  /* 0x0000000c00847947 */ /* 0x000fea0003800000 */
.L_x_12548:
        /* <DEDUP_REMOVED lines=10> */
.L_x_12553:
[----:B------:R-:W-:-:S04]  /*6780*/  HADD2.F32 R26, -RZ, R26.H0_H0 ;  /* 0x2000001aff1a7230 */ /* 0x000fc80000004100 */
[----:B------:R-:W0:Y:S02]  /*6790*/  F2I.FTZ.TRUNC.NTZ R5, R26 ;  /* 0x0000001a00057305 */ /* 0x000e24000021f100 */
[----:B0-----:R2:W-:Y:S01]  /*67a0*/  STG.E desc[UR36][R2.64], R5 ;  /* 0x0000000502007986 */ /* 0x0015e2000c101924 */
[----:B------:R-:W-:Y:S05]  /*67b0*/  BRA `(.L_x_12551) ;  /* 0x0000000c004c7947 */ /* 0x000fea0003800000 */
.L_x_12552:
[----:B------:R-:W-:-:S04]  /*67c0*/  HADD2.F32 R26, -RZ, R26.H0_H0 ;  /* 0x2000001aff1a7230 */ /* 0x000fc80000004100 */
[----:B------:R-:W0:Y:S02]  /*67d0*/  F2I.FTZ.TRUNC.NTZ R5, R26 ;  /* 0x0000001a00057305 */ /* 0x000e24000021f100 */
[----:B0-----:R0:W-:Y:S01]  /*67e0*/  STG.E.U16 desc[UR36][R2.64], R5 ;  /* 0x0000000502007986 */ /* 0x0011e2000c101524 */
[----:B------:R-:W-:Y:S05]  /*67f0*/  BRA `(.L_x_12551) ;  /* 0x0000000c003c7947 */ /* 0x000fea0003800000 */
.L_x_12547:
        /* <DEDUP_REMOVED lines=9> */
.L_x_12555:
[----:B------:R0:W-:Y:S01]  /*6890*/  STG.E.U16 desc[UR36][R2.64], R26 ;  /* 0x0000001a02007986 */ /* 0x0001e2000c101524 */
[----:B------:R-:W-:Y:S05]  /*68a0*/  BRA `(.L_x_12551) ;  /* 0x0000000c00107947 */ /* 0x000fea0003800000 */
.L_x_12554:
        /* <DEDUP_REMOVED lines=10> */
.L_x_12557:
[----:B------:R-:W-:-:S05]  /*6950*/  HADD2.F32 R0, -RZ, R26.H0_H0 ;  /* 0x2000001aff007230 */ /* 0x000fca0000004100 */
[----:B------:R-:W-:-:S04]  /*6960*/  F2FP.F16.F32.PACK_AB R0, RZ, R0 ;  /* 0x00000000ff00723e */ /* 0x000fc800000000ff */
[----:B------:R-:W-:-:S05]  /*6970*/  PRMT R0, R0, 0x5410, RZ ;  /* 0x0000541000007816 */ /* 0x000fca00000000ff */
[----:B------:R0:W-:Y:S01]  /*6980*/  STG.E desc[UR36][R2.64], R0 ;  /* 0x0000000002007986 */ /* 0x0001e2000c101924 */
[----:B------:R-:W-:Y:S05]  /*6990*/  BRA `(.L_x_12551) ;  /* 0x0000000800d47947 */ /* 0x000fea0003800000 */
.L_x_12556:
[----:B------:R-:W-:-:S05]  /*69a0*/  HADD2.F32 R4, -RZ, R26.H0_H0 ;  /* 0x2000001aff047230 */ /* 0x000fca0000004100 */
[----:B------:R-:W-:-:S06]  /*69b0*/  FMUL.FTZ R4, R4, 1 ;  /* 0x3f80000004047820 */ /* 0x000fcc0000410000 */
[----:B------:R-:W0:Y:S02]  /*69c0*/  F2F.F64.F32 R4, R4 ;  /* 0x0000000400047310 */ /* 0x000e240000201800 */
[----:B0-----:R0:W-:Y:S01]  /*69d0*/  STG.E.64 desc[UR36][R2.64], R4 ;  /* 0x0000000402007986 */ /* 0x0011e2000c101b24 */
[----:B------:R-:W-:Y:S05]  /*69e0*/  BRA `(.L_x_12551) ;  /* 0x0000000800c07947 */ /* 0x000fea0003800000 */
.L_x_12546:
        /* <DEDUP_REMOVED lines=13> */
.L_x_12560:
[----:B------:R-:W-:Y:S01]  /*6ac0*/  HADD2.F32 R26, -RZ, R26.H0_H0 ;  /* 0x2000001aff1a7230 */ /* 0x000fe20000004100 */
[----:B------:R-:W-:-:S04]  /*6ad0*/  CS2R R6, SRZ ;  /* 0x0000000000067805 */ /* 0x000fc8000001ff00 */
[----:B------:R-:W-:-:S06]  /*6ae0*/  FMUL.FTZ R4, R26, 1 ;  /* 0x3f8000001a047820 */ /* 0x000fcc0000410000 */
[----:B------:R-:W0:Y:S02]  /*6af0*/  F2F.F64.F32 R4, R4 ;  /* 0x0000000400047310 */ /* 0x000e240000201800 */
[----:B0-----:R0:W-:Y:S01]  /*6b00*/  STG.E.128 desc[UR36][R2.64], R4 ;  /* 0x0000000402007986 */ /* 0x0011e2000c101d24 */
[----:B------:R-:W-:Y:S05]  /*6b10*/  BRA `(.L_x_12551) ;  /* 0x0000000800747947 */ /* 0x000fea0003800000 */
.L_x_12559:
        /* <DEDUP_REMOVED lines=21> */
.L_x_12564:
[----:B------:R-:W-:Y:S05]  /*6c70*/  BSYNC B0 ;  /* 0x0000000000007941 */ /* 0x000fea0003800000 */
.L_x_12563:
[----:B------:R-:W-:-:S05]  /*6c80*/  LOP3.LUT R5, R0, R5, RZ, 0xfc, !PT ;  /* 0x0000000500057212 */ /* 0x000fca00078efcff */
[----:B------:R0:W-:Y:S01]  /*6c90*/  STG.E.U8 desc[UR36][R2.64], R5 ;  /* 0x0000000502007986 */ /* 0x0001e2000c101124 */
[----:B------:R-:W-:Y:S05]  /*6ca0*/  BRA `(.L_x_12551) ;  /* 0x0000000800107947 */ /* 0x000fea0003800000 */
.L_x_12562:
        /* <DEDUP_REMOVED lines=13> */
.L_x_12566:
[----:B------:R-:W-:Y:S01]  /*6d80*/  IMAD.MOV.U32 R0, RZ, RZ, 0x7f ;  /* 0x0000007fff007424 */ /* 0x000fe200078e00ff */
[----:B------:R-:W-:-:S04]  /*6d90*/  ISETP.GT.U32.AND P0, PT, R4, 0x7f800000, PT ;  /* 0x7f8000000400780c */ /* 0x000fc80003f04070 */
[----:B------:R-:W-:-:S09]  /*6da0*/  SEL R0, R0, 0x7c, P0 ;  /* 0x0000007c00007807 */ /* 0x000fd20000000000 */
.L_x_12567:
[----:B------:R-:W-:Y:S05]  /*6db0*/  BSYNC B0 ;  /* 0x0000000000007941 */ /* 0x000fea0003800000 */
.L_x_12565:
[----:B------:R-:W-:-:S04]  /*6dc0*/  LOP3.LUT R4, R5, 0x80000000, RZ, 0xc0, !PT ;  /* 0x8000000005047812 */ /* 0x000fc800078ec0ff */
[----:B------:R-:W-:-:S04]  /*6dd0*/  SHF.R.U32.HI R5, RZ, 0x18, R4 ;  /* 0x00000018ff057819 */ /* 0x000fc80000011604 */
[----:B------:R-:W-:-:S05]  /*6de0*/  LOP3.LUT R5, R0, R5, RZ, 0xfc, !PT ;  /* 0x0000000500057212 */ /* 0x000fca00078efcff */
[----:B------:R0:W-:Y:S01]  /*6df0*/  STG.E.U8 desc[UR36][R2.64], R5 ;  /* 0x0000000502007986 */ /* 0x0001e2000c101124 */
[----:B------:R-:W-:Y:S05]  /*6e00*/  BRA `(.L_x_12551) ;  /* 0x0000000400b87947 */ /* 0x000fea0003800000 */
.L_x_12561:
[----:B------:R-:W-:-:S05]  /*6e10*/  HADD2.F32 R0, -RZ, R26.H0_H0 ;  /* 0x2000001aff007230 */ /* 0x000fca0000004100 */
[----:B------:R-:W-:-:S05]  /*6e20*/  F2FP.BF16.F32.PACK_AB R0, RZ, R0 ;  /* 0x00000000ff00723e */ /* 0x000fca00000010ff */
[----:B------:R0:W-:Y:S01]  /*6e30*/  STG.E.U16 desc[UR36][R2.64], R0 ;  /* 0x0000000002007986 */ /* 0x0001e2000c101524 */
[----:B------:R-:W-:Y:S05]  /*6e40*/  BRA `(.L_x_12551) ;  /* 0x0000000400a87947 */ /* 0x000fea0003800000 */
.L_x_12558:
        /* <DEDUP_REMOVED lines=12> */
.L_x_12570:
        /* <DEDUP_REMOVED lines=17> */
.L_x_12573:
[----:B------:R-:W-:-:S04]  /*7020*/  LOP3.LUT R0, R7, 0x80000000, RZ, 0xc0, !PT ;  /* 0x8000000007007812 */ /* 0x000fc800078ec0ff */
[----:B------:R-:W-:-:S04]  /*7030*/  SHF.R.U32.HI R5, RZ, 0x18, R0 ;  /* 0x00000018ff057819 */ /* 0x000fc80000011600 */
[----:B------:R-:W-:-:S04]  /*7040*/  LOP3.LUT R4, R4, R5, RZ, 0xfc, !PT ;  /* 0x0000000504047212 */ /* 0x000fc800078efcff */
[----:B------:R-:W-:-:S07]  /*7050*/  PRMT R0, R4, 0x7610, R0 ;  /* 0x0000761004007816 */ /* 0x000fce0000000000 */
.L_x_12572:
[----:B------:R-:W-:Y:S05]  /*7060*/  BSYNC B0 ;  /* 0x0000000000007941 */ /* 0x000fea0003800000 */
.L_x_12571:
[----:B------:R0:W-:Y:S01]  /*7070*/  STG.E.U8 desc[UR36][R2.64], R0 ;  /* 0x0000000002007986 */ /* 0x0001e2000c101124 */
[----:B------:R-:W-:Y:S05]  /*7080*/  BRA `(.L_x_12551) ;  /* 0x0000000400187947 */ /* 0x000fea0003800000 */
.L_x_12569:
        /* <DEDUP_REMOVED lines=17> */
.L_x_12576:
[----:B------:R-:W-:-:S04]  /*71a0*/  LOP3.LUT R0, R7, 0x80000000, RZ, 0xc0, !PT ;  /* 0x8000000007007812 */ /* 0x000fc800078ec0ff */
[----:B------:R-:W-:-:S04]  /*71b0*/  SHF.R.U32.HI R5, RZ, 0x18, R0 ;  /* 0x00000018ff057819 */ /* 0x000fc80000011600 */
[----:B------:R-:W-:-:S04]  /*71c0*/  LOP3.LUT R4, R4, R5, RZ, 0xfc, !PT ;  /* 0x0000000504047212 */ /* 0x000fc800078efcff */
[----:B------:R-:W-:-:S07]  /*71d0*/  PRMT R0, R4, 0x7610, R0 ;  /* 0x0000761004007816 */ /* 0x000fce0000000000 */
.L_x_12575:
[----:B------:R-:W-:Y:S05]  /*71e0*/  BSYNC B0 ;  /* 0x0000000000007941 */ /* 0x000fea0003800000 */
.L_x_12574:
[----:B------:R0:W-:Y:S01]  /*71f0*/  STG.E.U8 desc[UR36][R2.64], R0 ;  /* 0x0000000002007986 */ /* 0x0001e2000c101124 */
[----:B------:R-:W-:Y:S05]  /*7200*/  BRA `(.L_x_12551) ;  /* 0x0000000000b87947 */ /* 0x000fea0003800000 */
.L_x_12568:
        /* <DEDUP_REMOVED lines=22> */
.L_x_12550:
        /* <DEDUP_REMOVED lines=16> */
.L_x_12579:
[----:B------:R-:W-:Y:S05]  /*7470*/  BRA `(.L_x_12551) ;  /* 0x00000000001c7947 */ /* 0x000fea0003800000 */
.L_x_12578:
[----:B------:R-:W-:-:S06]  /*7480*/  HADD2.F32 R4, -RZ, R26.H0_H0 ;  /* 0x2000001aff047230 */ /* 0x000fcc0000004100 */
[----:B------:R-:W0:Y:S02]  /*7490*/  F2I.U64.TRUNC R4, R4 ;  /* 0x0000000400047311 */ /* 0x000e24000020d800 */
[----:B0-----:R0:W-:Y:S01]  /*74a0*/  STG.E.64 desc[UR36][R2.64], R4 ;  /* 0x0000000402007986 */ /* 0x0011e2000c101b24 */
[----:B------:R-:W-:Y:S05]  /*74b0*/  BRA `(.L_x_12551) ;  /* 0x00000000000c7947 */ /* 0x000fea0003800000 */
.L_x_12577:
[----:B------:R-:W-:-:S04]  /*74c0*/  HADD2.F32 R26, -RZ, R26.H0_H0 ;  /* 0x2000001aff1a7230 */ /* 0x000fc80000004100 */
[----:B------:R-:W0:Y:S02]  /*74d0*/  F2I.FTZ.U32.TRUNC.NTZ R5, R26 ;  /* 0x0000001a00057305 */ /* 0x000e24000021f000 */
[----:B0-----:R0:W-:Y:S02]  /*74e0*/  STG.E desc[UR36][R2.64], R5 ;  /* 0x0000000502007986 */ /* 0x0011e4000c101924 */
.L_x_12551:
        /* <DEDUP_REMOVED lines=25> */
.L_x_12583:
[----:B------:R-:W-:-:S06]  /*7680*/  HADD2.F32 R5, -RZ, R24.H0_H0 ;  /* 0x20000018ff057230 */ /* 0x000fcc0000004100 */
[----:B------:R-:W0:Y:S02]  /*7690*/  F2I.S64.TRUNC R4, R5 ;  /* 0x0000000500047311 */ /* 0x000e24000020d900 */
[----:B0-----:R0:W-:Y:S01]  /*76a0*/  STG.E.U8 desc[UR36][R2.64], R4 ;  /* 0x0000000402007986 */ /* 0x0011e2000c101124 */
[----:B------:R-:W-:Y:S05]  /*76b0*/  BRA `(.L_x_12585) ;  /* 0x0000000c00847947 */ /* 0x000fea0003800000 */
.L_x_12582:
        /* <DEDUP_REMOVED lines=10> */
.L_x_12587:
[----:B------:R-:W-:-:S04]  /*7760*/  HADD2.F32 R24, -RZ, R24.H0_H0 ;  /* 0x20000018ff187230 */ /* 0x000fc80000004100 */
[----:B------:R-:W0:Y:S02]  /*7770*/  F2I.FTZ.TRUNC.NTZ R5, R24 ;  /* 0x0000001800057305 */ /* 0x000e24000021f100 */
[----:B0-----:R0:W-:Y:S01]  /*7780*/  STG.E desc[UR36][R2.64], R5 ;  /* 0x0000000502007986 */ /* 0x0011e2000c101924 */
[----:B------:R-:W-:Y:S05]  /*7790*/  BRA `(.L_x_12585) ;  /* 0x0000000c004c7947 */ /* 0x000fea0003800000 */
.L_x_12586:
[----:B------:R-:W-:-:S04]  /*77a0*/  HADD2.F32 R24, -RZ, R24.H0_H0 ;  /* 0x20000018ff187230 */ /* 0x000fc80000004100 */
[----:B------:R-:W0:Y:S02]  /*77b0*/  F2I.FTZ.TRUNC.NTZ R5, R24 ;  /* 0x0000001800057305 */ /* 0x000e24000021f100 */
[----:B0-----:R0:W-:Y:S01]  /*77c0*/  STG.E.U16 desc[UR36][R2.64], R5 ;  /* 0x0000000502007986 */ /* 0x0011e2000c101524 */
[----:B------:R-:W-:Y:S05]  /*77d0*/  BRA `(.L_x_12585) ;  /* 0x0000000c003c7947 */ /* 0x000fea0003800000 */
.L_x_12581:
        /* <DEDUP_REMOVED lines=9> */
.L_x_12589:
[----:B------:R0:W-:Y:S01]  /*7870*/  STG.E.U16 desc[UR36][R2.64], R24 ;  /* 0x0000001802007986 */ /* 0x0001e2000c101524 */
[----:B------:R-:W-:Y:S05]  /*7880*/  BRA `(.L_x_12585) ;  /* 0x0000000c00107947 */ /* 0x000fea0003800000 */
.L_x_12588:
        /* <DEDUP_REMOVED lines=10> */
.L_x_12591:
[----:B------:R-:W-:-:S05]  /*7930*/  HADD2.F32 R0, -RZ, R24.H0_H0 ;  /* 0x20000018ff007230 */ /* 0x000fca0000004100 */
[----:B------:R-:W-:-:S04]  /*7940*/  F2FP.F16.F32.PACK_AB R0, RZ, R0 ;  /* 0x00000000ff00723e */ /* 0x000fc800000000ff */
[----:B------:R-:W-:-:S05]  /*7950*/  PRMT R0, R0, 0x5410, RZ ;  /* 0x0000541000007816 */ /* 0x000fca00000000ff */
[----:B------:R0:W-:Y:S01]  /*7960*/  STG.E desc[UR36][R2.64], R0 ;  /* 0x0000000002007986 */ /* 0x0001e2000c101924 */
[----:B------:R-:W-:Y:S05]  /*7970*/  BRA `(.L_x_12585) ;  /* 0x0000000800d47947 */ /* 0x000fea0003800000 */
.L_x_12590:
[----:B------:R-:W-:-:S05]  /*7980*/  HADD2.F32 R4, -RZ, R24.H0_H0 ;  /* 0x20000018ff047230 */ /* 0x000fca0000004100 */
[----:B------:R-:W-:-:S06]  /*7990*/  FMUL.FTZ R4, R4, 1 ;  /* 0x3f80000004047820 */ /* 0x000fcc0000410000 */
[----:B------:R-:W0:Y:S02]  /*79a0*/  F2F.F64.F32 R4, R4 ;  /* 0x0000000400047310 */ /* 0x000e240000201800 */
[----:B0-----:R0:W-:Y:S01]  /*79b0*/  STG.E.64 desc[UR36][R2.64], R4 ;  /* 0x0000000402007986 */ /* 0x0011e2000c101b24 */
[----:B------:R-:W-:Y:S05]  /*79c0*/  BRA `(.L_x_12585) ;  /* 0x0000000800c07947 */ /* 0x000fea0003800000 */
.L_x_12580:
        /* <DEDUP_REMOVED lines=13> */
.L_x_12594:
[----:B------:R-:W-:Y:S01]  /*7aa0*/  HADD2.F32 R24, -RZ, R24.H0_H0 ;  /* 0x20000018ff187230 */ /* 0x000fe20000004100 */
[----:B------:R-:W-:-:S04]  /*7ab0*/  CS2R R6, SRZ ;  /* 0x0000000000067805 */ /* 0x000fc8000001ff00 */
[----:B------:R-:W-:-:S06]  /*7ac0*/  FMUL.FTZ R4, R24, 1 ;  /* 0x3f80000018047820 */ /* 0x000fcc0000410000 */
[----:B------:R-:W0:Y:S02]  /*7ad0*/  F2F.F64.F32 R4, R4 ;  /* 0x0000000400047310 */ /* 0x000e240000201800 */
[----:B0-----:R4:W-:Y:S01]  /*7ae0*/  STG.E.128 desc[UR36][R2.64], R4 ;  /* 0x0000000402007986 */ /* 0x0019e2000c101d24 */
[----:B------:R-:W-:Y:S05]  /*7af0*/  BRA `(.L_x_12585) ;  /* 0x0000000800747947 */ /* 0x000fea0003800000 */
.L_x_12593:
        /* <DEDUP_REMOVED lines=21> */
.L_x_12598:
[----:B------:R-:W-:Y:S05]  /*7c50*/  BSYNC B0 ;  /* 0x0000000000007941 */ /* 0x000fea0003800000 */
.L_x_12597:
[----:B------:R-:W-:-:S05]  /*7c60*/  LOP3.LUT R5, R0, R5, RZ, 0xfc, !PT ;  /* 0x0000000500057212 */ /* 0x000fca00078efcff */
[----:B------:R1:W-:Y:S01]  /*7c70*/  STG.E.U8 desc[UR36][R2.64], R5 ;  /* 0x0000000502007986 */ /* 0x0003e2000c101124 */
[----:B------:R-:W-:Y:S05]  /*7c80*/  BRA `(.L_x_12585) ;  /* 0x0000000800107947 */ /* 0x000fea0003800000 */
.L_x_12596:
        /* <DEDUP_REMOVED lines=13> */
.L_x_12600:
[----:B------:R-:W-:Y:S01]  /*7d60*/  IMAD.MOV.U32 R0, RZ, RZ, 0x7f ;  /* 0x0000007fff007424 */ /* 0x000fe200078e00ff */
[----:B------:R-:W-:-:S04]  /*7d70*/  ISETP.GT.U32.AND P0, PT, R4, 0x7f800000, PT ;  /* 0x7f8000000400780c */ /* 0x000fc80003f04070 */
[----:B------:R-:W-:-:S09]  /*7d80*/  SEL R0, R0, 0x7c, P0 ;  /* 0x0000007c00007807 */ /* 0x000fd20000000000 */
.L_x_12601:
[----:B------:R-:W-:Y:S05]  /*7d90*/  BSYNC B0 ;  /* 0x0000000000007941 */ /* 0x000fea0003800000 */
.L_x_12599:
[----:B------:R-:W-:-:S04]  /*7da0*/  LOP3.LUT R4, R5, 0x80000000, RZ, 0xc0, !PT ;  /* 0x8000000005047812 */ /* 0x000fc800078ec0ff */
[----:B------:R-:W-:-:S04]  /*7db0*/  SHF.R.U32.HI R5, RZ, 0x18, R4 ;  /* 0x00000018ff057819 */ /* 0x000fc80000011604 */
[----:B------:R-:W-:-:S05]  /*7dc0*/  LOP3.LUT R5, R0, R5, RZ, 0xfc, !PT ;  /* 0x0000000500057212 */ /* 0x000fca00078efcff */
[----:B------:R2:W-:Y:S01]  /*7dd0*/  STG.E.U8 desc[UR36][R2.64], R5 ;  /* 0x0000000502007986 */ /* 0x0005e2000c101124 */
[----:B------:R-:W-:Y:S05]  /*7de0*/  BRA `(.L_x_12585) ;  /* 0x0000000400b87947 */ /* 0x000fea0003800000 */
.L_x_12595:
[----:B------:R-:W-:-:S05]  /*7df0*/  HADD2.F32 R0, -RZ, R24.H0_H0 ;  /* 0x20000018ff007230 */ /* 0x000fca0000004100 */
[----:B------:R-:W-:-:S05]  /*7e00*/  F2FP.BF16.F32.PACK_AB R0, RZ, R0 ;  /* 0x00000000ff00723e */ /* 0x000fca00000010ff */
[----:B------:R0:W-:Y:S01]  /*7e10*/  STG.E.U16 desc[UR36][R2.64], R0 ;  /* 0x0000000002007986 */ /* 0x0001e2000c101524 */
[----:B------:R-:W-:Y:S05]  /*7e20*/  BRA `(.L_x_12585) ;  /* 0x0000000400a87947 */ /* 0x000fea0003800000 */
.L_x_12592:
        /* <DEDUP_REMOVED lines=12> */
.L_x_12604:
        /* <DEDUP_REMOVED lines=17> */
.L_x_12607:
[----:B------:R-:W-:-:S04]  /*8000*/  LOP3.LUT R0, R7, 0x80000000, RZ, 0xc0, !PT ;  /* 0x8000000007007812 */ /* 0x000fc800078ec0ff */
[----:B------:R-:W-:-:S04]  /*8010*/  SHF.R.U32.HI R5, RZ, 0x18, R0 ;  /* 0x00000018ff057819 */ /* 0x000fc80000011600 */
[----:B------:R-:W-:-:S04]  /*8020*/  LOP3.LUT R4, R4, R5, RZ, 0xfc, !PT ;  /* 0x0000000504047212 */ /* 0x000fc800078efcff */
[----:B------:R-:W-:-:S07]  /*8030*/  PRMT R0, R4, 0x7610, R0 ;  /* 0x0000761004007816 */ /* 0x000fce0000000000 */
.L_x_12606:
[----:B------:R-:W-:Y:S05]  /*8040*/  BSYNC B0 ;  /* 0x0000000000007941 */ /* 0x000fea0003800000 */
.L_x_12605:
[----:B------:R0:W-:Y:S01]  /*8050*/  STG.E.U8 desc[UR36][R2.64], R0 ;  /* 0x0000000002007986 */ /* 0x0001e2000c101124 */
[----:B------:R-:W-:Y:S05]  /*8060*/  BRA `(.L_x_12585) ;  /* 0x0000000400187947 */ /* 0x000fea0003800000 */
.L_x_12603:
        /* <DEDUP_REMOVED lines=17> */
.L_x_12610:
[----:B------:R-:W-:-:S04]  /*8180*/  LOP3.LUT R0, R7, 0x80000000, RZ, 0xc0, !PT ;  /* 0x8000000007007812 */ /* 0x000fc800078ec0ff */
[----:B------:R-:W-:-:S04]  /*8190*/  SHF.R.U32.HI R5, RZ, 0x18, R0 ;  /* 0x00000018ff057819 */ /* 0x000fc80000011600 */
[----:B------:R-:W-:-:S04]  /*81a0*/  LOP3.LUT R4, R4, R5, RZ, 0xfc, !PT ;  /* 0x0000000504047212 */ /* 0x000fc800078efcff */
[----:B------:R-:W-:-:S07]  /*81b0*/  PRMT R0, R4, 0x7610, R0 ;  /* 0x0000761004007816 */ /* 0x000fce0000000000 */
.L_x_12609:
[----:B------:R-:W-:Y:S05]  /*81c0*/  BSYNC B0 ;  /* 0x0000000000007941 */ /* 0x000fea0003800000 */
.L_x_12608:
[----:B------:R0:W-:Y:S01]  /*81d0*/  STG.E.U8 desc[UR36][R2.64], R0 ;  /* 0x0000000002007986 */ /* 0x0001e2000c101124 */
[----:B------:R-:W-:Y:S05]  /*81e0*/  BRA `(.L_x_12585) ;  /* 0x0000000000b87947 */ /* 0x000fea0003800000 */
.L_x_12602:
        /* <DEDUP_REMOVED lines=22> */
.L_x_12584:
        /* <DEDUP_REMOVED lines=16> */
.L_x_12613:
[----:B------:R-:W-:Y:S05]  /*8450*/  BRA `(.L_x_12585) ;  /* 0x00000000001c7947 */ /* 0x000fea0003800000 */
.L_x_12612:
[----:B------:R-:W-:-:S06]  /*8460*/  HADD2.F32 R4, -RZ, R24.H0_H0 ;  /* 0x20000018ff047230 */ /* 0x000fcc0000004100 */
[----:B------:R-:W0:Y:S02]  /*8470*/  F2I.U64.TRUNC R4, R4 ;  /* 0x0000000400047311 */ /* 0x000e24000020d800 */
[----:B0-----:R0:W-:Y:S01]  /*8480*/  STG.E.64 desc[UR36][R2.64], R4 ;  /* 0x0000000402007986 */ /* 0x0011e2000c101b24 */
[----:B------:R-:W-:Y:S05]  /*8490*/  BRA `(.L_x_12585) ;  /* 0x00000000000c7947 */ /* 0x000fea0003800000 */
.L_x_12611:
[----:B------:R-:W-:-:S04]  /*84a0*/  HADD2.F32 R24, -RZ, R24.H0_H0 ;  /* 0x20000018ff187230 */ /* 0x000fc80000004100 */
[----:B------:R-:W0:Y:S02]  /*84b0*/  F2I.FTZ.U32.TRUNC.NTZ R5, R24 ;  /* 0x0000001800057305 */ /* 0x000e24000021f000 */
[----:B0-----:R0:W-:Y:S02]  /*84c0*/  STG.E desc[UR36][R2.64], R5 ;  /* 0x0000000502007986 */ /* 0x0011e4000c101924 */
.L_x_12585:
[----:B------:R-:W-:-:S07]  /*84d0*/  VIADD R19, R19, 0x80 ;  /* 0x0000008013137836 */ /* 0x000fce0000000000 */
.L_x_12545:
[----:B------:R-:W-:Y:S05]  /*84e0*/  BSYNC B6 ;  /* 0x0000000000067941 */ /* 0x000fea0003800000 */
.L_x_12544:
        /* <DEDUP_REMOVED lines=23> */
.L_x_12617:
[----:B------:R-:W-:-:S06]  /*8660*/  HADD2.F32 R5, -RZ, R23.H0_H0 ;  /* 0x20000017ff057230 */ /* 0x000fcc0000004100 */
[----:B------:R-:W0:Y:S02]  /*8670*/  F2I.S64.TRUNC R4, R5 ;  /* 0x0000000500047311 */ /* 0x000e24000020d900 */
[----:B0-----:R-:W-:Y:S01]  /*8680*/  STG.E.U8 desc[UR36][R2.64], R4 ;  /* 0x0000000402007986 */ /* 0x001fe2000c101124 */
[----:B------:R-:W-:Y:S05]  /*8690*/  EXIT ;  /* 0x000000000000794d */ /* 0x000fea0003800000 */
.L_x_12616:
        /* <DEDUP_REMOVED lines=10> */
.L_x_12620:
[----:B------:R-:W-:-:S06]  /*8740*/  HADD2.F32 R23, -RZ, R23.H0_H0 ;  /* 0x20000017ff177230 */ /* 0x000fcc0000004100 */
[----:B------:R-:W0:Y:S02]  /*8750*/  F2I.FTZ.TRUNC.NTZ R23, R23 ;  /* 0x0000001700177305 */ /* 0x000e24000021f100 */
[----:B0-----:R-:W-:Y:S01]  /*8760*/  STG.E desc[UR36][R2.64], R23 ;  /* 0x0000001702007986 */ /* 0x001fe2000c101924 */
[----:B------:R-:W-:Y:S05]  /*8770*/  EXIT ;  /* 0x000000000000794d */ /* 0x000fea0003800000 */
.L_x_12619:
[----:B------:R-:W-:-:S06]  /*8780*/  HADD2.F32 R23, -RZ, R23.H0_H0 ;  /* 0x20000017ff177230 */ /* 0x000fcc0000004100 */
[----:B------:R-:W0:Y:S02]  /*8790*/  F2I.FTZ.TRUNC.NTZ R23, R23 ;  /* 0x0000001700177305 */ /* 0x000e24000021f100 */
[----:B0-----:R-:W-:Y:S01]  /*87a0*/  STG.E.U16 desc[UR36][R2.64], R23 ;  /* 0x0000001702007986 */ /* 0x001fe2000c101524 */
[----:B------:R-:W-:Y:S05]  /*87b0*/  EXIT ;  /* 0x000000000000794d */ /* 0x000fea0003800000 */
.L_x_12615:
        /* <DEDUP_REMOVED lines=9> */
.L_x_12622:
[----:B------:R-:W-:Y:S01]  /*8850*/  STG.E.U16 desc[UR36][R2.64], R23 ;  /* 0x0000001702007986 */ /* 0x000fe2000c101524 */
[----:B------:R-:W-:Y:S05]  /*8860*/  EXIT ;  /* 0x000000000000794d */ /* 0x000fea0003800000 */
.L_x_12621:
        /* <DEDUP_REMOVED lines=10> */
.L_x_12624:
[----:B------:R-:W-:-:S05]  /*8910*/  HADD2.F32 R0, -RZ, R23.H0_H0 ;  /* 0x20000017ff007230 */ /* 0x000fca0000004100 */
[----:B------:R-:W-:-:S04]  /*8920*/  F2FP.F16.F32.PACK_AB R0, RZ, R0 ;  /* 0x00000000ff00723e */ /* 0x000fc800000000ff */
[----:B------:R-:W-:-:S05]  /*8930*/  PRMT R0, R0, 0x5410, RZ ;  /* 0x0000541000007816 */ /* 0x000fca00000000ff */
[----:B------:R-:W-:Y:S01]  /*8940*/  STG.E desc[UR36][R2.64], R0 ;  /* 0x0000000002007986 */ /* 0x000fe2000c101924 */
[----:B------:R-:W-:Y:S05]  /*8950*/  EXIT ;  /* 0x000000000000794d */ /* 0x000fea0003800000 */
.L_x_12623:
[----:B------:R-:W-:-:S05]  /*8960*/  HADD2.F32 R4, -RZ, R23.H0_H0 ;  /* 0x20000017ff047230 */ /* 0x000fca0000004100 */
[----:B------:R-:W-:-:S06]  /*8970*/  FMUL.FTZ R4, R4, 1 ;  /* 0x3f80000004047820 */ /* 0x000fcc0000410000 */
[----:B------:R-:W0:Y:S02]  /*8980*/  F2F.F64.F32 R4, R4 ;  /* 0x0000000400047310 */ /* 0x000e240000201800 */
[----:B0-----:R-:W-:Y:S01]  /*8990*/  STG.E.64 desc[UR36][R2.64], R4 ;  /* 0x0000000402007986 */ /* 0x001fe2000c101b24 */
[----:B------:R-:W-:Y:S05]  /*89a0*/  EXIT ;  /* 0x000000000000794d */ /* 0x000fea0003800000 */
.L_x_12614:
        /* <DEDUP_REMOVED lines=13> */
.L_x_12627:
[----:B------:R-:W-:Y:S01]  /*8a80*/  HADD2.F32 R23, -RZ, R23.H0_H0 ;  /* 0x20000017ff177230 */ /* 0x000fe20000004100 */
[----:B------:R-:W-:-:S04]  /*8a90*/  CS2R R6, SRZ ;  /* 0x0000000000067805 */ /* 0x000fc8000001ff00 */
[----:B------:R-:W-:-:S06]  /*8aa0*/  FMUL.FTZ R4, R23, 1 ;  /* 0x3f80000017047820 */ /* 0x000fcc0000410000 */
[----:B------:R-:W0:Y:S02]  /*8ab0*/  F2F.F64.F32 R4, R4 ;  /* 0x0000000400047310 */ /* 0x000e240000201800 */
[----:B0-----:R-:W-:Y:S01]  /*8ac0*/  STG.E.128 desc[UR36][R2.64], R4 ;  /* 0x0000000402007986 */ /* 0x001fe2000c101d24 */
[----:B------:R-:W-:Y:S05]  /*8ad0*/  EXIT ;  /* 0x000000000000794d */ /* 0x000fea0003800000 */
.L_x_12626:
        /* <DEDUP_REMOVED lines=21> */
.L_x_12631:
[----:B------:R-:W-:Y:S05]  /*8c30*/  BSYNC B0 ;  /* 0x0000000000007941 */ /* 0x000fea0003800000 */
.L_x_12630:
[----:B------:R-:W-:-:S05]  /*8c40*/  LOP3.LUT R5, R0, R5, RZ, 0xfc, !PT ;  /* 0x0000000500057212 */ /* 0x000fca00078efcff */
[----:B------:R-:W-:Y:S01]  /*8c50*/  STG.E.U8 desc[UR36][R2.64], R5 ;  /* 0x0000000502007986 */ /* 0x000fe2000c101124 */
[----:B------:R-:W-:Y:S05]  /*8c60*/  EXIT ;  /* 0x000000000000794d */ /* 0x000fea0003800000 */
.L_x_12629:
        /* <DEDUP_REMOVED lines=13> */
.L_x_12633:
[----:B------:R-:W-:Y:S01]  /*8d40*/  IMAD.MOV.U32 R0, RZ, RZ, 0x7f ;  /* 0x0000007fff007424 */ /* 0x000fe200078e00ff */
[----:B------:R-:W-:-:S04]  /*8d50*/  ISETP.GT.U32.AND P0, PT, R4, 0x7f800000, PT ;  /* 0x7f8000000400780c */ /* 0x000fc80003f04070 */
[----:B------:R-:W-:-:S09]  /*8d60*/  SEL R0, R0, 0x7c, P0 ;  /* 0x0000007c00007807 */ /* 0x000fd20000000000 */
.L_x_12634:
[----:B------:R-:W-:Y:S05]  /*8d70*/  BSYNC B0 ;  /* 0x0000000000007941 */ /* 0x000fea0003800000 */
.L_x_12632:
[----:B------:R-:W-:-:S04]  /*8d80*/  LOP3.LUT R4, R23, 0x80000000, RZ, 0xc0, !PT ;  /* 0x8000000017047812 */ /* 0x000fc800078ec0ff */
[----:B------:R-:W-:-:S04]  /*8d90*/  SHF.R.U32.HI R5, RZ, 0x18, R4 ;  /* 0x00000018ff057819 */ /* 0x000fc80000011604 */
[----:B------:R-:W-:-:S05]  /*8da0*/  LOP3.LUT R5, R0, R5, RZ, 0xfc, !PT ;  /* 0x0000000500057212 */ /* 0x000fca00078efcff */
[----:B------:R-:W-:Y:S01]  /*8db0*/  STG.E.U8 desc[UR36][R2.64], R5 ;  /* 0x0000000502007986 */ /* 0x000fe2000c101124 */
[----:B------:R-:W-:Y:S05]  /*8dc0*/  EXIT ;  /* 0x000000000000794d */ /* 0x000fea0003800000 */
.L_x_12628:
[----:B------:R-:W-:-:S05]  /*8dd0*/  HADD2.F32 R0, -RZ, R23.H0_H0 ;  /* 0x20000017ff007230 */ /* 0x000fca0000004100 */
[----:B------:R-:W-:-:S05]  /*8de0*/  F2FP.BF16.F32.PACK_AB R0, RZ, R0 ;  /* 0x00000000ff00723e */ /* 0x000fca00000010ff */
[----:B------:R-:W-:Y:S01]  /*8df0*/  STG.E.U16 desc[UR36][R2.64], R0 ;  /* 0x0000000002007986 */ /* 0x000fe2000c101524 */
[----:B------:R-:W-:Y:S05]  /*8e00*/  EXIT ;  /* 0x000000000000794d */ /* 0x000fea0003800000 */
.L_x_12625:
        /* <DEDUP_REMOVED lines=12> */
.L_x_12637:
        /* <DEDUP_REMOVED lines=17> */
.L_x_12640:
[----:B------:R-:W-:-:S04]  /*8fe0*/  LOP3.LUT R0, R23, 0x80000000, RZ, 0xc0, !PT ;  /* 0x8000000017007812 */ /* 0x000fc800078ec0ff */
[----:B------:R-:W-:-:S04]  /*8ff0*/  SHF.R.U32.HI R5, RZ, 0x18, R0 ;  /* 0x00000018ff057819 */ /* 0x000fc80000011600 */
[----:B------:R-:W-:-:S04]  /*9000*/  LOP3.LUT R4, R4, R5, RZ, 0xfc, !PT ;  /* 0x0000000504047212 */ /* 0x000fc800078efcff */
[----:B------:R-:W-:-:S07]  /*9010*/  PRMT R0, R4, 0x7610, R0 ;  /* 0x0000761004007816 */ /* 0x000fce0000000000 */
.L_x_12639:
[----:B------:R-:W-:Y:S05]  /*9020*/  BSYNC B0 ;  /* 0x0000000000007941 */ /* 0x000fea0003800000 */
.L_x_12638:
[----:B------:R-:W-:Y:S01]  /*9030*/  STG.E.U8 desc[UR36][R2.64], R0 ;  /* 0x0000000002007986 */ /* 0x000fe2000c101124 */
[----:B------:R-:W-:Y:S05]  /*9040*/  EXIT ;  /* 0x000000000000794d */ /* 0x000fea0003800000 */
.L_x_12636:
        /* <DEDUP_REMOVED lines=17> */
.L_x_12643:
[----:B------:R-:W-:-:S04]  /*9160*/  LOP3.LUT R0, R23, 0x80000000, RZ, 0xc0, !PT ;  /* 0x8000000017007812 */ /* 0x000fc800078ec0ff */
[----:B------:R-:W-:-:S04]  /*9170*/  SHF.R.U32.HI R5, RZ, 0x18, R0 ;  /* 0x00000018ff057819 */ /* 0x000fc80000011600 */
[----:B------:R-:W-:-:S04]  /*9180*/  LOP3.LUT R4, R4, R5, RZ, 0xfc, !PT ;  /* 0x0000000504047212 */ /* 0x000fc800078efcff */
[----:B------:R-:W-:-:S07]  /*9190*/  PRMT R0, R4, 0x7610, R0 ;  /* 0x0000761004007816 */ /* 0x000fce0000000000 */
.L_x_12642:
[----:B------:R-:W-:Y:S05]  /*91a0*/  BSYNC B0 ;  /* 0x0000000000007941 */ /* 0x000fea0003800000 */
.L_x_12641:
[----:B------:R-:W-:Y:S01]  /*91b0*/  STG.E.U8 desc[UR36][R2.64], R0 ;  /* 0x0000000002007986 */ /* 0x000fe2000c101124 */
[----:B------:R-:W-:Y:S05]  /*91c0*/  EXIT ;  /* 0x000000000000794d */ /* 0x000fea0003800000 */
.L_x_12635:
        /* <DEDUP_REMOVED lines=22> */
.L_x_12618:
        /* <DEDUP_REMOVED lines=16> */
.L_x_12646:
[----:B------:R-:W-:Y:S05]  /*9430*/  EXIT ;  /* 0x000000000000794d */ /* 0x000fea0003800000 */
.L_x_12645:
[----:B------:R-:W-:-:S06]  /*9440*/  HADD2.F32 R4, -RZ, R23.H0_H0 ;  /* 0x20000017ff047230 */ /* 0x000fcc0000004100 */
[----:B------:R-:W0:Y:S02]  /*9450*/  F2I.U64.TRUNC R4, R4 ;  /* 0x0000000400047311 */ /* 0x000e24000020d800 */
[----:B0-----:R-:W-:Y:S01]  /*9460*/  STG.E.64 desc[UR36][R2.64], R4 ;  /* 0x0000000402007986 */ /* 0x001fe2000c101b24 */
[----:B------:R-:W-:Y:S05]  /*9470*/  EXIT ;  /* 0x000000000000794d */ /* 0x000fea0003800000 */
.L_x_12644:
[----:B------:R-:W-:-:S06]  /*9480*/  HADD2.F32 R23, -RZ, R23.H0_H0 ;  /* 0x20000017ff177230 */ /* 0x000fcc0000004100 */
[----:B------:R-:W0:Y:S02]  /*9490*/  F2I.FTZ.U32.TRUNC.NTZ R23, R23 ;  /* 0x0000001700177305 */ /* 0x000e24000021f000 */
[----:B0-----:R-:W-:Y:S01]  /*94a0*/  STG.E desc[UR36][R2.64], R23 ;  /* 0x0000001702007986 */ /* 0x001fe2000c101924 */
[----:B------:R-:W-:Y:S05]  /*94b0*/  EXIT ;  /* 0x000000000000794d */ /* 0x000fea0003800000 */
        .weak           $__internal_36_$__cuda_sm3x_div_rn_ftz_f32_slowpath
        .type           $__internal_36_$__cuda_sm3x_div_rn_ftz_f32_slowpath,@function
        .size           $__internal_36_$__cuda_sm3x_div_rn_ftz_f32_slowpath,(.L_x_19712 - $__internal_36_$__cuda_sm3x_div_rn_ftz_f32_slowpath)
$__internal_36_$__cuda_sm3x_div_rn_ftz_f32_slowpath:
        /* <DEDUP_REMOVED lines=33> */
.L_x_12649:
[----:B------:R-:W-:Y:S05]  /*96d0*/  BSYNC B3 ;  /* 0x0000000000037941 */ /* 0x000fea0003800000 */
.L_x_12648:
        /* <DEDUP_REMOVED lines=27> */
.L_x_12655:
[----:B------:R-:W-:-:S07]  /*9890*/  IMAD R11, R3, 0x800000, R11 ;  /* 0x00800000030b7824 */ /* 0x000fce00078e020b */
.L_x_12656:
[----:B------:R-:W-:Y:S05]  /*98a0*/  BSYNC B3 ;  /* 0x0000000000037941 */ /* 0x000fea0003800000 */
.L_x_12654:
[----:B------:R-:W-:Y:S05]  /*98b0*/  BRA `(.L_x_12657) ;  /* 0x0000000000207947 */ /* 0x000fea0003800000 */
.L_x_12653:
[----:B------:R-:W-:-:S04]  /*98c0*/  LOP3.LUT R0, R9, 0x80000000, R0, 0x48, !PT ;  /* 0x8000000009007812 */ /* 0x000fc800078e4800 */
[----:B------:R-:W-:Y:S01]  /*98d0*/  LOP3.LUT R11, R0, 0x7f800000, RZ, 0xfc, !PT ;  /* 0x7f800000000b7812 */ /* 0x000fe200078efcff */
[----:B------:R-:W-:Y:S06]  /*98e0*/  BRA `(.L_x_12657) ;  /* 0x0000000000147947 */ /* 0x000fec0003800000 */
.L_x_12652:
[----:B------:R-:W-:Y:S01]  /*98f0*/  LOP3.LUT R11, R9, 0x80000000, R0, 0x48, !PT ;  /* 0x80000000090b7812 */ /* 0x000fe200078e4800 */
[----:B------:R-:W-:Y:S06]  /*9900*/  BRA `(.L_x_12657) ;  /* 0x00000000000c7947 */ /* 0x000fec0003800000 */
.L_x_12651:
[----:B------:R-:W0:Y:S01]  /*9910*/  MUFU.RSQ R11, -QNAN ;  /* 0xffc00000000b7908 */ /* 0x000e220000001400 */
[----:B------:R-:W-:Y:S05]  /*9920*/  BRA `(.L_x_12657) ;  /* 0x0000000000047947 */ /* 0x000fea0003800000 */
.L_x_12650:
[----:B------:R-:W-:-:S07]  /*9930*/  FADD.FTZ R11, R0, R9 ;  /* 0x00000009000b7221 */ /* 0x000fce0000010000 */
.L_x_12657:
[----:B------:R-:W-:Y:S05]  /*9940*/  BSYNC B0 ;  /* 0x0000000000007941 */ /* 0x000fea0003800000 */
.L_x_12647:
[----:B------:R-:W-:-:S04]  /*9950*/  IMAD.MOV.U32 R3, RZ, RZ, 0x0 ;  /* 0x00000000ff037424 */ /* 0x000fc800078e00ff */
[----:B0-----:R-:W-:Y:S05]  /*9960*/  RET.REL.NODEC R2 `(_ZN2at6native27unrolled_elementwise_kernelINS0_13AUnaryFunctorIN3c104HalfES4_S4_ZZZNS0_17atan2_kernel_cudaERNS_18TensorIteratorBaseEENKUlvE_clEvENKUlvE1_clEvEUlS4_S4_E_EESt5arrayIPcLm2EELi4E23TrivialOffsetCalculatorILi1EjESF_NS0_6memory12LoadWithCastILi1EEENSG_13StoreWithCastILi1EEEEEviT_T0_T2_T3_T4_T5_) ;  /* 0xffffff6402a47950 */ /* 0x001fea0003c3ffff */
.L_x_12658:
        /* <DEDUP_REMOVED lines=9> */
.L_x_19712:


//--------------------- .text._ZN2at6native18elementwise_kernelILi128ELi4EZNS0_22gpu_kernel_impl_nocastINS0_13AUnaryFunctorIN3c104HalfES5_S5_ZZZNS0_17atan2_kernel_cudaERNS_18TensorIteratorBaseEENKUlvE_clEvENKUlvE1_clEvEUlS5_S5_E_EEEEvS7_RKT_EUliE_EEviT1_ --------------------------
	.section	.text._ZN2at6native18elementwise_kernelILi128ELi4EZNS0_22gpu_kernel_impl_nocastINS0_13AUnaryFunctorIN3c104HalfES5_S5_ZZZNS0_17atan2_kernel_cudaERNS_18TensorIteratorBaseEENKUlvE_clEvENKUlvE1_clEvEUlS5_S5_E_EEEEvS7_RKT_EUliE_EEviT1_,"ax",@progbits
	.align	128
        .global         _ZN2at6native18elementwise_kernelILi128ELi4EZNS0_22gpu_kernel_impl_nocastINS0_13AUnaryFunctorIN3c104HalfES5_S5_ZZZNS0_17atan2_kernel_cudaERNS_18TensorIteratorBaseEENKUlvE_clEvENKUlvE1_clEvEUlS5_S5_E_EEEEvS7_RKT_EUliE_EEviT1_
        .type           _ZN2at6native18elementwise_kernelILi128ELi4EZNS0_22gpu_kernel_impl_nocastINS0_13AUnaryFunctorIN3c104HalfES5_S5_ZZZNS0_17atan2_kernel_cudaERNS_18TensorIteratorBaseEENKUlvE_clEvENKUlvE1_clEvEUlS5_S5_E_EEEEvS7_RKT_EUliE_EEviT1_,@function
        .size           _ZN2at6native18elementwise_kernelILi128ELi4EZNS0_22gpu_kernel_impl_nocastINS0_13AUnaryFunctorIN3c104HalfES5_S5_ZZZNS0_17atan2_kernel_cudaERNS_18TensorIteratorBaseEENKUlvE_clEvENKUlvE1_clEvEUlS5_S5_E_EEEEvS7_RKT_EUliE_EEviT1_,(.L_x_19713 - _ZN2at6native18elementwise_kernelILi128ELi4EZNS0_22gpu_kernel_impl_nocastINS0_13AUnaryFunctorIN3c104HalfES5_S5_ZZZNS0_17atan2_kernel_cudaERNS_18TensorIteratorBaseEENKUlvE_clEvENKUlvE1_clEvEUlS5_S5_E_EEEEvS7_RKT_EUliE_EEviT1_)
        .other          _ZN2at6native18elementwise_kernelILi128ELi4EZNS0_22gpu_kernel_impl_nocastINS0_13AUnaryFunctorIN3c104HalfES5_S5_ZZZNS0_17atan2_kernel_cudaERNS_18TensorIteratorBaseEENKUlvE_clEvENKUlvE1_clEvEUlS5_S5_E_EEEEvS7_RKT_EUliE_EEviT1_,@"STO_CUDA_ENTRY STV_DEFAULT"
_ZN2at6native18elementwise_kernelILi128ELi4EZNS0_22gpu_kernel_impl_nocastINS0_13AUnaryFunctorIN3c104HalfES5_S5_ZZZNS0_17atan2_kernel_cudaERNS_18TensorIteratorBaseEENKUlvE_clEvENKUlvE1_clEvEUlS5_S5_E_EEEEvS7_RKT_EUliE_EEviT1_:
.text._ZN2at6native18elementwise_kernelILi128ELi4EZNS0_22gpu_kernel_impl_nocastINS0_13AUnaryFunctorIN3c104HalfES5_S5_ZZZNS0_17atan2_kernel_cudaERNS_18TensorIteratorBaseEENKUlvE_clEvENKUlvE1_clEvEUlS5_S5_E_EEEEvS7_RKT_EUliE_EEviT1_:
        /* <DEDUP_REMOVED lines=311> */
.L_x_12661:
        /* <DEDUP_REMOVED lines=19> */
[----:B------:R-:W-:Y:S02]  /*14a0*/  FFMA R4, R0, R11, RZ ;  /* 0x0000000b00047223 */ /* 0x000fe400000000ff */
[----:B------:R-:W-:Y:S02]  /*14b0*/  IMAD.X R3, RZ, RZ, UR7, P1 ;  /* 0x00000007ff037e24 */ /* 0x000fe400088e06ff */
[----:B------:R-:W-:-:S04]  /*14c0*/  FFMA R6, -R17, R4, R0 ;  /* 0x0000000411067223 */ /* 0x000fc80000000100 */
[----:B------:R-:W-:Y:S01]  /*14d0*/  FFMA R4, R11, R6, R4 ;  /* 0x000000060b047223 */ /* 0x000fe20000000004 */
[----:B-1----:R-:W-:Y:S06]  /*14e0*/  @!P0 BRA `(.L_x_12663) ;  /* 0x00000000000c8947 */ /* 0x002fec0003800000 */
[----:B------:R-:W-:-:S07]  /*14f0*/  MOV R4, 0x1510 ;  /* 0x0000151000047802 */ /* 0x000fce0000000f00 */
[----:B------:R-:W-:Y:S05]  /*1500*/  CALL.REL.NOINC `($__internal_37_$__cuda_sm3x_div_rn_ftz_f32_slowpath) ;  /* 0x0000004800047944 */ /* 0x000fea0003c00000 */
[----:B------:R-:W-:-:S07]  /*1510*/  MOV R4, R11 ;  /* 0x0000000b00047202 */ /* 0x000fce0000000f00 */
.L_x_12663:
[----:B------:R-:W-:Y:S05]  /*1520*/  BSYNC B2 ;  /* 0x0000000000027941 */ /* 0x000fea0003800000 */
.L_x_12662:
        /* <DEDUP_REMOVED lines=18> */
.L_x_12665:
[----:B------:R-:W-:Y:S02]  /*1650*/  ISETP.GE.AND P0, PT, R14, RZ, PT ;  /* 0x000000ff0e00720c */ /* 0x000fe40003f06270 */
[----:B------:R-:W-:-:S11]  /*1660*/  MOV R7, 0x3fd774eb ;  /* 0x3fd774eb00077802 */ /* 0x000fd60000000f00 */
[----:B------:R-:W-:-:S04]  /*1670*/  @P0 FFMA.FTZ R4, R7, 0.93318945169448852539, -R4 ;  /* 0x3f6ee58107040823 */ /* 0x000fc80000010804 */
[----:B------:R-:W-:-:S07]  /*1680*/  @!P0 FFMA.FTZ R4, R7, 0.93318945169448852539, R4 ;  /* 0x3f6ee58107048823 */ /* 0x000fce0000010004 */
.L_x_12666:
[----:B------:R-:W-:Y:S05]  /*1690*/  BSYNC B0 ;  /* 0x0000000000007941 */ /* 0x000fea0003800000 */
.L_x_12664:
        /* <DEDUP_REMOVED lines=15> */
.L_x_12660:
[----:B------:R-:W-:Y:S05]  /*1790*/  BSYNC B1 ;  /* 0x0000000000017941 */ /* 0x000fea0003800000 */
.L_x_12659:
[----:B------:R-:W-:Y:S01]  /*17a0*/  ULDC UR6, c[0x0][0x210] ;  /* 0x0000840000067ab9 */ /* 0x000fe20000000800 */
[----:B------:R-:W-:Y:S01]  /*17b0*/  BSSY B1, `(.L_x_12667) ;  /* 0x0000171000017945 */ /* 0x000fe20003800000 */
[----:B------:R-:W-:-:S13]  /*17c0*/  ISETP.GE.AND P0, PT, R5, UR6, PT ;  /* 0x0000000605007c0c */ /* 0x000fda000bf06270 */
[----:B------:R-:W-:Y:S05]  /*17d0*/  @P0 BRA `(.L_x_12668) ;  /* 0x0000001400b80947 */ /* 0x000fea0003800000 */
[----:B0-----:R-:W0:Y:S01]  /*17e0*/  LDC R2, c[0x0][0x218] ;  /* 0x00008600ff027b82 */ /* 0x001e220000000800 */
[----:B------:R-:W-:Y:S01]  /*17f0*/  MOV R0, RZ ;  /* 0x000000ff00007202 */ /* 0x000fe20000000f00 */
[----:B------:R-:W-:Y:S01]  /*1800*/  IMAD.MOV.U32 R3, RZ, RZ, RZ ;  /* 0x000000ffff037224 */ /* 0x000fe200078e00ff */
        /* <DEDUP_REMOVED lines=299> */
.L_x_12669:
        /* <DEDUP_REMOVED lines=25> */
[----:B------:R-:W-:Y:S05]  /*2c50*/  CALL.REL.NOINC `($__internal_37_$__cuda_sm3x_div_rn_ftz_f32_slowpath) ;  /* 0x0000003000307944 */ /* 0x000fea0003c00000 */
[----:B------:R-:W-:-:S07]  /*2c60*/  MOV R4, R11 ;  /* 0x0000000b00047202 */ /* 0x000fce0000000f00 */
.L_x_12671:
[----:B------:R-:W-:Y:S05]  /*2c70*/  BSYNC B2 ;  /* 0x0000000000027941 */ /* 0x000fea0003800000 */
.L_x_12670:
        /* <DEDUP_REMOVED lines=18> */
.L_x_12673:
[----:B------:R-:W-:Y:S02]  /*2da0*/  ISETP.GE.AND P0, PT, R15, RZ, PT ;  /* 0x000000ff0f00720c */ /* 0x000fe40003f06270 */
[----:B------:R-:W-:-:S11]  /*2db0*/  MOV R7, 0x3fd774eb ;  /* 0x3fd774eb00077802 */ /* 0x000fd60000000f00 */
[----:B------:R-:W-:-:S04]  /*2dc0*/  @P0 FFMA.FTZ R4, R7, 0.93318945169448852539, -R4 ;  /* 0x3f6ee58107040823 */ /* 0x000fc80000010804 */
[----:B------:R-:W-:-:S07]  /*2dd0*/  @!P0 FFMA.FTZ R4, R7, 0.93318945169448852539, R4 ;  /* 0x3f6ee58107048823 */ /* 0x000fce0000010004 */
.L_x_12674:
[----:B------:R-:W-:Y:S05]  /*2de0*/  BSYNC B0 ;  /* 0x0000000000007941 */ /* 0x000fea0003800000 */
.L_x_12672:
        /* <DEDUP_REMOVED lines=13> */
.L_x_12668:
[----:B------:R-:W-:Y:S05]  /*2ec0*/  BSYNC B1 ;  /* 0x0000000000017941 */ /* 0x000fea0003800000 */
.L_x_12667:
[----:B------:R-:W-:Y:S01]  /*2ed0*/  ULDC UR6, c[0x0][0x210] ;  /* 0x0000840000067ab9 */ /* 0x000fe20000000800 */
[----:B------:R-:W-:Y:S01]  /*2ee0*/  BSSY B1, `(.L_x_12675) ;  /* 0x0000171000017945 */ /* 0x000fe20003800000 */
[----:B------:R-:W-:-:S13]  /*2ef0*/  ISETP.GE.AND P0, PT, R5, UR6, PT ;  /* 0x0000000605007c0c */ /* 0x000fda000bf06270 */
[----:B------:R-:W-:Y:S05]  /*2f00*/  @P0 BRA `(.L_x_12676) ;  /* 0x0000001400b80947 */ /* 0x000fea0003800000 */
[----:B01----:R-:W0:Y:S01]  /*2f10*/  LDC R2, c[0x0][0x218] ;  /* 0x00008600ff027b82 */ /* 0x003e220000000800 */
        /* <DEDUP_REMOVED lines=301> */
.L_x_12677:
        /* <DEDUP_REMOVED lines=27> */
.L_x_12679:
[----:B------:R-:W-:Y:S05]  /*43a0*/  BSYNC B2 ;  /* 0x0000000000027941 */ /* 0x000fea0003800000 */
.L_x_12678:
        /* <DEDUP_REMOVED lines=18> */
.L_x_12681:
[----:B------:R-:W-:Y:S02]  /*44d0*/  ISETP.GE.AND P0, PT, R15, RZ, PT ;  /* 0x000000ff0f00720c */ /* 0x000fe40003f06270 */
[----:B------:R-:W-:-:S11]  /*44e0*/  MOV R7, 0x3fd774eb ;  /* 0x3fd774eb00077802 */ /* 0x000fd60000000f00 */
[----:B------:R-:W-:-:S04]  /*44f0*/  @P0 FFMA.FTZ R4, R7, 0.93318945169448852539, -R4 ;  /* 0x3f6ee58107040823 */ /* 0x000fc80000010804 */
[----:B------:R-:W-:-:S07]  /*4500*/  @!P0 FFMA.FTZ R4, R7, 0.93318945169448852539, R4 ;  /* 0x3f6ee58107048823 */ /* 0x000fce0000010004 */
.L_x_12682:
[----:B------:R-:W-:Y:S05]  /*4510*/  BSYNC B0 ;  /* 0x0000000000007941 */ /* 0x000fea0003800000 */
.L_x_12680:
        /* <DEDUP_REMOVED lines=13> */
.L_x_12676:
[----:B------:R-:W-:Y:S05]  /*45f0*/  BSYNC B1 ;  /* 0x0000000000017941 */ /* 0x000fea0003800000 */
.L_x_12675:
        /* <DEDUP_REMOVED lines=305> */
.L_x_12683:
        /* <DEDUP_REMOVED lines=26> */
[----:B------:R-:W-:Y:S05]  /*5ab0*/  CALL.REL.NOINC `($__internal_37_$__cuda_sm3x_div_rn_ftz_f32_slowpath) ;  /* 0x0000000000987944 */ /* 0x000fea0003c00000 */
[----:B------:R-:W-:-:S07]  /*5ac0*/  MOV R4, R11 ;  /* 0x0000000b00047202 */ /* 0x000fce0000000f00 */
.L_x_12685:
[----:B------:R-:W-:Y:S05]  /*5ad0*/  BSYNC B1 ;  /* 0x0000000000017941 */ /* 0x000fea0003800000 */
.L_x_12684:
        /* <DEDUP_REMOVED lines=18> */
.L_x_12687:
[----:B------:R-:W-:Y:S02]  /*5c00*/  ISETP.GE.AND P0, PT, R12, RZ, PT ;  /* 0x000000ff0c00720c */ /* 0x000fe40003f06270 */
[----:B------:R-:W-:-:S11]  /*5c10*/  MOV R7, 0x3fd774eb ;  /* 0x3fd774eb00077802 */ /* 0x000fd60000000f00 */
[----:B------:R-:W-:-:S04]  /*5c20*/  @P0 FFMA.FTZ R4, R7, 0.93318945169448852539, -R4 ;  /* 0x3f6ee58107040823 */ /* 0x000fc80000010804 */
[----:B------:R-:W-:-:S07]  /*5c30*/  @!P0 FFMA.FTZ R4, R7, 0.93318945169448852539, R4 ;  /* 0x3f6ee58107048823 */ /* 0x000fce0000010004 */
.L_x_12688:
[----:B------:R-:W-:Y:S05]  /*5c40*/  BSYNC B0 ;  /* 0x0000000000007941 */ /* 0x000fea0003800000 */
.L_x_12686:
        /* <DEDUP_REMOVED lines=13> */
        .weak           $__internal_37_$__cuda_sm3x_div_rn_ftz_f32_slowpath
        .type           $__internal_37_$__cuda_sm3x_div_rn_ftz_f32_slowpath,@function
        .size           $__internal_37_$__cuda_sm3x_div_rn_ftz_f32_slowpath,(.L_x_19713 - $__internal_37_$__cuda_sm3x_div_rn_ftz_f32_slowpath)
$__internal_37_$__cuda_sm3x_div_rn_ftz_f32_slowpath:
        /* <DEDUP_REMOVED lines=32> */
.L_x_12691:
[----:B------:R-:W-:Y:S05]  /*5f20*/  BSYNC B3 ;  /* 0x0000000000037941 */ /* 0x000fea0003800000 */
.L_x_12690:
        /* <DEDUP_REMOVED lines=27> */
.L_x_12697:
[----:B------:R-:W-:-:S07]  /*60e0*/  LEA R11, R6, R11, 0x17 ;  /* 0x0000000b060b7211 */ /* 0x000fce00078eb8ff */
.L_x_12698:
[----:B------:R-:W-:Y:S05]  /*60f0*/  BSYNC B3 ;  /* 0x0000000000037941 */ /* 0x000fea0003800000 */
.L_x_12696:
[----:B------:R-:W-:Y:S05]  /*6100*/  BRA `(.L_x_12699) ;  /* 0x0000000000207947 */ /* 0x000fea0003800000 */
.L_x_12695:
[----:B------:R-:W-:-:S04]  /*6110*/  LOP3.LUT R0, R17, 0x80000000, R0, 0x48, !PT ;  /* 0x8000000011007812 */ /* 0x000fc800078e4800 */
[----:B------:R-:W-:Y:S01]  /*6120*/  LOP3.LUT R11, R0, 0x7f800000, RZ, 0xfc, !PT ;  /* 0x7f800000000b7812 */ /* 0x000fe200078efcff */
[----:B------:R-:W-:Y:S06]  /*6130*/  BRA `(.L_x_12699) ;  /* 0x0000000000147947 */ /* 0x000fec0003800000 */
.L_x_12694:
[----:B------:R-:W-:Y:S01]  /*6140*/  LOP3.LUT R11, R17, 0x80000000, R0, 0x48, !PT ;  /* 0x80000000110b7812 */ /* 0x000fe200078e4800 */
[----:B------:R-:W-:Y:S06]  /*6150*/  BRA `(.L_x_12699) ;  /* 0x00000000000c7947 */ /* 0x000fec0003800000 */
.L_x_12693:
[----:B------:R-:W0:Y:S01]  /*6160*/  MUFU.RSQ R11, -QNAN ;  /* 0xffc00000000b7908 */ /* 0x000e220000001400 */
[----:B------:R-:W-:Y:S05]  /*6170*/  BRA `(.L_x_12699) ;  /* 0x0000000000047947 */ /* 0x000fea0003800000 */
.L_x_12692:
[----:B------:R-:W-:-:S07]  /*6180*/  FADD.FTZ R11, R0, R17 ;  /* 0x00000011000b7221 */ /* 0x000fce0000010000 */
.L_x_12699:
[----:B------:R-:W-:Y:S05]  /*6190*/  BSYNC B0 ;  /* 0x0000000000007941 */ /* 0x000fea0003800000 */
.L_x_12689:
[----:B------:R-:W-:Y:S01]  /*61a0*/  HFMA2.MMA R7, -RZ, RZ, 0, 0 ;  /* 0x00000000ff077435 */ /* 0x000fe200000001ff */
[----:B------:R-:W-:-:S05]  /*61b0*/  MOV R6, R4 ;  /* 0x0000000400067202 */ /* 0x000fca0000000f00 */
[----:B0-----:R-:W-:Y:S05]  /*61c0*/  RET.REL.NODEC R6 `(_ZN2at6native18elementwise_kernelILi128ELi4EZNS0_22gpu_kernel_impl_nocastINS0_13AUnaryFunctorIN3c104HalfES5_S5_ZZZNS0_17atan2_kernel_cudaERNS_18TensorIteratorBaseEENKUlvE_clEvENKUlvE1_clEvEUlS5_S5_E_EEEEvS7_RKT_EUliE_EEviT1_) ;  /* 0xffffff9c068c7950 */ /* 0x001fea0003c3ffff */
.L_x_12700:
        /* <DEDUP_REMOVED lines=11> */
.L_x_19713:


//--------------------- .text._ZN2at6native27unrolled_elementwise_kernelINS0_13AUnaryFunctorIN3c104HalfES4_S4_ZZZNS0_17atan2_kernel_cudaERNS_18TensorIteratorBaseEENKUlvE_clEvENKUlvE1_clEvEUlS4_S4_E_EESt5arrayIPcLm2EELi4E23TrivialOffsetCalculatorILi1EjESF_NS0_6memory15LoadWithoutCastENSG_16StoreWithoutCastEEEviT_T0_T2_T3_T4_T5_ --------------------------
	.section	.text._ZN2at6native27unrolled_elementwise_kernelINS0_13AUnaryFunctorIN3c104HalfES4_S4_ZZZNS0_17atan2_kernel_cudaERNS_18TensorIteratorBaseEENKUlvE_clEvENKUlvE1_clEvEUlS4_S4_E_EESt5arrayIPcLm2EELi4E23TrivialOffsetCalculatorILi1EjESF_NS0_6memory15LoadWithoutCastENSG_16StoreWithoutCastEEEviT_T0_T2_T3_T4_T5_,"ax",@progbits
	.align	128
        .global         _ZN2at6native27unrolled_elementwise_kernelINS0_13AUnaryFunctorIN3c104HalfES4_S4_ZZZNS0_17atan2_kernel_cudaERNS_18TensorIteratorBaseEENKUlvE_clEvENKUlvE1_clEvEUlS4_S4_E_EESt5arrayIPcLm2EELi4E23TrivialOffsetCalculatorILi1EjESF_NS0_6memory15LoadWithoutCastENSG_16StoreWithoutCastEEEviT_T0_T2_T3_T4_T5_
        .type           _ZN2at6native27unrolled_elementwise_kernelINS0_13AUnaryFunctorIN3c104HalfES4_S4_ZZZNS0_17atan2_kernel_cudaERNS_18TensorIteratorBaseEENKUlvE_clEvENKUlvE1_clEvEUlS4_S4_E_EESt5arrayIPcLm2EELi4E23TrivialOffsetCalculatorILi1EjESF_NS0_6memory15LoadWithoutCastENSG_16StoreWithoutCastEEEviT_T0_T2_T3_T4_T5_,@function
        .size           _ZN2at6native27unrolled_elementwise_kernelINS0_13AUnaryFunctorIN3c104HalfES4_S4_ZZZNS0_17atan2_kernel_cudaERNS_18TensorIteratorBaseEENKUlvE_clEvENKUlvE1_clEvEUlS4_S4_E_EESt5arrayIPcLm2EELi4E23TrivialOffsetCalculatorILi1EjESF_NS0_6memory15LoadWithoutCastENSG_16StoreWithoutCastEEEviT_T0_T2_T3_T4_T5_,(.L_x_19714 - _ZN2at6native27unrolled_elementwise_kernelINS0_13AUnaryFunctorIN3c104HalfES4_S4_ZZZNS0_17atan2_kernel_cudaERNS_18TensorIteratorBaseEENKUlvE_clEvENKUlvE1_clEvEUlS4_S4_E_EESt5arrayIPcLm2EELi4E23TrivialOffsetCalculatorILi1EjESF_NS0_6memory15LoadWithoutCastENSG_16StoreWithoutCastEEEviT_T0_T2_T3_T4_T5_)
        .other          _ZN2at6native27unrolled_elementwise_kernelINS0_13AUnaryFunctorIN3c104HalfES4_S4_ZZZNS0_17atan2_kernel_cudaERNS_18TensorIteratorBaseEENKUlvE_clEvENKUlvE1_clEvEUlS4_S4_E_EESt5arrayIPcLm2EELi4E23TrivialOffsetCalculatorILi1EjESF_NS0_6memory15LoadWithoutCastENSG_16StoreWithoutCastEEEviT_T0_T2_T3_T4_T5_,@"STO_CUDA_ENTRY STV_DEFAULT"
_ZN2at6native27unrolled_elementwise_kernelINS0_13AUnaryFunctorIN3c104HalfES4_S4_ZZZNS0_17atan2_kernel_cudaERNS_18TensorIteratorBaseEENKUlvE_clEvENKUlvE1_clEvEUlS4_S4_E_EESt5arrayIPcLm2EELi4E23TrivialOffsetCalculatorILi1EjESF_NS0_6memory15LoadWithoutCastENSG_16StoreWithoutCastEEEviT_T0_T2_T3_T4_T5_:
.text._ZN2at6native27unrolled_elementwise_kernelINS0_13AUnaryFunctorIN3c104HalfES4_S4_ZZZNS0_17atan2_kernel_cudaERNS_18TensorIteratorBaseEENKUlvE_clEvENKUlvE1_clEvEUlS4_S4_E_EESt5arrayIPcLm2EELi4E23TrivialOffsetCalculatorILi1EjESF_NS0_6memory15LoadWithoutCastENSG_16StoreWithoutCastEEEviT_T0_T2_T3_T4_T5_:
        /* <DEDUP_REMOVED lines=54> */
[----:B------:R-:W-:Y:S05]  /*0360*/  CALL.REL.NOINC `($__internal_38_$__cuda_sm3x_div_rn_ftz_f32_slowpath) ;  /* 0x0000000c00f47944 */ /* 0x000fea0003c00000 */
[----:B------:R-:W-:-:S07]  /*0370*/  MOV R2, R17 ;  /* 0x0000001100027202 */ /* 0x000fce0000000f00 */
.L_x_12704:
[----:B------:R-:W-:Y:S05]  /*0380*/  BSYNC B2 ;  /* 0x0000000000027941 */ /* 0x000fea0003800000 */
.L_x_12703:
        /* <DEDUP_REMOVED lines=18> */
.L_x_12706:
[----:B------:R-:W-:Y:S01]  /*04b0*/  ISETP.GE.AND P0, PT, R7, RZ, PT ;  /* 0x000000ff0700720c */ /* 0x000fe20003f06270 */
[----:B------:R-:W-:-:S12]  /*04c0*/  IMAD.MOV.U32 R3, RZ, RZ, 0x3fd774eb ;  /* 0x3fd774ebff037424 */ /* 0x000fd800078e00ff */
[----:B------:R-:W-:-:S04]  /*04d0*/  @P0 FFMA.FTZ R2, R3, 0.93318945169448852539, -R2 ;  /* 0x3f6ee58103020823 */ /* 0x000fc80000010802 */
[----:B------:R-:W-:-:S07]  /*04e0*/  @!P0 FFMA.FTZ R2, R3, 0.93318945169448852539, R2 ;  /* 0x3f6ee58103028823 */ /* 0x000fce0000010002 */
.L_x_12707:
[----:B------:R-:W-:Y:S05]  /*04f0*/  BSYNC B0 ;  /* 0x0000000000007941 */ /* 0x000fea0003800000 */
.L_x_12705:
        /* <DEDUP_REMOVED lines=11> */
.L_x_12702:
[----:B------:R-:W-:Y:S05]  /*05b0*/  BSYNC B1 ;  /* 0x0000000000017941 */ /* 0x000fea0003800000 */
.L_x_12701:
        /* <DEDUP_REMOVED lines=23> */
[----:B------:R-:W-:Y:S05]  /*0730*/  CALL.REL.NOINC `($__internal_38_$__cuda_sm3x_div_rn_ftz_f32_slowpath) ;  /* 0x0000000c00007944 */ /* 0x000fea0003c00000 */
[----:B------:R-:W-:-:S07]  /*0740*/  MOV R2, R17 ;  /* 0x0000001100027202 */ /* 0x000fce0000000f00 */
.L_x_12711:
[----:B------:R-:W-:Y:S05]  /*0750*/  BSYNC B2 ;  /* 0x0000000000027941 */ /* 0x000fea0003800000 */
.L_x_12710:
        /* <DEDUP_REMOVED lines=18> */
.L_x_12713:
[----:B------:R-:W-:Y:S01]  /*0880*/  ISETP.GE.AND P0, PT, R10, RZ, PT ;  /* 0x000000ff0a00720c */ /* 0x000fe20003f06270 */
[----:B------:R-:W-:-:S12]  /*0890*/  IMAD.MOV.U32 R3, RZ, RZ, 0x3fd774eb ;  /* 0x3fd774ebff037424 */ /* 0x000fd800078e00ff */
[----:B------:R-:W-:-:S04]  /*08a0*/  @P0 FFMA.FTZ R2, R3, 0.93318945169448852539, -R2 ;  /* 0x3f6ee58103020823 */ /* 0x000fc80000010802 */
[----:B------:R-:W-:-:S07]  /*08b0*/  @!P0 FFMA.FTZ R2, R3, 0.93318945169448852539, R2 ;  /* 0x3f6ee58103028823 */ /* 0x000fce0000010002 */
.L_x_12714:
[----:B------:R-:W-:Y:S05]  /*08c0*/  BSYNC B0 ;  /* 0x0000000000007941 */ /* 0x000fea0003800000 */
.L_x_12712:
        /* <DEDUP_REMOVED lines=11> */
.L_x_12709:
[----:B------:R-:W-:Y:S05]  /*0980*/  BSYNC B1 ;  /* 0x0000000000017941 */ /* 0x000fea0003800000 */
.L_x_12708:
        /* <DEDUP_REMOVED lines=23> */
[----:B------:R-:W-:Y:S05]  /*0b00*/  CALL.REL.NOINC `($__internal_38_$__cuda_sm3x_div_rn_ftz_f32_slowpath) ;  /* 0x00000008000c7944 */ /* 0x000fea0003c00000 */
[----:B------:R-:W-:-:S07]  /*0b10*/  IMAD.MOV.U32 R2, RZ, RZ, R17 ;  /* 0x000000ffff027224 */ /* 0x000fce00078e0011 */
.L_x_12718:
[----:B------:R-:W-:Y:S05]  /*0b20*/  BSYNC B2 ;  /* 0x0000000000027941 */ /* 0x000fea0003800000 */
.L_x_12717:
        /* <DEDUP_REMOVED lines=18> */
.L_x_12720:
[----:B------:R-:W-:Y:S01]  /*0c50*/  ISETP.GE.AND P0, PT, R11, RZ, PT ;  /* 0x000000ff0b00720c */ /* 0x000fe20003f06270 */
[----:B------:R-:W-:-:S12]  /*0c60*/  IMAD.MOV.U32 R3, RZ, RZ, 0x3fd774eb ;  /* 0x3fd774ebff037424 */ /* 0x000fd800078e00ff */
[----:B------:R-:W-:-:S04]  /*0c70*/  @P0 FFMA.FTZ R2, R3, 0.93318945169448852539, -R2 ;  /* 0x3f6ee58103020823 */ /* 0x000fc80000010802 */
[----:B------:R-:W-:-:S07]  /*0c80*/  @!P0 FFMA.FTZ R2, R3, 0.93318945169448852539, R2 ;  /* 0x3f6ee58103028823 */ /* 0x000fce0000010002 */
.L_x_12721:
[----:B------:R-:W-:Y:S05]  /*0c90*/  BSYNC B0 ;  /* 0x0000000000007941 */ /* 0x000fea0003800000 */
.L_x_12719:
        /* <DEDUP_REMOVED lines=11> */
.L_x_12716:
[----:B------:R-:W-:Y:S05]  /*0d50*/  BSYNC B1 ;  /* 0x0000000000017941 */ /* 0x000fea0003800000 */
.L_x_12715:
        /* <DEDUP_REMOVED lines=23> */
[----:B------:R-:W-:-:S07]  /*0ed0*/  IMAD.MOV.U32 R2, RZ, RZ, R17 ;  /* 0x000000ffff027224 */ /* 0x000fce00078e0011 */
.L_x_12725:
[----:B------:R-:W-:Y:S05]  /*0ee0*/  BSYNC B2 ;  /* 0x0000000000027941 */ /* 0x000fea0003800000 */
.L_x_12724:
        /* <DEDUP_REMOVED lines=18> */
.L_x_12727:
[----:B------:R-:W-:Y:S01]  /*1010*/  ISETP.GE.AND P0, PT, R6, RZ, PT ;  /* 0x000000ff0600720c */ /* 0x000fe20003f06270 */
[----:B------:R-:W-:-:S12]  /*1020*/  IMAD.MOV.U32 R3, RZ, RZ, 0x3fd774eb ;  /* 0x3fd774ebff037424 */ /* 0x000fd800078e00ff */
[----:B------:R-:W-:-:S04]  /*1030*/  @P0 FFMA.FTZ R2, R3, 0.93318945169448852539, -R2 ;  /* 0x3f6ee58103020823 */ /* 0x000fc80000010802 */
[----:B------:R-:W-:-:S07]  /*1040*/  @!P0 FFMA.FTZ R2, R3, 0.93318945169448852539, R2 ;  /* 0x3f6ee58103028823 */ /* 0x000fce0000010002 */
.L_x_12728:
[----:B------:R-:W-:Y:S05]  /*1050*/  BSYNC B0 ;  /* 0x0000000000007941 */ /* 0x000fea0003800000 */
.L_x_12726:
        /* <DEDUP_REMOVED lines=11> */
.L_x_12723:
[----:B------:R-:W-:Y:S05]  /*1110*/  BSYNC B1 ;  /* 0x0000000000017941 */ /* 0x000fea0003800000 */
.L_x_12722:
        /* <DEDUP_REMOVED lines=18> */
.L_x_12731:
[----:B------:R-:W-:Y:S05]  /*1240*/  BSYNC B1 ;  /* 0x0000000000017941 */ /* 0x000fea0003800000 */
.L_x_12730:
[----:B------:R-:W-:-:S13]  /*1250*/  ISETP.GE.AND P0, PT, R7, R4, PT ;  /* 0x000000040700720c */ /* 0x000fda0003f06270 */
[----:B0-----:R-:W0:Y:S01]  /*1260*/  @!P0 LDC.64 R2, c[0x0][0x218] ;  /* 0x00008600ff028b82 */ /* 0x001e220000000a00 */
[----:B------:R-:W-:Y:S01]  /*1270*/  @!P0 IMAD R9, R5, 0x200, R7 ;  /* 0x0000020005098824 */ /* 0x000fe200078e0207 */
[----:B------:R-:W-:-:S03]  /*1280*/  @!P0 IADD3 R7, R7, 0x80, RZ ;  /* 0x0000008007078810 */ /* 0x000fc60007ffe0ff */
[----:B0-----:R-:W-:-:S05]  /*1290*/  @!P0 IMAD.WIDE.U32 R2, R9, 0x2, R2 ;  /* 0x0000000209028825 */ /* 0x001fca00078e0002 */
[----:B------:R0:W-:Y:S02]  /*12a0*/  @!P0 STG.E.U16 desc[UR4][R2.64], R11 ;  /* 0x0000000b02008986 */ /* 0x0001e4000c101504 */
.L_x_12732:
[----:B------:R-:W-:Y:S05]  /*12b0*/  BSYNC B0 ;  /* 0x0000000000007941 */ /* 0x000fea0003800000 */
.L_x_12729:
        /* <DEDUP_REMOVED lines=8> */
        .weak           $__internal_38_$__cuda_sm3x_div_rn_ftz_f32_slowpath
        .type           $__internal_38_$__cuda_sm3x_div_rn_ftz_f32_slowpath,@function
        .size           $__internal_38_$__cuda_sm3x_div_rn_ftz_f32_slowpath,(.L_x_19714 - $__internal_38_$__cuda_sm3x_div_rn_ftz_f32_slowpath)
$__internal_38_$__cuda_sm3x_div_rn_ftz_f32_slowpath:
        /* <DEDUP_REMOVED lines=32> */
.L_x_12735:
[----:B------:R-:W-:Y:S05]  /*1540*/  BSYNC B3 ;  /* 0x0000000000037941 */ /* 0x000fea0003800000 */
.L_x_12734:
        /* <DEDUP_REMOVED lines=27> */
.L_x_12741:
[----:B------:R-:W-:-:S07]  /*1700*/  LEA R17, R3, R17, 0x17 ;  /* 0x0000001103117211 */ /* 0x000fce00078eb8ff */
.L_x_12742:
[----:B------:R-:W-:Y:S05]  /*1710*/  BSYNC B3 ;  /* 0x0000000000037941 */ /* 0x000fea0003800000 */
.L_x_12740:
[----:B------:R-:W-:Y:S05]  /*1720*/  BRA `(.L_x_12743) ;  /* 0x0000000000207947 */ /* 0x000fea0003800000 */
.L_x_12739:
[----:B------:R-:W-:-:S04]  /*1730*/  LOP3.LUT R0, R15, 0x80000000, R0, 0x48, !PT ;  /* 0x800000000f007812 */ /* 0x000fc800078e4800 */
[----:B------:R-:W-:Y:S01]  /*1740*/  LOP3.LUT R17, R0, 0x7f800000, RZ, 0xfc, !PT ;  /* 0x7f80000000117812 */ /* 0x000fe200078efcff */
[----:B------:R-:W-:Y:S06]  /*1750*/  BRA `(.L_x_12743) ;  /* 0x0000000000147947 */ /* 0x000fec0003800000 */
.L_x_12738:
[----:B------:R-:W-:Y:S01]  /*1760*/  LOP3.LUT R17, R15, 0x80000000, R0, 0x48, !PT ;  /* 0x800000000f117812 */ /* 0x000fe200078e4800 */
[----:B------:R-:W-:Y:S06]  /*1770*/  BRA `(.L_x_12743) ;  /* 0x00000000000c7947 */ /* 0x000fec0003800000 */
.L_x_12737:
[----:B------:R-:W0:Y:S01]  /*1780*/  MUFU.RSQ R17, -QNAN ;  /* 0xffc0000000117908 */ /* 0x000e220000001400 */
[----:B------:R-:W-:Y:S05]  /*1790*/  BRA `(.L_x_12743) ;  /* 0x0000000000047947 */ /* 0x000fea0003800000 */
.L_x_12736:
[----:B------:R-:W-:-:S07]  /*17a0*/  FADD.FTZ R17, R0, R15 ;  /* 0x0000000f00117221 */ /* 0x000fce0000010000 */
.L_x_12743:
[----:B------:R-:W-:Y:S05]  /*17b0*/  BSYNC B0 ;  /* 0x0000000000007941 */ /* 0x000fea0003800000 */
.L_x_12733:
[----:B------:R-:W-:-:S04]  /*17c0*/  MOV R3, 0x0 ;  /* 0x0000000000037802 */ /* 0x000fc80000000f00 */
[----:B0-----:R-:W-:Y:S05]  /*17d0*/  RET.REL.NODEC R2 `(_ZN2at6native27unrolled_elementwise_kernelINS0_13AUnaryFunctorIN3c104HalfES4_S4_ZZZNS0_17atan2_kernel_cudaERNS_18TensorIteratorBaseEENKUlvE_clEvENKUlvE1_clEvEUlS4_S4_E_EESt5arrayIPcLm2EELi4E23TrivialOffsetCalculatorILi1EjESF_NS0_6memory15LoadWithoutCastENSG_16StoreWithoutCastEEEviT_T0_T2_T3_T4_T5_) ;  /* 0xffffffe802087950 */ /* 0x001fea0003c3ffff */
.L_x_12744:
        /* <DEDUP_REMOVED lines=10> */
.L_x_19714:


//--------------------- .text._ZN2at6native29vectorized_elementwise_kernelILi2ENS0_13AUnaryFunctorIN3c104HalfES4_S4_ZZZNS0_17atan2_kernel_cudaERNS_18TensorIteratorBaseEENKUlvE_clEvENKUlvE1_clEvEUlS4_S4_E_EESt5arrayIPcLm2EEEEviT0_T1_ --------------------------
	.section	.text._ZN2at6native29vectorized_elementwise_kernelILi2ENS0_13AUnaryFunctorIN3c104HalfES4_S4_ZZZNS0_17atan2_kernel_cudaERNS_18TensorIteratorBaseEENKUlvE_clEvENKUlvE1_clEvEUlS4_S4_E_EESt5arrayIPcLm2EEEEviT0_T1_,"ax",@progbits
	.align	128
        .global         _ZN2at6native29vectorized_elementwise_kernelILi2ENS0_13AUnaryFunctorIN3c104HalfES4_S4_ZZZNS0_17atan2_kernel_cudaERNS_18TensorIteratorBaseEENKUlvE_clEvENKUlvE1_clEvEUlS4_S4_E_EESt5arrayIPcLm2EEEEviT0_T1_
        .type           _ZN2at6native29vectorized_elementwise_kernelILi2ENS0_13AUnaryFunctorIN3c104HalfES4_S4_ZZZNS0_17atan2_kernel_cudaERNS_18TensorIteratorBaseEENKUlvE_clEvENKUlvE1_clEvEUlS4_S4_E_EESt5arrayIPcLm2EEEEviT0_T1_,@function
        .size           _ZN2at6native29vectorized_elementwise_kernelILi2ENS0_13AUnaryFunctorIN3c104HalfES4_S4_ZZZNS0_17atan2_kernel_cudaERNS_18TensorIteratorBaseEENKUlvE_clEvENKUlvE1_clEvEUlS4_S4_E_EESt5arrayIPcLm2EEEEviT0_T1_,(.L_x_19715 - _ZN2at6native29vectorized_elementwise_kernelILi2ENS0_13AUnaryFunctorIN3c104HalfES4_S4_ZZZNS0_17atan2_kernel_cudaERNS_18TensorIteratorBaseEENKUlvE_clEvENKUlvE1_clEvEUlS4_S4_E_EESt5arrayIPcLm2EEEEviT0_T1_)
        .other          _ZN2at6native29vectorized_elementwise_kernelILi2ENS0_13AUnaryFunctorIN3c104HalfES4_S4_ZZZNS0_17atan2_kernel_cudaERNS_18TensorIteratorBaseEENKUlvE_clEvENKUlvE1_clEvEUlS4_S4_E_EESt5arrayIPcLm2EEEEviT0_T1_,@"STO_CUDA_ENTRY STV_DEFAULT"
_ZN2at6native29vectorized_elementwise_kernelILi2ENS0_13AUnaryFunctorIN3c104HalfES4_S4_ZZZNS0_17atan2_kernel_cudaERNS_18TensorIteratorBaseEENKUlvE_clEvENKUlvE1_clEvEUlS4_S4_E_EESt5arrayIPcLm2EEEEviT0_T1_:
.text._ZN2at6native29vectorized_elementwise_kernelILi2ENS0_13AUnaryFunctorIN3c104HalfES4_S4_ZZZNS0_17atan2_kernel_cudaERNS_18TensorIteratorBaseEENKUlvE_clEvENKUlvE1_clEvEUlS4_S4_E_EESt5arrayIPcLm2EEEEviT0_T1_:
        /* <DEDUP_REMOVED lines=34> */
[----:B-----5:R-:W-:Y:S05]  /*0220*/  CALL.REL.NOINC `($__internal_39_$__cuda_sm3x_div_rn_ftz_f32_slowpath) ;  /* 0x0000004000107944 */ /* 0x020fea0003c00000 */
[----:B------:R-:W-:-:S07]  /*0230*/  MOV R2, R0 ;  /* 0x0000000000027202 */ /* 0x000fce0000000f00 */
.L_x_12747:
[----:B------:R-:W-:Y:S05]  /*0240*/  BSYNC B2 ;  /* 0x0000000000027941 */ /* 0x000fea0003800000 */
.L_x_12746:
        /* <DEDUP_REMOVED lines=18> */
.L_x_12749:
[----:B------:R-:W-:Y:S02]  /*0370*/  ISETP.GE.AND P0, PT, R5, RZ, PT ;  /* 0x000000ff0500720c */ /* 0x000fe40003f06270 */
[----:B------:R-:W-:-:S11]  /*0380*/  MOV R7, 0x3fd774eb ;  /* 0x3fd774eb00077802 */ /* 0x000fd60000000f00 */
[----:B------:R-:W-:-:S04]  /*0390*/  @P0 FFMA.FTZ R2, R7, 0.93318945169448852539, -R2 ;  /* 0x3f6ee58107020823 */ /* 0x000fc80000010802 */
[----:B------:R-:W-:-:S07]  /*03a0*/  @!P0 FFMA.FTZ R2, R7, 0.93318945169448852539, R2 ;  /* 0x3f6ee58107028823 */ /* 0x000fce0000010002 */
.L_x_12750:
[----:B------:R-:W-:Y:S05]  /*03b0*/  BSYNC B0 ;  /* 0x0000000000007941 */ /* 0x000fea0003800000 */
.L_x_12748:
        /* <DEDUP_REMOVED lines=29> */
[----:B-----5:R-:W-:Y:S05]  /*0590*/  CALL.REL.NOINC `($__internal_39_$__cuda_sm3x_div_rn_ftz_f32_slowpath) ;  /* 0x0000003c00347944 */ /* 0x020fea0003c00000 */
[----:B------:R-:W-:-:S07]  /*05a0*/  IMAD.MOV.U32 R7, RZ, RZ, R0 ;  /* 0x000000ffff077224 */ /* 0x000fce00078e0000 */
.L_x_12752:
[----:B------:R-:W-:Y:S05]  /*05b0*/  BSYNC B2 ;  /* 0x0000000000027941 */ /* 0x000fea0003800000 */
.L_x_12751:
        /* <DEDUP_REMOVED lines=18> */
.L_x_12754:
[----:B------:R-:W-:Y:S02]  /*06e0*/  ISETP.GE.AND P0, PT, R9, RZ, PT ;  /* 0x000000ff0900720c */ /* 0x000fe40003f06270 */
[----:B------:R-:W-:-:S11]  /*06f0*/  MOV R7, 0x3fd774eb ;  /* 0x3fd774eb00077802 */ /* 0x000fd60000000f00 */
[----:B------:R-:W-:-:S04]  /*0700*/  @P0 FFMA.FTZ R0, R7, 0.93318945169448852539, -R0 ;  /* 0x3f6ee58107000823 */ /* 0x000fc80000010800 */
[----:B------:R-:W-:-:S07]  /*0710*/  @!P0 FFMA.FTZ R0, R7, 0.93318945169448852539, R0 ;  /* 0x3f6ee58107008823 */ /* 0x000fce0000010000 */
.L_x_12755:
[----:B------:R-:W-:Y:S05]  /*0720*/  BSYNC B0 ;  /* 0x0000000000007941 */ /* 0x000fea0003800000 */
.L_x_12753:
[----:B------:R-:W0:Y:S01]  /*0730*/  LDC.U16 R7, c[0x0][0x216] ;  /* 0x00008580ff077b82 */ /* 0x000e220000000400 */
[----:B-----5:R-:W-:Y:S01]  /*0740*/  HADD2.F32 R10, -RZ, R11.H0_H0 ;  /* 0x2000000bff0a7230 */ /* 0x020fe20000004100 */
[C---:B------:R-:W-:Y:S01]  /*0750*/  FSETP.NEU.FTZ.AND P0, PT, |R9|.reuse, |R6|, PT ;  /* 0x400000060900720b */ /* 0x040fe20003f1d200 */
[----:B------:R-:W-:Y:S01]  /*0760*/  BSSY B2, `(.L_x_12756) ;  /* 0x000001c000027945 */ /* 0x000fe20003800000 */
[----:B------:R-:W-:Y:S01]  /*0770*/  MOV R13, R0 ;  /* 0x00000000000d7202 */ /* 0x000fe20000000f00 */
[----:B------:R-:W-:Y:S01]  /*0780*/  HFMA2.MMA R0, -RZ, RZ, 2.04296875, -15.78125 ;  /* 0x4016cbe4ff007435 */ /* 0x000fe200000001ff */
[----:B------:R-:W-:Y:S01]  /*0790*/  FADD.FTZ R2, |R10|, -RZ ;  /* 0x800000ff0a027221 */ /* 0x000fe20000010200 */
[----:B------:R-:W-:Y:S02]  /*07a0*/  FSETP.NEU.FTZ.AND P1, PT, R8, RZ, PT ;  /* 0x000000ff0800720b */ /* 0x000fe40003f3d000 */
[----:B------:R-:W-:Y:S01]  /*07b0*/  ISETP.GE.AND P3, PT, R9, RZ, PT ;  /* 0x000000ff0900720c */ /* 0x000fe20003f66270 */
[----:B------:R-:W-:-:S05]  /*07c0*/  FADD.FTZ R9, |R6|, |R9| ;  /* 0x4000000906097221 */ /* 0x000fca0000010200 */
[----:B------:R-:W-:Y:S02]  /*07d0*/  @!P0 FSEL R13, R0, 0.78539818525314331055, !P3 ;  /* 0x3f490fdb000d8808 */ /* 0x000fe40005800000 */
[----:B------:R-:W-:-:S03]  /*07e0*/  FSETP.GTU.FTZ.AND P0, PT, |R9|, +INF , PT ;  /* 0x7f8000000900780b */ /* 0x000fc60003f1c200 */
[----:B------:R-:W-:Y:S01]  /*07f0*/  @!P1 FSEL R13, RZ, 3.1415927410125732422, P3 ;  /* 0x40490fdbff0d9808 */ /* 0x000fe20001800000 */
[----:B0-----:R-:W-:-:S03]  /*0800*/  HADD2.F32 R7, -RZ, R7.H0_H0 ;  /* 0x20000007ff077230 */ /* 0x001fc60000004100 */
[----:B------:R-:W-:Y:S02]  /*0810*/  LOP3.LUT R6, R13, 0x80000000, R6, 0xb8, !PT ;  /* 0x800000000d067812 */ /* 0x000fe400078eb806 */
[C---:B------:R-:W-:Y:S01]  /*0820*/  FADD.FTZ R19, |R7|.reuse, -RZ ;  /* 0x800000ff07137221 */ /* 0x040fe20000010200 */
        /* <DEDUP_REMOVED lines=13> */
[----:B------:R-:W-:Y:S05]  /*0900*/  CALL.REL.NOINC `($__internal_39_$__cuda_sm3x_div_rn_ftz_f32_slowpath) ;  /* 0x0000003800587944 */ /* 0x000fea0003c00000 */
[----:B------:R-:W-:-:S07]  /*0910*/  MOV R2, R0 ;  /* 0x0000000000027202 */ /* 0x000fce0000000f00 */
.L_x_12757:
[----:B------:R-:W-:Y:S05]  /*0920*/  BSYNC B2 ;  /* 0x0000000000027941 */ /* 0x000fea0003800000 */
.L_x_12756:
        /* <DEDUP_REMOVED lines=18> */
.L_x_12759:
[----:B------:R-:W-:Y:S02]  /*0a50*/  ISETP.GE.AND P0, PT, R10, RZ, PT ;  /* 0x000000ff0a00720c */ /* 0x000fe40003f06270 */
[----:B------:R-:W-:-:S11]  /*0a60*/  MOV R9, 0x3fd774eb ;  /* 0x3fd774eb00097802 */ /* 0x000fd60000000f00 */
[----:B------:R-:W-:-:S04]  /*0a70*/  @P0 FFMA.FTZ R2, R9, 0.93318945169448852539, -R2 ;  /* 0x3f6ee58109020823 */ /* 0x000fc80000010802 */
[----:B------:R-:W-:-:S07]  /*0a80*/  @!P0 FFMA.FTZ R2, R9, 0.93318945169448852539, R2 ;  /* 0x3f6ee58109028823 */ /* 0x000fce0000010002 */
.L_x_12760:
[----:B------:R-:W-:Y:S05]  /*0a90*/  BSYNC B0 ;  /* 0x0000000000007941 */ /* 0x000fea0003800000 */
.L_x_12758:
        /* <DEDUP_REMOVED lines=29> */
[----:B------:R-:W-:Y:S05]  /*0c70*/  CALL.REL.NOINC `($__internal_39_$__cuda_sm3x_div_rn_ftz_f32_slowpath) ;  /* 0x00000034007c7944 */ /* 0x000fea0003c00000 */
[----:B------:R-:W-:-:S07]  /*0c80*/  MOV R2, R0 ;  /* 0x0000000000027202 */ /* 0x000fce0000000f00 */
.L_x_12762:
[----:B------:R-:W-:Y:S05]  /*0c90*/  BSYNC B2 ;  /* 0x0000000000027941 */ /* 0x000fea0003800000 */
.L_x_12761:
        /* <DEDUP_REMOVED lines=18> */
.L_x_12764:
[----:B------:R-:W-:Y:S02]  /*0dc0*/  ISETP.GE.AND P0, PT, R11, RZ, PT ;  /* 0x000000ff0b00720c */ /* 0x000fe40003f06270 */
[----:B------:R-:W-:-:S11]  /*0dd0*/  MOV R9, 0x3fd774eb ;  /* 0x3fd774eb00097802 */ /* 0x000fd60000000f00 */
[----:B------:R-:W-:-:S04]  /*0de0*/  @P0 FFMA.FTZ R2, R9, 0.93318945169448852539, -R2 ;  /* 0x3f6ee58109020823 */ /* 0x000fc80000010802 */
[----:B------:R-:W-:-:S07]  /*0df0*/  @!P0 FFMA.FTZ R2, R9, 0.93318945169448852539, R2 ;  /* 0x3f6ee58109028823 */ /* 0x000fce0000010002 */
.L_x_12765:
[----:B------:R-:W-:Y:S05]  /*0e00*/  BSYNC B0 ;  /* 0x0000000000007941 */ /* 0x000fea0003800000 */
.L_x_12763:
[----:B------:R-:W0:Y:S01]  /*0e10*/  LDC.U16 R9, c[0x0][0x216] ;  /* 0x00008580ff097b82 */ /* 0x000e220000000400 */
[----:B------:R-:W-:Y:S01]  /*0e20*/  HADD2.F32 R10, -RZ, R17.H0_H0 ;  /* 0x20000011ff0a7230 */ /* 0x000fe20000004100 */
[C---:B------:R-:W-:Y:S01]  /*0e30*/  FSETP.NEU.FTZ.AND P0, PT, |R11|.reuse, |R8|, PT ;  /* 0x400000080b00720b */ /* 0x040fe20003f1d200 */
        /* <DEDUP_REMOVED lines=27> */
.L_x_12767:
[----:B------:R-:W-:Y:S05]  /*0ff0*/  BSYNC B2 ;  /* 0x0000000000027941 */ /* 0x000fea0003800000 */
.L_x_12766:
        /* <DEDUP_REMOVED lines=18> */
.L_x_12769:
[----:B------:R-:W-:Y:S02]  /*1120*/  ISETP.GE.AND P0, PT, R10, RZ, PT ;  /* 0x000000ff0a00720c */ /* 0x000fe40003f06270 */
[----:B------:R-:W-:-:S11]  /*1130*/  MOV R11, 0x3fd774eb ;  /* 0x3fd774eb000b7802 */ /* 0x000fd60000000f00 */
[----:B------:R-:W-:-:S04]  /*1140*/  @P0 FFMA.FTZ R2, R11, 0.93318945169448852539, -R2 ;  /* 0x3f6ee5810b020823 */ /* 0x000fc80000010802 */
[----:B------:R-:W-:-:S07]  /*1150*/  @!P0 FFMA.FTZ R2, R11, 0.93318945169448852539, R2 ;  /* 0x3f6ee5810b028823 */ /* 0x000fce0000010002 */
.L_x_12770:
[----:B------:R-:W-:Y:S05]  /*1160*/  BSYNC B0 ;  /* 0x0000000000007941 */ /* 0x000fea0003800000 */
.L_x_12768:
[----:B------:R-:W0:Y:S01]  /*1170*/  LDC.U16 R18, c[0x0][0x216] ;  /* 0x00008580ff127b82 */ /* 0x000e220000000400 */
[----:B------:R-:W-:Y:S01]  /*1180*/  HADD2.F32 R17, -RZ, R17.H1_H1 ;  /* 0x30000011ff117230 */ /* 0x000fe20000004100 */
[----:B------:R-:W-:Y:S01]  /*1190*/  FSETP.NEU.FTZ.AND P0, PT, |R10|, |R9|, PT ;  /* 0x400000090a00720b */ /* 0x000fe20003f1d200 */
[----:B------:R-:W-:Y:S01]  /*11a0*/  BSSY B2, `(.L_x_12771) ;  /* 0x000001c000027945 */ /* 0x000fe20003800000 */
[----:B------:R-:W-:Y:S01]  /*11b0*/  FSETP.NEU.FTZ.AND P1, PT, R12, RZ, PT ;  /* 0x000000ff0c00720b */ /* 0x000fe20003f3d000 */
[----:B------:R-:W-:Y:S01]  /*11c0*/  HFMA2.MMA R12, -RZ, RZ, 2.04296875, -15.78125 ;  /* 0x4016cbe4ff0c7435 */ /* 0x000fe200000001ff */
        /* <DEDUP_REMOVED lines=23> */
[----:B------:R-:W-:Y:S05]  /*1340*/  CALL.REL.NOINC `($__internal_39_$__cuda_sm3x_div_rn_ftz_f32_slowpath) ;  /* 0x0000002c00c87944 */ /* 0x000fea0003c00000 */
[----:B------:R-:W-:-:S07]  /*1350*/  MOV R2, R0 ;  /* 0x0000000000027202 */ /* 0x000fce0000000f00 */
.L_x_12772:
[----:B------:R-:W-:Y:S05]  /*1360*/  BSYNC B2 ;  /* 0x0000000000027941 */ /* 0x000fea0003800000 */
.L_x_12771:
        /* <DEDUP_REMOVED lines=18> */
.L_x_12774:
[----:B------:R-:W-:Y:S02]  /*1490*/  ISETP.GE.AND P0, PT, R17, RZ, PT ;  /* 0x000000ff1100720c */ /* 0x000fe40003f06270 */
[----:B------:R-:W-:-:S11]  /*14a0*/  MOV R11, 0x3fd774eb ;  /* 0x3fd774eb000b7802 */ /* 0x000fd60000000f00 */
[----:B------:R-:W-:-:S04]  /*14b0*/  @P0 FFMA.FTZ R2, R11, 0.93318945169448852539, -R2 ;  /* 0x3f6ee5810b020823 */ /* 0x000fc80000010802 */
[----:B------:R-:W-:-:S07]  /*14c0*/  @!P0 FFMA.FTZ R2, R11, 0.93318945169448852539, R2 ;  /* 0x3f6ee5810b028823 */ /* 0x000fce0000010002 */
.L_x_12775:
[----:B------:R-:W-:Y:S05]  /*14d0*/  BSYNC B0 ;  /* 0x0000000000007941 */ /* 0x000fea0003800000 */
.L_x_12773:
[----:B------:R-:W0:Y:S01]  /*14e0*/  LDC.U16 R11, c[0x0][0x216] ;  /* 0x00008580ff0b7b82 */ /* 0x000e220000000400 */
[----:B------:R-:W-:Y:S01]  /*14f0*/  HADD2.F32 R10, -RZ, R16.H0_H0 ;  /* 0x20000010ff0a7230 */ /* 0x000fe20000004100 */
        /* <DEDUP_REMOVED lines=28> */
.L_x_12777:
[----:B------:R-:W-:Y:S05]  /*16c0*/  BSYNC B2 ;  /* 0x0000000000027941 */ /* 0x000fea0003800000 */
.L_x_12776:
        /* <DEDUP_REMOVED lines=18> */
.L_x_12779:
[----:B------:R-:W-:Y:S02]  /*17f0*/  ISETP.GE.AND P0, PT, R10, RZ, PT ;  /* 0x000000ff0a00720c */ /* 0x000fe40003f06270 */
[----:B------:R-:W-:-:S11]  /*1800*/  MOV R13, 0x3fd774eb ;  /* 0x3fd774eb000d7802 */ /* 0x000fd60000000f00 */
[----:B------:R-:W-:-:S04]  /*1810*/  @P0 FFMA.FTZ R2, R13, 0.93318945169448852539, -R2 ;  /* 0x3f6ee5810d020823 */ /* 0x000fc80000010802 */
[----:B------:R-:W-:-:S07]  /*1820*/  @!P0 FFMA.FTZ R2, R13, 0.93318945169448852539, R2 ;  /* 0x3f6ee5810d028823 */ /* 0x000fce0000010002 */
.L_x_12780:
[----:B------:R-:W-:Y:S05]  /*1830*/  BSYNC B0 ;  /* 0x0000000000007941 */ /* 0x000fea0003800000 */
.L_x_12778:
        /* <DEDUP_REMOVED lines=31> */
.L_x_12782:
[----:B------:R-:W-:Y:S05]  /*1a30*/  BSYNC B2 ;  /* 0x0000000000027941 */ /* 0x000fea0003800000 */
.L_x_12781:
        /* <DEDUP_REMOVED lines=18> */
.L_x_12784:
[----:B------:R-:W-:Y:S02]  /*1b60*/  ISETP.GE.AND P0, PT, R16, RZ, PT ;  /* 0x000000ff1000720c */ /* 0x000fe40003f06270 */
[----:B------:R-:W-:-:S11]  /*1b70*/  MOV R11, 0x3fd774eb ;  /* 0x3fd774eb000b7802 */ /* 0x000fd60000000f00 */
[----:B------:R-:W-:-:S04]  /*1b80*/  @P0 FFMA.FTZ R2, R11, 0.93318945169448852539, -R2 ;  /* 0x3f6ee5810b020823 */ /* 0x000fc80000010802 */
[----:B------:R-:W-:-:S07]  /*1b90*/  @!P0 FFMA.FTZ R2, R11, 0.93318945169448852539, R2 ;  /* 0x3f6ee5810b028823 */ /* 0x000fce0000010002 */
.L_x_12785:
[----:B------:R-:W-:Y:S05]  /*1ba0*/  BSYNC B0 ;  /* 0x0000000000007941 */ /* 0x000fea0003800000 */
.L_x_12783:
        /* <DEDUP_REMOVED lines=22> */
.L_x_12745:
[----:B------:R-:W0:Y:S01]  /*1d10*/  S2R R2, SR_TID.X ;  /* 0x0000000000027919 */ /* 0x000e220000002100 */
[----:B------:R-:W-:Y:S02]  /*1d20*/  PRMT R29, RZ, 0x7610, R29 ;  /* 0x00007610ff1d7816 */ /* 0x000fe4000000001d */
[----:B0-----:R-:W-:-:S13]  /*1d30*/  ISETP.GE.AND P0, PT, R2, R19, PT ;  /* 0x000000130200720c */ /* 0x001fda0003f06270 */
[----:B------:R-:W-:Y:S02]  /*1d40*/  @!P0 IADD3 R0, R3, R2, RZ ;  /* 0x0000000203008210 */ /* 0x000fe40007ffe0ff */
        /* <DEDUP_REMOVED lines=73> */
[----:B------:R-:W-:-:S07]  /*21e0*/  IMAD.MOV.U32 R2, RZ, RZ, R0 ;  /* 0x000000ffff027224 */ /* 0x000fce00078e0000 */
.L_x_12789:
[----:B------:R-:W-:Y:S05]  /*21f0*/  BSYNC B3 ;  /* 0x0000000000037941 */ /* 0x000fea0003800000 */
.L_x_12788:
        /* <DEDUP_REMOVED lines=18> */
.L_x_12791:
[----:B------:R-:W-:Y:S02]  /*2320*/  ISETP.GE.AND P0, PT, R11, RZ, PT ;  /* 0x000000ff0b00720c */ /* 0x000fe40003f06270 */
[----:B------:R-:W-:-:S11]  /*2330*/  MOV R13, 0x3fd774eb ;  /* 0x3fd774eb000d7802 */ /* 0x000fd60000000f00 */
[----:B------:R-:W-:-:S04]  /*2340*/  @P0 FFMA.FTZ R2, R13, 0.93318945169448852539, -R2 ;  /* 0x3f6ee5810d020823 */ /* 0x000fc80000010802 */
[----:B------:R-:W-:-:S07]  /*2350*/  @!P0 FFMA.FTZ R2, R13, 0.93318945169448852539, R2 ;  /* 0x3f6ee5810d028823 */ /* 0x000fce0000010002 */
.L_x_12792:
[----:B------:R-:W-:Y:S05]  /*2360*/  BSYNC B0 ;  /* 0x0000000000007941 */ /* 0x000fea0003800000 */
.L_x_12790:
        /* <DEDUP_REMOVED lines=11> */
.L_x_12787:
[----:B------:R-:W-:Y:S05]  /*2420*/  BSYNC B2 ;  /* 0x0000000000027941 */ /* 0x000fea0003800000 */
.L_x_12786:
        /* <DEDUP_REMOVED lines=25> */
.L_x_12796:
[----:B------:R-:W-:Y:S05]  /*25c0*/  BSYNC B3 ;  /* 0x0000000000037941 */ /* 0x000fea0003800000 */
.L_x_12795:
        /* <DEDUP_REMOVED lines=18> */
.L_x_12798:
[----:B------:R-:W-:Y:S02]  /*26f0*/  ISETP.GE.AND P0, PT, R29, RZ, PT ;  /* 0x000000ff1d00720c */ /* 0x000fe40003f06270 */
[----:B------:R-:W-:-:S11]  /*2700*/  MOV R13, 0x3fd774eb ;  /* 0x3fd774eb000d7802 */ /* 0x000fd60000000f00 */
[----:B------:R-:W-:-:S04]  /*2710*/  @P0 FFMA.FTZ R2, R13, 0.93318945169448852539, -R2 ;  /* 0x3f6ee5810d020823 */ /* 0x000fc80000010802 */
[----:B------:R-:W-:-:S07]  /*2720*/  @!P0 FFMA.FTZ R2, R13, 0.93318945169448852539, R2 ;  /* 0x3f6ee5810d028823 */ /* 0x000fce0000010002 */
.L_x_12799:
[----:B------:R-:W-:Y:S05]  /*2730*/  BSYNC B0 ;  /* 0x0000000000007941 */ /* 0x000fea0003800000 */
.L_x_12797:
        /* <DEDUP_REMOVED lines=11> */
.L_x_12794:
[----:B------:R-:W-:Y:S05]  /*27f0*/  BSYNC B2 ;  /* 0x0000000000027941 */ /* 0x000fea0003800000 */
.L_x_12793:
        /* <DEDUP_REMOVED lines=24> */
.L_x_12803:
[----:B------:R-:W-:Y:S05]  /*2980*/  BSYNC B3 ;  /* 0x0000000000037941 */ /* 0x000fea0003800000 */
.L_x_12802:
        /* <DEDUP_REMOVED lines=18> */
.L_x_12805:
[----:B------:R-:W-:Y:S02]  /*2ab0*/  ISETP.GE.AND P0, PT, R9, RZ, PT ;  /* 0x000000ff0900720c */ /* 0x000fe40003f06270 */
[----:B------:R-:W-:-:S11]  /*2ac0*/  MOV R13, 0x3fd774eb ;  /* 0x3fd774eb000d7802 */ /* 0x000fd60000000f00 */
[----:B------:R-:W-:-:S04]  /*2ad0*/  @P0 FFMA.FTZ R2, R13, 0.93318945169448852539, -R2 ;  /* 0x3f6ee5810d020823 */ /* 0x000fc80000010802 */
[----:B------:R-:W-:-:S07]  /*2ae0*/  @!P0 FFMA.FTZ R2, R13, 0.93318945169448852539, R2 ;  /* 0x3f6ee5810d028823 */ /* 0x000fce0000010002 */
.L_x_12806:
[----:B------:R-:W-:Y:S05]  /*2af0*/  BSYNC B0 ;  /* 0x0000000000007941 */ /* 0x000fea0003800000 */
.L_x_12804:
        /* <DEDUP_REMOVED lines=11> */
.L_x_12801:
[----:B------:R-:W-:Y:S05]  /*2bb0*/  BSYNC B2 ;  /* 0x0000000000027941 */ /* 0x000fea0003800000 */
.L_x_12800:
        /* <DEDUP_REMOVED lines=24> */
.L_x_12810:
[----:B------:R-:W-:Y:S05]  /*2d40*/  BSYNC B3 ;  /* 0x0000000000037941 */ /* 0x000fea0003800000 */
.L_x_12809:
        /* <DEDUP_REMOVED lines=18> */
.L_x_12812:
[----:B------:R-:W-:Y:S02]  /*2e70*/  ISETP.GE.AND P0, PT, R27, RZ, PT ;  /* 0x000000ff1b00720c */ /* 0x000fe40003f06270 */
[----:B------:R-:W-:-:S11]  /*2e80*/  MOV R13, 0x3fd774eb ;  /* 0x3fd774eb000d7802 */ /* 0x000fd60000000f00 */
[----:B------:R-:W-:-:S04]  /*2e90*/  @P0 FFMA.FTZ R2, R13, 0.93318945169448852539, -R2 ;  /* 0x3f6ee5810d020823 */ /* 0x000fc80000010802 */
[----:B------:R-:W-:-:S07]  /*2ea0*/  @!P0 FFMA.FTZ R2, R13, 0.93318945169448852539, R2 ;  /* 0x3f6ee5810d028823 */ /* 0x000fce0000010002 */
.L_x_12813:
[----:B------:R-:W-:Y:S05]  /*2eb0*/  BSYNC B0 ;  /* 0x0000000000007941 */ /* 0x000fea0003800000 */
.L_x_12811:
        /* <DEDUP_REMOVED lines=11> */
.L_x_12808:
[----:B------:R-:W-:Y:S05]  /*2f70*/  BSYNC B2 ;  /* 0x0000000000027941 */ /* 0x000fea0003800000 */
.L_x_12807:
        /* <DEDUP_REMOVED lines=24> */
.L_x_12817:
[----:B------:R-:W-:Y:S05]  /*3100*/  BSYNC B3 ;  /* 0x0000000000037941 */ /* 0x000fea0003800000 */
.L_x_12816:
        /* <DEDUP_REMOVED lines=18> */
.L_x_12819:
[----:B------:R-:W-:Y:S02]  /*3230*/  ISETP.GE.AND P0, PT, R7, RZ, PT ;  /* 0x000000ff0700720c */ /* 0x000fe40003f06270 */
[----:B------:R-:W-:-:S11]  /*3240*/  MOV R13, 0x3fd774eb ;  /* 0x3fd774eb000d7802 */ /* 0x000fd60000000f00 */
[----:B------:R-:W-:-:S04]  /*3250*/  @P0 FFMA.FTZ R2, R13, 0.93318945169448852539, -R2 ;  /* 0x3f6ee5810d020823 */ /* 0x000fc80000010802 */
[----:B------:R-:W-:-:S07]  /*3260*/  @!P0 FFMA.FTZ R2, R13, 0.93318945169448852539, R2 ;  /* 0x3f6ee5810d028823 */ /* 0x000fce0000010002 */
.L_x_12820:
[----:B------:R-:W-:Y:S05]  /*3270*/  BSYNC B0 ;  /* 0x0000000000007941 */ /* 0x000fea0003800000 */
.L_x_12818:
        /* <DEDUP_REMOVED lines=11> */
.L_x_12815:
[----:B------:R-:W-:Y:S05]  /*3330*/  BSYNC B2 ;  /* 0x0000000000027941 */ /* 0x000fea0003800000 */
.L_x_12814:
        /* <DEDUP_REMOVED lines=24> */
.L_x_12824:
[----:B------:R-:W-:Y:S05]  /*34c0*/  BSYNC B3 ;  /* 0x0000000000037941 */ /* 0x000fea0003800000 */
.L_x_12823:
        /* <DEDUP_REMOVED lines=18> */
.L_x_12826:
[----:B------:R-:W-:Y:S02]  /*35f0*/  ISETP.GE.AND P0, PT, R25, RZ, PT ;  /* 0x000000ff1900720c */ /* 0x000fe40003f06270 */
[----:B------:R-:W-:-:S11]  /*3600*/  MOV R13, 0x3fd774eb ;  /* 0x3fd774eb000d7802 */ /* 0x000fd60000000f00 */
[----:B------:R-:W-:-:S04]  /*3610*/  @P0 FFMA.FTZ R2, R13, 0.93318945169448852539, -R2 ;  /* 0x3f6ee5810d020823 */ /* 0x000fc80000010802 */
[----:B------:R-:W-:-:S07]  /*3620*/  @!P0 FFMA.FTZ R2, R13, 0.93318945169448852539, R2 ;  /* 0x3f6ee5810d028823 */ /* 0x000fce0000010002 */
.L_x_12827:
[----:B------:R-:W-:Y:S05]  /*3630*/  BSYNC B0 ;  /* 0x0000000000007941 */ /* 0x000fea0003800000 */
.L_x_12825:
        /* <DEDUP_REMOVED lines=11> */
.L_x_12822:
[----:B------:R-:W-:Y:S05]  /*36f0*/  BSYNC B2 ;  /* 0x0000000000027941 */ /* 0x000fea0003800000 */
.L_x_12821:
        /* <DEDUP_REMOVED lines=24> */
.L_x_12831:
[----:B------:R-:W-:Y:S05]  /*3880*/  BSYNC B3 ;  /* 0x0000000000037941 */ /* 0x000fea0003800000 */
.L_x_12830:
        /* <DEDUP_REMOVED lines=18> */
.L_x_12833:
[----:B------:R-:W-:Y:S02]  /*39b0*/  ISETP.GE.AND P0, PT, R5, RZ, PT ;  /* 0x000000ff0500720c */ /* 0x000fe40003f06270 */
[----:B------:R-:W-:-:S11]  /*39c0*/  MOV R13, 0x3fd774eb ;  /* 0x3fd774eb000d7802 */ /* 0x000fd60000000f00 */
[----:B------:R-:W-:-:S04]  /*39d0*/  @P0 FFMA.FTZ R2, R13, 0.93318945169448852539, -R2 ;  /* 0x3f6ee5810d020823 */ /* 0x000fc80000010802 */
[----:B------:R-:W-:-:S07]  /*39e0*/  @!P0 FFMA.FTZ R2, R13, 0.93318945169448852539, R2 ;  /* 0x3f6ee5810d028823 */ /* 0x000fce0000010002 */
.L_x_12834:
[----:B------:R-:W-:Y:S05]  /*39f0*/  BSYNC B0 ;  /* 0x0000000000007941 */ /* 0x000fea0003800000 */
.L_x_12832:
        /* <DEDUP_REMOVED lines=11> */
.L_x_12829:
[----:B------:R-:W-:Y:S05]  /*3ab0*/  BSYNC B2 ;  /* 0x0000000000027941 */ /* 0x000fea0003800000 */
.L_x_12828:
        /* <DEDUP_REMOVED lines=24> */
.L_x_12838:
[----:B------:R-:W-:Y:S05]  /*3c40*/  BSYNC B3 ;  /* 0x0000000000037941 */ /* 0x000fea0003800000 */
.L_x_12837:
        /* <DEDUP_REMOVED lines=18> */
.L_x_12840:
[----:B------:R-:W-:Y:S02]  /*3d70*/  ISETP.GE.AND P0, PT, R17, RZ, PT ;  /* 0x000000ff1100720c */ /* 0x000fe40003f06270 */
[----:B------:R-:W-:-:S11]  /*3d80*/  MOV R13, 0x3fd774eb ;  /* 0x3fd774eb000d7802 */ /* 0x000fd60000000f00 */
[----:B------:R-:W-:-:S04]  /*3d90*/  @P0 FFMA.FTZ R2, R13, 0.93318945169448852539, -R2 ;  /* 0x3f6ee5810d020823 */ /* 0x000fc80000010802 */
[----:B------:R-:W-:-:S07]  /*3da0*/  @!P0 FFMA.FTZ R2, R13, 0.93318945169448852539, R2 ;  /* 0x3f6ee5810d028823 */ /* 0x000fce0000010002 */
.L_x_12841:
[----:B------:R-:W-:Y:S05]  /*3db0*/  BSYNC B0 ;  /* 0x0000000000007941 */ /* 0x000fea0003800000 */
.L_x_12839:
        /* <DEDUP_REMOVED lines=11> */
.L_x_12836:
[----:B------:R-:W-:Y:S05]  /*3e70*/  BSYNC B2 ;  /* 0x0000000000027941 */ /* 0x000fea0003800000 */
.L_x_12835:
        /* <DEDUP_REMOVED lines=18> */
.L_x_12844:
[----:B------:R-:W-:-:S13]  /*3fa0*/  ISETP.GE.AND P0, PT, R16, R19, PT ;  /* 0x000000131000720c */ /* 0x000fda0003f06270 */
[----:B------:R-:W-:Y:S05]  /*3fb0*/  @P0 BRA `(.L_x_12846) ;  /* 0x0000000000300947 */ /* 0x000fea0003800000 */
[----:B01----:R-:W0:Y:S01]  /*3fc0*/  LDC.64 R10, c[0x0][0x218] ;  /* 0x00008600ff0a7b82 */ /* 0x003e220000000a00 */
[----:B------:R-:W-:Y:S02]  /*3fd0*/  IADD3 R13, R3, R16, RZ ;  /* 0x00000010030d7210 */ /* 0x000fe40007ffe0ff */
[----:B------:R-:W-:-:S03]  /*3fe0*/  IADD3 R16, R16, 0x80, RZ ;  /* 0x0000008010107810 */ /* 0x000fc60007ffe0ff */
[----:B0-----:R-:W-:-:S05]  /*3ff0*/  IMAD.WIDE.U32 R10, R13, 0x2, R10 ;  /* 0x000000020d0a7825 */ /* 0x001fca00078e000a */
[----:B------:R1:W-:Y:S02]  /*4000*/  STG.E.U16 desc[UR4][R10.64], R9 ;  /* 0x000000090a007986 */ /* 0x0003e4000c101504 */
.L_x_12845:
[----:B------:R-:W-:-:S13]  /*4010*/  ISETP.GE.AND P0, PT, R16, R19, PT ;  /* 0x000000131000720c */ /* 0x000fda0003f06270 */
[----:B------:R-:W-:Y:S05]  /*4020*/  @P0 BRA `(.L_x_12847) ;  /* 0x0000000000300947 */ /* 0x000fea0003800000 */
[----:B01----:R-:W0:Y:S01]  /*4030*/  LDC.64 R10, c[0x0][0x218] ;  /* 0x00008600ff0a7b82 */ /* 0x003e220000000a00 */
[----:B------:R-:W-:Y:S02]  /*4040*/  IADD3 R9, R3, R16, RZ ;  /* 0x0000001003097210 */ /* 0x000fe40007ffe0ff */
[----:B------:R-:W-:-:S03]  /*4050*/  IADD3 R16, R16, 0x80, RZ ;  /* 0x0000008010107810 */ /* 0x000fc60007ffe0ff */
[----:B0-----:R-:W-:-:S05]  /*4060*/  IMAD.WIDE.U32 R10, R9, 0x2, R10 ;  /* 0x00000002090a7825 */ /* 0x001fca00078e000a */
[----:B------:R2:W-:Y:S02]  /*4070*/  STG.E.U16 desc[UR4][R10.64], R8 ;  /* 0x000000080a007986 */ /* 0x0005e4000c101504 */
.L_x_12846:
[----:B------:R-:W-:-:S13]  /*4080*/  ISETP.GE.AND P0, PT, R16, R19, PT ;  /* 0x000000131000720c */ /* 0x000fda0003f06270 */
[----:B------:R-:W-:Y:S05]  /*4090*/  @P0 BRA `(.L_x_12848) ;  /* 0x0000000000340947 */ /* 0x000fea0003800000 */
[----:B--2---:R-:W2:Y:S01]  /*40a0*/  LDC.64 R8, c[0x0][0x218] ;  /* 0x00008600ff087b82 */ /* 0x004ea20000000a00 */
[----:B01----:R-:W-:Y:S01]  /*40b0*/  IADD3 R11, R3, R16, RZ ;  /* 0x00000010030b7210 */ /* 0x003fe20007ffe0ff */
[----:B------:R-:W-:-:S04]  /*40c0*/  VIADD R16, R16, 0x80 ;  /* 0x0000008010107836 */ /* 0x000fc80000000000 */
[----:B--2---:R-:W-:-:S05]  /*40d0*/  IMAD.WIDE.U32 R8, R11, 0x2, R8 ;  /* 0x000000020b087825 */ /* 0x004fca00078e0008 */
[----:B------:R2:W-:Y:S02]  /*40e0*/  STG.E.U16 desc[UR4][R8.64], R7 ;  /* 0x0000000708007986 */ /* 0x0005e4000c101504 */
.L_x_12847:
        /* <DEDUP_REMOVED lines=8> */
.L_x_12848:
[----:B------:R-:W-:Y:S05]  /*4170*/  BSYNC B1 ;  /* 0x0000000000017941 */ /* 0x000fea0003800000 */
.L_x_12843:
[----:B------:R-:W-:-:S13]  /*4180*/  ISETP.GE.AND P0, PT, R16, R19, PT ;  /* 0x000000131000720c */ /* 0x000fda0003f06270 */
[----:B---3--:R-:W3:Y:S01]  /*4190*/  @!P0 LDC.64 R6, c[0x0][0x218] ;  /* 0x00008600ff068b82 */ /* 0x008ee20000000a00 */
[----:B------:R-:W-:Y:S02]  /*41a0*/  @!P0 IADD3 R9, R3, R16, RZ ;  /* 0x0000001003098210 */ /* 0x000fe40007ffe0ff */
[----:B------:R-:W-:-:S03]  /*41b0*/  @!P0 IADD3 R16, R16, 0x80, RZ ;  /* 0x0000008010108810 */ /* 0x000fc60007ffe0ff */
[----:B---3--:R-:W-:-:S05]  /*41c0*/  @!P0 IMAD.WIDE.U32 R6, R9, 0x2, R6 ;  /* 0x0000000209068825 */ /* 0x008fca00078e0006 */
[----:B------:R3:W-:Y:S02]  /*41d0*/  @!P0 STG.E.U16 desc[UR4][R6.64], R5 ;  /* 0x0000000506008986 */ /* 0x0007e4000c101504 */
.L_x_12849:
[----:B------:R-:W-:Y:S05]  /*41e0*/  BSYNC B0 ;  /* 0x0000000000007941 */ /* 0x000fea0003800000 */
.L_x_12842:
        /* <DEDUP_REMOVED lines=8> */
        .weak           $__internal_39_$__cuda_sm3x_div_rn_ftz_f32_slowpath
        .type           $__internal_39_$__cuda_sm3x_div_rn_ftz_f32_slowpath,@function
        .size           $__internal_39_$__cuda_sm3x_div_rn_ftz_f32_slowpath,(.L_x_19715 - $__internal_39_$__cuda_sm3x_div_rn_ftz_f32_slowpath)
$__internal_39_$__cuda_sm3x_div_rn_ftz_f32_slowpath:
        /* <DEDUP_REMOVED lines=32> */
.L_x_12852:
[----:B------:R-:W-:Y:S05]  /*4470*/  BSYNC B1 ;  /* 0x0000000000017941 */ /* 0x000fea0003800000 */
.L_x_12851:
        /* <DEDUP_REMOVED lines=27> */
.L_x_12858:
[----:B------:R-:W-:-:S07]  /*4630*/  LEA R0, R13, R0, 0x17 ;  /* 0x000000000d007211 */ /* 0x000fce00078eb8ff */
.L_x_12859:
[----:B------:R-:W-:Y:S05]  /*4640*/  BSYNC B1 ;  /* 0x0000000000017941 */ /* 0x000fea0003800000 */
.L_x_12857:
[----:B------:R-:W-:Y:S05]  /*4650*/  BRA `(.L_x_12860) ;  /* 0x0000000000207947 */ /* 0x000fea0003800000 */
.L_x_12856:
[----:B------:R-:W-:-:S04]  /*4660*/  LOP3.LUT R0, R12, 0x80000000, R0, 0x48, !PT ;  /* 0x800000000c007812 */ /* 0x000fc800078e4800 */
[----:B------:R-:W-:Y:S01]  /*4670*/  LOP3.LUT R0, R0, 0x7f800000, RZ, 0xfc, !PT ;  /* 0x7f80000000007812 */ /* 0x000fe200078efcff */
[----:B------:R-:W-:Y:S06]  /*4680*/  BRA `(.L_x_12860) ;  /* 0x0000000000147947 */ /* 0x000fec0003800000 */
.L_x_12855:
[----:B------:R-:W-:Y:S01]  /*4690*/  LOP3.LUT R0, R12, 0x80000000, R0, 0x48, !PT ;  /* 0x800000000c007812 */ /* 0x000fe200078e4800 */
[----:B------:R-:W-:Y:S06]  /*46a0*/  BRA `(.L_x_12860) ;  /* 0x00000000000c7947 */ /* 0x000fec0003800000 */
.L_x_12854:
[----:B------:R-:W0:Y:S01]  /*46b0*/  MUFU.RSQ R0, -QNAN ;  /* 0xffc0000000007908 */ /* 0x000e220000001400 */
[----:B------:R-:W-:Y:S05]  /*46c0*/  BRA `(.L_x_12860) ;  /* 0x0000000000047947 */ /* 0x000fea0003800000 */
.L_x_12853:
[----:B------:R-:W-:-:S07]  /*46d0*/  FADD.FTZ R0, R0, R12 ;  /* 0x0000000c00007221 */ /* 0x000fce0000010000 */
.L_x_12860:
[----:B------:R-:W-:Y:S05]  /*46e0*/  BSYNC B0 ;  /* 0x0000000000007941 */ /* 0x000fea0003800000 */
.L_x_12850:
[----:B------:R-:W-:Y:S01]  /*46f0*/  HFMA2.MMA R15, -RZ, RZ, 0, 0 ;  /* 0x00000000ff0f7435 */ /* 0x000fe200000001ff */
[----:B------:R-:W-:-:S05]  /*4700*/  MOV R14, R2 ;  /* 0x00000002000e7202 */ /* 0x000fca0000000f00 */
[----:B0-----:R-:W-:Y:S05]  /*4710*/  RET.REL.NODEC R14 `(_ZN2at6native29vectorized_elementwise_kernelILi2ENS0_13AUnaryFunctorIN3c104HalfES4_S4_ZZZNS0_17atan2_kernel_cudaERNS_18TensorIteratorBaseEENKUlvE_clEvENKUlvE1_clEvEUlS4_S4_E_EESt5arrayIPcLm2EEEEviT0_T1_) ;  /* 0xffffffb80e387950 */ /* 0x001fea0003c3ffff */
.L_x_12861:
        /* <DEDUP_REMOVED lines=14> */
.L_x_19715:


//--------------------- .text._ZN2at6native29vectorized_elementwise_kernelILi4ENS0_13AUnaryFunctorIN3c104HalfES4_S4_ZZZNS0_17atan2_kernel_cudaERNS_18TensorIteratorBaseEENKUlvE_clEvENKUlvE1_clEvEUlS4_S4_E_EESt5arrayIPcLm2EEEEviT0_T1_ --------------------------
	.section	.text._ZN2at6native29vectorized_elementwise_kernelILi4ENS0_13AUnaryFunctorIN3c104HalfES4_S4_ZZZNS0_17atan2_kernel_cudaERNS_18TensorIteratorBaseEENKUlvE_clEvENKUlvE1_clEvEUlS4_S4_E_EESt5arrayIPcLm2EEEEviT0_T1_,"ax",@progbits
	.align	128
        .global         _ZN2at6native29vectorized_elementwise_kernelILi4ENS0_13AUnaryFunctorIN3c104HalfES4_S4_ZZZNS0_17atan2_kernel_cudaERNS_18TensorIteratorBaseEENKUlvE_clEvENKUlvE1_clEvEUlS4_S4_E_EESt5arrayIPcLm2EEEEviT0_T1_
        .type           _ZN2at6native29vectorized_elementwise_kernelILi4ENS0_13AUnaryFunctorIN3c104HalfES4_S4_ZZZNS0_17atan2_kernel_cudaERNS_18TensorIteratorBaseEENKUlvE_clEvENKUlvE1_clEvEUlS4_S4_E_EESt5arrayIPcLm2EEEEviT0_T1_,@function
        .size           _ZN2at6native29vectorized_elementwise_kernelILi4ENS0_13AUnaryFunctorIN3c104HalfES4_S4_ZZZNS0_17atan2_kernel_cudaERNS_18TensorIteratorBaseEENKUlvE_clEvENKUlvE1_clEvEUlS4_S4_E_EESt5arrayIPcLm2EEEEviT0_T1_,(.L_x_19716 - _ZN2at6native29vectorized_elementwise_kernelILi4ENS0_13AUnaryFunctorIN3c104HalfES4_S4_ZZZNS0_17atan2_kernel_cudaERNS_18TensorIteratorBaseEENKUlvE_clEvENKUlvE1_clEvEUlS4_S4_E_EESt5arrayIPcLm2EEEEviT0_T1_)
        .other          _ZN2at6native29vectorized_elementwise_kernelILi4ENS0_13AUnaryFunctorIN3c104HalfES4_S4_ZZZNS0_17atan2_kernel_cudaERNS_18TensorIteratorBaseEENKUlvE_clEvENKUlvE1_clEvEUlS4_S4_E_EESt5arrayIPcLm2EEEEviT0_T1_,@"STO_CUDA_ENTRY STV_DEFAULT"
_ZN2at6native29vectorized_elementwise_kernelILi4ENS0_13AUnaryFunctorIN3c104HalfES4_S4_ZZZNS0_17atan2_kernel_cudaERNS_18TensorIteratorBaseEENKUlvE_clEvENKUlvE1_clEvEUlS4_S4_E_EESt5arrayIPcLm2EEEEviT0_T1_:
.text._ZN2at6native29vectorized_elementwise_kernelILi4ENS0_13AUnaryFunctorIN3c104HalfES4_S4_ZZZNS0_17atan2_kernel_cudaERNS_18TensorIteratorBaseEENKUlvE_clEvENKUlvE1_clEvEUlS4_S4_E_EESt5arrayIPcLm2EEEEviT0_T1_:
        /* <DEDUP_REMOVED lines=33> */
[----:B-----5:R-:W-:Y:S05]  /*0210*/  CALL.REL.NOINC `($__internal_40_$__cuda_sm3x_div_rn_ftz_f32_slowpath) ;  /* 0x0000003c00ec7944 */ /* 0x020fea0003c00000 */
.L_x_12864:
[----:B------:R-:W-:Y:S05]  /*0220*/  BSYNC B2 ;  /* 0x0000000000027941 */ /* 0x000fea0003800000 */
.L_x_12863:
        /* <DEDUP_REMOVED lines=18> */
.L_x_12866:
[----:B------:R-:W-:Y:S02]  /*0350*/  ISETP.GE.AND P0, PT, R9, RZ, PT ;  /* 0x000000ff0900720c */ /* 0x000fe40003f06270 */
[----:B------:R-:W-:-:S11]  /*0360*/  MOV R5, 0x3fd774eb ;  /* 0x3fd774eb00057802 */ /* 0x000fd60000000f00 */
[----:B------:R-:W-:-:S04]  /*0370*/  @P0 FFMA.FTZ R0, R5, 0.93318945169448852539, -R0 ;  /* 0x3f6ee58105000823 */ /* 0x000fc80000010800 */
[----:B------:R-:W-:-:S07]  /*0380*/  @!P0 FFMA.FTZ R0, R5, 0.93318945169448852539, R0 ;  /* 0x3f6ee58105008823 */ /* 0x000fce0000010000 */
.L_x_12867:
[----:B------:R-:W-:Y:S05]  /*0390*/  BSYNC B0 ;  /* 0x0000000000007941 */ /* 0x000fea0003800000 */
.L_x_12865:
        /* <DEDUP_REMOVED lines=29> */
[----:B-----5:R-:W-:Y:S05]  /*0570*/  CALL.REL.NOINC `($__internal_40_$__cuda_sm3x_div_rn_ftz_f32_slowpath) ;  /* 0x0000003c00147944 */ /* 0x020fea0003c00000 */
.L_x_12869:
[----:B------:R-:W-:Y:S05]  /*0580*/  BSYNC B2 ;  /* 0x0000000000027941 */ /* 0x000fea0003800000 */
.L_x_12868:
        /* <DEDUP_REMOVED lines=18> */
.L_x_12871:
[----:B------:R-:W-:Y:S01]  /*06b0*/  ISETP.GE.AND P0, PT, R21, RZ, PT ;  /* 0x000000ff1500720c */ /* 0x000fe20003f06270 */
[----:B------:R-:W-:-:S12]  /*06c0*/  IMAD.MOV.U32 R5, RZ, RZ, 0x3fd774eb ;  /* 0x3fd774ebff057424 */ /* 0x000fd800078e00ff */
[----:B------:R-:W-:-:S04]  /*06d0*/  @P0 FFMA.FTZ R0, R5, 0.93318945169448852539, -R0 ;  /* 0x3f6ee58105000823 */ /* 0x000fc80000010800 */
[----:B------:R-:W-:-:S07]  /*06e0*/  @!P0 FFMA.FTZ R0, R5, 0.93318945169448852539, R0 ;  /* 0x3f6ee58105008823 */ /* 0x000fce0000010000 */
.L_x_12872:
[----:B------:R-:W-:Y:S05]  /*06f0*/  BSYNC B0 ;  /* 0x0000000000007941 */ /* 0x000fea0003800000 */
.L_x_12870:
        /* <DEDUP_REMOVED lines=30> */
.L_x_12874:
[----:B------:R-:W-:Y:S05]  /*08e0*/  BSYNC B2 ;  /* 0x0000000000027941 */ /* 0x000fea0003800000 */
.L_x_12873:
        /* <DEDUP_REMOVED lines=18> */
.L_x_12876:
[----:B------:R-:W-:Y:S02]  /*0a10*/  ISETP.GE.AND P0, PT, R18, RZ, PT ;  /* 0x000000ff1200720c */ /* 0x000fe40003f06270 */
[----:B------:R-:W-:-:S11]  /*0a20*/  MOV R5, 0x3fd774eb ;  /* 0x3fd774eb00057802 */ /* 0x000fd60000000f00 */
[----:B------:R-:W-:-:S04]  /*0a30*/  @P0 FFMA.FTZ R0, R5, 0.93318945169448852539, -R0 ;  /* 0x3f6ee58105000823 */ /* 0x000fc80000010800 */
[----:B------:R-:W-:-:S07]  /*0a40*/  @!P0 FFMA.FTZ R0, R5, 0.93318945169448852539, R0 ;  /* 0x3f6ee58105008823 */ /* 0x000fce0000010000 */
.L_x_12877:
[----:B------:R-:W-:Y:S05]  /*0a50*/  BSYNC B0 ;  /* 0x0000000000007941 */ /* 0x000fea0003800000 */
.L_x_12875:
        /* <DEDUP_REMOVED lines=30> */
.L_x_12879:
[----:B------:R-:W-:Y:S05]  /*0c40*/  BSYNC B2 ;  /* 0x0000000000027941 */ /* 0x000fea0003800000 */
.L_x_12878:
        /* <DEDUP_REMOVED lines=18> */
.L_x_12881:
[----:B------:R-:W-:Y:S01]  /*0d70*/  ISETP.GE.AND P0, PT, R21, RZ, PT ;  /* 0x000000ff1500720c */ /* 0x000fe20003f06270 */
[----:B------:R-:W-:-:S12]  /*0d80*/  HFMA2.MMA R5, -RZ, RZ, 1.9599609375, 20144 ;  /* 0x3fd774ebff057435 */ /* 0x000fd800000001ff */
[----:B------:R-:W-:-:S04]  /*0d90*/  @P0 FFMA.FTZ R0, R5, 0.93318945169448852539, -R0 ;  /* 0x3f6ee58105000823 */ /* 0x000fc80000010800 */
[----:B------:R-:W-:-:S07]  /*0da0*/  @!P0 FFMA.FTZ R0, R5, 0.93318945169448852539, R0 ;  /* 0x3f6ee58105008823 */ /* 0x000fce0000010000 */
.L_x_12882:
[----:B------:R-:W-:Y:S05]  /*0db0*/  BSYNC B0 ;  /* 0x0000000000007941 */ /* 0x000fea0003800000 */
.L_x_12880:
[----:B------:R-:W0:Y:S01]  /*0dc0*/  LDC.U16 R18, c[0x0][0x216] ;  /* 0x00008580ff127b82 */ /* 0x000e220000000400 */
[----:B-----5:R-:W-:Y:S01]  /*0dd0*/  HADD2.F32 R19, -RZ, R14.H0_H0 ;  /* 0x2000000eff137230 */ /* 0x020fe20000004100 */
        /* <DEDUP_REMOVED lines=27> */
[----:B------:R-:W-:Y:S05]  /*0f90*/  CALL.REL.NOINC `($__internal_40_$__cuda_sm3x_div_rn_ftz_f32_slowpath) ;  /* 0x00000030008c7944 */ /* 0x000fea0003c00000 */
.L_x_12884:
[----:B------:R-:W-:Y:S05]  /*0fa0*/  BSYNC B2 ;  /* 0x0000000000027941 */ /* 0x000fea0003800000 */
.L_x_12883:
        /* <DEDUP_REMOVED lines=18> */
.L_x_12886:
[----:B------:R-:W-:Y:S02]  /*10d0*/  ISETP.GE.AND P0, PT, R19, RZ, PT ;  /* 0x000000ff1300720c */ /* 0x000fe40003f06270 */
[----:B------:R-:W-:-:S11]  /*10e0*/  MOV R5, 0x3fd774eb ;  /* 0x3fd774eb00057802 */ /* 0x000fd60000000f00 */
[----:B------:R-:W-:-:S04]  /*10f0*/  @P0 FFMA.FTZ R0, R5, 0.93318945169448852539, -R0 ;  /* 0x3f6ee58105000823 */ /* 0x000fc80000010800 */
[----:B------:R-:W-:-:S07]  /*1100*/  @!P0 FFMA.FTZ R0, R5, 0.93318945169448852539, R0 ;  /* 0x3f6ee58105008823 */ /* 0x000fce0000010000 */
.L_x_12887:
[----:B------:R-:W-:Y:S05]  /*1110*/  BSYNC B0 ;  /* 0x0000000000007941 */ /* 0x000fea0003800000 */
.L_x_12885:
        /* <DEDUP_REMOVED lines=30> */
.L_x_12889:
[----:B------:R-:W-:Y:S05]  /*1300*/  BSYNC B2 ;  /* 0x0000000000027941 */ /* 0x000fea0003800000 */
.L_x_12888:
        /* <DEDUP_REMOVED lines=18> */
.L_x_12891:
[----:B------:R-:W-:Y:S01]  /*1430*/  ISETP.GE.AND P0, PT, R20, RZ, PT ;  /* 0x000000ff1400720c */ /* 0x000fe20003f06270 */
[----:B------:R-:W-:-:S12]  /*1440*/  HFMA2.MMA R5, -RZ, RZ, 1.9599609375, 20144 ;  /* 0x3fd774ebff057435 */ /* 0x000fd800000001ff */
[----:B------:R-:W-:-:S04]  /*1450*/  @P0 FFMA.FTZ R0, R5, 0.93318945169448852539, -R0 ;  /* 0x3f6ee58105000823 */ /* 0x000fc80000010800 */
[----:B------:R-:W-:-:S07]  /*1460*/  @!P0 FFMA.FTZ R0, R5, 0.93318945169448852539, R0 ;  /* 0x3f6ee58105008823 */ /* 0x000fce0000010000 */
.L_x_12892:
[----:B------:R-:W-:Y:S05]  /*1470*/  BSYNC B0 ;  /* 0x0000000000007941 */ /* 0x000fea0003800000 */
.L_x_12890:
        /* <DEDUP_REMOVED lines=30> */
.L_x_12894:
[----:B------:R-:W-:Y:S05]  /*1660*/  BSYNC B2 ;  /* 0x0000000000027941 */ /* 0x000fea0003800000 */
.L_x_12893:
        /* <DEDUP_REMOVED lines=18> */
.L_x_12896:
[----:B------:R-:W-:Y:S02]  /*1790*/  ISETP.GE.AND P0, PT, R18, RZ, PT ;  /* 0x000000ff1200720c */ /* 0x000fe40003f06270 */
[----:B------:R-:W-:-:S11]  /*17a0*/  MOV R5, 0x3fd774eb ;  /* 0x3fd774eb00057802 */ /* 0x000fd60000000f00 */
[----:B------:R-:W-:-:S04]  /*17b0*/  @P0 FFMA.FTZ R0, R5, 0.93318945169448852539, -R0 ;  /* 0x3f6ee58105000823 */ /* 0x000fc80000010800 */
[----:B------:R-:W-:-:S07]  /*17c0*/  @!P0 FFMA.FTZ R0, R5, 0.93318945169448852539, R0 ;  /* 0x3f6ee58105008823 */ /* 0x000fce0000010000 */
.L_x_12897:
[----:B------:R-:W-:Y:S05]  /*17d0*/  BSYNC B0 ;  /* 0x0000000000007941 */ /* 0x000fea0003800000 */
.L_x_12895:
        /* <DEDUP_REMOVED lines=30> */
.L_x_12899:
[----:B------:R-:W-:Y:S05]  /*19c0*/  BSYNC B2 ;  /* 0x0000000000027941 */ /* 0x000fea0003800000 */
.L_x_12898:
        /* <DEDUP_REMOVED lines=18> */
.L_x_12901:
[----:B------:R-:W-:Y:S01]  /*1af0*/  ISETP.GE.AND P0, PT, R22, RZ, PT ;  /* 0x000000ff1600720c */ /* 0x000fe20003f06270 */
[----:B------:R-:W-:-:S12]  /*1b00*/  HFMA2.MMA R5, -RZ, RZ, 1.9599609375, 20144 ;  /* 0x3fd774ebff057435 */ /* 0x000fd800000001ff */
[----:B------:R-:W-:-:S04]  /*1b10*/  @P0 FFMA.FTZ R0, R5, 0.93318945169448852539, -R0 ;  /* 0x3f6ee58105000823 */ /* 0x000fc80000010800 */
[----:B------:R-:W-:-:S07]  /*1b20*/  @!P0 FFMA.FTZ R0, R5, 0.93318945169448852539, R0 ;  /* 0x3f6ee58105008823 */ /* 0x000fce0000010000 */
.L_x_12902:
[----:B------:R-:W-:Y:S05]  /*1b30*/  BSYNC B0 ;  /* 0x0000000000007941 */ /* 0x000fea0003800000 */
.L_x_12900:
[----:B------:R-:W0:Y:S01]  /*1b40*/  LDC.64 R4, c[0x0][0x218] ;  /* 0x00008600ff047b82 */ /* 0x000e220000000a00 */
[C---:B------:R-:W-:Y:S02]  /*1b50*/  FSETP.NEU.FTZ.AND P0, PT, |R22|.reuse, |R21|, PT ;  /* 0x400000151600720b */ /* 0x040fe40003f1d200 */
        /* <DEDUP_REMOVED lines=18> */
.L_x_12862:
        /* <DEDUP_REMOVED lines=78> */
.L_x_12906:
[----:B------:R-:W-:Y:S05]  /*2160*/  BSYNC B3 ;  /* 0x0000000000037941 */ /* 0x000fea0003800000 */
.L_x_12905:
        /* <DEDUP_REMOVED lines=18> */
.L_x_12908:
[----:B------:R-:W-:Y:S02]  /*2290*/  ISETP.GE.AND P0, PT, R15, RZ, PT ;  /* 0x000000ff0f00720c */ /* 0x000fe40003f06270 */
[----:B------:R-:W-:-:S11]  /*22a0*/  MOV R5, 0x3fd774eb ;  /* 0x3fd774eb00057802 */ /* 0x000fd60000000f00 */
[----:B------:R-:W-:-:S04]  /*22b0*/  @P0 FFMA.FTZ R0, R5, 0.93318945169448852539, -R0 ;  /* 0x3f6ee58105000823 */ /* 0x000fc80000010800 */
[----:B------:R-:W-:-:S07]  /*22c0*/  @!P0 FFMA.FTZ R0, R5, 0.93318945169448852539, R0 ;  /* 0x3f6ee58105008823 */ /* 0x000fce0000010000 */
.L_x_12909:
[----:B------:R-:W-:Y:S05]  /*22d0*/  BSYNC B0 ;  /* 0x0000000000007941 */ /* 0x000fea0003800000 */
.L_x_12907:
        /* <DEDUP_REMOVED lines=11> */
.L_x_12904:
[----:B------:R-:W-:Y:S05]  /*2390*/  BSYNC B2 ;  /* 0x0000000000027941 */ /* 0x000fea0003800000 */
.L_x_12903:
        /* <DEDUP_REMOVED lines=25> */
.L_x_12913:
[----:B------:R-:W-:Y:S05]  /*2530*/  BSYNC B3 ;  /* 0x0000000000037941 */ /* 0x000fea0003800000 */
.L_x_12912:
        /* <DEDUP_REMOVED lines=18> */
.L_x_12915:
[----:B------:R-:W-:Y:S02]  /*2660*/  ISETP.GE.AND P0, PT, R27, RZ, PT ;  /* 0x000000ff1b00720c */ /* 0x000fe40003f06270 */
[----:B------:R-:W-:-:S11]  /*2670*/  MOV R5, 0x3fd774eb ;  /* 0x3fd774eb00057802 */ /* 0x000fd60000000f00 */
[----:B------:R-:W-:-:S04]  /*2680*/  @P0 FFMA.FTZ R0, R5, 0.93318945169448852539, -R0 ;  /* 0x3f6ee58105000823 */ /* 0x000fc80000010800 */
[----:B------:R-:W-:-:S07]  /*2690*/  @!P0 FFMA.FTZ R0, R5, 0.93318945169448852539, R0 ;  /* 0x3f6ee58105008823 */ /* 0x000fce0000010000 */
.L_x_12916:
[----:B------:R-:W-:Y:S05]  /*26a0*/  BSYNC B0 ;  /* 0x0000000000007941 */ /* 0x000fea0003800000 */
.L_x_12914:
        /* <DEDUP_REMOVED lines=11> */
.L_x_12911:
[----:B------:R-:W-:Y:S05]  /*2760*/  BSYNC B2 ;  /* 0x0000000000027941 */ /* 0x000fea0003800000 */
.L_x_12910:
        /* <DEDUP_REMOVED lines=24> */
.L_x_12920:
[----:B------:R-:W-:Y:S05]  /*28f0*/  BSYNC B3 ;  /* 0x0000000000037941 */ /* 0x000fea0003800000 */
.L_x_12919:
        /* <DEDUP_REMOVED lines=18> */
.L_x_12922:
[----:B------:R-:W-:Y:S02]  /*2a20*/  ISETP.GE.AND P0, PT, R11, RZ, PT ;  /* 0x000000ff0b00720c */ /* 0x000fe40003f06270 */
[----:B------:R-:W-:-:S11]  /*2a30*/  MOV R5, 0x3fd774eb ;  /* 0x3fd774eb00057802 */ /* 0x000fd60000000f00 */
[----:B------:R-:W-:-:S04]  /*2a40*/  @P0 FFMA.FTZ R0, R5, 0.93318945169448852539, -R0 ;  /* 0x3f6ee58105000823 */ /* 0x000fc80000010800 */
[----:B------:R-:W-:-:S07]  /*2a50*/  @!P0 FFMA.FTZ R0, R5, 0.93318945169448852539, R0 ;  /* 0x3f6ee58105008823 */ /* 0x000fce0000010000 */
.L_x_12923:
[----:B------:R-:W-:Y:S05]  /*2a60*/  BSYNC B0 ;  /* 0x0000000000007941 */ /* 0x000fea0003800000 */
.L_x_12921:
        /* <DEDUP_REMOVED lines=11> */
.L_x_12918:
[----:B------:R-:W-:Y:S05]  /*2b20*/  BSYNC B2 ;  /* 0x0000000000027941 */ /* 0x000fea0003800000 */
.L_x_12917:
        /* <DEDUP_REMOVED lines=24> */
.L_x_12927:
[----:B------:R-:W-:Y:S05]  /*2cb0*/  BSYNC B3 ;  /* 0x0000000000037941 */ /* 0x000fea0003800000 */
.L_x_12926:
        /* <DEDUP_REMOVED lines=18> */
.L_x_12929:
[----:B------:R-:W-:Y:S01]  /*2de0*/  ISETP.GE.AND P0, PT, R25, RZ, PT ;  /* 0x000000ff1900720c */ /* 0x000fe20003f06270 */
[----:B------:R-:W-:-:S12]  /*2df0*/  IMAD.MOV.U32 R5, RZ, RZ, 0x3fd774eb ;  /* 0x3fd774ebff057424 */ /* 0x000fd800078e00ff */
[----:B------:R-:W-:-:S04]  /*2e00*/  @P0 FFMA.FTZ R0, R5, 0.93318945169448852539, -R0 ;  /* 0x3f6ee58105000823 */ /* 0x000fc80000010800 */
[----:B------:R-:W-:-:S07]  /*2e10*/  @!P0 FFMA.FTZ R0, R5, 0.93318945169448852539, R0 ;  /* 0x3f6ee58105008823 */ /* 0x000fce0000010000 */
.L_x_12930:
[----:B------:R-:W-:Y:S05]  /*2e20*/  BSYNC B0 ;  /* 0x0000000000007941 */ /* 0x000fea0003800000 */
.L_x_12928:
        /* <DEDUP_REMOVED lines=11> */
.L_x_12925:
[----:B------:R-:W-:Y:S05]  /*2ee0*/  BSYNC B2 ;  /* 0x0000000000027941 */ /* 0x000fea0003800000 */
.L_x_12924:
        /* <DEDUP_REMOVED lines=24> */
.L_x_12934:
[----:B------:R-:W-:Y:S05]  /*3070*/  BSYNC B3 ;  /* 0x0000000000037941 */ /* 0x000fea0003800000 */
.L_x_12933:
        /* <DEDUP_REMOVED lines=18> */
.L_x_12936:
[----:B------:R-:W-:Y:S02]  /*31a0*/  ISETP.GE.AND P0, PT, R9, RZ, PT ;  /* 0x000000ff0900720c */ /* 0x000fe40003f06270 */
[----:B------:R-:W-:-:S11]  /*31b0*/  MOV R5, 0x3fd774eb ;  /* 0x3fd774eb00057802 */ /* 0x000fd60000000f00 */
[----:B------:R-:W-:-:S04]  /*31c0*/  @P0 FFMA.FTZ R0, R5, 0.93318945169448852539, -R0 ;  /* 0x3f6ee58105000823 */ /* 0x000fc80000010800 */
[----:B------:R-:W-:-:S07]  /*31d0*/  @!P0 FFMA.FTZ R0, R5, 0.93318945169448852539, R0 ;  /* 0x3f6ee58105008823 */ /* 0x000fce0000010000 */
.L_x_12937:
[----:B------:R-:W-:Y:S05]  /*31e0*/  BSYNC B0 ;  /* 0x0000000000007941 */ /* 0x000fea0003800000 */
.L_x_12935:
        /* <DEDUP_REMOVED lines=11> */
.L_x_12932:
[----:B------:R-:W-:Y:S05]  /*32a0*/  BSYNC B2 ;  /* 0x0000000000027941 */ /* 0x000fea0003800000 */
.L_x_12931:
        /* <DEDUP_REMOVED lines=24> */
.L_x_12941:
[----:B------:R-:W-:Y:S05]  /*3430*/  BSYNC B3 ;  /* 0x0000000000037941 */ /* 0x000fea0003800000 */
.L_x_12940:
        /* <DEDUP_REMOVED lines=18> */
.L_x_12943:
[----:B------:R-:W-:Y:S02]  /*3560*/  ISETP.GE.AND P0, PT, R21, RZ, PT ;  /* 0x000000ff1500720c */ /* 0x000fe40003f06270 */
[----:B------:R-:W-:-:S11]  /*3570*/  MOV R5, 0x3fd774eb ;  /* 0x3fd774eb00057802 */ /* 0x000fd60000000f00 */
[----:B------:R-:W-:-:S04]  /*3580*/  @P0 FFMA.FTZ R0, R5, 0.93318945169448852539, -R0 ;  /* 0x3f6ee58105000823 */ /* 0x000fc80000010800 */
[----:B------:R-:W-:-:S07]  /*3590*/  @!P0 FFMA.FTZ R0, R5, 0.93318945169448852539, R0 ;  /* 0x3f6ee58105008823 */ /* 0x000fce0000010000 */
.L_x_12944:
[----:B------:R-:W-:Y:S05]  /*35a0*/  BSYNC B0 ;  /* 0x0000000000007941 */ /* 0x000fea0003800000 */
.L_x_12942:
        /* <DEDUP_REMOVED lines=11> */
.L_x_12939:
[----:B------:R-:W-:Y:S05]  /*3660*/  BSYNC B2 ;  /* 0x0000000000027941 */ /* 0x000fea0003800000 */
.L_x_12938:
        /* <DEDUP_REMOVED lines=24> */
.L_x_12948:
[----:B------:R-:W-:Y:S05]  /*37f0*/  BSYNC B3 ;  /* 0x0000000000037941 */ /* 0x000fea0003800000 */
.L_x_12947:
        /* <DEDUP_REMOVED lines=18> */
.L_x_12950:
[----:B------:R-:W-:Y:S02]  /*3920*/  ISETP.GE.AND P0, PT, R17, RZ, PT ;  /* 0x000000ff1100720c */ /* 0x000fe40003f06270 */
[----:B------:R-:W-:-:S11]  /*3930*/  MOV R5, 0x3fd774eb ;  /* 0x3fd774eb00057802 */ /* 0x000fd60000000f00 */
[----:B------:R-:W-:-:S04]  /*3940*/  @P0 FFMA.FTZ R0, R5, 0.93318945169448852539, -R0 ;  /* 0x3f6ee58105000823 */ /* 0x000fc80000010800 */
[----:B------:R-:W-:-:S07]  /*3950*/  @!P0 FFMA.FTZ R0, R5, 0.93318945169448852539, R0 ;  /* 0x3f6ee58105008823 */ /* 0x000fce0000010000 */
.L_x_12951:
[----:B------:R-:W-:Y:S05]  /*3960*/  BSYNC B0 ;  /* 0x0000000000007941 */ /* 0x000fea0003800000 */
.L_x_12949:
        /* <DEDUP_REMOVED lines=11> */
.L_x_12946:
[----:B------:R-:W-:Y:S05]  /*3a20*/  BSYNC B2 ;  /* 0x0000000000027941 */ /* 0x000fea0003800000 */
.L_x_12945:
        /* <DEDUP_REMOVED lines=24> */
.L_x_12955:
[----:B------:R-:W-:Y:S05]  /*3bb0*/  BSYNC B3 ;  /* 0x0000000000037941 */ /* 0x000fea0003800000 */
.L_x_12954:
        /* <DEDUP_REMOVED lines=18> */
.L_x_12957:
[----:B------:R-:W-:Y:S02]  /*3ce0*/  ISETP.GE.AND P0, PT, R18, RZ, PT ;  /* 0x000000ff1200720c */ /* 0x000fe40003f06270 */
[----:B------:R-:W-:-:S11]  /*3cf0*/  MOV R5, 0x3fd774eb ;  /* 0x3fd774eb00057802 */ /* 0x000fd60000000f00 */
[----:B------:R-:W-:-:S04]  /*3d00*/  @P0 FFMA.FTZ R0, R5, 0.93318945169448852539, -R0 ;  /* 0x3f6ee58105000823 */ /* 0x000fc80000010800 */
[----:B------:R-:W-:-:S07]  /*3d10*/  @!P0 FFMA.FTZ R0, R5, 0.93318945169448852539, R0 ;  /* 0x3f6ee58105008823 */ /* 0x000fce0000010000 */
.L_x_12958:
[----:B------:R-:W-:Y:S05]  /*3d20*/  BSYNC B0 ;  /* 0x0000000000007941 */ /* 0x000fea0003800000 */
.L_x_12956:
        /* <DEDUP_REMOVED lines=11> */
.L_x_12953:
[----:B------:R-:W-:Y:S05]  /*3de0*/  BSYNC B2 ;  /* 0x0000000000027941 */ /* 0x000fea0003800000 */
.L_x_12952:
        /* <DEDUP_REMOVED lines=17> */
.L_x_12961:
[----:B------:R-:W-:-:S13]  /*3f00*/  ISETP.GE.AND P0, PT, R20, R19, PT ;  /* 0x000000131400720c */ /* 0x000fda0003f06270 */
[----:B------:R-:W-:Y:S05]  /*3f10*/  @P0 BRA `(.L_x_12963) ;  /* 0x0000000000300947 */ /* 0x000fea0003800000 */
[----:B0-2---:R-:W0:Y:S01]  /*3f20*/  LDC.64 R4, c[0x0][0x218] ;  /* 0x00008600ff047b82 */ /* 0x005e220000000a00 */
[----:B------:R-:W-:Y:S01]  /*3f30*/  IMAD.IADD R7, R3, 0x1, R20 ;  /* 0x0000000103077824 */ /* 0x000fe200078e0214 */
[----:B------:R-:W-:-:S03]  /*3f40*/  IADD3 R20, R20, 0x80, RZ ;  /* 0x0000008014147810 */ /* 0x000fc60007ffe0ff */
[----:B0-----:R-:W-:-:S05]  /*3f50*/  IMAD.WIDE.U32 R4, R7, 0x2, R4 ;  /* 0x0000000207047825 */ /* 0x001fca00078e0004 */
[----:B------:R1:W-:Y:S02]  /*3f60*/  STG.E.U16 desc[UR4][R4.64], R11 ;  /* 0x0000000b04007986 */ /* 0x0003e4000c101504 */
.L_x_12962:
[----:B------:R-:W-:-:S13]  /*3f70*/  ISETP.GE.AND P0, PT, R20, R19, PT ;  /* 0x000000131400720c */ /* 0x000fda0003f06270 */
[----:B------:R-:W-:Y:S05]  /*3f80*/  @P0 BRA `(.L_x_12964) ;  /* 0x0000000000300947 */ /* 0x000fea0003800000 */
[----:B01----:R-:W0:Y:S01]  /*3f90*/  LDC.64 R4, c[0x0][0x218] ;  /* 0x00008600ff047b82 */ /* 0x003e220000000a00 */
[----:B------:R-:W-:Y:S02]  /*3fa0*/  IADD3 R7, R3, R20, RZ ;  /* 0x0000001403077210 */ /* 0x000fe40007ffe0ff */
[----:B------:R-:W-:-:S03]  /*3fb0*/  IADD3 R20, R20, 0x80, RZ ;  /* 0x0000008014147810 */ /* 0x000fc60007ffe0ff */
[----:B0-----:R-:W-:-:S05]  /*3fc0*/  IMAD.WIDE.U32 R4, R7, 0x2, R4 ;  /* 0x0000000207047825 */ /* 0x001fca00078e0004 */
[----:B------:R1:W-:Y:S02]  /*3fd0*/  STG.E.U16 desc[UR4][R4.64], R10 ;  /* 0x0000000a04007986 */ /* 0x0003e4000c101504 */
.L_x_12963:
[----:B------:R-:W-:-:S13]  /*3fe0*/  ISETP.GE.AND P0, PT, R20, R19, PT ;  /* 0x000000131400720c */ /* 0x000fda0003f06270 */
[----:B------:R-:W-:Y:S05]  /*3ff0*/  @P0 BRA `(.L_x_12965) ;  /* 0x0000000000340947 */ /* 0x000fea0003800000 */
[----:B012---:R-:W0:Y:S01]  /*4000*/  LDC.64 R4, c[0x0][0x218] ;  /* 0x00008600ff047b82 */ /* 0x007e220000000a00 */
[----:B------:R-:W-:Y:S02]  /*4010*/  IADD3 R7, R3, R20, RZ ;  /* 0x0000001403077210 */ /* 0x000fe40007ffe0ff */
[----:B------:R-:W-:-:S03]  /*4020*/  IADD3 R20, R20, 0x80, RZ ;  /* 0x0000008014147810 */ /* 0x000fc60007ffe0ff */
[----:B0-----:R-:W-:-:S05]  /*4030*/  IMAD.WIDE.U32 R4, R7, 0x2, R4 ;  /* 0x0000000207047825 */ /* 0x001fca00078e0004 */
[----:B------:R2:W-:Y:S02]  /*4040*/  STG.E.U16 desc[UR4][R4.64], R9 ;  /* 0x0000000904007986 */ /* 0x0005e4000c101504 */
.L_x_12964:
        /* <DEDUP_REMOVED lines=8> */
.L_x_12965:
[----:B------:R-:W-:Y:S05]  /*40d0*/  BSYNC B1 ;  /* 0x0000000000017941 */ /* 0x000fea0003800000 */
.L_x_12960:
[----:B------:R-:W-:-:S13]  /*40e0*/  ISETP.GE.AND P0, PT, R20, R19, PT ;  /* 0x000000131400720c */ /* 0x000fda0003f06270 */
[----:B0123--:R-:W0:Y:S01]  /*40f0*/  @!P0 LDC.64 R4, c[0x0][0x218] ;  /* 0x00008600ff048b82 */ /* 0x00fe220000000a00 */
[----:B------:R-:W-:Y:S02]  /*4100*/  @!P0 IADD3 R7, R3, R20, RZ ;  /* 0x0000001403078210 */ /* 0x000fe40007ffe0ff */
[----:B------:R-:W-:-:S03]  /*4110*/  @!P0 IADD3 R20, R20, 0x80, RZ ;  /* 0x0000008014148810 */ /* 0x000fc60007ffe0ff */
[----:B0-----:R-:W-:-:S05]  /*4120*/  @!P0 IMAD.WIDE.U32 R4, R7, 0x2, R4 ;  /* 0x0000000207048825 */ /* 0x001fca00078e0004 */
[----:B------:R3:W-:Y:S02]  /*4130*/  @!P0 STG.E.U16 desc[UR4][R4.64], R2 ;  /* 0x0000000204008986 */ /* 0x0007e4000c101504 */
.L_x_12966:
[----:B------:R-:W-:Y:S05]  /*4140*/  BSYNC B0 ;  /* 0x0000000000007941 */ /* 0x000fea0003800000 */
.L_x_12959:
        /* <DEDUP_REMOVED lines=8> */
        .weak           $__internal_40_$__cuda_sm3x_div_rn_ftz_f32_slowpath
        .type           $__internal_40_$__cuda_sm3x_div_rn_ftz_f32_slowpath,@function
        .size           $__internal_40_$__cuda_sm3x_div_rn_ftz_f32_slowpath,(.L_x_19716 - $__internal_40_$__cuda_sm3x_div_rn_ftz_f32_slowpath)
$__internal_40_$__cuda_sm3x_div_rn_ftz_f32_slowpath:
        /* <DEDUP_REMOVED lines=32> */
.L_x_12969:
[----:B------:R-:W-:Y:S05]  /*43d0*/  BSYNC B1 ;  /* 0x0000000000017941 */ /* 0x000fea0003800000 */
.L_x_12968:
        /* <DEDUP_REMOVED lines=27> */
.L_x_12975:
[----:B------:R-:W-:-:S07]  /*4590*/  LEA R0, R5, R0, 0x17 ;  /* 0x0000000005007211 */ /* 0x000fce00078eb8ff */
.L_x_12976:
[----:B------:R-:W-:Y:S05]  /*45a0*/  BSYNC B1 ;  /* 0x0000000000017941 */ /* 0x000fea0003800000 */
.L_x_12974:
[----:B------:R-:W-:Y:S05]  /*45b0*/  BRA `(.L_x_12977) ;  /* 0x0000000000207947 */ /* 0x000fea0003800000 */
.L_x_12973:
[----:B------:R-:W-:-:S04]  /*45c0*/  LOP3.LUT R23, R12, 0x80000000, R23, 0x48, !PT ;  /* 0x800000000c177812 */ /* 0x000fc800078e4817 */
[----:B------:R-:W-:Y:S01]  /*45d0*/  LOP3.LUT R0, R23, 0x7f800000, RZ, 0xfc, !PT ;  /* 0x7f80000017007812 */ /* 0x000fe200078efcff */
[----:B------:R-:W-:Y:S06]  /*45e0*/  BRA `(.L_x_12977) ;  /* 0x0000000000147947 */ /* 0x000fec0003800000 */
.L_x_12972:
[----:B------:R-:W-:Y:S01]  /*45f0*/  LOP3.LUT R0, R12, 0x80000000, R23, 0x48, !PT ;  /* 0x800000000c007812 */ /* 0x000fe200078e4817 */
[----:B------:R-:W-:Y:S06]  /*4600*/  BRA `(.L_x_12977) ;  /* 0x00000000000c7947 */ /* 0x000fec0003800000 */
.L_x_12971:
[----:B------:R-:W0:Y:S01]  /*4610*/  MUFU.RSQ R0, -QNAN ;  /* 0xffc0000000007908 */ /* 0x000e220000001400 */
[----:B------:R-:W-:Y:S05]  /*4620*/  BRA `(.L_x_12977) ;  /* 0x0000000000047947 */ /* 0x000fea0003800000 */
.L_x_12970:
[----:B------:R-:W-:-:S07]  /*4630*/  FADD.FTZ R0, R23, R12 ;  /* 0x0000000c17007221 */ /* 0x000fce0000010000 */
.L_x_12977:
[----:B------:R-:W-:Y:S05]  /*4640*/  BSYNC B0 ;  /* 0x0000000000007941 */ /* 0x000fea0003800000 */
.L_x_12967:
[----:B------:R-:W-:-:S04]  /*4650*/  MOV R5, 0x0 ;  /* 0x0000000000057802 */ /* 0x000fc80000000f00 */
[----:B0-----:R-:W-:Y:S05]  /*4660*/  RET.REL.NODEC R4 `(_ZN2at6native29vectorized_elementwise_kernelILi4ENS0_13AUnaryFunctorIN3c104HalfES4_S4_ZZZNS0_17atan2_kernel_cudaERNS_18TensorIteratorBaseEENKUlvE_clEvENKUlvE1_clEvEUlS4_S4_E_EESt5arrayIPcLm2EEEEviT0_T1_) ;  /* 0xffffffb804647950 */ /* 0x001fea0003c3ffff */
.L_x_12978:
        /* <DEDUP_REMOVED lines=9> */
.L_x_19716:


//--------------------- .text._ZN2at6native29vectorized_elementwise_kernelILi8ENS0_13AUnaryFunctorIN3c104HalfES4_S4_ZZZNS0_17atan2_kernel_cudaERNS_18TensorIteratorBaseEENKUlvE_clEvENKUlvE1_clEvEUlS4_S4_E_EESt5arrayIPcLm2EEEEviT0_T1_ --------------------------
	.section	.text._ZN2at6native29vectorized_elementwise_kernelILi8ENS0_13AUnaryFunctorIN3c104HalfES4_S4_ZZZNS0_17atan2_kernel_cudaERNS_18TensorIteratorBaseEENKUlvE_clEvENKUlvE1_clEvEUlS4_S4_E_EESt5arrayIPcLm2EEEEviT0_T1_,"ax",@progbits
	.align	128
        .global         _ZN2at6native29vectorized_elementwise_kernelILi8ENS0_13AUnaryFunctorIN3c104HalfES4_S4_ZZZNS0_17atan2_kernel_cudaERNS_18TensorIteratorBaseEENKUlvE_clEvENKUlvE1_clEvEUlS4_S4_E_EESt5arrayIPcLm2EEEEviT0_T1_
        .type           _ZN2at6native29vectorized_elementwise_kernelILi8ENS0_13AUnaryFunctorIN3c104HalfES4_S4_ZZZNS0_17atan2_kernel_cudaERNS_18TensorIteratorBaseEENKUlvE_clEvENKUlvE1_clEvEUlS4_S4_E_EESt5arrayIPcLm2EEEEviT0_T1_,@function
        .size           _ZN2at6native29vectorized_elementwise_kernelILi8ENS0_13AUnaryFunctorIN3c104HalfES4_S4_ZZZNS0_17atan2_kernel_cudaERNS_18TensorIteratorBaseEENKUlvE_clEvENKUlvE1_clEvEUlS4_S4_E_EESt5arrayIPcLm2EEEEviT0_T1_,(.L_x_19717 - _ZN2at6native29vectorized_elementwise_kernelILi8ENS0_13AUnaryFunctorIN3c104HalfES4_S4_ZZZNS0_17atan2_kernel_cudaERNS_18TensorIteratorBaseEENKUlvE_clEvENKUlvE1_clEvEUlS4_S4_E_EESt5arrayIPcLm2EEEEviT0_T1_)
        .other          _ZN2at6native29vectorized_elementwise_kernelILi8ENS0_13AUnaryFunctorIN3c104HalfES4_S4_ZZZNS0_17atan2_kernel_cudaERNS_18TensorIteratorBaseEENKUlvE_clEvENKUlvE1_clEvEUlS4_S4_E_EESt5arrayIPcLm2EEEEviT0_T1_,@"STO_CUDA_ENTRY STV_DEFAULT"
_ZN2at6native29vectorized_elementwise_kernelILi8ENS0_13AUnaryFunctorIN3c104HalfES4_S4_ZZZNS0_17atan2_kernel_cudaERNS_18TensorIteratorBaseEENKUlvE_clEvENKUlvE1_clEvEUlS4_S4_E_EESt5arrayIPcLm2EEEEviT0_T1_:
.text._ZN2at6native29vectorized_elementwise_kernelILi8ENS0_13AUnaryFunctorIN3c104HalfES4_S4_ZZZNS0_17atan2_kernel_cudaERNS_18TensorIteratorBaseEENKUlvE_clEvENKUlvE1_clEvEUlS4_S4_E_EESt5arrayIPcLm2EEEEviT0_T1_:
        /* <DEDUP_REMOVED lines=32> */
[----:B------:R-:W-:Y:S05]  /*0200*/  CALL.REL.NOINC `($__internal_41_$__cuda_sm3x_div_rn_ftz_f32_slowpath) ;  /* 0x0000003c00b87944 */ /* 0x000fea0003c00000 */
.L_x_12981:
[----:B------:R-:W-:Y:S05]  /*0210*/  BSYNC B2 ;  /* 0x0000000000027941 */ /* 0x000fea0003800000 */
.L_x_12980:
        /* <DEDUP_REMOVED lines=18> */
.L_x_12983:
[----:B------:R-:W-:Y:S02]  /*0340*/  ISETP.GE.AND P0, PT, R17, RZ, PT ;  /* 0x000000ff1100720c */ /* 0x000fe40003f06270 */
[----:B------:R-:W-:-:S11]  /*0350*/  MOV R5, 0x3fd774eb ;  /* 0x3fd774eb00057802 */ /* 0x000fd60000000f00 */
[----:B------:R-:W-:-:S04]  /*0360*/  @P0 FFMA.FTZ R0, R5, 0.93318945169448852539, -R0 ;  /* 0x3f6ee58105000823 */ /* 0x000fc80000010800 */
[----:B------:R-:W-:-:S07]  /*0370*/  @!P0 FFMA.FTZ R0, R5, 0.93318945169448852539, R0 ;  /* 0x3f6ee58105008823 */ /* 0x000fce0000010000 */
.L_x_12984:
[----:B------:R-:W-:Y:S05]  /*0380*/  BSYNC B0 ;  /* 0x0000000000007941 */ /* 0x000fea0003800000 */
.L_x_12982:
        /* <DEDUP_REMOVED lines=11> */
[C---:B------:R-:W-:Y:S01]  /*0440*/  FADD.FTZ R8, |R15|.reuse, -RZ ;  /* 0x800000ff0f087221 */ /* 0x040fe20000010200 */
        /* <DEDUP_REMOVED lines=16> */
[----:B------:R-:W-:Y:S05]  /*0550*/  CALL.REL.NOINC `($__internal_41_$__cuda_sm3x_div_rn_ftz_f32_slowpath) ;  /* 0x0000003800e47944 */ /* 0x000fea0003c00000 */
.L_x_12986:
[----:B------:R-:W-:Y:S05]  /*0560*/  BSYNC B2 ;  /* 0x0000000000027941 */ /* 0x000fea0003800000 */
.L_x_12985:
        /* <DEDUP_REMOVED lines=18> */
.L_x_12988:
[----:B------:R-:W-:Y:S02]  /*0690*/  ISETP.GE.AND P0, PT, R16, RZ, PT ;  /* 0x000000ff1000720c */ /* 0x000fe40003f06270 */
[----:B------:R-:W-:-:S11]  /*06a0*/  MOV R5, 0x3fd774eb ;  /* 0x3fd774eb00057802 */ /* 0x000fd60000000f00 */
[----:B------:R-:W-:-:S04]  /*06b0*/  @P0 FFMA.FTZ R0, R5, 0.93318945169448852539, -R0 ;  /* 0x3f6ee58105000823 */ /* 0x000fc80000010800 */
[----:B------:R-:W-:-:S07]  /*06c0*/  @!P0 FFMA.FTZ R0, R5, 0.93318945169448852539, R0 ;  /* 0x3f6ee58105008823 */ /* 0x000fce0000010000 */
.L_x_12989:
[----:B------:R-:W-:Y:S05]  /*06d0*/  BSYNC B0 ;  /* 0x0000000000007941 */ /* 0x000fea0003800000 */
.L_x_12987:
        /* <DEDUP_REMOVED lines=30> */
.L_x_12991:
[----:B------:R-:W-:Y:S05]  /*08c0*/  BSYNC B2 ;  /* 0x0000000000027941 */ /* 0x000fea0003800000 */
.L_x_12990:
        /* <DEDUP_REMOVED lines=18> */
.L_x_12993:
[----:B------:R-:W-:Y:S02]  /*09f0*/  ISETP.GE.AND P0, PT, R18, RZ, PT ;  /* 0x000000ff1200720c */ /* 0x000fe40003f06270 */
[----:B------:R-:W-:-:S11]  /*0a00*/  MOV R5, 0x3fd774eb ;  /* 0x3fd774eb00057802 */ /* 0x000fd60000000f00 */
[----:B------:R-:W-:-:S04]  /*0a10*/  @P0 FFMA.FTZ R0, R5, 0.93318945169448852539, -R0 ;  /* 0x3f6ee58105000823 */ /* 0x000fc80000010800 */
[----:B------:R-:W-:-:S07]  /*0a20*/  @!P0 FFMA.FTZ R0, R5, 0.93318945169448852539, R0 ;  /* 0x3f6ee58105008823 */ /* 0x000fce0000010000 */
.L_x_12994:
[----:B------:R-:W-:Y:S05]  /*0a30*/  BSYNC B0 ;  /* 0x0000000000007941 */ /* 0x000fea0003800000 */
.L_x_12992:
        /* <DEDUP_REMOVED lines=28> */
[----:B------:R-:W-:Y:S05]  /*0c00*/  CALL.REL.NOINC `($__internal_41_$__cuda_sm3x_div_rn_ftz_f32_slowpath) ;  /* 0x0000003400387944 */ /* 0x000fea0003c00000 */
.L_x_12996:
[----:B------:R-:W-:Y:S05]  /*0c10*/  BSYNC B2 ;  /* 0x0000000000027941 */ /* 0x000fea0003800000 */
.L_x_12995:
        /* <DEDUP_REMOVED lines=18> */
.L_x_12998:
[----:B------:R-:W-:Y:S02]  /*0d40*/  ISETP.GE.AND P0, PT, R19, RZ, PT ;  /* 0x000000ff1300720c */ /* 0x000fe40003f06270 */
[----:B------:R-:W-:-:S11]  /*0d50*/  MOV R5, 0x3fd774eb ;  /* 0x3fd774eb00057802 */ /* 0x000fd60000000f00 */
[----:B------:R-:W-:-:S04]  /*0d60*/  @P0 FFMA.FTZ R0, R5, 0.93318945169448852539, -R0 ;  /* 0x3f6ee58105000823 */ /* 0x000fc80000010800 */
[----:B------:R-:W-:-:S07]  /*0d70*/  @!P0 FFMA.FTZ R0, R5, 0.93318945169448852539, R0 ;  /* 0x3f6ee58105008823 */ /* 0x000fce0000010000 */
.L_x_12999:
[----:B------:R-:W-:Y:S05]  /*0d80*/  BSYNC B0 ;  /* 0x0000000000007941 */ /* 0x000fea0003800000 */
.L_x_12997:
[----:B------:R-:W0:Y:S01]  /*0d90*/  LDC.U16 R17, c[0x0][0x216] ;  /* 0x00008580ff117b82 */ /* 0x000e220000000400 */
[----:B------:R-:W-:Y:S01]  /*0da0*/  HADD2.F32 R26, -RZ, R10.H0_H0 ;  /* 0x2000000aff1a7230 */ /* 0x000fe20000004100 */
[C---:B------:R-:W-:Y:S01]  /*0db0*/  FSETP.NEU.FTZ.AND P0, PT, |R19|.reuse, |R16|, PT ;  /* 0x400000101300720b */ /* 0x040fe20003f1d200 */
[----:B------:R-:W-:Y:S01]  /*0dc0*/  IMAD.MOV.U32 R6, RZ, RZ, 0x4016cbe4 ;  /* 0x4016cbe4ff067424 */ /* 0x000fe200078e00ff */
        /* <DEDUP_REMOVED lines=26> */
.L_x_13001:
[----:B------:R-:W-:Y:S05]  /*0f70*/  BSYNC B2 ;  /* 0x0000000000027941 */ /* 0x000fea0003800000 */
.L_x_13000:
        /* <DEDUP_REMOVED lines=18> */
.L_x_13003:
[----:B------:R-:W-:Y:S02]  /*10a0*/  ISETP.GE.AND P0, PT, R26, RZ, PT ;  /* 0x000000ff1a00720c */ /* 0x000fe40003f06270 */
[----:B------:R-:W-:-:S11]  /*10b0*/  MOV R5, 0x3fd774eb ;  /* 0x3fd774eb00057802 */ /* 0x000fd60000000f00 */
[----:B------:R-:W-:-:S04]  /*10c0*/  @P0 FFMA.FTZ R0, R5, 0.93318945169448852539, -R0 ;  /* 0x3f6ee58105000823 */ /* 0x000fc80000010800 */
[----:B------:R-:W-:-:S07]  /*10d0*/  @!P0 FFMA.FTZ R0, R5, 0.93318945169448852539, R0 ;  /* 0x3f6ee58105008823 */ /* 0x000fce0000010000 */
.L_x_13004:
[----:B------:R-:W-:Y:S05]  /*10e0*/  BSYNC B0 ;  /* 0x0000000000007941 */ /* 0x000fea0003800000 */
.L_x_13002:
        /* <DEDUP_REMOVED lines=16> */
[----:B------:R-:W0:Y:S01]  /*11f0*/  MUFU.RCP R5, R22 ;  /* 0x0000001600057308 */ /* 0x000e220000001000 */
[----:B------:R-:W-:-:S03]  /*1200*/  LOP3.LUT R17, R0, 0x80000000, R17, 0xb8, !PT ;  /* 0x8000000000117812 */ /* 0x000fc600078eb811 */
[----:B------:R-:W-:-:S04]  /*1210*/  FSETP.GTU.FTZ.AND P0, PT, |R10|, +INF , PT ;  /* 0x7f8000000a00780b */ /* 0x000fc80003f1c200 */
[----:B------:R-:W1:Y:S01]  /*1220*/  FCHK P1, R23, R22 ;  /* 0x0000001617007302 */ /* 0x000e620000020000 */
        /* <DEDUP_REMOVED lines=9> */
.L_x_13006:
[----:B------:R-:W-:Y:S05]  /*12c0*/  BSYNC B2 ;  /* 0x0000000000027941 */ /* 0x000fea0003800000 */
.L_x_13005:
        /* <DEDUP_REMOVED lines=18> */
.L_x_13008:
[----:B------:R-:W-:Y:S02]  /*13f0*/  ISETP.GE.AND P0, PT, R20, RZ, PT ;  /* 0x000000ff1400720c */ /* 0x000fe40003f06270 */
[----:B------:R-:W-:-:S11]  /*1400*/  MOV R5, 0x3fd774eb ;  /* 0x3fd774eb00057802 */ /* 0x000fd60000000f00 */
[----:B------:R-:W-:-:S04]  /*1410*/  @P0 FFMA.FTZ R0, R5, 0.93318945169448852539, -R0 ;  /* 0x3f6ee58105000823 */ /* 0x000fc80000010800 */
[----:B------:R-:W-:-:S07]  /*1420*/  @!P0 FFMA.FTZ R0, R5, 0.93318945169448852539, R0 ;  /* 0x3f6ee58105008823 */ /* 0x000fce0000010000 */
.L_x_13009:
[----:B------:R-:W-:Y:S05]  /*1430*/  BSYNC B0 ;  /* 0x0000000000007941 */ /* 0x000fea0003800000 */
.L_x_13007:
        /* <DEDUP_REMOVED lines=30> */
.L_x_13011:
[----:B------:R-:W-:Y:S05]  /*1620*/  BSYNC B2 ;  /* 0x0000000000027941 */ /* 0x000fea0003800000 */
.L_x_13010:
        /* <DEDUP_REMOVED lines=18> */
.L_x_13013:
[----:B------:R-:W-:Y:S02]  /*1750*/  ISETP.GE.AND P0, PT, R17, RZ, PT ;  /* 0x000000ff1100720c */ /* 0x000fe40003f06270 */
[----:B------:R-:W-:-:S11]  /*1760*/  MOV R5, 0x3fd774eb ;  /* 0x3fd774eb00057802 */ /* 0x000fd60000000f00 */
[----:B------:R-:W-:-:S04]  /*1770*/  @P0 FFMA.FTZ R0, R5, 0.93318945169448852539, -R0 ;  /* 0x3f6ee58105000823 */ /* 0x000fc80000010800 */
[----:B------:R-:W-:-:S07]  /*1780*/  @!P0 FFMA.FTZ R0, R5, 0.93318945169448852539, R0 ;  /* 0x3f6ee58105008823 */ /* 0x000fce0000010000 */
.L_x_13014:
[----:B------:R-:W-:Y:S05]  /*1790*/  BSYNC B0 ;  /* 0x0000000000007941 */ /* 0x000fea0003800000 */
.L_x_13012:
        /* <DEDUP_REMOVED lines=29> */
.L_x_13016:
[----:B------:R-:W-:Y:S05]  /*1970*/  BSYNC B2 ;  /* 0x0000000000027941 */ /* 0x000fea0003800000 */
.L_x_13015:
        /* <DEDUP_REMOVED lines=18> */
.L_x_13018:
[----:B------:R-:W-:Y:S01]  /*1aa0*/  ISETP.GE.AND P0, PT, R11, RZ, PT ;  /* 0x000000ff0b00720c */ /* 0x000fe20003f06270 */
[----:B------:R-:W-:-:S12]  /*1ab0*/  HFMA2.MMA R5, -RZ, RZ, 1.9599609375, 20144 ;  /* 0x3fd774ebff057435 */ /* 0x000fd800000001ff */
[----:B------:R-:W-:-:S04]  /*1ac0*/  @P0 FFMA.FTZ R0, R5, 0.93318945169448852539, -R0 ;  /* 0x3f6ee58105000823 */ /* 0x000fc80000010800 */
[----:B------:R-:W-:-:S07]  /*1ad0*/  @!P0 FFMA.FTZ R0, R5, 0.93318945169448852539, R0 ;  /* 0x3f6ee58105008823 */ /* 0x000fce0000010000 */
.L_x_13019:
[----:B------:R-:W-:Y:S05]  /*1ae0*/  BSYNC B0 ;  /* 0x0000000000007941 */ /* 0x000fea0003800000 */
.L_x_13017:
        /* <DEDUP_REMOVED lines=19> */
.L_x_12979:
        /* <DEDUP_REMOVED lines=77> */
.L_x_13023:
[----:B------:R-:W-:Y:S05]  /*20f0*/  BSYNC B3 ;  /* 0x0000000000037941 */ /* 0x000fea0003800000 */
.L_x_13022:
        /* <DEDUP_REMOVED lines=18> */
.L_x_13025:
[----:B------:R-:W-:Y:S02]  /*2220*/  ISETP.GE.AND P0, PT, R27, RZ, PT ;  /* 0x000000ff1b00720c */ /* 0x000fe40003f06270 */
[----:B------:R-:W-:-:S11]  /*2230*/  MOV R5, 0x3fd774eb ;  /* 0x3fd774eb00057802 */ /* 0x000fd60000000f00 */
[----:B------:R-:W-:-:S04]  /*2240*/  @P0 FFMA.FTZ R0, R5, 0.93318945169448852539, -R0 ;  /* 0x3f6ee58105000823 */ /* 0x000fc80000010800 */
[----:B------:R-:W-:-:S07]  /*2250*/  @!P0 FFMA.FTZ R0, R5, 0.93318945169448852539, R0 ;  /* 0x3f6ee58105008823 */ /* 0x000fce0000010000 */
.L_x_13026:
[----:B------:R-:W-:Y:S05]  /*2260*/  BSYNC B0 ;  /* 0x0000000000007941 */ /* 0x000fea0003800000 */
.L_x_13024:
        /* <DEDUP_REMOVED lines=11> */
.L_x_13021:
[----:B------:R-:W-:Y:S05]  /*2320*/  BSYNC B2 ;  /* 0x0000000000027941 */ /* 0x000fea0003800000 */
.L_x_13020:
        /* <DEDUP_REMOVED lines=24> */
.L_x_13030:
[----:B------:R-:W-:Y:S05]  /*24b0*/  BSYNC B3 ;  /* 0x0000000000037941 */ /* 0x000fea0003800000 */
.L_x_13029:
        /* <DEDUP_REMOVED lines=18> */
.L_x_13032:
[----:B------:R-:W-:Y:S02]  /*25e0*/  ISETP.GE.AND P0, PT, R15, RZ, PT ;  /* 0x000000ff0f00720c */ /* 0x000fe40003f06270 */
[----:B------:R-:W-:-:S11]  /*25f0*/  MOV R5, 0x3fd774eb ;  /* 0x3fd774eb00057802 */ /* 0x000fd60000000f00 */
[----:B------:R-:W-:-:S04]  /*2600*/  @P0 FFMA.FTZ R0, R5, 0.93318945169448852539, -R0 ;  /* 0x3f6ee58105000823 */ /* 0x000fc80000010800 */
[----:B------:R-:W-:-:S07]  /*2610*/  @!P0 FFMA.FTZ R0, R5, 0.93318945169448852539, R0 ;  /* 0x3f6ee58105008823 */ /* 0x000fce0000010000 */
.L_x_13033:
[----:B------:R-:W-:Y:S05]  /*2620*/  BSYNC B0 ;  /* 0x0000000000007941 */ /* 0x000fea0003800000 */
.L_x_13031:
        /* <DEDUP_REMOVED lines=11> */
.L_x_13028:
[----:B------:R-:W-:Y:S05]  /*26e0*/  BSYNC B2 ;  /* 0x0000000000027941 */ /* 0x000fea0003800000 */
.L_x_13027:
        /* <DEDUP_REMOVED lines=23> */
.L_x_13037:
[----:B------:R-:W-:Y:S05]  /*2860*/  BSYNC B3 ;  /* 0x0000000000037941 */ /* 0x000fea0003800000 */
.L_x_13036:
        /* <DEDUP_REMOVED lines=18> */
.L_x_13039:
[----:B------:R-:W-:Y:S02]  /*2990*/  ISETP.GE.AND P0, PT, R11, RZ, PT ;  /* 0x000000ff0b00720c */ /* 0x000fe40003f06270 */
[----:B------:R-:W-:-:S11]  /*29a0*/  MOV R5, 0x3fd774eb ;  /* 0x3fd774eb00057802 */ /* 0x000fd60000000f00 */
[----:B------:R-:W-:-:S04]  /*29b0*/  @P0 FFMA.FTZ R0, R5, 0.93318945169448852539, -R0 ;  /* 0x3f6ee58105000823 */ /* 0x000fc80000010800 */
[----:B------:R-:W-:-:S07]  /*29c0*/  @!P0 FFMA.FTZ R0, R5, 0.93318945169448852539, R0 ;  /* 0x3f6ee58105008823 */ /* 0x000fce0000010000 */
.L_x_13040:
[----:B------:R-:W-:Y:S05]  /*29d0*/  BSYNC B0 ;  /* 0x0000000000007941 */ /* 0x000fea0003800000 */
.L_x_13038:
        /* <DEDUP_REMOVED lines=11> */
.L_x_13035:
[----:B------:R-:W-:Y:S05]  /*2a90*/  BSYNC B2 ;  /* 0x0000000000027941 */ /* 0x000fea0003800000 */
.L_x_13034:
        /* <DEDUP_REMOVED lines=23> */
.L_x_13044:
[----:B------:R-:W-:Y:S05]  /*2c10*/  BSYNC B3 ;  /* 0x0000000000037941 */ /* 0x000fea0003800000 */
.L_x_13043:
        /* <DEDUP_REMOVED lines=18> */
.L_x_13046:
[----:B------:R-:W-:Y:S02]  /*2d40*/  ISETP.GE.AND P0, PT, R25, RZ, PT ;  /* 0x000000ff1900720c */ /* 0x000fe40003f06270 */
[----:B------:R-:W-:-:S11]  /*2d50*/  MOV R5, 0x3fd774eb ;  /* 0x3fd774eb00057802 */ /* 0x000fd60000000f00 */
[----:B------:R-:W-:-:S04]  /*2d60*/  @P0 FFMA.FTZ R0, R5, 0.93318945169448852539, -R0 ;  /* 0x3f6ee58105000823 */ /* 0x000fc80000010800 */
[----:B------:R-:W-:-:S07]  /*2d70*/  @!P0 FFMA.FTZ R0, R5, 0.93318945169448852539, R0 ;  /* 0x3f6ee58105008823 */ /* 0x000fce0000010000 */
.L_x_13047:
[----:B------:R-:W-:Y:S05]  /*2d80*/  BSYNC B0 ;  /* 0x0000000000007941 */ /* 0x000fea0003800000 */
.L_x_13045:
        /* <DEDUP_REMOVED lines=11> */
.L_x_13042:
[----:B------:R-:W-:Y:S05]  /*2e40*/  BSYNC B2 ;  /* 0x0000000000027941 */ /* 0x000fea0003800000 */
.L_x_13041:
        /* <DEDUP_REMOVED lines=23> */
.L_x_13051:
[----:B------:R-:W-:Y:S05]  /*2fc0*/  BSYNC B3 ;  /* 0x0000000000037941 */ /* 0x000fea0003800000 */
.L_x_13050:
        /* <DEDUP_REMOVED lines=18> */
.L_x_13053:
[----:B------:R-:W-:Y:S02]  /*30f0*/  ISETP.GE.AND P0, PT, R9, RZ, PT ;  /* 0x000000ff0900720c */ /* 0x000fe40003f06270 */
[----:B------:R-:W-:-:S11]  /*3100*/  MOV R5, 0x3fd774eb ;  /* 0x3fd774eb00057802 */ /* 0x000fd60000000f00 */
[----:B------:R-:W-:-:S04]  /*3110*/  @P0 FFMA.FTZ R0, R5, 0.93318945169448852539, -R0 ;  /* 0x3f6ee58105000823 */ /* 0x000fc80000010800 */
[----:B------:R-:W-:-:S07]  /*3120*/  @!P0 FFMA.FTZ R0, R5, 0.93318945169448852539, R0 ;  /* 0x3f6ee58105008823 */ /* 0x000fce0000010000 */
.L_x_13054:
[----:B------:R-:W-:Y:S05]  /*3130*/  BSYNC B0 ;  /* 0x0000000000007941 */ /* 0x000fea0003800000 */
.L_x_13052:
        /* <DEDUP_REMOVED lines=11> */
.L_x_13049:
[----:B------:R-:W-:Y:S05]  /*31f0*/  BSYNC B2 ;  /* 0x0000000000027941 */ /* 0x000fea0003800000 */
.L_x_13048:
        /* <DEDUP_REMOVED lines=23> */
.L_x_13058:
[----:B------:R-:W-:Y:S05]  /*3370*/  BSYNC B3 ;  /* 0x0000000000037941 */ /* 0x000fea0003800000 */
.L_x_13057:
        /* <DEDUP_REMOVED lines=18> */
.L_x_13060:
[----:B------:R-:W-:Y:S02]  /*34a0*/  ISETP.GE.AND P0, PT, R21, RZ, PT ;  /* 0x000000ff1500720c */ /* 0x000fe40003f06270 */
[----:B------:R-:W-:-:S11]  /*34b0*/  MOV R5, 0x3fd774eb ;  /* 0x3fd774eb00057802 */ /* 0x000fd60000000f00 */
[----:B------:R-:W-:-:S04]  /*34c0*/  @P0 FFMA.FTZ R0, R5, 0.93318945169448852539, -R0 ;  /* 0x3f6ee58105000823 */ /* 0x000fc80000010800 */
[----:B------:R-:W-:-:S07]  /*34d0*/  @!P0 FFMA.FTZ R0, R5, 0.93318945169448852539, R0 ;  /* 0x3f6ee58105008823 */ /* 0x000fce0000010000 */
.L_x_13061:
[----:B------:R-:W-:Y:S05]  /*34e0*/  BSYNC B0 ;  /* 0x0000000000007941 */ /* 0x000fea0003800000 */
.L_x_13059:
        /* <DEDUP_REMOVED lines=11> */
.L_x_13056:
[----:B------:R-:W-:Y:S05]  /*35a0*/  BSYNC B2 ;  /* 0x0000000000027941 */ /* 0x000fea0003800000 */
.L_x_13055:
        /* <DEDUP_REMOVED lines=23> */
.L_x_13065:
[----:B------:R-:W-:Y:S05]  /*3720*/  BSYNC B3 ;  /* 0x0000000000037941 */ /* 0x000fea0003800000 */
.L_x_13064:
        /* <DEDUP_REMOVED lines=18> */
.L_x_13067:
[----:B------:R-:W-:Y:S02]  /*3850*/  ISETP.GE.AND P0, PT, R17, RZ, PT ;  /* 0x000000ff1100720c */ /* 0x000fe40003f06270 */
[----:B------:R-:W-:-:S11]  /*3860*/  MOV R5, 0x3fd774eb ;  /* 0x3fd774eb00057802 */ /* 0x000fd60000000f00 */
[----:B------:R-:W-:-:S04]  /*3870*/  @P0 FFMA.FTZ R0, R5, 0.93318945169448852539, -R0 ;  /* 0x3f6ee58105000823 */ /* 0x000fc80000010800 */
[----:B------:R-:W-:-:S07]  /*3880*/  @!P0 FFMA.FTZ R0, R5, 0.93318945169448852539, R0 ;  /* 0x3f6ee58105008823 */ /* 0x000fce0000010000 */
.L_x_13068:
[----:B------:R-:W-:Y:S05]  /*3890*/  BSYNC B0 ;  /* 0x0000000000007941 */ /* 0x000fea0003800000 */
.L_x_13066:
        /* <DEDUP_REMOVED lines=11> */
.L_x_13063:
[----:B------:R-:W-:Y:S05]  /*3950*/  BSYNC B2 ;  /* 0x0000000000027941 */ /* 0x000fea0003800000 */
.L_x_13062:
        /* <DEDUP_REMOVED lines=23> */
.L_x_13072:
[----:B------:R-:W-:Y:S05]  /*3ad0*/  BSYNC B3 ;  /* 0x0000000000037941 */ /* 0x000fea0003800000 */
.L_x_13071:
        /* <DEDUP_REMOVED lines=18> */
.L_x_13074:
[----:B------:R-:W-:Y:S02]  /*3c00*/  ISETP.GE.AND P0, PT, R18, RZ, PT ;  /* 0x000000ff1200720c */ /* 0x000fe40003f06270 */
[----:B------:R-:W-:-:S11]  /*3c10*/  MOV R5, 0x3fd774eb ;  /* 0x3fd774eb00057802 */ /* 0x000fd60000000f00 */
[----:B------:R-:W-:-:S04]  /*3c20*/  @P0 FFMA.FTZ R0, R5, 0.93318945169448852539, -R0 ;  /* 0x3f6ee58105000823 */ /* 0x000fc80000010800 */
[----:B------:R-:W-:-:S07]  /*3c30*/  @!P0 FFMA.FTZ R0, R5, 0.93318945169448852539, R0 ;  /* 0x3f6ee58105008823 */ /* 0x000fce0000010000 */
.L_x_13075:
[----:B------:R-:W-:Y:S05]  /*3c40*/  BSYNC B0 ;  /* 0x0000000000007941 */ /* 0x000fea0003800000 */
.L_x_13073:
        /* <DEDUP_REMOVED lines=11> */
.L_x_13070:
[----:B------:R-:W-:Y:S05]  /*3d00*/  BSYNC B2 ;  /* 0x0000000000027941 */ /* 0x000fea0003800000 */
.L_x_13069:
        /* <DEDUP_REMOVED lines=17> */
.L_x_13078:
[----:B------:R-:W-:-:S13]  /*3e20*/  ISETP.GE.AND P0, PT, R20, R19, PT ;  /* 0x000000131400720c */ /* 0x000fda0003f06270 */
[----:B------:R-:W-:Y:S05]  /*3e30*/  @P0 BRA `(.L_x_13080) ;  /* 0x0000000000300947 */ /* 0x000fea0003800000 */
[----:B0-2---:R-:W0:Y:S01]  /*3e40*/  LDC.64 R4, c[0x0][0x218] ;  /* 0x00008600ff047b82 */ /* 0x005e220000000a00 */
[----:B------:R-:W-:Y:S02]  /*3e50*/  IADD3 R7, R3, R20, RZ ;  /* 0x0000001403077210 */ /* 0x000fe40007ffe0ff */
[----:B------:R-:W-:-:S03]  /*3e60*/  IADD3 R20, R20, 0x80, RZ ;  /* 0x0000008014147810 */ /* 0x000fc60007ffe0ff */
[----:B0-----:R-:W-:-:S05]  /*3e70*/  IMAD.WIDE.U32 R4, R7, 0x2, R4 ;  /* 0x0000000207047825 */ /* 0x001fca00078e0004 */
[----:B------:R1:W-:Y:S02]  /*3e80*/  STG.E.U16 desc[UR4][R4.64], R11 ;  /* 0x0000000b04007986 */ /* 0x0003e4000c101504 */
.L_x_13079:
[----:B------:R-:W-:-:S13]  /*3e90*/  ISETP.GE.AND P0, PT, R20, R19, PT ;  /* 0x000000131400720c */ /* 0x000fda0003f06270 */
[----:B------:R-:W-:Y:S05]  /*3ea0*/  @P0 BRA `(.L_x_13081) ;  /* 0x0000000000300947 */ /* 0x000fea0003800000 */
[----:B01----:R-:W0:Y:S01]  /*3eb0*/  LDC.64 R4, c[0x0][0x218] ;  /* 0x00008600ff047b82 */ /* 0x003e220000000a00 */
[----:B------:R-:W-:Y:S01]  /*3ec0*/  IADD3 R7, R3, R20, RZ ;  /* 0x0000001403077210 */ /* 0x000fe20007ffe0ff */
[----:B------:R-:W-:-:S04]  /*3ed0*/  VIADD R20, R20, 0x80 ;  /* 0x0000008014147836 */ /* 0x000fc80000000000 */
[----:B0-----:R-:W-:-:S05]  /*3ee0*/  IMAD.WIDE.U32 R4, R7, 0x2, R4 ;  /* 0x0000000207047825 */ /* 0x001fca00078e0004 */
[----:B------:R1:W-:Y:S02]  /*3ef0*/  STG.E.U16 desc[UR4][R4.64], R10 ;  /* 0x0000000a04007986 */ /* 0x0003e4000c101504 */
.L_x_13080:
[----:B------:R-:W-:-:S13]  /*3f00*/  ISETP.GE.AND P0, PT, R20, R19, PT ;  /* 0x000000131400720c */ /* 0x000fda0003f06270 */
[----:B------:R-:W-:Y:S05]  /*3f10*/  @P0 BRA `(.L_x_13082) ;  /* 0x0000000000340947 */ /* 0x000fea0003800000 */
[----:B012---:R-:W0:Y:S01]  /*3f20*/  LDC.64 R4, c[0x0][0x218] ;  /* 0x00008600ff047b82 */ /* 0x007e220000000a00 */
[----:B------:R-:W-:Y:S02]  /*3f30*/  IADD3 R7, R3, R20, RZ ;  /* 0x0000001403077210 */ /* 0x000fe40007ffe0ff */
[----:B------:R-:W-:-:S03]  /*3f40*/  IADD3 R20, R20, 0x80, RZ ;  /* 0x0000008014147810 */ /* 0x000fc60007ffe0ff */
[----:B0-----:R-:W-:-:S05]  /*3f50*/  IMAD.WIDE.U32 R4, R7, 0x2, R4 ;  /* 0x0000000207047825 */ /* 0x001fca00078e0004 */
[----:B------:R2:W-:Y:S02]  /*3f60*/  STG.E.U16 desc[UR4][R4.64], R9 ;  /* 0x0000000904007986 */ /* 0x0005e4000c101504 */
.L_x_13081:
        /* <DEDUP_REMOVED lines=8> */
.L_x_13082:
[----:B------:R-:W-:Y:S05]  /*3ff0*/  BSYNC B1 ;  /* 0x0000000000017941 */ /* 0x000fea0003800000 */
.L_x_13077:
[----:B------:R-:W-:-:S13]  /*4000*/  ISETP.GE.AND P0, PT, R20, R19, PT ;  /* 0x000000131400720c */ /* 0x000fda0003f06270 */
[----:B0123--:R-:W0:Y:S01]  /*4010*/  @!P0 LDC.64 R4, c[0x0][0x218] ;  /* 0x00008600ff048b82 */ /* 0x00fe220000000a00 */
[----:B------:R-:W-:Y:S02]  /*4020*/  @!P0 IADD3 R7, R3, R20, RZ ;  /* 0x0000001403078210 */ /* 0x000fe40007ffe0ff */
[----:B------:R-:W-:-:S03]  /*4030*/  @!P0 IADD3 R20, R20, 0x80, RZ ;  /* 0x0000008014148810 */ /* 0x000fc60007ffe0ff */
[----:B0-----:R-:W-:-:S05]  /*4040*/  @!P0 IMAD.WIDE.U32 R4, R7, 0x2, R4 ;  /* 0x0000000207048825 */ /* 0x001fca00078e0004 */
[----:B------:R3:W-:Y:S02]  /*4050*/  @!P0 STG.E.U16 desc[UR4][R4.64], R2 ;  /* 0x0000000204008986 */ /* 0x0007e4000c101504 */
.L_x_13083:
[----:B------:R-:W-:Y:S05]  /*4060*/  BSYNC B0 ;  /* 0x0000000000007941 */ /* 0x000fea0003800000 */
.L_x_13076:
        /* <DEDUP_REMOVED lines=8> */
        .weak           $__internal_41_$__cuda_sm3x_div_rn_ftz_f32_slowpath
        .type           $__internal_41_$__cuda_sm3x_div_rn_ftz_f32_slowpath,@function
        .size           $__internal_41_$__cuda_sm3x_div_rn_ftz_f32_slowpath,(.L_x_19717 - $__internal_41_$__cuda_sm3x_div_rn_ftz_f32_slowpath)
$__internal_41_$__cuda_sm3x_div_rn_ftz_f32_slowpath:
        /* <DEDUP_REMOVED lines=32> */
.L_x_13086:
[----:B------:R-:W-:Y:S05]  /*42f0*/  BSYNC B1 ;  /* 0x0000000000017941 */ /* 0x000fea0003800000 */
.L_x_13085:
        /* <DEDUP_REMOVED lines=27> */
.L_x_13092:
[----:B------:R-:W-:-:S07]  /*44b0*/  LEA R0, R5, R0, 0x17 ;  /* 0x0000000005007211 */ /* 0x000fce00078eb8ff */
.L_x_13093:
[----:B------:R-:W-:Y:S05]  /*44c0*/  BSYNC B1 ;  /* 0x0000000000017941 */ /* 0x000fea0003800000 */
.L_x_13091:
[----:B------:R-:W-:Y:S05]  /*44d0*/  BRA `(.L_x_13094) ;  /* 0x0000000000207947 */ /* 0x000fea0003800000 */
.L_x_13090:
[----:B------:R-:W-:-:S04]  /*44e0*/  LOP3.LUT R23, R22, 0x80000000, R23, 0x48, !PT ;  /* 0x8000000016177812 */ /* 0x000fc800078e4817 */
[----:B------:R-:W-:Y:S01]  /*44f0*/  LOP3.LUT R0, R23, 0x7f800000, RZ, 0xfc, !PT ;  /* 0x7f80000017007812 */ /* 0x000fe200078efcff */
[----:B------:R-:W-:Y:S06]  /*4500*/  BRA `(.L_x_13094) ;  /* 0x0000000000147947 */ /* 0x000fec0003800000 */
.L_x_13089:
[----:B------:R-:W-:Y:S01]  /*4510*/  LOP3.LUT R0, R22, 0x80000000, R23, 0x48, !PT ;  /* 0x8000000016007812 */ /* 0x000fe200078e4817 */
[----:B------:R-:W-:Y:S06]  /*4520*/  BRA `(.L_x_13094) ;  /* 0x00000000000c7947 */ /* 0x000fec0003800000 */
.L_x_13088:
[----:B------:R-:W0:Y:S01]  /*4530*/  MUFU.RSQ R0, -QNAN ;  /* 0xffc0000000007908 */ /* 0x000e220000001400 */
[----:B------:R-:W-:Y:S05]  /*4540*/  BRA `(.L_x_13094) ;  /* 0x0000000000047947 */ /* 0x000fea0003800000 */
.L_x_13087:
[----:B------:R-:W-:-:S07]  /*4550*/  FADD.FTZ R0, R23, R22 ;  /* 0x0000001617007221 */ /* 0x000fce0000010000 */
.L_x_13094:
[----:B------:R-:W-:Y:S05]  /*4560*/  BSYNC B0 ;  /* 0x0000000000007941 */ /* 0x000fea0003800000 */
.L_x_13084:
[----:B------:R-:W-:-:S04]  /*4570*/  MOV R5, 0x0 ;  /* 0x0000000000057802 */ /* 0x000fc80000000f00 */
[----:B0-----:R-:W-:Y:S05]  /*4580*/  RET.REL.NODEC R4 `(_ZN2at6native29vectorized_elementwise_kernelILi8ENS0_13AUnaryFunctorIN3c104HalfES4_S4_ZZZNS0_17atan2_kernel_cudaERNS_18TensorIteratorBaseEENKUlvE_clEvENKUlvE1_clEvEUlS4_S4_E_EESt5arrayIPcLm2EEEEviT0_T1_) ;  /* 0xffffffb8049c7950 */ /* 0x001fea0003c3ffff */
.L_x_13095:
        /* <DEDUP_REMOVED lines=15> */
.L_x_19717:


//--------------------- .text._ZN2at6native18elementwise_kernelILi128ELi4EZNS0_15gpu_kernel_implINS0_13BinaryFunctorIfffZZZNS0_17atan2_kernel_cudaERNS_18TensorIteratorBaseEENKUlvE_clEvENKUlvE0_clEvEUlffE_EEEEvS5_RKT_EUliE_EEviT1_ --------------------------
	.section	.text._ZN2at6native18elementwise_kernelILi128ELi4EZNS0_15gpu_kernel_implINS0_13BinaryFunctorIfffZZZNS0_17atan2_kernel_cudaERNS_18TensorIteratorBaseEENKUlvE_clEvENKUlvE0_clEvEUlffE_EEEEvS5_RKT_EUliE_EEviT1_,"ax",@progbits
	.align	128
        .global         _ZN2at6native18elementwise_kernelILi128ELi4EZNS0_15gpu_kernel_implINS0_13BinaryFunctorIfffZZZNS0_17atan2_kernel_cudaERNS_18TensorIteratorBaseEENKUlvE_clEvENKUlvE0_clEvEUlffE_EEEEvS5_RKT_EUliE_EEviT1_
        .type           _ZN2at6native18elementwise_kernelILi128ELi4EZNS0_15gpu_kernel_implINS0_13BinaryFunctorIfffZZZNS0_17atan2_kernel_cudaERNS_18TensorIteratorBaseEENKUlvE_clEvENKUlvE0_clEvEUlffE_EEEEvS5_RKT_EUliE_EEviT1_,@function
        .size           _ZN2at6native18elementwise_kernelILi128ELi4EZNS0_15gpu_kernel_implINS0_13BinaryFunctorIfffZZZNS0_17atan2_kernel_cudaERNS_18TensorIteratorBaseEENKUlvE_clEvENKUlvE0_clEvEUlffE_EEEEvS5_RKT_EUliE_EEviT1_,(.L_x_19718 - _ZN2at6native18elementwise_kernelILi128ELi4EZNS0_15gpu_kernel_implINS0_13BinaryFunctorIfffZZZNS0_17atan2_kernel_cudaERNS_18TensorIteratorBaseEENKUlvE_clEvENKUlvE0_clEvEUlffE_EEEEvS5_RKT_EUliE_EEviT1_)
        .other          _ZN2at6native18elementwise_kernelILi128ELi4EZNS0_15gpu_kernel_implINS0_13BinaryFunctorIfffZZZNS0_17atan2_kernel_cudaERNS_18TensorIteratorBaseEENKUlvE_clEvENKUlvE0_clEvEUlffE_EEEEvS5_RKT_EUliE_EEviT1_,@"STO_CUDA_ENTRY STV_DEFAULT"
_ZN2at6native18elementwise_kernelILi128ELi4EZNS0_15gpu_kernel_implINS0_13BinaryFunctorIfffZZZNS0_17atan2_kernel_cudaERNS_18TensorIteratorBaseEENKUlvE_clEvENKUlvE0_clEvEUlffE_EEEEvS5_RKT_EUliE_EEviT1_:
.text._ZN2at6native18elementwise_kernelILi128ELi4EZNS0_15gpu_kernel_implINS0_13BinaryFunctorIfffZZZNS0_17atan2_kernel_cudaERNS_18TensorIteratorBaseEENKUlvE_clEvENKUlvE0_clEvEUlffE_EEEEvS5_RKT_EUliE_EEviT1_:
        /* <DEDUP_REMOVED lines=364> */
.L_x_13098:
        /* <DEDUP_REMOVED lines=22> */
.L_x_13103:
[----:B------:R-:W2:Y:S02]  /*1820*/  LDG.E.U8 R2, desc[UR36][R2.64] ;  /* 0x0000002402027981 */ /* 0x000ea4000c1e1100 */
[----:B--2---:R-:W-:Y:S01]  /*1830*/  I2FP.F32.U32 R19, R2 ;  /* 0x0000000200137245 */ /* 0x004fe20000201000 */
[----:B------:R-:W-:Y:S06]  /*1840*/  BRA `(.L_x_13105) ;  /* 0x0000000c002c7947 */ /* 0x000fec0003800000 */
.L_x_13102:
        /* <DEDUP_REMOVED lines=9> */
.L_x_13107:
[----:B------:R-:W2:Y:S02]  /*18e0*/  LDG.E R2, desc[UR36][R2.64] ;  /* 0x0000002402027981 */ /* 0x000ea4000c1e1900 */
[----:B--2---:R-:W-:Y:S01]  /*18f0*/  I2FP.F32.S32 R19, R2 ;  /* 0x0000000200137245 */ /* 0x004fe20000201400 */
[----:B------:R-:W-:Y:S06]  /*1900*/  BRA `(.L_x_13105) ;  /* 0x0000000800fc7947 */ /* 0x000fec0003800000 */
.L_x_13106:
[----:B------:R-:W2:Y:S02]  /*1910*/  LDG.E.U16 R2, desc[UR36][R2.64] ;  /* 0x0000002402027981 */ /* 0x000ea4000c1e1500 */
[----:B--2---:R0:W1:Y:S01]  /*1920*/  I2F.S16 R19, R2 ;  /* 0x0000000200137306 */ /* 0x0040620000101400 */
[----:B------:R-:W-:Y:S05]  /*1930*/  BRA `(.L_x_13105) ;  /* 0x0000000800f07947 */ /* 0x000fea0003800000 */
.L_x_13101:
        /* <DEDUP_REMOVED lines=8> */
.L_x_13109:
[----:B------:R-:W2:Y:S02]  /*19c0*/  LDG.E.U16 R2, desc[UR36][R2.64] ;  /* 0x0000002402027981 */ /* 0x000ea4000c1e1500 */
[----:B--2---:R-:W-:Y:S01]  /*19d0*/  HADD2.F32 R19, -RZ, R2.H0_H0 ;  /* 0x20000002ff137230 */ /* 0x004fe20000004100 */
[----:B------:R-:W-:Y:S06]  /*19e0*/  BRA `(.L_x_13105) ;  /* 0x0000000800c47947 */ /* 0x000fec0003800000 */
.L_x_13108:
        /* <DEDUP_REMOVED lines=8> */
.L_x_13111:
[----:B------:R-:W2:Y:S02]  /*1a70*/  LDG.E.U16 R2, desc[UR36][R2.64] ;  /* 0x0000002402027981 */ /* 0x000ea4000c1e1500 */
[----:B--2---:R-:W-:Y:S01]  /*1a80*/  HADD2.F32 R19, -RZ, R2.H0_H0 ;  /* 0x20000002ff137230 */ /* 0x004fe20000004100 */
[----:B------:R-:W-:Y:S06]  /*1a90*/  BRA `(.L_x_13105) ;  /* 0x0000000800987947 */ /* 0x000fec0003800000 */
.L_x_13110:
[----:B------:R-:W2:Y:S01]  /*1aa0*/  LDG.E.64 R2, desc[UR36][R2.64] ;  /* 0x0000002402027981 */ /* 0x000ea2000c1e1b00 */
[----:B------:R-:W-:Y:S01]  /*1ab0*/  UMOV UR4, 0xf0000000 ;  /* 0xf000000000047882 */ /* 0x000fe20000000000 */
[----:B------:R-:W-:Y:S01]  /*1ac0*/  UMOV UR5, 0x380fffff ;  /* 0x380fffff00057882 */ /* 0x000fe20000000000 */
[----:B--2---:R-:W0:Y:S01]  /*1ad0*/  F2F.F32.F64 R19, R2 ;  /* 0x0000000200137310 */ /* 0x004e220000301000 */
[----:B------:R-:W-:-:S14]  /*1ae0*/  DSETP.GEU.AND P0, PT, |R2|, UR4, PT ;  /* 0x0000000402007e2a */ /* 0x000fdc000bf0e200 */
[----:B0-----:R-:W-:Y:S01]  /*1af0*/  @!P0 FMUL R19, R19, 1.175494350822287508e-38 ;  /* 0x0080000013138820 */ /* 0x001fe20000400000 */
[----:B------:R-:W-:Y:S06]  /*1b00*/  BRA `(.L_x_13105) ;  /* 0x00000008007c7947 */ /* 0x000fec0003800000 */
.L_x_13100:
        /* <DEDUP_REMOVED lines=12> */
.L_x_13114:
[----:B------:R-:W2:Y:S01]  /*1bd0*/  LDG.E.64 R2, desc[UR36][R2.64] ;  /* 0x0000002402027981 */ /* 0x000ea2000c1e1b00 */
[----:B------:R-:W-:Y:S01]  /*1be0*/  UMOV UR4, 0xf0000000 ;  /* 0xf000000000047882 */ /* 0x000fe20000000000 */
[----:B------:R-:W-:Y:S01]  /*1bf0*/  UMOV UR5, 0x380fffff ;  /* 0x380fffff00057882 */ /* 0x000fe20000000000 */
[----:B--2---:R-:W0:Y:S01]  /*1c00*/  F2F.F32.F64 R19, R2 ;  /* 0x0000000200137310 */ /* 0x004e220000301000 */
[----:B------:R-:W-:-:S14]  /*1c10*/  DSETP.GEU.AND P0, PT, |R2|, UR4, PT ;  /* 0x0000000402007e2a */ /* 0x000fdc000bf0e200 */
[----:B0-----:R-:W-:Y:S01]  /*1c20*/  @!P0 FMUL R19, R19, 1.175494350822287508e-38 ;  /* 0x0080000013138820 */ /* 0x001fe20000400000 */
[----:B------:R-:W-:Y:S06]  /*1c30*/  BRA `(.L_x_13105) ;  /* 0x0000000800307947 */ /* 0x000fec0003800000 */
.L_x_13113:
        /* <DEDUP_REMOVED lines=26> */
.L_x_13116:
        /* <DEDUP_REMOVED lines=13> */
.L_x_13115:
[----:B------:R-:W2:Y:S02]  /*1eb0*/  LDG.E.U16 R2, desc[UR36][R2.64] ;  /* 0x0000002402027981 */ /* 0x000ea4000c1e1500 */
[----:B--2---:R-:W-:Y:S01]  /*1ec0*/  IMAD.U32 R19, R2, 0x10000, RZ ;  /* 0x0001000002137824 */ /* 0x004fe200078e00ff */
[----:B------:R-:W-:Y:S06]  /*1ed0*/  BRA `(.L_x_13105) ;  /* 0x0000000400887947 */ /* 0x000fec0003800000 */
.L_x_13112:
        /* <DEDUP_REMOVED lines=11> */
.L_x_13119:
        /* <DEDUP_REMOVED lines=20> */
.L_x_13121:
[----:B------:R-:W-:Y:S05]  /*20d0*/  BSYNC B0 ;  /* 0x0000000000007941 */ /* 0x000fea0003800000 */
.L_x_13120:
[----:B------:R-:W-:Y:S01]  /*20e0*/  IMAD.SHL.U32 R2, R2, 0x100000, RZ ;  /* 0x0010000002027824 */ /* 0x000fe200078e00ff */
[----:B------:R-:W-:-:S04]  /*20f0*/  LEA R0, R0, 0x3b800000, 0x17 ;  /* 0x3b80000000007811 */ /* 0x000fc800078eb8ff */
[----:B------:R-:W-:Y:S01]  /*2100*/  LOP3.LUT R19, R0, R2, R19, 0xfe, !PT ;  /* 0x0000000200137212 */ /* 0x000fe200078efe13 */
[----:B------:R-:W-:Y:S06]  /*2110*/  BRA `(.L_x_13105) ;  /* 0x0000000000f87947 */ /* 0x000fec0003800000 */
.L_x_13118:
        /* <DEDUP_REMOVED lines=20> */
.L_x_13123:
[----:B------:R-:W-:Y:S05]  /*2260*/  BSYNC B0 ;  /* 0x0000000000007941 */ /* 0x000fea0003800000 */
.L_x_13122:
[----:B------:R-:W-:Y:S01]  /*2270*/  IMAD.SHL.U32 R2, R2, 0x200000, RZ ;  /* 0x0020000002027824 */ /* 0x000fe200078e00ff */
[----:B------:R-:W-:-:S04]  /*2280*/  LEA R0, R0, 0x37800000, 0x17 ;  /* 0x3780000000007811 */ /* 0x000fc800078eb8ff */
[----:B------:R-:W-:Y:S01]  /*2290*/  LOP3.LUT R19, R0, R2, R19, 0xfe, !PT ;  /* 0x0000000200137212 */ /* 0x000fe200078efe13 */
[----:B------:R-:W-:Y:S06]  /*22a0*/  BRA `(.L_x_13105) ;  /* 0x0000000000947947 */ /* 0x000fec0003800000 */
.L_x_13117:
        /* <DEDUP_REMOVED lines=14> */
.L_x_13104:
        /* <DEDUP_REMOVED lines=16> */
.L_x_13126:
[----:B------:R-:W-:Y:S01]  /*2490*/  IMAD.MOV.U32 R19, RZ, RZ, RZ ;  /* 0x000000ffff137224 */ /* 0x000fe200078e00ff */
[----:B------:R-:W-:Y:S06]  /*24a0*/  BRA `(.L_x_13105) ;  /* 0x0000000000147947 */ /* 0x000fec0003800000 */
.L_x_13125:
[----:B------:R-:W2:Y:S02]  /*24b0*/  LDG.E.64 R2, desc[UR36][R2.64] ;  /* 0x0000002402027981 */ /* 0x000ea4000c1e1b00 */
[----:B--2---:R0:W1:Y:S01]  /*24c0*/  I2F.U64 R19, R2 ;  /* 0x0000000200137312 */ /* 0x0040620000301000 */
[----:B------:R-:W-:Y:S05]  /*24d0*/  BRA `(.L_x_13105) ;  /* 0x0000000000087947 */ /* 0x000fea0003800000 */
.L_x_13124:
[----:B------:R-:W2:Y:S02]  /*24e0*/  LDG.E R2, desc[UR36][R2.64] ;  /* 0x0000002402027981 */ /* 0x000ea4000c1e1900 */
[----:B--2---:R-:W-:-:S07]  /*24f0*/  I2FP.F32.U32 R19, R2 ;  /* 0x0000000200137245 */ /* 0x004fce0000201000 */
.L_x_13105:
[----:B------:R-:W-:Y:S05]  /*2500*/  BSYNC B7 ;  /* 0x0000000000077941 */ /* 0x000fea0003800000 */
.L_x_13099:
        /* <DEDUP_REMOVED lines=19> */
.L_x_13131:
[----:B------:R-:W2:Y:S02]  /*2640*/  LDG.E.U8 R2, desc[UR36][R2.64] ;  /* 0x0000002402027981 */ /* 0x000ea4000c1e1100 */
[----:B--2---:R-:W-:Y:S01]  /*2650*/  I2FP.F32.U32 R10, R2 ;  /* 0x00000002000a7245 */ /* 0x004fe20000201000 */
[----:B------:R-:W-:Y:S06]  /*2660*/  BRA `(.L_x_13133) ;  /* 0x0000000c002c7947 */ /* 0x000fec0003800000 */
.L_x_13130:
        /* <DEDUP_REMOVED lines=9> */
.L_x_13135:
[----:B------:R-:W2:Y:S02]  /*2700*/  LDG.E R2, desc[UR36][R2.64] ;  /* 0x0000002402027981 */ /* 0x000ea4000c1e1900 */
[----:B--2---:R-:W-:Y:S01]  /*2710*/  I2FP.F32.S32 R10, R2 ;  /* 0x00000002000a7245 */ /* 0x004fe20000201400 */
[----:B------:R-:W-:Y:S06]  /*2720*/  BRA `(.L_x_13133) ;  /* 0x0000000800fc7947 */ /* 0x000fec0003800000 */
.L_x_13134:
[----:B------:R-:W2:Y:S02]  /*2730*/  LDG.E.U16 R2, desc[UR36][R2.64] ;  /* 0x0000002402027981 */ /* 0x000ea4000c1e1500 */
[----:B--2---:R4:W0:Y:S01]  /*2740*/  I2F.S16 R10, R2 ;  /* 0x00000002000a7306 */ /* 0x0048220000101400 */
[----:B------:R-:W-:Y:S05]  /*2750*/  BRA `(.L_x_13133) ;  /* 0x0000000800f07947 */ /* 0x000fea0003800000 */
.L_x_13129:
        /* <DEDUP_REMOVED lines=8> */
.L_x_13137:
[----:B------:R-:W2:Y:S02]  /*27e0*/  LDG.E.U16 R2, desc[UR36][R2.64] ;  /* 0x0000002402027981 */ /* 0x000ea4000c1e1500 */
[----:B--2---:R-:W-:Y:S01]  /*27f0*/  HADD2.F32 R10, -RZ, R2.H0_H0 ;  /* 0x20000002ff0a7230 */ /* 0x004fe20000004100 */
[----:B------:R-:W-:Y:S06]  /*2800*/  BRA `(.L_x_13133) ;  /* 0x0000000800c47947 */ /* 0x000fec0003800000 */
.L_x_13136:
        /* <DEDUP_REMOVED lines=8> */
.L_x_13139:
[----:B------:R-:W2:Y:S02]  /*2890*/  LDG.E.U16 R2, desc[UR36][R2.64] ;  /* 0x0000002402027981 */ /* 0x000ea4000c1e1500 */
[----:B--2---:R-:W-:Y:S01]  /*28a0*/  HADD2.F32 R10, -RZ, R2.H0_H0 ;  /* 0x20000002ff0a7230 */ /* 0x004fe20000004100 */
[----:B------:R-:W-:Y:S06]  /*28b0*/  BRA `(.L_x_13133) ;  /* 0x0000000800987947 */ /* 0x000fec0003800000 */
.L_x_13138:
[----:B------:R-:W2:Y:S01]  /*28c0*/  LDG.E.64 R2, desc[UR36][R2.64] ;  /* 0x0000002402027981 */ /* 0x000ea2000c1e1b00 */
[----:B------:R-:W-:Y:S01]  /*28d0*/  UMOV UR4, 0xf0000000 ;  /* 0xf000000000047882 */ /* 0x000fe20000000000 */
[----:B------:R-:W-:Y:S01]  /*28e0*/  UMOV UR5, 0x380fffff ;  /* 0x380fffff00057882 */ /* 0x000fe20000000000 */
[----:B--2---:R-:W0:Y:S01]  /*28f0*/  F2F.F32.F64 R10, R2 ;  /* 0x00000002000a7310 */ /* 0x004e220000301000 */
[----:B------:R-:W-:-:S14]  /*2900*/  DSETP.GEU.AND P0, PT, |R2|, UR4, PT ;  /* 0x0000000402007e2a */ /* 0x000fdc000bf0e200 */
[----:B0-----:R-:W-:Y:S01]  /*2910*/  @!P0 FMUL R10, R10, 1.175494350822287508e-38 ;  /* 0x008000000a0a8820 */ /* 0x001fe20000400000 */
[----:B------:R-:W-:Y:S06]  /*2920*/  BRA `(.L_x_13133) ;  /* 0x00000008007c7947 */ /* 0x000fec0003800000 */
.L_x_13128:
        /* <DEDUP_REMOVED lines=12> */
.L_x_13142:
[----:B------:R-:W2:Y:S01]  /*29f0*/  LDG.E.64 R2, desc[UR36][R2.64] ;  /* 0x0000002402027981 */ /* 0x000ea2000c1e1b00 */
[----:B------:R-:W-:Y:S01]  /*2a00*/  UMOV UR4, 0xf0000000 ;  /* 0xf000000000047882 */ /* 0x000fe20000000000 */
[----:B------:R-:W-:Y:S01]  /*2a10*/  UMOV UR5, 0x380fffff ;  /* 0x380fffff00057882 */ /* 0x000fe20000000000 */
[----:B--2---:R-:W0:Y:S01]  /*2a20*/  F2F.F32.F64 R10, R2 ;  /* 0x00000002000a7310 */ /* 0x004e220000301000 */
[----:B------:R-:W-:-:S14]  /*2a30*/  DSETP.GEU.AND P0, PT, |R2|, UR4, PT ;  /* 0x0000000402007e2a */ /* 0x000fdc000bf0e200 */
[----:B0-----:R-:W-:Y:S01]  /*2a40*/  @!P0 FMUL R10, R10, 1.175494350822287508e-38 ;  /* 0x008000000a0a8820 */ /* 0x001fe20000400000 */
[----:B------:R-:W-:Y:S06]  /*2a50*/  BRA `(.L_x_13133) ;  /* 0x0000000800307947 */ /* 0x000fec0003800000 */
.L_x_13141:
        /* <DEDUP_REMOVED lines=26> */
.L_x_13144:
        /* <DEDUP_REMOVED lines=13> */
.L_x_13143:
[----:B------:R-:W2:Y:S02]  /*2cd0*/  LDG.E.U16 R2, desc[UR36][R2.64] ;  /* 0x0000002402027981 */ /* 0x000ea4000c1e1500 */
[----:B--2---:R-:W-:Y:S01]  /*2ce0*/  IMAD.U32 R10, R2, 0x10000, RZ ;  /* 0x00010000020a7824 */ /* 0x004fe200078e00ff */
[----:B------:R-:W-:Y:S06]  /*2cf0*/  BRA `(.L_x_13133) ;  /* 0x0000000400887947 */ /* 0x000fec0003800000 */
.L_x_13140:
        /* <DEDUP_REMOVED lines=11> */
.L_x_13147:
        /* <DEDUP_REMOVED lines=20> */
.L_x_13149:
[----:B------:R-:W-:Y:S05]  /*2ef0*/  BSYNC B0 ;  /* 0x0000000000007941 */ /* 0x000fea0003800000 */
.L_x_13148:
[----:B------:R-:W-:Y:S01]  /*2f00*/  IMAD.SHL.U32 R2, R2, 0x100000, RZ ;  /* 0x0010000002027824 */ /* 0x000fe200078e00ff */
[----:B------:R-:W-:-:S04]  /*2f10*/  LEA R3, R0, 0x3b800000, 0x17 ;  /* 0x3b80000000037811 */ /* 0x000fc800078eb8ff */
[----:B------:R-:W-:Y:S01]  /*2f20*/  LOP3.LUT R10, R3, R2, R10, 0xfe, !PT ;  /* 0x00000002030a7212 */ /* 0x000fe200078efe0a */
[----:B------:R-:W-:Y:S06]  /*2f30*/  BRA `(.L_x_13133) ;  /* 0x0000000000f87947 */ /* 0x000fec0003800000 */
.L_x_13146:
        /* <DEDUP_REMOVED lines=20> */
.L_x_13151:
[----:B------:R-:W-:Y:S05]  /*3080*/  BSYNC B0 ;  /* 0x0000000000007941 */ /* 0x000fea0003800000 */
.L_x_13150:
[----:B------:R-:W-:Y:S01]  /*3090*/  IMAD.SHL.U32 R2, R2, 0x200000, RZ ;  /* 0x0020000002027824 */ /* 0x000fe200078e00ff */
[----:B------:R-:W-:-:S04]  /*30a0*/  LEA R3, R0, 0x37800000, 0x17 ;  /* 0x3780000000037811 */ /* 0x000fc800078eb8ff */
[----:B------:R-:W-:Y:S01]  /*30b0*/  LOP3.LUT R10, R3, R2, R10, 0xfe, !PT ;  /* 0x00000002030a7212 */ /* 0x000fe200078efe0a */
[----:B------:R-:W-:Y:S06]  /*30c0*/  BRA `(.L_x_13133) ;  /* 0x0000000000947947 */ /* 0x000fec0003800000 */
.L_x_13145:
        /* <DEDUP_REMOVED lines=14> */
.L_x_13132:
        /* <DEDUP_REMOVED lines=16> */
.L_x_13154:
[----:B------:R-:W-:Y:S01]  /*32b0*/  IMAD.MOV.U32 R10, RZ, RZ, RZ ;  /* 0x000000ffff0a7224 */ /* 0x000fe200078e00ff */
[----:B------:R-:W-:Y:S06]  /*32c0*/  BRA `(.L_x_13133) ;  /* 0x0000000000147947 */ /* 0x000fec0003800000 */
.L_x_13153:
[----:B------:R-:W2:Y:S02]  /*32d0*/  LDG.E.64 R10, desc[UR36][R2.64] ;  /* 0x00000024020a7981 */ /* 0x000ea4000c1e1b00 */
[----:B--2---:R0:W1:Y:S01]  /*32e0*/  I2F.U64 R10, R10 ;  /* 0x0000000a000a7312 */ /* 0x0040620000301000 */
[----:B------:R-:W-:Y:S05]  /*32f0*/  BRA `(.L_x_13133) ;  /* 0x0000000000087947 */ /* 0x000fea0003800000 */
.L_x_13152:
[----:B------:R-:W2:Y:S02]  /*3300*/  LDG.E R2, desc[UR36][R2.64] ;  /* 0x0000002402027981 */ /* 0x000ea4000c1e1900 */
[----:B--2---:R-:W-:-:S07]  /*3310*/  I2FP.F32.U32 R10, R2 ;  /* 0x00000002000a7245 */ /* 0x004fce0000201000 */
.L_x_13133:
[----:B------:R-:W-:Y:S05]  /*3320*/  BSYNC B7 ;  /* 0x0000000000077941 */ /* 0x000fea0003800000 */
.L_x_13127:
[C---:B-----5:R-:W-:Y:S01]  /*3330*/  FADD.FTZ R0, |R19|.reuse, -RZ ;  /* 0x800000ff13007221 */ /* 0x060fe20000010200 */
[----:B0123--:R-:W-:Y:S01]  /*3340*/  FADD.FTZ R3, |R10|, -RZ ;  /* 0x800000ff0a037221 */ /* 0x00ffe20000010200 */
[----:B------:R-:W-:Y:S01]  /*3350*/  FSETP.GT.FTZ.AND P5, PT, |R19|, |R10|, PT ;  /* 0x4000000a1300720b */ /* 0x000fe20003fb4200 */
[----:B------:R-:W-:Y:S03]  /*3360*/  BSSY B1, `(.L_x_13155) ;  /* 0x000000f000017945 */ /* 0x000fe60003800000 */
[----:B------:R-:W-:Y:S02]  /*3370*/  FSEL R11, R0, R3, P5 ;  /* 0x00000003000b7208 */ /* 0x000fe40002800000 */
[----:B------:R-:W-:Y:S02]  /*3380*/  FSEL R0, R3, R0, P5 ;  /* 0x0000000003007208 */ /* 0x000fe40002800000 */
[----:B----4-:R-:W0:Y:S08]  /*3390*/  MUFU.RCP R2, R11 ;  /* 0x0000000b00027308 */ /* 0x010e300000001000 */
        /* <DEDUP_REMOVED lines=9> */
[----:B------:R-:W-:Y:S05]  /*3430*/  CALL.REL.NOINC `($__internal_42_$__cuda_sm3x_div_rn_ftz_f32_slowpath) ;  /* 0x000000dc00587944 */ /* 0x000fea0003c00000 */
[----:B------:R-:W-:-:S07]  /*3440*/  IMAD.MOV.U32 R2, RZ, RZ, R7 ;  /* 0x000000ffff027224 */ /* 0x000fce00078e0007 */
.L_x_13156:
[----:B------:R-:W-:Y:S05]  /*3450*/  BSYNC B1 ;  /* 0x0000000000017941 */ /* 0x000fea0003800000 */
.L_x_13155:
        /* <DEDUP_REMOVED lines=18> */
.L_x_13158:
[----:B------:R-:W-:Y:S01]  /*3580*/  ISETP.GE.AND P0, PT, R10, RZ, PT ;  /* 0x000000ff0a00720c */ /* 0x000fe20003f06270 */
[----:B------:R-:W-:-:S12]  /*3590*/  IMAD.MOV.U32 R3, RZ, RZ, 0x3fd774eb ;  /* 0x3fd774ebff037424 */ /* 0x000fd800078e00ff */
[----:B------:R-:W-:-:S04]  /*35a0*/  @P0 FFMA.FTZ R2, R3, 0.93318945169448852539, -R2 ;  /* 0x3f6ee58103020823 */ /* 0x000fc80000010802 */
[----:B------:R-:W-:-:S07]  /*35b0*/  @!P0 FFMA.FTZ R2, R3, 0.93318945169448852539, R2 ;  /* 0x3f6ee58103028823 */ /* 0x000fce0000010002 */
.L_x_13159:
[----:B------:R-:W-:Y:S05]  /*35c0*/  BSYNC B0 ;  /* 0x0000000000007941 */ /* 0x000fea0003800000 */
.L_x_13157:
[----:B------:R-:W0:Y:S01]  /*35d0*/  LDC.U8 R4, c[0x0][0x491] ;  /* 0x00012440ff047b82 */ /* 0x000e220000000000 */
        /* <DEDUP_REMOVED lines=24> */
.L_x_13163:
[----:B------:R-:W0:Y:S02]  /*3760*/  F2I.S64.TRUNC R2, R2 ;  /* 0x0000000200027311 */ /* 0x000e24000020d900 */
[----:B0-----:R-:W-:-:S05]  /*3770*/  IMAD.MOV.U32 R5, RZ, RZ, R2 ;  /* 0x000000ffff057224 */ /* 0x001fca00078e0002 */
[----:B------:R1:W-:Y:S01]  /*3780*/  STG.E.U8 desc[UR36][R16.64], R5 ;  /* 0x0000000510007986 */ /* 0x0003e2000c101124 */
[----:B------:R-:W-:Y:S05]  /*3790*/  BRA `(.L_x_13165) ;  /* 0x0000000c00407947 */ /* 0x000fea0003800000 */
.L_x_13162:
        /* <DEDUP_REMOVED lines=9> */
.L_x_13167:
[----:B------:R-:W0:Y:S02]  /*3830*/  F2I.FTZ.TRUNC.NTZ R3, R2 ;  /* 0x0000000200037305 */ /* 0x000e24000021f100 */
[----:B0-----:R3:W-:Y:S01]  /*3840*/  STG.E desc[UR36][R16.64], R3 ;  /* 0x0000000310007986 */ /* 0x0017e2000c101924 */
[----:B------:R-:W-:Y:S05]  /*3850*/  BRA `(.L_x_13165) ;  /* 0x0000000c00107947 */ /* 0x000fea0003800000 */
.L_x_13166:
[----:B------:R-:W0:Y:S02]  /*3860*/  F2I.FTZ.TRUNC.NTZ R3, R2 ;  /* 0x0000000200037305 */ /* 0x000e24000021f100 */
[----:B0-----:R2:W-:Y:S01]  /*3870*/  STG.E.U16 desc[UR36][R16.64], R3 ;  /* 0x0000000310007986 */ /* 0x0015e2000c101524 */
[----:B------:R-:W-:Y:S05]  /*3880*/  BRA `(.L_x_13165) ;  /* 0x0000000c00047947 */ /* 0x000fea0003800000 */
.L_x_13161:
        /* <DEDUP_REMOVED lines=8> */
.L_x_13169:
[----:B------:R-:W-:-:S05]  /*3910*/  F2FP.F16.F32.PACK_AB R2, RZ, R2 ;  /* 0x00000002ff02723e */ /* 0x000fca00000000ff */
[----:B------:R0:W-:Y:S01]  /*3920*/  STG.E.U16 desc[UR36][R16.64], R2 ;  /* 0x0000000210007986 */ /* 0x0001e2000c101524 */
[----:B------:R-:W-:Y:S05]  /*3930*/  BRA `(.L_x_13165) ;  /* 0x0000000800d87947 */ /* 0x000fea0003800000 */
.L_x_13168:
        /* <DEDUP_REMOVED lines=9> */
.L_x_13171:
[----:B------:R-:W-:-:S04]  /*39d0*/  F2FP.F16.F32.PACK_AB R3, RZ, R2 ;  /* 0x00000002ff03723e */ /* 0x000fc800000000ff */
[----:B------:R-:W-:-:S05]  /*39e0*/  PRMT R3, R3, 0x5410, RZ ;  /* 0x0000541003037816 */ /* 0x000fca00000000ff */
[----:B------:R0:W-:Y:S01]  /*39f0*/  STG.E desc[UR36][R16.64], R3 ;  /* 0x0000000310007986 */ /* 0x0001e2000c101924 */
[----:B------:R-:W-:Y:S05]  /*3a00*/  BRA `(.L_x_13165) ;  /* 0x0000000800a47947 */ /* 0x000fea0003800000 */
.L_x_13170:
[----:B------:R-:W-:-:S06]  /*3a10*/  FMUL.FTZ R2, R2, 1 ;  /* 0x3f80000002027820 */ /* 0x000fcc0000410000 */
[----:B------:R-:W0:Y:S02]  /*3a20*/  F2F.F64.F32 R2, R2 ;  /* 0x0000000200027310 */ /* 0x000e240000201800 */
[----:B0-----:R0:W-:Y:S01]  /*3a30*/  STG.E.64 desc[UR36][R16.64], R2 ;  /* 0x0000000210007986 */ /* 0x0011e2000c101b24 */
[----:B------:R-:W-:Y:S05]  /*3a40*/  BRA `(.L_x_13165) ;  /* 0x0000000800947947 */ /* 0x000fea0003800000 */
.L_x_13160:
        /* <DEDUP_REMOVED lines=12> */
.L_x_13174:
[----:B------:R-:W-:Y:S01]  /*3b10*/  FMUL.FTZ R4, R2, 1 ;  /* 0x3f80000002047820 */ /* 0x000fe20000410000 */
[----:B------:R-:W-:-:S05]  /*3b20*/  CS2R R6, SRZ ;  /* 0x0000000000067805 */ /* 0x000fca000001ff00 */
[----:B------:R-:W0:Y:S02]  /*3b30*/  F2F.F64.F32 R4, R4 ;  /* 0x0000000400047310 */ /* 0x000e240000201800 */
[----:B0-----:R0:W-:Y:S01]  /*3b40*/  STG.E.128 desc[UR36][R16.64], R4 ;  /* 0x0000000410007986 */ /* 0x0011e2000c101d24 */
[----:B------:R-:W-:Y:S05]  /*3b50*/  BRA `(.L_x_13165) ;  /* 0x0000000800507947 */ /* 0x000fea0003800000 */
.L_x_13173:
        /* <DEDUP_REMOVED lines=20> */
.L_x_13178:
[----:B------:R-:W-:Y:S05]  /*3ca0*/  BSYNC B0 ;  /* 0x0000000000007941 */ /* 0x000fea0003800000 */
.L_x_13177:
[----:B------:R-:W-:-:S05]  /*3cb0*/  LOP3.LUT R5, R0, R5, RZ, 0xfc, !PT ;  /* 0x0000000500057212 */ /* 0x000fca00078efcff */
[----:B------:R0:W-:Y:S01]  /*3cc0*/  STG.E.U8 desc[UR36][R16.64], R5 ;  /* 0x0000000510007986 */ /* 0x0001e2000c101124 */
[----:B------:R-:W-:Y:S05]  /*3cd0*/  BRA `(.L_x_13165) ;  /* 0x0000000400f07947 */ /* 0x000fea0003800000 */
.L_x_13176:
        /* <DEDUP_REMOVED lines=12> */
.L_x_13180:
[----:B------:R-:W-:Y:S01]  /*3da0*/  IMAD.MOV.U32 R0, RZ, RZ, 0x7f ;  /* 0x0000007fff007424 */ /* 0x000fe200078e00ff */
[----:B------:R-:W-:-:S04]  /*3db0*/  ISETP.GT.U32.AND P0, PT, R4, 0x7f800000, PT ;  /* 0x7f8000000400780c */ /* 0x000fc80003f04070 */
[----:B------:R-:W-:-:S09]  /*3dc0*/  SEL R0, R0, 0x7c, P0 ;  /* 0x0000007c00007807 */ /* 0x000fd20000000000 */
.L_x_13181:
[----:B------:R-:W-:Y:S05]  /*3dd0*/  BSYNC B0 ;  /* 0x0000000000007941 */ /* 0x000fea0003800000 */
.L_x_13179:
[----:B------:R-:W-:-:S04]  /*3de0*/  LOP3.LUT R2, R2, 0x80000000, RZ, 0xc0, !PT ;  /* 0x8000000002027812 */ /* 0x000fc800078ec0ff */
[----:B------:R-:W-:-:S04]  /*3df0*/  SHF.R.U32.HI R3, RZ, 0x18, R2 ;  /* 0x00000018ff037819 */ /* 0x000fc80000011602 */
[----:B------:R-:W-:-:S05]  /*3e00*/  LOP3.LUT R3, R0, R3, RZ, 0xfc, !PT ;  /* 0x0000000300037212 */ /* 0x000fca00078efcff */
[----:B------:R0:W-:Y:S01]  /*3e10*/  STG.E.U8 desc[UR36][R16.64], R3 ;  /* 0x0000000310007986 */ /* 0x0001e2000c101124 */
[----:B------:R-:W-:Y:S05]  /*3e20*/  BRA `(.L_x_13165) ;  /* 0x00000004009c7947 */ /* 0x000fea0003800000 */
.L_x_13175:
[----:B------:R-:W-:-:S05]  /*3e30*/  F2FP.BF16.F32.PACK_AB R2, RZ, R2 ;  /* 0x00000002ff02723e */ /* 0x000fca00000010ff */
[----:B------:R0:W-:Y:S01]  /*3e40*/  STG.E.U16 desc[UR36][R16.64], R2 ;  /* 0x0000000210007986 */ /* 0x0001e2000c101524 */
[----:B------:R-:W-:Y:S05]  /*3e50*/  BRA `(.L_x_13165) ;  /* 0x0000000400907947 */ /* 0x000fea0003800000 */
.L_x_13172:
        /* <DEDUP_REMOVED lines=11> */
.L_x_13184:
        /* <DEDUP_REMOVED lines=16> */
.L_x_13187:
[----:B------:R-:W-:-:S04]  /*4010*/  LOP3.LUT R2, R2, 0x80000000, RZ, 0xc0, !PT ;  /* 0x8000000002027812 */ /* 0x000fc800078ec0ff */
[----:B------:R-:W-:-:S04]  /*4020*/  SHF.R.U32.HI R3, RZ, 0x18, R2 ;  /* 0x00000018ff037819 */ /* 0x000fc80000011602 */
[----:B------:R-:W-:-:S04]  /*4030*/  LOP3.LUT R0, R0, R3, RZ, 0xfc, !PT ;  /* 0x0000000300007212 */ /* 0x000fc800078efcff */
[----:B------:R-:W-:-:S07]  /*4040*/  PRMT R8, R0, 0x7610, R8 ;  /* 0x0000761000087816 */ /* 0x000fce0000000008 */
.L_x_13186:
[----:B------:R-:W-:Y:S05]  /*4050*/  BSYNC B0 ;  /* 0x0000000000007941 */ /* 0x000fea0003800000 */
.L_x_13185:
[----:B------:R0:W-:Y:S01]  /*4060*/  STG.E.U8 desc[UR36][R16.64], R8 ;  /* 0x0000000810007986 */ /* 0x0001e2000c101124 */
[----:B------:R-:W-:Y:S05]  /*4070*/  BRA `(.L_x_13165) ;  /* 0x0000000400087947 */ /* 0x000fea0003800000 */
.L_x_13183:
        /* <DEDUP_REMOVED lines=16> */
.L_x_13190:
[----:B------:R-:W-:-:S04]  /*4180*/  LOP3.LUT R2, R2, 0x80000000, RZ, 0xc0, !PT ;  /* 0x8000000002027812 */ /* 0x000fc800078ec0ff */
[----:B------:R-:W-:-:S04]  /*4190*/  SHF.R.U32.HI R3, RZ, 0x18, R2 ;  /* 0x00000018ff037819 */ /* 0x000fc80000011602 */
[----:B------:R-:W-:-:S04]  /*41a0*/  LOP3.LUT R0, R0, R3, RZ, 0xfc, !PT ;  /* 0x0000000300007212 */ /* 0x000fc800078efcff */
[----:B------:R-:W-:-:S07]  /*41b0*/  PRMT R8, R0, 0x7610, R8 ;  /* 0x0000761000087816 */ /* 0x000fce0000000008 */
.L_x_13189:
[----:B------:R-:W-:Y:S05]  /*41c0*/  BSYNC B0 ;  /* 0x0000000000007941 */ /* 0x000fea0003800000 */
.L_x_13188:
[----:B------:R0:W-:Y:S01]  /*41d0*/  STG.E.U8 desc[UR36][R16.64], R8 ;  /* 0x0000000810007986 */ /* 0x0001e2000c101124 */
[----:B------:R-:W-:Y:S05]  /*41e0*/  BRA `(.L_x_13165) ;  /* 0x0000000000ac7947 */ /* 0x000fea0003800000 */
.L_x_13182:
        /* <DEDUP_REMOVED lines=21> */
.L_x_13164:
        /* <DEDUP_REMOVED lines=16> */
.L_x_13193:
[----:B------:R-:W-:Y:S05]  /*4440*/  BRA `(.L_x_13165) ;  /* 0x0000000000147947 */ /* 0x000fea0003800000 */
.L_x_13192:
[----:B------:R-:W0:Y:S02]  /*4450*/  F2I.U64.TRUNC R2, R2 ;  /* 0x0000000200027311 */ /* 0x000e24000020d800 */
[----:B0-----:R0:W-:Y:S01]  /*4460*/  STG.E.64 desc[UR36][R16.64], R2 ;  /* 0x0000000210007986 */ /* 0x0011e2000c101b24 */
[----:B------:R-:W-:Y:S05]  /*4470*/  BRA `(.L_x_13165) ;  /* 0x0000000000087947 */ /* 0x000fea0003800000 */
.L_x_13191:
[----:B------:R-:W0:Y:S02]  /*4480*/  F2I.FTZ.U32.TRUNC.NTZ R3, R2 ;  /* 0x0000000200037305 */ /* 0x000e24000021f000 */
[----:B0-----:R0:W-:Y:S02]  /*4490*/  STG.E desc[UR36][R16.64], R3 ;  /* 0x0000000310007986 */ /* 0x0011e4000c101924 */
.L_x_13165:
[----:B------:R-:W-:-:S04]  /*44a0*/  IMAD R18, R18, 0x200, R23 ;  /* 0x0000020012127824 */ /* 0x000fc800078e0217 */
[----:B------:R-:W-:-:S07]  /*44b0*/  VIADD R19, R18, 0x80 ;  /* 0x0000008012137836 */ /* 0x000fce0000000000 */
.L_x_13097:
[----:B------:R-:W-:Y:S05]  /*44c0*/  BSYNC B6 ;  /* 0x0000000000067941 */ /* 0x000fea0003800000 */
.L_x_13096:
        /* <DEDUP_REMOVED lines=358> */
.L_x_13196:
        /* <DEDUP_REMOVED lines=22> */
.L_x_13201:
[----:B------:R-:W2:Y:S02]  /*5c90*/  LDG.E.U8 R2, desc[UR36][R2.64] ;  /* 0x0000002402027981 */ /* 0x000ea4000c1e1100 */
[----:B--2---:R-:W-:Y:S01]  /*5ca0*/  I2FP.F32.U32 R18, R2 ;  /* 0x0000000200127245 */ /* 0x004fe20000201000 */
[----:B------:R-:W-:Y:S06]  /*5cb0*/  BRA `(.L_x_13203) ;  /* 0x0000000c002c7947 */ /* 0x000fec0003800000 */
.L_x_13200:
        /* <DEDUP_REMOVED lines=9> */
.L_x_13205:
[----:B------:R-:W2:Y:S02]  /*5d50*/  LDG.E R2, desc[UR36][R2.64] ;  /* 0x0000002402027981 */ /* 0x000ea4000c1e1900 */
[----:B--2---:R-:W-:Y:S01]  /*5d60*/  I2FP.F32.S32 R18, R2 ;  /* 0x0000000200127245 */ /* 0x004fe20000201400 */
[----:B------:R-:W-:Y:S06]  /*5d70*/  BRA `(.L_x_13203) ;  /* 0x0000000800fc7947 */ /* 0x000fec0003800000 */
.L_x_13204:
[----:B------:R-:W2:Y:S02]  /*5d80*/  LDG.E.U16 R2, desc[UR36][R2.64] ;  /* 0x0000002402027981 */ /* 0x000ea4000c1e1500 */
[----:B--2---:R4:W0:Y:S01]  /*5d90*/  I2F.S16 R18, R2 ;  /* 0x0000000200127306 */ /* 0x0048220000101400 */
[----:B------:R-:W-:Y:S05]  /*5da0*/  BRA `(.L_x_13203) ;  /* 0x0000000800f07947 */ /* 0x000fea0003800000 */
.L_x_13199:
        /* <DEDUP_REMOVED lines=8> */
.L_x_13207:
[----:B------:R-:W2:Y:S02]  /*5e30*/  LDG.E.U16 R2, desc[UR36][R2.64] ;  /* 0x0000002402027981 */ /* 0x000ea4000c1e1500 */
[----:B--2---:R-:W-:Y:S01]  /*5e40*/  HADD2.F32 R18, -RZ, R2.H0_H0 ;  /* 0x20000002ff127230 */ /* 0x004fe20000004100 */
[----:B------:R-:W-:Y:S06]  /*5e50*/  BRA `(.L_x_13203) ;  /* 0x0000000800c47947 */ /* 0x000fec0003800000 */
.L_x_13206:
        /* <DEDUP_REMOVED lines=8> */
.L_x_13209:
[----:B------:R-:W2:Y:S02]  /*5ee0*/  LDG.E.U16 R2, desc[UR36][R2.64] ;  /* 0x0000002402027981 */ /* 0x000ea4000c1e1500 */
[----:B--2---:R-:W-:Y:S01]  /*5ef0*/  HADD2.F32 R18, -RZ, R2.H0_H0 ;  /* 0x20000002ff127230 */ /* 0x004fe20000004100 */
[----:B------:R-:W-:Y:S06]  /*5f00*/  BRA `(.L_x_13203) ;  /* 0x0000000800987947 */ /* 0x000fec0003800000 */
.L_x_13208:
[----:B------:R-:W2:Y:S01]  /*5f10*/  LDG.E.64 R2, desc[UR36][R2.64] ;  /* 0x0000002402027981 */ /* 0x000ea2000c1e1b00 */
[----:B------:R-:W-:Y:S01]  /*5f20*/  UMOV UR4, 0xf0000000 ;  /* 0xf000000000047882 */ /* 0x000fe20000000000 */
[----:B------:R-:W-:Y:S01]  /*5f30*/  UMOV UR5, 0x380fffff ;  /* 0x380fffff00057882 */ /* 0x000fe20000000000 */
[----:B--2---:R-:W0:Y:S01]  /*5f40*/  F2F.F32.F64 R18, R2 ;  /* 0x0000000200127310 */ /* 0x004e220000301000 */
[----:B------:R-:W-:-:S14]  /*5f50*/  DSETP.GEU.AND P0, PT, |R2|, UR4, PT ;  /* 0x0000000402007e2a */ /* 0x000fdc000bf0e200 */
[----:B0-----:R-:W-:Y:S01]  /*5f60*/  @!P0 FMUL R18, R18, 1.175494350822287508e-38 ;  /* 0x0080000012128820 */ /* 0x001fe20000400000 */
[----:B------:R-:W-:Y:S06]  /*5f70*/  BRA `(.L_x_13203) ;  /* 0x00000008007c7947 */ /* 0x000fec0003800000 */
.L_x_13198:
        /* <DEDUP_REMOVED lines=12> */
.L_x_13212:
[----:B------:R-:W2:Y:S01]  /*6040*/  LDG.E.64 R2, desc[UR36][R2.64] ;  /* 0x0000002402027981 */ /* 0x000ea2000c1e1b00 */
[----:B------:R-:W-:Y:S01]  /*6050*/  UMOV UR4, 0xf0000000 ;  /* 0xf000000000047882 */ /* 0x000fe20000000000 */
[----:B------:R-:W-:Y:S01]  /*6060*/  UMOV UR5, 0x380fffff ;  /* 0x380fffff00057882 */ /* 0x000fe20000000000 */
[----:B--2---:R-:W0:Y:S01]  /*6070*/  F2F.F32.F64 R18, R2 ;  /* 0x0000000200127310 */ /* 0x004e220000301000 */
[----:B------:R-:W-:-:S14]  /*6080*/  DSETP.GEU.AND P0, PT, |R2|, UR4, PT ;  /* 0x0000000402007e2a */ /* 0x000fdc000bf0e200 */
[----:B0-----:R-:W-:Y:S01]  /*6090*/  @!P0 FMUL R18, R18, 1.175494350822287508e-38 ;  /* 0x0080000012128820 */ /* 0x001fe20000400000 */
[----:B------:R-:W-:Y:S06]  /*60a0*/  BRA `(.L_x_13203) ;  /* 0x0000000800307947 */ /* 0x000fec0003800000 */
.L_x_13211:
        /* <DEDUP_REMOVED lines=26> */
.L_x_13214:
        /* <DEDUP_REMOVED lines=13> */
.L_x_13213:
[----:B------:R-:W2:Y:S02]  /*6320*/  LDG.E.U16 R2, desc[UR36][R2.64] ;  /* 0x0000002402027981 */ /* 0x000ea4000c1e1500 */
[----:B--2---:R-:W-:Y:S01]  /*6330*/  IMAD.U32 R18, R2, 0x10000, RZ ;  /* 0x0001000002127824 */ /* 0x004fe200078e00ff */
[----:B------:R-:W-:Y:S06]  /*6340*/  BRA `(.L_x_13203) ;  /* 0x0000000400887947 */ /* 0x000fec0003800000 */
.L_x_13210:
        /* <DEDUP_REMOVED lines=11> */
.L_x_13217:
        /* <DEDUP_REMOVED lines=20> */
.L_x_13219:
[----:B------:R-:W-:Y:S05]  /*6540*/  BSYNC B0 ;  /* 0x0000000000007941 */ /* 0x000fea0003800000 */
.L_x_13218:
[----:B------:R-:W-:Y:S01]  /*6550*/  IMAD.SHL.U32 R2, R2, 0x100000, RZ ;  /* 0x0010000002027824 */ /* 0x000fe200078e00ff */
[----:B------:R-:W-:-:S04]  /*6560*/  LEA R3, R0, 0x3b800000, 0x17 ;  /* 0x3b80000000037811 */ /* 0x000fc800078eb8ff */
[----:B------:R-:W-:Y:S01]  /*6570*/  LOP3.LUT R18, R3, R2, R18, 0xfe, !PT ;  /* 0x0000000203127212 */ /* 0x000fe200078efe12 */
[----:B------:R-:W-:Y:S06]  /*6580*/  BRA `(.L_x_13203) ;  /* 0x0000000000f87947 */ /* 0x000fec0003800000 */
.L_x_13216:
        /* <DEDUP_REMOVED lines=20> */
.L_x_13221:
[----:B------:R-:W-:Y:S05]  /*66d0*/  BSYNC B0 ;  /* 0x0000000000007941 */ /* 0x000fea0003800000 */
.L_x_13220:
[----:B------:R-:W-:Y:S01]  /*66e0*/  IMAD.SHL.U32 R2, R2, 0x200000, RZ ;  /* 0x0020000002027824 */ /* 0x000fe200078e00ff */
[----:B------:R-:W-:-:S04]  /*66f0*/  LEA R3, R0, 0x37800000, 0x17 ;  /* 0x3780000000037811 */ /* 0x000fc800078eb8ff */
[----:B------:R-:W-:Y:S01]  /*6700*/  LOP3.LUT R18, R3, R2, R18, 0xfe, !PT ;  /* 0x0000000203127212 */ /* 0x000fe200078efe12 */
[----:B------:R-:W-:Y:S06]  /*6710*/  BRA `(.L_x_13203) ;  /* 0x0000000000947947 */ /* 0x000fec0003800000 */
.L_x_13215:
        /* <DEDUP_REMOVED lines=14> */
.L_x_13202:
        /* <DEDUP_REMOVED lines=16> */
.L_x_13224:
[----:B------:R-:W-:Y:S01]  /*6900*/  IMAD.MOV.U32 R18, RZ, RZ, RZ ;  /* 0x000000ffff127224 */ /* 0x000fe200078e00ff */
[----:B------:R-:W-:Y:S06]  /*6910*/  BRA `(.L_x_13203) ;  /* 0x0000000000147947 */ /* 0x000fec0003800000 */
.L_x_13223:
[----:B------:R-:W2:Y:S02]  /*6920*/  LDG.E.64 R2, desc[UR36][R2.64] ;  /* 0x0000002402027981 */ /* 0x000ea4000c1e1b00 */
[----:B--2---:R0:W1:Y:S01]  /*6930*/  I2F.U64 R18, R2 ;  /* 0x0000000200127312 */ /* 0x0040620000301000 */
[----:B------:R-:W-:Y:S05]  /*6940*/  BRA `(.L_x_13203) ;  /* 0x0000000000087947 */ /* 0x000fea0003800000 */
.L_x_13222:
[----:B------:R-:W2:Y:S02]  /*6950*/  LDG.E R2, desc[UR36][R2.64] ;  /* 0x0000002402027981 */ /* 0x000ea4000c1e1900 */
[----:B--2---:R-:W-:-:S07]  /*6960*/  I2FP.F32.U32 R18, R2 ;  /* 0x0000000200127245 */ /* 0x004fce0000201000 */
.L_x_13203:
[----:B------:R-:W-:Y:S05]  /*6970*/  BSYNC B7 ;  /* 0x0000000000077941 */ /* 0x000fea0003800000 */
.L_x_13197:
[----:B------:R-:W1:Y:S01]  /*6980*/  LDC.U8 R4, c[0x0][0x493] ;  /* 0x000124c0ff047b82 */ /* 0x000e620000000000 */
[----:B------:R-:W-:Y:S01]  /*6990*/  ULDC.64 UR4, c[0x0][0x488] ;  /* 0x0001220000047ab9 */ /* 0x000fe20000000a00 */
[----:B------:R-:W-:Y:S01]  /*69a0*/  BSSY B7, `(.L_x_13225) ;  /* 0x00000df000077945 */ /* 0x000fe20003800000 */
[----:B0-2-4-:R-:W-:-:S05]  /*69b0*/  IADD3 R2, P0, R22, UR4, RZ ;  /* 0x0000000416027c10 */ /* 0x015fca000ff1e0ff */
        /* <DEDUP_REMOVED lines=15> */
.L_x_13229:
[----:B------:R-:W2:Y:S02]  /*6ab0*/  LDG.E.U8 R2, desc[UR36][R2.64] ;  /* 0x0000002402027981 */ /* 0x000ea4000c1e1100 */
[----:B--2---:R-:W-:Y:S01]  /*6ac0*/  I2FP.F32.U32 R11, R2 ;  /* 0x00000002000b7245 */ /* 0x004fe20000201000 */
[----:B------:R-:W-:Y:S06]  /*6ad0*/  BRA `(.L_x_13231) ;  /* 0x0000000c002c7947 */ /* 0x000fec0003800000 */
.L_x_13228:
        /* <DEDUP_REMOVED lines=9> */
.L_x_13233:
[----:B------:R-:W2:Y:S02]  /*6b70*/  LDG.E R2, desc[UR36][R2.64] ;  /* 0x0000002402027981 */ /* 0x000ea4000c1e1900 */
[----:B--2---:R-:W-:Y:S01]  /*6b80*/  I2FP.F32.S32 R11, R2 ;  /* 0x00000002000b7245 */ /* 0x004fe20000201400 */
[----:B------:R-:W-:Y:S06]  /*6b90*/  BRA `(.L_x_13231) ;  /* 0x0000000800fc7947 */ /* 0x000fec0003800000 */
.L_x_13232:
[----:B------:R-:W2:Y:S02]  /*6ba0*/  LDG.E.U16 R2, desc[UR36][R2.64] ;  /* 0x0000002402027981 */ /* 0x000ea4000c1e1500 */
[----:B--2---:R0:W1:Y:S01]  /*6bb0*/  I2F.S16 R11, R2 ;  /* 0x00000002000b7306 */ /* 0x0040620000101400 */
[----:B------:R-:W-:Y:S05]  /*6bc0*/  BRA `(.L_x_13231) ;  /* 0x0000000800f07947 */ /* 0x000fea0003800000 */
.L_x_13227:
        /* <DEDUP_REMOVED lines=8> */
.L_x_13235:
[----:B------:R-:W2:Y:S02]  /*6c50*/  LDG.E.U16 R2, desc[UR36][R2.64] ;  /* 0x0000002402027981 */ /* 0x000ea4000c1e1500 */
[----:B--2---:R-:W-:Y:S01]  /*6c60*/  HADD2.F32 R11, -RZ, R2.H0_H0 ;  /* 0x20000002ff0b7230 */ /* 0x004fe20000004100 */
[----:B------:R-:W-:Y:S06]  /*6c70*/  BRA `(.L_x_13231) ;  /* 0x0000000800c47947 */ /* 0x000fec0003800000 */
.L_x_13234:
        /* <DEDUP_REMOVED lines=8> */
.L_x_13237:
[----:B------:R-:W2:Y:S02]  /*6d00*/  LDG.E.U16 R2, desc[UR36][R2.64] ;  /* 0x0000002402027981 */ /* 0x000ea4000c1e1500 */
[----:B--2---:R-:W-:Y:S01]  /*6d10*/  HADD2.F32 R11, -RZ, R2.H0_H0 ;  /* 0x20000002ff0b7230 */ /* 0x004fe20000004100 */
[----:B------:R-:W-:Y:S06]  /*6d20*/  BRA `(.L_x_13231) ;  /* 0x0000000800987947 */ /* 0x000fec0003800000 */
.L_x_13236:
[----:B------:R-:W2:Y:S01]  /*6d30*/  LDG.E.64 R2, desc[UR36][R2.64] ;  /* 0x0000002402027981 */ /* 0x000ea2000c1e1b00 */
[----:B------:R-:W-:Y:S01]  /*6d40*/  UMOV UR4, 0xf0000000 ;  /* 0xf000000000047882 */ /* 0x000fe20000000000 */
[----:B------:R-:W-:Y:S01]  /*6d50*/  UMOV UR5, 0x380fffff ;  /* 0x380fffff00057882 */ /* 0x000fe20000000000 */
[----:B--2---:R-:W0:Y:S01]  /*6d60*/  F2F.F32.F64 R11, R2 ;  /* 0x00000002000b7310 */ /* 0x004e220000301000 */
[----:B------:R-:W-:-:S14]  /*6d70*/  DSETP.GEU.AND P0, PT, |R2|, UR4, PT ;  /* 0x0000000402007e2a */ /* 0x000fdc000bf0e200 */
[----:B0-----:R-:W-:Y:S01]  /*6d80*/  @!P0 FMUL R11, R11, 1.175494350822287508e-38 ;  /* 0x008000000b0b8820 */ /* 0x001fe20000400000 */
[----:B------:R-:W-:Y:S06]  /*6d90*/  BRA `(.L_x_13231) ;  /* 0x00000008007c7947 */ /* 0x000fec0003800000 */
.L_x_13226:
        /* <DEDUP_REMOVED lines=12> */
.L_x_13240:
[----:B------:R-:W2:Y:S01]  /*6e60*/  LDG.E.64 R2, desc[UR36][R2.64] ;  /* 0x0000002402027981 */ /* 0x000ea2000c1e1b00 */
[----:B------:R-:W-:Y:S01]  /*6e70*/  UMOV UR4, 0xf0000000 ;  /* 0xf000000000047882 */ /* 0x000fe20000000000 */
[----:B------:R-:W-:Y:S01]  /*6e80*/  UMOV UR5, 0x380fffff ;  /* 0x380fffff00057882 */ /* 0x000fe20000000000 */
[----:B--2---:R-:W0:Y:S01]  /*6e90*/  F2F.F32.F64 R11, R2 ;  /* 0x00000002000b7310 */ /* 0x004e220000301000 */
[----:B------:R-:W-:-:S14]  /*6ea0*/  DSETP.GEU.AND P0, PT, |R2|, UR4, PT ;  /* 0x0000000402007e2a */ /* 0x000fdc000bf0e200 */
[----:B0-----:R-:W-:Y:S01]  /*6eb0*/  @!P0 FMUL R11, R11, 1.175494350822287508e-38 ;  /* 0x008000000b0b8820 */ /* 0x001fe20000400000 */
[----:B------:R-:W-:Y:S06]  /*6ec0*/  BRA `(.L_x_13231) ;  /* 0x0000000800307947 */ /* 0x000fec0003800000 */
.L_x_13239:
        /* <DEDUP_REMOVED lines=26> */
.L_x_13242:
        /* <DEDUP_REMOVED lines=13> */
.L_x_13241:
[----:B------:R-:W2:Y:S02]  /*7140*/  LDG.E.U16 R2, desc[UR36][R2.64] ;  /* 0x0000002402027981 */ /* 0x000ea4000c1e1500 */
[----:B--2---:R-:W-:Y:S01]  /*7150*/  IMAD.U32 R11, R2, 0x10000, RZ ;  /* 0x00010000020b7824 */ /* 0x004fe200078e00ff */
[----:B------:R-:W-:Y:S06]  /*7160*/  BRA `(.L_x_13231) ;  /* 0x0000000400887947 */ /* 0x000fec0003800000 */
.L_x_13238:
        /* <DEDUP_REMOVED lines=11> */
.L_x_13245:
        /* <DEDUP_REMOVED lines=20> */
.L_x_13247:
[----:B------:R-:W-:Y:S05]  /*7360*/  BSYNC B0 ;  /* 0x0000000000007941 */ /* 0x000fea0003800000 */
.L_x_13246:
[----:B------:R-:W-:Y:S01]  /*7370*/  IMAD.SHL.U32 R2, R2, 0x100000, RZ ;  /* 0x0010000002027824 */ /* 0x000fe200078e00ff */
[----:B------:R-:W-:-:S04]  /*7380*/  LEA R0, R0, 0x3b800000, 0x17 ;  /* 0x3b80000000007811 */ /* 0x000fc800078eb8ff */
[----:B------:R-:W-:Y:S01]  /*7390*/  LOP3.LUT R11, R0, R2, R11, 0xfe, !PT ;  /* 0x00000002000b7212 */ /* 0x000fe200078efe0b */
[----:B------:R-:W-:Y:S06]  /*73a0*/  BRA `(.L_x_13231) ;  /* 0x0000000000f87947 */ /* 0x000fec0003800000 */
.L_x_13244:
        /* <DEDUP_REMOVED lines=20> */
.L_x_13249:
[----:B------:R-:W-:Y:S05]  /*74f0*/  BSYNC B0 ;  /* 0x0000000000007941 */ /* 0x000fea0003800000 */
.L_x_13248:
[----:B------:R-:W-:Y:S01]  /*7500*/  IMAD.SHL.U32 R2, R2, 0x200000, RZ ;  /* 0x0020000002027824 */ /* 0x000fe200078e00ff */
[----:B------:R-:W-:-:S04]  /*7510*/  LEA R0, R0, 0x37800000, 0x17 ;  /* 0x3780000000007811 */ /* 0x000fc800078eb8ff */
[----:B------:R-:W-:Y:S01]  /*7520*/  LOP3.LUT R11, R0, R2, R11, 0xfe, !PT ;  /* 0x00000002000b7212 */ /* 0x000fe200078efe0b */
[----:B------:R-:W-:Y:S06]  /*7530*/  BRA `(.L_x_13231) ;  /* 0x0000000000947947 */ /* 0x000fec0003800000 */
.L_x_13243:
        /* <DEDUP_REMOVED lines=14> */
.L_x_13230:
        /* <DEDUP_REMOVED lines=16> */
.L_x_13252:
[----:B------:R-:W-:Y:S01]  /*7720*/  IMAD.MOV.U32 R11, RZ, RZ, RZ ;  /* 0x000000ffff0b7224 */ /* 0x000fe200078e00ff */
[----:B------:R-:W-:Y:S06]  /*7730*/  BRA `(.L_x_13231) ;  /* 0x0000000000147947 */ /* 0x000fec0003800000 */
.L_x_13251:
[----:B------:R-:W2:Y:S02]  /*7740*/  LDG.E.64 R2, desc[UR36][R2.64] ;  /* 0x0000002402027981 */ /* 0x000ea4000c1e1b00 */
[----:B--2---:R0:W1:Y:S01]  /*7750*/  I2F.U64 R11, R2 ;  /* 0x00000002000b7312 */ /* 0x0040620000301000 */
[----:B------:R-:W-:Y:S05]  /*7760*/  BRA `(.L_x_13231) ;  /* 0x0000000000087947 */ /* 0x000fea0003800000 */
.L_x_13250:
[----:B------:R-:W2:Y:S02]  /*7770*/  LDG.E R2, desc[UR36][R2.64] ;  /* 0x0000002402027981 */ /* 0x000ea4000c1e1900 */
[----:B--2---:R-:W-:-:S07]  /*7780*/  I2FP.F32.U32 R11, R2 ;  /* 0x00000002000b7245 */ /* 0x004fce0000201000 */
.L_x_13231:
[----:B------:R-:W-:Y:S05]  /*7790*/  BSYNC B7 ;  /* 0x0000000000077941 */ /* 0x000fea0003800000 */
.L_x_13225:
[C---:B---3-5:R-:W-:Y:S01]  /*77a0*/  FADD.FTZ R0, |R18|.reuse, -RZ ;  /* 0x800000ff12007221 */ /* 0x068fe20000010200 */
[----:B012-4-:R-:W-:Y:S01]  /*77b0*/  FADD.FTZ R3, |R11|, -RZ ;  /* 0x800000ff0b037221 */ /* 0x017fe20000010200 */
[----:B------:R-:W-:Y:S01]  /*77c0*/  FSETP.GT.FTZ.AND P5, PT, |R18|, |R11|, PT ;  /* 0x4000000b1200720b */ /* 0x000fe20003fb4200 */
[----:B------:R-:W-:Y:S03]  /*77d0*/  BSSY B1, `(.L_x_13253) ;  /* 0x000000e000017945 */ /* 0x000fe60003800000 */
        /* <DEDUP_REMOVED lines=11> */
[----:B------:R-:W-:Y:S05]  /*7890*/  CALL.REL.NOINC `($__internal_42_$__cuda_sm3x_div_rn_ftz_f32_slowpath) ;  /* 0x0000009800407944 */ /* 0x000fea0003c00000 */
[----:B------:R-:W-:-:S07]  /*78a0*/  IMAD.MOV.U32 R2, RZ, RZ, R7 ;  /* 0x000000ffff027224 */ /* 0x000fce00078e0007 */
.L_x_13254:
[----:B------:R-:W-:Y:S05]  /*78b0*/  BSYNC B1 ;  /* 0x0000000000017941 */ /* 0x000fea0003800000 */
.L_x_13253:
        /* <DEDUP_REMOVED lines=18> */
.L_x_13256:
[----:B------:R-:W-:Y:S01]  /*79e0*/  ISETP.GE.AND P0, PT, R11, RZ, PT ;  /* 0x000000ff0b00720c */ /* 0x000fe20003f06270 */
[----:B------:R-:W-:-:S12]  /*79f0*/  IMAD.MOV.U32 R3, RZ, RZ, 0x3fd774eb ;  /* 0x3fd774ebff037424 */ /* 0x000fd800078e00ff */
[----:B------:R-:W-:-:S04]  /*7a00*/  @P0 FFMA.FTZ R2, R3, 0.93318945169448852539, -R2 ;  /* 0x3f6ee58103020823 */ /* 0x000fc80000010802 */
[----:B------:R-:W-:-:S07]  /*7a10*/  @!P0 FFMA.FTZ R2, R3, 0.93318945169448852539, R2 ;  /* 0x3f6ee58103028823 */ /* 0x000fce0000010002 */
.L_x_13257:
[----:B------:R-:W-:Y:S05]  /*7a20*/  BSYNC B0 ;  /* 0x0000000000007941 */ /* 0x000fea0003800000 */
.L_x_13255:
        /* <DEDUP_REMOVED lines=25> */
.L_x_13261:
[----:B------:R-:W0:Y:S02]  /*7bc0*/  F2I.S64.TRUNC R2, R2 ;  /* 0x0000000200027311 */ /* 0x000e24000020d900 */
[----:B0-----:R-:W-:-:S05]  /*7bd0*/  IMAD.MOV.U32 R5, RZ, RZ, R2 ;  /* 0x000000ffff057224 */ /* 0x001fca00078e0002 */
[----:B------:R0:W-:Y:S01]  /*7be0*/  STG.E.U8 desc[UR36][R16.64], R5 ;  /* 0x0000000510007986 */ /* 0x0001e2000c101124 */
[----:B------:R-:W-:Y:S05]  /*7bf0*/  BRA `(.L_x_13263) ;  /* 0x0000000c00407947 */ /* 0x000fea0003800000 */
.L_x_13260:
        /* <DEDUP_REMOVED lines=9> */
.L_x_13265:
[----:B------:R-:W0:Y:S02]  /*7c90*/  F2I.FTZ.TRUNC.NTZ R3, R2 ;  /* 0x0000000200037305 */ /* 0x000e24000021f100 */
[----:B0-----:R3:W-:Y:S01]  /*7ca0*/  STG.E desc[UR36][R16.64], R3 ;  /* 0x0000000310007986 */ /* 0x0017e2000c101924 */
[----:B------:R-:W-:Y:S05]  /*7cb0*/  BRA `(.L_x_13263) ;  /* 0x0000000c00107947 */ /* 0x000fea0003800000 */
.L_x_13264:
[----:B------:R-:W0:Y:S02]  /*7cc0*/  F2I.FTZ.TRUNC.NTZ R3, R2 ;  /* 0x0000000200037305 */ /* 0x000e24000021f100 */
[----:B0-----:R2:W-:Y:S01]  /*7cd0*/  STG.E.U16 desc[UR36][R16.64], R3 ;  /* 0x0000000310007986 */ /* 0x0015e2000c101524 */
[----:B------:R-:W-:Y:S05]  /*7ce0*/  BRA `(.L_x_13263) ;  /* 0x0000000c00047947 */ /* 0x000fea0003800000 */
.L_x_13259:
        /* <DEDUP_REMOVED lines=8> */
.L_x_13267:
[----:B------:R-:W-:-:S05]  /*7d70*/  F2FP.F16.F32.PACK_AB R2, RZ, R2 ;  /* 0x00000002ff02723e */ /* 0x000fca00000000ff */
[----:B------:R0:W-:Y:S01]  /*7d80*/  STG.E.U16 desc[UR36][R16.64], R2 ;  /* 0x0000000210007986 */ /* 0x0001e2000c101524 */
[----:B------:R-:W-:Y:S05]  /*7d90*/  BRA `(.L_x_13263) ;  /* 0x0000000800d87947 */ /* 0x000fea0003800000 */
.L_x_13266:
        /* <DEDUP_REMOVED lines=9> */
.L_x_13269:
[----:B------:R-:W-:-:S04]  /*7e30*/  F2FP.F16.F32.PACK_AB R3, RZ, R2 ;  /* 0x00000002ff03723e */ /* 0x000fc800000000ff */
[----:B------:R-:W-:-:S05]  /*7e40*/  PRMT R3, R3, 0x5410, RZ ;  /* 0x0000541003037816 */ /* 0x000fca00000000ff */
[----:B------:R0:W-:Y:S01]  /*7e50*/  STG.E desc[UR36][R16.64], R3 ;  /* 0x0000000310007986 */ /* 0x0001e2000c101924 */
[----:B------:R-:W-:Y:S05]  /*7e60*/  BRA `(.L_x_13263) ;  /* 0x0000000800a47947 */ /* 0x000fea0003800000 */
.L_x_13268:
[----:B------:R-:W-:-:S06]  /*7e70*/  FMUL.FTZ R2, R2, 1 ;  /* 0x3f80000002027820 */ /* 0x000fcc0000410000 */
[----:B------:R-:W0:Y:S02]  /*7e80*/  F2F.F64.F32 R2, R2 ;  /* 0x0000000200027310 */ /* 0x000e240000201800 */
[----:B0-----:R0:W-:Y:S01]  /*7e90*/  STG.E.64 desc[UR36][R16.64], R2 ;  /* 0x0000000210007986 */ /* 0x0011e2000c101b24 */
[----:B------:R-:W-:Y:S05]  /*7ea0*/  BRA `(.L_x_13263) ;  /* 0x0000000800947947 */ /* 0x000fea0003800000 */
.L_x_13258:
        /* <DEDUP_REMOVED lines=12> */
.L_x_13272:
[----:B------:R-:W-:Y:S01]  /*7f70*/  FMUL.FTZ R4, R2, 1 ;  /* 0x3f80000002047820 */ /* 0x000fe20000410000 */
[----:B------:R-:W-:-:S05]  /*7f80*/  CS2R R6, SRZ ;  /* 0x0000000000067805 */ /* 0x000fca000001ff00 */
[----:B------:R-:W0:Y:S02]  /*7f90*/  F2F.F64.F32 R4, R4 ;  /* 0x0000000400047310 */ /* 0x000e240000201800 */
[----:B0-----:R0:W-:Y:S01]  /*7fa0*/  STG.E.128 desc[UR36][R16.64], R4 ;  /* 0x0000000410007986 */ /* 0x0011e2000c101d24 */
[----:B------:R-:W-:Y:S05]  /*7fb0*/  BRA `(.L_x_13263) ;  /* 0x0000000800507947 */ /* 0x000fea0003800000 */
.L_x_13271:
        /* <DEDUP_REMOVED lines=20> */
.L_x_13276:
[----:B------:R-:W-:Y:S05]  /*8100*/  BSYNC B0 ;  /* 0x0000000000007941 */ /* 0x000fea0003800000 */
.L_x_13275:
[----:B------:R-:W-:-:S05]  /*8110*/  LOP3.LUT R5, R0, R5, RZ, 0xfc, !PT ;  /* 0x0000000500057212 */ /* 0x000fca00078efcff */
[----:B------:R0:W-:Y:S01]  /*8120*/  STG.E.U8 desc[UR36][R16.64], R5 ;  /* 0x0000000510007986 */ /* 0x0001e2000c101124 */
[----:B------:R-:W-:Y:S05]  /*8130*/  BRA `(.L_x_13263) ;  /* 0x0000000400f07947 */ /* 0x000fea0003800000 */
.L_x_13274:
        /* <DEDUP_REMOVED lines=12> */
.L_x_13278:
[----:B------:R-:W-:Y:S01]  /*8200*/  IMAD.MOV.U32 R0, RZ, RZ, 0x7f ;  /* 0x0000007fff007424 */ /* 0x000fe200078e00ff */
[----:B------:R-:W-:-:S04]  /*8210*/  ISETP.GT.U32.AND P0, PT, R4, 0x7f800000, PT ;  /* 0x7f8000000400780c */ /* 0x000fc80003f04070 */
[----:B------:R-:W-:-:S09]  /*8220*/  SEL R0, R0, 0x7c, P0 ;  /* 0x0000007c00007807 */ /* 0x000fd20000000000 */
.L_x_13279:
[----:B------:R-:W-:Y:S05]  /*8230*/  BSYNC B0 ;  /* 0x0000000000007941 */ /* 0x000fea0003800000 */
.L_x_13277:
[----:B------:R-:W-:-:S04]  /*8240*/  LOP3.LUT R2, R2, 0x80000000, RZ, 0xc0, !PT ;  /* 0x8000000002027812 */ /* 0x000fc800078ec0ff */
[----:B------:R-:W-:-:S04]  /*8250*/  SHF.R.U32.HI R3, RZ, 0x18, R2 ;  /* 0x00000018ff037819 */ /* 0x000fc80000011602 */
[----:B------:R-:W-:-:S05]  /*8260*/  LOP3.LUT R3, R0, R3, RZ, 0xfc, !PT ;  /* 0x0000000300037212 */ /* 0x000fca00078efcff */
[----:B------:R0:W-:Y:S01]  /*8270*/  STG.E.U8 desc[UR36][R16.64], R3 ;  /* 0x0000000310007986 */ /* 0x0001e2000c101124 */
[----:B------:R-:W-:Y:S05]  /*8280*/  BRA `(.L_x_13263) ;  /* 0x00000004009c7947 */ /* 0x000fea0003800000 */
.L_x_13273:
[----:B------:R-:W-:-:S05]  /*8290*/  F2FP.BF16.F32.PACK_AB R2, RZ, R2 ;  /* 0x00000002ff02723e */ /* 0x000fca00000010ff */
[----:B------:R0:W-:Y:S01]  /*82a0*/  STG.E.U16 desc[UR36][R16.64], R2 ;  /* 0x0000000210007986 */ /* 0x0001e2000c101524 */
[----:B------:R-:W-:Y:S05]  /*82b0*/  BRA `(.L_x_13263) ;  /* 0x0000000400907947 */ /* 0x000fea0003800000 */
.L_x_13270:
        /* <DEDUP_REMOVED lines=11> */
.L_x_13282:
        /* <DEDUP_REMOVED lines=16> */
.L_x_13285:
[----:B------:R-:W-:-:S04]  /*8470*/  LOP3.LUT R2, R2, 0x80000000, RZ, 0xc0, !PT ;  /* 0x8000000002027812 */ /* 0x000fc800078ec0ff */
[----:B------:R-:W-:-:S04]  /*8480*/  SHF.R.U32.HI R3, RZ, 0x18, R2 ;  /* 0x00000018ff037819 */ /* 0x000fc80000011602 */
[----:B------:R-:W-:-:S04]  /*8490*/  LOP3.LUT R0, R0, R3, RZ, 0xfc, !PT ;  /* 0x0000000300007212 */ /* 0x000fc800078efcff */
[----:B------:R-:W-:-:S07]  /*84a0*/  PRMT R8, R0, 0x7610, R8 ;  /* 0x0000761000087816 */ /* 0x000fce0000000008 */
.L_x_13284:
[----:B------:R-:W-:Y:S05]  /*84b0*/  BSYNC B0 ;  /* 0x0000000000007941 */ /* 0x000fea0003800000 */
.L_x_13283:
[----:B------:R0:W-:Y:S01]  /*84c0*/  STG.E.U8 desc[UR36][R16.64], R8 ;  /* 0x0000000810007986 */ /* 0x0001e2000c101124 */
[----:B------:R-:W-:Y:S05]  /*84d0*/  BRA `(.L_x_13263) ;  /* 0x0000000400087947 */ /* 0x000fea0003800000 */
.L_x_13281:
        /* <DEDUP_REMOVED lines=16> */
.L_x_13288:
[----:B------:R-:W-:-:S04]  /*85e0*/  LOP3.LUT R2, R2, 0x80000000, RZ, 0xc0, !PT ;  /* 0x8000000002027812 */ /* 0x000fc800078ec0ff */
[----:B------:R-:W-:-:S04]  /*85f0*/  SHF.R.U32.HI R3, RZ, 0x18, R2 ;  /* 0x00000018ff037819 */ /* 0x000fc80000011602 */
[----:B------:R-:W-:-:S04]  /*8600*/  LOP3.LUT R0, R0, R3, RZ, 0xfc, !PT ;  /* 0x0000000300007212 */ /* 0x000fc800078efcff */
[----:B------:R-:W-:-:S07]  /*8610*/  PRMT R8, R0, 0x7610, R8 ;  /* 0x0000761000087816 */ /* 0x000fce0000000008 */
.L_x_13287:
[----:B------:R-:W-:Y:S05]  /*8620*/  BSYNC B0 ;  /* 0x0000000000007941 */ /* 0x000fea0003800000 */
.L_x_13286:
[----:B------:R0:W-:Y:S01]  /*8630*/  STG.E.U8 desc[UR36][R16.64], R8 ;  /* 0x0000000810007986 */ /* 0x0001e2000c101124 */
[----:B------:R-:W-:Y:S05]  /*8640*/  BRA `(.L_x_13263) ;  /* 0x0000000000ac7947 */ /* 0x000fea0003800000 */
.L_x_13280:
        /* <DEDUP_REMOVED lines=21> */
.L_x_13262:
        /* <DEDUP_REMOVED lines=16> */
.L_x_13291:
[----:B------:R-:W-:Y:S05]  /*88a0*/  BRA `(.L_x_13263) ;  /* 0x0000000000147947 */ /* 0x000fea0003800000 */
.L_x_13290:
[----:B------:R-:W0:Y:S02]  /*88b0*/  F2I.U64.TRUNC R2, R2 ;  /* 0x0000000200027311 */ /* 0x000e24000020d800 */
[----:B0-----:R0:W-:Y:S01]  /*88c0*/  STG.E.64 desc[UR36][R16.64], R2 ;  /* 0x0000000210007986 */ /* 0x0011e2000c101b24 */
[----:B------:R-:W-:Y:S05]  /*88d0*/  BRA `(.L_x_13263) ;  /* 0x0000000000087947 */ /* 0x000fea0003800000 */
.L_x_13289:
[----:B------:R-:W0:Y:S02]  /*88e0*/  F2I.FTZ.U32.TRUNC.NTZ R3, R2 ;  /* 0x0000000200037305 */ /* 0x000e24000021f000 */
[----:B0-----:R0:W-:Y:S02]  /*88f0*/  STG.E desc[UR36][R16.64], R3 ;  /* 0x0000000310007986 */ /* 0x0011e4000c101924 */
.L_x_13263:
[----:B------:R-:W-:-:S07]  /*8900*/  VIADD R19, R19, 0x80 ;  /* 0x0000008013137836 */ /* 0x000fce0000000000 */
.L_x_13195:
[----:B------:R-:W-:Y:S05]  /*8910*/  BSYNC B6 ;  /* 0x0000000000067941 */ /* 0x000fea0003800000 */
.L_x_13194:
        /* <DEDUP_REMOVED lines=358> */
.L_x_13294:
        /* <DEDUP_REMOVED lines=22> */
.L_x_13299:
[----:B------:R-:W2:Y:S02]  /*a0e0*/  LDG.E.U8 R2, desc[UR36][R2.64] ;  /* 0x0000002402027981 */ /* 0x000ea4000c1e1100 */
[----:B--2---:R-:W-:Y:S01]  /*a0f0*/  I2FP.F32.U32 R18, R2 ;  /* 0x0000000200127245 */ /* 0x004fe20000201000 */
[----:B------:R-:W-:Y:S06]  /*a100*/  BRA `(.L_x_13301) ;  /* 0x0000000c002c7947 */ /* 0x000fec0003800000 */
.L_x_13298:
        /* <DEDUP_REMOVED lines=9> */
.L_x_13303:
[----:B------:R-:W2:Y:S02]  /*a1a0*/  LDG.E R2, desc[UR36][R2.64] ;  /* 0x0000002402027981 */ /* 0x000ea4000c1e1900 */
[----:B--2---:R-:W-:Y:S01]  /*a1b0*/  I2FP.F32.S32 R18, R2 ;  /* 0x0000000200127245 */ /* 0x004fe20000201400 */
[----:B------:R-:W-:Y:S06]  /*a1c0*/  BRA `(.L_x_13301) ;  /* 0x0000000800fc7947 */ /* 0x000fec0003800000 */
.L_x_13302:
[----:B------:R-:W2:Y:S02]  /*a1d0*/  LDG.E.U16 R2, desc[UR36][R2.64] ;  /* 0x0000002402027981 */ /* 0x000ea4000c1e1500 */
[----:B--2---:R2:W3:Y:S01]  /*a1e0*/  I2F.S16 R18, R2 ;  /* 0x0000000200127306 */ /* 0x0044e20000101400 */
[----:B------:R-:W-:Y:S05]  /*a1f0*/  BRA `(.L_x_13301) ;  /* 0x0000000800f07947 */ /* 0x000fea0003800000 */
.L_x_13297:
        /* <DEDUP_REMOVED lines=8> */
.L_x_13305:
[----:B------:R-:W2:Y:S02]  /*a280*/  LDG.E.U16 R2, desc[UR36][R2.64] ;  /* 0x0000002402027981 */ /* 0x000ea4000c1e1500 */
[----:B--2---:R-:W-:Y:S01]  /*a290*/  HADD2.F32 R18, -RZ, R2.H0_H0 ;  /* 0x20000002ff127230 */ /* 0x004fe20000004100 */
[----:B------:R-:W-:Y:S06]  /*a2a0*/  BRA `(.L_x_13301) ;  /* 0x0000000800c47947 */ /* 0x000fec0003800000 */
.L_x_13304:
        /* <DEDUP_REMOVED lines=8> */
.L_x_13307:
[----:B------:R-:W2:Y:S02]  /*a330*/  LDG.E.U16 R2, desc[UR36][R2.64] ;  /* 0x0000002402027981 */ /* 0x000ea4000c1e1500 */
[----:B--2---:R-:W-:Y:S01]  /*a340*/  HADD2.F32 R18, -RZ, R2.H0_H0 ;  /* 0x20000002ff127230 */ /* 0x004fe20000004100 */
[----:B------:R-:W-:Y:S06]  /*a350*/  BRA `(.L_x_13301) ;  /* 0x0000000800987947 */ /* 0x000fec0003800000 */
.L_x_13306:
[----:B------:R-:W2:Y:S01]  /*a360*/  LDG.E.64 R2, desc[UR36][R2.64] ;  /* 0x0000002402027981 */ /* 0x000ea2000c1e1b00 */
[----:B------:R-:W-:Y:S01]  /*a370*/  UMOV UR4, 0xf0000000 ;  /* 0xf000000000047882 */ /* 0x000fe20000000000 */
[----:B------:R-:W-:Y:S01]  /*a380*/  UMOV UR5, 0x380fffff ;  /* 0x380fffff00057882 */ /* 0x000fe20000000000 */
[----:B--2---:R-:W0:Y:S01]  /*a390*/  F2F.F32.F64 R18, R2 ;  /* 0x0000000200127310 */ /* 0x004e220000301000 */
[----:B------:R-:W-:-:S14]  /*a3a0*/  DSETP.GEU.AND P0, PT, |R2|, UR4, PT ;  /* 0x0000000402007e2a */ /* 0x000fdc000bf0e200 */
[----:B0-----:R-:W-:Y:S01]  /*a3b0*/  @!P0 FMUL R18, R18, 1.175494350822287508e-38 ;  /* 0x0080000012128820 */ /* 0x001fe20000400000 */
[----:B------:R-:W-:Y:S06]  /*a3c0*/  BRA `(.L_x_13301) ;  /* 0x00000008007c7947 */ /* 0x000fec0003800000 */
.L_x_13296:
        /* <DEDUP_REMOVED lines=12> */
.L_x_13310:
[----:B------:R-:W2:Y:S01]  /*a490*/  LDG.E.64 R2, desc[UR36][R2.64] ;  /* 0x0000002402027981 */ /* 0x000ea2000c1e1b00 */
[----:B------:R-:W-:Y:S01]  /*a4a0*/  UMOV UR4, 0xf0000000 ;  /* 0xf000000000047882 */ /* 0x000fe20000000000 */
[----:B------:R-:W-:Y:S01]  /*a4b0*/  UMOV UR5, 0x380fffff ;  /* 0x380fffff00057882 */ /* 0x000fe20000000000 */
[----:B--2---:R-:W0:Y:S01]  /*a4c0*/  F2F.F32.F64 R18, R2 ;  /* 0x0000000200127310 */ /* 0x004e220000301000 */
[----:B------:R-:W-:-:S14]  /*a4d0*/  DSETP.GEU.AND P0, PT, |R2|, UR4, PT ;  /* 0x0000000402007e2a */ /* 0x000fdc000bf0e200 */
[----:B0-----:R-:W-:Y:S01]  /*a4e0*/  @!P0 FMUL R18, R18, 1.175494350822287508e-38 ;  /* 0x0080000012128820 */ /* 0x001fe20000400000 */
[----:B------:R-:W-:Y:S06]  /*a4f0*/  BRA `(.L_x_13301) ;  /* 0x0000000800307947 */ /* 0x000fec0003800000 */
.L_x_13309:
        /* <DEDUP_REMOVED lines=26> */
.L_x_13312:
        /* <DEDUP_REMOVED lines=13> */
.L_x_13311:
[----:B------:R-:W2:Y:S02]  /*a770*/  LDG.E.U16 R2, desc[UR36][R2.64] ;  /* 0x0000002402027981 */ /* 0x000ea4000c1e1500 */
[----:B--2---:R-:W-:Y:S01]  /*a780*/  IMAD.U32 R18, R2, 0x10000, RZ ;  /* 0x0001000002127824 */ /* 0x004fe200078e00ff */
[----:B------:R-:W-:Y:S06]  /*a790*/  BRA `(.L_x_13301) ;  /* 0x0000000400887947 */ /* 0x000fec0003800000 */
.L_x_13308:
        /* <DEDUP_REMOVED lines=11> */
.L_x_13315:
        /* <DEDUP_REMOVED lines=20> */
.L_x_13317:
[----:B------:R-:W-:Y:S05]  /*a990*/  BSYNC B0 ;  /* 0x0000000000007941 */ /* 0x000fea0003800000 */
.L_x_13316:
[----:B------:R-:W-:Y:S01]  /*a9a0*/  IMAD.SHL.U32 R2, R2, 0x100000, RZ ;  /* 0x0010000002027824 */ /* 0x000fe200078e00ff */
[----:B------:R-:W-:-:S04]  /*a9b0*/  LEA R3, R0, 0x3b800000, 0x17 ;  /* 0x3b80000000037811 */ /* 0x000fc800078eb8ff */
[----:B------:R-:W-:Y:S01]  /*a9c0*/  LOP3.LUT R18, R3, R2, R18, 0xfe, !PT ;  /* 0x0000000203127212 */ /* 0x000fe200078efe12 */
[----:B------:R-:W-:Y:S06]  /*a9d0*/  BRA `(.L_x_13301) ;  /* 0x0000000000f87947 */ /* 0x000fec0003800000 */
.L_x_13314:
        /* <DEDUP_REMOVED lines=20> */
.L_x_13319:
[----:B------:R-:W-:Y:S05]  /*ab20*/  BSYNC B0 ;  /* 0x0000000000007941 */ /* 0x000fea0003800000 */
.L_x_13318:
[----:B------:R-:W-:Y:S01]  /*ab30*/  IMAD.SHL.U32 R2, R2, 0x200000, RZ ;  /* 0x0020000002027824 */ /* 0x000fe200078e00ff */
[----:B------:R-:W-:-:S04]  /*ab40*/  LEA R3, R0, 0x37800000, 0x17 ;  /* 0x3780000000037811 */ /* 0x000fc800078eb8ff */
[----:B------:R-:W-:Y:S01]  /*ab50*/  LOP3.LUT R18, R3, R2, R18, 0xfe, !PT ;  /* 0x0000000203127212 */ /* 0x000fe200078efe12 */
[----:B------:R-:W-:Y:S06]  /*ab60*/  BRA `(.L_x_13301) ;  /* 0x0000000000947947 */ /* 0x000fec0003800000 */
.L_x_13313:
        /* <DEDUP_REMOVED lines=14> */
.L_x_13300:
        /* <DEDUP_REMOVED lines=16> */
.L_x_13322:
[----:B------:R-:W-:Y:S01]  /*ad50*/  IMAD.MOV.U32 R18, RZ, RZ, RZ ;  /* 0x000000ffff127224 */ /* 0x000fe200078e00ff */
[----:B------:R-:W-:Y:S06]  /*ad60*/  BRA `(.L_x_13301) ;  /* 0x0000000000147947 */ /* 0x000fec0003800000 */
.L_x_13321:
[----:B------:R-:W2:Y:S02]  /*ad70*/  LDG.E.64 R2, desc[UR36][R2.64] ;  /* 0x0000002402027981 */ /* 0x000ea4000c1e1b00 */
[----:B--2---:R0:W1:Y:S01]  /*ad80*/  I2F.U64 R18, R2 ;  /* 0x0000000200127312 */ /* 0x0040620000301000 */
[----:B------:R-:W-:Y:S05]  /*ad90*/  BRA `(.L_x_13301) ;  /* 0x0000000000087947 */ /* 0x000fea0003800000 */
.L_x_13320:
[----:B------:R-:W2:Y:S02]  /*ada0*/  LDG.E R2, desc[UR36][R2.64] ;  /* 0x0000002402027981 */ /* 0x000ea4000c1e1900 */
[----:B--2---:R-:W-:-:S07]  /*adb0*/  I2FP.F32.U32 R18, R2 ;  /* 0x0000000200127245 */ /* 0x004fce0000201000 */
.L_x_13301:
[----:B------:R-:W-:Y:S05]  /*adc0*/  BSYNC B7 ;  /* 0x0000000000077941 */ /* 0x000fea0003800000 */
.L_x_13295:
[----:B------:R-:W3:Y:S01]  /*add0*/  LDC.U8 R4, c[0x0][0x493] ;  /* 0x000124c0ff047b82 */ /* 0x000ee20000000000 */
[----:B------:R-:W-:Y:S01]  /*ade0*/  ULDC.64 UR4, c[0x0][0x488] ;  /* 0x0001220000047ab9 */ /* 0x000fe20000000a00 */
[----:B------:R-:W-:Y:S01]  /*adf0*/  BSSY B7, `(.L_x_13323) ;  /* 0x00000df000077945 */ /* 0x000fe20003800000 */
[----:B012-4-:R-:W-:-:S05]  /*ae00*/  IADD3 R2, P0, R22, UR4, RZ ;  /* 0x0000000416027c10 */ /* 0x017fca000ff1e0ff */
[----:B------:R-:W-:Y:S01]  /*ae10*/  IMAD.X R3, RZ, RZ, UR5, P0 ;  /* 0x00000005ff037e24 */ /* 0x000fe200080e06ff */
[----:B---3--:R-:W-:-:S04]  /*ae20*/  PRMT R0, R4, 0x9910, RZ ;  /* 0x0000991004007816 */ /* 0x008fc800000000ff */
        /* <DEDUP_REMOVED lines=13> */
.L_x_13327:
[----:B------:R-:W2:Y:S02]  /*af00*/  LDG.E.U8 R2, desc[UR36][R2.64] ;  /* 0x0000002402027981 */ /* 0x000ea4000c1e1100 */
[----:B--2---:R-:W-:Y:S01]  /*af10*/  I2FP.F32.U32 R11, R2 ;  /* 0x00000002000b7245 */ /* 0x004fe20000201000 */
[----:B------:R-:W-:Y:S06]  /*af20*/  BRA `(.L_x_13329) ;  /* 0x0000000c002c7947 */ /* 0x000fec0003800000 */
.L_x_13326:
        /* <DEDUP_REMOVED lines=9> */
.L_x_13331:
[----:B------:R-:W2:Y:S02]  /*afc0*/  LDG.E R2, desc[UR36][R2.64] ;  /* 0x0000002402027981 */ /* 0x000ea4000c1e1900 */
[----:B--2---:R-:W-:Y:S01]  /*afd0*/  I2FP.F32.S32 R11, R2 ;  /* 0x00000002000b7245 */ /* 0x004fe20000201400 */
[----:B------:R-:W-:Y:S06]  /*afe0*/  BRA `(.L_x_13329) ;  /* 0x0000000800fc7947 */ /* 0x000fec0003800000 */
.L_x_13330:
[----:B------:R-:W2:Y:S02]  /*aff0*/  LDG.E.U16 R2, desc[UR36][R2.64] ;  /* 0x0000002402027981 */ /* 0x000ea4000c1e1500 */
[----:B--2---:R0:W1:Y:S01]  /*b000*/  I2F.S16 R11, R2 ;  /* 0x00000002000b7306 */ /* 0x0040620000101400 */
[----:B------:R-:W-:Y:S05]  /*b010*/  BRA `(.L_x_13329) ;  /* 0x0000000800f07947 */ /* 0x000fea0003800000 */
.L_x_13325:
        /* <DEDUP_REMOVED lines=8> */
.L_x_13333:
[----:B------:R-:W2:Y:S02]  /*b0a0*/  LDG.E.U16 R2, desc[UR36][R2.64] ;  /* 0x0000002402027981 */ /* 0x000ea4000c1e1500 */
[----:B--2---:R-:W-:Y:S01]  /*b0b0*/  HADD2.F32 R11, -RZ, R2.H0_H0 ;  /* 0x20000002ff0b7230 */ /* 0x004fe20000004100 */
[----:B------:R-:W-:Y:S06]  /*b0c0*/  BRA `(.L_x_13329) ;  /* 0x0000000800c47947 */ /* 0x000fec0003800000 */
.L_x_13332:
        /* <DEDUP_REMOVED lines=8> */
.L_x_13335:
[----:B------:R-:W2:Y:S02]  /*b150*/  LDG.E.U16 R2, desc[UR36][R2.64] ;  /* 0x0000002402027981 */ /* 0x000ea4000c1e1500 */
[----:B--2---:R-:W-:Y:S01]  /*b160*/  HADD2.F32 R11, -RZ, R2.H0_H0 ;  /* 0x20000002ff0b7230 */ /* 0x004fe20000004100 */
[----:B------:R-:W-:Y:S06]  /*b170*/  BRA `(.L_x_13329) ;  /* 0x0000000800987947 */ /* 0x000fec0003800000 */
.L_x_13334:
[----:B------:R-:W2:Y:S01]  /*b180*/  LDG.E.64 R2, desc[UR36][R2.64] ;  /* 0x0000002402027981 */ /* 0x000ea2000c1e1b00 */
[----:B------:R-:W-:Y:S01]  /*b190*/  UMOV UR4, 0xf0000000 ;  /* 0xf000000000047882 */ /* 0x000fe20000000000 */
[----:B------:R-:W-:Y:S01]  /*b1a0*/  UMOV UR5, 0x380fffff ;  /* 0x380fffff00057882 */ /* 0x000fe20000000000 */
[----:B--2---:R-:W0:Y:S01]  /*b1b0*/  F2F.F32.F64 R11, R2 ;  /* 0x00000002000b7310 */ /* 0x004e220000301000 */
[----:B------:R-:W-:-:S14]  /*b1c0*/  DSETP.GEU.AND P0, PT, |R2|, UR4, PT ;  /* 0x0000000402007e2a */ /* 0x000fdc000bf0e200 */
[----:B0-----:R-:W-:Y:S01]  /*b1d0*/  @!P0 FMUL R11, R11, 1.175494350822287508e-38 ;  /* 0x008000000b0b8820 */ /* 0x001fe20000400000 */
[----:B------:R-:W-:Y:S06]  /*b1e0*/  BRA `(.L_x_13329) ;  /* 0x00000008007c7947 */ /* 0x000fec0003800000 */
.L_x_13324:
        /* <DEDUP_REMOVED lines=12> */
.L_x_13338:
[----:B------:R-:W2:Y:S01]  /*b2b0*/  LDG.E.64 R2, desc[UR36][R2.64] ;  /* 0x0000002402027981 */ /* 0x000ea2000c1e1b00 */
[----:B------:R-:W-:Y:S01]  /*b2c0*/  UMOV UR4, 0xf0000000 ;  /* 0xf000000000047882 */ /* 0x000fe20000000000 */
[----:B------:R-:W-:Y:S01]  /*b2d0*/  UMOV UR5, 0x380fffff ;  /* 0x380fffff00057882 */ /* 0x000fe20000000000 */
[----:B--2---:R-:W0:Y:S01]  /*b2e0*/  F2F.F32.F64 R11, R2 ;  /* 0x00000002000b7310 */ /* 0x004e220000301000 */
[----:B------:R-:W-:-:S14]  /*b2f0*/  DSETP.GEU.AND P0, PT, |R2|, UR4, PT ;  /* 0x0000000402007e2a */ /* 0x000fdc000bf0e200 */
[----:B0-----:R-:W-:Y:S01]  /*b300*/  @!P0 FMUL R11, R11, 1.175494350822287508e-38 ;  /* 0x008000000b0b8820 */ /* 0x001fe20000400000 */
[----:B------:R-:W-:Y:S06]  /*b310*/  BRA `(.L_x_13329) ;  /* 0x0000000800307947 */ /* 0x000fec0003800000 */
.L_x_13337:
        /* <DEDUP_REMOVED lines=26> */
.L_x_13340:
        /* <DEDUP_REMOVED lines=13> */
.L_x_13339:
[----:B------:R-:W2:Y:S02]  /*b590*/  LDG.E.U16 R2, desc[UR36][R2.64] ;  /* 0x0000002402027981 */ /* 0x000ea4000c1e1500 */
[----:B--2---:R-:W-:Y:S01]  /*b5a0*/  IMAD.U32 R11, R2, 0x10000, RZ ;  /* 0x00010000020b7824 */ /* 0x004fe200078e00ff */
[----:B------:R-:W-:Y:S06]  /*b5b0*/  BRA `(.L_x_13329) ;  /* 0x0000000400887947 */ /* 0x000fec0003800000 */
.L_x_13336:
        /* <DEDUP_REMOVED lines=11> */
.L_x_13343:
        /* <DEDUP_REMOVED lines=20> */
.L_x_13345:
[----:B------:R-:W-:Y:S05]  /*b7b0*/  BSYNC B0 ;  /* 0x0000000000007941 */ /* 0x000fea0003800000 */
.L_x_13344:
[----:B------:R-:W-:Y:S01]  /*b7c0*/  IMAD.SHL.U32 R2, R2, 0x100000, RZ ;  /* 0x0010000002027824 */ /* 0x000fe200078e00ff */
[----:B------:R-:W-:-:S04]  /*b7d0*/  LEA R0, R0, 0x3b800000, 0x17 ;  /* 0x3b80000000007811 */ /* 0x000fc800078eb8ff */
[----:B------:R-:W-:Y:S01]  /*b7e0*/  LOP3.LUT R11, R0, R2, R11, 0xfe, !PT ;  /* 0x00000002000b7212 */ /* 0x000fe200078efe0b */
[----:B------:R-:W-:Y:S06]  /*b7f0*/  BRA `(.L_x_13329) ;  /* 0x0000000000f87947 */ /* 0x000fec0003800000 */
.L_x_13342:
        /* <DEDUP_REMOVED lines=20> */
.L_x_13347:
[----:B------:R-:W-:Y:S05]  /*b940*/  BSYNC B0 ;  /* 0x0000000000007941 */ /* 0x000fea0003800000 */
.L_x_13346:
[----:B------:R-:W-:Y:S01]  /*b950*/  IMAD.SHL.U32 R2, R2, 0x200000, RZ ;  /* 0x0020000002027824 */ /* 0x000fe200078e00ff */
[----:B------:R-:W-:-:S04]  /*b960*/  LEA R0, R0, 0x37800000, 0x17 ;  /* 0x3780000000007811 */ /* 0x000fc800078eb8ff */
[----:B------:R-:W-:Y:S01]  /*b970*/  LOP3.LUT R11, R0, R2, R11, 0xfe, !PT ;  /* 0x00000002000b7212 */ /* 0x000fe200078efe0b */
[----:B------:R-:W-:Y:S06]  /*b980*/  BRA `(.L_x_13329) ;  /* 0x0000000000947947 */ /* 0x000fec0003800000 */
.L_x_13341:
        /* <DEDUP_REMOVED lines=14> */
.L_x_13328:
        /* <DEDUP_REMOVED lines=16> */
.L_x_13350:
[----:B------:R-:W-:Y:S01]  /*bb70*/  IMAD.MOV.U32 R11, RZ, RZ, RZ ;  /* 0x000000ffff0b7224 */ /* 0x000fe200078e00ff */
[----:B------:R-:W-:Y:S06]  /*bb80*/  BRA `(.L_x_13329) ;  /* 0x0000000000147947 */ /* 0x000fec0003800000 */
.L_x_13349:
[----:B------:R-:W2:Y:S02]  /*bb90*/  LDG.E.64 R2, desc[UR36][R2.64] ;  /* 0x0000002402027981 */ /* 0x000ea4000c1e1b00 */
[----:B--2---:R0:W1:Y:S01]  /*bba0*/  I2F.U64 R11, R2 ;  /* 0x00000002000b7312 */ /* 0x0040620000301000 */
[----:B------:R-:W-:Y:S05]  /*bbb0*/  BRA `(.L_x_13329) ;  /* 0x0000000000087947 */ /* 0x000fea0003800000 */
.L_x_13348:
[----:B------:R-:W2:Y:S02]  /*bbc0*/  LDG.E R2, desc[UR36][R2.64] ;  /* 0x0000002402027981 */ /* 0x000ea4000c1e1900 */
[----:B--2---:R-:W-:-:S07]  /*bbd0*/  I2FP.F32.U32 R11, R2 ;  /* 0x00000002000b7245 */ /* 0x004fce0000201000 */
.L_x_13329:
[----:B------:R-:W-:Y:S05]  /*bbe0*/  BSYNC B7 ;  /* 0x0000000000077941 */ /* 0x000fea0003800000 */
.L_x_13323:
        /* <DEDUP_REMOVED lines=17> */
.L_x_13352:
[----:B------:R-:W-:Y:S05]  /*bd00*/  BSYNC B1 ;  /* 0x0000000000017941 */ /* 0x000fea0003800000 */
.L_x_13351:
        /* <DEDUP_REMOVED lines=18> */
.L_x_13354:
[----:B------:R-:W-:Y:S01]  /*be30*/  ISETP.GE.AND P0, PT, R11, RZ, PT ;  /* 0x000000ff0b00720c */ /* 0x000fe20003f06270 */
[----:B------:R-:W-:-:S12]  /*be40*/  IMAD.MOV.U32 R3, RZ, RZ, 0x3fd774eb ;  /* 0x3fd774ebff037424 */ /* 0x000fd800078e00ff */
[----:B------:R-:W-:-:S04]  /*be50*/  @P0 FFMA.FTZ R2, R3, 0.93318945169448852539, -R2 ;  /* 0x3f6ee58103020823 */ /* 0x000fc80000010802 */
[----:B------:R-:W-:-:S07]  /*be60*/  @!P0 FFMA.FTZ R2, R3, 0.93318945169448852539, R2 ;  /* 0x3f6ee58103028823 */ /* 0x000fce0000010002 */
.L_x_13355:
[----:B------:R-:W-:Y:S05]  /*be70*/  BSYNC B0 ;  /* 0x0000000000007941 */ /* 0x000fea0003800000 */
.L_x_13353:
        /* <DEDUP_REMOVED lines=25> */
.L_x_13359:
[----:B------:R-:W0:Y:S02]  /*c010*/  F2I.S64.TRUNC R2, R2 ;  /* 0x0000000200027311 */ /* 0x000e24000020d900 */
[----:B0-----:R-:W-:-:S05]  /*c020*/  IMAD.MOV.U32 R5, RZ, RZ, R2 ;  /* 0x000000ffff057224 */ /* 0x001fca00078e0002 */
[----:B------:R0:W-:Y:S01]  /*c030*/  STG.E.U8 desc[UR36][R16.64], R5 ;  /* 0x0000000510007986 */ /* 0x0001e2000c101124 */
[----:B------:R-:W-:Y:S05]  /*c040*/  BRA `(.L_x_13361) ;  /* 0x0000000c00407947 */ /* 0x000fea0003800000 */
.L_x_13358:
        /* <DEDUP_REMOVED lines=9> */
.L_x_13363:
[----:B------:R-:W0:Y:S02]  /*c0e0*/  F2I.FTZ.TRUNC.NTZ R3, R2 ;  /* 0x0000000200037305 */ /* 0x000e24000021f100 */
[----:B0-----:R0:W-:Y:S01]  /*c0f0*/  STG.E desc[UR36][R16.64], R3 ;  /* 0x0000000310007986 */ /* 0x0011e2000c101924 */
[----:B------:R-:W-:Y:S05]  /*c100*/  BRA `(.L_x_13361) ;  /* 0x0000000c00107947 */ /* 0x000fea0003800000 */
.L_x_13362:
[----:B------:R-:W0:Y:S02]  /*c110*/  F2I.FTZ.TRUNC.NTZ R3, R2 ;  /* 0x0000000200037305 */ /* 0x000e24000021f100 */
[----:B0-----:R0:W-:Y:S01]  /*c120*/  STG.E.U16 desc[UR36][R16.64], R3 ;  /* 0x0000000310007986 */ /* 0x0011e2000c101524 */
[----:B------:R-:W-:Y:S05]  /*c130*/  BRA `(.L_x_13361) ;  /* 0x0000000c00047947 */ /* 0x000fea0003800000 */
.L_x_13357:
        /* <DEDUP_REMOVED lines=8> */
.L_x_13365:
[----:B------:R-:W-:-:S05]  /*c1c0*/  F2FP.F16.F32.PACK_AB R2, RZ, R2 ;  /* 0x00000002ff02723e */ /* 0x000fca00000000ff */
[----:B------:R0:W-:Y:S01]  /*c1d0*/  STG.E.U16 desc[UR36][R16.64], R2 ;  /* 0x0000000210007986 */ /* 0x0001e2000c101524 */
[----:B------:R-:W-:Y:S05]  /*c1e0*/  BRA `(.L_x_13361) ;  /* 0x0000000800d87947 */ /* 0x000fea0003800000 */
.L_x_13364:
        /* <DEDUP_REMOVED lines=9> */
.L_x_13367:
[----:B------:R-:W-:-:S04]  /*c280*/  F2FP.F16.F32.PACK_AB R3, RZ, R2 ;  /* 0x00000002ff03723e */ /* 0x000fc800000000ff */
[----:B------:R-:W-:-:S05]  /*c290*/  PRMT R3, R3, 0x5410, RZ ;  /* 0x0000541003037816 */ /* 0x000fca00000000ff */
[----:B------:R0:W-:Y:S01]  /*c2a0*/  STG.E desc[UR36][R16.64], R3 ;  /* 0x0000000310007986 */ /* 0x0001e2000c101924 */
[----:B------:R-:W-:Y:S05]  /*c2b0*/  BRA `(.L_x_13361) ;  /* 0x0000000800a47947 */ /* 0x000fea0003800000 */
.L_x_13366:
[----:B------:R-:W-:-:S06]  /*c2c0*/  FMUL.FTZ R2, R2, 1 ;  /* 0x3f80000002027820 */ /* 0x000fcc0000410000 */
[----:B------:R-:W0:Y:S02]  /*c2d0*/  F2F.F64.F32 R2, R2 ;  /* 0x0000000200027310 */ /* 0x000e240000201800 */
[----:B0-----:R0:W-:Y:S01]  /*c2e0*/  STG.E.64 desc[UR36][R16.64], R2 ;  /* 0x0000000210007986 */ /* 0x0011e2000c101b24 */
[----:B------:R-:W-:Y:S05]  /*c2f0*/  BRA `(.L_x_13361) ;  /* 0x0000000800947947 */ /* 0x000fea0003800000 */
.L_x_13356:
        /* <DEDUP_REMOVED lines=12> */
.L_x_13370:
[----:B------:R-:W-:Y:S01]  /*c3c0*/  FMUL.FTZ R4, R2, 1 ;  /* 0x3f80000002047820 */ /* 0x000fe20000410000 */
[----:B------:R-:W-:-:S05]  /*c3d0*/  CS2R R6, SRZ ;  /* 0x0000000000067805 */ /* 0x000fca000001ff00 */
[----:B------:R-:W0:Y:S02]  /*c3e0*/  F2F.F64.F32 R4, R4 ;  /* 0x0000000400047310 */ /* 0x000e240000201800 */
[----:B0-----:R0:W-:Y:S01]  /*c3f0*/  STG.E.128 desc[UR36][R16.64], R4 ;  /* 0x0000000410007986 */ /* 0x0011e2000c101d24 */
[----:B------:R-:W-:Y:S05]  /*c400*/  BRA `(.L_x_13361) ;  /* 0x0000000800507947 */ /* 0x000fea0003800000 */
.L_x_13369:
        /* <DEDUP_REMOVED lines=20> */
.L_x_13374:
[----:B------:R-:W-:Y:S05]  /*c550*/  BSYNC B0 ;  /* 0x0000000000007941 */ /* 0x000fea0003800000 */
.L_x_13373:
[----:B------:R-:W-:-:S05]  /*c560*/  LOP3.LUT R5, R0, R5, RZ, 0xfc, !PT ;  /* 0x0000000500057212 */ /* 0x000fca00078efcff */
[----:B------:R0:W-:Y:S01]  /*c570*/  STG.E.U8 desc[UR36][R16.64], R5 ;  /* 0x0000000510007986 */ /* 0x0001e2000c101124 */
[----:B------:R-:W-:Y:S05]  /*c580*/  BRA `(.L_x_13361) ;  /* 0x0000000400f07947 */ /* 0x000fea0003800000 */
.L_x_13372:
        /* <DEDUP_REMOVED lines=12> */
.L_x_13376:
[----:B------:R-:W-:Y:S01]  /*c650*/  IMAD.MOV.U32 R0, RZ, RZ, 0x7f ;  /* 0x0000007fff007424 */ /* 0x000fe200078e00ff */
[----:B------:R-:W-:-:S04]  /*c660*/  ISETP.GT.U32.AND P0, PT, R4, 0x7f800000, PT ;  /* 0x7f8000000400780c */ /* 0x000fc80003f04070 */
[----:B------:R-:W-:-:S09]  /*c670*/  SEL R0, R0, 0x7c, P0 ;  /* 0x0000007c00007807 */ /* 0x000fd20000000000 */
.L_x_13377:
[----:B------:R-:W-:Y:S05]  /*c680*/  BSYNC B0 ;  /* 0x0000000000007941 */ /* 0x000fea0003800000 */
.L_x_13375:
[----:B------:R-:W-:-:S04]  /*c690*/  LOP3.LUT R2, R2, 0x80000000, RZ, 0xc0, !PT ;  /* 0x8000000002027812 */ /* 0x000fc800078ec0ff */
[----:B------:R-:W-:-:S04]  /*c6a0*/  SHF.R.U32.HI R3, RZ, 0x18, R2 ;  /* 0x00000018ff037819 */ /* 0x000fc80000011602 */
[----:B------:R-:W-:-:S05]  /*c6b0*/  LOP3.LUT R3, R0, R3, RZ, 0xfc, !PT ;  /* 0x0000000300037212 */ /* 0x000fca00078efcff */
[----:B------:R0:W-:Y:S01]  /*c6c0*/  STG.E.U8 desc[UR36][R16.64], R3 ;  /* 0x0000000310007986 */ /* 0x0001e2000c101124 */
[----:B------:R-:W-:Y:S05]  /*c6d0*/  BRA `(.L_x_13361) ;  /* 0x00000004009c7947 */ /* 0x000fea0003800000 */
.L_x_13371:
[----:B------:R-:W-:-:S05]  /*c6e0*/  F2FP.BF16.F32.PACK_AB R2, RZ, R2 ;  /* 0x00000002ff02723e */ /* 0x000fca00000010ff */
[----:B------:R0:W-:Y:S01]  /*c6f0*/  STG.E.U16 desc[UR36][R16.64], R2 ;  /* 0x0000000210007986 */ /* 0x0001e2000c101524 */
[----:B------:R-:W-:Y:S05]  /*c700*/  BRA `(.L_x_13361) ;  /* 0x0000000400907947 */ /* 0x000fea0003800000 */
.L_x_13368:
        /* <DEDUP_REMOVED lines=11> */
.L_x_13380:
        /* <DEDUP_REMOVED lines=16> */
.L_x_13383:
[----:B------:R-:W-:-:S04]  /*c8c0*/  LOP3.LUT R2, R2, 0x80000000, RZ, 0xc0, !PT ;  /* 0x8000000002027812 */ /* 0x000fc800078ec0ff */
[----:B------:R-:W-:-:S04]  /*c8d0*/  SHF.R.U32.HI R3, RZ, 0x18, R2 ;  /* 0x00000018ff037819 */ /* 0x000fc80000011602 */
[----:B------:R-:W-:-:S04]  /*c8e0*/  LOP3.LUT R0, R0, R3, RZ, 0xfc, !PT ;  /* 0x0000000300007212 */ /* 0x000fc800078efcff */
[----:B------:R-:W-:-:S07]  /*c8f0*/  PRMT R8, R0, 0x7610, R8 ;  /* 0x0000761000087816 */ /* 0x000fce0000000008 */
.L_x_13382:
[----:B------:R-:W-:Y:S05]  /*c900*/  BSYNC B0 ;  /* 0x0000000000007941 */ /* 0x000fea0003800000 */
.L_x_13381:
[----:B------:R3:W-:Y:S01]  /*c910*/  STG.E.U8 desc[UR36][R16.64], R8 ;  /* 0x0000000810007986 */ /* 0x0007e2000c101124 */
[----:B------:R-:W-:Y:S05]  /*c920*/  BRA `(.L_x_13361) ;  /* 0x0000000400087947 */ /* 0x000fea0003800000 */
.L_x_13379:
        /* <DEDUP_REMOVED lines=16> */
.L_x_13386:
[----:B------:R-:W-:-:S04]  /*ca30*/  LOP3.LUT R2, R2, 0x80000000, RZ, 0xc0, !PT ;  /* 0x8000000002027812 */ /* 0x000fc800078ec0ff */
[----:B------:R-:W-:-:S04]  /*ca40*/  SHF.R.U32.HI R3, RZ, 0x18, R2 ;  /* 0x00000018ff037819 */ /* 0x000fc80000011602 */
[----:B------:R-:W-:-:S04]  /*ca50*/  LOP3.LUT R0, R0, R3, RZ, 0xfc, !PT ;  /* 0x0000000300007212 */ /* 0x000fc800078efcff */
[----:B------:R-:W-:-:S07]  /*ca60*/  PRMT R8, R0, 0x7610, R8 ;  /* 0x0000761000087816 */ /* 0x000fce0000000008 */
.L_x_13385:
[----:B------:R-:W-:Y:S05]  /*ca70*/  BSYNC B0 ;  /* 0x0000000000007941 */ /* 0x000fea0003800000 */
.L_x_13384:
[----:B------:R0:W-:Y:S01]  /*ca80*/  STG.E.U8 desc[UR36][R16.64], R8 ;  /* 0x0000000810007986 */ /* 0x0001e2000c101124 */
[----:B------:R-:W-:Y:S05]  /*ca90*/  BRA `(.L_x_13361) ;  /* 0x0000000000ac7947 */ /* 0x000fea0003800000 */
.L_x_13378:
        /* <DEDUP_REMOVED lines=21> */
.L_x_13360:
        /* <DEDUP_REMOVED lines=16> */
.L_x_13389:
[----:B------:R-:W-:Y:S05]  /*ccf0*/  BRA `(.L_x_13361) ;  /* 0x0000000000147947 */ /* 0x000fea0003800000 */
.L_x_13388:
[----:B------:R-:W0:Y:S02]  /*cd00*/  F2I.U64.TRUNC R2, R2 ;  /* 0x0000000200027311 */ /* 0x000e24000020d800 */
[----:B0-----:R1:W-:Y:S01]  /*cd10*/  STG.E.64 desc[UR36][R16.64], R2 ;  /* 0x0000000210007986 */ /* 0x0013e2000c101b24 */
[----:B------:R-:W-:Y:S05]  /*cd20*/  BRA `(.L_x_13361) ;  /* 0x0000000000087947 */ /* 0x000fea0003800000 */
.L_x_13387:
[----:B------:R-:W0:Y:S02]  /*cd30*/  F2I.FTZ.U32.TRUNC.NTZ R3, R2 ;  /* 0x0000000200037305 */ /* 0x000e24000021f000 */
[----:B0-----:R0:W-:Y:S02]  /*cd40*/  STG.E desc[UR36][R16.64], R3 ;  /* 0x0000000310007986 */ /* 0x0011e4000c101924 */
.L_x_13361:
[----:B------:R-:W-:-:S07]  /*cd50*/  VIADD R19, R19, 0x80 ;  /* 0x0000008013137836 */ /* 0x000fce0000000000 */
.L_x_13293:
[----:B------:R-:W-:Y:S05]  /*cd60*/  BSYNC B6 ;  /* 0x0000000000067941 */ /* 0x000fea0003800000 */
.L_x_13292:
        /* <DEDUP_REMOVED lines=357> */
.L_x_13390:
        /* <DEDUP_REMOVED lines=22> */
.L_x_13395:
[----:B------:R-:W2:Y:S02]  /*e520*/  LDG.E.U8 R2, desc[UR36][R2.64] ;  /* 0x0000002402027981 */ /* 0x000ea4000c1e1100 */
[----:B--2---:R-:W-:Y:S01]  /*e530*/  I2FP.F32.U32 R18, R2 ;  /* 0x0000000200127245 */ /* 0x004fe20000201000 */
[----:B------:R-:W-:Y:S06]  /*e540*/  BRA `(.L_x_13397) ;  /* 0x0000000c002c7947 */ /* 0x000fec0003800000 */
.L_x_13394:
        /* <DEDUP_REMOVED lines=9> */
.L_x_13399:
[----:B------:R-:W2:Y:S02]  /*e5e0*/  LDG.E R2, desc[UR36][R2.64] ;  /* 0x0000002402027981 */ /* 0x000ea4000c1e1900 */
[----:B--2---:R-:W-:Y:S01]  /*e5f0*/  I2FP.F32.S32 R18, R2 ;  /* 0x0000000200127245 */ /* 0x004fe20000201400 */
[----:B------:R-:W-:Y:S06]  /*e600*/  BRA `(.L_x_13397) ;  /* 0x0000000800fc7947 */ /* 0x000fec0003800000 */
.L_x_13398:
[----:B------:R-:W2:Y:S02]  /*e610*/  LDG.E.U16 R2, desc[UR36][R2.64] ;  /* 0x0000002402027981 */ /* 0x000ea4000c1e1500 */
[----:B--2---:R0:W1:Y:S01]  /*e620*/  I2F.S16 R18, R2 ;  /* 0x0000000200127306 */ /* 0x0040620000101400 */
[----:B------:R-:W-:Y:S05]  /*e630*/  BRA `(.L_x_13397) ;  /* 0x0000000800f07947 */ /* 0x000fea0003800000 */
.L_x_13393:
        /* <DEDUP_REMOVED lines=8> */
.L_x_13401:
[----:B------:R-:W2:Y:S02]  /*e6c0*/  LDG.E.U16 R2, desc[UR36][R2.64] ;  /* 0x0000002402027981 */ /* 0x000ea4000c1e1500 */
[----:B--2---:R-:W-:Y:S01]  /*e6d0*/  HADD2.F32 R18, -RZ, R2.H0_H0 ;  /* 0x20000002ff127230 */ /* 0x004fe20000004100 */
[----:B------:R-:W-:Y:S06]  /*e6e0*/  BRA `(.L_x_13397) ;  /* 0x0000000800c47947 */ /* 0x000fec0003800000 */
.L_x_13400:
        /* <DEDUP_REMOVED lines=8> */
.L_x_13403:
[----:B------:R-:W2:Y:S02]  /*e770*/  LDG.E.U16 R2, desc[UR36][R2.64] ;  /* 0x0000002402027981 */ /* 0x000ea4000c1e1500 */
[----:B--2---:R-:W-:Y:S01]  /*e780*/  HADD2.F32 R18, -RZ, R2.H0_H0 ;  /* 0x20000002ff127230 */ /* 0x004fe20000004100 */
[----:B------:R-:W-:Y:S06]  /*e790*/  BRA `(.L_x_13397) ;  /* 0x0000000800987947 */ /* 0x000fec0003800000 */
.L_x_13402:
[----:B------:R-:W2:Y:S01]  /*e7a0*/  LDG.E.64 R2, desc[UR36][R2.64] ;  /* 0x0000002402027981 */ /* 0x000ea2000c1e1b00 */
[----:B------:R-:W-:Y:S01]  /*e7b0*/  UMOV UR4, 0xf0000000 ;  /* 0xf000000000047882 */ /* 0x000fe20000000000 */
[----:B------:R-:W-:Y:S01]  /*e7c0*/  UMOV UR5, 0x380fffff ;  /* 0x380fffff00057882 */ /* 0x000fe20000000000 */
[----:B--2---:R-:W0:Y:S01]  /*e7d0*/  F2F.F32.F64 R18, R2 ;  /* 0x0000000200127310 */ /* 0x004e220000301000 */
[----:B------:R-:W-:-:S14]  /*e7e0*/  DSETP.GEU.AND P0, PT, |R2|, UR4, PT ;  /* 0x0000000402007e2a */ /* 0x000fdc000bf0e200 */
[----:B0-----:R-:W-:Y:S01]  /*e7f0*/  @!P0 FMUL R18, R18, 1.175494350822287508e-38 ;  /* 0x0080000012128820 */ /* 0x001fe20000400000 */
[----:B------:R-:W-:Y:S06]  /*e800*/  BRA `(.L_x_13397) ;  /* 0x00000008007c7947 */ /* 0x000fec0003800000 */
.L_x_13392:
        /* <DEDUP_REMOVED lines=12> */
.L_x_13406:
[----:B------:R-:W2:Y:S01]  /*e8d0*/  LDG.E.64 R2, desc[UR36][R2.64] ;  /* 0x0000002402027981 */ /* 0x000ea2000c1e1b00 */
[----:B------:R-:W-:Y:S01]  /*e8e0*/  UMOV UR4, 0xf0000000 ;  /* 0xf000000000047882 */ /* 0x000fe20000000000 */
[----:B------:R-:W-:Y:S01]  /*e8f0*/  UMOV UR5, 0x380fffff ;  /* 0x380fffff00057882 */ /* 0x000fe20000000000 */
[----:B--2---:R-:W0:Y:S01]  /*e900*/  F2F.F32.F64 R18, R2 ;  /* 0x0000000200127310 */ /* 0x004e220000301000 */
[----:B------:R-:W-:-:S14]  /*e910*/  DSETP.GEU.AND P0, PT, |R2|, UR4, PT ;  /* 0x0000000402007e2a */ /* 0x000fdc000bf0e200 */
[----:B0-----:R-:W-:Y:S01]  /*e920*/  @!P0 FMUL R18, R18, 1.175494350822287508e-38 ;  /* 0x0080000012128820 */ /* 0x001fe20000400000 */
[----:B------:R-:W-:Y:S06]  /*e930*/  BRA `(.L_x_13397) ;  /* 0x0000000800307947 */ /* 0x000fec0003800000 */
.L_x_13405:
        /* <DEDUP_REMOVED lines=26> */
.L_x_13408:
        /* <DEDUP_REMOVED lines=13> */
.L_x_13407:
[----:B------:R-:W2:Y:S02]  /*ebb0*/  LDG.E.U16 R2, desc[UR36][R2.64] ;  /* 0x0000002402027981 */ /* 0x000ea4000c1e1500 */
[----:B--2---:R-:W-:Y:S01]  /*ebc0*/  IMAD.U32 R18, R2, 0x10000, RZ ;  /* 0x0001000002127824 */ /* 0x004fe200078e00ff */
[----:B------:R-:W-:Y:S06]  /*ebd0*/  BRA `(.L_x_13397) ;  /* 0x0000000400887947 */ /* 0x000fec0003800000 */
.L_x_13404:
        /* <DEDUP_REMOVED lines=11> */
.L_x_13411:
        /* <DEDUP_REMOVED lines=20> */
.L_x_13413:
[----:B------:R-:W-:Y:S05]  /*edd0*/  BSYNC B0 ;  /* 0x0000000000007941 */ /* 0x000fea0003800000 */
.L_x_13412:
[----:B------:R-:W-:Y:S01]  /*ede0*/  IMAD.SHL.U32 R2, R2, 0x100000, RZ ;  /* 0x0010000002027824 */ /* 0x000fe200078e00ff */
[----:B------:R-:W-:-:S04]  /*edf0*/  LEA R3, R0, 0x3b800000, 0x17 ;  /* 0x3b80000000037811 */ /* 0x000fc800078eb8ff */
[----:B------:R-:W-:Y:S01]  /*ee00*/  LOP3.LUT R18, R3, R2, R18, 0xfe, !PT ;  /* 0x0000000203127212 */ /* 0x000fe200078efe12 */
[----:B------:R-:W-:Y:S06]  /*ee10*/  BRA `(.L_x_13397) ;  /* 0x0000000000f87947 */ /* 0x000fec0003800000 */
.L_x_13410:
        /* <DEDUP_REMOVED lines=20> */
.L_x_13415:
[----:B------:R-:W-:Y:S05]  /*ef60*/  BSYNC B0 ;  /* 0x0000000000007941 */ /* 0x000fea0003800000 */
.L_x_13414:
[----:B------:R-:W-:Y:S01]  /*ef70*/  IMAD.SHL.U32 R2, R2, 0x200000, RZ ;  /* 0x0020000002027824 */ /* 0x000fe200078e00ff */
[----:B------:R-:W-:-:S04]  /*ef80*/  LEA R3, R0, 0x37800000, 0x17 ;  /* 0x3780000000037811 */ /* 0x000fc800078eb8ff */
[----:B------:R-:W-:Y:S01]  /*ef90*/  LOP3.LUT R18, R3, R2, R18, 0xfe, !PT ;  /* 0x0000000203127212 */ /* 0x000fe200078efe12 */
[----:B------:R-:W-:Y:S06]  /*efa0*/  BRA `(.L_x_13397) ;  /* 0x0000000000947947 */ /* 0x000fec0003800000 */
.L_x_13409:
        /* <DEDUP_REMOVED lines=14> */
.L_x_13396:
        /* <DEDUP_REMOVED lines=16> */
.L_x_13418:
[----:B------:R-:W-:Y:S01]  /*f190*/  IMAD.MOV.U32 R18, RZ, RZ, RZ ;  /* 0x000000ffff127224 */ /* 0x000fe200078e00ff */
[----:B------:R-:W-:Y:S06]  /*f1a0*/  BRA `(.L_x_13397) ;  /* 0x0000000000147947 */ /* 0x000fec0003800000 */
.L_x_13417:
[----:B------:R-:W2:Y:S02]  /*f1b0*/  LDG.E.64 R18, desc[UR36][R2.64] ;  /* 0x0000002402127981 */ /* 0x000ea4000c1e1b00 */
[----:B--2---:R0:W1:Y:S01]  /*f1c0*/  I2F.U64 R18, R18 ;  /* 0x0000001200127312 */ /* 0x0040620000301000 */
[----:B------:R-:W-:Y:S05]  /*f1d0*/  BRA `(.L_x_13397) ;  /* 0x0000000000087947 */ /* 0x000fea0003800000 */
.L_x_13416:
[----:B------:R-:W2:Y:S02]  /*f1e0*/  LDG.E R2, desc[UR36][R2.64] ;  /* 0x0000002402027981 */ /* 0x000ea4000c1e1900 */
[----:B--2---:R-:W-:-:S07]  /*f1f0*/  I2FP.F32.U32 R18, R2 ;  /* 0x0000000200127245 */ /* 0x004fce0000201000 */
.L_x_13397:
[----:B------:R-:W-:Y:S05]  /*f200*/  BSYNC B6 ;  /* 0x0000000000067941 */ /* 0x000fea0003800000 */
.L_x_13391:
[----:B------:R-:W4:Y:S01]  /*f210*/  LDC.U8 R4, c[0x0][0x493] ;  /* 0x000124c0ff047b82 */ /* 0x000f220000000000 */
[----:B------:R-:W-:Y:S01]  /*f220*/  ULDC.64 UR4, c[0x0][0x488] ;  /* 0x0001220000047ab9 */ /* 0x000fe20000000a00 */
[----:B------:R-:W-:Y:S01]  /*f230*/  BSSY B6, `(.L_x_13419) ;  /* 0x00000df000067945 */ /* 0x000fe20003800000 */
[----:B0-23--:R-:W-:-:S05]  /*f240*/  IADD3 R2, P0, R22, UR4, RZ ;  /* 0x0000000416027c10 */ /* 0x00dfca000ff1e0ff */
        /* <DEDUP_REMOVED lines=15> */
.L_x_13423:
[----:B------:R-:W2:Y:S02]  /*f340*/  LDG.E.U8 R2, desc[UR36][R2.64] ;  /* 0x0000002402027981 */ /* 0x000ea4000c1e1100 */
[----:B--2---:R-:W-:Y:S01]  /*f350*/  I2FP.F32.U32 R11, R2 ;  /* 0x00000002000b7245 */ /* 0x004fe20000201000 */
[----:B------:R-:W-:Y:S06]  /*f360*/  BRA `(.L_x_13425) ;  /* 0x0000000c002c7947 */ /* 0x000fec0003800000 */
.L_x_13422:
        /* <DEDUP_REMOVED lines=9> */
.L_x_13427:
[----:B------:R-:W2:Y:S02]  /*f400*/  LDG.E R2, desc[UR36][R2.64] ;  /* 0x0000002402027981 */ /* 0x000ea4000c1e1900 */
[----:B--2---:R-:W-:Y:S01]  /*f410*/  I2FP.F32.S32 R11, R2 ;  /* 0x00000002000b7245 */ /* 0x004fe20000201400 */
[----:B------:R-:W-:Y:S06]  /*f420*/  BRA `(.L_x_13425) ;  /* 0x0000000800fc7947 */ /* 0x000fec0003800000 */
.L_x_13426:
[----:B------:R-:W2:Y:S02]  /*f430*/  LDG.E.U16 R2, desc[UR36][R2.64] ;  /* 0x0000002402027981 */ /* 0x000ea4000c1e1500 */
[----:B--2---:R0:W2:Y:S01]  /*f440*/  I2F.S16 R11, R2 ;  /* 0x00000002000b7306 */ /* 0x0040a20000101400 */
[----:B------:R-:W-:Y:S05]  /*f450*/  BRA `(.L_x_13425) ;  /* 0x0000000800f07947 */ /* 0x000fea0003800000 */
.L_x_13421:
        /* <DEDUP_REMOVED lines=8> */
.L_x_13429:
[----:B------:R-:W2:Y:S02]  /*f4e0*/  LDG.E.U16 R2, desc[UR36][R2.64] ;  /* 0x0000002402027981 */ /* 0x000ea4000c1e1500 */
[----:B--2---:R-:W-:Y:S01]  /*f4f0*/  HADD2.F32 R11, -RZ, R2.H0_H0 ;  /* 0x20000002ff0b7230 */ /* 0x004fe20000004100 */
[----:B------:R-:W-:Y:S06]  /*f500*/  BRA `(.L_x_13425) ;  /* 0x0000000800c47947 */ /* 0x000fec0003800000 */
.L_x_13428:
        /* <DEDUP_REMOVED lines=8> */
.L_x_13431:
[----:B------:R-:W2:Y:S02]  /*f590*/  LDG.E.U16 R2, desc[UR36][R2.64] ;  /* 0x0000002402027981 */ /* 0x000ea4000c1e1500 */
[----:B--2---:R-:W-:Y:S01]  /*f5a0*/  HADD2.F32 R11, -RZ, R2.H0_H0 ;  /* 0x20000002ff0b7230 */ /* 0x004fe20000004100 */
[----:B------:R-:W-:Y:S06]  /*f5b0*/  BRA `(.L_x_13425) ;  /* 0x0000000800987947 */ /* 0x000fec0003800000 */
.L_x_13430:
[----:B------:R-:W2:Y:S01]  /*f5c0*/  LDG.E.64 R2, desc[UR36][R2.64] ;  /* 0x0000002402027981 */ /* 0x000ea2000c1e1b00 */
[----:B------:R-:W-:Y:S01]  /*f5d0*/  UMOV UR4, 0xf0000000 ;  /* 0xf000000000047882 */ /* 0x000fe20000000000 */
[----:B------:R-:W-:Y:S01]  /*f5e0*/  UMOV UR5, 0x380fffff ;  /* 0x380fffff00057882 */ /* 0x000fe20000000000 */
[----:B--2---:R-:W0:Y:S01]  /*f5f0*/  F2F.F32.F64 R11, R2 ;  /* 0x00000002000b7310 */ /* 0x004e220000301000 */
[----:B------:R-:W-:-:S14]  /*f600*/  DSETP.GEU.AND P0, PT, |R2|, UR4, PT ;  /* 0x0000000402007e2a */ /* 0x000fdc000bf0e200 */
[----:B0-----:R-:W-:Y:S01]  /*f610*/  @!P0 FMUL R11, R11, 1.175494350822287508e-38 ;  /* 0x008000000b0b8820 */ /* 0x001fe20000400000 */
[----:B------:R-:W-:Y:S06]  /*f620*/  BRA `(.L_x_13425) ;  /* 0x00000008007c7947 */ /* 0x000fec0003800000 */
.L_x_13420:
        /* <DEDUP_REMOVED lines=12> */
.L_x_13434:
[----:B------:R-:W2:Y:S01]  /*f6f0*/  LDG.E.64 R2, desc[UR36][R2.64] ;  /* 0x0000002402027981 */ /* 0x000ea2000c1e1b00 */
[----:B------:R-:W-:Y:S01]  /*f700*/  UMOV UR4, 0xf0000000 ;  /* 0xf000000000047882 */ /* 0x000fe20000000000 */
[----:B------:R-:W-:Y:S01]  /*f710*/  UMOV UR5, 0x380fffff ;  /* 0x380fffff00057882 */ /* 0x000fe20000000000 */
[----:B--2---:R-:W0:Y:S01]  /*f720*/  F2F.F32.F64 R11, R2 ;  /* 0x00000002000b7310 */ /* 0x004e220000301000 */
[----:B------:R-:W-:-:S14]  /*f730*/  DSETP.GEU.AND P0, PT, |R2|, UR4, PT ;  /* 0x0000000402007e2a */ /* 0x000fdc000bf0e200 */
[----:B0-----:R-:W-:Y:S01]  /*f740*/  @!P0 FMUL R11, R11, 1.175494350822287508e-38 ;  /* 0x008000000b0b8820 */ /* 0x001fe20000400000 */
[----:B------:R-:W-:Y:S06]  /*f750*/  BRA `(.L_x_13425) ;  /* 0x0000000800307947 */ /* 0x000fec0003800000 */
.L_x_13433:
        /* <DEDUP_REMOVED lines=26> */
.L_x_13436:
        /* <DEDUP_REMOVED lines=13> */
.L_x_13435:
[----:B------:R-:W2:Y:S02]  /*f9d0*/  LDG.E.U16 R2, desc[UR36][R2.64] ;  /* 0x0000002402027981 */ /* 0x000ea4000c1e1500 */
[----:B--2---:R-:W-:Y:S01]  /*f9e0*/  IMAD.U32 R11, R2, 0x10000, RZ ;  /* 0x00010000020b7824 */ /* 0x004fe200078e00ff */
[----:B------:R-:W-:Y:S06]  /*f9f0*/  BRA `(.L_x_13425) ;  /* 0x0000000400887947 */ /* 0x000fec0003800000 */
.L_x_13432:
        /* <DEDUP_REMOVED lines=11> */
.L_x_13439:
        /* <DEDUP_REMOVED lines=20> */
.L_x_13441:
[----:B------:R-:W-:Y:S05]  /*fbf0*/  BSYNC B0 ;  /* 0x0000000000007941 */ /* 0x000fea0003800000 */
.L_x_13440:
[----:B------:R-:W-:Y:S01]  /*fc00*/  IMAD.SHL.U32 R2, R2, 0x100000, RZ ;  /* 0x0010000002027824 */ /* 0x000fe200078e00ff */
[----:B------:R-:W-:-:S04]  /*fc10*/  LEA R0, R0, 0x3b800000, 0x17 ;  /* 0x3b80000000007811 */ /* 0x000fc800078eb8ff */
[----:B------:R-:W-:Y:S01]  /*fc20*/  LOP3.LUT R11, R0, R2, R11, 0xfe, !PT ;  /* 0x00000002000b7212 */ /* 0x000fe200078efe0b */
[----:B------:R-:W-:Y:S06]  /*fc30*/  BRA `(.L_x_13425) ;  /* 0x0000000000f87947 */ /* 0x000fec0003800000 */
.L_x_13438:
        /* <DEDUP_REMOVED lines=20> */
.L_x_13443:
[----:B------:R-:W-:Y:S05]  /*fd80*/  BSYNC B0 ;  /* 0x0000000000007941 */ /* 0x000fea0003800000 */
.L_x_13442:
[----:B------:R-:W-:Y:S01]  /*fd90*/  IMAD.SHL.U32 R2, R2, 0x200000, RZ ;  /* 0x0020000002027824 */ /* 0x000fe200078e00ff */
[----:B------:R-:W-:-:S04]  /*fda0*/  LEA R0, R0, 0x37800000, 0x17 ;  /* 0x3780000000007811 */ /* 0x000fc800078eb8ff */
[----:B------:R-:W-:Y:S01]  /*fdb0*/  LOP3.LUT R11, R0, R2, R11, 0xfe, !PT ;  /* 0x00000002000b7212 */ /* 0x000fe200078efe0b */
[----:B------:R-:W-:Y:S06]  /*fdc0*/  BRA `(.L_x_13425) ;  /* 0x0000000000947947 */ /* 0x000fec0003800000 */
.L_x_13437:
        /* <DEDUP_REMOVED lines=14> */
.L_x_13424:
        /* <DEDUP_REMOVED lines=15> */
[----:B01---5:R-:W-:Y:S05]  /*ffa0*/  CALL.ABS.NOINC R2 ;  /* 0x0000000002007343 */ /* 0x023fea0003c00000 */
.L_x_13446:
[----:B------:R-:W-:Y:S01]  /*ffb0*/  IMAD.MOV.U32 R11, RZ, RZ, RZ ;  /* 0x000000ffff0b7224 */ /* 0x000fe200078e00ff */
[----:B------:R-:W-:Y:S06]  /*ffc0*/  BRA `(.L_x_13425) ;  /* 0x0000000000147947 */ /* 0x000fec0003800000 */
.L_x_13445:
[----:B------:R-:W2:Y:S02]  /*ffd0*/  LDG.E.64 R2, desc[UR36][R2.64] ;  /* 0x0000002402027981 */ /* 0x000ea4000c1e1b00 */
[----:B--2---:R0:W2:Y:S01]  /*ffe0*/  I2F.U64 R11, R2 ;  /* 0x00000002000b7312 */ /* 0x0040a20000301000 */
[----:B------:R-:W-:Y:S05]  /*fff0*/  BRA `(.L_x_13425) ;  /* 0x0000000000087947 */ /* 0x000fea0003800000 */
.L_x_13444:
[----:B------:R-:W2:Y:S02]  /*10000*/  LDG.E R2, desc[UR36][R2.64] ;  /* 0x0000002402027981 */ /* 0x000ea4000c1e1900 */
[----:B--2---:R-:W-:-:S07]  /*10010*/  I2FP.F32.U32 R11, R2 ;  /* 0x00000002000b7245 */ /* 0x004fce0000201000 */
.L_x_13425:
[----:B------:R-:W-:Y:S05]  /*10020*/  BSYNC B6 ;  /* 0x0000000000067941 */ /* 0x000fea0003800000 */
.L_x_13419:
[C---:B-1---5:R-:W-:Y:S01]  /*10030*/  FADD.FTZ R0, |R18|.reuse, -RZ ;  /* 0x800000ff12007221 */ /* 0x062fe20000010200 */
        /* <DEDUP_REMOVED lines=16> */
.L_x_13448:
[----:B------:R-:W-:Y:S05]  /*10140*/  BSYNC B1 ;  /* 0x0000000000017941 */ /* 0x000fea0003800000 */
.L_x_13447:
        /* <DEDUP_REMOVED lines=18> */
.L_x_13450:
[----:B------:R-:W-:Y:S01]  /*10270*/  ISETP.GE.AND P0, PT, R11, RZ, PT ;  /* 0x000000ff0b00720c */ /* 0x000fe20003f06270 */
[----:B------:R-:W-:-:S12]  /*10280*/  IMAD.MOV.U32 R3, RZ, RZ, 0x3fd774eb ;  /* 0x3fd774ebff037424 */ /* 0x000fd800078e00ff */
[----:B------:R-:W-:-:S04]  /*10290*/  @P0 FFMA.FTZ R2, R3, 0.93318945169448852539, -R2 ;  /* 0x3f6ee58103020823 */ /* 0x000fc80000010802 */
[----:B------:R-:W-:-:S07]  /*102a0*/  @!P0 FFMA.FTZ R2, R3, 0.93318945169448852539, R2 ;  /* 0x3f6ee58103028823 */ /* 0x000fce0000010002 */
.L_x_13451:
[----:B------:R-:W-:Y:S05]  /*102b0*/  BSYNC B0 ;  /* 0x0000000000007941 */ /* 0x000fea0003800000 */
.L_x_13449:
        /* <DEDUP_REMOVED lines=25> */
.L_x_13455:
[----:B------:R-:W0:Y:S02]  /*10450*/  F2I.S64.TRUNC R2, R2 ;  /* 0x0000000200027311 */ /* 0x000e24000020d900 */
[----:B0-----:R-:W-:-:S05]  /*10460*/  IMAD.MOV.U32 R5, RZ, RZ, R2 ;  /* 0x000000ffff057224 */ /* 0x001fca00078e0002 */
[----:B------:R-:W-:Y:S01]  /*10470*/  STG.E.U8 desc[UR36][R16.64], R5 ;  /* 0x0000000510007986 */ /* 0x000fe2000c101124 */
[----:B------:R-:W-:Y:S05]  /*10480*/  EXIT ;  /* 0x000000000000794d */ /* 0x000fea0003800000 */
.L_x_13454:
        /* <DEDUP_REMOVED lines=9> */
.L_x_13458:
[----:B------:R-:W0:Y:S02]  /*10520*/  F2I.FTZ.TRUNC.NTZ R3, R2 ;  /* 0x0000000200037305 */ /* 0x000e24000021f100 */
[----:B0-----:R-:W-:Y:S01]  /*10530*/  STG.E desc[UR36][R16.64], R3 ;  /* 0x0000000310007986 */ /* 0x001fe2000c101924 */
[----:B------:R-:W-:Y:S05]  /*10540*/  EXIT ;  /* 0x000000000000794d */ /* 0x000fea0003800000 */
.L_x_13457:
[----:B------:R-:W0:Y:S02]  /*10550*/  F2I.FTZ.TRUNC.NTZ R3, R2 ;  /* 0x0000000200037305 */ /* 0x000e24000021f100 */
[----:B0-----:R-:W-:Y:S01]  /*10560*/  STG.E.U16 desc[UR36][R16.64], R3 ;  /* 0x0000000310007986 */ /* 0x001fe2000c101524 */
[----:B------:R-:W-:Y:S05]  /*10570*/  EXIT ;  /* 0x000000000000794d */ /* 0x000fea0003800000 */
.L_x_13453:
        /* <DEDUP_REMOVED lines=8> */
.L_x_13460:
[----:B------:R-:W-:-:S05]  /*10600*/  F2FP.F16.F32.PACK_AB R2, RZ, R2 ;  /* 0x00000002ff02723e */ /* 0x000fca00000000ff */
[----:B------:R-:W-:Y:S01]  /*10610*/  STG.E.U16 desc[UR36][R16.64], R2 ;  /* 0x0000000210007986 */ /* 0x000fe2000c101524 */
[----:B------:R-:W-:Y:S05]  /*10620*/  EXIT ;  /* 0x000000000000794d */ /* 0x000fea0003800000 */
.L_x_13459:
        /* <DEDUP_REMOVED lines=9> */
.L_x_13462:
[----:B------:R-:W-:-:S04]  /*106c0*/  F2FP.F16.F32.PACK_AB R3, RZ, R2 ;  /* 0x00000002ff03723e */ /* 0x000fc800000000ff */
[----:B------:R-:W-:-:S05]  /*106d0*/  PRMT R3, R3, 0x5410, RZ ;  /* 0x0000541003037816 */ /* 0x000fca00000000ff */
[----:B------:R-:W-:Y:S01]  /*106e0*/  STG.E desc[UR36][R16.64], R3 ;  /* 0x0000000310007986 */ /* 0x000fe2000c101924 */
[----:B------:R-:W-:Y:S05]  /*106f0*/  EXIT ;  /* 0x000000000000794d */ /* 0x000fea0003800000 */
.L_x_13461:
[----:B------:R-:W-:-:S06]  /*10700*/  FMUL.FTZ R2, R2, 1 ;  /* 0x3f80000002027820 */ /* 0x000fcc0000410000 */
[----:B------:R-:W0:Y:S02]  /*10710*/  F2F.F64.F32 R2, R2 ;  /* 0x0000000200027310 */ /* 0x000e240000201800 */
[----:B0-----:R-:W-:Y:S01]  /*10720*/  STG.E.64 desc[UR36][R16.64], R2 ;  /* 0x0000000210007986 */ /* 0x001fe2000c101b24 */
[----:B------:R-:W-:Y:S05]  /*10730*/  EXIT ;  /* 0x000000000000794d */ /* 0x000fea0003800000 */
.L_x_13452:
        /* <DEDUP_REMOVED lines=12> */
.L_x_13465:
[----:B------:R-:W-:Y:S01]  /*10800*/  FMUL.FTZ R4, R2, 1 ;  /* 0x3f80000002047820 */ /* 0x000fe20000410000 */
[----:B------:R-:W-:-:S05]  /*10810*/  CS2R R6, SRZ ;  /* 0x0000000000067805 */ /* 0x000fca000001ff00 */
[----:B------:R-:W0:Y:S02]  /*10820*/  F2F.F64.F32 R4, R4 ;  /* 0x0000000400047310 */ /* 0x000e240000201800 */
[----:B0-----:R-:W-:Y:S01]  /*10830*/  STG.E.128 desc[UR36][R16.64], R4 ;  /* 0x0000000410007986 */ /* 0x001fe2000c101d24 */
[----:B------:R-:W-:Y:S05]  /*10840*/  EXIT ;  /* 0x000000000000794d */ /* 0x000fea0003800000 */
.L_x_13464:
        /* <DEDUP_REMOVED lines=20> */
.L_x_13469:
[----:B------:R-:W-:Y:S05]  /*10990*/  BSYNC B0 ;  /* 0x0000000000007941 */ /* 0x000fea0003800000 */
.L_x_13468:
[----:B------:R-:W-:-:S05]  /*109a0*/  LOP3.LUT R5, R0, R5, RZ, 0xfc, !PT ;  /* 0x0000000500057212 */ /* 0x000fca00078efcff */
[----:B------:R-:W-:Y:S01]  /*109b0*/  STG.E.U8 desc[UR36][R16.64], R5 ;  /* 0x0000000510007986 */ /* 0x000fe2000c101124 */
[----:B------:R-:W-:Y:S05]  /*109c0*/  EXIT ;  /* 0x000000000000794d */ /* 0x000fea0003800000 */
.L_x_13467:
        /* <DEDUP_REMOVED lines=12> */
.L_x_13471:
[----:B------:R-:W-:Y:S01]  /*10a90*/  IMAD.MOV.U32 R0, RZ, RZ, 0x7f ;  /* 0x0000007fff007424 */ /* 0x000fe200078e00ff */
[----:B------:R-:W-:-:S04]  /*10aa0*/  ISETP.GT.U32.AND P0, PT, R4, 0x7f800000, PT ;  /* 0x7f8000000400780c */ /* 0x000fc80003f04070 */
[----:B------:R-:W-:-:S09]  /*10ab0*/  SEL R0, R0, 0x7c, P0 ;  /* 0x0000007c00007807 */ /* 0x000fd20000000000 */
.L_x_13472:
[----:B------:R-:W-:Y:S05]  /*10ac0*/  BSYNC B0 ;  /* 0x0000000000007941 */ /* 0x000fea0003800000 */
.L_x_13470:
[----:B------:R-:W-:-:S04]  /*10ad0*/  LOP3.LUT R2, R2, 0x80000000, RZ, 0xc0, !PT ;  /* 0x8000000002027812 */ /* 0x000fc800078ec0ff */
[----:B------:R-:W-:-:S04]  /*10ae0*/  SHF.R.U32.HI R3, RZ, 0x18, R2 ;  /* 0x00000018ff037819 */ /* 0x000fc80000011602 */
[----:B------:R-:W-:-:S05]  /*10af0*/  LOP3.LUT R3, R0, R3, RZ, 0xfc, !PT ;  /* 0x0000000300037212 */ /* 0x000fca00078efcff */
[----:B------:R-:W-:Y:S01]  /*10b00*/  STG.E.U8 desc[UR36][R16.64], R3 ;  /* 0x0000000310007986 */ /* 0x000fe2000c101124 */
[----:B------:R-:W-:Y:S05]  /*10b10*/  EXIT ;  /* 0x000000000000794d */ /* 0x000fea0003800000 */
.L_x_13466:
[----:B------:R-:W-:-:S05]  /*10b20*/  F2FP.BF16.F32.PACK_AB R2, RZ, R2 ;  /* 0x00000002ff02723e */ /* 0x000fca00000010ff */
[----:B------:R-:W-:Y:S01]  /*10b30*/  STG.E.U16 desc[UR36][R16.64], R2 ;  /* 0x0000000210007986 */ /* 0x000fe2000c101524 */
[----:B------:R-:W-:Y:S05]  /*10b40*/  EXIT ;  /* 0x000000000000794d */ /* 0x000fea0003800000 */
.L_x_13463:
        /* <DEDUP_REMOVED lines=11> */
.L_x_13475:
        /* <DEDUP_REMOVED lines=16> */
.L_x_13478:
[----:B------:R-:W-:-:S04]  /*10d00*/  LOP3.LUT R2, R2, 0x80000000, RZ, 0xc0, !PT ;  /* 0x8000000002027812 */ /* 0x000fc800078ec0ff */
[----:B------:R-:W-:-:S04]  /*10d10*/  SHF.R.U32.HI R3, RZ, 0x18, R2 ;  /* 0x00000018ff037819 */ /* 0x000fc80000011602 */
[----:B------:R-:W-:-:S04]  /*10d20*/  LOP3.LUT R0, R0, R3, RZ, 0xfc, !PT ;  /* 0x0000000300007212 */ /* 0x000fc800078efcff */
[----:B------:R-:W-:-:S07]  /*10d30*/  PRMT R8, R0, 0x7610, R8 ;  /* 0x0000761000087816 */ /* 0x000fce0000000008 */
.L_x_13477:
[----:B------:R-:W-:Y:S05]  /*10d40*/  BSYNC B0 ;  /* 0x0000000000007941 */ /* 0x000fea0003800000 */
.L_x_13476:
[----:B------:R-:W-:Y:S01]  /*10d50*/  STG.E.U8 desc[UR36][R16.64], R8 ;  /* 0x0000000810007986 */ /* 0x000fe2000c101124 */
[----:B------:R-:W-:Y:S05]  /*10d60*/  EXIT ;  /* 0x000000000000794d */ /* 0x000fea0003800000 */
.L_x_13474:
        /* <DEDUP_REMOVED lines=16> */
.L_x_13481:
[----:B------:R-:W-:-:S04]  /*10e70*/  LOP3.LUT R2, R2, 0x80000000, RZ, 0xc0, !PT ;  /* 0x8000000002027812 */ /* 0x000fc800078ec0ff */
[----:B------:R-:W-:-:S04]  /*10e80*/  SHF.R.U32.HI R3, RZ, 0x18, R2 ;  /* 0x00000018ff037819 */ /* 0x000fc80000011602 */
[----:B------:R-:W-:-:S04]  /*10e90*/  LOP3.LUT R0, R0, R3, RZ, 0xfc, !PT ;  /* 0x0000000300007212 */ /* 0x000fc800078efcff */
[----:B------:R-:W-:-:S07]  /*10ea0*/  PRMT R8, R0, 0x7610, R8 ;  /* 0x0000761000087816 */ /* 0x000fce0000000008 */
.L_x_13480:
[----:B------:R-:W-:Y:S05]  /*10eb0*/  BSYNC B0 ;  /* 0x0000000000007941 */ /* 0x000fea0003800000 */
.L_x_13479:
[----:B------:R-:W-:Y:S01]  /*10ec0*/  STG.E.U8 desc[UR36][R16.64], R8 ;  /* 0x0000000810007986 */ /* 0x000fe2000c101124 */
[----:B------:R-:W-:Y:S05]  /*10ed0*/  EXIT ;  /* 0x000000000000794d */ /* 0x000fea0003800000 */
.L_x_13473:
        /* <DEDUP_REMOVED lines=21> */
.L_x_13456:
        /* <DEDUP_REMOVED lines=16> */
.L_x_13484:
[----:B------:R-:W-:Y:S05]  /*11130*/  EXIT ;  /* 0x000000000000794d */ /* 0x000fea0003800000 */
.L_x_13483:
[----:B------:R-:W0:Y:S02]  /*11140*/  F2I.U64.TRUNC R2, R2 ;  /* 0x0000000200027311 */ /* 0x000e24000020d800 */
[----:B0-----:R-:W-:Y:S01]  /*11150*/  STG.E.64 desc[UR36][R16.64], R2 ;  /* 0x0000000210007986 */ /* 0x001fe2000c101b24 */
[----:B------:R-:W-:Y:S05]  /*11160*/  EXIT ;  /* 0x000000000000794d */ /* 0x000fea0003800000 */
.L_x_13482:
[----:B------:R-:W0:Y:S02]  /*11170*/  F2I.FTZ.U32.TRUNC.NTZ R3, R2 ;  /* 0x0000000200037305 */ /* 0x000e24000021f000 */
[----:B0-----:R-:W-:Y:S01]  /*11180*/  STG.E desc[UR36][R16.64], R3 ;  /* 0x0000000310007986 */ /* 0x001fe2000c101924 */
[----:B------:R-:W-:Y:S05]  /*11190*/  EXIT ;  /* 0x000000000000794d */ /* 0x000fea0003800000 */
        .weak           $__internal_42_$__cuda_sm3x_div_rn_ftz_f32_slowpath
        .type           $__internal_42_$__cuda_sm3x_div_rn_ftz_f32_slowpath,@function
        .size           $__internal_42_$__cuda_sm3x_div_rn_ftz_f32_slowpath,(.L_x_19718 - $__internal_42_$__cuda_sm3x_div_rn_ftz_f32_slowpath)
$__internal_42_$__cuda_sm3x_div_rn_ftz_f32_slowpath:
        /* <DEDUP_REMOVED lines=32> */
.L_x_13487:
[----:B------:R-:W-:Y:S05]  /*113a0*/  BSYNC B2 ;  /* 0x0000000000027941 */ /* 0x000fea0003800000 */
.L_x_13486:
        /* <DEDUP_REMOVED lines=27> */
.L_x_13493:
[----:B------:R-:W-:-:S07]  /*11560*/  IMAD R7, R4, 0x800000, R7 ;  /* 0x0080000004077824 */ /* 0x000fce00078e0207 */
.L_x_13494:
[----:B------:R-:W-:Y:S05]  /*11570*/  BSYNC B2 ;  /* 0x0000000000027941 */ /* 0x000fea0003800000 */
.L_x_13492:
[----:B------:R-:W-:Y:S05]  /*11580*/  BRA `(.L_x_13495) ;  /* 0x0000000000207947 */ /* 0x000fea0003800000 */
.L_x_13491:
[----:B------:R-:W-:-:S04]  /*11590*/  LOP3.LUT R0, R13, 0x80000000, R0, 0x48, !PT ;  /* 0x800000000d007812 */ /* 0x000fc800078e4800 */
[----:B------:R-:W-:Y:S01]  /*115a0*/  LOP3.LUT R7, R0, 0x7f800000, RZ, 0xfc, !PT ;  /* 0x7f80000000077812 */ /* 0x000fe200078efcff */
[----:B------:R-:W-:Y:S06]  /*115b0*/  BRA `(.L_x_13495) ;  /* 0x0000000000147947 */ /* 0x000fec0003800000 */
.L_x_13490:
[----:B------:R-:W-:Y:S01]  /*115c0*/  LOP3.LUT R7, R13, 0x80000000, R0, 0x48, !PT ;  /* 0x800000000d077812 */ /* 0x000fe200078e4800 */
[----:B------:R-:W-:Y:S06]  /*115d0*/  BRA `(.L_x_13495) ;  /* 0x00000000000c7947 */ /* 0x000fec0003800000 */
.L_x_13489:
[----:B------:R-:W0:Y:S01]  /*115e0*/  MUFU.RSQ R7, -QNAN ;  /* 0xffc0000000077908 */ /* 0x000e220000001400 */
[----:B------:R-:W-:Y:S05]  /*115f0*/  BRA `(.L_x_13495) ;  /* 0x0000000000047947 */ /* 0x000fea0003800000 */
.L_x_13488:
[----:B------:R-:W-:-:S07]  /*11600*/  FADD.FTZ R7, R0, R13 ;  /* 0x0000000d00077221 */ /* 0x000fce0000010000 */
.L_x_13495:
[----:B------:R-:W-:Y:S05]  /*11610*/  BSYNC B0 ;  /* 0x0000000000007941 */ /* 0x000fea0003800000 */
.L_x_13485:
[----:B------:R-:W-:-:S04]  /*11620*/  IMAD.MOV.U32 R3, RZ, RZ, 0x0 ;  /* 0x00000000ff037424 */ /* 0x000fc800078e00ff */
[----:B0-----:R-:W-:Y:S05]  /*11630*/  RET.REL.NODEC R2 `(_ZN2at6native18elementwise_kernelILi128ELi4EZNS0_15gpu_kernel_implINS0_13BinaryFunctorIfffZZZNS0_17atan2_kernel_cudaERNS_18TensorIteratorBaseEENKUlvE_clEvENKUlvE0_clEvEUlffE_EEEEvS5_RKT_EUliE_EEviT1_) ;  /* 0xfffffee802707950 */ /* 0x001fea0003c3ffff */
.L_x_13496:
        /* <DEDUP_REMOVED lines=12> */
.L_x_19718:


//--------------------- .text._ZN2at6native27unrolled_elementwise_kernelINS0_13BinaryFunctorIfffZZZNS0_17atan2_kernel_cudaERNS_18TensorIteratorBaseEENKUlvE_clEvENKUlvE0_clEvEUlffE_EESt5arrayIPcLm3EELi4E23TrivialOffsetCalculatorILi2EjESC_ILi1EjENS0_6memory12LoadWithCastILi2EEENSF_13StoreWithCastILi1EEEEEviT_T0_T2_T3_T4_T5_ --------------------------
	.section	.text._ZN2at6native27unrolled_elementwise_kernelINS0_13BinaryFunctorIfffZZZNS0_17atan2_kernel_cudaERNS_18TensorIteratorBaseEENKUlvE_clEvENKUlvE0_clEvEUlffE_EESt5arrayIPcLm3EELi4E23TrivialOffsetCalculatorILi2EjESC_ILi1EjENS0_6memory12LoadWithCastILi2EEENSF_13StoreWithCastILi1EEEEEviT_T0_T2_T3_T4_T5_,"ax",@progbits
	.align	128
        .global         _ZN2at6native27unrolled_elementwise_kernelINS0_13BinaryFunctorIfffZZZNS0_17atan2_kernel_cudaERNS_18TensorIteratorBaseEENKUlvE_clEvENKUlvE0_clEvEUlffE_EESt5arrayIPcLm3EELi4E23TrivialOffsetCalculatorILi2EjESC_ILi1EjENS0_6memory12LoadWithCastILi2EEENSF_13StoreWithCastILi1EEEEEviT_T0_T2_T3_T4_T5_
        .type           _ZN2at6native27unrolled_elementwise_kernelINS0_13BinaryFunctorIfffZZZNS0_17atan2_kernel_cudaERNS_18TensorIteratorBaseEENKUlvE_clEvENKUlvE0_clEvEUlffE_EESt5arrayIPcLm3EELi4E23TrivialOffsetCalculatorILi2EjESC_ILi1EjENS0_6memory12LoadWithCastILi2EEENSF_13StoreWithCastILi1EEEEEviT_T0_T2_T3_T4_T5_,@function
        .size           _ZN2at6native27unrolled_elementwise_kernelINS0_13BinaryFunctorIfffZZZNS0_17atan2_kernel_cudaERNS_18TensorIteratorBaseEENKUlvE_clEvENKUlvE0_clEvEUlffE_EESt5arrayIPcLm3EELi4E23TrivialOffsetCalculatorILi2EjESC_ILi1EjENS0_6memory12LoadWithCastILi2EEENSF_13StoreWithCastILi1EEEEEviT_T0_T2_T3_T4_T5_,(.L_x_19719 - _ZN2at6native27unrolled_elementwise_kernelINS0_13BinaryFunctorIfffZZZNS0_17atan2_kernel_cudaERNS_18TensorIteratorBaseEENKUlvE_clEvENKUlvE0_clEvEUlffE_EESt5arrayIPcLm3EELi4E23TrivialOffsetCalculatorILi2EjESC_ILi1EjENS0_6memory12LoadWithCastILi2EEENSF_13StoreWithCastILi1EEEEEviT_T0_T2_T3_T4_T5_)
        .other          _ZN2at6native27unrolled_elementwise_kernelINS0_13BinaryFunctorIfffZZZNS0_17atan2_kernel_cudaERNS_18TensorIteratorBaseEENKUlvE_clEvENKUlvE0_clEvEUlffE_EESt5arrayIPcLm3EELi4E23TrivialOffsetCalculatorILi2EjESC_ILi1EjENS0_6memory12LoadWithCastILi2EEENSF_13StoreWithCastILi1EEEEEviT_T0_T2_T3_T4_T5_,@"STO_CUDA_ENTRY STV_DEFAULT"
_ZN2at6native27unrolled_elementwise_kernelINS0_13BinaryFunctorIfffZZZNS0_17atan2_kernel_cudaERNS_18TensorIteratorBaseEENKUlvE_clEvENKUlvE0_clEvEUlffE_EESt5arrayIPcLm3EELi4E23TrivialOffsetCalculatorILi2EjESC_ILi1EjENS0_6memory12LoadWithCastILi2EEENSF_13StoreWithCastILi1EEEEEviT_T0_T2_T3_T4_T5_:
.text._ZN2at6native27unrolled_elementwise_kernelINS0_13BinaryFunctorIfffZZZNS0_17atan2_kernel_cudaERNS_18TensorIteratorBaseEENKUlvE_clEvENKUlvE0_clEvEUlffE_EESt5arrayIPcLm3EELi4E23TrivialOffsetCalculatorILi2EjESC_ILi1EjENS0_6memory12LoadWithCastILi2EEENSF_13StoreWithCastILi1EEEEEviT_T0_T2_T3_T4_T5_:
        /* <DEDUP_REMOVED lines=9> */
[----:B------:R-:W-:-:S07]  /*0090*/  IMAD.MOV.U32 R24, RZ, RZ, RZ ;  /* 0x000000ffff187224 */ /* 0x000fce00078e00ff */
        /* <DEDUP_REMOVED lines=25> */
.L_x_13503:
[----:B------:R-:W2:Y:S02]  /*0230*/  LDG.E.U8 R4, desc[UR36][R4.64] ;  /* 0x0000002404047981 */ /* 0x000ea4000c1e1100 */
[----:B--2---:R-:W-:Y:S01]  /*0240*/  I2FP.F32.U32 R27, R4 ;  /* 0x00000004001b7245 */ /* 0x004fe20000201000 */
[----:B------:R-:W-:Y:S06]  /*0250*/  BRA `(.L_x_13505) ;  /* 0x0000000c00307947 */ /* 0x000fec0003800000 */
.L_x_13502:
        /* <DEDUP_REMOVED lines=9> */
.L_x_13507:
[----:B------:R-:W2:Y:S02]  /*02f0*/  LDG.E R4, desc[UR36][R4.64] ;  /* 0x0000002404047981 */ /* 0x000ea4000c1e1900 */
[----:B--2---:R-:W-:Y:S01]  /*0300*/  I2FP.F32.S32 R27, R4 ;  /* 0x00000004001b7245 */ /* 0x004fe20000201400 */
[----:B------:R-:W-:Y:S06]  /*0310*/  BRA `(.L_x_13505) ;  /* 0x0000000c00007947 */ /* 0x000fec0003800000 */
.L_x_13506:
[----:B------:R-:W2:Y:S02]  /*0320*/  LDG.E.U16 R4, desc[UR36][R4.64] ;  /* 0x0000002404047981 */ /* 0x000ea4000c1e1500 */
[----:B--2---:R2:W3:Y:S01]  /*0330*/  I2F.S16 R27, R4 ;  /* 0x00000004001b7306 */ /* 0x0044e20000101400 */
[----:B------:R-:W-:Y:S05]  /*0340*/  BRA `(.L_x_13505) ;  /* 0x0000000800f47947 */ /* 0x000fea0003800000 */
.L_x_13501:
        /* <DEDUP_REMOVED lines=8> */
.L_x_13509:
[----:B------:R-:W2:Y:S02]  /*03d0*/  LDG.E.U16 R4, desc[UR36][R4.64] ;  /* 0x0000002404047981 */ /* 0x000ea4000c1e1500 */
[----:B--2---:R-:W-:Y:S01]  /*03e0*/  HADD2.F32 R27, -RZ, R4.H0_H0 ;  /* 0x20000004ff1b7230 */ /* 0x004fe20000004100 */
[----:B------:R-:W-:Y:S06]  /*03f0*/  BRA `(.L_x_13505) ;  /* 0x0000000800c87947 */ /* 0x000fec0003800000 */
.L_x_13508:
        /* <DEDUP_REMOVED lines=8> */
.L_x_13511:
[----:B------:R-:W2:Y:S02]  /*0480*/  LDG.E.U16 R4, desc[UR36][R4.64] ;  /* 0x0000002404047981 */ /* 0x000ea4000c1e1500 */
[----:B--2---:R-:W-:Y:S01]  /*0490*/  HADD2.F32 R27, -RZ, R4.H0_H0 ;  /* 0x20000004ff1b7230 */ /* 0x004fe20000004100 */
[----:B------:R-:W-:Y:S06]  /*04a0*/  BRA `(.L_x_13505) ;  /* 0x00000008009c7947 */ /* 0x000fec0003800000 */
.L_x_13510:
[----:B------:R-:W2:Y:S01]  /*04b0*/  LDG.E.64 R4, desc[UR36][R4.64] ;  /* 0x0000002404047981 */ /* 0x000ea2000c1e1b00 */
[----:B------:R-:W-:Y:S01]  /*04c0*/  UMOV UR4, 0xf0000000 ;  /* 0xf000000000047882 */ /* 0x000fe20000000000 */
[----:B------:R-:W-:Y:S01]  /*04d0*/  UMOV UR5, 0x380fffff ;  /* 0x380fffff00057882 */ /* 0x000fe20000000000 */
[----:B--2---:R-:W0:Y:S01]  /*04e0*/  F2F.F32.F64 R27, R4 ;  /* 0x00000004001b7310 */ /* 0x004e220000301000 */
[----:B------:R-:W-:-:S14]  /*04f0*/  DSETP.GEU.AND P0, PT, |R4|, UR4, PT ;  /* 0x0000000404007e2a */ /* 0x000fdc000bf0e200 */
[----:B0-----:R-:W-:Y:S01]  /*0500*/  @!P0 FMUL R27, R27, 1.175494350822287508e-38 ;  /* 0x008000001b1b8820 */ /* 0x001fe20000400000 */
[----:B------:R-:W-:Y:S06]  /*0510*/  BRA `(.L_x_13505) ;  /* 0x0000000800807947 */ /* 0x000fec0003800000 */
.L_x_13500:
        /* <DEDUP_REMOVED lines=12> */
.L_x_13514:
[----:B------:R-:W2:Y:S01]  /*05e0*/  LDG.E.64 R4, desc[UR36][R4.64] ;  /* 0x0000002404047981 */ /* 0x000ea2000c1e1b00 */
[----:B------:R-:W-:Y:S01]  /*05f0*/  UMOV UR4, 0xf0000000 ;  /* 0xf000000000047882 */ /* 0x000fe20000000000 */
[----:B------:R-:W-:Y:S01]  /*0600*/  UMOV UR5, 0x380fffff ;  /* 0x380fffff00057882 */ /* 0x000fe20000000000 */
[----:B--2---:R-:W0:Y:S01]  /*0610*/  F2F.F32.F64 R27, R4 ;  /* 0x00000004001b7310 */ /* 0x004e220000301000 */
[----:B------:R-:W-:-:S14]  /*0620*/  DSETP.GEU.AND P0, PT, |R4|, UR4, PT ;  /* 0x0000000404007e2a */ /* 0x000fdc000bf0e200 */
[----:B0-----:R-:W-:Y:S01]  /*0630*/  @!P0 FMUL R27, R27, 1.175494350822287508e-38 ;  /* 0x008000001b1b8820 */ /* 0x001fe20000400000 */
[----:B------:R-:W-:Y:S06]  /*0640*/  BRA `(.L_x_13505) ;  /* 0x0000000800347947 */ /* 0x000fec0003800000 */
.L_x_13513:
        /* <DEDUP_REMOVED lines=26> */
.L_x_13516:
        /* <DEDUP_REMOVED lines=14> */
.L_x_13515:
[----:B------:R-:W2:Y:S02]  /*08d0*/  LDG.E.U16 R4, desc[UR36][R4.64] ;  /* 0x0000002404047981 */ /* 0x000ea4000c1e1500 */
[----:B--2---:R-:W-:Y:S01]  /*08e0*/  IMAD.U32 R27, R4, 0x10000, RZ ;  /* 0x00010000041b7824 */ /* 0x004fe200078e00ff */
[----:B------:R-:W-:Y:S06]  /*08f0*/  BRA `(.L_x_13505) ;  /* 0x0000000400887947 */ /* 0x000fec0003800000 */
.L_x_13512:
        /* <DEDUP_REMOVED lines=11> */
.L_x_13519:
        /* <DEDUP_REMOVED lines=20> */
.L_x_13521:
[----:B------:R-:W-:Y:S05]  /*0af0*/  BSYNC B0 ;  /* 0x0000000000007941 */ /* 0x000fea0003800000 */
.L_x_13520:
[----:B------:R-:W-:Y:S01]  /*0b00*/  IMAD.SHL.U32 R3, R3, 0x100000, RZ ;  /* 0x0010000003037824 */ /* 0x000fe200078e00ff */
[----:B------:R-:W-:-:S04]  /*0b10*/  LEA R0, R0, 0x3b800000, 0x17 ;  /* 0x3b80000000007811 */ /* 0x000fc800078eb8ff */
[----:B------:R-:W-:Y:S01]  /*0b20*/  LOP3.LUT R27, R0, R3, R27, 0xfe, !PT ;  /* 0x00000003001b7212 */ /* 0x000fe200078efe1b */
[----:B------:R-:W-:Y:S06]  /*0b30*/  BRA `(.L_x_13505) ;  /* 0x0000000000f87947 */ /* 0x000fec0003800000 */
.L_x_13518:
        /* <DEDUP_REMOVED lines=20> */
.L_x_13523:
[----:B------:R-:W-:Y:S05]  /*0c80*/  BSYNC B0 ;  /* 0x0000000000007941 */ /* 0x000fea0003800000 */
.L_x_13522:
[----:B------:R-:W-:Y:S01]  /*0c90*/  IMAD.SHL.U32 R3, R3, 0x200000, RZ ;  /* 0x0020000003037824 */ /* 0x000fe200078e00ff */
[----:B------:R-:W-:-:S04]  /*0ca0*/  LEA R0, R0, 0x37800000, 0x17 ;  /* 0x3780000000007811 */ /* 0x000fc800078eb8ff */
[----:B------:R-:W-:Y:S01]  /*0cb0*/  LOP3.LUT R27, R0, R3, R27, 0xfe, !PT ;  /* 0x00000003001b7212 */ /* 0x000fe200078efe1b */
[----:B------:R-:W-:Y:S06]  /*0cc0*/  BRA `(.L_x_13505) ;  /* 0x0000000000947947 */ /* 0x000fec0003800000 */
.L_x_13517:
        /* <DEDUP_REMOVED lines=14> */
.L_x_13504:
        /* <DEDUP_REMOVED lines=16> */
.L_x_13526:
[----:B------:R-:W-:Y:S01]  /*0eb0*/  IMAD.MOV.U32 R27, RZ, RZ, RZ ;  /* 0x000000ffff1b7224 */ /* 0x000fe200078e00ff */
[----:B------:R-:W-:Y:S06]  /*0ec0*/  BRA `(.L_x_13505) ;  /* 0x0000000000147947 */ /* 0x000fec0003800000 */
.L_x_13525:
[----:B------:R-:W2:Y:S02]  /*0ed0*/  LDG.E.64 R4, desc[UR36][R4.64] ;  /* 0x0000002404047981 */ /* 0x000ea4000c1e1b00 */
[----:B--2---:R0:W1:Y:S01]  /*0ee0*/  I2F.U64 R27, R4 ;  /* 0x00000004001b7312 */ /* 0x0040620000301000 */
[----:B------:R-:W-:Y:S05]  /*0ef0*/  BRA `(.L_x_13505) ;  /* 0x0000000000087947 */ /* 0x000fea0003800000 */
.L_x_13524:
[----:B------:R-:W2:Y:S02]  /*0f00*/  LDG.E R4, desc[UR36][R4.64] ;  /* 0x0000002404047981 */ /* 0x000ea4000c1e1900 */
[----:B--2---:R-:W-:-:S07]  /*0f10*/  I2FP.F32.U32 R27, R4 ;  /* 0x00000004001b7245 */ /* 0x004fce0000201000 */
.L_x_13505:
[----:B------:R-:W-:Y:S05]  /*0f20*/  BSYNC B7 ;  /* 0x0000000000077941 */ /* 0x000fea0003800000 */
.L_x_13499:
        /* <DEDUP_REMOVED lines=20> */
.L_x_13531:
[----:B------:R-:W2:Y:S02]  /*1070*/  LDG.E.U8 R4, desc[UR36][R4.64] ;  /* 0x0000002404047981 */ /* 0x000ea4000c1e1100 */
[----:B--2---:R-:W-:Y:S01]  /*1080*/  I2FP.F32.U32 R24, R4 ;  /* 0x0000000400187245 */ /* 0x004fe20000201000 */
[----:B------:R-:W-:Y:S06]  /*1090*/  BRA `(.L_x_13533) ;  /* 0x0000000c002c7947 */ /* 0x000fec0003800000 */
.L_x_13530:
        /* <DEDUP_REMOVED lines=9> */
.L_x_13535:
[----:B------:R-:W2:Y:S02]  /*1130*/  LDG.E R4, desc[UR36][R4.64] ;  /* 0x0000002404047981 */ /* 0x000ea4000c1e1900 */
[----:B--2---:R-:W-:Y:S01]  /*1140*/  I2FP.F32.S32 R24, R4 ;  /* 0x0000000400187245 */ /* 0x004fe20000201400 */
[----:B------:R-:W-:Y:S06]  /*1150*/  BRA `(.L_x_13533) ;  /* 0x0000000800fc7947 */ /* 0x000fec0003800000 */
.L_x_13534:
[----:B------:R-:W2:Y:S02]  /*1160*/  LDG.E.U16 R4, desc[UR36][R4.64] ;  /* 0x0000002404047981 */ /* 0x000ea4000c1e1500 */
[----:B--2---:R0:W2:Y:S01]  /*1170*/  I2F.S16 R24, R4 ;  /* 0x0000000400187306 */ /* 0x0040a20000101400 */
[----:B------:R-:W-:Y:S05]  /*1180*/  BRA `(.L_x_13533) ;  /* 0x0000000800f07947 */ /* 0x000fea0003800000 */
.L_x_13529:
        /* <DEDUP_REMOVED lines=8> */
.L_x_13537:
[----:B------:R-:W2:Y:S02]  /*1210*/  LDG.E.U16 R4, desc[UR36][R4.64] ;  /* 0x0000002404047981 */ /* 0x000ea4000c1e1500 */
[----:B--2---:R-:W-:Y:S01]  /*1220*/  HADD2.F32 R24, -RZ, R4.H0_H0 ;  /* 0x20000004ff187230 */ /* 0x004fe20000004100 */
[----:B------:R-:W-:Y:S06]  /*1230*/  BRA `(.L_x_13533) ;  /* 0x0000000800c47947 */ /* 0x000fec0003800000 */
.L_x_13536:
        /* <DEDUP_REMOVED lines=8> */
.L_x_13539:
[----:B------:R-:W2:Y:S02]  /*12c0*/  LDG.E.U16 R4, desc[UR36][R4.64] ;  /* 0x0000002404047981 */ /* 0x000ea4000c1e1500 */
[----:B--2---:R-:W-:Y:S01]  /*12d0*/  HADD2.F32 R24, -RZ, R4.H0_H0 ;  /* 0x20000004ff187230 */ /* 0x004fe20000004100 */
[----:B------:R-:W-:Y:S06]  /*12e0*/  BRA `(.L_x_13533) ;  /* 0x0000000800987947 */ /* 0x000fec0003800000 */
.L_x_13538:
[----:B------:R-:W2:Y:S01]  /*12f0*/  LDG.E.64 R4, desc[UR36][R4.64] ;  /* 0x0000002404047981 */ /* 0x000ea2000c1e1b00 */
[----:B------:R-:W-:Y:S01]  /*1300*/  UMOV UR4, 0xf0000000 ;  /* 0xf000000000047882 */ /* 0x000fe20000000000 */
[----:B------:R-:W-:Y:S01]  /*1310*/  UMOV UR5, 0x380fffff ;  /* 0x380fffff00057882 */ /* 0x000fe20000000000 */
[----:B--2---:R-:W0:Y:S01]  /*1320*/  F2F.F32.F64 R24, R4 ;  /* 0x0000000400187310 */ /* 0x004e220000301000 */
[----:B------:R-:W-:-:S14]  /*1330*/  DSETP.GEU.AND P0, PT, |R4|, UR4, PT ;  /* 0x0000000404007e2a */ /* 0x000fdc000bf0e200 */
[----:B0-----:R-:W-:Y:S01]  /*1340*/  @!P0 FMUL R24, R24, 1.175494350822287508e-38 ;  /* 0x0080000018188820 */ /* 0x001fe20000400000 */
[----:B------:R-:W-:Y:S06]  /*1350*/  BRA `(.L_x_13533) ;  /* 0x00000008007c7947 */ /* 0x000fec0003800000 */
.L_x_13528:
        /* <DEDUP_REMOVED lines=12> */
.L_x_13542:
[----:B------:R-:W2:Y:S01]  /*1420*/  LDG.E.64 R4, desc[UR36][R4.64] ;  /* 0x0000002404047981 */ /* 0x000ea2000c1e1b00 */
[----:B------:R-:W-:Y:S01]  /*1430*/  UMOV UR4, 0xf0000000 ;  /* 0xf000000000047882 */ /* 0x000fe20000000000 */
[----:B------:R-:W-:Y:S01]  /*1440*/  UMOV UR5, 0x380fffff ;  /* 0x380fffff00057882 */ /* 0x000fe20000000000 */
[----:B--2---:R-:W0:Y:S01]  /*1450*/  F2F.F32.F64 R24, R4 ;  /* 0x0000000400187310 */ /* 0x004e220000301000 */
[----:B------:R-:W-:-:S14]  /*1460*/  DSETP.GEU.AND P0, PT, |R4|, UR4, PT ;  /* 0x0000000404007e2a */ /* 0x000fdc000bf0e200 */
[----:B0-----:R-:W-:Y:S01]  /*1470*/  @!P0 FMUL R24, R24, 1.175494350822287508e-38 ;  /* 0x0080000018188820 */ /* 0x001fe20000400000 */
[----:B------:R-:W-:Y:S06]  /*1480*/  BRA `(.L_x_13533) ;  /* 0x0000000800307947 */ /* 0x000fec0003800000 */
.L_x_13541:
        /* <DEDUP_REMOVED lines=26> */
.L_x_13544:
        /* <DEDUP_REMOVED lines=13> */
.L_x_13543:
[----:B------:R-:W2:Y:S02]  /*1700*/  LDG.E.U16 R4, desc[UR36][R4.64] ;  /* 0x0000002404047981 */ /* 0x000ea4000c1e1500 */
[----:B--2---:R-:W-:Y:S01]  /*1710*/  IMAD.U32 R24, R4, 0x10000, RZ ;  /* 0x0001000004187824 */ /* 0x004fe200078e00ff */
[----:B------:R-:W-:Y:S06]  /*1720*/  BRA `(.L_x_13533) ;  /* 0x0000000400887947 */ /* 0x000fec0003800000 */
.L_x_13540:
        /* <DEDUP_REMOVED lines=11> */
.L_x_13547:
        /* <DEDUP_REMOVED lines=20> */
.L_x_13549:
[----:B------:R-:W-:Y:S05]  /*1920*/  BSYNC B0 ;  /* 0x0000000000007941 */ /* 0x000fea0003800000 */
.L_x_13548:
[----:B------:R-:W-:Y:S01]  /*1930*/  IMAD.SHL.U32 R3, R3, 0x100000, RZ ;  /* 0x0010000003037824 */ /* 0x000fe200078e00ff */
[----:B------:R-:W-:-:S04]  /*1940*/  LEA R5, R0, 0x3b800000, 0x17 ;  /* 0x3b80000000057811 */ /* 0x000fc800078eb8ff */
[----:B------:R-:W-:Y:S01]  /*1950*/  LOP3.LUT R24, R5, R3, R24, 0xfe, !PT ;  /* 0x0000000305187212 */ /* 0x000fe200078efe18 */
[----:B------:R-:W-:Y:S06]  /*1960*/  BRA `(.L_x_13533) ;  /* 0x0000000000f87947 */ /* 0x000fec0003800000 */
.L_x_13546:
        /* <DEDUP_REMOVED lines=20> */
.L_x_13551:
[----:B------:R-:W-:Y:S05]  /*1ab0*/  BSYNC B0 ;  /* 0x0000000000007941 */ /* 0x000fea0003800000 */
.L_x_13550:
[----:B------:R-:W-:Y:S01]  /*1ac0*/  IMAD.SHL.U32 R3, R3, 0x200000, RZ ;  /* 0x0020000003037824 */ /* 0x000fe200078e00ff */
[----:B------:R-:W-:-:S04]  /*1ad0*/  LEA R5, R0, 0x37800000, 0x17 ;  /* 0x3780000000057811 */ /* 0x000fc800078eb8ff */
[----:B------:R-:W-:Y:S01]  /*1ae0*/  LOP3.LUT R24, R5, R3, R24, 0xfe, !PT ;  /* 0x0000000305187212 */ /* 0x000fe200078efe18 */
[----:B------:R-:W-:Y:S06]  /*1af0*/  BRA `(.L_x_13533) ;  /* 0x0000000000947947 */ /* 0x000fec0003800000 */
.L_x_13545:
        /* <DEDUP_REMOVED lines=14> */
.L_x_13532:
        /* <DEDUP_REMOVED lines=16> */
.L_x_13554:
[----:B------:R-:W-:Y:S01]  /*1ce0*/  IMAD.MOV.U32 R24, RZ, RZ, RZ ;  /* 0x000000ffff187224 */ /* 0x000fe200078e00ff */
[----:B------:R-:W-:Y:S06]  /*1cf0*/  BRA `(.L_x_13533) ;  /* 0x0000000000147947 */ /* 0x000fec0003800000 */
.L_x_13553:
[----:B------:R-:W2:Y:S02]  /*1d00*/  LDG.E.64 R24, desc[UR36][R4.64] ;  /* 0x0000002404187981 */ /* 0x000ea4000c1e1b00 */
[----:B--2---:R0:W2:Y:S01]  /*1d10*/  I2F.U64 R24, R24 ;  /* 0x0000001800187312 */ /* 0x0040a20000301000 */
[----:B------:R-:W-:Y:S05]  /*1d20*/  BRA `(.L_x_13533) ;  /* 0x0000000000087947 */ /* 0x000fea0003800000 */
.L_x_13552:
[----:B------:R-:W2:Y:S02]  /*1d30*/  LDG.E R4, desc[UR36][R4.64] ;  /* 0x0000002404047981 */ /* 0x000ea4000c1e1900 */
[----:B--2---:R-:W-:-:S07]  /*1d40*/  I2FP.F32.U32 R24, R4 ;  /* 0x0000000400187245 */ /* 0x004fce0000201000 */
.L_x_13533:
[----:B------:R-:W-:Y:S05]  /*1d50*/  BSYNC B7 ;  /* 0x0000000000077941 */ /* 0x000fea0003800000 */
.L_x_13527:
[----:B------:R-:W0:Y:S02]  /*1d60*/  S2R R26, SR_TID.X ;  /* 0x00000000001a7919 */ /* 0x000e240000002100 */
[----:B0-----:R-:W-:-:S07]  /*1d70*/  VIADD R26, R26, 0x80 ;  /* 0x000000801a1a7836 */ /* 0x001fce0000000000 */
.L_x_13498:
[----:B------:R-:W-:Y:S05]  /*1d80*/  BSYNC B6 ;  /* 0x0000000000067941 */ /* 0x000fea0003800000 */
.L_x_13497:
        /* <DEDUP_REMOVED lines=25> */
.L_x_13561:
[----:B------:R-:W4:Y:S02]  /*1f20*/  LDG.E.U8 R4, desc[UR36][R4.64] ;  /* 0x0000002404047981 */ /* 0x000f24000c1e1100 */
[----:B----4-:R-:W-:Y:S01]  /*1f30*/  I2FP.F32.U32 R18, R4 ;  /* 0x0000000400127245 */ /* 0x010fe20000201000 */
[----:B------:R-:W-:Y:S06]  /*1f40*/  BRA `(.L_x_13563) ;  /* 0x0000000c002c7947 */ /* 0x000fec0003800000 */
.L_x_13560:
        /* <DEDUP_REMOVED lines=9> */
.L_x_13565:
[----:B------:R-:W4:Y:S02]  /*1fe0*/  LDG.E R4, desc[UR36][R4.64] ;  /* 0x0000002404047981 */ /* 0x000f24000c1e1900 */
[----:B----4-:R-:W-:Y:S01]  /*1ff0*/  I2FP.F32.S32 R18, R4 ;  /* 0x0000000400127245 */ /* 0x010fe20000201400 */
[----:B------:R-:W-:Y:S06]  /*2000*/  BRA `(.L_x_13563) ;  /* 0x0000000800fc7947 */ /* 0x000fec0003800000 */
.L_x_13564:
[----:B------:R-:W4:Y:S02]  /*2010*/  LDG.E.U16 R4, desc[UR36][R4.64] ;  /* 0x0000002404047981 */ /* 0x000f24000c1e1500 */
[----:B----4-:R0:W4:Y:S01]  /*2020*/  I2F.S16 R18, R4 ;  /* 0x0000000400127306 */ /* 0x0101220000101400 */
[----:B------:R-:W-:Y:S05]  /*2030*/  BRA `(.L_x_13563) ;  /* 0x0000000800f07947 */ /* 0x000fea0003800000 */
.L_x_13559:
        /* <DEDUP_REMOVED lines=8> */
.L_x_13567:
[----:B------:R-:W4:Y:S02]  /*20c0*/  LDG.E.U16 R4, desc[UR36][R4.64] ;  /* 0x0000002404047981 */ /* 0x000f24000c1e1500 */
[----:B----4-:R-:W-:Y:S01]  /*20d0*/  HADD2.F32 R18, -RZ, R4.H0_H0 ;  /* 0x20000004ff127230 */ /* 0x010fe20000004100 */
[----:B------:R-:W-:Y:S06]  /*20e0*/  BRA `(.L_x_13563) ;  /* 0x0000000800c47947 */ /* 0x000fec0003800000 */
.L_x_13566:
        /* <DEDUP_REMOVED lines=8> */
.L_x_13569:
[----:B------:R-:W4:Y:S02]  /*2170*/  LDG.E.U16 R4, desc[UR36][R4.64] ;  /* 0x0000002404047981 */ /* 0x000f24000c1e1500 */
[----:B----4-:R-:W-:Y:S01]  /*2180*/  HADD2.F32 R18, -RZ, R4.H0_H0 ;  /* 0x20000004ff127230 */ /* 0x010fe20000004100 */
[----:B------:R-:W-:Y:S06]  /*2190*/  BRA `(.L_x_13563) ;  /* 0x0000000800987947 */ /* 0x000fec0003800000 */
.L_x_13568:
[----:B------:R-:W4:Y:S01]  /*21a0*/  LDG.E.64 R4, desc[UR36][R4.64] ;  /* 0x0000002404047981 */ /* 0x000f22000c1e1b00 */
[----:B------:R-:W-:Y:S01]  /*21b0*/  UMOV UR4, 0xf0000000 ;  /* 0xf000000000047882 */ /* 0x000fe20000000000 */
[----:B------:R-:W-:Y:S01]  /*21c0*/  UMOV UR5, 0x380fffff ;  /* 0x380fffff00057882 */ /* 0x000fe20000000000 */
[----:B----4-:R-:W0:Y:S01]  /*21d0*/  F2F.F32.F64 R18, R4 ;  /* 0x0000000400127310 */ /* 0x010e220000301000 */
[----:B------:R-:W-:-:S14]  /*21e0*/  DSETP.GEU.AND P0, PT, |R4|, UR4, PT ;  /* 0x0000000404007e2a */ /* 0x000fdc000bf0e200 */
[----:B0-----:R-:W-:Y:S01]  /*21f0*/  @!P0 FMUL R18, R18, 1.175494350822287508e-38 ;  /* 0x0080000012128820 */ /* 0x001fe20000400000 */
[----:B------:R-:W-:Y:S06]  /*2200*/  BRA `(.L_x_13563) ;  /* 0x00000008007c7947 */ /* 0x000fec0003800000 */
.L_x_13558:
        /* <DEDUP_REMOVED lines=12> */
.L_x_13572:
[----:B------:R-:W4:Y:S01]  /*22d0*/  LDG.E.64 R4, desc[UR36][R4.64] ;  /* 0x0000002404047981 */ /* 0x000f22000c1e1b00 */
[----:B------:R-:W-:Y:S01]  /*22e0*/  UMOV UR4, 0xf0000000 ;  /* 0xf000000000047882 */ /* 0x000fe20000000000 */
[----:B------:R-:W-:Y:S01]  /*22f0*/  UMOV UR5, 0x380fffff ;  /* 0x380fffff00057882 */ /* 0x000fe20000000000 */
[----:B----4-:R-:W0:Y:S01]  /*2300*/  F2F.F32.F64 R18, R4 ;  /* 0x0000000400127310 */ /* 0x010e220000301000 */
[----:B------:R-:W-:-:S14]  /*2310*/  DSETP.GEU.AND P0, PT, |R4|, UR4, PT ;  /* 0x0000000404007e2a */ /* 0x000fdc000bf0e200 */
[----:B0-----:R-:W-:Y:S01]  /*2320*/  @!P0 FMUL R18, R18, 1.175494350822287508e-38 ;  /* 0x0080000012128820 */ /* 0x001fe20000400000 */
[----:B------:R-:W-:Y:S06]  /*2330*/  BRA `(.L_x_13563) ;  /* 0x0000000800307947 */ /* 0x000fec0003800000 */
.L_x_13571:
        /* <DEDUP_REMOVED lines=26> */
.L_x_13574:
        /* <DEDUP_REMOVED lines=13> */
.L_x_13573:
[----:B------:R-:W4:Y:S02]  /*25b0*/  LDG.E.U16 R4, desc[UR36][R4.64] ;  /* 0x0000002404047981 */ /* 0x000f24000c1e1500 */
[----:B----4-:R-:W-:Y:S01]  /*25c0*/  IMAD.U32 R18, R4, 0x10000, RZ ;  /* 0x0001000004127824 */ /* 0x010fe200078e00ff */
[----:B------:R-:W-:Y:S06]  /*25d0*/  BRA `(.L_x_13563) ;  /* 0x0000000400887947 */ /* 0x000fec0003800000 */
.L_x_13570:
        /* <DEDUP_REMOVED lines=11> */
.L_x_13577:
        /* <DEDUP_REMOVED lines=20> */
.L_x_13579:
[----:B------:R-:W-:Y:S05]  /*27d0*/  BSYNC B0 ;  /* 0x0000000000007941 */ /* 0x000fea0003800000 */
.L_x_13578:
[----:B------:R-:W-:Y:S01]  /*27e0*/  IMAD.SHL.U32 R3, R3, 0x100000, RZ ;  /* 0x0010000003037824 */ /* 0x000fe200078e00ff */
[----:B------:R-:W-:-:S04]  /*27f0*/  LEA R5, R0, 0x3b800000, 0x17 ;  /* 0x3b80000000057811 */ /* 0x000fc800078eb8ff */
[----:B------:R-:W-:Y:S01]  /*2800*/  LOP3.LUT R18, R5, R3, R18, 0xfe, !PT ;  /* 0x0000000305127212 */ /* 0x000fe200078efe12 */
[----:B------:R-:W-:Y:S06]  /*2810*/  BRA `(.L_x_13563) ;  /* 0x0000000000f87947 */ /* 0x000fec0003800000 */
.L_x_13576:
        /* <DEDUP_REMOVED lines=20> */
.L_x_13581:
[----:B------:R-:W-:Y:S05]  /*2960*/  BSYNC B0 ;  /* 0x0000000000007941 */ /* 0x000fea0003800000 */
.L_x_13580:
[----:B------:R-:W-:Y:S01]  /*2970*/  IMAD.SHL.U32 R3, R3, 0x200000, RZ ;  /* 0x0020000003037824 */ /* 0x000fe200078e00ff */
[----:B------:R-:W-:-:S04]  /*2980*/  LEA R5, R0, 0x37800000, 0x17 ;  /* 0x3780000000057811 */ /* 0x000fc800078eb8ff */
[----:B------:R-:W-:Y:S01]  /*2990*/  LOP3.LUT R18, R5, R3, R18, 0xfe, !PT ;  /* 0x0000000305127212 */ /* 0x000fe200078efe12 */
[----:B------:R-:W-:Y:S06]  /*29a0*/  BRA `(.L_x_13563) ;  /* 0x0000000000947947 */ /* 0x000fec0003800000 */
.L_x_13575:
        /* <DEDUP_REMOVED lines=14> */
.L_x_13562:
        /* <DEDUP_REMOVED lines=16> */
.L_x_13584:
[----:B------:R-:W-:Y:S01]  /*2b90*/  IMAD.MOV.U32 R18, RZ, RZ, RZ ;  /* 0x000000ffff127224 */ /* 0x000fe200078e00ff */
[----:B------:R-:W-:Y:S06]  /*2ba0*/  BRA `(.L_x_13563) ;  /* 0x0000000000147947 */ /* 0x000fec0003800000 */
.L_x_13583:
[----:B------:R-:W4:Y:S02]  /*2bb0*/  LDG.E.64 R4, desc[UR36][R4.64] ;  /* 0x0000002404047981 */ /* 0x000f24000c1e1b00 */
[----:B----4-:R0:W4:Y:S01]  /*2bc0*/  I2F.U64 R18, R4 ;  /* 0x0000000400127312 */ /* 0x0101220000301000 */
[----:B------:R-:W-:Y:S05]  /*2bd0*/  BRA `(.L_x_13563) ;  /* 0x0000000000087947 */ /* 0x000fea0003800000 */
.L_x_13582:
[----:B------:R-:W4:Y:S02]  /*2be0*/  LDG.E R4, desc[UR36][R4.64] ;  /* 0x0000002404047981 */ /* 0x000f24000c1e1900 */
[----:B----4-:R-:W-:-:S07]  /*2bf0*/  I2FP.F32.U32 R18, R4 ;  /* 0x0000000400127245 */ /* 0x010fce0000201000 */
.L_x_13563:
[----:B------:R-:W-:Y:S05]  /*2c00*/  BSYNC B7 ;  /* 0x0000000000077941 */ /* 0x000fea0003800000 */
.L_x_13557:
        /* <DEDUP_REMOVED lines=20> */
.L_x_13589:
[----:B------:R-:W2:Y:S02]  /*2d50*/  LDG.E.U8 R4, desc[UR36][R4.64] ;  /* 0x0000002404047981 */ /* 0x000ea4000c1e1100 */
[----:B--2---:R-:W-:Y:S01]  /*2d60*/  I2FP.F32.U32 R25, R4 ;  /* 0x0000000400197245 */ /* 0x004fe20000201000 */
[----:B------:R-:W-:Y:S06]  /*2d70*/  BRA `(.L_x_13591) ;  /* 0x0000000c002c7947 */ /* 0x000fec0003800000 */
.L_x_13588:
        /* <DEDUP_REMOVED lines=9> */
.L_x_13593:
[----:B------:R-:W2:Y:S02]  /*2e10*/  LDG.E R4, desc[UR36][R4.64] ;  /* 0x0000002404047981 */ /* 0x000ea4000c1e1900 */
[----:B--2---:R-:W-:Y:S01]  /*2e20*/  I2FP.F32.S32 R25, R4 ;  /* 0x0000000400197245 */ /* 0x004fe20000201400 */
[----:B------:R-:W-:Y:S06]  /*2e30*/  BRA `(.L_x_13591) ;  /* 0x0000000800fc7947 */ /* 0x000fec0003800000 */
.L_x_13592:
[----:B------:R-:W2:Y:S02]  /*2e40*/  LDG.E.U16 R4, desc[UR36][R4.64] ;  /* 0x0000002404047981 */ /* 0x000ea4000c1e1500 */
[----:B--2---:R0:W2:Y:S01]  /*2e50*/  I2F.S16 R25, R4 ;  /* 0x0000000400197306 */ /* 0x0040a20000101400 */
[----:B------:R-:W-:Y:S05]  /*2e60*/  BRA `(.L_x_13591) ;  /* 0x0000000800f07947 */ /* 0x000fea0003800000 */
.L_x_13587:
        /* <DEDUP_REMOVED lines=8> */
.L_x_13595:
[----:B------:R-:W2:Y:S02]  /*2ef0*/  LDG.E.U16 R4, desc[UR36][R4.64] ;  /* 0x0000002404047981 */ /* 0x000ea4000c1e1500 */
[----:B--2---:R-:W-:Y:S01]  /*2f00*/  HADD2.F32 R25, -RZ, R4.H0_H0 ;  /* 0x20000004ff197230 */ /* 0x004fe20000004100 */
[----:B------:R-:W-:Y:S06]  /*2f10*/  BRA `(.L_x_13591) ;  /* 0x0000000800c47947 */ /* 0x000fec0003800000 */
.L_x_13594:
        /* <DEDUP_REMOVED lines=8> */
.L_x_13597:
[----:B------:R-:W2:Y:S02]  /*2fa0*/  LDG.E.U16 R4, desc[UR36][R4.64] ;  /* 0x0000002404047981 */ /* 0x000ea4000c1e1500 */
[----:B--2---:R-:W-:Y:S01]  /*2fb0*/  HADD2.F32 R25, -RZ, R4.H0_H0 ;  /* 0x20000004ff197230 */ /* 0x004fe20000004100 */
[----:B------:R-:W-:Y:S06]  /*2fc0*/  BRA `(.L_x_13591) ;  /* 0x0000000800987947 */ /* 0x000fec0003800000 */
.L_x_13596:
[----:B------:R-:W2:Y:S01]  /*2fd0*/  LDG.E.64 R4, desc[UR36][R4.64] ;  /* 0x0000002404047981 */ /* 0x000ea2000c1e1b00 */
[----:B------:R-:W-:Y:S01]  /*2fe0*/  UMOV UR4, 0xf0000000 ;  /* 0xf000000000047882 */ /* 0x000fe20000000000 */
[----:B------:R-:W-:Y:S01]  /*2ff0*/  UMOV UR5, 0x380fffff ;  /* 0x380fffff00057882 */ /* 0x000fe20000000000 */
[----:B--2---:R-:W0:Y:S01]  /*3000*/  F2F.F32.F64 R25, R4 ;  /* 0x0000000400197310 */ /* 0x004e220000301000 */
[----:B------:R-:W-:-:S14]  /*3010*/  DSETP.GEU.AND P0, PT, |R4|, UR4, PT ;  /* 0x0000000404007e2a */ /* 0x000fdc000bf0e200 */
[----:B0-----:R-:W-:Y:S01]  /*3020*/  @!P0 FMUL R25, R25, 1.175494350822287508e-38 ;  /* 0x0080000019198820 */ /* 0x001fe20000400000 */
[----:B------:R-:W-:Y:S06]  /*3030*/  BRA `(.L_x_13591) ;  /* 0x00000008007c7947 */ /* 0x000fec0003800000 */
.L_x_13586:
        /* <DEDUP_REMOVED lines=12> */
.L_x_13600:
[----:B------:R-:W2:Y:S01]  /*3100*/  LDG.E.64 R4, desc[UR36][R4.64] ;  /* 0x0000002404047981 */ /* 0x000ea2000c1e1b00 */
[----:B------:R-:W-:Y:S01]  /*3110*/  UMOV UR4, 0xf0000000 ;  /* 0xf000000000047882 */ /* 0x000fe20000000000 */
[----:B------:R-:W-:Y:S01]  /*3120*/  UMOV UR5, 0x380fffff ;  /* 0x380fffff00057882 */ /* 0x000fe20000000000 */
[----:B--2---:R-:W0:Y:S01]  /*3130*/  F2F.F32.F64 R25, R4 ;  /* 0x0000000400197310 */ /* 0x004e220000301000 */
[----:B------:R-:W-:-:S14]  /*3140*/  DSETP.GEU.AND P0, PT, |R4|, UR4, PT ;  /* 0x0000000404007e2a */ /* 0x000fdc000bf0e200 */
[----:B0-----:R-:W-:Y:S01]  /*3150*/  @!P0 FMUL R25, R25, 1.175494350822287508e-38 ;  /* 0x0080000019198820 */ /* 0x001fe20000400000 */
[----:B------:R-:W-:Y:S06]  /*3160*/  BRA `(.L_x_13591) ;  /* 0x0000000800307947 */ /* 0x000fec0003800000 */
.L_x_13599:
        /* <DEDUP_REMOVED lines=26> */
.L_x_13602:
        /* <DEDUP_REMOVED lines=13> */
.L_x_13601:
[----:B------:R-:W2:Y:S02]  /*33e0*/  LDG.E.U16 R4, desc[UR36][R4.64] ;  /* 0x0000002404047981 */ /* 0x000ea4000c1e1500 */
[----:B--2---:R-:W-:Y:S01]  /*33f0*/  IMAD.U32 R25, R4, 0x10000, RZ ;  /* 0x0001000004197824 */ /* 0x004fe200078e00ff */
[----:B------:R-:W-:Y:S06]  /*3400*/  BRA `(.L_x_13591) ;  /* 0x0000000400887947 */ /* 0x000fec0003800000 */
.L_x_13598:
        /* <DEDUP_REMOVED lines=11> */
.L_x_13605:
        /* <DEDUP_REMOVED lines=20> */
.L_x_13607:
[----:B------:R-:W-:Y:S05]  /*3600*/  BSYNC B0 ;  /* 0x0000000000007941 */ /* 0x000fea0003800000 */
.L_x_13606:
[----:B------:R-:W-:Y:S01]  /*3610*/  IMAD.SHL.U32 R3, R3, 0x100000, RZ ;  /* 0x0010000003037824 */ /* 0x000fe200078e00ff */
[----:B------:R-:W-:-:S04]  /*3620*/  LEA R0, R0, 0x3b800000, 0x17 ;  /* 0x3b80000000007811 */ /* 0x000fc800078eb8ff */
[----:B------:R-:W-:Y:S01]  /*3630*/  LOP3.LUT R25, R0, R3, R25, 0xfe, !PT ;  /* 0x0000000300197212 */ /* 0x000fe200078efe19 */
[----:B------:R-:W-:Y:S06]  /*3640*/  BRA `(.L_x_13591) ;  /* 0x0000000000f87947 */ /* 0x000fec0003800000 */
.L_x_13604:
        /* <DEDUP_REMOVED lines=20> */
.L_x_13609:
[----:B------:R-:W-:Y:S05]  /*3790*/  BSYNC B0 ;  /* 0x0000000000007941 */ /* 0x000fea0003800000 */
.L_x_13608:
[----:B------:R-:W-:Y:S01]  /*37a0*/  IMAD.SHL.U32 R3, R3, 0x200000, RZ ;  /* 0x0020000003037824 */ /* 0x000fe200078e00ff */
[----:B------:R-:W-:-:S04]  /*37b0*/  LEA R0, R0, 0x37800000, 0x17 ;  /* 0x3780000000007811 */ /* 0x000fc800078eb8ff */
[----:B------:R-:W-:Y:S01]  /*37c0*/  LOP3.LUT R25, R0, R3, R25, 0xfe, !PT ;  /* 0x0000000300197212 */ /* 0x000fe200078efe19 */
[----:B------:R-:W-:Y:S06]  /*37d0*/  BRA `(.L_x_13591) ;  /* 0x0000000000947947 */ /* 0x000fec0003800000 */
.L_x_13603:
        /* <DEDUP_REMOVED lines=14> */
.L_x_13590:
        /* <DEDUP_REMOVED lines=16> */
.L_x_13612:
[----:B------:R-:W-:Y:S01]  /*39c0*/  IMAD.MOV.U32 R25, RZ, RZ, RZ ;  /* 0x000000ffff197224 */ /* 0x000fe200078e00ff */
[----:B------:R-:W-:Y:S06]  /*39d0*/  BRA `(.L_x_13591) ;  /* 0x0000000000147947 */ /* 0x000fec0003800000 */
.L_x_13611:
[----:B------:R-:W2:Y:S02]  /*39e0*/  LDG.E.64 R4, desc[UR36][R4.64] ;  /* 0x0000002404047981 */ /* 0x000ea4000c1e1b00 */
[----:B--2---:R0:W2:Y:S01]  /*39f0*/  I2F.U64 R25, R4 ;  /* 0x0000000400197312 */ /* 0x0040a20000301000 */
[----:B------:R-:W-:Y:S05]  /*3a00*/  BRA `(.L_x_13591) ;  /* 0x0000000000087947 */ /* 0x000fea0003800000 */
.L_x_13610:
[----:B------:R-:W2:Y:S02]  /*3a10*/  LDG.E R4, desc[UR36][R4.64] ;  /* 0x0000002404047981 */ /* 0x000ea4000c1e1900 */
[----:B--2---:R-:W-:-:S07]  /*3a20*/  I2FP.F32.U32 R25, R4 ;  /* 0x0000000400197245 */ /* 0x004fce0000201000 */
.L_x_13591:
[----:B------:R-:W-:Y:S05]  /*3a30*/  BSYNC B7 ;  /* 0x0000000000077941 */ /* 0x000fea0003800000 */
.L_x_13585:
[----:B------:R-:W-:-:S07]  /*3a40*/  VIADD R26, R26, 0x80 ;  /* 0x000000801a1a7836 */ /* 0x000fce0000000000 */
.L_x_13556:
[----:B------:R-:W-:Y:S05]  /*3a50*/  BSYNC B6 ;  /* 0x0000000000067941 */ /* 0x000fea0003800000 */
.L_x_13555:
        /* <DEDUP_REMOVED lines=26> */
.L_x_13619:
[----:B------:R-:W4:Y:S02]  /*3c00*/  LDG.E.U8 R4, desc[UR36][R4.64] ;  /* 0x0000002404047981 */ /* 0x000f24000c1e1100 */
[----:B----4-:R-:W-:Y:S01]  /*3c10*/  I2FP.F32.U32 R22, R4 ;  /* 0x0000000400167245 */ /* 0x010fe20000201000 */
[----:B------:R-:W-:Y:S06]  /*3c20*/  BRA `(.L_x_13621) ;  /* 0x0000000c002c7947 */ /* 0x000fec0003800000 */
.L_x_13618:
        /* <DEDUP_REMOVED lines=9> */
.L_x_13623:
[----:B------:R-:W4:Y:S02]  /*3cc0*/  LDG.E R4, desc[UR36][R4.64] ;  /* 0x0000002404047981 */ /* 0x000f24000c1e1900 */
[----:B----4-:R-:W-:Y:S01]  /*3cd0*/  I2FP.F32.S32 R22, R4 ;  /* 0x0000000400167245 */ /* 0x010fe20000201400 */
[----:B------:R-:W-:Y:S06]  /*3ce0*/  BRA `(.L_x_13621) ;  /* 0x0000000800fc7947 */ /* 0x000fec0003800000 */
.L_x_13622:
[----:B------:R-:W4:Y:S02]  /*3cf0*/  LDG.E.U16 R4, desc[UR36][R4.64] ;  /* 0x0000002404047981 */ /* 0x000f24000c1e1500 */
[----:B----4-:R0:W4:Y:S01]  /*3d00*/  I2F.S16 R22, R4 ;  /* 0x0000000400167306 */ /* 0x0101220000101400 */
[----:B------:R-:W-:Y:S05]  /*3d10*/  BRA `(.L_x_13621) ;  /* 0x0000000800f07947 */ /* 0x000fea0003800000 */
.L_x_13617:
        /* <DEDUP_REMOVED lines=8> */
.L_x_13625:
[----:B------:R-:W4:Y:S02]  /*3da0*/  LDG.E.U16 R4, desc[UR36][R4.64] ;  /* 0x0000002404047981 */ /* 0x000f24000c1e1500 */
[----:B----4-:R-:W-:Y:S01]  /*3db0*/  HADD2.F32 R22, -RZ, R4.H0_H0 ;  /* 0x20000004ff167230 */ /* 0x010fe20000004100 */
[----:B------:R-:W-:Y:S06]  /*3dc0*/  BRA `(.L_x_13621) ;  /* 0x0000000800c47947 */ /* 0x000fec0003800000 */
.L_x_13624:
        /* <DEDUP_REMOVED lines=8> */
.L_x_13627:
[----:B------:R-:W4:Y:S02]  /*3e50*/  LDG.E.U16 R4, desc[UR36][R4.64] ;  /* 0x0000002404047981 */ /* 0x000f24000c1e1500 */
[----:B----4-:R-:W-:Y:S01]  /*3e60*/  HADD2.F32 R22, -RZ, R4.H0_H0 ;  /* 0x20000004ff167230 */ /* 0x010fe20000004100 */
[----:B------:R-:W-:Y:S06]  /*3e70*/  BRA `(.L_x_13621) ;  /* 0x0000000800987947 */ /* 0x000fec0003800000 */
.L_x_13626:
[----:B------:R-:W4:Y:S01]  /*3e80*/  LDG.E.64 R4, desc[UR36][R4.64] ;  /* 0x0000002404047981 */ /* 0x000f22000c1e1b00 */
[----:B------:R-:W-:Y:S01]  /*3e90*/  UMOV UR4, 0xf0000000 ;  /* 0xf000000000047882 */ /* 0x000fe20000000000 */
[----:B------:R-:W-:Y:S01]  /*3ea0*/  UMOV UR5, 0x380fffff ;  /* 0x380fffff00057882 */ /* 0x000fe20000000000 */
[----:B----4-:R-:W0:Y:S01]  /*3eb0*/  F2F.F32.F64 R22, R4 ;  /* 0x0000000400167310 */ /* 0x010e220000301000 */
[----:B------:R-:W-:-:S14]  /*3ec0*/  DSETP.GEU.AND P0, PT, |R4|, UR4, PT ;  /* 0x0000000404007e2a */ /* 0x000fdc000bf0e200 */
[----:B0-----:R-:W-:Y:S01]  /*3ed0*/  @!P0 FMUL R22, R22, 1.175494350822287508e-38 ;  /* 0x0080000016168820 */ /* 0x001fe20000400000 */
[----:B------:R-:W-:Y:S06]  /*3ee0*/  BRA `(.L_x_13621) ;  /* 0x00000008007c7947 */ /* 0x000fec0003800000 */
.L_x_13616:
        /* <DEDUP_REMOVED lines=12> */
.L_x_13630:
[----:B------:R-:W4:Y:S01]  /*3fb0*/  LDG.E.64 R4, desc[UR36][R4.64] ;  /* 0x0000002404047981 */ /* 0x000f22000c1e1b00 */
[----:B------:R-:W-:Y:S01]  /*3fc0*/  UMOV UR4, 0xf0000000 ;  /* 0xf000000000047882 */ /* 0x000fe20000000000 */
[----:B------:R-:W-:Y:S01]  /*3fd0*/  UMOV UR5, 0x380fffff ;  /* 0x380fffff00057882 */ /* 0x000fe20000000000 */
[----:B----4-:R-:W0:Y:S01]  /*3fe0*/  F2F.F32.F64 R22, R4 ;  /* 0x0000000400167310 */ /* 0x010e220000301000 */
[----:B------:R-:W-:-:S14]  /*3ff0*/  DSETP.GEU.AND P0, PT, |R4|, UR4, PT ;  /* 0x0000000404007e2a */ /* 0x000fdc000bf0e200 */
[----:B0-----:R-:W-:Y:S01]  /*4000*/  @!P0 FMUL R22, R22, 1.175494350822287508e-38 ;  /* 0x0080000016168820 */ /* 0x001fe20000400000 */
[----:B------:R-:W-:Y:S06]  /*4010*/  BRA `(.L_x_13621) ;  /* 0x0000000800307947 */ /* 0x000fec0003800000 */
.L_x_13629:
        /* <DEDUP_REMOVED lines=26> */
.L_x_13632:
        /* <DEDUP_REMOVED lines=13> */
.L_x_13631:
[----:B------:R-:W4:Y:S02]  /*4290*/  LDG.E.U16 R4, desc[UR36][R4.64] ;  /* 0x0000002404047981 */ /* 0x000f24000c1e1500 */
[----:B----4-:R-:W-:Y:S01]  /*42a0*/  IMAD.U32 R22, R4, 0x10000, RZ ;  /* 0x0001000004167824 */ /* 0x010fe200078e00ff */
[----:B------:R-:W-:Y:S06]  /*42b0*/  BRA `(.L_x_13621) ;  /* 0x0000000400887947 */ /* 0x000fec0003800000 */
.L_x_13628:
        /* <DEDUP_REMOVED lines=11> */
.L_x_13635:
        /* <DEDUP_REMOVED lines=20> */
.L_x_13637:
[----:B------:R-:W-:Y:S05]  /*44b0*/  BSYNC B0 ;  /* 0x0000000000007941 */ /* 0x000fea0003800000 */
.L_x_13636:
[----:B------:R-:W-:Y:S01]  /*44c0*/  IMAD.SHL.U32 R3, R3, 0x100000, RZ ;  /* 0x0010000003037824 */ /* 0x000fe200078e00ff */
[----:B------:R-:W-:-:S04]  /*44d0*/  LEA R5, R0, 0x3b800000, 0x17 ;  /* 0x3b80000000057811 */ /* 0x000fc800078eb8ff */
[----:B------:R-:W-:Y:S01]  /*44e0*/  LOP3.LUT R22, R5, R3, R22, 0xfe, !PT ;  /* 0x0000000305167212 */ /* 0x000fe200078efe16 */
[----:B------:R-:W-:Y:S06]  /*44f0*/  BRA `(.L_x_13621) ;  /* 0x0000000000f87947 */ /* 0x000fec0003800000 */
.L_x_13634:
        /* <DEDUP_REMOVED lines=20> */
.L_x_13639:
[----:B------:R-:W-:Y:S05]  /*4640*/  BSYNC B0 ;  /* 0x0000000000007941 */ /* 0x000fea0003800000 */
.L_x_13638:
[----:B------:R-:W-:Y:S01]  /*4650*/  IMAD.SHL.U32 R3, R3, 0x200000, RZ ;  /* 0x0020000003037824 */ /* 0x000fe200078e00ff */
[----:B------:R-:W-:-:S04]  /*4660*/  LEA R5, R0, 0x37800000, 0x17 ;  /* 0x3780000000057811 */ /* 0x000fc800078eb8ff */
[----:B------:R-:W-:Y:S01]  /*4670*/  LOP3.LUT R22, R5, R3, R22, 0xfe, !PT ;  /* 0x0000000305167212 */ /* 0x000fe200078efe16 */
[----:B------:R-:W-:Y:S06]  /*4680*/  BRA `(.L_x_13621) ;  /* 0x0000000000947947 */ /* 0x000fec0003800000 */
.L_x_13633:
        /* <DEDUP_REMOVED lines=14> */
.L_x_13620:
        /* <DEDUP_REMOVED lines=16> */
.L_x_13642:
[----:B------:R-:W-:Y:S01]  /*4870*/  IMAD.MOV.U32 R22, RZ, RZ, RZ ;  /* 0x000000ffff167224 */ /* 0x000fe200078e00ff */
[----:B------:R-:W-:Y:S06]  /*4880*/  BRA `(.L_x_13621) ;  /* 0x0000000000147947 */ /* 0x000fec0003800000 */
.L_x_13641:
[----:B------:R-:W4:Y:S02]  /*4890*/  LDG.E.64 R22, desc[UR36][R4.64] ;  /* 0x0000002404167981 */ /* 0x000f24000c1e1b00 */
[----:B----4-:R0:W4:Y:S01]  /*48a0*/  I2F.U64 R22, R22 ;  /* 0x0000001600167312 */ /* 0x0101220000301000 */
[----:B------:R-:W-:Y:S05]  /*48b0*/  BRA `(.L_x_13621) ;  /* 0x0000000000087947 */ /* 0x000fea0003800000 */
.L_x_13640:
[----:B------:R-:W4:Y:S02]  /*48c0*/  LDG.E R4, desc[UR36][R4.64] ;  /* 0x0000002404047981 */ /* 0x000f24000c1e1900 */
[----:B----4-:R-:W-:-:S07]  /*48d0*/  I2FP.F32.U32 R22, R4 ;  /* 0x0000000400167245 */ /* 0x010fce0000201000 */
.L_x_13621:
[----:B------:R-:W-:Y:S05]  /*48e0*/  BSYNC B7 ;  /* 0x0000000000077941 */ /* 0x000fea0003800000 */
.L_x_13615:
        /* <DEDUP_REMOVED lines=21> */
.L_x_13647:
[----:B------:R-:W2:Y:S02]  /*4a40*/  LDG.E.U8 R4, desc[UR36][R4.64] ;  /* 0x0000002404047981 */ /* 0x000ea4000c1e1100 */
[----:B--2---:R-:W-:Y:S01]  /*4a50*/  I2FP.F32.U32 R23, R4 ;  /* 0x0000000400177245 */ /* 0x004fe20000201000 */
[----:B------:R-:W-:Y:S06]  /*4a60*/  BRA `(.L_x_13649) ;  /* 0x0000000c002c7947 */ /* 0x000fec0003800000 */
.L_x_13646:
        /* <DEDUP_REMOVED lines=9> */
.L_x_13651:
[----:B------:R-:W2:Y:S02]  /*4b00*/  LDG.E R4, desc[UR36][R4.64] ;  /* 0x0000002404047981 */ /* 0x000ea4000c1e1900 */
[----:B--2---:R-:W-:Y:S01]  /*4b10*/  I2FP.F32.S32 R23, R4 ;  /* 0x0000000400177245 */ /* 0x004fe20000201400 */
[----:B------:R-:W-:Y:S06]  /*4b20*/  BRA `(.L_x_13649) ;  /* 0x0000000800fc7947 */ /* 0x000fec0003800000 */
.L_x_13650:
[----:B------:R-:W2:Y:S02]  /*4b30*/  LDG.E.U16 R4, desc[UR36][R4.64] ;  /* 0x0000002404047981 */ /* 0x000ea4000c1e1500 */
[----:B--2---:R0:W1:Y:S01]  /*4b40*/  I2F.S16 R23, R4 ;  /* 0x0000000400177306 */ /* 0x0040620000101400 */
[----:B------:R-:W-:Y:S05]  /*4b50*/  BRA `(.L_x_13649) ;  /* 0x0000000800f07947 */ /* 0x000fea0003800000 */
.L_x_13645:
        /* <DEDUP_REMOVED lines=8> */
.L_x_13653:
[----:B------:R-:W2:Y:S02]  /*4be0*/  LDG.E.U16 R4, desc[UR36][R4.64] ;  /* 0x0000002404047981 */ /* 0x000ea4000c1e1500 */
[----:B--2---:R-:W-:Y:S01]  /*4bf0*/  HADD2.F32 R23, -RZ, R4.H0_H0 ;  /* 0x20000004ff177230 */ /* 0x004fe20000004100 */
[----:B------:R-:W-:Y:S06]  /*4c00*/  BRA `(.L_x_13649) ;  /* 0x0000000800c47947 */ /* 0x000fec0003800000 */
.L_x_13652:
        /* <DEDUP_REMOVED lines=8> */
.L_x_13655:
[----:B------:R-:W2:Y:S02]  /*4c90*/  LDG.E.U16 R4, desc[UR36][R4.64] ;  /* 0x0000002404047981 */ /* 0x000ea4000c1e1500 */
[----:B--2---:R-:W-:Y:S01]  /*4ca0*/  HADD2.F32 R23, -RZ, R4.H0_H0 ;  /* 0x20000004ff177230 */ /* 0x004fe20000004100 */
[----:B------:R-:W-:Y:S06]  /*4cb0*/  BRA `(.L_x_13649) ;  /* 0x0000000800987947 */ /* 0x000fec0003800000 */
.L_x_13654:
[----:B------:R-:W2:Y:S01]  /*4cc0*/  LDG.E.64 R4, desc[UR36][R4.64] ;  /* 0x0000002404047981 */ /* 0x000ea2000c1e1b00 */
[----:B------:R-:W-:Y:S01]  /*4cd0*/  UMOV UR4, 0xf0000000 ;  /* 0xf000000000047882 */ /* 0x000fe20000000000 */
[----:B------:R-:W-:Y:S01]  /*4ce0*/  UMOV UR5, 0x380fffff ;  /* 0x380fffff00057882 */ /* 0x000fe20000000000 */
[----:B--2---:R-:W0:Y:S01]  /*4cf0*/  F2F.F32.F64 R23, R4 ;  /* 0x0000000400177310 */ /* 0x004e220000301000 */
[----:B------:R-:W-:-:S14]  /*4d00*/  DSETP.GEU.AND P0, PT, |R4|, UR4, PT ;  /* 0x0000000404007e2a */ /* 0x000fdc000bf0e200 */
[----:B0-----:R-:W-:Y:S01]  /*4d10*/  @!P0 FMUL R23, R23, 1.175494350822287508e-38 ;  /* 0x0080000017178820 */ /* 0x001fe20000400000 */
[----:B------:R-:W-:Y:S06]  /*4d20*/  BRA `(.L_x_13649) ;  /* 0x00000008007c7947 */ /* 0x000fec0003800000 */
.L_x_13644:
        /* <DEDUP_REMOVED lines=12> */
.L_x_13658:
[----:B------:R-:W2:Y:S01]  /*4df0*/  LDG.E.64 R4, desc[UR36][R4.64] ;  /* 0x0000002404047981 */ /* 0x000ea2000c1e1b00 */
[----:B------:R-:W-:Y:S01]  /*4e00*/  UMOV UR4, 0xf0000000 ;  /* 0xf000000000047882 */ /* 0x000fe20000000000 */
[----:B------:R-:W-:Y:S01]  /*4e10*/  UMOV UR5, 0x380fffff ;  /* 0x380fffff00057882 */ /* 0x000fe20000000000 */
[----:B--2---:R-:W0:Y:S01]  /*4e20*/  F2F.F32.F64 R23, R4 ;  /* 0x0000000400177310 */ /* 0x004e220000301000 */
[----:B------:R-:W-:-:S14]  /*4e30*/  DSETP.GEU.AND P0, PT, |R4|, UR4, PT ;  /* 0x0000000404007e2a */ /* 0x000fdc000bf0e200 */
[----:B0-----:R-:W-:Y:S01]  /*4e40*/  @!P0 FMUL R23, R23, 1.175494350822287508e-38 ;  /* 0x0080000017178820 */ /* 0x001fe20000400000 */
[----:B------:R-:W-:Y:S06]  /*4e50*/  BRA `(.L_x_13649) ;  /* 0x0000000800307947 */ /* 0x000fec0003800000 */
.L_x_13657:
        /* <DEDUP_REMOVED lines=26> */
.L_x_13660:
        /* <DEDUP_REMOVED lines=13> */
.L_x_13659:
[----:B------:R-:W2:Y:S02]  /*50d0*/  LDG.E.U16 R4, desc[UR36][R4.64] ;  /* 0x0000002404047981 */ /* 0x000ea4000c1e1500 */
[----:B--2---:R-:W-:Y:S01]  /*50e0*/  IMAD.U32 R23, R4, 0x10000, RZ ;  /* 0x0001000004177824 */ /* 0x004fe200078e00ff */
[----:B------:R-:W-:Y:S06]  /*50f0*/  BRA `(.L_x_13649) ;  /* 0x0000000400887947 */ /* 0x000fec0003800000 */
.L_x_13656:
        /* <DEDUP_REMOVED lines=11> */
.L_x_13663:
        /* <DEDUP_REMOVED lines=20> */
.L_x_13665:
[----:B------:R-:W-:Y:S05]  /*52f0*/  BSYNC B0 ;  /* 0x0000000000007941 */ /* 0x000fea0003800000 */
.L_x_13664:
[----:B------:R-:W-:Y:S01]  /*5300*/  IMAD.SHL.U32 R3, R3, 0x100000, RZ ;  /* 0x0010000003037824 */ /* 0x000fe200078e00ff */
[----:B------:R-:W-:-:S04]  /*5310*/  LEA R0, R0, 0x3b800000, 0x17 ;  /* 0x3b80000000007811 */ /* 0x000fc800078eb8ff */
[----:B------:R-:W-:Y:S01]  /*5320*/  LOP3.LUT R23, R0, R3, R23, 0xfe, !PT ;  /* 0x0000000300177212 */ /* 0x000fe200078efe17 */
[----:B------:R-:W-:Y:S06]  /*5330*/  BRA `(.L_x_13649) ;  /* 0x0000000000f87947 */ /* 0x000fec0003800000 */
.L_x_13662:
        /* <DEDUP_REMOVED lines=20> */
.L_x_13667:
[----:B------:R-:W-:Y:S05]  /*5480*/  BSYNC B0 ;  /* 0x0000000000007941 */ /* 0x000fea0003800000 */
.L_x_13666:
[----:B------:R-:W-:Y:S01]  /*5490*/  IMAD.SHL.U32 R3, R3, 0x200000, RZ ;  /* 0x0020000003037824 */ /* 0x000fe200078e00ff */
[----:B------:R-:W-:-:S04]  /*54a0*/  LEA R0, R0, 0x37800000, 0x17 ;  /* 0x3780000000007811 */ /* 0x000fc800078eb8ff */
[----:B------:R-:W-:Y:S01]  /*54b0*/  LOP3.LUT R23, R0, R3, R23, 0xfe, !PT ;  /* 0x0000000300177212 */ /* 0x000fe200078efe17 */
[----:B------:R-:W-:Y:S06]  /*54c0*/  BRA `(.L_x_13649) ;  /* 0x0000000000947947 */ /* 0x000fec0003800000 */
.L_x_13661:
        /* <DEDUP_REMOVED lines=14> */
.L_x_13648:
        /* <DEDUP_REMOVED lines=16> */
.L_x_13670:
[----:B------:R-:W-:Y:S01]  /*56b0*/  IMAD.MOV.U32 R23, RZ, RZ, RZ ;  /* 0x000000ffff177224 */ /* 0x000fe200078e00ff */
[----:B------:R-:W-:Y:S06]  /*56c0*/  BRA `(.L_x_13649) ;  /* 0x0000000000147947 */ /* 0x000fec0003800000 */
.L_x_13669:
[----:B------:R-:W2:Y:S02]  /*56d0*/  LDG.E.64 R4, desc[UR36][R4.64] ;  /* 0x0000002404047981 */ /* 0x000ea4000c1e1b00 */
[----:B--2---:R0:W1:Y:S01]  /*56e0*/  I2F.U64 R23, R4 ;  /* 0x0000000400177312 */ /* 0x0040620000301000 */
[----:B------:R-:W-:Y:S05]  /*56f0*/  BRA `(.L_x_13649) ;  /* 0x0000000000087947 */ /* 0x000fea0003800000 */
.L_x_13668:
[----:B------:R-:W2:Y:S02]  /*5700*/  LDG.E R4, desc[UR36][R4.64] ;  /* 0x0000002404047981 */ /* 0x000ea4000c1e1900 */
[----:B--2---:R-:W-:-:S07]  /*5710*/  I2FP.F32.U32 R23, R4 ;  /* 0x0000000400177245 */ /* 0x004fce0000201000 */
.L_x_13649:
[----:B------:R-:W-:Y:S05]  /*5720*/  BSYNC B7 ;  /* 0x0000000000077941 */ /* 0x000fea0003800000 */
.L_x_13643:
[----:B------:R-:W-:-:S07]  /*5730*/  VIADD R26, R26, 0x80 ;  /* 0x000000801a1a7836 */ /* 0x000fce0000000000 */
.L_x_13614:
[----:B------:R-:W-:Y:S05]  /*5740*/  BSYNC B6 ;  /* 0x0000000000067941 */ /* 0x000fea0003800000 */
.L_x_13613:
[----:B------:R-:W-:Y:S01]  /*5750*/  ISETP.GE.AND P0, PT, R26, R17, PT ;  /* 0x000000111a00720c */ /* 0x000fe20003f06270 */
[----:B------:R-:W-:Y:S01]  /*5760*/  BSSY B6, `(.L_x_13671) ;  /* 0x00001c6000067945 */ /* 0x000fe20003800000 */
[----:B------:R-:W-:-:S11]  /*5770*/  IMAD.MOV.U32 R16, RZ, RZ, RZ ;  /* 0x000000ffff107224 */ /* 0x000fd600078e00ff */
        /* <DEDUP_REMOVED lines=22> */
.L_x_13677:
[----:B------:R-:W4:Y:S02]  /*58e0*/  LDG.E.U8 R4, desc[UR36][R4.64] ;  /* 0x0000002404047981 */ /* 0x000f24000c1e1100 */
[----:B----4-:R-:W-:Y:S01]  /*58f0*/  I2FP.F32.U32 R16, R4 ;  /* 0x0000000400107245 */ /* 0x010fe20000201000 */
[----:B------:R-:W-:Y:S06]  /*5900*/  BRA `(.L_x_13679) ;  /* 0x0000000c002c7947 */ /* 0x000fec0003800000 */
.L_x_13676:
        /* <DEDUP_REMOVED lines=9> */
.L_x_13681:
[----:B------:R-:W4:Y:S02]  /*59a0*/  LDG.E R4, desc[UR36][R4.64] ;  /* 0x0000002404047981 */ /* 0x000f24000c1e1900 */
[----:B----4-:R-:W-:Y:S01]  /*59b0*/  I2FP.F32.S32 R16, R4 ;  /* 0x0000000400107245 */ /* 0x010fe20000201400 */
[----:B------:R-:W-:Y:S06]  /*59c0*/  BRA `(.L_x_13679) ;  /* 0x0000000800fc7947 */ /* 0x000fec0003800000 */
.L_x_13680:
[----:B------:R-:W4:Y:S02]  /*59d0*/  LDG.E.U16 R4, desc[UR36][R4.64] ;  /* 0x0000002404047981 */ /* 0x000f24000c1e1500 */
[----:B----4-:R0:W4:Y:S01]  /*59e0*/  I2F.S16 R16, R4 ;  /* 0x0000000400107306 */ /* 0x0101220000101400 */
[----:B------:R-:W-:Y:S05]  /*59f0*/  BRA `(.L_x_13679) ;  /* 0x0000000800f07947 */ /* 0x000fea0003800000 */
.L_x_13675:
        /* <DEDUP_REMOVED lines=8> */
.L_x_13683:
[----:B------:R-:W4:Y:S02]  /*5a80*/  LDG.E.U16 R4, desc[UR36][R4.64] ;  /* 0x0000002404047981 */ /* 0x000f24000c1e1500 */
[----:B----4-:R-:W-:Y:S01]  /*5a90*/  HADD2.F32 R16, -RZ, R4.H0_H0 ;  /* 0x20000004ff107230 */ /* 0x010fe20000004100 */
[----:B------:R-:W-:Y:S06]  /*5aa0*/  BRA `(.L_x_13679) ;  /* 0x0000000800c47947 */ /* 0x000fec0003800000 */
.L_x_13682:
        /* <DEDUP_REMOVED lines=8> */
.L_x_13685:
[----:B------:R-:W4:Y:S02]  /*5b30*/  LDG.E.U16 R4, desc[UR36][R4.64] ;  /* 0x0000002404047981 */ /* 0x000f24000c1e1500 */
[----:B----4-:R-:W-:Y:S01]  /*5b40*/  HADD2.F32 R16, -RZ, R4.H0_H0 ;  /* 0x20000004ff107230 */ /* 0x010fe20000004100 */
[----:B------:R-:W-:Y:S06]  /*5b50*/  BRA `(.L_x_13679) ;  /* 0x0000000800987947 */ /* 0x000fec0003800000 */
.L_x_13684:
[----:B------:R-:W4:Y:S01]  /*5b60*/  LDG.E.64 R4, desc[UR36][R4.64] ;  /* 0x0000002404047981 */ /* 0x000f22000c1e1b00 */
[----:B------:R-:W-:Y:S01]  /*5b70*/  UMOV UR4, 0xf0000000 ;  /* 0xf000000000047882 */ /* 0x000fe20000000000 */
[----:B------:R-:W-:Y:S01]  /*5b80*/  UMOV UR5, 0x380fffff ;  /* 0x380fffff00057882 */ /* 0x000fe20000000000 */
[----:B----4-:R-:W0:Y:S01]  /*5b90*/  F2F.F32.F64 R16, R4 ;  /* 0x0000000400107310 */ /* 0x010e220000301000 */
[----:B------:R-:W-:-:S14]  /*5ba0*/  DSETP.GEU.AND P0, PT, |R4|, UR4, PT ;  /* 0x0000000404007e2a */ /* 0x000fdc000bf0e200 */
[----:B0-----:R-:W-:Y:S01]  /*5bb0*/  @!P0 FMUL R16, R16, 1.175494350822287508e-38 ;  /* 0x0080000010108820 */ /* 0x001fe20000400000 */
[----:B------:R-:W-:Y:S06]  /*5bc0*/  BRA `(.L_x_13679) ;  /* 0x00000008007c7947 */ /* 0x000fec0003800000 */
.L_x_13674:
        /* <DEDUP_REMOVED lines=12> */
.L_x_13688:
[----:B------:R-:W4:Y:S01]  /*5c90*/  LDG.E.64 R4, desc[UR36][R4.64] ;  /* 0x0000002404047981 */ /* 0x000f22000c1e1b00 */
[----:B------:R-:W-:Y:S01]  /*5ca0*/  UMOV UR4, 0xf0000000 ;  /* 0xf000000000047882 */ /* 0x000fe20000000000 */
[----:B------:R-:W-:Y:S01]  /*5cb0*/  UMOV UR5, 0x380fffff ;  /* 0x380fffff00057882 */ /* 0x000fe20000000000 */
[----:B----4-:R-:W0:Y:S01]  /*5cc0*/  F2F.F32.F64 R16, R4 ;  /* 0x0000000400107310 */ /* 0x010e220000301000 */
[----:B------:R-:W-:-:S14]  /*5cd0*/  DSETP.GEU.AND P0, PT, |R4|, UR4, PT ;  /* 0x0000000404007e2a */ /* 0x000fdc000bf0e200 */
[----:B0-----:R-:W-:Y:S01]  /*5ce0*/  @!P0 FMUL R16, R16, 1.175494350822287508e-38 ;  /* 0x0080000010108820 */ /* 0x001fe20000400000 */
[----:B------:R-:W-:Y:S06]  /*5cf0*/  BRA `(.L_x_13679) ;  /* 0x0000000800307947 */ /* 0x000fec0003800000 */
.L_x_13687:
        /* <DEDUP_REMOVED lines=26> */
.L_x_13690:
        /* <DEDUP_REMOVED lines=13> */
.L_x_13689:
[----:B------:R-:W4:Y:S02]  /*5f70*/  LDG.E.U16 R4, desc[UR36][R4.64] ;  /* 0x0000002404047981 */ /* 0x000f24000c1e1500 */
[----:B----4-:R-:W-:Y:S01]  /*5f80*/  IMAD.U32 R16, R4, 0x10000, RZ ;  /* 0x0001000004107824 */ /* 0x010fe200078e00ff */
[----:B------:R-:W-:Y:S06]  /*5f90*/  BRA `(.L_x_13679) ;  /* 0x0000000400887947 */ /* 0x000fec0003800000 */
.L_x_13686:
        /* <DEDUP_REMOVED lines=11> */
.L_x_13693:
        /* <DEDUP_REMOVED lines=20> */
.L_x_13695:
[----:B------:R-:W-:Y:S05]  /*6190*/  BSYNC B0 ;  /* 0x0000000000007941 */ /* 0x000fea0003800000 */
.L_x_13694:
[----:B------:R-:W-:Y:S01]  /*61a0*/  IMAD.SHL.U32 R3, R3, 0x100000, RZ ;  /* 0x0010000003037824 */ /* 0x000fe200078e00ff */
[----:B------:R-:W-:-:S04]  /*61b0*/  LEA R5, R0, 0x3b800000, 0x17 ;  /* 0x3b80000000057811 */ /* 0x000fc800078eb8ff */
[----:B------:R-:W-:Y:S01]  /*61c0*/  LOP3.LUT R16, R5, R3, R16, 0xfe, !PT ;  /* 0x0000000305107212 */ /* 0x000fe200078efe10 */
[----:B------:R-:W-:Y:S06]  /*61d0*/  BRA `(.L_x_13679) ;  /* 0x0000000000f87947 */ /* 0x000fec0003800000 */
.L_x_13692:
        /* <DEDUP_REMOVED lines=20> */
.L_x_13697:
[----:B------:R-:W-:Y:S05]  /*6320*/  BSYNC B0 ;  /* 0x0000000000007941 */ /* 0x000fea0003800000 */
.L_x_13696:
[----:B------:R-:W-:Y:S01]  /*6330*/  IMAD.SHL.U32 R3, R3, 0x200000, RZ ;  /* 0x0020000003037824 */ /* 0x000fe200078e00ff */
[----:B------:R-:W-:-:S04]  /*6340*/  LEA R5, R0, 0x37800000, 0x17 ;  /* 0x3780000000057811 */ /* 0x000fc800078eb8ff */
[----:B------:R-:W-:Y:S01]  /*6350*/  LOP3.LUT R16, R5, R3, R16, 0xfe, !PT ;  /* 0x0000000305107212 */ /* 0x000fe200078efe10 */
[----:B------:R-:W-:Y:S06]  /*6360*/  BRA `(.L_x_13679) ;  /* 0x0000000000947947 */ /* 0x000fec0003800000 */
.L_x_13691:
        /* <DEDUP_REMOVED lines=14> */
.L_x_13678:
        /* <DEDUP_REMOVED lines=16> */
.L_x_13700:
[----:B------:R-:W-:Y:S01]  /*6550*/  IMAD.MOV.U32 R16, RZ, RZ, RZ ;  /* 0x000000ffff107224 */ /* 0x000fe200078e00ff */
[----:B------:R-:W-:Y:S06]  /*6560*/  BRA `(.L_x_13679) ;  /* 0x0000000000147947 */ /* 0x000fec0003800000 */
.L_x_13699:
[----:B------:R-:W4:Y:S02]  /*6570*/  LDG.E.64 R4, desc[UR36][R4.64] ;  /* 0x0000002404047981 */ /* 0x000f24000c1e1b00 */
[----:B----4-:R0:W4:Y:S01]  /*6580*/  I2F.U64 R16, R4 ;  /* 0x0000000400107312 */ /* 0x0101220000301000 */
[----:B------:R-:W-:Y:S05]  /*6590*/  BRA `(.L_x_13679) ;  /* 0x0000000000087947 */ /* 0x000fea0003800000 */
.L_x_13698:
[----:B------:R-:W4:Y:S02]  /*65a0*/  LDG.E R4, desc[UR36][R4.64] ;  /* 0x0000002404047981 */ /* 0x000f24000c1e1900 */
[----:B----4-:R-:W-:-:S07]  /*65b0*/  I2FP.F32.U32 R16, R4 ;  /* 0x0000000400107245 */ /* 0x010fce0000201000 */
.L_x_13679:
[----:B------:R-:W-:Y:S05]  /*65c0*/  BSYNC B7 ;  /* 0x0000000000077941 */ /* 0x000fea0003800000 */
.L_x_13673:
        /* <DEDUP_REMOVED lines=20> */
.L_x_13704:
[----:B------:R-:W2:Y:S02]  /*6710*/  LDG.E.U8 R4, desc[UR36][R4.64] ;  /* 0x0000002404047981 */ /* 0x000ea4000c1e1100 */
[----:B--2---:R-:W-:Y:S01]  /*6720*/  I2FP.F32.U32 R19, R4 ;  /* 0x0000000400137245 */ /* 0x004fe20000201000 */
[----:B------:R-:W-:Y:S06]  /*6730*/  BRA `(.L_x_13672) ;  /* 0x0000000c00207947 */ /* 0x000fec0003800000 */
.L_x_13703:
        /* <DEDUP_REMOVED lines=9> */
.L_x_13707:
[----:B------:R-:W2:Y:S02]  /*67d0*/  LDG.E R4, desc[UR36][R4.64] ;  /* 0x0000002404047981 */ /* 0x000ea4000c1e1900 */
[----:B--2---:R-:W-:Y:S01]  /*67e0*/  I2FP.F32.S32 R19, R4 ;  /* 0x0000000400137245 */ /* 0x004fe20000201400 */
[----:B------:R-:W-:Y:S06]  /*67f0*/  BRA `(.L_x_13672) ;  /* 0x0000000800f07947 */ /* 0x000fec0003800000 */
.L_x_13706:
[----:B------:R-:W2:Y:S02]  /*6800*/  LDG.E.U16 R4, desc[UR36][R4.64] ;  /* 0x0000002404047981 */ /* 0x000ea4000c1e1500 */
[----:B--2---:R0:W1:Y:S01]  /*6810*/  I2F.S16 R19, R4 ;  /* 0x0000000400137306 */ /* 0x0040620000101400 */
[----:B------:R-:W-:Y:S05]  /*6820*/  BRA `(.L_x_13672) ;  /* 0x0000000800e47947 */ /* 0x000fea0003800000 */
.L_x_13702:
        /* <DEDUP_REMOVED lines=8> */
.L_x_13709:
[----:B------:R-:W2:Y:S02]  /*68b0*/  LDG.E.U16 R4, desc[UR36][R4.64] ;  /* 0x0000002404047981 */ /* 0x000ea4000c1e1500 */
[----:B--2---:R-:W-:Y:S01]  /*68c0*/  HADD2.F32 R19, -RZ, R4.H0_H0 ;  /* 0x20000004ff137230 */ /* 0x004fe20000004100 */
[----:B------:R-:W-:Y:S06]  /*68d0*/  BRA `(.L_x_13672) ;  /* 0x0000000800b87947 */ /* 0x000fec0003800000 */
.L_x_13708:
        /* <DEDUP_REMOVED lines=8> */
.L_x_13711:
[----:B------:R-:W2:Y:S02]  /*6960*/  LDG.E.U16 R4, desc[UR36][R4.64] ;  /* 0x0000002404047981 */ /* 0x000ea4000c1e1500 */
[----:B--2---:R-:W-:Y:S01]  /*6970*/  HADD2.F32 R19, -RZ, R4.H0_H0 ;  /* 0x20000004ff137230 */ /* 0x004fe20000004100 */
[----:B------:R-:W-:Y:S06]  /*6980*/  BRA `(.L_x_13672) ;  /* 0x00000008008c7947 */ /* 0x000fec0003800000 */
.L_x_13710:
[----:B------:R-:W2:Y:S01]  /*6990*/  LDG.E.64 R4, desc[UR36][R4.64] ;  /* 0x0000002404047981 */ /* 0x000ea2000c1e1b00 */
[----:B------:R-:W-:Y:S01]  /*69a0*/  UMOV UR4, 0xf0000000 ;  /* 0xf000000000047882 */ /* 0x000fe20000000000 */
[----:B------:R-:W-:Y:S01]  /*69b0*/  UMOV UR5, 0x380fffff ;  /* 0x380fffff00057882 */ /* 0x000fe20000000000 */
[----:B--2---:R-:W0:Y:S01]  /*69c0*/  F2F.F32.F64 R19, R4 ;  /* 0x0000000400137310 */ /* 0x004e220000301000 */
[----:B------:R-:W-:-:S14]  /*69d0*/  DSETP.GEU.AND P0, PT, |R4|, UR4, PT ;  /* 0x0000000404007e2a */ /* 0x000fdc000bf0e200 */
[----:B0-----:R-:W-:Y:S01]  /*69e0*/  @!P0 FMUL R19, R19, 1.175494350822287508e-38 ;  /* 0x0080000013138820 */ /* 0x001fe20000400000 */
[----:B------:R-:W-:Y:S06]  /*69f0*/  BRA `(.L_x_13672) ;  /* 0x0000000800707947 */ /* 0x000fec0003800000 */
.L_x_13701:
        /* <DEDUP_REMOVED lines=12> */
.L_x_13714:
[----:B------:R-:W2:Y:S01]  /*6ac0*/  LDG.E.64 R4, desc[UR36][R4.64] ;  /* 0x0000002404047981 */ /* 0x000ea2000c1e1b00 */
[----:B------:R-:W-:Y:S01]  /*6ad0*/  UMOV UR4, 0xf0000000 ;  /* 0xf000000000047882 */ /* 0x000fe20000000000 */
[----:B------:R-:W-:Y:S01]  /*6ae0*/  UMOV UR5, 0x380fffff ;  /* 0x380fffff00057882 */ /* 0x000fe20000000000 */
[----:B--2---:R-:W0:Y:S01]  /*6af0*/  F2F.F32.F64 R19, R4 ;  /* 0x0000000400137310 */ /* 0x004e220000301000 */
[----:B------:R-:W-:-:S14]  /*6b00*/  DSETP.GEU.AND P0, PT, |R4|, UR4, PT ;  /* 0x0000000404007e2a */ /* 0x000fdc000bf0e200 */
[----:B0-----:R-:W-:Y:S01]  /*6b10*/  @!P0 FMUL R19, R19, 1.175494350822287508e-38 ;  /* 0x0080000013138820 */ /* 0x001fe20000400000 */
[----:B------:R-:W-:Y:S06]  /*6b20*/  BRA `(.L_x_13672) ;  /* 0x0000000800247947 */ /* 0x000fec0003800000 */
.L_x_13713:
        /* <DEDUP_REMOVED lines=26> */
.L_x_13716:
        /* <DEDUP_REMOVED lines=13> */
.L_x_13715:
[----:B------:R-:W2:Y:S02]  /*6da0*/  LDG.E.U16 R4, desc[UR36][R4.64] ;  /* 0x0000002404047981 */ /* 0x000ea4000c1e1500 */
[----:B--2---:R-:W-:Y:S01]  /*6db0*/  IMAD.U32 R19, R4, 0x10000, RZ ;  /* 0x0001000004137824 */ /* 0x004fe200078e00ff */
[----:B------:R-:W-:Y:S06]  /*6dc0*/  BRA `(.L_x_13672) ;  /* 0x00000004007c7947 */ /* 0x000fec0003800000 */
.L_x_13712:
        /* <DEDUP_REMOVED lines=11> */
.L_x_13719:
        /* <DEDUP_REMOVED lines=19> */
.L_x_13721:
[----:B------:R-:W-:Y:S05]  /*6fb0*/  BSYNC B0 ;  /* 0x0000000000007941 */ /* 0x000fea0003800000 */
.L_x_13720:
[----:B------:R-:W-:Y:S01]  /*6fc0*/  IMAD.SHL.U32 R3, R3, 0x100000, RZ ;  /* 0x0010000003037824 */ /* 0x000fe200078e00ff */
[----:B------:R-:W-:-:S04]  /*6fd0*/  LEA R0, R0, 0x3b800000, 0x17 ;  /* 0x3b80000000007811 */ /* 0x000fc800078eb8ff */
[----:B------:R-:W-:Y:S01]  /*6fe0*/  LOP3.LUT R19, R0, R3, R19, 0xfe, !PT ;  /* 0x0000000300137212 */ /* 0x000fe200078efe13 */
[----:B------:R-:W-:Y:S06]  /*6ff0*/  BRA `(.L_x_13672) ;  /* 0x0000000000f07947 */ /* 0x000fec0003800000 */
.L_x_13718:
        /* <DEDUP_REMOVED lines=19> */
.L_x_13723:
[----:B------:R-:W-:Y:S05]  /*7130*/  BSYNC B0 ;  /* 0x0000000000007941 */ /* 0x000fea0003800000 */
.L_x_13722:
[----:B------:R-:W-:Y:S01]  /*7140*/  IMAD.SHL.U32 R3, R3, 0x200000, RZ ;  /* 0x0020000003037824 */ /* 0x000fe200078e00ff */
[----:B------:R-:W-:-:S04]  /*7150*/  LEA R0, R0, 0x37800000, 0x17 ;  /* 0x3780000000007811 */ /* 0x000fc800078eb8ff */
[----:B------:R-:W-:Y:S01]  /*7160*/  LOP3.LUT R19, R0, R3, R19, 0xfe, !PT ;  /* 0x0000000300137212 */ /* 0x000fe200078efe13 */
[----:B------:R-:W-:Y:S06]  /*7170*/  BRA `(.L_x_13672) ;  /* 0x0000000000907947 */ /* 0x000fec0003800000 */
.L_x_13717:
        /* <DEDUP_REMOVED lines=14> */
.L_x_13705:
        /* <DEDUP_REMOVED lines=16> */
.L_x_13726:
[----:B------:R-:W-:Y:S05]  /*7360*/  BRA `(.L_x_13672) ;  /* 0x0000000000147947 */ /* 0x000fea0003800000 */
.L_x_13725:
[----:B------:R-:W2:Y:S02]  /*7370*/  LDG.E.64 R4, desc[UR36][R4.64] ;  /* 0x0000002404047981 */ /* 0x000ea4000c1e1b00 */
[----:B--2---:R0:W1:Y:S01]  /*7380*/  I2F.U64 R19, R4 ;  /* 0x0000000400137312 */ /* 0x0040620000301000 */
[----:B------:R-:W-:Y:S05]  /*7390*/  BRA `(.L_x_13672) ;  /* 0x0000000000087947 */ /* 0x000fea0003800000 */
.L_x_13724:
[----:B------:R-:W2:Y:S02]  /*73a0*/  LDG.E R4, desc[UR36][R4.64] ;  /* 0x0000002404047981 */ /* 0x000ea4000c1e1900 */
[----:B--2---:R-:W-:-:S07]  /*73b0*/  I2FP.F32.U32 R19, R4 ;  /* 0x0000000400137245 */ /* 0x004fce0000201000 */
.L_x_13672:
[----:B------:R-:W-:Y:S05]  /*73c0*/  BSYNC B6 ;  /* 0x0000000000067941 */ /* 0x000fea0003800000 */
.L_x_13671:
[----:B------:R-:W0:Y:S01]  /*73d0*/  S2R R26, SR_TID.X ;  /* 0x00000000001a7919 */ /* 0x000e220000002100 */
[----:B------:R-:W-:Y:S01]  /*73e0*/  BSSY B1, `(.L_x_13727) ;  /* 0x0000036000017945 */ /* 0x000fe20003800000 */
[----:B0-----:R-:W-:-:S13]  /*73f0*/  ISETP.GE.AND P1, PT, R26, R17, PT ;  /* 0x000000111a00720c */ /* 0x001fda0003f26270 */
[----:B------:R-:W-:Y:S05]  /*7400*/  @P1 BRA `(.L_x_13728) ;  /* 0x0000000000cc1947 */ /* 0x000fea0003800000 */
[----:B--2--5:R-:W-:Y:S01]  /*7410*/  FADD.FTZ R0, |R24|, -RZ ;  /* 0x800000ff18007221 */ /* 0x024fe20000010200 */
[C---:B-1-34-:R-:W-:Y:S01]  /*7420*/  FADD.FTZ R5, |R27|.reuse, -RZ ;  /* 0x800000ff1b057221 */ /* 0x05afe20000010200 */
        /* <DEDUP_REMOVED lines=13> */
[----:B------:R-:W-:Y:S05]  /*7500*/  CALL.REL.NOINC `($__internal_43_$__cuda_sm3x_div_rn_ftz_f32_slowpath) ;  /* 0x0000004800487944 */ /* 0x000fea0003c00000 */
[----:B------:R-:W-:-:S07]  /*7510*/  IMAD.MOV.U32 R4, RZ, RZ, R5 ;  /* 0x000000ffff047224 */ /* 0x000fce00078e0005 */
.L_x_13730:
[----:B------:R-:W-:Y:S05]  /*7520*/  BSYNC B2 ;  /* 0x0000000000027941 */ /* 0x000fea0003800000 */
.L_x_13729:
        /* <DEDUP_REMOVED lines=18> */
.L_x_13732:
[----:B------:R-:W-:Y:S01]  /*7650*/  ISETP.GE.AND P0, PT, R24, RZ, PT ;  /* 0x000000ff1800720c */ /* 0x000fe20003f06270 */
[----:B------:R-:W-:-:S12]  /*7660*/  IMAD.MOV.U32 R5, RZ, RZ, 0x3fd774eb ;  /* 0x3fd774ebff057424 */ /* 0x000fd800078e00ff */
[----:B------:R-:W-:-:S04]  /*7670*/  @P0 FFMA.FTZ R4, R5, 0.93318945169448852539, -R4 ;  /* 0x3f6ee58105040823 */ /* 0x000fc80000010804 */
[----:B------:R-:W-:-:S07]  /*7680*/  @!P0 FFMA.FTZ R4, R5, 0.93318945169448852539, R4 ;  /* 0x3f6ee58105048823 */ /* 0x000fce0000010004 */
.L_x_13733:
[----:B------:R-:W-:Y:S05]  /*7690*/  BSYNC B0 ;  /* 0x0000000000007941 */ /* 0x000fea0003800000 */
.L_x_13731:
        /* <DEDUP_REMOVED lines=9> */
[----:B------:R-:W-:-:S07]  /*7730*/  FSEL R4, R24, R27, P0 ;  /* 0x0000001b18047208 */ /* 0x000fce0000000000 */
.L_x_13728:
[----:B------:R-:W-:Y:S05]  /*7740*/  BSYNC B1 ;  /* 0x0000000000017941 */ /* 0x000fea0003800000 */
.L_x_13727:
[----:B------:R-:W-:Y:S01]  /*7750*/  VIADD R28, R26, 0x80 ;  /* 0x000000801a1c7836 */ /* 0x000fe20000000000 */
[----:B------:R-:W-:Y:S04]  /*7760*/  BSSY B1, `(.L_x_13734) ;  /* 0x0000035000017945 */ /* 0x000fe80003800000 */
[----:B------:R-:W-:-:S13]  /*7770*/  ISETP.GE.AND P0, PT, R28, R17, PT ;  /* 0x000000111c00720c */ /* 0x000fda0003f06270 */
[----:B------:R-:W-:Y:S05]  /*7780*/  @P0 BRA `(.L_x_13735) ;  /* 0x0000000000c80947 */ /* 0x000fea0003800000 */
[----:B--2--5:R-:W-:Y:S01]  /*7790*/  FADD.FTZ R0, |R25|, -RZ ;  /* 0x800000ff19007221 */ /* 0x024fe20000010200 */
[C---:B----4-:R-:W-:Y:S01]  /*77a0*/  FADD.FTZ R5, |R18|.reuse, -RZ ;  /* 0x800000ff12057221 */ /* 0x050fe20000010200 */
[----:B------:R-:W-:Y:S01]  /*77b0*/  FSETP.GT.FTZ.AND P4, PT, |R18|, |R25|, PT ;  /* 0x400000191200720b */ /* 0x000fe20003f94200 */
[----:B------:R-:W-:Y:S03]  /*77c0*/  BSSY B2, `(.L_x_13736) ;  /* 0x000000d000027945 */ /* 0x000fe60003800000 */
        /* <DEDUP_REMOVED lines=11> */
[----:B-1-3--:R-:W-:Y:S05]  /*7880*/  CALL.REL.NOINC `($__internal_43_$__cuda_sm3x_div_rn_ftz_f32_slowpath) ;  /* 0x0000004400687944 */ /* 0x00afea0003c00000 */
.L_x_13737:
[----:B------:R-:W-:Y:S05]  /*7890*/  BSYNC B2 ;  /* 0x0000000000027941 */ /* 0x000fea0003800000 */
.L_x_13736:
        /* <DEDUP_REMOVED lines=18> */
.L_x_13739:
[----:B------:R-:W-:Y:S01]  /*79c0*/  ISETP.GE.AND P0, PT, R25, RZ, PT ;  /* 0x000000ff1900720c */ /* 0x000fe20003f06270 */
[----:B------:R-:W-:-:S12]  /*79d0*/  IMAD.MOV.U32 R5, RZ, RZ, 0x3fd774eb ;  /* 0x3fd774ebff057424 */ /* 0x000fd800078e00ff */
[----:B------:R-:W-:-:S04]  /*79e0*/  @P0 FFMA.FTZ R0, R5, 0.93318945169448852539, -R0 ;  /* 0x3f6ee58105000823 */ /* 0x000fc80000010800 */
[----:B------:R-:W-:-:S07]  /*79f0*/  @!P0 FFMA.FTZ R0, R5, 0.93318945169448852539, R0 ;  /* 0x3f6ee58105008823 */ /* 0x000fce0000010000 */
.L_x_13740:
[----:B------:R-:W-:Y:S05]  /*7a00*/  BSYNC B0 ;  /* 0x0000000000007941 */ /* 0x000fea0003800000 */
.L_x_13738:
[----:B------:R-:W-:Y:S02]  /*7a10*/  FSETP.NEU.FTZ.AND P0, PT, |R25|, |R18|, PT ;  /* 0x400000121900720b */ /* 0x000fe40003f1d200 */
[----:B------:R-:W-:Y:S01]  /*7a20*/  FSETP.NEU.FTZ.AND P2, PT, R3, RZ, PT ;  /* 0x000000ff0300720b */ /* 0x000fe20003f5d000 */
[----:B------:R-:W-:Y:S01]  /*7a30*/  IMAD.MOV.U32 R3, RZ, RZ, 0x4016cbe4 ;  /* 0x4016cbe4ff037424 */ /* 0x000fe200078e00ff */
[C---:B------:R-:W-:Y:S01]  /*7a40*/  ISETP.GE.AND P3, PT, R25.reuse, RZ, PT ;  /* 0x000000ff1900720c */ /* 0x040fe20003f66270 */
[----:B------:R-:W-:-:S08]  /*7a50*/  FADD.FTZ R25, |R25|, |R18| ;  /* 0x4000001219197221 */ /* 0x000fd00000010200 */
[----:B------:R-:W-:Y:S02]  /*7a60*/  @!P0 FSEL R0, R3, 0.78539818525314331055, !P3 ;  /* 0x3f490fdb03008808 */ /* 0x000fe40005800000 */
[----:B------:R-:W-:Y:S02]  /*7a70*/  @!P2 FSEL R0, RZ, 3.1415927410125732422, P3 ;  /* 0x40490fdbff00a808 */ /* 0x000fe40001800000 */
[----:B------:R-:W-:Y:S02]  /*7a80*/  FSETP.GTU.FTZ.AND P0, PT, |R25|, +INF , PT ;  /* 0x7f8000001900780b */ /* 0x000fe40003f1c200 */
[----:B------:R-:W-:-:S04]  /*7a90*/  LOP3.LUT R18, R0, 0x80000000, R18, 0xb8, !PT ;  /* 0x8000000000127812 */ /* 0x000fc800078eb812 */
[----:B------:R-:W-:-:S07]  /*7aa0*/  FSEL R18, R25, R18, P0 ;  /* 0x0000001219127208 */ /* 0x000fce0000000000 */
.L_x_13735:
[----:B------:R-:W-:Y:S05]  /*7ab0*/  BSYNC B1 ;  /* 0x0000000000017941 */ /* 0x000fea0003800000 */
.L_x_13734:
[----:B------:R-:W-:Y:S01]  /*7ac0*/  VIADD R0, R26, 0x100 ;  /* 0x000001001a007836 */ /* 0x000fe20000000000 */
[----:B------:R-:W-:Y:S04]  /*7ad0*/  BSSY B1, `(.L_x_13741) ;  /* 0x0000035000017945 */ /* 0x000fe80003800000 */
[----:B------:R-:W-:-:S13]  /*7ae0*/  ISETP.GE.AND P0, PT, R0, R17, PT ;  /* 0x000000110000720c */ /* 0x000fda0003f06270 */
[----:B------:R-:W-:Y:S05]  /*7af0*/  @P0 BRA `(.L_x_13742) ;  /* 0x0000000000c80947 */ /* 0x000fea0003800000 */
[----:B-1---5:R-:W-:Y:S01]  /*7b00*/  FADD.FTZ R0, |R23|, -RZ ;  /* 0x800000ff17007221 */ /* 0x022fe20000010200 */
[C---:B----4-:R-:W-:Y:S01]  /*7b10*/  FADD.FTZ R5, |R22|.reuse, -RZ ;  /* 0x800000ff16057221 */ /* 0x050fe20000010200 */
        /* <DEDUP_REMOVED lines=13> */
[----:B--23--:R-:W-:Y:S05]  /*7bf0*/  CALL.REL.NOINC `($__internal_43_$__cuda_sm3x_div_rn_ftz_f32_slowpath) ;  /* 0x00000040008c7944 */ /* 0x00cfea0003c00000 */
.L_x_13744:
[----:B------:R-:W-:Y:S05]  /*7c00*/  BSYNC B2 ;  /* 0x0000000000027941 */ /* 0x000fea0003800000 */
.L_x_13743:
        /* <DEDUP_REMOVED lines=18> */
.L_x_13746:
[----:B------:R-:W-:Y:S01]  /*7d30*/  ISETP.GE.AND P0, PT, R23, RZ, PT ;  /* 0x000000ff1700720c */ /* 0x000fe20003f06270 */
[----:B------:R-:W-:-:S12]  /*7d40*/  IMAD.MOV.U32 R5, RZ, RZ, 0x3fd774eb ;  /* 0x3fd774ebff057424 */ /* 0x000fd800078e00ff */
[----:B------:R-:W-:-:S04]  /*7d50*/  @P0 FFMA.FTZ R0, R5, 0.93318945169448852539, -R0 ;  /* 0x3f6ee58105000823 */ /* 0x000fc80000010800 */
[----:B------:R-:W-:-:S07]  /*7d60*/  @!P0 FFMA.FTZ R0, R5, 0.93318945169448852539, R0 ;  /* 0x3f6ee58105008823 */ /* 0x000fce0000010000 */
.L_x_13747:
[----:B------:R-:W-:Y:S05]  /*7d70*/  BSYNC B0 ;  /* 0x0000000000007941 */ /* 0x000fea0003800000 */
.L_x_13745:
        /* <DEDUP_REMOVED lines=10> */
.L_x_13742:
[----:B------:R-:W-:Y:S05]  /*7e20*/  BSYNC B1 ;  /* 0x0000000000017941 */ /* 0x000fea0003800000 */
.L_x_13741:
        /* <DEDUP_REMOVED lines=20> */
.L_x_13751:
[----:B------:R-:W-:Y:S05]  /*7f70*/  BSYNC B2 ;  /* 0x0000000000027941 */ /* 0x000fea0003800000 */
.L_x_13750:
        /* <DEDUP_REMOVED lines=18> */
.L_x_13753:
[----:B------:R-:W-:Y:S01]  /*80a0*/  ISETP.GE.AND P0, PT, R19, RZ, PT ;  /* 0x000000ff1300720c */ /* 0x000fe20003f06270 */
[----:B------:R-:W-:-:S12]  /*80b0*/  IMAD.MOV.U32 R5, RZ, RZ, 0x3fd774eb ;  /* 0x3fd774ebff057424 */ /* 0x000fd800078e00ff */
[----:B------:R-:W-:-:S04]  /*80c0*/  @P0 FFMA.FTZ R0, R5, 0.93318945169448852539, -R0 ;  /* 0x3f6ee58105000823 */ /* 0x000fc80000010800 */
[----:B------:R-:W-:-:S07]  /*80d0*/  @!P0 FFMA.FTZ R0, R5, 0.93318945169448852539, R0 ;  /* 0x3f6ee58105008823 */ /* 0x000fce0000010000 */
.L_x_13754:
[----:B------:R-:W-:Y:S05]  /*80e0*/  BSYNC B0 ;  /* 0x0000000000007941 */ /* 0x000fea0003800000 */
.L_x_13752:
        /* <DEDUP_REMOVED lines=9> */
[----:B--2---:R-:W-:-:S07]  /*8180*/  FSEL R24, R19, R0, P0 ;  /* 0x0000000013187208 */ /* 0x004fce0000000000 */
.L_x_13749:
[----:B------:R-:W-:Y:S05]  /*8190*/  BSYNC B1 ;  /* 0x0000000000017941 */ /* 0x000fea0003800000 */
.L_x_13748:
[----:B----45:R-:W0:Y:S01]  /*81a0*/  LDC.U8 R16, c[0x0][0x240] ;  /* 0x00009000ff107b82 */ /* 0x030e220000000000 */
[----:B------:R-:W-:Y:S04]  /*81b0*/  BSSY B6, `(.L_x_13755) ;  /* 0x0000102000067945 */ /* 0x000fe80003800000 */
[----:B------:R-:W-:Y:S05]  /*81c0*/  @P1 BRA `(.L_x_13756) ;  /* 0x0000001000001947 */ /* 0x000fea0003800000 */
[----:B------:R-:W4:Y:S01]  /*81d0*/  S2R R3, SR_TID.X ;  /* 0x0000000000037919 */ /* 0x000f220000002100 */
[----:B------:R-:W5:Y:S01]  /*81e0*/  LDC.64 R8, c[0x0][0x218] ;  /* 0x00008600ff087b82 */ /* 0x000f620000000a00 */
[----:B0-----:R-:W-:Y:S01]  /*81f0*/  PRMT R5, R16, 0x9910, RZ ;  /* 0x0000991010057816 */ /* 0x001fe200000000ff */
[----:B------:R-:W-:Y:S01]  /*8200*/  ULDC UR4, c[0x0][0x244] ;  /* 0x0000910000047ab9 */ /* 0x000fe20000000800 */
[----:B----4-:R-:W-:-:S04]  /*8210*/  IMAD R0, R2, 0x200, R3 ;  /* 0x0000020002007824 */ /* 0x010fc800078e0203 */
        /* <DEDUP_REMOVED lines=18> */
.L_x_13760:
[----:B------:R-:W0:Y:S01]  /*8340*/  F2I.S64.TRUNC R4, R4 ;  /* 0x0000000400047311 */ /* 0x000e22000020d900 */
[----:B------:R-:W-:Y:S02]  /*8350*/  IMAD.MOV.U32 R26, RZ, RZ, R28 ;  /* 0x000000ffff1a7224 */ /* 0x000fe400078e001c */
[----:B0-----:R-:W-:-:S05]  /*8360*/  IMAD.MOV.U32 R3, RZ, RZ, R4 ;  /* 0x000000ffff037224 */ /* 0x001fca00078e0004 */
[----:B------:R0:W-:Y:S01]  /*8370*/  STG.E.U8 desc[UR36][R8.64], R3 ;  /* 0x0000000308007986 */ /* 0x0001e2000c101124 */
[----:B------:R-:W-:Y:S05]  /*8380*/  BRA `(.L_x_13756) ;  /* 0x0000000c00907947 */ /* 0x000fea0003800000 */
.L_x_13759:
        /* <DEDUP_REMOVED lines=10> */
.L_x_13763:
[----:B------:R-:W0:Y:S01]  /*8430*/  F2I.FTZ.TRUNC.NTZ R3, R4 ;  /* 0x0000000400037305 */ /* 0x000e22000021f100 */
[----:B------:R-:W-:Y:S01]  /*8440*/  IMAD.MOV.U32 R26, RZ, RZ, R28 ;  /* 0x000000ffff1a7224 */ /* 0x000fe200078e001c */
[----:B0-----:R0:W-:Y:S01]  /*8450*/  STG.E desc[UR36][R8.64], R3 ;  /* 0x0000000308007986 */ /* 0x0011e2000c101924 */
[----:B------:R-:W-:Y:S05]  /*8460*/  BRA `(.L_x_13756) ;  /* 0x0000000c00587947 */ /* 0x000fea0003800000 */
.L_x_13762:
[----:B------:R-:W0:Y:S01]  /*8470*/  F2I.FTZ.TRUNC.NTZ R3, R4 ;  /* 0x0000000400037305 */ /* 0x000e22000021f100 */
[----:B------:R-:W-:Y:S01]  /*8480*/  IMAD.MOV.U32 R26, RZ, RZ, R28 ;  /* 0x000000ffff1a7224 */ /* 0x000fe200078e001c */
[----:B0-----:R0:W-:Y:S01]  /*8490*/  STG.E.U16 desc[UR36][R8.64], R3 ;  /* 0x0000000308007986 */ /* 0x0011e2000c101524 */
[----:B------:R-:W-:Y:S05]  /*84a0*/  BRA `(.L_x_13756) ;  /* 0x0000000c00487947 */ /* 0x000fea0003800000 */
.L_x_13758:
        /* <DEDUP_REMOVED lines=9> */
.L_x_13765:
[----:B------:R-:W-:Y:S01]  /*8540*/  F2FP.F16.F32.PACK_AB R4, RZ, R4 ;  /* 0x00000004ff04723e */ /* 0x000fe200000000ff */
[----:B------:R-:W-:-:S04]  /*8550*/  IMAD.MOV.U32 R26, RZ, RZ, R28 ;  /* 0x000000ffff1a7224 */ /* 0x000fc800078e001c */
[----:B------:R4:W-:Y:S01]  /*8560*/  STG.E.U16 desc[UR36][R8.64], R4 ;  /* 0x0000000408007986 */ /* 0x0009e2000c101524 */
[----:B------:R-:W-:Y:S05]  /*8570*/  BRA `(.L_x_13756) ;  /* 0x0000000c00147947 */ /* 0x000fea0003800000 */
.L_x_13764:
        /* <DEDUP_REMOVED lines=10> */
.L_x_13767:
[----:B------:R-:W-:Y:S01]  /*8620*/  F2FP.F16.F32.PACK_AB R3, RZ, R4 ;  /* 0x00000004ff03723e */ /* 0x000fe200000000ff */
[----:B------:R-:W-:-:S03]  /*8630*/  IMAD.MOV.U32 R26, RZ, RZ, R28 ;  /* 0x000000ffff1a7224 */ /* 0x000fc600078e001c */
[----:B------:R-:W-:-:S05]  /*8640*/  PRMT R3, R3, 0x5410, RZ ;  /* 0x0000541003037816 */ /* 0x000fca00000000ff */
[----:B------:R0:W-:Y:S01]  /*8650*/  STG.E desc[UR36][R8.64], R3 ;  /* 0x0000000308007986 */ /* 0x0001e2000c101924 */
[----:B------:R-:W-:Y:S05]  /*8660*/  BRA `(.L_x_13756) ;  /* 0x0000000800d87947 */ /* 0x000fea0003800000 */
.L_x_13766:
[----:B------:R-:W-:Y:S01]  /*8670*/  FMUL.FTZ R4, R4, 1 ;  /* 0x3f80000004047820 */ /* 0x000fe20000410000 */
[----:B------:R-:W-:-:S05]  /*8680*/  IMAD.MOV.U32 R26, RZ, RZ, R28 ;  /* 0x000000ffff1a7224 */ /* 0x000fca00078e001c */
[----:B------:R-:W0:Y:S02]  /*8690*/  F2F.F64.F32 R4, R4 ;  /* 0x0000000400047310 */ /* 0x000e240000201800 */
[----:B0-----:R0:W-:Y:S01]  /*86a0*/  STG.E.64 desc[UR36][R8.64], R4 ;  /* 0x0000000408007986 */ /* 0x0011e2000c101b24 */
[----:B------:R-:W-:Y:S05]  /*86b0*/  BRA `(.L_x_13756) ;  /* 0x0000000800c47947 */ /* 0x000fea0003800000 */
.L_x_13757:
        /* <DEDUP_REMOVED lines=13> */
.L_x_13770:
[----:B------:R-:W-:Y:S01]  /*8790*/  FMUL.FTZ R4, R4, 1 ;  /* 0x3f80000004047820 */ /* 0x000fe20000410000 */
[----:B------:R-:W-:Y:S01]  /*87a0*/  CS2R R6, SRZ ;  /* 0x0000000000067805 */ /* 0x000fe2000001ff00 */
[----:B------:R-:W-:-:S04]  /*87b0*/  IMAD.MOV.U32 R26, RZ, RZ, R28 ;  /* 0x000000ffff1a7224 */ /* 0x000fc800078e001c */
[----:B------:R-:W0:Y:S02]  /*87c0*/  F2F.F64.F32 R4, R4 ;  /* 0x0000000400047310 */ /* 0x000e240000201800 */
[----:B0-----:R0:W-:Y:S01]  /*87d0*/  STG.E.128 desc[UR36][R8.64], R4 ;  /* 0x0000000408007986 */ /* 0x0011e2000c101d24 */
[----:B------:R-:W-:Y:S05]  /*87e0*/  BRA `(.L_x_13756) ;  /* 0x0000000800787947 */ /* 0x000fea0003800000 */
.L_x_13769:
        /* <DEDUP_REMOVED lines=20> */
.L_x_13774:
[----:B------:R-:W-:Y:S05]  /*8930*/  BSYNC B0 ;  /* 0x0000000000007941 */ /* 0x000fea0003800000 */
.L_x_13773:
[----:B------:R-:W-:Y:S01]  /*8940*/  LOP3.LUT R5, R0, R5, RZ, 0xfc, !PT ;  /* 0x0000000500057212 */ /* 0x000fe200078efcff */
[----:B------:R-:W-:-:S04]  /*8950*/  IMAD.MOV.U32 R26, RZ, RZ, R28 ;  /* 0x000000ffff1a7224 */ /* 0x000fc800078e001c */
[----:B------:R0:W-:Y:S01]  /*8960*/  STG.E.U8 desc[UR36][R8.64], R5 ;  /* 0x0000000508007986 */ /* 0x0001e2000c101124 */
[----:B------:R-:W-:Y:S05]  /*8970*/  BRA `(.L_x_13756) ;  /* 0x0000000800147947 */ /* 0x000fea0003800000 */
.L_x_13772:
        /* <DEDUP_REMOVED lines=12> */
.L_x_13776:
[----:B------:R-:W-:Y:S01]  /*8a40*/  IMAD.MOV.U32 R0, RZ, RZ, 0x7f ;  /* 0x0000007fff007424 */ /* 0x000fe200078e00ff */
[----:B------:R-:W-:-:S04]  /*8a50*/  ISETP.GT.U32.AND P0, PT, R5, 0x7f800000, PT ;  /* 0x7f8000000500780c */ /* 0x000fc80003f04070 */
[----:B------:R-:W-:-:S09]  /*8a60*/  SEL R0, R0, 0x7c, P0 ;  /* 0x0000007c00007807 */ /* 0x000fd20000000000 */
.L_x_13777:
[----:B------:R-:W-:Y:S05]  /*8a70*/  BSYNC B0 ;  /* 0x0000000000007941 */ /* 0x000fea0003800000 */
.L_x_13775:
[----:B------:R-:W-:Y:S01]  /*8a80*/  LOP3.LUT R4, R4, 0x80000000, RZ, 0xc0, !PT ;  /* 0x8000000004047812 */ /* 0x000fe200078ec0ff */
[----:B------:R-:W-:-:S03]  /*8a90*/  IMAD.MOV.U32 R26, RZ, RZ, R28 ;  /* 0x000000ffff1a7224 */ /* 0x000fc600078e001c */
[----:B------:R-:W-:-:S04]  /*8aa0*/  SHF.R.U32.HI R3, RZ, 0x18, R4 ;  /* 0x00000018ff037819 */ /* 0x000fc80000011604 */
[----:B------:R-:W-:-:S05]  /*8ab0*/  LOP3.LUT R3, R0, R3, RZ, 0xfc, !PT ;  /* 0x0000000300037212 */ /* 0x000fca00078efcff */
[----:B------:R0:W-:Y:S01]  /*8ac0*/  STG.E.U8 desc[UR36][R8.64], R3 ;  /* 0x0000000308007986 */ /* 0x0001e2000c101124 */
[----:B------:R-:W-:Y:S05]  /*8ad0*/  BRA `(.L_x_13756) ;  /* 0x0000000400bc7947 */ /* 0x000fea0003800000 */
.L_x_13771:
[----:B------:R-:W-:Y:S01]  /*8ae0*/  F2FP.BF16.F32.PACK_AB R4, RZ, R4 ;  /* 0x00000004ff04723e */ /* 0x000fe200000010ff */
[----:B------:R-:W-:-:S04]  /*8af0*/  IMAD.MOV.U32 R26, RZ, RZ, R28 ;  /* 0x000000ffff1a7224 */ /* 0x000fc800078e001c */
[----:B------:R0:W-:Y:S01]  /*8b00*/  STG.E.U16 desc[UR36][R8.64], R4 ;  /* 0x0000000408007986 */ /* 0x0001e2000c101524 */
[----:B------:R-:W-:Y:S05]  /*8b10*/  BRA `(.L_x_13756) ;  /* 0x0000000400ac7947 */ /* 0x000fea0003800000 */
.L_x_13768:
        /* <DEDUP_REMOVED lines=12> */
.L_x_13780:
        /* <DEDUP_REMOVED lines=16> */
.L_x_13783:
[----:B------:R-:W-:-:S04]  /*8ce0*/  LOP3.LUT R4, R4, 0x80000000, RZ, 0xc0, !PT ;  /* 0x8000000004047812 */ /* 0x000fc800078ec0ff */
[----:B------:R-:W-:-:S04]  /*8cf0*/  SHF.R.U32.HI R4, RZ, 0x18, R4 ;  /* 0x00000018ff047819 */ /* 0x000fc80000011604 */
[----:B------:R-:W-:-:S04]  /*8d00*/  LOP3.LUT R3, R3, R4, RZ, 0xfc, !PT ;  /* 0x0000000403037212 */ /* 0x000fc800078efcff */
[----:B------:R-:W-:-:S07]  /*8d10*/  PRMT R0, R3, 0x7610, R0 ;  /* 0x0000761003007816 */ /* 0x000fce0000000000 */
.L_x_13782:
[----:B------:R-:W-:Y:S05]  /*8d20*/  BSYNC B0 ;  /* 0x0000000000007941 */ /* 0x000fea0003800000 */
.L_x_13781:
[----:B------:R0:W-:Y:S01]  /*8d30*/  STG.E.U8 desc[UR36][R8.64], R0 ;  /* 0x0000000008007986 */ /* 0x0001e2000c101124 */
[----:B------:R-:W-:Y:S01]  /*8d40*/  IMAD.MOV.U32 R26, RZ, RZ, R28 ;  /* 0x000000ffff1a7224 */ /* 0x000fe200078e001c */
[----:B------:R-:W-:Y:S06]  /*8d50*/  BRA `(.L_x_13756) ;  /* 0x00000004001c7947 */ /* 0x000fec0003800000 */
.L_x_13779:
        /* <DEDUP_REMOVED lines=16> */
.L_x_13786:
[----:B------:R-:W-:-:S04]  /*8e60*/  LOP3.LUT R4, R4, 0x80000000, RZ, 0xc0, !PT ;  /* 0x8000000004047812 */ /* 0x000fc800078ec0ff */
[----:B------:R-:W-:-:S04]  /*8e70*/  SHF.R.U32.HI R4, RZ, 0x18, R4 ;  /* 0x00000018ff047819 */ /* 0x000fc80000011604 */
[----:B------:R-:W-:-:S04]  /*8e80*/  LOP3.LUT R3, R3, R4, RZ, 0xfc, !PT ;  /* 0x0000000403037212 */ /* 0x000fc800078efcff */
[----:B------:R-:W-:-:S07]  /*8e90*/  PRMT R0, R3, 0x7610, R0 ;  /* 0x0000761003007816 */ /* 0x000fce0000000000 */
.L_x_13785:
[----:B------:R-:W-:Y:S05]  /*8ea0*/  BSYNC B0 ;  /* 0x0000000000007941 */ /* 0x000fea0003800000 */
.L_x_13784:
[----:B------:R0:W-:Y:S01]  /*8eb0*/  STG.E.U8 desc[UR36][R8.64], R0 ;  /* 0x0000000008007986 */ /* 0x0001e2000c101124 */
[----:B------:R-:W-:Y:S01]  /*8ec0*/  IMAD.MOV.U32 R26, RZ, RZ, R28 ;  /* 0x000000ffff1a7224 */ /* 0x000fe200078e001c */
[----:B------:R-:W-:Y:S06]  /*8ed0*/  BRA `(.L_x_13756) ;  /* 0x0000000000bc7947 */ /* 0x000fec0003800000 */
.L_x_13778:
        /* <DEDUP_REMOVED lines=22> */
.L_x_13761:
        /* <DEDUP_REMOVED lines=15> */
[----:B0123--:R-:W-:Y:S05]  /*9130*/  CALL.ABS.NOINC R14 ;  /* 0x000000000e007343 */ /* 0x00ffea0003c00000 */
.L_x_13789:
[----:B------:R-:W-:Y:S01]  /*9140*/  IMAD.MOV.U32 R26, RZ, RZ, R28 ;  /* 0x000000ffff1a7224 */ /* 0x000fe200078e001c */
[----:B------:R-:W-:Y:S06]  /*9150*/  BRA `(.L_x_13756) ;  /* 0x00000000001c7947 */ /* 0x000fec0003800000 */
.L_x_13788:
[----:B------:R-:W0:Y:S01]  /*9160*/  F2I.U64.TRUNC R4, R4 ;  /* 0x0000000400047311 */ /* 0x000e22000020d800 */
[----:B------:R-:W-:Y:S01]  /*9170*/  IMAD.MOV.U32 R26, RZ, RZ, R28 ;  /* 0x000000ffff1a7224 */ /* 0x000fe200078e001c */
[----:B0-----:R0:W-:Y:S01]  /*9180*/  STG.E.64 desc[UR36][R8.64], R4 ;  /* 0x0000000408007986 */ /* 0x0011e2000c101b24 */
[----:B------:R-:W-:Y:S05]  /*9190*/  BRA `(.L_x_13756) ;  /* 0x00000000000c7947 */ /* 0x000fea0003800000 */
.L_x_13787:
[----:B------:R-:W0:Y:S01]  /*91a0*/  F2I.FTZ.U32.TRUNC.NTZ R3, R4 ;  /* 0x0000000400037305 */ /* 0x000e22000021f000 */
[----:B------:R-:W-:Y:S01]  /*91b0*/  IMAD.MOV.U32 R26, RZ, RZ, R28 ;  /* 0x000000ffff1a7224 */ /* 0x000fe200078e001c */
[----:B0-----:R0:W-:Y:S06]  /*91c0*/  STG.E desc[UR36][R8.64], R3 ;  /* 0x0000000308007986 */ /* 0x0011ec000c101924 */
.L_x_13756:
[----:B------:R-:W-:Y:S05]  /*91d0*/  BSYNC B6 ;  /* 0x0000000000067941 */ /* 0x000fea0003800000 */
.L_x_13755:
[----:B------:R-:W-:Y:S01]  /*91e0*/  ISETP.GE.AND P0, PT, R26, R17, PT ;  /* 0x000000111a00720c */ /* 0x000fe20003f06270 */
[----:B------:R-:W-:-:S12]  /*91f0*/  BSSY B6, `(.L_x_13790) ;  /* 0x00001d8000067945 */ /* 0x000fd80003800000 */
[----:B------:R-:W-:Y:S05]  /*9200*/  @P0 BRA `(.L_x_13791) ;  /* 0x0000001c00580947 */ /* 0x000fea0003800000 */
[----:B0---4-:R-:W0:Y:S01]  /*9210*/  LDC.64 R8, c[0x0][0x218] ;  /* 0x00008600ff087b82 */ /* 0x011e220000000a00 */
        /* <DEDUP_REMOVED lines=20> */
.L_x_13795:
[----:B-1----:R-:W0:Y:S02]  /*9360*/  F2I.S64.TRUNC R18, R18 ;  /* 0x0000001200127311 */ /* 0x002e24000020d900 */
[----:B0-----:R-:W-:-:S05]  /*9370*/  IMAD.MOV.U32 R3, RZ, RZ, R18 ;  /* 0x000000ffff037224 */ /* 0x001fca00078e0012 */
[----:B------:R0:W-:Y:S01]  /*9380*/  STG.E.U8 desc[UR36][R8.64], R3 ;  /* 0x0000000308007986 */ /* 0x0001e2000c101124 */
[----:B------:R-:W-:Y:S05]  /*9390*/  BRA `(.L_x_13797) ;  /* 0x0000000c00407947 */ /* 0x000fea0003800000 */
.L_x_13794:
[----:B------:R-:W-:-:S13]  /*93a0*/  ISETP.NE.AND P0, PT, R0, 0x2, PT ;  /* 0x000000020000780c */ /* 0x000fda0003f05270 */
[----:B------:R-:W-:Y:S05]  /*93b0*/  @!P0 BRA `(.L_x_13798) ;  /* 0x0000000000288947 */ /* 0x000fea0003800000 */
[----:B------:R-:W-:-:S13]  /*93c0*/  ISETP.NE.AND P0, PT, R0, 0x3, PT ;  /* 0x000000030000780c */ /* 0x000fda0003f05270 */
[----:B------:R-:W-:Y:S05]  /*93d0*/  @!P0 BRA `(.L_x_13799) ;  /* 0x0000000000148947 */ /* 0x000fea0003800000 */
[----:B------:R-:W-:-:S13]  /*93e0*/  ISETP.NE.AND P0, PT, R0, 0x4, PT ;  /* 0x000000040000780c */ /* 0x000fda0003f05270 */
[----:B------:R-:W-:Y:S05]  /*93f0*/  @P0 BRA `(.L_x_13796) ;  /* 0x0000000800d00947 */ /* 0x000fea0003800000 */
[----:B-1----:R-:W0:Y:S02]  /*9400*/  F2I.S64.TRUNC R18, R18 ;  /* 0x0000001200127311 */ /* 0x002e24000020d900 */
[----:B0-----:R0:W-:Y:S01]  /*9410*/  STG.E.64 desc[UR36][R8.64], R18 ;  /* 0x0000001208007986 */ /* 0x0011e2000c101b24 */
[----:B------:R-:W-:Y:S05]  /*9420*/  BRA `(.L_x_13797) ;  /* 0x0000000c001c7947 */ /* 0x000fea0003800000 */
.L_x_13799:
[----:B------:R-:W0:Y:S02]  /*9430*/  F2I.FTZ.TRUNC.NTZ R3, R18 ;  /* 0x0000001200037305 */ /* 0x000e24000021f100 */
[----:B0-----:R0:W-:Y:S01]  /*9440*/  STG.E desc[UR36][R8.64], R3 ;  /* 0x0000000308007986 */ /* 0x0011e2000c101924 */
[----:B------:R-:W-:Y:S05]  /*9450*/  BRA `(.L_x_13797) ;  /* 0x0000000c00107947 */ /* 0x000fea0003800000 */
.L_x_13798:
[----:B------:R-:W0:Y:S02]  /*9460*/  F2I.FTZ.TRUNC.NTZ R3, R18 ;  /* 0x0000001200037305 */ /* 0x000e24000021f100 */
[----:B0-----:R0:W-:Y:S01]  /*9470*/  STG.E.U16 desc[UR36][R8.64], R3 ;  /* 0x0000000308007986 */ /* 0x0011e2000c101524 */
[----:B------:R-:W-:Y:S05]  /*9480*/  BRA `(.L_x_13797) ;  /* 0x0000000c00047947 */ /* 0x000fea0003800000 */
.L_x_13793:
        /* <DEDUP_REMOVED lines=8> */
.L_x_13801:
[----:B------:R-:W-:-:S05]  /*9510*/  F2FP.F16.F32.PACK_AB R18, RZ, R18 ;  /* 0x00000012ff12723e */ /* 0x000fca00000000ff */
[----:B------:R0:W-:Y:S01]  /*9520*/  STG.E.U16 desc[UR36][R8.64], R18 ;  /* 0x0000001208007986 */ /* 0x0001e2000c101524 */
[----:B------:R-:W-:Y:S05]  /*9530*/  BRA `(.L_x_13797) ;  /* 0x0000000800d87947 */ /* 0x000fea0003800000 */
.L_x_13800:
[----:B------:R-:W-:-:S13]  /*9540*/  ISETP.NE.AND P0, PT, R0, 0x7, PT ;  /* 0x000000070000780c */ /* 0x000fda0003f05270 */
[----:B------:R-:W-:Y:S05]  /*9550*/  @!P0 BRA `(.L_x_13802) ;  /* 0x00000000002c8947 */ /* 0x000fea0003800000 */
[----:B------:R-:W-:-:S13]  /*9560*/  ISETP.NE.AND P0, PT, R0, 0x8, PT ;  /* 0x000000080000780c */ /* 0x000fda0003f05270 */
[----:B------:R-:W-:Y:S05]  /*9570*/  @!P0 BRA `(.L_x_13803) ;  /* 0x0000000000148947 */ /* 0x000fea0003800000 */
[----:B------:R-:W-:-:S13]  /*9580*/  ISETP.NE.AND P0, PT, R0, 0x9, PT ;  /* 0x000000090000780c */ /* 0x000fda0003f05270 */
[----:B------:R-:W-:Y:S05]  /*9590*/  @P0 BRA `(.L_x_13796) ;  /* 0x0000000800680947 */ /* 0x000fea0003800000 */
[----:B-1----:R-:W-:-:S05]  /*95a0*/  IMAD.MOV.U32 R19, RZ, RZ, RZ ;  /* 0x000000ffff137224 */ /* 0x002fca00078e00ff */
[----:B------:R0:W-:Y:S01]  /*95b0*/  STG.E.64 desc[UR36][R8.64], R18 ;  /* 0x0000001208007986 */ /* 0x0001e2000c101b24 */
[----:B------:R-:W-:Y:S05]  /*95c0*/  BRA `(.L_x_13797) ;  /* 0x0000000800b47947 */ /* 0x000fea0003800000 */
.L_x_13803:
[----:B------:R-:W-:-:S04]  /*95d0*/  F2FP.F16.F32.PACK_AB R3, RZ, R18 ;  /* 0x00000012ff03723e */ /* 0x000fc800000000ff */
[----:B------:R-:W-:-:S05]  /*95e0*/  PRMT R3, R3, 0x5410, RZ ;  /* 0x0000541003037816 */ /* 0x000fca00000000ff */
[----:B------:R0:W-:Y:S01]  /*95f0*/  STG.E desc[UR36][R8.64], R3 ;  /* 0x0000000308007986 */ /* 0x0001e2000c101924 */
[----:B------:R-:W-:Y:S05]  /*9600*/  BRA `(.L_x_13797) ;  /* 0x0000000800a47947 */ /* 0x000fea0003800000 */
.L_x_13802:
[----:B------:R-:W-:-:S06]  /*9610*/  FMUL.FTZ R4, R18, 1 ;  /* 0x3f80000012047820 */ /* 0x000fcc0000410000 */
[----:B------:R-:W0:Y:S02]  /*9620*/  F2F.F64.F32 R4, R4 ;  /* 0x0000000400047310 */ /* 0x000e240000201800 */
[----:B0-----:R0:W-:Y:S01]  /*9630*/  STG.E.64 desc[UR36][R8.64], R4 ;  /* 0x0000000408007986 */ /* 0x0011e2000c101b24 */
[----:B------:R-:W-:Y:S05]  /*9640*/  BRA `(.L_x_13797) ;  /* 0x0000000800947947 */ /* 0x000fea0003800000 */
.L_x_13792:
        /* <DEDUP_REMOVED lines=12> */
.L_x_13806:
[----:B------:R-:W-:Y:S01]  /*9710*/  FMUL.FTZ R4, R18, 1 ;  /* 0x3f80000012047820 */ /* 0x000fe20000410000 */
[----:B------:R-:W-:-:S05]  /*9720*/  CS2R R6, SRZ ;  /* 0x0000000000067805 */ /* 0x000fca000001ff00 */
[----:B------:R-:W0:Y:S02]  /*9730*/  F2F.F64.F32 R4, R4 ;  /* 0x0000000400047310 */ /* 0x000e240000201800 */
[----:B0-----:R0:W-:Y:S01]  /*9740*/  STG.E.128 desc[UR36][R8.64], R4 ;  /* 0x0000000408007986 */ /* 0x0011e2000c101d24 */
[----:B------:R-:W-:Y:S05]  /*9750*/  BRA `(.L_x_13797) ;  /* 0x0000000800507947 */ /* 0x000fea0003800000 */
.L_x_13805:
        /* <DEDUP_REMOVED lines=20> */
.L_x_13810:
[----:B------:R-:W-:Y:S05]  /*98a0*/  BSYNC B0 ;  /* 0x0000000000007941 */ /* 0x000fea0003800000 */
.L_x_13809:
[----:B------:R-:W-:-:S05]  /*98b0*/  LOP3.LUT R5, R0, R5, RZ, 0xfc, !PT ;  /* 0x0000000500057212 */ /* 0x000fca00078efcff */
[----:B------:R0:W-:Y:S01]  /*98c0*/  STG.E.U8 desc[UR36][R8.64], R5 ;  /* 0x0000000508007986 */ /* 0x0001e2000c101124 */
[----:B------:R-:W-:Y:S05]  /*98d0*/  BRA `(.L_x_13797) ;  /* 0x0000000400f07947 */ /* 0x000fea0003800000 */
.L_x_13808:
        /* <DEDUP_REMOVED lines=12> */
.L_x_13812:
[----:B------:R-:W-:Y:S01]  /*99a0*/  IMAD.MOV.U32 R0, RZ, RZ, 0x7f ;  /* 0x0000007fff007424 */ /* 0x000fe200078e00ff */
[----:B------:R-:W-:-:S04]  /*99b0*/  ISETP.GT.U32.AND P0, PT, R4, 0x7f800000, PT ;  /* 0x7f8000000400780c */ /* 0x000fc80003f04070 */
[----:B------:R-:W-:-:S09]  /*99c0*/  SEL R0, R0, 0x7c, P0 ;  /* 0x0000007c00007807 */ /* 0x000fd20000000000 */
.L_x_13813:
[----:B------:R-:W-:Y:S05]  /*99d0*/  BSYNC B0 ;  /* 0x0000000000007941 */ /* 0x000fea0003800000 */
.L_x_13811:
[----:B------:R-:W-:-:S04]  /*99e0*/  LOP3.LUT R18, R18, 0x80000000, RZ, 0xc0, !PT ;  /* 0x8000000012127812 */ /* 0x000fc800078ec0ff */
[----:B------:R-:W-:-:S04]  /*99f0*/  SHF.R.U32.HI R3, RZ, 0x18, R18 ;  /* 0x00000018ff037819 */ /* 0x000fc80000011612 */
[----:B------:R-:W-:-:S05]  /*9a00*/  LOP3.LUT R3, R0, R3, RZ, 0xfc, !PT ;  /* 0x0000000300037212 */ /* 0x000fca00078efcff */
[----:B------:R0:W-:Y:S01]  /*9a10*/  STG.E.U8 desc[UR36][R8.64], R3 ;  /* 0x0000000308007986 */ /* 0x0001e2000c101124 */
[----:B------:R-:W-:Y:S05]  /*9a20*/  BRA `(.L_x_13797) ;  /* 0x00000004009c7947 */ /* 0x000fea0003800000 */
.L_x_13807:
[----:B------:R-:W-:-:S05]  /*9a30*/  F2FP.BF16.F32.PACK_AB R18, RZ, R18 ;  /* 0x00000012ff12723e */ /* 0x000fca00000010ff */
[----:B------:R0:W-:Y:S01]  /*9a40*/  STG.E.U16 desc[UR36][R8.64], R18 ;  /* 0x0000001208007986 */ /* 0x0001e2000c101524 */
[----:B------:R-:W-:Y:S05]  /*9a50*/  BRA `(.L_x_13797) ;  /* 0x0000000400907947 */ /* 0x000fea0003800000 */
.L_x_13804:
        /* <DEDUP_REMOVED lines=11> */
.L_x_13816:
        /* <DEDUP_REMOVED lines=16> */
.L_x_13819:
[----:B------:R-:W-:-:S04]  /*9c10*/  LOP3.LUT R18, R18, 0x80000000, RZ, 0xc0, !PT ;  /* 0x8000000012127812 */ /* 0x000fc800078ec0ff */
[----:B------:R-:W-:-:S04]  /*9c20*/  SHF.R.U32.HI R3, RZ, 0x18, R18 ;  /* 0x00000018ff037819 */ /* 0x000fc80000011612 */
[----:B------:R-:W-:-:S04]  /*9c30*/  LOP3.LUT R0, R0, R3, RZ, 0xfc, !PT ;  /* 0x0000000300007212 */ /* 0x000fc800078efcff */
[----:B------:R-:W-:-:S07]  /*9c40*/  PRMT R4, R0, 0x7610, R4 ;  /* 0x0000761000047816 */ /* 0x000fce0000000004 */
.L_x_13818:
[----:B------:R-:W-:Y:S05]  /*9c50*/  BSYNC B0 ;  /* 0x0000000000007941 */ /* 0x000fea0003800000 */
.L_x_13817:
[----:B------:R0:W-:Y:S01]  /*9c60*/  STG.E.U8 desc[UR36][R8.64], R4 ;  /* 0x0000000408007986 */ /* 0x0001e2000c101124 */
[----:B------:R-:W-:Y:S05]  /*9c70*/  BRA `(.L_x_13797) ;  /* 0x0000000400087947 */ /* 0x000fea0003800000 */
.L_x_13815:
        /* <DEDUP_REMOVED lines=16> */
.L_x_13822:
[----:B------:R-:W-:-:S04]  /*9d80*/  LOP3.LUT R18, R18, 0x80000000, RZ, 0xc0, !PT ;  /* 0x8000000012127812 */ /* 0x000fc800078ec0ff */
[----:B------:R-:W-:-:S04]  /*9d90*/  SHF.R.U32.HI R3, RZ, 0x18, R18 ;  /* 0x00000018ff037819 */ /* 0x000fc80000011612 */
[----:B------:R-:W-:-:S04]  /*9da0*/  LOP3.LUT R0, R0, R3, RZ, 0xfc, !PT ;  /* 0x0000000300007212 */ /* 0x000fc800078efcff */
[----:B------:R-:W-:-:S07]  /*9db0*/  PRMT R4, R0, 0x7610, R4 ;  /* 0x0000761000047816 */ /* 0x000fce0000000004 */
.L_x_13821:
[----:B------:R-:W-:Y:S05]  /*9dc0*/  BSYNC B0 ;  /* 0x0000000000007941 */ /* 0x000fea0003800000 */
.L_x_13820:
[----:B------:R0:W-:Y:S01]  /*9dd0*/  STG.E.U8 desc[UR36][R8.64], R4 ;  /* 0x0000000408007986 */ /* 0x0001e2000c101124 */
[----:B------:R-:W-:Y:S05]  /*9de0*/  BRA `(.L_x_13797) ;  /* 0x0000000000ac7947 */ /* 0x000fea0003800000 */
.L_x_13814:
        /* <DEDUP_REMOVED lines=21> */
.L_x_13796:
        /* <DEDUP_REMOVED lines=16> */
.L_x_13825:
[----:B------:R-:W-:Y:S05]  /*a040*/  BRA `(.L_x_13797) ;  /* 0x0000000000147947 */ /* 0x000fea0003800000 */
.L_x_13824:
[----:B-1----:R-:W0:Y:S02]  /*a050*/  F2I.U64.TRUNC R18, R18 ;  /* 0x0000001200127311 */ /* 0x002e24000020d800 */
[----:B0-----:R0:W-:Y:S01]  /*a060*/  STG.E.64 desc[UR36][R8.64], R18 ;  /* 0x0000001208007986 */ /* 0x0011e2000c101b24 */
[----:B------:R-:W-:Y:S05]  /*a070*/  BRA `(.L_x_13797) ;  /* 0x0000000000087947 */ /* 0x000fea0003800000 */
.L_x_13823:
[----:B------:R-:W0:Y:S02]  /*a080*/  F2I.FTZ.U32.TRUNC.NTZ R3, R18 ;  /* 0x0000001200037305 */ /* 0x000e24000021f000 */
[----:B0-----:R0:W-:Y:S02]  /*a090*/  STG.E desc[UR36][R8.64], R3 ;  /* 0x0000000308007986 */ /* 0x0011e4000c101924 */
.L_x_13797:
[----:B------:R-:W-:-:S05]  /*a0a0*/  VIADD R26, R26, 0x80 ;  /* 0x000000801a1a7836 */ /* 0x000fca0000000000 */
[----:B------:R-:W-:-:S13]  /*a0b0*/  ISETP.GE.AND P0, PT, R26, R17, PT ;  /* 0x000000111a00720c */ /* 0x000fda0003f06270 */
        /* <DEDUP_REMOVED lines=22> */
.L_x_13829:
[----:B-1----:R-:W0:Y:S02]  /*a220*/  F2I.S64.TRUNC R22, R22 ;  /* 0x0000001600167311 */ /* 0x002e24000020d900 */
[----:B0-----:R-:W-:-:S05]  /*a230*/  IMAD.MOV.U32 R3, RZ, RZ, R22 ;  /* 0x000000ffff037224 */ /* 0x001fca00078e0016 */
[----:B------:R0:W-:Y:S01]  /*a240*/  STG.E.U8 desc[UR36][R8.64], R3 ;  /* 0x0000000308007986 */ /* 0x0001e2000c101124 */
[----:B------:R-:W-:Y:S05]  /*a250*/  BRA `(.L_x_13831) ;  /* 0x0000000c00407947 */ /* 0x000fea0003800000 */
.L_x_13828:
        /* <DEDUP_REMOVED lines=9> */
.L_x_13833:
[----:B------:R-:W0:Y:S02]  /*a2f0*/  F2I.FTZ.TRUNC.NTZ R3, R22 ;  /* 0x0000001600037305 */ /* 0x000e24000021f100 */
[----:B0-----:R0:W-:Y:S01]  /*a300*/  STG.E desc[UR36][R8.64], R3 ;  /* 0x0000000308007986 */ /* 0x0011e2000c101924 */
[----:B------:R-:W-:Y:S05]  /*a310*/  BRA `(.L_x_13831) ;  /* 0x0000000c00107947 */ /* 0x000fea0003800000 */
.L_x_13832:
[----:B------:R-:W0:Y:S02]  /*a320*/  F2I.FTZ.TRUNC.NTZ R3, R22 ;  /* 0x0000001600037305 */ /* 0x000e24000021f100 */
[----:B0-----:R0:W-:Y:S01]  /*a330*/  STG.E.U16 desc[UR36][R8.64], R3 ;  /* 0x0000000308007986 */ /* 0x0011e2000c101524 */
[----:B------:R-:W-:Y:S05]  /*a340*/  BRA `(.L_x_13831) ;  /* 0x0000000c00047947 */ /* 0x000fea0003800000 */
.L_x_13827:
        /* <DEDUP_REMOVED lines=8> */
.L_x_13835:
[----:B------:R-:W-:-:S05]  /*a3d0*/  F2FP.F16.F32.PACK_AB R22, RZ, R22 ;  /* 0x00000016ff16723e */ /* 0x000fca00000000ff */
[----:B------:R0:W-:Y:S01]  /*a3e0*/  STG.E.U16 desc[UR36][R8.64], R22 ;  /* 0x0000001608007986 */ /* 0x0001e2000c101524 */
[----:B------:R-:W-:Y:S05]  /*a3f0*/  BRA `(.L_x_13831) ;  /* 0x0000000800d87947 */ /* 0x000fea0003800000 */
.L_x_13834:
        /* <DEDUP_REMOVED lines=9> */
.L_x_13837:
[----:B------:R-:W-:-:S04]  /*a490*/  F2FP.F16.F32.PACK_AB R3, RZ, R22 ;  /* 0x00000016ff03723e */ /* 0x000fc800000000ff */
[----:B------:R-:W-:-:S05]  /*a4a0*/  PRMT R3, R3, 0x5410, RZ ;  /* 0x0000541003037816 */ /* 0x000fca00000000ff */
[----:B------:R0:W-:Y:S01]  /*a4b0*/  STG.E desc[UR36][R8.64], R3 ;  /* 0x0000000308007986 */ /* 0x0001e2000c101924 */
[----:B------:R-:W-:Y:S05]  /*a4c0*/  BRA `(.L_x_13831) ;  /* 0x0000000800a47947 */ /* 0x000fea0003800000 */
.L_x_13836:
[----:B------:R-:W-:-:S06]  /*a4d0*/  FMUL.FTZ R4, R22, 1 ;  /* 0x3f80000016047820 */ /* 0x000fcc0000410000 */
[----:B------:R-:W0:Y:S02]  /*a4e0*/  F2F.F64.F32 R4, R4 ;  /* 0x0000000400047310 */ /* 0x000e240000201800 */
[----:B0-----:R0:W-:Y:S01]  /*a4f0*/  STG.E.64 desc[UR36][R8.64], R4 ;  /* 0x0000000408007986 */ /* 0x0011e2000c101b24 */
[----:B------:R-:W-:Y:S05]  /*a500*/  BRA `(.L_x_13831) ;  /* 0x0000000800947947 */ /* 0x000fea0003800000 */
.L_x_13826:
        /* <DEDUP_REMOVED lines=12> */
.L_x_13840:
[----:B------:R-:W-:Y:S01]  /*a5d0*/  FMUL.FTZ R4, R22, 1 ;  /* 0x3f80000016047820 */ /* 0x000fe20000410000 */
[----:B------:R-:W-:-:S05]  /*a5e0*/  CS2R R6, SRZ ;  /* 0x0000000000067805 */ /* 0x000fca000001ff00 */
[----:B------:R-:W0:Y:S02]  /*a5f0*/  F2F.F64.F32 R4, R4 ;  /* 0x0000000400047310 */ /* 0x000e240000201800 */
[----:B0-----:R0:W-:Y:S01]  /*a600*/  STG.E.128 desc[UR36][R8.64], R4 ;  /* 0x0000000408007986 */ /* 0x0011e2000c101d24 */
[----:B------:R-:W-:Y:S05]  /*a610*/  BRA `(.L_x_13831) ;  /* 0x0000000800507947 */ /* 0x000fea0003800000 */
.L_x_13839:
        /* <DEDUP_REMOVED lines=20> */
.L_x_13844:
[----:B------:R-:W-:Y:S05]  /*a760*/  BSYNC B0 ;  /* 0x0000000000007941 */ /* 0x000fea0003800000 */
.L_x_13843:
[----:B------:R-:W-:-:S05]  /*a770*/  LOP3.LUT R5, R0, R5, RZ, 0xfc, !PT ;  /* 0x0000000500057212 */ /* 0x000fca00078efcff */
[----:B------:R0:W-:Y:S01]  /*a780*/  STG.E.U8 desc[UR36][R8.64], R5 ;  /* 0x0000000508007986 */ /* 0x0001e2000c101124 */
[----:B------:R-:W-:Y:S05]  /*a790*/  BRA `(.L_x_13831) ;  /* 0x0000000400f07947 */ /* 0x000fea0003800000 */
.L_x_13842:
        /* <DEDUP_REMOVED lines=12> */
.L_x_13846:
[----:B------:R-:W-:Y:S01]  /*a860*/  IMAD.MOV.U32 R0, RZ, RZ, 0x7f ;  /* 0x0000007fff007424 */ /* 0x000fe200078e00ff */
[----:B------:R-:W-:-:S04]  /*a870*/  ISETP.GT.U32.AND P0, PT, R4, 0x7f800000, PT ;  /* 0x7f8000000400780c */ /* 0x000fc80003f04070 */
[----:B------:R-:W-:-:S09]  /*a880*/  SEL R0, R0, 0x7c, P0 ;  /* 0x0000007c00007807 */ /* 0x000fd20000000000 */
.L_x_13847:
[----:B------:R-:W-:Y:S05]  /*a890*/  BSYNC B0 ;  /* 0x0000000000007941 */ /* 0x000fea0003800000 */
.L_x_13845:
[----:B------:R-:W-:-:S04]  /*a8a0*/  LOP3.LUT R22, R22, 0x80000000, RZ, 0xc0, !PT ;  /* 0x8000000016167812 */ /* 0x000fc800078ec0ff */
[----:B------:R-:W-:-:S04]  /*a8b0*/  SHF.R.U32.HI R3, RZ, 0x18, R22 ;  /* 0x00000018ff037819 */ /* 0x000fc80000011616 */
[----:B------:R-:W-:-:S05]  /*a8c0*/  LOP3.LUT R3, R0, R3, RZ, 0xfc, !PT ;  /* 0x0000000300037212 */ /* 0x000fca00078efcff */
[----:B------:R0:W-:Y:S01]  /*a8d0*/  STG.E.U8 desc[UR36][R8.64], R3 ;  /* 0x0000000308007986 */ /* 0x0001e2000c101124 */
[----:B------:R-:W-:Y:S05]  /*a8e0*/  BRA `(.L_x_13831) ;  /* 0x00000004009c7947 */ /* 0x000fea0003800000 */
.L_x_13841:
[----:B------:R-:W-:-:S05]  /*a8f0*/  F2FP.BF16.F32.PACK_AB R22, RZ, R22 ;  /* 0x00000016ff16723e */ /* 0x000fca00000010ff */
[----:B------:R0:W-:Y:S01]  /*a900*/  STG.E.U16 desc[UR36][R8.64], R22 ;  /* 0x0000001608007986 */ /* 0x0001e2000c101524 */
[----:B------:R-:W-:Y:S05]  /*a910*/  BRA `(.L_x_13831) ;  /* 0x0000000400907947 */ /* 0x000fea0003800000 */
.L_x_13838:
        /* <DEDUP_REMOVED lines=11> */
.L_x_13850:
        /* <DEDUP_REMOVED lines=16> */
.L_x_13853:
[----:B------:R-:W-:-:S04]  /*aad0*/  LOP3.LUT R22, R22, 0x80000000, RZ, 0xc0, !PT ;  /* 0x8000000016167812 */ /* 0x000fc800078ec0ff */
[----:B------:R-:W-:-:S04]  /*aae0*/  SHF.R.U32.HI R3, RZ, 0x18, R22 ;  /* 0x00000018ff037819 */ /* 0x000fc80000011616 */
[----:B------:R-:W-:-:S04]  /*aaf0*/  LOP3.LUT R0, R0, R3, RZ, 0xfc, !PT ;  /* 0x0000000300007212 */ /* 0x000fc800078efcff */
[----:B------:R-:W-:-:S07]  /*ab00*/  PRMT R4, R0, 0x7610, R4 ;  /* 0x0000761000047816 */ /* 0x000fce0000000004 */
.L_x_13852:
[----:B------:R-:W-:Y:S05]  /*ab10*/  BSYNC B0 ;  /* 0x0000000000007941 */ /* 0x000fea0003800000 */
.L_x_13851:
[----:B------:R0:W-:Y:S01]  /*ab20*/  STG.E.U8 desc[UR36][R8.64], R4 ;  /* 0x0000000408007986 */ /* 0x0001e2000c101124 */
[----:B------:R-:W-:Y:S05]  /*ab30*/  BRA `(.L_x_13831) ;  /* 0x0000000400087947 */ /* 0x000fea0003800000 */
.L_x_13849:
        /* <DEDUP_REMOVED lines=16> */
.L_x_13856:
[----:B------:R-:W-:-:S04]  /*ac40*/  LOP3.LUT R22, R22, 0x80000000, RZ, 0xc0, !PT ;  /* 0x8000000016167812 */ /* 0x000fc800078ec0ff */
[----:B------:R-:W-:-:S04]  /*ac50*/  SHF.R.U32.HI R3, RZ, 0x18, R22 ;  /* 0x00000018ff037819 */ /* 0x000fc80000011616 */
[----:B------:R-:W-:-:S04]  /*ac60*/  LOP3.LUT R0, R0, R3, RZ, 0xfc, !PT ;  /* 0x0000000300007212 */ /* 0x000fc800078efcff */
[----:B------:R-:W-:-:S07]  /*ac70*/  PRMT R4, R0, 0x7610, R4 ;  /* 0x0000761000047816 */ /* 0x000fce0000000004 */
.L_x_13855:
[----:B------:R-:W-:Y:S05]  /*ac80*/  BSYNC B0 ;  /* 0x0000000000007941 */ /* 0x000fea0003800000 */
.L_x_13854:
[----:B------:R0:W-:Y:S01]  /*ac90*/  STG.E.U8 desc[UR36][R8.64], R4 ;  /* 0x0000000408007986 */ /* 0x0001e2000c101124 */
[----:B------:R-:W-:Y:S05]  /*aca0*/  BRA `(.L_x_13831) ;  /* 0x0000000000ac7947 */ /* 0x000fea0003800000 */
.L_x_13848:
        /* <DEDUP_REMOVED lines=21> */
.L_x_13830:
        /* <DEDUP_REMOVED lines=16> */
.L_x_13859:
[----:B------:R-:W-:Y:S05]  /*af00*/  BRA `(.L_x_13831) ;  /* 0x0000000000147947 */ /* 0x000fea0003800000 */
.L_x_13858:
[----:B-1----:R-:W0:Y:S02]  /*af10*/  F2I.U64.TRUNC R22, R22 ;  /* 0x0000001600167311 */ /* 0x002e24000020d800 */
[----:B0-----:R0:W-:Y:S01]  /*af20*/  STG.E.64 desc[UR36][R8.64], R22 ;  /* 0x0000001608007986 */ /* 0x0011e2000c101b24 */
[----:B------:R-:W-:Y:S05]  /*af30*/  BRA `(.L_x_13831) ;  /* 0x0000000000087947 */ /* 0x000fea0003800000 */
.L_x_13857:
[----:B------:R-:W0:Y:S02]  /*af40*/  F2I.FTZ.U32.TRUNC.NTZ R3, R22 ;  /* 0x0000001600037305 */ /* 0x000e24000021f000 */
[----:B0-----:R0:W-:Y:S02]  /*af50*/  STG.E desc[UR36][R8.64], R3 ;  /* 0x0000000308007986 */ /* 0x0011e4000c101924 */
.L_x_13831:
[----:B------:R-:W-:-:S07]  /*af60*/  VIADD R26, R26, 0x80 ;  /* 0x000000801a1a7836 */ /* 0x000fce0000000000 */
.L_x_13791:
[----:B------:R-:W-:Y:S05]  /*af70*/  BSYNC B6 ;  /* 0x0000000000067941 */ /* 0x000fea0003800000 */
.L_x_13790:
[----:B------:R-:W-:-:S13]  /*af80*/  ISETP.GE.AND P0, PT, R26, R17, PT ;  /* 0x000000111a00720c */ /* 0x000fda0003f06270 */
[----:B------:R-:W-:Y:S05]  /*af90*/  @P0 EXIT ;  /* 0x000000000000094d */ /* 0x000fea0003800000 */
[----:B0---4-:R-:W0:Y:S01]  /*afa0*/  LDC.64 R4, c[0x0][0x218] ;  /* 0x00008600ff047b82 */ /* 0x011e220000000a00 */
        /* <DEDUP_REMOVED lines=16> */
[----:B--2---:R-:W0:Y:S02]  /*b0b0*/  F2I.FTZ.TRUNC.NTZ R5, R24 ;  /* 0x0000001800057305 */ /* 0x004e24000021f100 */
[----:B0-----:R-:W-:Y:S01]  /*b0c0*/  STG.E.U8 desc[UR36][R2.64], R5 ;  /* 0x0000000502007986 */ /* 0x001fe2000c101124 */
[----:B------:R-:W-:Y:S05]  /*b0d0*/  EXIT ;  /* 0x000000000000794d */ /* 0x000fea0003800000 */
.L_x_13863:
[----:B--2---:R-:W0:Y:S02]  /*b0e0*/  F2I.S64.TRUNC R24, R24 ;  /* 0x0000001800187311 */ /* 0x004e24000020d900 */
[----:B0-----:R-:W-:-:S05]  /*b0f0*/  IMAD.MOV.U32 R5, RZ, RZ, R24 ;  /* 0x000000ffff057224 */ /* 0x001fca00078e0018 */
[----:B------:R-:W-:Y:S01]  /*b100*/  STG.E.U8 desc[UR36][R2.64], R5 ;  /* 0x0000000502007986 */ /* 0x000fe2000c101124 */
[----:B------:R-:W-:Y:S05]  /*b110*/  EXIT ;  /* 0x000000000000794d */ /* 0x000fea0003800000 */
.L_x_13862:
[----:B------:R-:W-:-:S13]  /*b120*/  ISETP.NE.AND P0, PT, R0, 0x2, PT ;  /* 0x000000020000780c */ /* 0x000fda0003f05270 */
[----:B------:R-:W-:Y:S05]  /*b130*/  @!P0 BRA `(.L_x_13865) ;  /* 0x0000000000288947 */ /* 0x000fea0003800000 */
[----:B------:R-:W-:-:S13]  /*b140*/  ISETP.NE.AND P0, PT, R0, 0x3, PT ;  /* 0x000000030000780c */ /* 0x000fda0003f05270 */
[----:B------:R-:W-:Y:S05]  /*b150*/  @!P0 BRA `(.L_x_13866) ;  /* 0x0000000000148947 */ /* 0x000fea0003800000 */
[----:B------:R-:W-:-:S13]  /*b160*/  ISETP.NE.AND P0, PT, R0, 0x4, PT ;  /* 0x000000040000780c */ /* 0x000fda0003f05270 */
[----:B------:R-:W-:Y:S05]  /*b170*/  @P0 BRA `(.L_x_13864) ;  /* 0x0000000800d00947 */ /* 0x000fea0003800000 */
[----:B--2---:R-:W0:Y:S02]  /*b180*/  F2I.S64.TRUNC R24, R24 ;  /* 0x0000001800187311 */ /* 0x004e24000020d900 */
[----:B0-----:R-:W-:Y:S01]  /*b190*/  STG.E.64 desc[UR36][R2.64], R24 ;  /* 0x0000001802007986 */ /* 0x001fe2000c101b24 */
[----:B------:R-:W-:Y:S05]  /*b1a0*/  EXIT ;  /* 0x000000000000794d */ /* 0x000fea0003800000 */
.L_x_13866:
[----:B--2---:R-:W0:Y:S02]  /*b1b0*/  F2I.FTZ.TRUNC.NTZ R5, R24 ;  /* 0x0000001800057305 */ /* 0x004e24000021f100 */
[----:B0-----:R-:W-:Y:S01]  /*b1c0*/  STG.E desc[UR36][R2.64], R5 ;  /* 0x0000000502007986 */ /* 0x001fe2000c101924 */
[----:B------:R-:W-:Y:S05]  /*b1d0*/  EXIT ;  /* 0x000000000000794d */ /* 0x000fea0003800000 */
.L_x_13865:
[----:B--2---:R-:W0:Y:S02]  /*b1e0*/  F2I.FTZ.TRUNC.NTZ R5, R24 ;  /* 0x0000001800057305 */ /* 0x004e24000021f100 */
[----:B0-----:R-:W-:Y:S01]  /*b1f0*/  STG.E.U16 desc[UR36][R2.64], R5 ;  /* 0x0000000502007986 */ /* 0x001fe2000c101524 */
[----:B------:R-:W-:Y:S05]  /*b200*/  EXIT ;  /* 0x000000000000794d */ /* 0x000fea0003800000 */
.L_x_13861:
[----:B------:R-:W-:-:S13]  /*b210*/  ISETP.GT.AND P0, PT, R0, 0x6, PT ;  /* 0x000000060000780c */ /* 0x000fda0003f04270 */
[----:B------:R-:W-:Y:S05]  /*b220*/  @P0 BRA `(.L_x_13867) ;  /* 0x0000000000240947 */ /* 0x000fea0003800000 */
[----:B------:R-:W-:-:S13]  /*b230*/  ISETP.NE.AND P0, PT, R0, 0x5, PT ;  /* 0x000000050000780c */ /* 0x000fda0003f05270 */
[----:B------:R-:W-:Y:S05]  /*b240*/  @!P0 BRA `(.L_x_13868) ;  /* 0x0000000000108947 */ /* 0x000fea0003800000 */
[----:B------:R-:W-:-:S13]  /*b250*/  ISETP.NE.AND P0, PT, R0, 0x6, PT ;  /* 0x000000060000780c */ /* 0x000fda0003f05270 */
[----:B------:R-:W-:Y:S05]  /*b260*/  @P0 BRA `(.L_x_13864) ;  /* 0x0000000800940947 */ /* 0x000fea0003800000 */
[----:B--2---:R-:W-:Y:S01]  /*b270*/  STG.E desc[UR36][R2.64], R24 ;  /* 0x0000001802007986 */ /* 0x004fe2000c101924 */
[----:B------:R-:W-:Y:S05]  /*b280*/  EXIT ;  /* 0x000000000000794d */ /* 0x000fea0003800000 */
.L_x_13868:
[----:B--2---:R-:W-:-:S05]  /*b290*/  F2FP.F16.F32.PACK_AB R24, RZ, R24 ;  /* 0x00000018ff18723e */ /* 0x004fca00000000ff */
[----:B------:R-:W-:Y:S01]  /*b2a0*/  STG.E.U16 desc[UR36][R2.64], R24 ;  /* 0x0000001802007986 */ /* 0x000fe2000c101524 */
[----:B------:R-:W-:Y:S05]  /*b2b0*/  EXIT ;  /* 0x000000000000794d */ /* 0x000fea0003800000 */
.L_x_13867:
[----:B------:R-:W-:-:S13]  /*b2c0*/  ISETP.NE.AND P0, PT, R0, 0x7, PT ;  /* 0x000000070000780c */ /* 0x000fda0003f05270 */
[----:B------:R-:W-:Y:S05]  /*b2d0*/  @!P0 BRA `(.L_x_13869) ;  /* 0x00000000002c8947 */ /* 0x000fea0003800000 */
[----:B------:R-:W-:-:S13]  /*b2e0*/  ISETP.NE.AND P0, PT, R0, 0x8, PT ;  /* 0x000000080000780c */ /* 0x000fda0003f05270 */
[----:B------:R-:W-:Y:S05]  /*b2f0*/  @!P0 BRA `(.L_x_13870) ;  /* 0x0000000000148947 */ /* 0x000fea0003800000 */
[----:B------:R-:W-:-:S13]  /*b300*/  ISETP.NE.AND P0, PT, R0, 0x9, PT ;  /* 0x000000090000780c */ /* 0x000fda0003f05270 */
[----:B------:R-:W-:Y:S05]  /*b310*/  @P0 BRA `(.L_x_13864) ;  /* 0x0000000800680947 */ /* 0x000fea0003800000 */
[----:B--2---:R-:W-:-:S05]  /*b320*/  IMAD.MOV.U32 R25, RZ, RZ, RZ ;  /* 0x000000ffff197224 */ /* 0x004fca00078e00ff */
[----:B------:R-:W-:Y:S01]  /*b330*/  STG.E.64 desc[UR36][R2.64], R24 ;  /* 0x0000001802007986 */ /* 0x000fe2000c101b24 */
[----:B------:R-:W-:Y:S05]  /*b340*/  EXIT ;  /* 0x000000000000794d */ /* 0x000fea0003800000 */
.L_x_13870:
[----:B--2---:R-:W-:-:S04]  /*b350*/  F2FP.F16.F32.PACK_AB R5, RZ, R24 ;  /* 0x00000018ff05723e */ /* 0x004fc800000000ff */
[----:B------:R-:W-:-:S05]  /*b360*/  PRMT R5, R5, 0x5410, RZ ;  /* 0x0000541005057816 */ /* 0x000fca00000000ff */
[----:B------:R-:W-:Y:S01]  /*b370*/  STG.E desc[UR36][R2.64], R5 ;  /* 0x0000000502007986 */ /* 0x000fe2000c101924 */
[----:B------:R-:W-:Y:S05]  /*b380*/  EXIT ;  /* 0x000000000000794d */ /* 0x000fea0003800000 */
.L_x_13869:
[----:B--2---:R-:W-:-:S06]  /*b390*/  FMUL.FTZ R4, R24, 1 ;  /* 0x3f80000018047820 */ /* 0x004fcc0000410000 */
[----:B------:R-:W0:Y:S02]  /*b3a0*/  F2F.F64.F32 R4, R4 ;  /* 0x0000000400047310 */ /* 0x000e240000201800 */
[----:B0-----:R-:W-:Y:S01]  /*b3b0*/  STG.E.64 desc[UR36][R2.64], R4 ;  /* 0x0000000402007986 */ /* 0x001fe2000c101b24 */
[----:B------:R-:W-:Y:S05]  /*b3c0*/  EXIT ;  /* 0x000000000000794d */ /* 0x000fea0003800000 */
.L_x_13860:
        /* <DEDUP_REMOVED lines=8> */
[----:B--2---:R-:W-:-:S04]  /*b450*/  FSETP.NEU.FTZ.AND P0, PT, R24, RZ, PT ;  /* 0x000000ff1800720b */ /* 0x004fc80003f1d000 */
[----:B------:R-:W-:-:S05]  /*b460*/  SEL R5, RZ, 0x1, !P0 ;  /* 0x00000001ff057807 */ /* 0x000fca0004000000 */
[----:B------:R-:W-:Y:S01]  /*b470*/  STG.E.U8 desc[UR36][R2.64], R5 ;  /* 0x0000000502007986 */ /* 0x000fe2000c101124 */
[----:B------:R-:W-:Y:S05]  /*b480*/  EXIT ;  /* 0x000000000000794d */ /* 0x000fea0003800000 */
.L_x_13873:
[----:B--2---:R-:W-:Y:S01]  /*b490*/  FMUL.FTZ R4, R24, 1 ;  /* 0x3f80000018047820 */ /* 0x004fe20000410000 */
[----:B------:R-:W-:-:S05]  /*b4a0*/  CS2R R6, SRZ ;  /* 0x0000000000067805 */ /* 0x000fca000001ff00 */
[----:B------:R-:W0:Y:S02]  /*b4b0*/  F2F.F64.F32 R4, R4 ;  /* 0x0000000400047310 */ /* 0x000e240000201800 */
[----:B0-----:R-:W-:Y:S01]  /*b4c0*/  STG.E.128 desc[UR36][R2.64], R4 ;  /* 0x0000000402007986 */ /* 0x001fe2000c101d24 */
[----:B------:R-:W-:Y:S05]  /*b4d0*/  EXIT ;  /* 0x000000000000794d */ /* 0x000fea0003800000 */
.L_x_13872:
[----:B------:R-:W-:-:S13]  /*b4e0*/  ISETP.NE.AND P0, PT, R0, 0xf, PT ;  /* 0x0000000f0000780c */ /* 0x000fda0003f05270 */
[----:B------:R-:W-:Y:S05]  /*b4f0*/  @!P0 BRA `(.L_x_13874) ;  /* 0x0000000000ac8947 */ /* 0x000fea0003800000 */
[----:B------:R-:W-:-:S13]  /*b500*/  ISETP.NE.AND P0, PT, R0, 0x17, PT ;  /* 0x000000170000780c */ /* 0x000fda0003f05270 */
[----:B------:R-:W-:Y:S05]  /*b510*/  @!P0 BRA `(.L_x_13875) ;  /* 0x0000000000508947 */ /* 0x000fea0003800000 */
[----:B------:R-:W-:-:S13]  /*b520*/  ISETP.NE.AND P0, PT, R0, 0x18, PT ;  /* 0x000000180000780c */ /* 0x000fda0003f05270 */
[----:B------:R-:W-:Y:S05]  /*b530*/  @P0 BRA `(.L_x_13864) ;  /* 0x0000000400e00947 */ /* 0x000fea0003800000 */
[C---:B--2---:R-:W-:Y:S01]  /*b540*/  LOP3.LUT R4, R24.reuse, 0x7fffffff, RZ, 0xc0, !PT ;  /* 0x7fffffff18047812 */ /* 0x044fe200078ec0ff */
        /* <DEDUP_REMOVED lines=13> */
.L_x_13877:
[----:B------:R-:W-:Y:S05]  /*b620*/  BSYNC B0 ;  /* 0x0000000000007941 */ /* 0x000fea0003800000 */
.L_x_13876:
[----:B------:R-:W-:-:S05]  /*b630*/  LOP3.LUT R7, R0, R7, RZ, 0xfc, !PT ;  /* 0x0000000700077212 */ /* 0x000fca00078efcff */
[----:B------:R-:W-:Y:S01]  /*b640*/  STG.E.U8 desc[UR36][R2.64], R7 ;  /* 0x0000000702007986 */ /* 0x000fe2000c101124 */
[----:B------:R-:W-:Y:S05]  /*b650*/  EXIT ;  /* 0x000000000000794d */ /* 0x000fea0003800000 */
.L_x_13875:
[----:B--2---:R-:W-:Y:S01]  /*b660*/  LOP3.LUT R4, R24, 0x7fffffff, RZ, 0xc0, !PT ;  /* 0x7fffffff18047812 */ /* 0x004fe200078ec0ff */
        /* <DEDUP_REMOVED lines=11> */
.L_x_13879:
[----:B------:R-:W-:Y:S01]  /*b720*/  IMAD.MOV.U32 R0, RZ, RZ, 0x7f ;  /* 0x0000007fff007424 */ /* 0x000fe200078e00ff */
[----:B------:R-:W-:-:S04]  /*b730*/  ISETP.GT.U32.AND P0, PT, R4, 0x7f800000, PT ;  /* 0x7f8000000400780c */ /* 0x000fc80003f04070 */
[----:B------:R-:W-:-:S09]  /*b740*/  SEL R0, R0, 0x7c, P0 ;  /* 0x0000007c00007807 */ /* 0x000fd20000000000 */
.L_x_13880:
[----:B------:R-:W-:Y:S05]  /*b750*/  BSYNC B0 ;  /* 0x0000000000007941 */ /* 0x000fea0003800000 */
.L_x_13878:
[----:B------:R-:W-:-:S04]  /*b760*/  LOP3.LUT R24, R24, 0x80000000, RZ, 0xc0, !PT ;  /* 0x8000000018187812 */ /* 0x000fc800078ec0ff */
[----:B------:R-:W-:-:S04]  /*b770*/  SHF.R.U32.HI R5, RZ, 0x18, R24 ;  /* 0x00000018ff057819 */ /* 0x000fc80000011618 */
[----:B------:R-:W-:-:S05]  /*b780*/  LOP3.LUT R5, R0, R5, RZ, 0xfc, !PT ;  /* 0x0000000500057212 */ /* 0x000fca00078efcff */
[----:B------:R-:W-:Y:S01]  /*b790*/  STG.E.U8 desc[UR36][R2.64], R5 ;  /* 0x0000000502007986 */ /* 0x000fe2000c101124 */
[----:B------:R-:W-:Y:S05]  /*b7a0*/  EXIT ;  /* 0x000000000000794d */ /* 0x000fea0003800000 */
.L_x_13874:
[----:B--2---:R-:W-:-:S05]  /*b7b0*/  F2FP.BF16.F32.PACK_AB R24, RZ, R24 ;  /* 0x00000018ff18723e */ /* 0x004fca00000010ff */
[----:B------:R-:W-:Y:S01]  /*b7c0*/  STG.E.U16 desc[UR36][R2.64], R24 ;  /* 0x0000001802007986 */ /* 0x000fe2000c101524 */
[----:B------:R-:W-:Y:S05]  /*b7d0*/  EXIT ;  /* 0x000000000000794d */ /* 0x000fea0003800000 */
.L_x_13871:
        /* <DEDUP_REMOVED lines=8> */
[----:B--2---:R-:W0:Y:S02]  /*b860*/  F2I.FTZ.U32.TRUNC.NTZ R5, R24 ;  /* 0x0000001800057305 */ /* 0x004e24000021f000 */
[----:B0-----:R-:W-:Y:S01]  /*b870*/  STG.E.U16 desc[UR36][R2.64], R5 ;  /* 0x0000000502007986 */ /* 0x001fe2000c101524 */
[----:B------:R-:W-:Y:S05]  /*b880*/  EXIT ;  /* 0x000000000000794d */ /* 0x000fea0003800000 */
.L_x_13883:
[----:B--2---:R-:W-:Y:S01]  /*b890*/  LOP3.LUT R5, R24, 0x7fffffff, RZ, 0xc0, !PT ;  /* 0x7fffffff18057812 */ /* 0x004fe200078ec0ff */
        /* <DEDUP_REMOVED lines=15> */
.L_x_13886:
[----:B------:R-:W-:-:S04]  /*b990*/  LOP3.LUT R24, R24, 0x80000000, RZ, 0xc0, !PT ;  /* 0x8000000018187812 */ /* 0x000fc800078ec0ff */
[----:B------:R-:W-:-:S04]  /*b9a0*/  SHF.R.U32.HI R5, RZ, 0x18, R24 ;  /* 0x00000018ff057819 */ /* 0x000fc80000011618 */
[----:B------:R-:W-:-:S04]  /*b9b0*/  LOP3.LUT R4, R4, R5, RZ, 0xfc, !PT ;  /* 0x0000000504047212 */ /* 0x000fc800078efcff */
[----:B------:R-:W-:-:S07]  /*b9c0*/  PRMT R0, R4, 0x7610, R0 ;  /* 0x0000761004007816 */ /* 0x000fce0000000000 */
.L_x_13885:
[----:B------:R-:W-:Y:S05]  /*b9d0*/  BSYNC B0 ;  /* 0x0000000000007941 */ /* 0x000fea0003800000 */
.L_x_13884:
[----:B------:R-:W-:Y:S01]  /*b9e0*/  STG.E.U8 desc[UR36][R2.64], R0 ;  /* 0x0000000002007986 */ /* 0x000fe2000c101124 */
[----:B------:R-:W-:Y:S05]  /*b9f0*/  EXIT ;  /* 0x000000000000794d */ /* 0x000fea0003800000 */
.L_x_13882:
        /* <DEDUP_REMOVED lines=16> */
.L_x_13889:
[----:B------:R-:W-:-:S04]  /*bb00*/  LOP3.LUT R24, R24, 0x80000000, RZ, 0xc0, !PT ;  /* 0x8000000018187812 */ /* 0x000fc800078ec0ff */
[----:B------:R-:W-:-:S04]  /*bb10*/  SHF.R.U32.HI R5, RZ, 0x18, R24 ;  /* 0x00000018ff057819 */ /* 0x000fc80000011618 */
[----:B------:R-:W-:-:S04]  /*bb20*/  LOP3.LUT R4, R4, R5, RZ, 0xfc, !PT ;  /* 0x0000000504047212 */ /* 0x000fc800078efcff */
[----:B------:R-:W-:-:S07]  /*bb30*/  PRMT R0, R4, 0x7610, R0 ;  /* 0x0000761004007816 */ /* 0x000fce0000000000 */
.L_x_13888:
[----:B------:R-:W-:Y:S05]  /*bb40*/  BSYNC B0 ;  /* 0x0000000000007941 */ /* 0x000fea0003800000 */
.L_x_13887:
[----:B------:R-:W-:Y:S01]  /*bb50*/  STG.E.U8 desc[UR36][R2.64], R0 ;  /* 0x0000000002007986 */ /* 0x000fe2000c101124 */
[----:B------:R-:W-:Y:S05]  /*bb60*/  EXIT ;  /* 0x000000000000794d */ /* 0x000fea0003800000 */
.L_x_13881:
[----:B------:R-:W-:-:S13]  /*bb70*/  ISETP.NE.AND P0, PT, R0, 0x1c, PT ;  /* 0x0000001c0000780c */ /* 0x000fda0003f05270 */
[----:B------:R-:W-:Y:S05]  /*bb80*/  @!P0 BRA `(.L_x_13890) ;  /* 0x00000000009c8947 */ /* 0x000fea0003800000 */
[----:B------:R-:W-:-:S13]  /*bb90*/  ISETP.NE.AND P0, PT, R0, 0x1d, PT ;  /* 0x0000001d0000780c */ /* 0x000fda0003f05270 */
[----:B------:R-:W-:Y:S05]  /*bba0*/  @!P0 BRA `(.L_x_13891) ;  /* 0x0000000000888947 */ /* 0x000fea0003800000 */
[----:B------:R-:W-:-:S13]  /*bbb0*/  ISETP.NE.AND P0, PT, R0, 0x2c, PT ;  /* 0x0000002c0000780c */ /* 0x000fda0003f05270 */
[----:B------:R-:W-:Y:S05]  /*bbc0*/  @P0 BRA `(.L_x_13864) ;  /* 0x00000000003c0947 */ /* 0x000fea0003800000 */
[----:B--2---:R-:W-:-:S04]  /*bbd0*/  SHF.R.U32.HI R4, RZ, 0x17, R24 ;  /* 0x00000017ff047819 */ /* 0x004fc80000011618 */
        /* <DEDUP_REMOVED lines=14> */
.L_x_13864:
[----:B------:R-:W-:Y:S01]  /*bcc0*/  MOV R0, 0x0 ;  /* 0x0000000000007802 */ /* 0x000fe20000000f00 */
[----:B------:R-:W-:Y:S01]  /*bcd0*/  ULDC.64 UR4, c[0x4][0x128] ;  /* 0x01004a0000047ab9 */ /* 0x000fe20000000a00 */
[----:B------:R-:W-:Y:S01]  /*bce0*/  ULDC.64 UR6, c[0x4][0x20] ;  /* 0x0100080000067ab9 */ /* 0x000fe20000000a00 */
[----:B------:R-:W-:Y:S01]  /*bcf0*/  IMAD.U32 R4, RZ, RZ, UR4 ;  /* 0x00000004ff047e24 */ /* 0x000fe2000f8e00ff */
[----:B------:R0:W4:Y:S01]  /*bd00*/  LDC.64 R2, c[0x4][R0] ;  /* 0x0100000000027b82 */ /* 0x0001220000000a00 */
        /* <DEDUP_REMOVED lines=10> */
[----:B-1234-:R-:W-:Y:S05]  /*bdb0*/  CALL.ABS.NOINC R2 ;  /* 0x0000000002007343 */ /* 0x01efea0003c00000 */
.L_x_13892:
[----:B------:R-:W-:Y:S05]  /*bdc0*/  EXIT ;  /* 0x000000000000794d */ /* 0x000fea0003800000 */
.L_x_13891:
[----:B--2---:R-:W0:Y:S02]  /*bdd0*/  F2I.U64.TRUNC R24, R24 ;  /* 0x0000001800187311 */ /* 0x004e24000020d800 */
[----:B0-----:R-:W-:Y:S01]  /*bde0*/  STG.E.64 desc[UR36][R2.64], R24 ;  /* 0x0000001802007986 */ /* 0x001fe2000c101b24 */
[----:B------:R-:W-:Y:S05]  /*bdf0*/  EXIT ;  /* 0x000000000000794d */ /* 0x000fea0003800000 */
.L_x_13890:
[----:B--2---:R-:W0:Y:S02]  /*be00*/  F2I.FTZ.U32.TRUNC.NTZ R5, R24 ;  /* 0x0000001800057305 */ /* 0x004e24000021f000 */
[----:B0-----:R-:W-:Y:S01]  /*be10*/  STG.E desc[UR36][R2.64], R5 ;  /* 0x0000000502007986 */ /* 0x001fe2000c101924 */
[----:B------:R-:W-:Y:S05]  /*be20*/  EXIT ;  /* 0x000000000000794d */ /* 0x000fea0003800000 */
        .weak           $__internal_43_$__cuda_sm3x_div_rn_ftz_f32_slowpath
        .type           $__internal_43_$__cuda_sm3x_div_rn_ftz_f32_slowpath,@function
        .size           $__internal_43_$__cuda_sm3x_div_rn_ftz_f32_slowpath,(.L_x_19719 - $__internal_43_$__cuda_sm3x_div_rn_ftz_f32_slowpath)
$__internal_43_$__cuda_sm3x_div_rn_ftz_f32_slowpath:
        /* <DEDUP_REMOVED lines=33> */
.L_x_13895:
[----:B------:R-:W-:Y:S05]  /*c040*/  BSYNC B3 ;  /* 0x0000000000037941 */ /* 0x000fea0003800000 */
.L_x_13894:
        /* <DEDUP_REMOVED lines=27> */
.L_x_13901:
[----:B------:R-:W-:-:S07]  /*c200*/  IMAD R0, R5, 0x800000, R11 ;  /* 0x0080000005007824 */ /* 0x000fce00078e020b */
.L_x_13902:
[----:B------:R-:W-:Y:S05]  /*c210*/  BSYNC B3 ;  /* 0x0000000000037941 */ /* 0x000fea0003800000 */
.L_x_13900:
[----:B------:R-:W-:Y:S05]  /*c220*/  BRA `(.L_x_13903) ;  /* 0x0000000000207947 */ /* 0x000fea0003800000 */
.L_x_13899:
[----:B------:R-:W-:-:S04]  /*c230*/  LOP3.LUT R0, R3, 0x80000000, R0, 0x48, !PT ;  /* 0x8000000003007812 */ /* 0x000fc800078e4800 */
[----:B------:R-:W-:Y:S01]  /*c240*/  LOP3.LUT R0, R0, 0x7f800000, RZ, 0xfc, !PT ;  /* 0x7f80000000007812 */ /* 0x000fe200078efcff */
[----:B------:R-:W-:Y:S06]  /*c250*/  BRA `(.L_x_13903) ;  /* 0x0000000000147947 */ /* 0x000fec0003800000 */
.L_x_13898:
[----:B------:R-:W-:Y:S01]  /*c260*/  LOP3.LUT R0, R3, 0x80000000, R0, 0x48, !PT ;  /* 0x8000000003007812 */ /* 0x000fe200078e4800 */
[----:B------:R-:W-:Y:S06]  /*c270*/  BRA `(.L_x_13903) ;  /* 0x00000000000c7947 */ /* 0x000fec0003800000 */
.L_x_13897:
[----:B------:R-:W0:Y:S01]  /*c280*/  MUFU.RSQ R0, -QNAN ;  /* 0xffc0000000007908 */ /* 0x000e220000001400 */
[----:B------:R-:W-:Y:S05]  /*c290*/  BRA `(.L_x_13903) ;  /* 0x0000000000047947 */ /* 0x000fea0003800000 */
.L_x_13896:
[----:B------:R-:W-:-:S07]  /*c2a0*/  FADD.FTZ R0, R0, R3 ;  /* 0x0000000300007221 */ /* 0x000fce0000010000 */
.L_x_13903:
[----:B------:R-:W-:Y:S05]  /*c2b0*/  BSYNC B0 ;  /* 0x0000000000007941 */ /* 0x000fea0003800000 */
.L_x_13893:
[----:B------:R-:W-:Y:S02]  /*c2c0*/  IMAD.MOV.U32 R7, RZ, RZ, 0x0 ;  /* 0x00000000ff077424 */ /* 0x000fe400078e00ff */
[----:B0-----:R-:W-:Y:S02]  /*c2d0*/  IMAD.MOV.U32 R5, RZ, RZ, R0 ;  /* 0x000000ffff057224 */ /* 0x001fe400078e0000 */
[----:B------:R-:W-:Y:S05]  /*c2e0*/  RET.REL.NODEC R6 `(_ZN2at6native27unrolled_elementwise_kernelINS0_13BinaryFunctorIfffZZZNS0_17atan2_kernel_cudaERNS_18TensorIteratorBaseEENKUlvE_clEvENKUlvE0_clEvEUlffE_EESt5arrayIPcLm3EELi4E23TrivialOffsetCalculatorILi2EjESC_ILi1EjENS0_6memory12LoadWithCastILi2EEENSF_13StoreWithCastILi1EEEEEviT_T0_T2_T3_T4_T5_) ;  /* 0xffffff3c06447950 */ /* 0x000fea0003c3ffff */
.L_x_13904:
        /* <DEDUP_REMOVED lines=9> */
.L_x_19719:


//--------------------- .text._ZN2at6native18elementwise_kernelILi128ELi2EZNS0_22gpu_kernel_impl_nocastINS0_13BinaryFunctorIfffZZZNS0_17atan2_kernel_cudaERNS_18TensorIteratorBaseEENKUlvE_clEvENKUlvE0_clEvEUlffE_EEEEvS5_RKT_EUliE_EEviT1_ --------------------------
	.section	.text._ZN2at6native18elementwise_kernelILi128ELi2EZNS0_22gpu_kernel_impl_nocastINS0_13BinaryFunctorIfffZZZNS0_17atan2_kernel_cudaERNS_18TensorIteratorBaseEENKUlvE_clEvENKUlvE0_clEvEUlffE_EEEEvS5_RKT_EUliE_EEviT1_,"ax",@progbits
	.align	128
        .global         _ZN2at6native18elementwise_kernelILi128ELi2EZNS0_22gpu_kernel_impl_nocastINS0_13BinaryFunctorIfffZZZNS0_17atan2_kernel_cudaERNS_18TensorIteratorBaseEENKUlvE_clEvENKUlvE0_clEvEUlffE_EEEEvS5_RKT_EUliE_EEviT1_
        .type           _ZN2at6native18elementwise_kernelILi128ELi2EZNS0_22gpu_kernel_impl_nocastINS0_13BinaryFunctorIfffZZZNS0_17atan2_kernel_cudaERNS_18TensorIteratorBaseEENKUlvE_clEvENKUlvE0_clEvEUlffE_EEEEvS5_RKT_EUliE_EEviT1_,@function
        .size           _ZN2at6native18elementwise_kernelILi128ELi2EZNS0_22gpu_kernel_impl_nocastINS0_13BinaryFunctorIfffZZZNS0_17atan2_kernel_cudaERNS_18TensorIteratorBaseEENKUlvE_clEvENKUlvE0_clEvEUlffE_EEEEvS5_RKT_EUliE_EEviT1_,(.L_x_19720 - _ZN2at6native18elementwise_kernelILi128ELi2EZNS0_22gpu_kernel_impl_nocastINS0_13BinaryFunctorIfffZZZNS0_17atan2_kernel_cudaERNS_18TensorIteratorBaseEENKUlvE_clEvENKUlvE0_clEvEUlffE_EEEEvS5_RKT_EUliE_EEviT1_)
        .other          _ZN2at6native18elementwise_kernelILi128ELi2EZNS0_22gpu_kernel_impl_nocastINS0_13BinaryFunctorIfffZZZNS0_17atan2_kernel_cudaERNS_18TensorIteratorBaseEENKUlvE_clEvENKUlvE0_clEvEUlffE_EEEEvS5_RKT_EUliE_EEviT1_,@"STO_CUDA_ENTRY STV_DEFAULT"
_ZN2at6native18elementwise_kernelILi128ELi2EZNS0_22gpu_kernel_impl_nocastINS0_13BinaryFunctorIfffZZZNS0_17atan2_kernel_cudaERNS_18TensorIteratorBaseEENKUlvE_clEvENKUlvE0_clEvEUlffE_EEEEvS5_RKT_EUliE_EEviT1_:
.text._ZN2at6native18elementwise_kernelILi128ELi2EZNS0_22gpu_kernel_impl_nocastINS0_13BinaryFunctorIfffZZZNS0_17atan2_kernel_cudaERNS_18TensorIteratorBaseEENKUlvE_clEvENKUlvE0_clEvEUlffE_EEEEvS5_RKT_EUliE_EEviT1_:
        /* <DEDUP_REMOVED lines=365> */
.L_x_13907:
[----:B------:R-:W-:Y:S01]  /*16d0*/  ULDC.64 UR8, c[0x0][0x488] ;  /* 0x0001220000087ab9 */ /* 0x000fe20000000a00 */
[----:B------:R-:W-:Y:S01]  /*16e0*/  ULDC.64 UR6, c[0x0][0x480] ;  /* 0x0001200000067ab9 */ /* 0x000fe20000000a00 */
[----:B------:R-:W-:Y:S02]  /*16f0*/  IADD3 R10, P1, R4, UR8, RZ ;  /* 0x00000008040a7c10 */ /* 0x000fe4000ff3e0ff */
[----:B------:R-:W-:Y:S02]  /*1700*/  IADD3 R12, P0, R0, UR6, RZ ;  /* 0x00000006000c7c10 */ /* 0x000fe4000ff1e0ff */
[----:B------:R-:W-:Y:S02]  /*1710*/  IADD3.X R11, RZ, UR9, RZ, P1, !PT ;  /* 0x00000009ff0b7c10 */ /* 0x000fe40008ffe4ff */
[----:B------:R-:W-:Y:S01]  /*1720*/  IADD3.X R13, RZ, UR7, RZ, P0, !PT ;  /* 0x00000007ff0d7c10 */ /* 0x000fe200087fe4ff */
[----:B------:R-:W-:Y:S02]  /*1730*/  ULDC.64 UR6, c[0x0][0x478] ;  /* 0x00011e0000067ab9 */ /* 0x000fe40000000a00 */
[----:B------:R-:W2:Y:S04]  /*1740*/  LDG.E R6, desc[UR4][R10.64] ;  /* 0x000000040a067981 */ /* 0x000ea8000c1e1900 */
[----:B------:R-:W3:Y:S01]  /*1750*/  LDG.E R7, desc[UR4][R12.64] ;  /* 0x000000040c077981 */ /* 0x000ee2000c1e1900 */
[----:B------:R-:W-:Y:S01]  /*1760*/  BSSY B2, `(.L_x_13908) ;  /* 0x0000014000027945 */ /* 0x000fe20003800000 */
[----:B--2---:R-:W-:Y:S01]  /*1770*/  FADD.FTZ R0, |R6|, -RZ ;  /* 0x800000ff06007221 */ /* 0x004fe20000010200 */
[C---:B---3--:R-:W-:Y:S01]  /*1780*/  FADD.FTZ R15, |R7|.reuse, -RZ ;  /* 0x800000ff070f7221 */ /* 0x048fe20000010200 */
        /* <DEDUP_REMOVED lines=15> */
[----:B------:R-:W-:Y:S05]  /*1880*/  CALL.REL.NOINC `($__internal_44_$__cuda_sm3x_div_rn_ftz_f32_slowpath) ;  /* 0x0000001c00347944 */ /* 0x000fea0003c00000 */
[----:B------:R-:W-:-:S07]  /*1890*/  MOV R8, R0 ;  /* 0x0000000000087202 */ /* 0x000fce0000000f00 */
.L_x_13909:
[----:B------:R-:W-:Y:S05]  /*18a0*/  BSYNC B2 ;  /* 0x0000000000027941 */ /* 0x000fea0003800000 */
.L_x_13908:
        /* <DEDUP_REMOVED lines=18> */
.L_x_13911:
[----:B------:R-:W-:Y:S02]  /*19d0*/  ISETP.GE.AND P0, PT, R6, RZ, PT ;  /* 0x000000ff0600720c */ /* 0x000fe40003f06270 */
[----:B------:R-:W-:-:S11]  /*19e0*/  MOV R11, 0x3fd774eb ;  /* 0x3fd774eb000b7802 */ /* 0x000fd60000000f00 */
[----:B------:R-:W-:-:S04]  /*19f0*/  @P0 FFMA.FTZ R8, R11, 0.93318945169448852539, -R8 ;  /* 0x3f6ee5810b080823 */ /* 0x000fc80000010808 */
[----:B------:R-:W-:-:S07]  /*1a00*/  @!P0 FFMA.FTZ R8, R11, 0.93318945169448852539, R8 ;  /* 0x3f6ee5810b088823 */ /* 0x000fce0000010008 */
.L_x_13912:
[----:B------:R-:W-:Y:S05]  /*1a10*/  BSYNC B0 ;  /* 0x0000000000007941 */ /* 0x000fea0003800000 */
.L_x_13910:
[C---:B------:R-:W-:Y:S01]  /*1a20*/  FSETP.NEU.FTZ.AND P1, PT, |R6|.reuse, |R7|, PT ;  /* 0x400000070600720b */ /* 0x040fe20003f3d200 */
[----:B------:R-:W-:Y:S01]  /*1a30*/  HFMA2.MMA R0, -RZ, RZ, 2.04296875, -15.78125 ;  /* 0x4016cbe4ff007435 */ /* 0x000fe200000001ff */
[----:B------:R-:W-:Y:S02]  /*1a40*/  FSETP.NEU.FTZ.AND P0, PT, R9, RZ, PT ;  /* 0x000000ff0900720b */ /* 0x000fe40003f1d000 */
[C---:B------:R-:W-:Y:S01]  /*1a50*/  ISETP.GE.AND P2, PT, R6.reuse, RZ, PT ;  /* 0x000000ff0600720c */ /* 0x040fe20003f46270 */
[----:B------:R-:W-:Y:S01]  /*1a60*/  FADD.FTZ R6, |R6|, |R7| ;  /* 0x4000000706067221 */ /* 0x000fe20000010200 */
[----:B------:R-:W-:-:S07]  /*1a70*/  LEA R2, R3, R2, 0x8 ;  /* 0x0000000203027211 */ /* 0x000fce00078e40ff */
[----:B------:R-:W-:Y:S02]  /*1a80*/  @!P1 FSEL R8, R0, 0.78539818525314331055, !P2 ;  /* 0x3f490fdb00089808 */ /* 0x000fe40005000000 */
[----:B------:R-:W-:Y:S02]  /*1a90*/  @!P0 FSEL R8, RZ, 3.1415927410125732422, P2 ;  /* 0x40490fdbff088808 */ /* 0x000fe40001000000 */
[----:B------:R-:W-:Y:S02]  /*1aa0*/  FSETP.GTU.FTZ.AND P0, PT, |R6|, +INF , PT ;  /* 0x7f8000000600780b */ /* 0x000fe40003f1c200 */
[----:B------:R-:W-:-:S04]  /*1ab0*/  LOP3.LUT R7, R8, 0x80000000, R7, 0xb8, !PT ;  /* 0x8000000008077812 */ /* 0x000fc800078eb807 */
[----:B------:R-:W-:Y:S02]  /*1ac0*/  FSEL R9, R6, R7, P0 ;  /* 0x0000000706097208 */ /* 0x000fe40000000000 */
[----:B------:R-:W-:-:S03]  /*1ad0*/  IADD3 R7, R2, 0x80, RZ ;  /* 0x0000008002077810 */ /* 0x000fc60007ffe0ff */
[----:B------:R0:W-:Y:S04]  /*1ae0*/  STG.E desc[UR4][R4.64], R9 ;  /* 0x0000000904007986 */ /* 0x0001e8000c101904 */
.L_x_13906:
[----:B------:R-:W-:Y:S05]  /*1af0*/  BSYNC B1 ;  /* 0x0000000000017941 */ /* 0x000fea0003800000 */
.L_x_13905:
[----:B------:R-:W-:Y:S02]  /*1b00*/  ULDC UR6, c[0x0][0x210] ;  /* 0x0000840000067ab9 */ /* 0x000fe40000000800 */
[----:B------:R-:W-:-:S13]  /*1b10*/  ISETP.GE.AND P0, PT, R7, UR6, PT ;  /* 0x0000000607007c0c */ /* 0x000fda000bf06270 */
[----:B------:R-:W-:Y:S05]  /*1b20*/  @P0 EXIT ;  /* 0x000000000000094d */ /* 0x000fea0003800000 */
[----:B------:R-:W1:Y:S01]  /*1b30*/  LDC R8, c[0x0][0x218] ;  /* 0x00008600ff087b82 */ /* 0x000e620000000800 */
[----:B------:R-:W-:Y:S02]  /*1b40*/  CS2R R2, SRZ ;  /* 0x0000000000027805 */ /* 0x000fe4000001ff00 */
[----:B------:R-:W-:Y:S02]  /*1b50*/  MOV R0, RZ ;  /* 0x000000ff00007202 */ /* 0x000fe40000000f00 */
        /* <DEDUP_REMOVED lines=350> */
.L_x_13913:
[----:B------:R-:W-:Y:S01]  /*3140*/  ULDC.64 UR6, c[0x0][0x480] ;  /* 0x0001200000067ab9 */ /* 0x000fe20000000a00 */
[----:B------:R-:W-:Y:S01]  /*3150*/  ULDC.64 UR8, c[0x0][0x488] ;  /* 0x0001220000087ab9 */ /* 0x000fe20000000a00 */
[----:B------:R-:W-:Y:S02]  /*3160*/  IADD3 R6, P0, R0, UR6, RZ ;  /* 0x0000000600067c10 */ /* 0x000fe4000ff1e0ff */
[----:B------:R-:W-:Y:S02]  /*3170*/  IADD3 R8, P1, R2, UR8, RZ ;  /* 0x0000000802087c10 */ /* 0x000fe4000ff3e0ff */
[----:B------:R-:W-:Y:S01]  /*3180*/  IADD3.X R7, RZ, UR7, RZ, P0, !PT ;  /* 0x00000007ff077c10 */ /* 0x000fe200087fe4ff */
[----:B------:R-:W-:Y:S01]  /*3190*/  ULDC.64 UR6, c[0x0][0x478] ;  /* 0x00011e0000067ab9 */ /* 0x000fe20000000a00 */
[----:B0-----:R-:W-:-:S04]  /*31a0*/  IADD3.X R9, RZ, UR9, RZ, P1, !PT ;  /* 0x00000009ff097c10 */ /* 0x001fc80008ffe4ff */
[----:B------:R-:W2:Y:S04]  /*31b0*/  LDG.E R7, desc[UR4][R6.64] ;  /* 0x0000000406077981 */ /* 0x000ea8000c1e1900 */
[----:B------:R-:W3:Y:S01]  /*31c0*/  LDG.E R4, desc[UR4][R8.64] ;  /* 0x0000000408047981 */ /* 0x000ee2000c1e1900 */
[----:B------:R-:W-:Y:S01]  /*31d0*/  BSSY B1, `(.L_x_13914) ;  /* 0x0000015000017945 */ /* 0x000fe20003800000 */
[C---:B--2---:R-:W-:Y:S01]  /*31e0*/  FADD.FTZ R11, |R7|.reuse, -RZ ;  /* 0x800000ff070b7221 */ /* 0x044fe20000010200 */
[----:B---3--:R-:W-:Y:S01]  /*31f0*/  FADD.FTZ R0, |R4|, -RZ ;  /* 0x800000ff04007221 */ /* 0x008fe20000010200 */
[----:B------:R-:W-:-:S04]  /*3200*/  FSETP.GT.FTZ.AND P3, PT, |R7|, |R4|, PT ;  /* 0x400000040700720b */ /* 0x000fc80003f74200 */
[----:B------:R-:W-:-:S04]  /*3210*/  FSEL R5, R11, R0, P3 ;  /* 0x000000000b057208 */ /* 0x000fc80001800000 */
[----:B------:R-:W0:Y:S01]  /*3220*/  MUFU.RCP R2, R5 ;  /* 0x0000000500027308 */ /* 0x000e220000001000 */
[----:B------:R-:W-:-:S07]  /*3230*/  FSEL R0, R0, R11, P3 ;  /* 0x0000000b00007208 */ /* 0x000fce0001800000 */
        /* <DEDUP_REMOVED lines=10> */
[----:B------:R-:W-:Y:S02]  /*32e0*/  MOV R9, R5 ;  /* 0x0000000500097202 */ /* 0x000fe40000000f00 */
[----:B------:R-:W-:-:S07]  /*32f0*/  MOV R8, 0x3310 ;  /* 0x0000331000087802 */ /* 0x000fce0000000f00 */
[----:B------:R-:W-:Y:S05]  /*3300*/  CALL.REL.NOINC `($__internal_44_$__cuda_sm3x_div_rn_ftz_f32_slowpath) ;  /* 0x0000000000947944 */ /* 0x000fea0003c00000 */
[----:B------:R-:W-:-:S07]  /*3310*/  MOV R6, R0 ;  /* 0x0000000000067202 */ /* 0x000fce0000000f00 */
.L_x_13915:
[----:B------:R-:W-:Y:S05]  /*3320*/  BSYNC B1 ;  /* 0x0000000000017941 */ /* 0x000fea0003800000 */
.L_x_13914:
        /* <DEDUP_REMOVED lines=18> */
.L_x_13917:
[----:B------:R-:W-:Y:S02]  /*3450*/  ISETP.GE.AND P0, PT, R4, RZ, PT ;  /* 0x000000ff0400720c */ /* 0x000fe40003f06270 */
[----:B------:R-:W-:-:S11]  /*3460*/  MOV R9, 0x3fd774eb ;  /* 0x3fd774eb00097802 */ /* 0x000fd60000000f00 */
[----:B------:R-:W-:-:S04]  /*3470*/  @P0 FFMA.FTZ R6, R9, 0.93318945169448852539, -R6 ;  /* 0x3f6ee58109060823 */ /* 0x000fc80000010806 */
[----:B------:R-:W-:-:S07]  /*3480*/  @!P0 FFMA.FTZ R6, R9, 0.93318945169448852539, R6 ;  /* 0x3f6ee58109068823 */ /* 0x000fce0000010006 */
.L_x_13918:
[----:B------:R-:W-:Y:S05]  /*3490*/  BSYNC B0 ;  /* 0x0000000000007941 */ /* 0x000fea0003800000 */
.L_x_13916:
        /* <DEDUP_REMOVED lines=9> */
[----:B------:R-:W-:-:S05]  /*3530*/  FSEL R7, R4, R7, P0 ;  /* 0x0000000704077208 */ /* 0x000fca0000000000 */
[----:B------:R-:W-:Y:S01]  /*3540*/  STG.E desc[UR4][R2.64], R7 ;  /* 0x0000000702007986 */ /* 0x000fe2000c101904 */
[----:B------:R-:W-:Y:S05]  /*3550*/  EXIT ;  /* 0x000000000000794d */ /* 0x000fea0003800000 */
        .weak           $__internal_44_$__cuda_sm3x_div_rn_ftz_f32_slowpath
        .type           $__internal_44_$__cuda_sm3x_div_rn_ftz_f32_slowpath,@function
        .size           $__internal_44_$__cuda_sm3x_div_rn_ftz_f32_slowpath,(.L_x_19720 - $__internal_44_$__cuda_sm3x_div_rn_ftz_f32_slowpath)
$__internal_44_$__cuda_sm3x_div_rn_ftz_f32_slowpath:
        /* <DEDUP_REMOVED lines=32> */
.L_x_13921:
[----:B------:R-:W-:Y:S05]  /*3760*/  BSYNC B3 ;  /* 0x0000000000037941 */ /* 0x000fea0003800000 */
.L_x_13920:
        /* <DEDUP_REMOVED lines=27> */
.L_x_13927:
[----:B------:R-:W-:-:S07]  /*3920*/  LEA R0, R10, R13, 0x17 ;  /* 0x0000000d0a007211 */ /* 0x000fce00078eb8ff */
.L_x_13928:
[----:B------:R-:W-:Y:S05]  /*3930*/  BSYNC B3 ;  /* 0x0000000000037941 */ /* 0x000fea0003800000 */
.L_x_13926:
[----:B------:R-:W-:Y:S05]  /*3940*/  BRA `(.L_x_13929) ;  /* 0x0000000000207947 */ /* 0x000fea0003800000 */
.L_x_13925:
[----:B------:R-:W-:-:S04]  /*3950*/  LOP3.LUT R0, R9, 0x80000000, R16, 0x48, !PT ;  /* 0x8000000009007812 */ /* 0x000fc800078e4810 */
[----:B------:R-:W-:Y:S01]  /*3960*/  LOP3.LUT R0, R0, 0x7f800000, RZ, 0xfc, !PT ;  /* 0x7f80000000007812 */ /* 0x000fe200078efcff */
[----:B------:R-:W-:Y:S06]  /*3970*/  BRA `(.L_x_13929) ;  /* 0x0000000000147947 */ /* 0x000fec0003800000 */
.L_x_13924:
[----:B------:R-:W-:Y:S01]  /*3980*/  LOP3.LUT R0, R9, 0x80000000, R16, 0x48, !PT ;  /* 0x8000000009007812 */ /* 0x000fe200078e4810 */
[----:B------:R-:W-:Y:S06]  /*3990*/  BRA `(.L_x_13929) ;  /* 0x00000000000c7947 */ /* 0x000fec0003800000 */
.L_x_13923:
[----:B------:R-:W0:Y:S01]  /*39a0*/  MUFU.RSQ R0, -QNAN ;  /* 0xffc0000000007908 */ /* 0x000e220000001400 */
[----:B------:R-:W-:Y:S05]  /*39b0*/  BRA `(.L_x_13929) ;  /* 0x0000000000047947 */ /* 0x000fea0003800000 */
.L_x_13922:
[----:B------:R-:W-:-:S07]  /*39c0*/  FADD.FTZ R0, R16, R9 ;  /* 0x0000000910007221 */ /* 0x000fce0000010000 */
.L_x_13929:
[----:B------:R-:W-:Y:S05]  /*39d0*/  BSYNC B0 ;  /* 0x0000000000007941 */ /* 0x000fea0003800000 */
.L_x_13919:
[----:B------:R-:W-:Y:S01]  /*39e0*/  HFMA2.MMA R11, -RZ, RZ, 0, 0 ;  /* 0x00000000ff0b7435 */ /* 0x000fe200000001ff */
[----:B------:R-:W-:-:S05]  /*39f0*/  MOV R10, R8 ;  /* 0x00000008000a7202 */ /* 0x000fca0000000f00 */
[----:B0-----:R-:W-:Y:S05]  /*3a00*/  RET.REL.NODEC R10 `(_ZN2at6native18elementwise_kernelILi128ELi2EZNS0_22gpu_kernel_impl_nocastINS0_13BinaryFunctorIfffZZZNS0_17atan2_kernel_cudaERNS_18TensorIteratorBaseEENKUlvE_clEvENKUlvE0_clEvEUlffE_EEEEvS5_RKT_EUliE_EEviT1_) ;  /* 0xffffffc40a7c7950 */ /* 0x001fea0003c3ffff */
.L_x_13930:
        /* <DEDUP_REMOVED lines=15> */
.L_x_19720:


//--------------------- .text._ZN2at6native27unrolled_elementwise_kernelINS0_13BinaryFunctorIfffZZZNS0_17atan2_kernel_cudaERNS_18TensorIteratorBaseEENKUlvE_clEvENKUlvE0_clEvEUlffE_EESt5arrayIPcLm3EELi4E23TrivialOffsetCalculatorILi2EjESC_ILi1EjENS0_6memory15LoadWithoutCastENSF_16StoreWithoutCastEEEviT_T0_T2_T3_T4_T5_ --------------------------
	.section	.text._ZN2at6native27unrolled_elementwise_kernelINS0_13BinaryFunctorIfffZZZNS0_17atan2_kernel_cudaERNS_18TensorIteratorBaseEENKUlvE_clEvENKUlvE0_clEvEUlffE_EESt5arrayIPcLm3EELi4E23TrivialOffsetCalculatorILi2EjESC_ILi1EjENS0_6memory15LoadWithoutCastENSF_16StoreWithoutCastEEEviT_T0_T2_T3_T4_T5_,"ax",@progbits
	.align	128
        .global         _ZN2at6native27unrolled_elementwise_kernelINS0_13BinaryFunctorIfffZZZNS0_17atan2_kernel_cudaERNS_18TensorIteratorBaseEENKUlvE_clEvENKUlvE0_clEvEUlffE_EESt5arrayIPcLm3EELi4E23TrivialOffsetCalculatorILi2EjESC_ILi1EjENS0_6memory15LoadWithoutCastENSF_16StoreWithoutCastEEEviT_T0_T2_T3_T4_T5_
        .type           _ZN2at6native27unrolled_elementwise_kernelINS0_13BinaryFunctorIfffZZZNS0_17atan2_kernel_cudaERNS_18TensorIteratorBaseEENKUlvE_clEvENKUlvE0_clEvEUlffE_EESt5arrayIPcLm3EELi4E23TrivialOffsetCalculatorILi2EjESC_ILi1EjENS0_6memory15LoadWithoutCastENSF_16StoreWithoutCastEEEviT_T0_T2_T3_T4_T5_,@function
        .size           _ZN2at6native27unrolled_elementwise_kernelINS0_13BinaryFunctorIfffZZZNS0_17atan2_kernel_cudaERNS_18TensorIteratorBaseEENKUlvE_clEvENKUlvE0_clEvEUlffE_EESt5arrayIPcLm3EELi4E23TrivialOffsetCalculatorILi2EjESC_ILi1EjENS0_6memory15LoadWithoutCastENSF_16StoreWithoutCastEEEviT_T0_T2_T3_T4_T5_,(.L_x_19721 - _ZN2at6native27unrolled_elementwise_kernelINS0_13BinaryFunctorIfffZZZNS0_17atan2_kernel_cudaERNS_18TensorIteratorBaseEENKUlvE_clEvENKUlvE0_clEvEUlffE_EESt5arrayIPcLm3EELi4E23TrivialOffsetCalculatorILi2EjESC_ILi1EjENS0_6memory15LoadWithoutCastENSF_16StoreWithoutCastEEEviT_T0_T2_T3_T4_T5_)
        .other          _ZN2at6native27unrolled_elementwise_kernelINS0_13BinaryFunctorIfffZZZNS0_17atan2_kernel_cudaERNS_18TensorIteratorBaseEENKUlvE_clEvENKUlvE0_clEvEUlffE_EESt5arrayIPcLm3EELi4E23TrivialOffsetCalculatorILi2EjESC_ILi1EjENS0_6memory15LoadWithoutCastENSF_16StoreWithoutCastEEEviT_T0_T2_T3_T4_T5_,@"STO_CUDA_ENTRY STV_DEFAULT"
_ZN2at6native27unrolled_elementwise_kernelINS0_13BinaryFunctorIfffZZZNS0_17atan2_kernel_cudaERNS_18TensorIteratorBaseEENKUlvE_clEvENKUlvE0_clEvEUlffE_EESt5arrayIPcLm3EELi4E23TrivialOffsetCalculatorILi2EjESC_ILi1EjENS0_6memory15LoadWithoutCastENSF_16StoreWithoutCastEEEviT_T0_T2_T3_T4_T5_:
.text._ZN2at6native27unrolled_elementwise_kernelINS0_13BinaryFunctorIfffZZZNS0_17atan2_kernel_cudaERNS_18TensorIteratorBaseEENKUlvE_clEvENKUlvE0_clEvEUlffE_EESt5arrayIPcLm3EELi4E23TrivialOffsetCalculatorILi2EjESC_ILi1EjENS0_6memory15LoadWithoutCastENSF_16StoreWithoutCastEEEviT_T0_T2_T3_T4_T5_:
[----:B------:R-:W-:Y:S01]  /*0000*/  LDC R1, c[0x0][0x28] ;  /* 0x00000a00ff017b82 */ /* 0x000fe20000000800 */
[----:B------:R-:W0:Y:S07]  /*0010*/  S2R R2, SR_CTAID.X ;  /* 0x0000000000027919 */ /* 0x000e2e0000002500 */
[----:B------:R-:W0:Y:S01]  /*0020*/  LDC R3, c[0x0][0x210] ;  /* 0x00008400ff037b82 */ /* 0x000e220000000800 */
[----:B------:R-:W-:Y:S01]  /*0030*/  HFMA2.MMA R8, -RZ, RZ, 0, 0 ;  /* 0x00000000ff087435 */ /* 0x000fe200000001ff */
[----:B------:R-:W-:Y:S01]  /*0040*/  ULDC.64 UR4, c[0x0][0x208] ;  /* 0x0000820000047ab9 */ /* 0x000fe20000000a00 */
[----:B------:R-:W1:Y:S01]  /*0050*/  S2R R0, SR_TID.X ;  /* 0x0000000000007919 */ /* 0x000e620000002100 */
        /* <DEDUP_REMOVED lines=13> */
[----:B-1----:R-:W-:Y:S01]  /*0130*/  @!P2 IMAD.WIDE.U32 R20, R5, 0x4, R20 ;  /* 0x000000040514a825 */ /* 0x002fe200078e0014 */
[----:B------:R-:W-:-:S07]  /*0140*/  CS2R R4, SRZ ;  /* 0x0000000000047805 */ /* 0x000fce000001ff00 */
[----:B------:R-:W-:Y:S01]  /*0150*/  @!P3 LEA R9, R2, R0, 0x9 ;  /* 0x000000000209b211 */ /* 0x000fe200078e48ff */
[----:B------:R-:W-:Y:S01]  /*0160*/  @!P3 VIADD R0, R0, 0x80 ;  /* 0x000000800000b836 */ /* 0x000fe20000000000 */
[----:B------:R-:W1:Y:S01]  /*0170*/  @!P3 LDC.64 R14, c[0x0][0x220] ;  /* 0x00008800ff0ebb82 */ /* 0x000e620000000a00 */
[----:B------:R3:W5:Y:S03]  /*0180*/  @!P2 LDG.E R5, desc[UR4][R18.64] ;  /* 0x000000041205a981 */ /* 0x000766000c1e1900 */
[----:B------:R-:W-:Y:S01]  /*0190*/  ISETP.GE.AND P1, PT, R0, R3, PT ;  /* 0x000000030000720c */ /* 0x000fe20003f26270 */
[----:B--2---:R-:W-:Y:S01]  /*01a0*/  @!P0 IMAD.WIDE.U32 R24, R27, 0x4, R22 ;  /* 0x000000041b188825 */ /* 0x004fe200078e0016 */
[----:B------:R2:W5:Y:S02]  /*01b0*/  @!P2 LDG.E R8, desc[UR4][R20.64] ;  /* 0x000000041408a981 */ /* 0x000564000c1e1900 */
[----:B------:R-:W4:Y:S02]  /*01c0*/  @!P3 LDC.64 R16, c[0x0][0x228] ;  /* 0x00008a00ff10bb82 */ /* 0x000f240000000a00 */
[----:B------:R2:W5:Y:S07]  /*01d0*/  @!P0 LDG.E R4, desc[UR4][R24.64] ;  /* 0x0000000418048981 */ /* 0x00056e000c1e1900 */
[----:B------:R-:W2:Y:S08]  /*01e0*/  @!P1 LDC.64 R10, c[0x0][0x220] ;  /* 0x00008800ff0a9b82 */ /* 0x000eb00000000a00 */
[----:B------:R-:W2:Y:S01]  /*01f0*/  @!P1 LDC.64 R6, c[0x0][0x228] ;  /* 0x00008a00ff069b82 */ /* 0x000ea20000000a00 */
[----:B------:R-:W-:Y:S01]  /*0200*/  @!P1 IMAD R23, R2, 0x200, R0 ;  /* 0x0000020002179824 */ /* 0x000fe200078e0200 */
[----:B---3--:R-:W-:Y:S01]  /*0210*/  CS2R R18, SRZ ;  /* 0x0000000000127805 */ /* 0x008fe2000001ff00 */
[----:B-1----:R-:W-:-:S04]  /*0220*/  @!P3 IMAD.WIDE.U32 R14, R9, 0x4, R14 ;  /* 0x00000004090eb825 */ /* 0x002fc800078e000e */
[----:B----4-:R-:W-:Y:S01]  /*0230*/  @!P3 IMAD.WIDE.U32 R16, R9, 0x4, R16 ;  /* 0x000000040910b825 */ /* 0x010fe200078e0010 */
[----:B------:R-:W-:-:S03]  /*0240*/  MOV R9, RZ ;  /* 0x000000ff00097202 */ /* 0x000fc60000000f00 */
[----:B0-----:R-:W-:Y:S01]  /*0250*/  @!P0 IMAD.WIDE.U32 R12, R27, 0x4, R12 ;  /* 0x000000041b0c8825 */ /* 0x001fe200078e000c */
[----:B------:R0:W5:Y:S03]  /*0260*/  @!P3 LDG.E R19, desc[UR4][R16.64] ;  /* 0x000000041013b981 */ /* 0x000166000c1e1900 */
[----:B--2---:R-:W-:-:S05]  /*0270*/  @!P1 IMAD.WIDE.U32 R10, R23, 0x4, R10 ;  /* 0x00000004170a9825 */ /* 0x004fca00078e000a */
[----:B------:R0:W5:Y:S01]  /*0280*/  @!P1 LDG.E R18, desc[UR4][R10.64] ;  /* 0x000000040a129981 */ /* 0x000162000c1e1900 */
[----:B------:R-:W-:Y:S01]  /*0290*/  @!P1 IMAD.WIDE.U32 R6, R23, 0x4, R6 ;  /* 0x0000000417069825 */ /* 0x000fe200078e0006 */
[----:B------:R-:W-:-:S04]  /*02a0*/  CS2R R22, SRZ ;  /* 0x0000000000167805 */ /* 0x000fc8000001ff00 */
[----:B------:R0:W5:Y:S04]  /*02b0*/  @!P1 LDG.E R9, desc[UR4][R6.64] ;  /* 0x0000000406099981 */ /* 0x000168000c1e1900 */
[----:B------:R0:W5:Y:S04]  /*02c0*/  @!P0 LDG.E R23, desc[UR4][R12.64] ;  /* 0x000000040c178981 */ /* 0x000168000c1e1900 */
[----:B------:R0:W5:Y:S01]  /*02d0*/  @!P3 LDG.E R22, desc[UR4][R14.64] ;  /* 0x000000040e16b981 */ /* 0x000162000c1e1900 */
[----:B------:R-:W-:Y:S04]  /*02e0*/  BSSY B1, `(.L_x_13931) ;  /* 0x0000036000017945 */ /* 0x000fe80003800000 */
[----:B------:R-:W-:Y:S05]  /*02f0*/  @P2 BRA `(.L_x_13932) ;  /* 0x0000000000d02947 */ /* 0x000fea0003800000 */
[----:B-----5:R-:W-:Y:S01]  /*0300*/  FADD.FTZ R0, |R8|, -RZ ;  /* 0x800000ff08007221 */ /* 0x020fe20000010200 */
[C---:B0-----:R-:W-:Y:S01]  /*0310*/  FADD.FTZ R7, |R5|.reuse, -RZ ;  /* 0x800000ff05077221 */ /* 0x041fe20000010200 */
        /* <DEDUP_REMOVED lines=14> */
[----:B------:R-:W-:Y:S05]  /*0400*/  CALL.REL.NOINC `($__internal_45_$__cuda_sm3x_div_rn_ftz_f32_slowpath) ;  /* 0x0000000c00c47944 */ /* 0x000fea0003c00000 */
[----:B------:R-:W-:-:S07]  /*0410*/  MOV R6, R0 ;  /* 0x0000000000067202 */ /* 0x000fce0000000f00 */
.L_x_13934:
[----:B------:R-:W-:Y:S05]  /*0420*/  BSYNC B2 ;  /* 0x0000000000027941 */ /* 0x000fea0003800000 */
.L_x_13933:
        /* <DEDUP_REMOVED lines=18> */
.L_x_13936:
[----:B------:R-:W-:Y:S01]  /*0550*/  ISETP.GE.AND P0, PT, R8, RZ, PT ;  /* 0x000000ff0800720c */ /* 0x000fe20003f06270 */
[----:B------:R-:W-:-:S12]  /*0560*/  IMAD.MOV.U32 R7, RZ, RZ, 0x3fd774eb ;  /* 0x3fd774ebff077424 */ /* 0x000fd800078e00ff */
[----:B------:R-:W-:-:S04]  /*0570*/  @P0 FFMA.FTZ R6, R7, 0.93318945169448852539, -R6 ;  /* 0x3f6ee58107060823 */ /* 0x000fc80000010806 */
[----:B------:R-:W-:-:S07]  /*0580*/  @!P0 FFMA.FTZ R6, R7, 0.93318945169448852539, R6 ;  /* 0x3f6ee58107068823 */ /* 0x000fce0000010006 */
.L_x_13937:
[----:B------:R-:W-:Y:S05]  /*0590*/  BSYNC B0 ;  /* 0x0000000000007941 */ /* 0x000fea0003800000 */
.L_x_13935:
        /* <DEDUP_REMOVED lines=9> */
[----:B------:R-:W-:-:S07]  /*0630*/  FSEL R5, R8, R5, P0 ;  /* 0x0000000508057208 */ /* 0x000fce0000000000 */
.L_x_13932:
[----:B------:R-:W-:Y:S05]  /*0640*/  BSYNC B1 ;  /* 0x0000000000017941 */ /* 0x000fea0003800000 */
.L_x_13931:
[----:B0-----:R-:W0:Y:S01]  /*0650*/  S2R R10, SR_TID.X ;  /* 0x00000000000a7919 */ /* 0x001e220000002100 */
[----:B------:R-:W-:Y:S01]  /*0660*/  BSSY B1, `(.L_x_13938) ;  /* 0x0000038000017945 */ /* 0x000fe20003800000 */
[----:B0----5:R-:W-:-:S05]  /*0670*/  VIADD R8, R10, 0x80 ;  /* 0x000000800a087836 */ /* 0x021fca0000000000 */
[----:B------:R-:W-:-:S13]  /*0680*/  ISETP.GE.AND P0, PT, R8, R3, PT ;  /* 0x000000030800720c */ /* 0x000fda0003f06270 */
[----:B------:R-:W-:Y:S05]  /*0690*/  @P0 BRA `(.L_x_13939) ;  /* 0x0000000000d00947 */ /* 0x000fea0003800000 */
[----:B------:R-:W-:Y:S01]  /*06a0*/  FADD.FTZ R0, |R23|, -RZ ;  /* 0x800000ff17007221 */ /* 0x000fe20000010200 */
[C---:B------:R-:W-:Y:S01]  /*06b0*/  FADD.FTZ R7, |R4|.reuse, -RZ ;  /* 0x800000ff04077221 */ /* 0x040fe20000010200 */
        /* <DEDUP_REMOVED lines=14> */
[----:B------:R-:W-:Y:S05]  /*07a0*/  CALL.REL.NOINC `($__internal_45_$__cuda_sm3x_div_rn_ftz_f32_slowpath) ;  /* 0x0000000800dc7944 */ /* 0x000fea0003c00000 */
[----:B------:R-:W-:-:S07]  /*07b0*/  IMAD.MOV.U32 R6, RZ, RZ, R0 ;  /* 0x000000ffff067224 */ /* 0x000fce00078e0000 */
.L_x_13941:
[----:B------:R-:W-:Y:S05]  /*07c0*/  BSYNC B2 ;  /* 0x0000000000027941 */ /* 0x000fea0003800000 */
.L_x_13940:
        /* <DEDUP_REMOVED lines=18> */
.L_x_13943:
[----:B------:R-:W-:Y:S02]  /*08f0*/  ISETP.GE.AND P0, PT, R23, RZ, PT ;  /* 0x000000ff1700720c */ /* 0x000fe40003f06270 */
[----:B------:R-:W-:-:S11]  /*0900*/  MOV R7, 0x3fd774eb ;  /* 0x3fd774eb00077802 */ /* 0x000fd60000000f00 */
[----:B------:R-:W-:-:S04]  /*0910*/  @P0 FFMA.FTZ R6, R7, 0.93318945169448852539, -R6 ;  /* 0x3f6ee58107060823 */ /* 0x000fc80000010806 */
[----:B------:R-:W-:-:S07]  /*0920*/  @!P0 FFMA.FTZ R6, R7, 0.93318945169448852539, R6 ;  /* 0x3f6ee58107068823 */ /* 0x000fce0000010006 */
.L_x_13944:
[----:B------:R-:W-:Y:S05]  /*0930*/  BSYNC B0 ;  /* 0x0000000000007941 */ /* 0x000fea0003800000 */
.L_x_13942:
        /* <DEDUP_REMOVED lines=10> */
.L_x_13939:
[----:B------:R-:W-:Y:S05]  /*09e0*/  BSYNC B1 ;  /* 0x0000000000017941 */ /* 0x000fea0003800000 */
.L_x_13938:
[----:B------:R-:W-:Y:S01]  /*09f0*/  IADD3 R0, R10, 0x100, RZ ;  /* 0x000001000a007810 */ /* 0x000fe20007ffe0ff */
[----:B------:R-:W-:Y:S03]  /*0a00*/  BSSY B1, `(.L_x_13945) ;  /* 0x0000037000017945 */ /* 0x000fe60003800000 */
        /* <DEDUP_REMOVED lines=20> */
.L_x_13948:
[----:B------:R-:W-:Y:S05]  /*0b50*/  BSYNC B2 ;  /* 0x0000000000027941 */ /* 0x000fea0003800000 */
.L_x_13947:
        /* <DEDUP_REMOVED lines=18> */
.L_x_13950:
[----:B------:R-:W-:Y:S01]  /*0c80*/  ISETP.GE.AND P0, PT, R19, RZ, PT ;  /* 0x000000ff1300720c */ /* 0x000fe20003f06270 */
[----:B------:R-:W-:-:S12]  /*0c90*/  IMAD.MOV.U32 R7, RZ, RZ, 0x3fd774eb ;  /* 0x3fd774ebff077424 */ /* 0x000fd800078e00ff */
[----:B------:R-:W-:-:S04]  /*0ca0*/  @P0 FFMA.FTZ R6, R7, 0.93318945169448852539, -R6 ;  /* 0x3f6ee58107060823 */ /* 0x000fc80000010806 */
[----:B------:R-:W-:-:S07]  /*0cb0*/  @!P0 FFMA.FTZ R6, R7, 0.93318945169448852539, R6 ;  /* 0x3f6ee58107068823 */ /* 0x000fce0000010006 */
.L_x_13951:
[----:B------:R-:W-:Y:S05]  /*0cc0*/  BSYNC B0 ;  /* 0x0000000000007941 */ /* 0x000fea0003800000 */
.L_x_13949:
[----:B------:R-:W-:Y:S01]  /*0cd0*/  FSETP.NEU.FTZ.AND P0, PT, |R19|, |R22|, PT ;  /* 0x400000161300720b */ /* 0x000fe20003f1d200 */
[----:B------:R-:W-:Y:S01]  /*0ce0*/  HFMA2.MMA R0, -RZ, RZ, 2.04296875, -15.78125 ;  /* 0x4016cbe4ff007435 */ /* 0x000fe200000001ff */
[----:B------:R-:W-:Y:S01]  /*0cf0*/  FSETP.NEU.FTZ.AND P1, PT, R11, RZ, PT ;  /* 0x000000ff0b00720b */ /* 0x000fe20003f3d000 */
[C---:B------:R-:W-:Y:S01]  /*0d00*/  FADD.FTZ R11, |R19|.reuse, |R22| ;  /* 0x40000016130b7221 */ /* 0x040fe20000010200 */
[----:B------:R-:W-:-:S09]  /*0d10*/  ISETP.GE.AND P2, PT, R19, RZ, PT ;  /* 0x000000ff1300720c */ /* 0x000fd20003f46270 */
[----:B------:R-:W-:Y:S02]  /*0d20*/  @!P0 FSEL R6, R0, 0.78539818525314331055, !P2 ;  /* 0x3f490fdb00068808 */ /* 0x000fe40005000000 */
[----:B------:R-:W-:Y:S02]  /*0d30*/  @!P1 FSEL R6, RZ, 3.1415927410125732422, P2 ;  /* 0x40490fdbff069808 */ /* 0x000fe40001000000 */
[----:B------:R-:W-:Y:S02]  /*0d40*/  FSETP.GTU.FTZ.AND P0, PT, |R11|, +INF , PT ;  /* 0x7f8000000b00780b */ /* 0x000fe40003f1c200 */
[----:B------:R-:W-:-:S04]  /*0d50*/  LOP3.LUT R6, R6, 0x80000000, R22, 0xb8, !PT ;  /* 0x8000000006067812 */ /* 0x000fc800078eb816 */
[----:B------:R-:W-:-:S07]  /*0d60*/  FSEL R11, R11, R6, P0 ;  /* 0x000000060b0b7208 */ /* 0x000fce0000000000 */
.L_x_13946:
[----:B------:R-:W-:Y:S05]  /*0d70*/  BSYNC B1 ;  /* 0x0000000000017941 */ /* 0x000fea0003800000 */
.L_x_13945:
        /* <DEDUP_REMOVED lines=19> */
[----:B------:R-:W-:Y:S05]  /*0eb0*/  CALL.REL.NOINC `($__internal_45_$__cuda_sm3x_div_rn_ftz_f32_slowpath) ;  /* 0x0000000400187944 */ /* 0x000fea0003c00000 */
[----:B------:R-:W-:-:S07]  /*0ec0*/  IMAD.MOV.U32 R6, RZ, RZ, R0 ;  /* 0x000000ffff067224 */ /* 0x000fce00078e0000 */
.L_x_13955:
[----:B------:R-:W-:Y:S05]  /*0ed0*/  BSYNC B2 ;  /* 0x0000000000027941 */ /* 0x000fea0003800000 */
.L_x_13954:
        /* <DEDUP_REMOVED lines=18> */
.L_x_13957:
[----:B------:R-:W-:Y:S01]  /*1000*/  ISETP.GE.AND P0, PT, R9, RZ, PT ;  /* 0x000000ff0900720c */ /* 0x000fe20003f06270 */
[----:B------:R-:W-:-:S12]  /*1010*/  IMAD.MOV.U32 R7, RZ, RZ, 0x3fd774eb ;  /* 0x3fd774ebff077424 */ /* 0x000fd800078e00ff */
[----:B------:R-:W-:-:S04]  /*1020*/  @P0 FFMA.FTZ R6, R7, 0.93318945169448852539, -R6 ;  /* 0x3f6ee58107060823 */ /* 0x000fc80000010806 */
[----:B------:R-:W-:-:S07]  /*1030*/  @!P0 FFMA.FTZ R6, R7, 0.93318945169448852539, R6 ;  /* 0x3f6ee58107068823 */ /* 0x000fce0000010006 */
.L_x_13958:
[----:B------:R-:W-:Y:S05]  /*1040*/  BSYNC B0 ;  /* 0x0000000000007941 */ /* 0x000fea0003800000 */
.L_x_13956:
        /* <DEDUP_REMOVED lines=10> */
.L_x_13953:
[----:B------:R-:W-:Y:S05]  /*10f0*/  BSYNC B1 ;  /* 0x0000000000017941 */ /* 0x000fea0003800000 */
.L_x_13952:
[----:B------:R-:W-:Y:S01]  /*1100*/  ISETP.GE.AND P0, PT, R10, R3, PT ;  /* 0x000000030a00720c */ /* 0x000fe20003f06270 */
[----:B------:R-:W-:Y:S04]  /*1110*/  BSSY B0, `(.L_x_13959) ;  /* 0x0000018000007945 */ /* 0x000fe80003800000 */
[----:B------:R-:W-:Y:S08]  /*1120*/  BSSY B1, `(.L_x_13960) ;  /* 0x0000010000017945 */ /* 0x000ff00003800000 */
[----:B------:R-:W-:Y:S05]  /*1130*/  @P0 BRA `(.L_x_13961) ;  /* 0x0000000000380947 */ /* 0x000fea0003800000 */
[----:B------:R-:W0:Y:S01]  /*1140*/  S2R R9, SR_TID.X ;  /* 0x0000000000097919 */ /* 0x000e220000002100 */
[----:B------:R-:W1:Y:S01]  /*1150*/  LDC.64 R6, c[0x0][0x218] ;  /* 0x00008600ff067b82 */ /* 0x000e620000000a00 */
[----:B------:R-:W-:-:S05]  /*1160*/  IMAD.MOV.U32 R10, RZ, RZ, R8 ;  /* 0x000000ffff0a7224 */ /* 0x000fca00078e0008 */
[----:B------:R-:W-:-:S13]  /*1170*/  ISETP.GE.AND P0, PT, R10, R3, PT ;  /* 0x000000030a00720c */ /* 0x000fda0003f06270 */
[----:B------:R-:W-:Y:S05]  /*1180*/  @P0 BREAK B1 ;  /* 0x0000000000010942 */ /* 0x000fea0003800000 */
[----:B0-----:R-:W-:-:S05]  /*1190*/  LEA R9, R2, R9, 0x9 ;  /* 0x0000000902097211 */ /* 0x001fca00078e48ff */
[----:B-1----:R-:W-:-:S05]  /*11a0*/  IMAD.WIDE.U32 R6, R9, 0x4, R6 ;  /* 0x0000000409067825 */ /* 0x002fca00078e0006 */
[----:B------:R0:W-:Y:S01]  /*11b0*/  STG.E desc[UR4][R6.64], R5 ;  /* 0x0000000506007986 */ /* 0x0001e2000c101904 */
[----:B------:R-:W-:Y:S05]  /*11c0*/  @P0 BRA `(.L_x_13962) ;  /* 0x0000000000300947 */ /* 0x000fea0003800000 */
[----:B0-----:R-:W0:Y:S01]  /*11d0*/  LDC.64 R6, c[0x0][0x218] ;  /* 0x00008600ff067b82 */ /* 0x001e220000000a00 */
[----:B------:R-:W-:Y:S02]  /*11e0*/  LEA R5, R2, R10, 0x9 ;  /* 0x0000000a02057211 */ /* 0x000fe400078e48ff */
[----:B------:R-:W-:-:S03]  /*11f0*/  IADD3 R10, R10, 0x80, RZ ;  /* 0x000000800a0a7810 */ /* 0x000fc60007ffe0ff */
[----:B0-----:R-:W-:-:S05]  /*1200*/  IMAD.WIDE.U32 R6, R5, 0x4, R6 ;  /* 0x0000000405067825 */ /* 0x001fca00078e0006 */
[----:B------:R0:W-:Y:S02]  /*1210*/  STG.E desc[UR4][R6.64], R4 ;  /* 0x0000000406007986 */ /* 0x0001e4000c101904 */
.L_x_13961:
[----:B------:R-:W-:Y:S05]  /*1220*/  BSYNC B1 ;  /* 0x0000000000017941 */ /* 0x000fea0003800000 */
.L_x_13960:
[----:B------:R-:W-:-:S13]  /*1230*/  ISETP.GE.AND P0, PT, R10, R3, PT ;  /* 0x000000030a00720c */ /* 0x000fda0003f06270 */
[----:B0-----:R-:W0:Y:S01]  /*1240*/  @!P0 LDC.64 R4, c[0x0][0x218] ;  /* 0x00008600ff048b82 */ /* 0x001e220000000a00 */
[----:B------:R-:W-:Y:S01]  /*1250*/  @!P0 IMAD R7, R2, 0x200, R10 ;  /* 0x0000020002078824 */ /* 0x000fe200078e020a */
[----:B------:R-:W-:-:S03]  /*1260*/  @!P0 IADD3 R10, R10, 0x80, RZ ;  /* 0x000000800a0a8810 */ /* 0x000fc60007ffe0ff */
[----:B0-----:R-:W-:-:S05]  /*1270*/  @!P0 IMAD.WIDE.U32 R4, R7, 0x4, R4 ;  /* 0x0000000407048825 */ /* 0x001fca00078e0004 */
[----:B------:R1:W-:Y:S02]  /*1280*/  @!P0 STG.E desc[UR4][R4.64], R11 ;  /* 0x0000000b04008986 */ /* 0x0003e4000c101904 */
.L_x_13962:
[----:B------:R-:W-:Y:S05]  /*1290*/  BSYNC B0 ;  /* 0x0000000000007941 */ /* 0x000fea0003800000 */
.L_x_13959:
[----:B------:R-:W-:Y:S05]  /*12a0*/  WARPSYNC.ALL ;  /* 0x0000000000007948 */ /* 0x000fea0003800000 */
[----:B------:R-:W-:-:S13]  /*12b0*/  ISETP.GE.AND P0, PT, R10, R3, PT ;  /* 0x000000030a00720c */ /* 0x000fda0003f06270 */
[----:B------:R-:W-:Y:S05]  /*12c0*/  @P0 EXIT ;  /* 0x000000000000094d */ /* 0x000fea0003800000 */
[----:B01----:R-:W0:Y:S01]  /*12d0*/  LDC.64 R4, c[0x0][0x218] ;  /* 0x00008600ff047b82 */ /* 0x003e220000000a00 */
[----:B------:R-:W-:-:S05]  /*12e0*/  LEA R3, R2, R10, 0x9 ;  /* 0x0000000a02037211 */ /* 0x000fca00078e48ff */
[----:B0-----:R-:W-:-:S05]  /*12f0*/  IMAD.WIDE.U32 R2, R3, 0x4, R4 ;  /* 0x0000000403027825 */ /* 0x001fca00078e0004 */
[----:B------:R-:W-:Y:S01]  /*1300*/  STG.E desc[UR4][R2.64], R13 ;  /* 0x0000000d02007986 */ /* 0x000fe2000c101904 */
[----:B------:R-:W-:Y:S05]  /*1310*/  EXIT ;  /* 0x000000000000794d */ /* 0x000fea0003800000 */
        .weak           $__internal_45_$__cuda_sm3x_div_rn_ftz_f32_slowpath
        .type           $__internal_45_$__cuda_sm3x_div_rn_ftz_f32_slowpath,@function
        .size           $__internal_45_$__cuda_sm3x_div_rn_ftz_f32_slowpath,(.L_x_19721 - $__internal_45_$__cuda_sm3x_div_rn_ftz_f32_slowpath)
$__internal_45_$__cuda_sm3x_div_rn_ftz_f32_slowpath:
        /* <DEDUP_REMOVED lines=32> */
.L_x_13965:
[----:B------:R-:W-:Y:S05]  /*1520*/  BSYNC B3 ;  /* 0x0000000000037941 */ /* 0x000fea0003800000 */
.L_x_13964:
        /* <DEDUP_REMOVED lines=27> */
.L_x_13971:
[----:B------:R-:W-:-:S07]  /*16e0*/  LEA R0, R7, R17, 0x17 ;  /* 0x0000001107007211 */ /* 0x000fce00078eb8ff */
.L_x_13972:
[----:B------:R-:W-:Y:S05]  /*16f0*/  BSYNC B3 ;  /* 0x0000000000037941 */ /* 0x000fea0003800000 */
.L_x_13970:
[----:B------:R-:W-:Y:S05]  /*1700*/  BRA `(.L_x_13973) ;  /* 0x0000000000207947 */ /* 0x000fea0003800000 */
.L_x_13969:
[----:B------:R-:W-:-:S04]  /*1710*/  LOP3.LUT R0, R13, 0x80000000, R0, 0x48, !PT ;  /* 0x800000000d007812 */ /* 0x000fc800078e4800 */
[----:B------:R-:W-:Y:S01]  /*1720*/  LOP3.LUT R0, R0, 0x7f800000, RZ, 0xfc, !PT ;  /* 0x7f80000000007812 */ /* 0x000fe200078efcff */
[----:B------:R-:W-:Y:S06]  /*1730*/  BRA `(.L_x_13973) ;  /* 0x0000000000147947 */ /* 0x000fec0003800000 */
.L_x_13968:
[----:B------:R-:W-:Y:S01]  /*1740*/  LOP3.LUT R0, R13, 0x80000000, R0, 0x48, !PT ;  /* 0x800000000d007812 */ /* 0x000fe200078e4800 */
[----:B------:R-:W-:Y:S06]  /*1750*/  BRA `(.L_x_13973) ;  /* 0x00000000000c7947 */ /* 0x000fec0003800000 */
.L_x_13967:
[----:B------:R-:W0:Y:S01]  /*1760*/  MUFU.RSQ R0, -QNAN ;  /* 0xffc0000000007908 */ /* 0x000e220000001400 */
[----:B------:R-:W-:Y:S05]  /*1770*/  BRA `(.L_x_13973) ;  /* 0x0000000000047947 */ /* 0x000fea0003800000 */
.L_x_13966:
[----:B------:R-:W-:-:S07]  /*1780*/  FADD.FTZ R0, R0, R13 ;  /* 0x0000000d00007221 */ /* 0x000fce0000010000 */
.L_x_13973:
[----:B------:R-:W-:Y:S05]  /*1790*/  BSYNC B0 ;  /* 0x0000000000007941 */ /* 0x000fea0003800000 */
.L_x_13963:
[----:B------:R-:W-:-:S06]  /*17a0*/  HFMA2.MMA R7, -RZ, RZ, 0, 0 ;  /* 0x00000000ff077435 */ /* 0x000fcc00000001ff */
[----:B0-----:R-:W-:Y:S05]  /*17b0*/  RET.REL.NODEC R6 `(_ZN2at6native27unrolled_elementwise_kernelINS0_13BinaryFunctorIfffZZZNS0_17atan2_kernel_cudaERNS_18TensorIteratorBaseEENKUlvE_clEvENKUlvE0_clEvEUlffE_EESt5arrayIPcLm3EELi4E23TrivialOffsetCalculatorILi2EjESC_ILi1EjENS0_6memory15LoadWithoutCastENSF_16StoreWithoutCastEEEviT_T0_T2_T3_T4_T5_) ;  /* 0xffffffe806107950 */ /* 0x001fea0003c3ffff */
.L_x_13974:
        /* <DEDUP_REMOVED lines=12> */
.L_x_19721:


//--------------------- .text._ZN2at6native29vectorized_elementwise_kernelILi2ENS0_13BinaryFunctorIfffZZZNS0_17atan2_kernel_cudaERNS_18TensorIteratorBaseEENKUlvE_clEvENKUlvE0_clEvEUlffE_EESt5arrayIPcLm3EEEEviT0_T1_ --------------------------
	.section	.text._ZN2at6native29vectorized_elementwise_kernelILi2ENS0_13BinaryFunctorIfffZZZNS0_17atan2_kernel_cudaERNS_18TensorIteratorBaseEENKUlvE_clEvENKUlvE0_clEvEUlffE_EESt5arrayIPcLm3EEEEviT0_T1_,"ax",@progbits
	.align	128
        .global         _ZN2at6native29vectorized_elementwise_kernelILi2ENS0_13BinaryFunctorIfffZZZNS0_17atan2_kernel_cudaERNS_18TensorIteratorBaseEENKUlvE_clEvENKUlvE0_clEvEUlffE_EESt5arrayIPcLm3EEEEviT0_T1_
        .type           _ZN2at6native29vectorized_elementwise_kernelILi2ENS0_13BinaryFunctorIfffZZZNS0_17atan2_kernel_cudaERNS_18TensorIteratorBaseEENKUlvE_clEvENKUlvE0_clEvEUlffE_EESt5arrayIPcLm3EEEEviT0_T1_,@function
        .size           _ZN2at6native29vectorized_elementwise_kernelILi2ENS0_13BinaryFunctorIfffZZZNS0_17atan2_kernel_cudaERNS_18TensorIteratorBaseEENKUlvE_clEvENKUlvE0_clEvEUlffE_EESt5arrayIPcLm3EEEEviT0_T1_,(.L_x_19722 - _ZN2at6native29vectorized_elementwise_kernelILi2ENS0_13BinaryFunctorIfffZZZNS0_17atan2_kernel_cudaERNS_18TensorIteratorBaseEENKUlvE_clEvENKUlvE0_clEvEUlffE_EESt5arrayIPcLm3EEEEviT0_T1_)
        .other          _ZN2at6native29vectorized_elementwise_kernelILi2ENS0_13BinaryFunctorIfffZZZNS0_17atan2_kernel_cudaERNS_18TensorIteratorBaseEENKUlvE_clEvENKUlvE0_clEvEUlffE_EESt5arrayIPcLm3EEEEviT0_T1_,@"STO_CUDA_ENTRY STV_DEFAULT"
_ZN2at6native29vectorized_elementwise_kernelILi2ENS0_13BinaryFunctorIfffZZZNS0_17atan2_kernel_cudaERNS_18TensorIteratorBaseEENKUlvE_clEvENKUlvE0_clEvEUlffE_EESt5arrayIPcLm3EEEEviT0_T1_:
.text._ZN2at6native29vectorized_elementwise_kernelILi2ENS0_13BinaryFunctorIfffZZZNS0_17atan2_kernel_cudaERNS_18TensorIteratorBaseEENKUlvE_clEvENKUlvE0_clEvEUlffE_EESt5arrayIPcLm3EEEEviT0_T1_:
        /* <DEDUP_REMOVED lines=15> */
[----:B------:R-:W5:Y:S01]  /*00f0*/  LDG.E.64 R16, desc[UR4][R4.64+0x400] ;  /* 0x0004000404107981 */ /* 0x000f62000c1e1b00 */
[----:B------:R-:W-:-:S03]  /*0100*/  IMAD.WIDE.U32 R6, R2, 0x8, R6 ;  /* 0x0000000802067825 */ /* 0x000fc600078e0006 */
[----:B------:R-:W5:Y:S04]  /*0110*/  LDG.E.64 R18, desc[UR4][R4.64+0x800] ;  /* 0x0008000404127981 */ /* 0x000f68000c1e1b00 */
[----:B------:R-:W3:Y:S04]  /*0120*/  LDG.E.64 R14, desc[UR4][R6.64] ;  /* 0x00000004060e7981 */ /* 0x000ee8000c1e1b00 */
[----:B------:R-:W5:Y:S04]  /*0130*/  LDG.E.64 R22, desc[UR4][R6.64+0x400] ;  /* 0x0004000406167981 */ /* 0x000f68000c1e1b00 */
[----:B------:R-:W5:Y:S04]  /*0140*/  LDG.E.64 R24, desc[UR4][R6.64+0x800] ;  /* 0x0008000406187981 */ /* 0x000f68000c1e1b00 */
[----:B------:R-:W5:Y:S04]  /*0150*/  LDG.E.64 R26, desc[UR4][R6.64+0xc00] ;  /* 0x000c0004061a7981 */ /* 0x000f68000c1e1b00 */
[----:B------:R0:W5:Y:S01]  /*0160*/  LDG.E.64 R20, desc[UR4][R4.64+0xc00] ;  /* 0x000c000404147981 */ /* 0x000162000c1e1b00 */
[----:B------:R-:W-:Y:S01]  /*0170*/  BSSY B2, `(.L_x_13976) ;  /* 0x0000011000027945 */ /* 0x000fe20003800000 */
[----:B--2---:R-:W-:Y:S01]  /*0180*/  FADD.FTZ R0, |R12|, -RZ ;  /* 0x800000ff0c007221 */ /* 0x004fe20000010200 */
[----:B---3--:R-:W-:Y:S01]  /*0190*/  FADD.FTZ R11, |R14|, -RZ ;  /* 0x800000ff0e0b7221 */ /* 0x008fe20000010200 */
[----:B------:R-:W-:-:S04]  /*01a0*/  FSETP.GT.FTZ.AND P2, PT, |R12|, |R14|, PT ;  /* 0x4000000e0c00720b */ /* 0x000fc80003f54200 */
[----:B------:R-:W-:-:S04]  /*01b0*/  FSEL R30, R0, R11, P2 ;  /* 0x0000000b001e7208 */ /* 0x000fc80001000000 */
[----:B------:R-:W1:Y:S01]  /*01c0*/  MUFU.RCP R9, R30 ;  /* 0x0000001e00097308 */ /* 0x000e620000001000 */
[----:B------:R-:W-:-:S07]  /*01d0*/  FSEL R11, R11, R0, P2 ;  /* 0x000000000b0b7208 */ /* 0x000fce0001000000 */
[----:B------:R-:W2:Y:S01]  /*01e0*/  FCHK P0, R11, R30 ;  /* 0x0000001e0b007302 */ /* 0x000ea20000000000 */
[----:B-1----:R-:W-:-:S04]  /*01f0*/  FFMA R8, -R30, R9, 1 ;  /* 0x3f8000001e087423 */ /* 0x002fc80000000109 */
[----:B------:R-:W-:-:S04]  /*0200*/  FFMA R8, R9, R8, R9 ;  /* 0x0000000809087223 */ /* 0x000fc80000000009 */
[----:B0-----:R-:W-:-:S04]  /*0210*/  FFMA R5, R11, R8, RZ ;  /* 0x000000080b057223 */ /* 0x001fc800000000ff */
[----:B------:R-:W-:-:S04]  /*0220*/  FFMA R0, -R30, R5, R11 ;  /* 0x000000051e007223 */ /* 0x000fc8000000010b */
[----:B------:R-:W-:Y:S01]  /*0230*/  FFMA R0, R8, R0, R5 ;  /* 0x0000000008007223 */ /* 0x000fe20000000005 */
[----:B--2---:R-:W-:Y:S06]  /*0240*/  @!P0 BRA `(.L_x_13977) ;  /* 0x00000000000c8947 */ /* 0x004fec0003800000 */
[----:B------:R-:W-:Y:S02]  /*0250*/  MOV R0, R30 ;  /* 0x0000001e00007202 */ /* 0x000fe40000000f00 */
[----:B------:R-:W-:-:S07]  /*0260*/  MOV R4, 0x280 ;  /* 0x0000028000047802 */ /* 0x000fce0000000f00 */
[----:B-----5:R-:W-:Y:S05]  /*0270*/  CALL.REL.NOINC `($__internal_46_$__cuda_sm3x_div_rn_ftz_f32_slowpath) ;  /* 0x0000003c00747944 */ /* 0x020fea0003c00000 */
.L_x_13977:
[----:B------:R-:W-:Y:S05]  /*0280*/  BSYNC B2 ;  /* 0x0000000000027941 */ /* 0x000fea0003800000 */
.L_x_13976:
        /* <DEDUP_REMOVED lines=18> */
.L_x_13979:
[----:B------:R-:W-:Y:S02]  /*03b0*/  ISETP.GE.AND P0, PT, R14, RZ, PT ;  /* 0x000000ff0e00720c */ /* 0x000fe40003f06270 */
[----:B------:R-:W-:-:S11]  /*03c0*/  MOV R5, 0x3fd774eb ;  /* 0x3fd774eb00057802 */ /* 0x000fd60000000f00 */
[----:B------:R-:W-:-:S04]  /*03d0*/  @P0 FFMA.FTZ R0, R5, 0.93318945169448852539, -R0 ;  /* 0x3f6ee58105000823 */ /* 0x000fc80000010800 */
[----:B------:R-:W-:-:S07]  /*03e0*/  @!P0 FFMA.FTZ R0, R5, 0.93318945169448852539, R0 ;  /* 0x3f6ee58105008823 */ /* 0x000fce0000010000 */
.L_x_13980:
[----:B------:R-:W-:Y:S05]  /*03f0*/  BSYNC B0 ;  /* 0x0000000000007941 */ /* 0x000fea0003800000 */
.L_x_13978:
[----:B------:R-:W-:Y:S01]  /*0400*/  FADD.FTZ R11, |R13|, -RZ ;  /* 0x800000ff0d0b7221 */ /* 0x000fe20000010200 */
[----:B------:R-:W-:Y:S01]  /*0410*/  FADD.FTZ R4, |R15|, -RZ ;  /* 0x800000ff0f047221 */ /* 0x000fe20000010200 */
[----:B------:R-:W-:Y:S01]  /*0420*/  FSETP.GT.FTZ.AND P2, PT, |R13|, |R15|, PT ;  /* 0x4000000f0d00720b */ /* 0x000fe20003f54200 */
[----:B------:R-:W-:Y:S01]  /*0430*/  HFMA2.MMA R7, -RZ, RZ, 2.04296875, -15.78125 ;  /* 0x4016cbe4ff077435 */ /* 0x000fe200000001ff */
[----:B------:R-:W-:Y:S01]  /*0440*/  FSETP.NEU.FTZ.AND P0, PT, |R14|, |R12|, PT ;  /* 0x4000000c0e00720b */ /* 0x000fe20003f1d200 */
[----:B------:R-:W-:Y:S01]  /*0450*/  BSSY B2, `(.L_x_13981) ;  /* 0x0000016000027945 */ /* 0x000fe20003800000 */
[----:B------:R-:W-:Y:S02]  /*0460*/  FSEL R29, R11, R4, P2 ;  /* 0x000000040b1d7208 */ /* 0x000fe40001000000 */
[----:B------:R-:W-:Y:S02]  /*0470*/  FSETP.NEU.FTZ.AND P1, PT, R30, RZ, PT ;  /* 0x000000ff1e00720b */ /* 0x000fe40003f3d000 */
[----:B------:R-:W0:Y:S01]  /*0480*/  MUFU.RCP R6, R29 ;  /* 0x0000001d00067308 */ /* 0x000e220000001000 */
[----:B------:R-:W-:Y:S01]  /*0490*/  ISETP.GE.AND P3, PT, R14, RZ, PT ;  /* 0x000000ff0e00720c */ /* 0x000fe20003f66270 */
[----:B------:R-:W-:Y:S01]  /*04a0*/  FADD.FTZ R14, |R12|, |R14| ;  /* 0x4000000e0c0e7221 */ /* 0x000fe20000010200 */
[----:B------:R-:W-:-:S04]  /*04b0*/  FSEL R11, R4, R11, P2 ;  /* 0x0000000b040b7208 */ /* 0x000fc80001000000 */
[----:B------:R-:W-:Y:S02]  /*04c0*/  @!P0 FSEL R0, R7, 0.78539818525314331055, !P3 ;  /* 0x3f490fdb07008808 */ /* 0x000fe40005800000 */
[----:B------:R-:W-:Y:S02]  /*04d0*/  FSETP.GTU.FTZ.AND P0, PT, |R14|, +INF , PT ;  /* 0x7f8000000e00780b */ /* 0x000fe40003f1c200 */
[----:B------:R-:W-:Y:S01]  /*04e0*/  @!P1 FSEL R0, RZ, 3.1415927410125732422, P3 ;  /* 0x40490fdbff009808 */ /* 0x000fe20001800000 */
        /* <DEDUP_REMOVED lines=11> */
[----:B-----5:R-:W-:Y:S05]  /*05a0*/  CALL.REL.NOINC `($__internal_46_$__cuda_sm3x_div_rn_ftz_f32_slowpath) ;  /* 0x0000003800a87944 */ /* 0x020fea0003c00000 */
.L_x_13982:
[----:B------:R-:W-:Y:S05]  /*05b0*/  BSYNC B2 ;  /* 0x0000000000027941 */ /* 0x000fea0003800000 */
.L_x_13981:
        /* <DEDUP_REMOVED lines=18> */
.L_x_13984:
[----:B------:R-:W-:Y:S02]  /*06e0*/  ISETP.GE.AND P0, PT, R15, RZ, PT ;  /* 0x000000ff0f00720c */ /* 0x000fe40003f06270 */
[----:B------:R-:W-:-:S11]  /*06f0*/  MOV R5, 0x3fd774eb ;  /* 0x3fd774eb00057802 */ /* 0x000fd60000000f00 */
[----:B------:R-:W-:-:S04]  /*0700*/  @P0 FFMA.FTZ R0, R5, 0.93318945169448852539, -R0 ;  /* 0x3f6ee58105000823 */ /* 0x000fc80000010800 */
[----:B------:R-:W-:-:S07]  /*0710*/  @!P0 FFMA.FTZ R0, R5, 0.93318945169448852539, R0 ;  /* 0x3f6ee58105008823 */ /* 0x000fce0000010000 */
.L_x_13985:
[----:B------:R-:W-:Y:S05]  /*0720*/  BSYNC B0 ;  /* 0x0000000000007941 */ /* 0x000fea0003800000 */
.L_x_13983:
[----:B-----5:R-:W-:Y:S01]  /*0730*/  FADD.FTZ R11, |R16|, -RZ ;  /* 0x800000ff100b7221 */ /* 0x020fe20000010200 */
        /* <DEDUP_REMOVED lines=14> */
[----:B------:R-:W1:Y:S03]  /*0820*/  FCHK P1, R11, R14 ;  /* 0x0000000e0b007302 */ /* 0x000e660000020000 */
[----:B------:R-:W-:Y:S01]  /*0830*/  LOP3.LUT R0, R0, 0x80000000, R13, 0xb8, !PT ;  /* 0x8000000000007812 */ /* 0x000fe200078eb80d */
[----:B0-----:R-:W-:-:S03]  /*0840*/  FFMA R6, -R14, R5, 1 ;  /* 0x3f8000000e067423 */ /* 0x001fc60000000105 */
[----:B------:R-:W-:Y:S01]  /*0850*/  FSEL R13, R15, R0, P0 ;  /* 0x000000000f0d7208 */ /* 0x000fe20000000000 */
[----:B------:R-:W-:-:S04]  /*0860*/  FFMA R6, R5, R6, R5 ;  /* 0x0000000605067223 */ /* 0x000fc80000000005 */
[----:B------:R-:W-:-:S04]  /*0870*/  FFMA R5, R11, R6, RZ ;  /* 0x000000060b057223 */ /* 0x000fc800000000ff */
[----:B------:R-:W-:-:S04]  /*0880*/  FFMA R4, -R14, R5, R11 ;  /* 0x000000050e047223 */ /* 0x000fc8000000010b */
[----:B------:R-:W-:Y:S01]  /*0890*/  FFMA R0, R6, R4, R5 ;  /* 0x0000000406007223 */ /* 0x000fe20000000005 */
[----:B-1----:R-:W-:Y:S06]  /*08a0*/  @!P1 BRA `(.L_x_13987) ;  /* 0x00000000000c9947 */ /* 0x002fec0003800000 */
[----:B------:R-:W-:Y:S02]  /*08b0*/  MOV R0, R14 ;  /* 0x0000000e00007202 */ /* 0x000fe40000000f00 */
[----:B------:R-:W-:-:S07]  /*08c0*/  MOV R4, 0x8e0 ;  /* 0x000008e000047802 */ /* 0x000fce0000000f00 */
[----:B------:R-:W-:Y:S05]  /*08d0*/  CALL.REL.NOINC `($__internal_46_$__cuda_sm3x_div_rn_ftz_f32_slowpath) ;  /* 0x0000003400dc7944 */ /* 0x000fea0003c00000 */
.L_x_13987:
[----:B------:R-:W-:Y:S05]  /*08e0*/  BSYNC B2 ;  /* 0x0000000000027941 */ /* 0x000fea0003800000 */
.L_x_13986:
        /* <DEDUP_REMOVED lines=18> */
.L_x_13989:
[----:B------:R-:W-:Y:S01]  /*0a10*/  ISETP.GE.AND P0, PT, R22, RZ, PT ;  /* 0x000000ff1600720c */ /* 0x000fe20003f06270 */
[----:B------:R-:W-:-:S12]  /*0a20*/  HFMA2.MMA R5, -RZ, RZ, 1.9599609375, 20144 ;  /* 0x3fd774ebff057435 */ /* 0x000fd800000001ff */
[----:B------:R-:W-:-:S04]  /*0a30*/  @P0 FFMA.FTZ R0, R5, 0.93318945169448852539, -R0 ;  /* 0x3f6ee58105000823 */ /* 0x000fc80000010800 */
[----:B------:R-:W-:-:S07]  /*0a40*/  @!P0 FFMA.FTZ R0, R5, 0.93318945169448852539, R0 ;  /* 0x3f6ee58105008823 */ /* 0x000fce0000010000 */
.L_x_13990:
[----:B------:R-:W-:Y:S05]  /*0a50*/  BSYNC B0 ;  /* 0x0000000000007941 */ /* 0x000fea0003800000 */
.L_x_13988:
[----:B------:R-:W-:Y:S01]  /*0a60*/  FADD.FTZ R11, |R17|, -RZ ;  /* 0x800000ff110b7221 */ /* 0x000fe20000010200 */
[----:B------:R-:W-:Y:S01]  /*0a70*/  FADD.FTZ R4, |R23|, -RZ ;  /* 0x800000ff17047221 */ /* 0x000fe20000010200 */
[----:B------:R-:W-:Y:S01]  /*0a80*/  FSETP.GT.FTZ.AND P2, PT, |R17|, |R23|, PT ;  /* 0x400000171100720b */ /* 0x000fe20003f54200 */
[----:B------:R-:W-:Y:S01]  /*0a90*/  BSSY B2, `(.L_x_13991) ;  /* 0x0000018000027945 */ /* 0x000fe20003800000 */
[----:B------:R-:W-:Y:S02]  /*0aa0*/  FSETP.NEU.FTZ.AND P0, PT, |R22|, |R16|, PT ;  /* 0x400000101600720b */ /* 0x000fe40003f1d200 */
[----:B------:R-:W-:Y:S02]  /*0ab0*/  FSEL R15, R11, R4, P2 ;  /* 0x000000040b0f7208 */ /* 0x000fe40001000000 */
[----:B------:R-:W-:Y:S01]  /*0ac0*/  FSETP.NEU.FTZ.AND P1, PT, R14, RZ, PT ;  /* 0x000000ff0e00720b */ /* 0x000fe20003f3d000 */
[----:B------:R-:W-:Y:S01]  /*0ad0*/  FADD.FTZ R14, |R16|, |R22| ;  /* 0x40000016100e7221 */ /* 0x000fe20000010200 */
[----:B------:R-:W0:Y:S01]  /*0ae0*/  MUFU.RCP R6, R15 ;  /* 0x0000000f00067308 */ /* 0x000e220000001000 */
[----:B------:R-:W-:-:S02]  /*0af0*/  ISETP.GE.AND P3, PT, R22, RZ, PT ;  /* 0x000000ff1600720c */ /* 0x000fc40003f66270 */
[----:B------:R-:W-:Y:S02]  /*0b00*/  MOV R7, 0x4016cbe4 ;  /* 0x4016cbe400077802 */ /* 0x000fe40000000f00 */
[----:B------:R-:W-:Y:S02]  /*0b10*/  FSEL R11, R4, R11, P2 ;  /* 0x0000000b040b7208 */ /* 0x000fe40001000000 */
        /* <DEDUP_REMOVED lines=14> */
[----:B------:R-:W-:Y:S05]  /*0c00*/  CALL.REL.NOINC `($__internal_46_$__cuda_sm3x_div_rn_ftz_f32_slowpath) ;  /* 0x0000003400107944 */ /* 0x000fea0003c00000 */
.L_x_13992:
[----:B------:R-:W-:Y:S05]  /*0c10*/  BSYNC B2 ;  /* 0x0000000000027941 */ /* 0x000fea0003800000 */
.L_x_13991:
        /* <DEDUP_REMOVED lines=18> */
.L_x_13994:
[----:B------:R-:W-:Y:S02]  /*0d40*/  ISETP.GE.AND P0, PT, R23, RZ, PT ;  /* 0x000000ff1700720c */ /* 0x000fe40003f06270 */
[----:B------:R-:W-:-:S11]  /*0d50*/  MOV R5, 0x3fd774eb ;  /* 0x3fd774eb00057802 */ /* 0x000fd60000000f00 */
[----:B------:R-:W-:-:S04]  /*0d60*/  @P0 FFMA.FTZ R0, R5, 0.93318945169448852539, -R0 ;  /* 0x3f6ee58105000823 */ /* 0x000fc80000010800 */
[----:B------:R-:W-:-:S07]  /*0d70*/  @!P0 FFMA.FTZ R0, R5, 0.93318945169448852539, R0 ;  /* 0x3f6ee58105008823 */ /* 0x000fce0000010000 */
.L_x_13995:
[----:B------:R-:W-:Y:S05]  /*0d80*/  BSYNC B0 ;  /* 0x0000000000007941 */ /* 0x000fea0003800000 */
.L_x_13993:
        /* <DEDUP_REMOVED lines=27> */
.L_x_13997:
[----:B------:R-:W-:Y:S05]  /*0f40*/  BSYNC B2 ;  /* 0x0000000000027941 */ /* 0x000fea0003800000 */
.L_x_13996:
        /* <DEDUP_REMOVED lines=18> */
.L_x_13999:
[----:B------:R-:W-:Y:S01]  /*1070*/  ISETP.GE.AND P0, PT, R24, RZ, PT ;  /* 0x000000ff1800720c */ /* 0x000fe20003f06270 */
[----:B------:R-:W-:-:S12]  /*1080*/  IMAD.MOV.U32 R5, RZ, RZ, 0x3fd774eb ;  /* 0x3fd774ebff057424 */ /* 0x000fd800078e00ff */
[----:B------:R-:W-:-:S04]  /*1090*/  @P0 FFMA.FTZ R0, R5, 0.93318945169448852539, -R0 ;  /* 0x3f6ee58105000823 */ /* 0x000fc80000010800 */
[----:B------:R-:W-:-:S07]  /*10a0*/  @!P0 FFMA.FTZ R0, R5, 0.93318945169448852539, R0 ;  /* 0x3f6ee58105008823 */ /* 0x000fce0000010000 */
.L_x_14000:
[----:B------:R-:W-:Y:S05]  /*10b0*/  BSYNC B0 ;  /* 0x0000000000007941 */ /* 0x000fea0003800000 */
.L_x_13998:
[----:B------:R-:W-:Y:S01]  /*10c0*/  FADD.FTZ R11, |R19|, -RZ ;  /* 0x800000ff130b7221 */ /* 0x000fe20000010200 */
[----:B------:R-:W-:Y:S01]  /*10d0*/  FADD.FTZ R4, |R25|, -RZ ;  /* 0x800000ff19047221 */ /* 0x000fe20000010200 */
[----:B------:R-:W-:Y:S01]  /*10e0*/  FSETP.GT.FTZ.AND P2, PT, |R19|, |R25|, PT ;  /* 0x400000191300720b */ /* 0x000fe20003f54200 */
[----:B------:R-:W-:Y:S01]  /*10f0*/  HFMA2.MMA R7, -RZ, RZ, 2.04296875, -15.78125 ;  /* 0x4016cbe4ff077435 */ /* 0x000fe200000001ff */
[----:B------:R-:W-:Y:S01]  /*1100*/  FSETP.NEU.FTZ.AND P0, PT, |R24|, |R18|, PT ;  /* 0x400000121800720b */ /* 0x000fe20003f1d200 */
[----:B------:R-:W-:Y:S01]  /*1110*/  BSSY B2, `(.L_x_14001) ;  /* 0x0000016000027945 */ /* 0x000fe20003800000 */
[----:B------:R-:W-:Y:S02]  /*1120*/  FSEL R17, R11, R4, P2 ;  /* 0x000000040b117208 */ /* 0x000fe40001000000 */
[----:B------:R-:W-:Y:S01]  /*1130*/  FSETP.NEU.FTZ.AND P1, PT, R16, RZ, PT ;  /* 0x000000ff1000720b */ /* 0x000fe20003f3d000 */
[----:B------:R-:W-:Y:S01]  /*1140*/  FADD.FTZ R16, |R18|, |R24| ;  /* 0x4000001812107221 */ /* 0x000fe20000010200 */
[----:B------:R-:W0:Y:S01]  /*1150*/  MUFU.RCP R6, R17 ;  /* 0x0000001100067308 */ /* 0x000e220000001000 */
[----:B------:R-:W-:-:S02]  /*1160*/  ISETP.GE.AND P3, PT, R24, RZ, PT ;  /* 0x000000ff1800720c */ /* 0x000fc40003f66270 */
        /* <DEDUP_REMOVED lines=16> */
.L_x_14002:
[----:B------:R-:W-:Y:S05]  /*1270*/  BSYNC B2 ;  /* 0x0000000000027941 */ /* 0x000fea0003800000 */
.L_x_14001:
        /* <DEDUP_REMOVED lines=18> */
.L_x_14004:
[----:B------:R-:W-:Y:S02]  /*13a0*/  ISETP.GE.AND P0, PT, R25, RZ, PT ;  /* 0x000000ff1900720c */ /* 0x000fe40003f06270 */
[----:B------:R-:W-:-:S11]  /*13b0*/  MOV R5, 0x3fd774eb ;  /* 0x3fd774eb00057802 */ /* 0x000fd60000000f00 */
[----:B------:R-:W-:-:S04]  /*13c0*/  @P0 FFMA.FTZ R0, R5, 0.93318945169448852539, -R0 ;  /* 0x3f6ee58105000823 */ /* 0x000fc80000010800 */
[----:B------:R-:W-:-:S07]  /*13d0*/  @!P0 FFMA.FTZ R0, R5, 0.93318945169448852539, R0 ;  /* 0x3f6ee58105008823 */ /* 0x000fce0000010000 */
.L_x_14005:
[----:B------:R-:W-:Y:S05]  /*13e0*/  BSYNC B0 ;  /* 0x0000000000007941 */ /* 0x000fea0003800000 */
.L_x_14003:
        /* <DEDUP_REMOVED lines=24> */
[----:B------:R-:W-:Y:S01]  /*1570*/  IMAD.MOV.U32 R0, RZ, RZ, R18 ;  /* 0x000000ffff007224 */ /* 0x000fe200078e0012 */
[----:B------:R-:W-:-:S07]  /*1580*/  MOV R4, 0x15a0 ;  /* 0x000015a000047802 */ /* 0x000fce0000000f00 */
[----:B------:R-:W-:Y:S05]  /*1590*/  CALL.REL.NOINC `($__internal_46_$__cuda_sm3x_div_rn_ftz_f32_slowpath) ;  /* 0x0000002800ac7944 */ /* 0x000fea0003c00000 */
.L_x_14007:
[----:B------:R-:W-:Y:S05]  /*15a0*/  BSYNC B2 ;  /* 0x0000000000027941 */ /* 0x000fea0003800000 */
.L_x_14006:
        /* <DEDUP_REMOVED lines=18> */
.L_x_14009:
[----:B------:R-:W-:Y:S02]  /*16d0*/  ISETP.GE.AND P0, PT, R26, RZ, PT ;  /* 0x000000ff1a00720c */ /* 0x000fe40003f06270 */
[----:B------:R-:W-:-:S11]  /*16e0*/  MOV R5, 0x3fd774eb ;  /* 0x3fd774eb00057802 */ /* 0x000fd60000000f00 */
[----:B------:R-:W-:-:S04]  /*16f0*/  @P0 FFMA.FTZ R0, R5, 0.93318945169448852539, -R0 ;  /* 0x3f6ee58105000823 */ /* 0x000fc80000010800 */
[----:B------:R-:W-:-:S07]  /*1700*/  @!P0 FFMA.FTZ R0, R5, 0.93318945169448852539, R0 ;  /* 0x3f6ee58105008823 */ /* 0x000fce0000010000 */
.L_x_14010:
[----:B------:R-:W-:Y:S05]  /*1710*/  BSYNC B0 ;  /* 0x0000000000007941 */ /* 0x000fea0003800000 */
.L_x_14008:
        /* <DEDUP_REMOVED lines=27> */
.L_x_14012:
[----:B------:R-:W-:Y:S05]  /*18d0*/  BSYNC B2 ;  /* 0x0000000000027941 */ /* 0x000fea0003800000 */
.L_x_14011:
        /* <DEDUP_REMOVED lines=18> */
.L_x_14014:
[----:B------:R-:W-:Y:S01]  /*1a00*/  ISETP.GE.AND P0, PT, R27, RZ, PT ;  /* 0x000000ff1b00720c */ /* 0x000fe20003f06270 */
[----:B------:R-:W-:-:S12]  /*1a10*/  HFMA2.MMA R5, -RZ, RZ, 1.9599609375, 20144 ;  /* 0x3fd774ebff057435 */ /* 0x000fd800000001ff */
[----:B------:R-:W-:-:S04]  /*1a20*/  @P0 FFMA.FTZ R0, R5, 0.93318945169448852539, -R0 ;  /* 0x3f6ee58105000823 */ /* 0x000fc80000010800 */
[----:B------:R-:W-:-:S07]  /*1a30*/  @!P0 FFMA.FTZ R0, R5, 0.93318945169448852539, R0 ;  /* 0x3f6ee58105008823 */ /* 0x000fce0000010000 */
.L_x_14015:
[----:B------:R-:W-:Y:S05]  /*1a40*/  BSYNC B0 ;  /* 0x0000000000007941 */ /* 0x000fea0003800000 */
.L_x_14013:
[----:B------:R-:W0:Y:S01]  /*1a50*/  LDC.64 R4, c[0x0][0x218] ;  /* 0x00008600ff047b82 */ /* 0x000e220000000a00 */
[----:B------:R-:W-:Y:S02]  /*1a60*/  FSETP.NEU.FTZ.AND P0, PT, |R27|, |R21|, PT ;  /* 0x400000151b00720b */ /* 0x000fe40003f1d200 */
[----:B------:R-:W-:Y:S01]  /*1a70*/  FSETP.NEU.FTZ.AND P1, PT, R19, RZ, PT ;  /* 0x000000ff1300720b */ /* 0x000fe20003f3d000 */
[----:B------:R-:W-:Y:S01]  /*1a80*/  FADD.FTZ R19, |R21|, |R27| ;  /* 0x4000001b15137221 */ /* 0x000fe20000010200 */
[----:B------:R-:W-:Y:S02]  /*1a90*/  ISETP.GE.AND P2, PT, R27, RZ, PT ;  /* 0x000000ff1b00720c */ /* 0x000fe40003f46270 */
[----:B------:R-:W-:-:S07]  /*1aa0*/  MOV R6, 0x4016cbe4 ;  /* 0x4016cbe400067802 */ /* 0x000fce0000000f00 */
[----:B------:R-:W-:Y:S02]  /*1ab0*/  @!P0 FSEL R0, R6, 0.78539818525314331055, !P2 ;  /* 0x3f490fdb06008808 */ /* 0x000fe40005000000 */
[----:B------:R-:W-:Y:S02]  /*1ac0*/  @!P1 FSEL R0, RZ, 3.1415927410125732422, P2 ;  /* 0x40490fdbff009808 */ /* 0x000fe40001000000 */
[----:B------:R-:W-:Y:S02]  /*1ad0*/  FSETP.GTU.FTZ.AND P0, PT, |R19|, +INF , PT ;  /* 0x7f8000001300780b */ /* 0x000fe40003f1c200 */
[----:B------:R-:W-:Y:S01]  /*1ae0*/  LOP3.LUT R0, R0, 0x80000000, R21, 0xb8, !PT ;  /* 0x8000000000007812 */ /* 0x000fe200078eb815 */
[----:B0-----:R-:W-:-:S03]  /*1af0*/  IMAD.WIDE.U32 R4, R3, 0x4, R4 ;  /* 0x0000000403047825 */ /* 0x001fc600078e0004 */
[----:B------:R-:W-:Y:S01]  /*1b00*/  FSEL R19, R19, R0, P0 ;  /* 0x0000000013137208 */ /* 0x000fe20000000000 */
[----:B------:R-:W-:-:S05]  /*1b10*/  IMAD.WIDE R4, R2, 0x8, R4 ;  /* 0x0000000802047825 */ /* 0x000fca00078e0204 */
[----:B------:R-:W-:Y:S04]  /*1b20*/  STG.E.64 desc[UR4][R4.64], R12 ;  /* 0x0000000c04007986 */ /* 0x000fe8000c101b04 */
[----:B------:R-:W-:Y:S04]  /*1b30*/  STG.E.64 desc[UR4][R4.64+0x400], R14 ;  /* 0x0004000e04007986 */ /* 0x000fe8000c101b04 */
[----:B------:R-:W-:Y:S04]  /*1b40*/  STG.E.64 desc[UR4][R4.64+0x800], R16 ;  /* 0x0008001004007986 */ /* 0x000fe8000c101b04 */
[----:B------:R-:W-:Y:S01]  /*1b50*/  STG.E.64 desc[UR4][R4.64+0xc00], R18 ;  /* 0x000c001204007986 */ /* 0x000fe2000c101b04 */
[----:B------:R-:W-:Y:S05]  /*1b60*/  EXIT ;  /* 0x000000000000794d */ /* 0x000fea0003800000 */
.L_x_13975:
[----:B------:R-:W0:Y:S01]  /*1b70*/  S2R R0, SR_TID.X ;  /* 0x0000000000007919 */ /* 0x000e220000002100 */
[----:B------:R-:W-:Y:S02]  /*1b80*/  CS2R R26, SRZ ;  /* 0x00000000001a7805 */ /* 0x000fe4000001ff00 */
[----:B------:R-:W-:Y:S02]  /*1b90*/  CS2R R16, SRZ ;  /* 0x0000000000107805 */ /* 0x000fe4000001ff00 */
        /* <DEDUP_REMOVED lines=9> */
[CC--:B------:R-:W-:Y:S01]  /*1c30*/  ISETP.GE.AND P5, PT, R0.reuse, R29.reuse, PT ;  /* 0x0000001d0000720c */ /* 0x0c0fe20003fa6270 */
[----:B0-----:R-:W-:Y:S02]  /*1c40*/  @!P0 IMAD.WIDE.U32 R14, R19, 0x4, R14 ;  /* 0x00000004130e8825 */ /* 0x001fe400078e000e */
[----:B------:R-:W0:Y:S03]  /*1c50*/  @!P6 LDC.64 R30, c[0x0][0x228] ;  /* 0x00008a00ff1eeb82 */ /* 0x000e260000000a00 */
[----:B------:R-:W5:Y:S07]  /*1c60*/  @!P0 LDG.E R17, desc[UR4][R14.64] ;  /* 0x000000040e118981 */ /* 0x000f6e000c1e1900 */
[----:B------:R-:W-:Y:S01]  /*1c70*/  @!P5 IMAD.IADD R13, R3, 0x1, R0 ;  /* 0x00000001030dd824 */ /* 0x000fe200078e0200 */
[----:B------:R-:W-:Y:S01]  /*1c80*/  @!P5 IADD3 R0, R0, 0x80, RZ ;  /* 0x000000800000d810 */ /* 0x000fe20007ffe0ff */
[----:B------:R-:W3:Y:S03]  /*1c90*/  @!P5 LDC.64 R8, c[0x0][0x220] ;  /* 0x00008800ff08db82 */ /* 0x000ee60000000a00 */
[----:B------:R-:W-:Y:S01]  /*1ca0*/  ISETP.GE.AND P4, PT, R0, R29, PT ;  /* 0x0000001d0000720c */ /* 0x000fe20003f86270 */
[----:B--2---:R-:W-:-:S04]  /*1cb0*/  @!P6 IMAD.WIDE.U32 R22, R25, 0x4, R22 ;  /* 0x000000041916e825 */ /* 0x004fc800078e0016 */
[----:B------:R-:W2:Y:S01]  /*1cc0*/  @!P5 LDC.64 R6, c[0x0][0x228] ;  /* 0x00008a00ff06db82 */ /* 0x000ea20000000a00 */
[----:B-1----:R-:W-:Y:S01]  /*1cd0*/  @!P0 IMAD.WIDE.U32 R10, R19, 0x4, R10 ;  /* 0x00000004130a8825 */ /* 0x002fe200078e000a */
[----:B------:R1:W5:Y:S03]  /*1ce0*/  @!P6 LDG.E R27, desc[UR4][R22.64] ;  /* 0x00000004161be981 */ /* 0x000366000c1e1900 */
[----:B0-----:R-:W-:Y:S01]  /*1cf0*/  @!P6 IMAD.WIDE.U32 R30, R25, 0x4, R30 ;  /* 0x00000004191ee825 */ /* 0x001fe200078e001e */
[----:B------:R-:W5:Y:S02]  /*1d00*/  @!P0 LDG.E R16, desc[UR4][R10.64] ;  /* 0x000000040a108981 */ /* 0x000f64000c1e1900 */
[----:B------:R-:W-:Y:S01]  /*1d10*/  @!P4 IADD3 R2, R3, R0, RZ ;  /* 0x000000000302c210 */ /* 0x000fe20007ffe0ff */
[----:B------:R-:W0:Y:S01]  /*1d20*/  @!P4 LDC.64 R4, c[0x0][0x220] ;  /* 0x00008800ff04cb82 */ /* 0x000e220000000a00 */
[----:B------:R-:W-:Y:S01]  /*1d30*/  @!P4 IADD3 R0, R0, 0x80, RZ ;  /* 0x000000800000c810 */ /* 0x000fe20007ffe0ff */
[----:B------:R-:W5:Y:S03]  /*1d40*/  @!P6 LDG.E R26, desc[UR4][R30.64] ;  /* 0x000000041e1ae981 */ /* 0x000f66000c1e1900 */
[----:B------:R-:W-:Y:S01]  /*1d50*/  ISETP.GE.AND P3, PT, R0, R29, PT ;  /* 0x0000001d0000720c */ /* 0x000fe20003f66270 */
[----:B---3--:R-:W-:-:S02]  /*1d60*/  @!P5 IMAD.WIDE.U32 R8, R13, 0x4, R8 ;  /* 0x000000040d08d825 */ /* 0x008fc400078e0008 */
[----:B------:R-:W3:Y:S10]  /*1d70*/  @!P4 LDC.64 R18, c[0x0][0x228] ;  /* 0x00008a00ff12cb82 */ /* 0x000ef40000000a00 */
[----:B------:R-:W-:Y:S01]  /*1d80*/  @!P3 IADD3 R21, R3, R0, RZ ;  /* 0x000000000315b210 */ /* 0x000fe20007ffe0ff */
[----:B--2---:R-:W-:Y:S01]  /*1d90*/  @!P5 IMAD.WIDE.U32 R6, R13, 0x4, R6 ;  /* 0x000000040d06d825 */ /* 0x004fe200078e0006 */
[----:B------:R-:W-:-:S02]  /*1da0*/  @!P3 IADD3 R0, R0, 0x80, RZ ;  /* 0x000000800000b810 */ /* 0x000fc40007ffe0ff */
[----:B------:R-:W-:Y:S02]  /*1db0*/  CS2R R24, SRZ ;  /* 0x0000000000187805 */ /* 0x000fe4000001ff00 */
[----:B-1----:R-:W-:Y:S01]  /*1dc0*/  CS2R R22, SRZ ;  /* 0x0000000000167805 */ /* 0x002fe2000001ff00 */
[----:B------:R-:W1:Y:S01]  /*1dd0*/  @!P3 LDC.64 R14, c[0x0][0x228] ;  /* 0x00008a00ff0ebb82 */ /* 0x000e620000000a00 */
[-C--:B------:R-:W-:Y:S01]  /*1de0*/  ISETP.GE.AND P2, PT, R0, R29.reuse, PT ;  /* 0x0000001d0000720c */ /* 0x080fe20003f46270 */
[----:B0-----:R-:W-:Y:S01]  /*1df0*/  @!P4 IMAD.WIDE.U32 R4, R2, 0x4, R4 ;  /* 0x000000040204c825 */ /* 0x001fe200078e0004 */
[----:B------:R0:W5:Y:S04]  /*1e00*/  @!P5 LDG.E R24, desc[UR4][R8.64] ;  /* 0x000000040818d981 */ /* 0x000168000c1e1900 */
[----:B------:R2:W5:Y:S01]  /*1e10*/  @!P5 LDG.E R23, desc[UR4][R6.64] ;  /* 0x000000040617d981 */ /* 0x000562000c1e1900 */
[----:B------:R-:W4:Y:S03]  /*1e20*/  @!P3 LDC.64 R34, c[0x0][0x220] ;  /* 0x00008800ff22bb82 */ /* 0x000f260000000a00 */
[----:B------:R3:W5:Y:S03]  /*1e30*/  @!P4 LDG.E R25, desc[UR4][R4.64] ;  /* 0x000000040419c981 */ /* 0x000766000c1e1900 */
[----:B------:R-:W-:Y:S01]  /*1e40*/  @!P2 IADD3 R37, R3, R0, RZ ;  /* 0x000000000325a210 */ /* 0x000fe20007ffe0ff */
[----:B------:R-:W-:Y:S01]  /*1e50*/  @!P2 VIADD R0, R0, 0x80 ;  /* 0x000000800000a836 */ /* 0x000fe20000000000 */
[----:B------:R-:W4:Y:S04]  /*1e60*/  @!P2 LDC.64 R32, c[0x0][0x220] ;  /* 0x00008800ff20ab82 */ /* 0x000f280000000a00 */
[----:B------:R-:W-:-:S04]  /*1e70*/  ISETP.GE.AND P1, PT, R0, R29, PT ;  /* 0x0000001d0000720c */ /* 0x000fc80003f26270 */
[----:B0-----:R-:W0:Y:S09]  /*1e80*/  @!P2 LDC.64 R8, c[0x0][0x228] ;  /* 0x00008a00ff08ab82 */ /* 0x001e320000000a00 */
[----:B------:R-:W-:Y:S01]  /*1e90*/  @!P1 IADD3 R13, R3, R0, RZ ;  /* 0x00000000030d9210 */ /* 0x000fe20007ffe0ff */
[----:B--2---:R-:W2:Y:S01]  /*1ea0*/  @!P1 LDC.64 R6, c[0x0][0x220] ;  /* 0x00008800ff069b82 */ /* 0x004ea20000000a00 */
[----:B------:R-:W-:-:S04]  /*1eb0*/  @!P1 IADD3 R0, R0, 0x80, RZ ;  /* 0x0000008000009810 */ /* 0x000fc80007ffe0ff */
[----:B------:R-:W-:-:S03]  /*1ec0*/  ISETP.GE.AND P6, PT, R0, R29, PT ;  /* 0x0000001d0000720c */ /* 0x000fc60003fc6270 */
[----:B---3--:R-:W3:Y:S01]  /*1ed0*/  @!P1 LDC.64 R4, c[0x0][0x228] ;  /* 0x00008a00ff049b82 */ /* 0x008ee20000000a00 */
[----:B------:R-:W-:-:S05]  /*1ee0*/  @!P4 IMAD.WIDE.U32 R18, R2, 0x4, R18 ;  /* 0x000000040212c825 */ /* 0x000fca00078e0012 */
[----:B------:R1:W5:Y:S04]  /*1ef0*/  @!P4 LDG.E R22, desc[UR4][R18.64] ;  /* 0x000000041216c981 */ /* 0x000368000c1e1900 */
[----:B------:R-:W0:Y:S08]  /*1f00*/  @!P6 LDC.64 R30, c[0x0][0x220] ;  /* 0x00008800ff1eeb82 */ /* 0x000e300000000a00 */
[----:B------:R-:W0:Y:S01]  /*1f10*/  @!P6 LDC.64 R10, c[0x0][0x228] ;  /* 0x00008a00ff0aeb82 */ /* 0x000e220000000a00 */
[----:B-1----:R-:W-:Y:S01]  /*1f20*/  HFMA2.MMA R19, -RZ, RZ, 0, 0 ;  /* 0x00000000ff137435 */ /* 0x002fe200000001ff */
[----:B------:R-:W-:Y:S01]  /*1f30*/  @!P3 IMAD.WIDE.U32 R14, R21, 0x4, R14 ;  /* 0x00000004150eb825 */ /* 0x000fe200078e000e */
[----:B------:R-:W-:-:S02]  /*1f40*/  @!P6 IADD3 R0, R3, R0, RZ ;  /* 0x000000000300e210 */ /* 0x000fc40007ffe0ff */
[----:B------:R-:W-:Y:S01]  /*1f50*/  MOV R2, RZ ;  /* 0x000000ff00027202 */ /* 0x000fe20000000f00 */
[----:B----4-:R-:W-:Y:S01]  /*1f60*/  @!P3 IMAD.WIDE.U32 R34, R21, 0x4, R34 ;  /* 0x000000041522b825 */ /* 0x010fe200078e0022 */
[----:B------:R-:W-:-:S03]  /*1f70*/  CS2R R20, SRZ ;  /* 0x0000000000147805 */ /* 0x000fc6000001ff00 */
[C---:B--2---:R-:W-:Y:S01]  /*1f80*/  @!P1 IMAD.WIDE.U32 R6, R13.reuse, 0x4, R6 ;  /* 0x000000040d069825 */ /* 0x044fe200078e0006 */
[----:B------:R1:W5:Y:S03]  /*1f90*/  @!P3 LDG.E R19, desc[UR4][R14.64] ;  /* 0x000000040e13b981 */ /* 0x000366000c1e1900 */
[----:B---3--:R-:W-:Y:S01]  /*1fa0*/  @!P1 IMAD.WIDE.U32 R4, R13, 0x4, R4 ;  /* 0x000000040d049825 */ /* 0x008fe200078e0004 */
[----:B------:R-:W-:Y:S01]  /*1fb0*/  CS2R R12, SRZ ;  /* 0x00000000000c7805 */ /* 0x000fe2000001ff00 */
[----:B------:R2:W5:Y:S02]  /*1fc0*/  @!P3 LDG.E R20, desc[UR4][R34.64] ;  /* 0x000000042214b981 */ /* 0x000564000c1e1900 */
[----:B------:R-:W-:Y:S01]  /*1fd0*/  @!P2 IMAD.WIDE.U32 R32, R37, 0x4, R32 ;  /* 0x000000042520a825 */ /* 0x000fe200078e0020 */
[----:B-1----:R-:W-:-:S03]  /*1fe0*/  CS2R R14, SRZ ;  /* 0x00000000000e7805 */ /* 0x002fc6000001ff00 */
[----:B0-----:R-:W-:Y:S01]  /*1ff0*/  @!P2 IMAD.WIDE.U32 R8, R37, 0x4, R8 ;  /* 0x000000042508a825 */ /* 0x001fe200078e0008 */
[----:B------:R2:W5:Y:S03]  /*2000*/  @!P2 LDG.E R21, desc[UR4][R32.64] ;  /* 0x000000042015a981 */ /* 0x000566000c1e1900 */
[C---:B------:R-:W-:Y:S01]  /*2010*/  @!P6 IMAD.WIDE.U32 R30, R0.reuse, 0x4, R30 ;  /* 0x00000004001ee825 */ /* 0x040fe200078e001e */
[----:B------:R2:W5:Y:S03]  /*2020*/  @!P2 LDG.E R2, desc[UR4][R8.64] ;  /* 0x000000040802a981 */ /* 0x000566000c1e1900 */
[----:B------:R-:W-:Y:S01]  /*2030*/  @!P6 IMAD.WIDE.U32 R10, R0, 0x4, R10 ;  /* 0x00000004000ae825 */ /* 0x000fe200078e000a */
[----:B------:R2:W5:Y:S04]  /*2040*/  @!P1 LDG.E R12, desc[UR4][R6.64] ;  /* 0x00000004060c9981 */ /* 0x000568000c1e1900 */
[----:B------:R2:W5:Y:S04]  /*2050*/  @!P1 LDG.E R13, desc[UR4][R4.64] ;  /* 0x00000004040d9981 */ /* 0x000568000c1e1900 */
[----:B------:R2:W5:Y:S04]  /*2060*/  @!P6 LDG.E R14, desc[UR4][R30.64] ;  /* 0x000000041e0ee981 */ /* 0x000568000c1e1900 */
[----:B------:R2:W5:Y:S01]  /*2070*/  @!P6 LDG.E R15, desc[UR4][R10.64] ;  /* 0x000000040a0fe981 */ /* 0x000562000c1e1900 */
[----:B------:R-:W-:Y:S04]  /*2080*/  BSSY B2, `(.L_x_14016) ;  /* 0x0000035000027945 */ /* 0x000fe80003800000 */
[----:B------:R-:W-:Y:S05]  /*2090*/  @P0 BRA `(.L_x_14017) ;  /* 0x0000000000cc0947 */ /* 0x000fea0003800000 */
[----:B--2--5:R-:W-:Y:S01]  /*20a0*/  FADD.FTZ R11, |R16|, -RZ ;  /* 0x800000ff100b7221 */ /* 0x024fe20000010200 */
        /* <DEDUP_REMOVED lines=16> */
.L_x_14019:
[----:B------:R-:W-:Y:S05]  /*21b0*/  BSYNC B3 ;  /* 0x0000000000037941 */ /* 0x000fea0003800000 */
.L_x_14018:
        /* <DEDUP_REMOVED lines=18> */
.L_x_14021:
[----:B------:R-:W-:Y:S02]  /*22e0*/  ISETP.GE.AND P0, PT, R16, RZ, PT ;  /* 0x000000ff1000720c */ /* 0x000fe40003f06270 */
[----:B------:R-:W-:-:S11]  /*22f0*/  MOV R5, 0x3fd774eb ;  /* 0x3fd774eb00057802 */ /* 0x000fd60000000f00 */
[----:B------:R-:W-:-:S04]  /*2300*/  @P0 FFMA.FTZ R0, R5, 0.93318945169448852539, -R0 ;  /* 0x3f6ee58105000823 */ /* 0x000fc80000010800 */
[----:B------:R-:W-:-:S07]  /*2310*/  @!P0 FFMA.FTZ R0, R5, 0.93318945169448852539, R0 ;  /* 0x3f6ee58105008823 */ /* 0x000fce0000010000 */
.L_x_14022:
[----:B------:R-:W-:Y:S05]  /*2320*/  BSYNC B0 ;  /* 0x0000000000007941 */ /* 0x000fea0003800000 */
.L_x_14020:
        /* <DEDUP_REMOVED lines=10> */
.L_x_14017:
[----:B------:R-:W-:Y:S05]  /*23d0*/  BSYNC B2 ;  /* 0x0000000000027941 */ /* 0x000fea0003800000 */
.L_x_14016:
[----:B------:R-:W0:Y:S01]  /*23e0*/  S2R R18, SR_TID.X ;  /* 0x0000000000127919 */ /* 0x000e220000002100 */
[----:B------:R-:W-:Y:S01]  /*23f0*/  BSSY B2, `(.L_x_14023) ;  /* 0x0000037000027945 */ /* 0x000fe20003800000 */
[----:B0----5:R-:W-:-:S04]  /*2400*/  IADD3 R17, R18, 0x80, RZ ;  /* 0x0000008012117810 */ /* 0x021fc80007ffe0ff */
[----:B------:R-:W-:-:S13]  /*2410*/  ISETP.GE.AND P0, PT, R17, R29, PT ;  /* 0x0000001d1100720c */ /* 0x000fda0003f06270 */
[----:B------:R-:W-:Y:S05]  /*2420*/  @P0 BRA `(.L_x_14024) ;  /* 0x0000000000cc0947 */ /* 0x000fea0003800000 */
[----:B--2---:R-:W-:Y:S01]  /*2430*/  FADD.FTZ R11, |R26|, -RZ ;  /* 0x800000ff1a0b7221 */ /* 0x004fe20000010200 */
        /* <DEDUP_REMOVED lines=16> */
.L_x_14026:
[----:B------:R-:W-:Y:S05]  /*2540*/  BSYNC B3 ;  /* 0x0000000000037941 */ /* 0x000fea0003800000 */
.L_x_14025:
        /* <DEDUP_REMOVED lines=18> */
.L_x_14028:
[----:B------:R-:W-:Y:S02]  /*2670*/  ISETP.GE.AND P0, PT, R26, RZ, PT ;  /* 0x000000ff1a00720c */ /* 0x000fe40003f06270 */
[----:B------:R-:W-:-:S11]  /*2680*/  MOV R5, 0x3fd774eb ;  /* 0x3fd774eb00057802 */ /* 0x000fd60000000f00 */
[----:B------:R-:W-:-:S04]  /*2690*/  @P0 FFMA.FTZ R0, R5, 0.93318945169448852539, -R0 ;  /* 0x3f6ee58105000823 */ /* 0x000fc80000010800 */
[----:B------:R-:W-:-:S07]  /*26a0*/  @!P0 FFMA.FTZ R0, R5, 0.93318945169448852539, R0 ;  /* 0x3f6ee58105008823 */ /* 0x000fce0000010000 */
.L_x_14029:
[----:B------:R-:W-:Y:S05]  /*26b0*/  BSYNC B0 ;  /* 0x0000000000007941 */ /* 0x000fea0003800000 */
.L_x_14027:
        /* <DEDUP_REMOVED lines=10> */
.L_x_14024:
[----:B------:R-:W-:Y:S05]  /*2760*/  BSYNC B2 ;  /* 0x0000000000027941 */ /* 0x000fea0003800000 */
.L_x_14023:
[----:B------:R-:W-:Y:S01]  /*2770*/  IADD3 R0, R18, 0x100, RZ ;  /* 0x0000010012007810 */ /* 0x000fe20007ffe0ff */
[----:B------:R-:W-:Y:S03]  /*2780*/  BSSY B2, `(.L_x_14030) ;  /* 0x0000036000027945 */ /* 0x000fe60003800000 */
        /* <DEDUP_REMOVED lines=19> */
.L_x_14033:
[----:B------:R-:W-:Y:S05]  /*28c0*/  BSYNC B3 ;  /* 0x0000000000037941 */ /* 0x000fea0003800000 */
.L_x_14032:
        /* <DEDUP_REMOVED lines=18> */
.L_x_14035:
[----:B------:R-:W-:Y:S01]  /*29f0*/  ISETP.GE.AND P0, PT, R23, RZ, PT ;  /* 0x000000ff1700720c */ /* 0x000fe20003f06270 */
[----:B------:R-:W-:-:S12]  /*2a00*/  IMAD.MOV.U32 R5, RZ, RZ, 0x3fd774eb ;  /* 0x3fd774ebff057424 */ /* 0x000fd800078e00ff */
[----:B------:R-:W-:-:S04]  /*2a10*/  @P0 FFMA.FTZ R0, R5, 0.93318945169448852539, -R0 ;  /* 0x3f6ee58105000823 */ /* 0x000fc80000010800 */
[----:B------:R-:W-:-:S07]  /*2a20*/  @!P0 FFMA.FTZ R0, R5, 0.93318945169448852539, R0 ;  /* 0x3f6ee58105008823 */ /* 0x000fce0000010000 */
.L_x_14036:
[----:B------:R-:W-:Y:S05]  /*2a30*/  BSYNC B0 ;  /* 0x0000000000007941 */ /* 0x000fea0003800000 */
.L_x_14034:
        /* <DEDUP_REMOVED lines=10> */
.L_x_14031:
[----:B------:R-:W-:Y:S05]  /*2ae0*/  BSYNC B2 ;  /* 0x0000000000027941 */ /* 0x000fea0003800000 */
.L_x_14030:
        /* <DEDUP_REMOVED lines=21> */
.L_x_14040:
[----:B------:R-:W-:Y:S05]  /*2c40*/  BSYNC B3 ;  /* 0x0000000000037941 */ /* 0x000fea0003800000 */
.L_x_14039:
        /* <DEDUP_REMOVED lines=18> */
.L_x_14042:
[----:B------:R-:W-:Y:S02]  /*2d70*/  ISETP.GE.AND P0, PT, R22, RZ, PT ;  /* 0x000000ff1600720c */ /* 0x000fe40003f06270 */
[----:B------:R-:W-:-:S11]  /*2d80*/  MOV R5, 0x3fd774eb ;  /* 0x3fd774eb00057802 */ /* 0x000fd60000000f00 */
[----:B------:R-:W-:-:S04]  /*2d90*/  @P0 FFMA.FTZ R0, R5, 0.93318945169448852539, -R0 ;  /* 0x3f6ee58105000823 */ /* 0x000fc80000010800 */
[----:B------:R-:W-:-:S07]  /*2da0*/  @!P0 FFMA.FTZ R0, R5, 0.93318945169448852539, R0 ;  /* 0x3f6ee58105008823 */ /* 0x000fce0000010000 */
.L_x_14043:
[----:B------:R-:W-:Y:S05]  /*2db0*/  BSYNC B0 ;  /* 0x0000000000007941 */ /* 0x000fea0003800000 */
.L_x_14041:
        /* <DEDUP_REMOVED lines=10> */
.L_x_14038:
[----:B------:R-:W-:Y:S05]  /*2e60*/  BSYNC B2 ;  /* 0x0000000000027941 */ /* 0x000fea0003800000 */
.L_x_14037:
        /* <DEDUP_REMOVED lines=21> */
.L_x_14047:
[----:B------:R-:W-:Y:S05]  /*2fc0*/  BSYNC B3 ;  /* 0x0000000000037941 */ /* 0x000fea0003800000 */
.L_x_14046:
        /* <DEDUP_REMOVED lines=18> */
.L_x_14049:
[----:B------:R-:W-:Y:S02]  /*30f0*/  ISETP.GE.AND P0, PT, R19, RZ, PT ;  /* 0x000000ff1300720c */ /* 0x000fe40003f06270 */
[----:B------:R-:W-:-:S11]  /*3100*/  MOV R5, 0x3fd774eb ;  /* 0x3fd774eb00057802 */ /* 0x000fd60000000f00 */
[----:B------:R-:W-:-:S04]  /*3110*/  @P0 FFMA.FTZ R0, R5, 0.93318945169448852539, -R0 ;  /* 0x3f6ee58105000823 */ /* 0x000fc80000010800 */
[----:B------:R-:W-:-:S07]  /*3120*/  @!P0 FFMA.FTZ R0, R5, 0.93318945169448852539, R0 ;  /* 0x3f6ee58105008823 */ /* 0x000fce0000010000 */
.L_x_14050:
[----:B------:R-:W-:Y:S05]  /*3130*/  BSYNC B0 ;  /* 0x0000000000007941 */ /* 0x000fea0003800000 */
.L_x_14048:
        /* <DEDUP_REMOVED lines=10> */
.L_x_14045:
[----:B------:R-:W-:Y:S05]  /*31e0*/  BSYNC B2 ;  /* 0x0000000000027941 */ /* 0x000fea0003800000 */
.L_x_14044:
[----:B------:R-:W-:Y:S01]  /*31f0*/  VIADD R0, R18, 0x280 ;  /* 0x0000028012007836 */ /* 0x000fe20000000000 */
[----:B------:R-:W-:Y:S04]  /*3200*/  BSSY B2, `(.L_x_14051) ;  /* 0x0000036000027945 */ /* 0x000fe80003800000 */
        /* <DEDUP_REMOVED lines=19> */
.L_x_14054:
[----:B------:R-:W-:Y:S05]  /*3340*/  BSYNC B3 ;  /* 0x0000000000037941 */ /* 0x000fea0003800000 */
.L_x_14053:
        /* <DEDUP_REMOVED lines=18> */
.L_x_14056:
[----:B------:R-:W-:Y:S02]  /*3470*/  ISETP.GE.AND P0, PT, R2, RZ, PT ;  /* 0x000000ff0200720c */ /* 0x000fe40003f06270 */
[----:B------:R-:W-:-:S11]  /*3480*/  MOV R5, 0x3fd774eb ;  /* 0x3fd774eb00057802 */ /* 0x000fd60000000f00 */
[----:B------:R-:W-:-:S04]  /*3490*/  @P0 FFMA.FTZ R0, R5, 0.93318945169448852539, -R0 ;  /* 0x3f6ee58105000823 */ /* 0x000fc80000010800 */
[----:B------:R-:W-:-:S07]  /*34a0*/  @!P0 FFMA.FTZ R0, R5, 0.93318945169448852539, R0 ;  /* 0x3f6ee58105008823 */ /* 0x000fce0000010000 */
.L_x_14057:
[----:B------:R-:W-:Y:S05]  /*34b0*/  BSYNC B0 ;  /* 0x0000000000007941 */ /* 0x000fea0003800000 */
.L_x_14055:
        /* <DEDUP_REMOVED lines=10> */
.L_x_14052:
[----:B------:R-:W-:Y:S05]  /*3560*/  BSYNC B2 ;  /* 0x0000000000027941 */ /* 0x000fea0003800000 */
.L_x_14051:
        /* <DEDUP_REMOVED lines=21> */
.L_x_14061:
[----:B------:R-:W-:Y:S05]  /*36c0*/  BSYNC B3 ;  /* 0x0000000000037941 */ /* 0x000fea0003800000 */
.L_x_14060:
        /* <DEDUP_REMOVED lines=18> */
.L_x_14063:
[----:B------:R-:W-:Y:S02]  /*37f0*/  ISETP.GE.AND P0, PT, R13, RZ, PT ;  /* 0x000000ff0d00720c */ /* 0x000fe40003f06270 */
[----:B------:R-:W-:-:S11]  /*3800*/  MOV R5, 0x3fd774eb ;  /* 0x3fd774eb00057802 */ /* 0x000fd60000000f00 */
[----:B------:R-:W-:-:S04]  /*3810*/  @P0 FFMA.FTZ R0, R5, 0.93318945169448852539, -R0 ;  /* 0x3f6ee58105000823 */ /* 0x000fc80000010800 */
[----:B------:R-:W-:-:S07]  /*3820*/  @!P0 FFMA.FTZ R0, R5, 0.93318945169448852539, R0 ;  /* 0x3f6ee58105008823 */ /* 0x000fce0000010000 */
.L_x_14064:
[----:B------:R-:W-:Y:S05]  /*3830*/  BSYNC B0 ;  /* 0x0000000000007941 */ /* 0x000fea0003800000 */
.L_x_14062:
        /* <DEDUP_REMOVED lines=10> */
.L_x_14059:
[----:B------:R-:W-:Y:S05]  /*38e0*/  BSYNC B2 ;  /* 0x0000000000027941 */ /* 0x000fea0003800000 */
.L_x_14058:
        /* <DEDUP_REMOVED lines=21> */
.L_x_14068:
[----:B------:R-:W-:Y:S05]  /*3a40*/  BSYNC B3 ;  /* 0x0000000000037941 */ /* 0x000fea0003800000 */
.L_x_14067:
        /* <DEDUP_REMOVED lines=18> */
.L_x_14070:
[----:B------:R-:W-:Y:S02]  /*3b70*/  ISETP.GE.AND P0, PT, R15, RZ, PT ;  /* 0x000000ff0f00720c */ /* 0x000fe40003f06270 */
[----:B------:R-:W-:-:S11]  /*3b80*/  MOV R5, 0x3fd774eb ;  /* 0x3fd774eb00057802 */ /* 0x000fd60000000f00 */
[----:B------:R-:W-:-:S04]  /*3b90*/  @P0 FFMA.FTZ R0, R5, 0.93318945169448852539, -R0 ;  /* 0x3f6ee58105000823 */ /* 0x000fc80000010800 */
[----:B------:R-:W-:-:S07]  /*3ba0*/  @!P0 FFMA.FTZ R0, R5, 0.93318945169448852539, R0 ;  /* 0x3f6ee58105008823 */ /* 0x000fce0000010000 */
.L_x_14071:
[----:B------:R-:W-:Y:S05]  /*3bb0*/  BSYNC B0 ;  /* 0x0000000000007941 */ /* 0x000fea0003800000 */
.L_x_14069:
        /* <DEDUP_REMOVED lines=10> */
.L_x_14066:
[----:B------:R-:W-:Y:S05]  /*3c60*/  BSYNC B2 ;  /* 0x0000000000027941 */ /* 0x000fea0003800000 */
.L_x_14065:
[----:B------:R-:W-:Y:S01]  /*3c70*/  ISETP.GE.AND P0, PT, R18, R29, PT ;  /* 0x0000001d1200720c */ /* 0x000fe20003f06270 */
[----:B------:R-:W-:Y:S04]  /*3c80*/  BSSY B0, `(.L_x_14072) ;  /* 0x0000034000007945 */ /* 0x000fe80003800000 */
[----:B------:R-:W-:Y:S08]  /*3c90*/  BSSY B1, `(.L_x_14073) ;  /* 0x000002c000017945 */ /* 0x000ff00003800000 */
[----:B------:R-:W-:Y:S05]  /*3ca0*/  @P0 BRA `(.L_x_14074) ;  /* 0x0000000000340947 */ /* 0x000fea0003800000 */
[----:B--2---:R-:W0:Y:S01]  /*3cb0*/  S2R R6, SR_TID.X ;  /* 0x0000000000067919 */ /* 0x004e220000002100 */
[----:B------:R-:W1:Y:S01]  /*3cc0*/  LDC.64 R4, c[0x0][0x218] ;  /* 0x00008600ff047b82 */ /* 0x000e620000000a00 */
[----:B------:R-:W-:-:S04]  /*3cd0*/  MOV R18, R17 ;  /* 0x0000001100127202 */ /* 0x000fc80000000f00 */
[----:B------:R-:W-:Y:S02]  /*3ce0*/  ISETP.GE.AND P0, PT, R18, R29, PT ;  /* 0x0000001d1200720c */ /* 0x000fe40003f06270 */
[----:B0-----:R-:W-:-:S05]  /*3cf0*/  IADD3 R7, R3, R6, RZ ;  /* 0x0000000603077210 */ /* 0x001fca0007ffe0ff */
[----:B-1----:R-:W-:-:S05]  /*3d00*/  IMAD.WIDE.U32 R4, R7, 0x4, R4 ;  /* 0x0000000407047825 */ /* 0x002fca00078e0004 */
[----:B------:R0:W-:Y:S01]  /*3d10*/  STG.E desc[UR4][R4.64], R16 ;  /* 0x0000001004007986 */ /* 0x0001e2000c101904 */
[----:B------:R-:W-:Y:S05]  /*3d20*/  @P0 BRA `(.L_x_14075) ;  /* 0x0000000000300947 */ /* 0x000fea0003800000 */
[----:B0-----:R-:W0:Y:S01]  /*3d30*/  LDC.64 R4, c[0x0][0x218] ;  /* 0x00008600ff047b82 */ /* 0x001e220000000a00 */
[----:B------:R-:W-:Y:S01]  /*3d40*/  IADD3 R7, R3, R18, RZ ;  /* 0x0000001203077210 */ /* 0x000fe20007ffe0ff */
[----:B------:R-:W-:-:S04]  /*3d50*/  VIADD R18, R18, 0x80 ;  /* 0x0000008012127836 */ /* 0x000fc80000000000 */
[----:B0-----:R-:W-:-:S05]  /*3d60*/  IMAD.WIDE.U32 R4, R7, 0x4, R4 ;  /* 0x0000000407047825 */ /* 0x001fca00078e0004 */
[----:B------:R0:W-:Y:S02]  /*3d70*/  STG.E desc[UR4][R4.64], R26 ;  /* 0x0000001a04007986 */ /* 0x0001e4000c101904 */
.L_x_14074:
[----:B------:R-:W-:-:S13]  /*3d80*/  ISETP.GE.AND P0, PT, R18, R29, PT ;  /* 0x0000001d1200720c */ /* 0x000fda0003f06270 */
[----:B------:R-:W-:Y:S05]  /*3d90*/  @P0 BRA `(.L_x_14076) ;  /* 0x0000000000300947 */ /* 0x000fea0003800000 */
[----:B0-2---:R-:W0:Y:S01]  /*3da0*/  LDC.64 R4, c[0x0][0x218] ;  /* 0x00008600ff047b82 */ /* 0x005e220000000a00 */
[----:B------:R-:W-:Y:S02]  /*3db0*/  IADD3 R7, R3, R18, RZ ;  /* 0x0000001203077210 */ /* 0x000fe40007ffe0ff */
[----:B------:R-:W-:-:S03]  /*3dc0*/  IADD3 R18, R18, 0x80, RZ ;  /* 0x0000008012127810 */ /* 0x000fc60007ffe0ff */
[----:B0-----:R-:W-:-:S05]  /*3dd0*/  IMAD.WIDE.U32 R4, R7, 0x4, R4 ;  /* 0x0000000407047825 */ /* 0x001fca00078e0004 */
[----:B------:R1:W-:Y:S02]  /*3de0*/  STG.E desc[UR4][R4.64], R23 ;  /* 0x0000001704007986 */ /* 0x0003e4000c101904 */
.L_x_14075:
[----:B------:R-:W-:-:S13]  /*3df0*/  ISETP.GE.AND P0, PT, R18, R29, PT ;  /* 0x0000001d1200720c */ /* 0x000fda0003f06270 */
[----:B------:R-:W-:Y:S05]  /*3e00*/  @P0 BRA `(.L_x_14077) ;  /* 0x0000000000300947 */ /* 0x000fea0003800000 */
[----:B01----:R-:W0:Y:S01]  /*3e10*/  LDC.64 R4, c[0x0][0x218] ;  /* 0x00008600ff047b82 */ /* 0x003e220000000a00 */
[----:B------:R-:W-:Y:S02]  /*3e20*/  IADD3 R7, R3, R18, RZ ;  /* 0x0000001203077210 */ /* 0x000fe40007ffe0ff */
[----:B------:R-:W-:-:S03]  /*3e30*/  IADD3 R18, R18, 0x80, RZ ;  /* 0x0000008012127810 */ /* 0x000fc60007ffe0ff */
[----:B0-----:R-:W-:-:S05]  /*3e40*/  IMAD.WIDE.U32 R4, R7, 0x4, R4 ;  /* 0x0000000407047825 */ /* 0x001fca00078e0004 */
[----:B------:R1:W-:Y:S02]  /*3e50*/  STG.E desc[UR4][R4.64], R22 ;  /* 0x0000001604007986 */ /* 0x0003e4000c101904 */
.L_x_14076:
[----:B------:R-:W-:-:S13]  /*3e60*/  ISETP.GE.AND P0, PT, R18, R29, PT ;  /* 0x0000001d1200720c */ /* 0x000fda0003f06270 */
[----:B------:R-:W-:Y:S05]  /*3e70*/  @P0 BRA `(.L_x_14078) ;  /* 0x0000000000340947 */ /* 0x000fea0003800000 */
[----:B012---:R-:W0:Y:S01]  /*3e80*/  LDC.64 R4, c[0x0][0x218] ;  /* 0x00008600ff047b82 */ /* 0x007e220000000a00 */
[----:B------:R-:W-:Y:S02]  /*3e90*/  IADD3 R7, R3, R18, RZ ;  /* 0x0000001203077210 */ /* 0x000fe40007ffe0ff */
[----:B------:R-:W-:-:S03]  /*3ea0*/  IADD3 R18, R18, 0x80, RZ ;  /* 0x0000008012127810 */ /* 0x000fc60007ffe0ff */
[----:B0-----:R-:W-:-:S05]  /*3eb0*/  IMAD.WIDE.U32 R4, R7, 0x4, R4 ;  /* 0x0000000407047825 */ /* 0x001fca00078e0004 */
[----:B------:R2:W-:Y:S02]  /*3ec0*/  STG.E desc[UR4][R4.64], R19 ;  /* 0x0000001304007986 */ /* 0x0005e4000c101904 */
.L_x_14077:
[----:B------:R-:W-:-:S13]  /*3ed0*/  ISETP.GE.AND P0, PT, R18, R29, PT ;  /* 0x0000001d1200720c */ /* 0x000fda0003f06270 */
[----:B------:R-:W-:Y:S05]  /*3ee0*/  @P0 BREAK B1 ;  /* 0x0000000000010942 */ /* 0x000fea0003800000 */
[----:B------:R-:W-:Y:S05]  /*3ef0*/  @P0 BRA `(.L_x_14079) ;  /* 0x0000000000300947 */ /* 0x000fea0003800000 */
[----:B012---:R-:W0:Y:S01]  /*3f00*/  LDC.64 R4, c[0x0][0x218] ;  /* 0x00008600ff047b82 */ /* 0x007e220000000a00 */
[----:B------:R-:W-:Y:S01]  /*3f10*/  IMAD.IADD R7, R3, 0x1, R18 ;  /* 0x0000000103077824 */ /* 0x000fe200078e0212 */
[----:B------:R-:W-:-:S03]  /*3f20*/  IADD3 R18, R18, 0x80, RZ ;  /* 0x0000008012127810 */ /* 0x000fc60007ffe0ff */
[----:B0-----:R-:W-:-:S05]  /*3f30*/  IMAD.WIDE.U32 R4, R7, 0x4, R4 ;  /* 0x0000000407047825 */ /* 0x001fca00078e0004 */
[----:B------:R3:W-:Y:S02]  /*3f40*/  STG.E desc[UR4][R4.64], R2 ;  /* 0x0000000204007986 */ /* 0x0007e4000c101904 */
.L_x_14078:
[----:B------:R-:W-:Y:S05]  /*3f50*/  BSYNC B1 ;  /* 0x0000000000017941 */ /* 0x000fea0003800000 */
.L_x_14073:
[----:B------:R-:W-:-:S13]  /*3f60*/  ISETP.GE.AND P0, PT, R18, R29, PT ;  /* 0x0000001d1200720c */ /* 0x000fda0003f06270 */
[----:B0123--:R-:W0:Y:S01]  /*3f70*/  @!P0 LDC.64 R4, c[0x0][0x218] ;  /* 0x00008600ff048b82 */ /* 0x00fe220000000a00 */
[----:B------:R-:W-:Y:S02]  /*3f80*/  @!P0 IADD3 R7, R3, R18, RZ ;  /* 0x0000001203078210 */ /* 0x000fe40007ffe0ff */
[----:B------:R-:W-:-:S03]  /*3f90*/  @!P0 IADD3 R18, R18, 0x80, RZ ;  /* 0x0000008012128810 */ /* 0x000fc60007ffe0ff */
[----:B0-----:R-:W-:-:S05]  /*3fa0*/  @!P0 IMAD.WIDE.U32 R4, R7, 0x4, R4 ;  /* 0x0000000407048825 */ /* 0x001fca00078e0004 */
[----:B------:R3:W-:Y:S02]  /*3fb0*/  @!P0 STG.E desc[UR4][R4.64], R12 ;  /* 0x0000000c04008986 */ /* 0x0007e4000c101904 */
.L_x_14079:
[----:B------:R-:W-:Y:S05]  /*3fc0*/  BSYNC B0 ;  /* 0x0000000000007941 */ /* 0x000fea0003800000 */
.L_x_14072:
[----:B------:R-:W-:Y:S05]  /*3fd0*/  WARPSYNC.ALL ;  /* 0x0000000000007948 */ /* 0x000fea0003800000 */
[----:B------:R-:W-:-:S13]  /*3fe0*/  ISETP.GE.AND P0, PT, R18, R29, PT ;  /* 0x0000001d1200720c */ /* 0x000fda0003f06270 */
[----:B------:R-:W-:Y:S05]  /*3ff0*/  @P0 EXIT ;  /* 0x000000000000094d */ /* 0x000fea0003800000 */
[----:B0123--:R-:W0:Y:S01]  /*4000*/  LDC.64 R4, c[0x0][0x218] ;  /* 0x00008600ff047b82 */ /* 0x00fe220000000a00 */
[----:B------:R-:W-:-:S05]  /*4010*/  IADD3 R3, R3, R18, RZ ;  /* 0x0000001203037210 */ /* 0x000fca0007ffe0ff */
[----:B0-----:R-:W-:-:S05]  /*4020*/  IMAD.WIDE.U32 R2, R3, 0x4, R4 ;  /* 0x0000000403027825 */ /* 0x001fca00078e0004 */
[----:B------:R-:W-:Y:S01]  /*4030*/  STG.E desc[UR4][R2.64], R0 ;  /* 0x0000000002007986 */ /* 0x000fe2000c101904 */
[----:B------:R-:W-:Y:S05]  /*4040*/  EXIT ;  /* 0x000000000000794d */ /* 0x000fea0003800000 */
        .weak           $__internal_46_$__cuda_sm3x_div_rn_ftz_f32_slowpath
        .type           $__internal_46_$__cuda_sm3x_div_rn_ftz_f32_slowpath,@function
        .size           $__internal_46_$__cuda_sm3x_div_rn_ftz_f32_slowpath,(.L_x_19722 - $__internal_46_$__cuda_sm3x_div_rn_ftz_f32_slowpath)
$__internal_46_$__cuda_sm3x_div_rn_ftz_f32_slowpath:
        /* <DEDUP_REMOVED lines=32> */
.L_x_14082:
[----:B------:R-:W-:Y:S05]  /*4250*/  BSYNC B1 ;  /* 0x0000000000017941 */ /* 0x000fea0003800000 */
.L_x_14081:
[----:B------:R-:W-:Y:S01]  /*4260*/  VIADD R5, R5, 0xffffff81 ;  /* 0xffffff8105057836 */ /* 0x000fe20000000000 */
[----:B------:R-:W-:Y:S01]  /*4270*/  IADD3 R6, R6, -0x7f, RZ ;  /* 0xffffff8106067810 */ /* 0x000fe20007ffe0ff */
[----:B------:R-:W-:Y:S02]  /*4280*/  BSSY B1, `(.L_x_14087) ;  /* 0x000001a000017945 */ /* 0x000fe40003800000 */
        /* <DEDUP_REMOVED lines=24> */
.L_x_14088:
[----:B------:R-:W-:-:S07]  /*4410*/  LEA R0, R5, R0, 0x17 ;  /* 0x0000000005007211 */ /* 0x000fce00078eb8ff */
.L_x_14089:
[----:B------:R-:W-:Y:S05]  /*4420*/  BSYNC B1 ;  /* 0x0000000000017941 */ /* 0x000fea0003800000 */
.L_x_14087:
[----:B------:R-:W-:Y:S05]  /*4430*/  BRA `(.L_x_14090) ;  /* 0x0000000000207947 */ /* 0x000fea0003800000 */
.L_x_14086:
[----:B------:R-:W-:-:S04]  /*4440*/  LOP3.LUT R11, R0, 0x80000000, R11, 0x48, !PT ;  /* 0x80000000000b7812 */ /* 0x000fc800078e480b */
[----:B------:R-:W-:Y:S01]  /*4450*/  LOP3.LUT R0, R11, 0x7f800000, RZ, 0xfc, !PT ;  /* 0x7f8000000b007812 */ /* 0x000fe200078efcff */
[----:B------:R-:W-:Y:S06]  /*4460*/  BRA `(.L_x_14090) ;  /* 0x0000000000147947 */ /* 0x000fec0003800000 */
.L_x_14085:
[----:B------:R-:W-:Y:S01]  /*4470*/  LOP3.LUT R0, R0, 0x80000000, R11, 0x48, !PT ;  /* 0x8000000000007812 */ /* 0x000fe200078e480b */
[----:B------:R-:W-:Y:S06]  /*4480*/  BRA `(.L_x_14090) ;  /* 0x00000000000c7947 */ /* 0x000fec0003800000 */
.L_x_14084:
[----:B------:R-:W0:Y:S01]  /*4490*/  MUFU.RSQ R0, -QNAN ;  /* 0xffc0000000007908 */ /* 0x000e220000001400 */
[----:B------:R-:W-:Y:S05]  /*44a0*/  BRA `(.L_x_14090) ;  /* 0x0000000000047947 */ /* 0x000fea0003800000 */
.L_x_14083:
[----:B------:R-:W-:-:S07]  /*44b0*/  FADD.FTZ R0, R11, R0 ;  /* 0x000000000b007221 */ /* 0x000fce0000010000 */
.L_x_14090:
[----:B------:R-:W-:Y:S05]  /*44c0*/  BSYNC B0 ;  /* 0x0000000000007941 */ /* 0x000fea0003800000 */
.L_x_14080:
[----:B------:R-:W-:-:S06]  /*44d0*/  HFMA2.MMA R5, -RZ, RZ, 0, 0 ;  /* 0x00000000ff057435 */ /* 0x000fcc00000001ff */
[----:B0-----:R-:W-:Y:S05]  /*44e0*/  RET.REL.NODEC R4 `(_ZN2at6native29vectorized_elementwise_kernelILi2ENS0_13BinaryFunctorIfffZZZNS0_17atan2_kernel_cudaERNS_18TensorIteratorBaseEENKUlvE_clEvENKUlvE0_clEvEUlffE_EESt5arrayIPcLm3EEEEviT0_T1_) ;  /* 0xffffffb804c47950 */ /* 0x001fea0003c3ffff */
.L_x_14091:
        /* <DEDUP_REMOVED lines=9> */
.L_x_19722:


//--------------------- .text._ZN2at6native29vectorized_elementwise_kernelILi4ENS0_13BinaryFunctorIfffZZZNS0_17atan2_kernel_cudaERNS_18TensorIteratorBaseEENKUlvE_clEvENKUlvE0_clEvEUlffE_EESt5arrayIPcLm3EEEEviT0_T1_ --------------------------
	.section	.text._ZN2at6native29vectorized_elementwise_kernelILi4ENS0_13BinaryFunctorIfffZZZNS0_17atan2_kernel_cudaERNS_18TensorIteratorBaseEENKUlvE_clEvENKUlvE0_clEvEUlffE_EESt5arrayIPcLm3EEEEviT0_T1_,"ax",@progbits
	.align	128
        .global         _ZN2at6native29vectorized_elementwise_kernelILi4ENS0_13BinaryFunctorIfffZZZNS0_17atan2_kernel_cudaERNS_18TensorIteratorBaseEENKUlvE_clEvENKUlvE0_clEvEUlffE_EESt5arrayIPcLm3EEEEviT0_T1_
        .type           _ZN2at6native29vectorized_elementwise_kernelILi4ENS0_13BinaryFunctorIfffZZZNS0_17atan2_kernel_cudaERNS_18TensorIteratorBaseEENKUlvE_clEvENKUlvE0_clEvEUlffE_EESt5arrayIPcLm3EEEEviT0_T1_,@function
        .size           _ZN2at6native29vectorized_elementwise_kernelILi4ENS0_13BinaryFunctorIfffZZZNS0_17atan2_kernel_cudaERNS_18TensorIteratorBaseEENKUlvE_clEvENKUlvE0_clEvEUlffE_EESt5arrayIPcLm3EEEEviT0_T1_,(.L_x_19723 - _ZN2at6native29vectorized_elementwise_kernelILi4ENS0_13BinaryFunctorIfffZZZNS0_17atan2_kernel_cudaERNS_18TensorIteratorBaseEENKUlvE_clEvENKUlvE0_clEvEUlffE_EESt5arrayIPcLm3EEEEviT0_T1_)
        .other          _ZN2at6native29vectorized_elementwise_kernelILi4ENS0_13BinaryFunctorIfffZZZNS0_17atan2_kernel_cudaERNS_18TensorIteratorBaseEENKUlvE_clEvENKUlvE0_clEvEUlffE_EESt5arrayIPcLm3EEEEviT0_T1_,@"STO_CUDA_ENTRY STV_DEFAULT"
_ZN2at6native29vectorized_elementwise_kernelILi4ENS0_13BinaryFunctorIfffZZZNS0_17atan2_kernel_cudaERNS_18TensorIteratorBaseEENKUlvE_clEvENKUlvE0_clEvEUlffE_EESt5arrayIPcLm3EEEEviT0_T1_:
.text._ZN2at6native29vectorized_elementwise_kernelILi4ENS0_13BinaryFunctorIfffZZZNS0_17atan2_kernel_cudaERNS_18TensorIteratorBaseEENKUlvE_clEvENKUlvE0_clEvEUlffE_EESt5arrayIPcLm3EEEEviT0_T1_:
        /* <DEDUP_REMOVED lines=15> */
[----:B------:R0:W5:Y:S01]  /*00f0*/  LDG.E.128 R16, desc[UR4][R4.64+0x800] ;  /* 0x0008000404107981 */ /* 0x000162000c1e1d00 */
[----:B------:R-:W-:-:S05]  /*0100*/  IMAD.WIDE.U32 R6, R2, 0x10, R6 ;  /* 0x0000001002067825 */ /* 0x000fca00078e0006 */
[----:B------:R-:W3:Y:S04]  /*0110*/  LDG.E.128 R12, desc[UR4][R6.64] ;  /* 0x00000004060c7981 */ /* 0x000ee8000c1e1d00 */
[----:B------:R1:W5:Y:S01]  /*0120*/  LDG.E.128 R20, desc[UR4][R6.64+0x800] ;  /* 0x0008000406147981 */ /* 0x000362000c1e1d00 */
[----:B------:R-:W-:Y:S01]  /*0130*/  BSSY B2, `(.L_x_14093) ;  /* 0x0000011000027945 */ /* 0x000fe20003800000 */
[----:B--2---:R-:W-:Y:S01]  /*0140*/  FADD.FTZ R0, |R8|, -RZ ;  /* 0x800000ff08007221 */ /* 0x004fe20000010200 */
[----:B---3--:R-:W-:Y:S01]  /*0150*/  FADD.FTZ R27, |R12|, -RZ ;  /* 0x800000ff0c1b7221 */ /* 0x008fe20000010200 */
[----:B------:R-:W-:-:S04]  /*0160*/  FSETP.GT.FTZ.AND P2, PT, |R8|, |R12|, PT ;  /* 0x4000000c0800720b */ /* 0x000fc80003f54200 */
[----:B------:R-:W-:-:S04]  /*0170*/  FSEL R30, R0, R27, P2 ;  /* 0x0000001b001e7208 */ /* 0x000fc80001000000 */
[----:B------:R-:W2:Y:S01]  /*0180*/  MUFU.RCP R25, R30 ;  /* 0x0000001e00197308 */ /* 0x000ea20000001000 */
[----:B------:R-:W-:-:S07]  /*0190*/  FSEL R27, R27, R0, P2 ;  /* 0x000000001b1b7208 */ /* 0x000fce0001000000 */
[----:B------:R-:W3:Y:S01]  /*01a0*/  FCHK P0, R27, R30 ;  /* 0x0000001e1b007302 */ /* 0x000ee20000000000 */
[----:B--2---:R-:W-:-:S04]  /*01b0*/  FFMA R24, -R30, R25, 1 ;  /* 0x3f8000001e187423 */ /* 0x004fc80000000119 */
[----:B------:R-:W-:-:S04]  /*01c0*/  FFMA R24, R25, R24, R25 ;  /* 0x0000001819187223 */ /* 0x000fc80000000019 */
[----:B0-----:R-:W-:-:S04]  /*01d0*/  FFMA R5, R27, R24, RZ ;  /* 0x000000181b057223 */ /* 0x001fc800000000ff */
[----:B------:R-:W-:-:S04]  /*01e0*/  FFMA R0, -R30, R5, R27 ;  /* 0x000000051e007223 */ /* 0x000fc8000000011b */
[----:B------:R-:W-:Y:S01]  /*01f0*/  FFMA R0, R24, R0, R5 ;  /* 0x0000000018007223 */ /* 0x000fe20000000005 */
[----:B-1-3--:R-:W-:Y:S06]  /*0200*/  @!P0 BRA `(.L_x_14094) ;  /* 0x00000000000c8947 */ /* 0x00afec0003800000 */
[----:B------:R-:W-:Y:S02]  /*0210*/  MOV R0, R30 ;  /* 0x0000001e00007202 */ /* 0x000fe40000000f00 */
[----:B------:R-:W-:-:S07]  /*0220*/  MOV R4, 0x240 ;  /* 0x0000024000047802 */ /* 0x000fce0000000f00 */
[----:B-----5:R-:W-:Y:S05]  /*0230*/  CALL.REL.NOINC `($__internal_47_$__cuda_sm3x_div_rn_ftz_f32_slowpath) ;  /* 0x0000003c006c7944 */ /* 0x020fea0003c00000 */
.L_x_14094:
[----:B------:R-:W-:Y:S05]  /*0240*/  BSYNC B2 ;  /* 0x0000000000027941 */ /* 0x000fea0003800000 */
.L_x_14093:
        /* <DEDUP_REMOVED lines=18> */
.L_x_14096:
[----:B------:R-:W-:Y:S02]  /*0370*/  ISETP.GE.AND P0, PT, R12, RZ, PT ;  /* 0x000000ff0c00720c */ /* 0x000fe40003f06270 */
[----:B------:R-:W-:-:S11]  /*0380*/  MOV R5, 0x3fd774eb ;  /* 0x3fd774eb00057802 */ /* 0x000fd60000000f00 */
[----:B------:R-:W-:-:S04]  /*0390*/  @P0 FFMA.FTZ R0, R5, 0.93318945169448852539, -R0 ;  /* 0x3f6ee58105000823 */ /* 0x000fc80000010800 */
[----:B------:R-:W-:-:S07]  /*03a0*/  @!P0 FFMA.FTZ R0, R5, 0.93318945169448852539, R0 ;  /* 0x3f6ee58105008823 */ /* 0x000fce0000010000 */
.L_x_14097:
[----:B------:R-:W-:Y:S05]  /*03b0*/  BSYNC B0 ;  /* 0x0000000000007941 */ /* 0x000fea0003800000 */
.L_x_14095:
        /* <DEDUP_REMOVED lines=26> */
[----:B-----5:R-:W-:Y:S05]  /*0560*/  CALL.REL.NOINC `($__internal_47_$__cuda_sm3x_div_rn_ftz_f32_slowpath) ;  /* 0x0000003800a07944 */ /* 0x020fea0003c00000 */
.L_x_14099:
[----:B------:R-:W-:Y:S05]  /*0570*/  BSYNC B2 ;  /* 0x0000000000027941 */ /* 0x000fea0003800000 */
.L_x_14098:
        /* <DEDUP_REMOVED lines=18> */
.L_x_14101:
[----:B------:R-:W-:Y:S02]  /*06a0*/  ISETP.GE.AND P0, PT, R13, RZ, PT ;  /* 0x000000ff0d00720c */ /* 0x000fe40003f06270 */
[----:B------:R-:W-:-:S11]  /*06b0*/  MOV R5, 0x3fd774eb ;  /* 0x3fd774eb00057802 */ /* 0x000fd60000000f00 */
[----:B------:R-:W-:-:S04]  /*06c0*/  @P0 FFMA.FTZ R0, R5, 0.93318945169448852539, -R0 ;  /* 0x3f6ee58105000823 */ /* 0x000fc80000010800 */
[----:B------:R-:W-:-:S07]  /*06d0*/  @!P0 FFMA.FTZ R0, R5, 0.93318945169448852539, R0 ;  /* 0x3f6ee58105008823 */ /* 0x000fce0000010000 */
.L_x_14102:
[----:B------:R-:W-:Y:S05]  /*06e0*/  BSYNC B0 ;  /* 0x0000000000007941 */ /* 0x000fea0003800000 */
.L_x_14100:
        /* <DEDUP_REMOVED lines=26> */
[----:B-----5:R-:W-:Y:S05]  /*0890*/  CALL.REL.NOINC `($__internal_47_$__cuda_sm3x_div_rn_ftz_f32_slowpath) ;  /* 0x0000003400d47944 */ /* 0x020fea0003c00000 */
.L_x_14104:
[----:B------:R-:W-:Y:S05]  /*08a0*/  BSYNC B2 ;  /* 0x0000000000027941 */ /* 0x000fea0003800000 */
.L_x_14103:
        /* <DEDUP_REMOVED lines=18> */
.L_x_14106:
[----:B------:R-:W-:Y:S01]  /*09d0*/  ISETP.GE.AND P0, PT, R14, RZ, PT ;  /* 0x000000ff0e00720c */ /* 0x000fe20003f06270 */
[----:B------:R-:W-:-:S12]  /*09e0*/  HFMA2.MMA R5, -RZ, RZ, 1.9599609375, 20144 ;  /* 0x3fd774ebff057435 */ /* 0x000fd800000001ff */
[----:B------:R-:W-:-:S04]  /*09f0*/  @P0 FFMA.FTZ R0, R5, 0.93318945169448852539, -R0 ;  /* 0x3f6ee58105000823 */ /* 0x000fc80000010800 */
[----:B------:R-:W-:-:S07]  /*0a00*/  @!P0 FFMA.FTZ R0, R5, 0.93318945169448852539, R0 ;  /* 0x3f6ee58105008823 */ /* 0x000fce0000010000 */
.L_x_14107:
[----:B------:R-:W-:Y:S05]  /*0a10*/  BSYNC B0 ;  /* 0x0000000000007941 */ /* 0x000fea0003800000 */
.L_x_14105:
[----:B------:R-:W-:Y:S01]  /*0a20*/  FADD.FTZ R27, |R11|, -RZ ;  /* 0x800000ff0b1b7221 */ /* 0x000fe20000010200 */
[----:B------:R-:W-:Y:S01]  /*0a30*/  FADD.FTZ R4, |R15|, -RZ ;  /* 0x800000ff0f047221 */ /* 0x000fe20000010200 */
[----:B------:R-:W-:Y:S01]  /*0a40*/  FSETP.GT.FTZ.AND P2, PT, |R11|, |R15|, PT ;  /* 0x4000000f0b00720b */ /* 0x000fe20003f54200 */
[----:B------:R-:W-:Y:S01]  /*0a50*/  BSSY B2, `(.L_x_14108) ;  /* 0x0000018000027945 */ /* 0x000fe20003800000 */
[----:B------:R-:W-:Y:S02]  /*0a60*/  FSETP.NEU.FTZ.AND P0, PT, |R14|, |R10|, PT ;  /* 0x4000000a0e00720b */ /* 0x000fe40003f1d200 */
[----:B------:R-:W-:Y:S02]  /*0a70*/  FSEL R13, R27, R4, P2 ;  /* 0x000000041b0d7208 */ /* 0x000fe40001000000 */
[----:B------:R-:W-:Y:S02]  /*0a80*/  FSETP.NEU.FTZ.AND P1, PT, R12, RZ, PT ;  /* 0x000000ff0c00720b */ /* 0x000fe40003f3d000 */
[----:B------:R-:W0:Y:S01]  /*0a90*/  MUFU.RCP R6, R13 ;  /* 0x0000000d00067308 */ /* 0x000e220000001000 */
[----:B------:R-:W-:Y:S01]  /*0aa0*/  ISETP.GE.AND P3, PT, R14, RZ, PT ;  /* 0x000000ff0e00720c */ /* 0x000fe20003f66270 */
[----:B------:R-:W-:Y:S01]  /*0ab0*/  FADD.FTZ R14, |R10|, |R14| ;  /* 0x4000000e0a0e7221 */ /* 0x000fe20000010200 */
[----:B------:R-:W-:-:S02]  /*0ac0*/  MOV R7, 0x4016cbe4 ;  /* 0x4016cbe400077802 */ /* 0x000fc40000000f00 */
        /* <DEDUP_REMOVED lines=15> */
[----:B-----5:R-:W-:Y:S05]  /*0bc0*/  CALL.REL.NOINC `($__internal_47_$__cuda_sm3x_div_rn_ftz_f32_slowpath) ;  /* 0x0000003400087944 */ /* 0x020fea0003c00000 */
.L_x_14109:
[----:B------:R-:W-:Y:S05]  /*0bd0*/  BSYNC B2 ;  /* 0x0000000000027941 */ /* 0x000fea0003800000 */
.L_x_14108:
        /* <DEDUP_REMOVED lines=18> */
.L_x_14111:
[----:B------:R-:W-:Y:S02]  /*0d00*/  ISETP.GE.AND P0, PT, R15, RZ, PT ;  /* 0x000000ff0f00720c */ /* 0x000fe40003f06270 */
[----:B------:R-:W-:-:S11]  /*0d10*/  MOV R5, 0x3fd774eb ;  /* 0x3fd774eb00057802 */ /* 0x000fd60000000f00 */
[----:B------:R-:W-:-:S04]  /*0d20*/  @P0 FFMA.FTZ R0, R5, 0.93318945169448852539, -R0 ;  /* 0x3f6ee58105000823 */ /* 0x000fc80000010800 */
[----:B------:R-:W-:-:S07]  /*0d30*/  @!P0 FFMA.FTZ R0, R5, 0.93318945169448852539, R0 ;  /* 0x3f6ee58105008823 */ /* 0x000fce0000010000 */
.L_x_14112:
[----:B------:R-:W-:Y:S05]  /*0d40*/  BSYNC B0 ;  /* 0x0000000000007941 */ /* 0x000fea0003800000 */
.L_x_14110:
[----:B-----5:R-:W-:Y:S01]  /*0d50*/  FADD.FTZ R27, |R16|, -RZ ;  /* 0x800000ff101b7221 */ /* 0x020fe20000010200 */
        /* <DEDUP_REMOVED lines=25> */
[----:B------:R-:W-:Y:S05]  /*0ef0*/  CALL.REL.NOINC `($__internal_47_$__cuda_sm3x_div_rn_ftz_f32_slowpath) ;  /* 0x00000030003c7944 */ /* 0x000fea0003c00000 */
.L_x_14114:
[----:B------:R-:W-:Y:S05]  /*0f00*/  BSYNC B2 ;  /* 0x0000000000027941 */ /* 0x000fea0003800000 */
.L_x_14113:
        /* <DEDUP_REMOVED lines=18> */
.L_x_14116:
[----:B------:R-:W-:Y:S01]  /*1030*/  ISETP.GE.AND P0, PT, R20, RZ, PT ;  /* 0x000000ff1400720c */ /* 0x000fe20003f06270 */
[----:B------:R-:W-:-:S12]  /*1040*/  IMAD.MOV.U32 R5, RZ, RZ, 0x3fd774eb ;  /* 0x3fd774ebff057424 */ /* 0x000fd800078e00ff */
[----:B------:R-:W-:-:S04]  /*1050*/  @P0 FFMA.FTZ R0, R5, 0.93318945169448852539, -R0 ;  /* 0x3f6ee58105000823 */ /* 0x000fc80000010800 */
[----:B------:R-:W-:-:S07]  /*1060*/  @!P0 FFMA.FTZ R0, R5, 0.93318945169448852539, R0 ;  /* 0x3f6ee58105008823 */ /* 0x000fce0000010000 */
.L_x_14117:
[----:B------:R-:W-:Y:S05]  /*1070*/  BSYNC B0 ;  /* 0x0000000000007941 */ /* 0x000fea0003800000 */
.L_x_14115:
        /* <DEDUP_REMOVED lines=26> */
[----:B------:R-:W-:Y:S05]  /*1220*/  CALL.REL.NOINC `($__internal_47_$__cuda_sm3x_div_rn_ftz_f32_slowpath) ;  /* 0x0000002c00707944 */ /* 0x000fea0003c00000 */
.L_x_14119:
[----:B------:R-:W-:Y:S05]  /*1230*/  BSYNC B2 ;  /* 0x0000000000027941 */ /* 0x000fea0003800000 */
.L_x_14118:
        /* <DEDUP_REMOVED lines=18> */
.L_x_14121:
[----:B------:R-:W-:Y:S02]  /*1360*/  ISETP.GE.AND P0, PT, R21, RZ, PT ;  /* 0x000000ff1500720c */ /* 0x000fe40003f06270 */
[----:B------:R-:W-:-:S11]  /*1370*/  MOV R5, 0x3fd774eb ;  /* 0x3fd774eb00057802 */ /* 0x000fd60000000f00 */
[----:B------:R-:W-:-:S04]  /*1380*/  @P0 FFMA.FTZ R0, R5, 0.93318945169448852539, -R0 ;  /* 0x3f6ee58105000823 */ /* 0x000fc80000010800 */
[----:B------:R-:W-:-:S07]  /*1390*/  @!P0 FFMA.FTZ R0, R5, 0.93318945169448852539, R0 ;  /* 0x3f6ee58105008823 */ /* 0x000fce0000010000 */
.L_x_14122:
[----:B------:R-:W-:Y:S05]  /*13a0*/  BSYNC B0 ;  /* 0x0000000000007941 */ /* 0x000fea0003800000 */
.L_x_14120:
        /* <DEDUP_REMOVED lines=26> */
[----:B------:R-:W-:Y:S05]  /*1550*/  CALL.REL.NOINC `($__internal_47_$__cuda_sm3x_div_rn_ftz_f32_slowpath) ;  /* 0x0000002800a47944 */ /* 0x000fea0003c00000 */
.L_x_14124:
[----:B------:R-:W-:Y:S05]  /*1560*/  BSYNC B2 ;  /* 0x0000000000027941 */ /* 0x000fea0003800000 */
.L_x_14123:
        /* <DEDUP_REMOVED lines=18> */
.L_x_14126:
[----:B------:R-:W-:Y:S02]  /*1690*/  ISETP.GE.AND P0, PT, R22, RZ, PT ;  /* 0x000000ff1600720c */ /* 0x000fe40003f06270 */
[----:B------:R-:W-:-:S11]  /*16a0*/  MOV R5, 0x3fd774eb ;  /* 0x3fd774eb00057802 */ /* 0x000fd60000000f00 */
[----:B------:R-:W-:-:S04]  /*16b0*/  @P0 FFMA.FTZ R0, R5, 0.93318945169448852539, -R0 ;  /* 0x3f6ee58105000823 */ /* 0x000fc80000010800 */
[----:B------:R-:W-:-:S07]  /*16c0*/  @!P0 FFMA.FTZ R0, R5, 0.93318945169448852539, R0 ;  /* 0x3f6ee58105008823 */ /* 0x000fce0000010000 */
.L_x_14127:
[----:B------:R-:W-:Y:S05]  /*16d0*/  BSYNC B0 ;  /* 0x0000000000007941 */ /* 0x000fea0003800000 */
.L_x_14125:
        /* <DEDUP_REMOVED lines=27> */
.L_x_14129:
[----:B------:R-:W-:Y:S05]  /*1890*/  BSYNC B2 ;  /* 0x0000000000027941 */ /* 0x000fea0003800000 */
.L_x_14128:
        /* <DEDUP_REMOVED lines=18> */
.L_x_14131:
[----:B------:R-:W-:Y:S01]  /*19c0*/  ISETP.GE.AND P0, PT, R23, RZ, PT ;  /* 0x000000ff1700720c */ /* 0x000fe20003f06270 */
[----:B------:R-:W-:-:S12]  /*19d0*/  HFMA2.MMA R5, -RZ, RZ, 1.9599609375, 20144 ;  /* 0x3fd774ebff057435 */ /* 0x000fd800000001ff */
[----:B------:R-:W-:-:S04]  /*19e0*/  @P0 FFMA.FTZ R0, R5, 0.93318945169448852539, -R0 ;  /* 0x3f6ee58105000823 */ /* 0x000fc80000010800 */
[----:B------:R-:W-:-:S07]  /*19f0*/  @!P0 FFMA.FTZ R0, R5, 0.93318945169448852539, R0 ;  /* 0x3f6ee58105008823 */ /* 0x000fce0000010000 */
.L_x_14132:
[----:B------:R-:W-:Y:S05]  /*1a00*/  BSYNC B0 ;  /* 0x0000000000007941 */ /* 0x000fea0003800000 */
.L_x_14130:
        /* <DEDUP_REMOVED lines=13> */
[----:B------:R-:W-:Y:S04]  /*1ae0*/  STG.E.128 desc[UR4][R4.64], R8 ;  /* 0x0000000804007986 */ /* 0x000fe8000c101d04 */
[----:B------:R-:W-:Y:S01]  /*1af0*/  STG.E.128 desc[UR4][R4.64+0x800], R12 ;  /* 0x0008000c04007986 */ /* 0x000fe2000c101d04 */
[----:B------:R-:W-:Y:S05]  /*1b00*/  EXIT ;  /* 0x000000000000794d */ /* 0x000fea0003800000 */
.L_x_14092:
        /* <DEDUP_REMOVED lines=100> */
.L_x_14136:
[----:B------:R-:W-:Y:S05]  /*2150*/  BSYNC B3 ;  /* 0x0000000000037941 */ /* 0x000fea0003800000 */
.L_x_14135:
        /* <DEDUP_REMOVED lines=18> */
.L_x_14138:
[----:B------:R-:W-:Y:S02]  /*2280*/  ISETP.GE.AND P0, PT, R12, RZ, PT ;  /* 0x000000ff0c00720c */ /* 0x000fe40003f06270 */
[----:B------:R-:W-:-:S11]  /*2290*/  MOV R5, 0x3fd774eb ;  /* 0x3fd774eb00057802 */ /* 0x000fd60000000f00 */
[----:B------:R-:W-:-:S04]  /*22a0*/  @P0 FFMA.FTZ R0, R5, 0.93318945169448852539, -R0 ;  /* 0x3f6ee58105000823 */ /* 0x000fc80000010800 */
[----:B------:R-:W-:-:S07]  /*22b0*/  @!P0 FFMA.FTZ R0, R5, 0.93318945169448852539, R0 ;  /* 0x3f6ee58105008823 */ /* 0x000fce0000010000 */
.L_x_14139:
[----:B------:R-:W-:Y:S05]  /*22c0*/  BSYNC B0 ;  /* 0x0000000000007941 */ /* 0x000fea0003800000 */
.L_x_14137:
        /* <DEDUP_REMOVED lines=10> */
.L_x_14134:
[----:B------:R-:W-:Y:S05]  /*2370*/  BSYNC B2 ;  /* 0x0000000000027941 */ /* 0x000fea0003800000 */
.L_x_14133:
        /* <DEDUP_REMOVED lines=22> */
.L_x_14143:
[----:B------:R-:W-:Y:S05]  /*24e0*/  BSYNC B3 ;  /* 0x0000000000037941 */ /* 0x000fea0003800000 */
.L_x_14142:
        /* <DEDUP_REMOVED lines=18> */
.L_x_14145:
[----:B------:R-:W-:Y:S02]  /*2610*/  ISETP.GE.AND P0, PT, R22, RZ, PT ;  /* 0x000000ff1600720c */ /* 0x000fe40003f06270 */
[----:B------:R-:W-:-:S11]  /*2620*/  MOV R5, 0x3fd774eb ;  /* 0x3fd774eb00057802 */ /* 0x000fd60000000f00 */
[----:B------:R-:W-:-:S04]  /*2630*/  @P0 FFMA.FTZ R0, R5, 0.93318945169448852539, -R0 ;  /* 0x3f6ee58105000823 */ /* 0x000fc80000010800 */
[----:B------:R-:W-:-:S07]  /*2640*/  @!P0 FFMA.FTZ R0, R5, 0.93318945169448852539, R0 ;  /* 0x3f6ee58105008823 */ /* 0x000fce0000010000 */
.L_x_14146:
[----:B------:R-:W-:Y:S05]  /*2650*/  BSYNC B0 ;  /* 0x0000000000007941 */ /* 0x000fea0003800000 */
.L_x_14144:
        /* <DEDUP_REMOVED lines=10> */
.L_x_14141:
[----:B------:R-:W-:Y:S05]  /*2700*/  BSYNC B2 ;  /* 0x0000000000027941 */ /* 0x000fea0003800000 */
.L_x_14140:
        /* <DEDUP_REMOVED lines=21> */
.L_x_14150:
[----:B------:R-:W-:Y:S05]  /*2860*/  BSYNC B3 ;  /* 0x0000000000037941 */ /* 0x000fea0003800000 */
.L_x_14149:
        /* <DEDUP_REMOVED lines=18> */
.L_x_14152:
[----:B------:R-:W-:Y:S01]  /*2990*/  ISETP.GE.AND P0, PT, R19, RZ, PT ;  /* 0x000000ff1300720c */ /* 0x000fe20003f06270 */
[----:B------:R-:W-:-:S12]  /*29a0*/  IMAD.MOV.U32 R5, RZ, RZ, 0x3fd774eb ;  /* 0x3fd774ebff057424 */ /* 0x000fd800078e00ff */
[----:B------:R-:W-:-:S04]  /*29b0*/  @P0 FFMA.FTZ R0, R5, 0.93318945169448852539, -R0 ;  /* 0x3f6ee58105000823 */ /* 0x000fc80000010800 */
[----:B------:R-:W-:-:S07]  /*29c0*/  @!P0 FFMA.FTZ R0, R5, 0.93318945169448852539, R0 ;  /* 0x3f6ee58105008823 */ /* 0x000fce0000010000 */
.L_x_14153:
[----:B------:R-:W-:Y:S05]  /*29d0*/  BSYNC B0 ;  /* 0x0000000000007941 */ /* 0x000fea0003800000 */
.L_x_14151:
        /* <DEDUP_REMOVED lines=10> */
.L_x_14148:
[----:B------:R-:W-:Y:S05]  /*2a80*/  BSYNC B2 ;  /* 0x0000000000027941 */ /* 0x000fea0003800000 */
.L_x_14147:
        /* <DEDUP_REMOVED lines=21> */
.L_x_14157:
[----:B------:R-:W-:Y:S05]  /*2be0*/  BSYNC B3 ;  /* 0x0000000000037941 */ /* 0x000fea0003800000 */
.L_x_14156:
        /* <DEDUP_REMOVED lines=18> */
.L_x_14159:
[----:B------:R-:W-:Y:S02]  /*2d10*/  ISETP.GE.AND P0, PT, R18, RZ, PT ;  /* 0x000000ff1200720c */ /* 0x000fe40003f06270 */
[----:B------:R-:W-:-:S11]  /*2d20*/  MOV R5, 0x3fd774eb ;  /* 0x3fd774eb00057802 */ /* 0x000fd60000000f00 */
[----:B------:R-:W-:-:S04]  /*2d30*/  @P0 FFMA.FTZ R0, R5, 0.93318945169448852539, -R0 ;  /* 0x3f6ee58105000823 */ /* 0x000fc80000010800 */
[----:B------:R-:W-:-:S07]  /*2d40*/  @!P0 FFMA.FTZ R0, R5, 0.93318945169448852539, R0 ;  /* 0x3f6ee58105008823 */ /* 0x000fce0000010000 */
.L_x_14160:
[----:B------:R-:W-:Y:S05]  /*2d50*/  BSYNC B0 ;  /* 0x0000000000007941 */ /* 0x000fea0003800000 */
.L_x_14158:
        /* <DEDUP_REMOVED lines=10> */
.L_x_14155:
[----:B------:R-:W-:Y:S05]  /*2e00*/  BSYNC B2 ;  /* 0x0000000000027941 */ /* 0x000fea0003800000 */
.L_x_14154:
        /* <DEDUP_REMOVED lines=21> */
.L_x_14164:
[----:B------:R-:W-:Y:S05]  /*2f60*/  BSYNC B3 ;  /* 0x0000000000037941 */ /* 0x000fea0003800000 */
.L_x_14163:
        /* <DEDUP_REMOVED lines=18> */
.L_x_14166:
[----:B------:R-:W-:Y:S02]  /*3090*/  ISETP.GE.AND P0, PT, R15, RZ, PT ;  /* 0x000000ff0f00720c */ /* 0x000fe40003f06270 */
[----:B------:R-:W-:-:S11]  /*30a0*/  MOV R5, 0x3fd774eb ;  /* 0x3fd774eb00057802 */ /* 0x000fd60000000f00 */
[----:B------:R-:W-:-:S04]  /*30b0*/  @P0 FFMA.FTZ R0, R5, 0.93318945169448852539, -R0 ;  /* 0x3f6ee58105000823 */ /* 0x000fc80000010800 */
[----:B------:R-:W-:-:S07]  /*30c0*/  @!P0 FFMA.FTZ R0, R5, 0.93318945169448852539, R0 ;  /* 0x3f6ee58105008823 */ /* 0x000fce0000010000 */
.L_x_14167:
[----:B------:R-:W-:Y:S05]  /*30d0*/  BSYNC B0 ;  /* 0x0000000000007941 */ /* 0x000fea0003800000 */
.L_x_14165:
        /* <DEDUP_REMOVED lines=10> */
.L_x_14162:
[----:B------:R-:W-:Y:S05]  /*3180*/  BSYNC B2 ;  /* 0x0000000000027941 */ /* 0x000fea0003800000 */
.L_x_14161:
        /* <DEDUP_REMOVED lines=21> */
.L_x_14171:
[----:B------:R-:W-:Y:S05]  /*32e0*/  BSYNC B3 ;  /* 0x0000000000037941 */ /* 0x000fea0003800000 */
.L_x_14170:
        /* <DEDUP_REMOVED lines=18> */
.L_x_14173:
[----:B------:R-:W-:Y:S02]  /*3410*/  ISETP.GE.AND P0, PT, R2, RZ, PT ;  /* 0x000000ff0200720c */ /* 0x000fe40003f06270 */
[----:B------:R-:W-:-:S11]  /*3420*/  MOV R5, 0x3fd774eb ;  /* 0x3fd774eb00057802 */ /* 0x000fd60000000f00 */
[----:B------:R-:W-:-:S04]  /*3430*/  @P0 FFMA.FTZ R0, R5, 0.93318945169448852539, -R0 ;  /* 0x3f6ee58105000823 */ /* 0x000fc80000010800 */
[----:B------:R-:W-:-:S07]  /*3440*/  @!P0 FFMA.FTZ R0, R5, 0.93318945169448852539, R0 ;  /* 0x3f6ee58105008823 */ /* 0x000fce0000010000 */
.L_x_14174:
[----:B------:R-:W-:Y:S05]  /*3450*/  BSYNC B0 ;  /* 0x0000000000007941 */ /* 0x000fea0003800000 */
.L_x_14172:
        /* <DEDUP_REMOVED lines=10> */
.L_x_14169:
[----:B------:R-:W-:Y:S05]  /*3500*/  BSYNC B2 ;  /* 0x0000000000027941 */ /* 0x000fea0003800000 */
.L_x_14168:
        /* <DEDUP_REMOVED lines=21> */
.L_x_14178:
[----:B------:R-:W-:Y:S05]  /*3660*/  BSYNC B3 ;  /* 0x0000000000037941 */ /* 0x000fea0003800000 */
.L_x_14177:
        /* <DEDUP_REMOVED lines=18> */
.L_x_14180:
[----:B------:R-:W-:Y:S02]  /*3790*/  ISETP.GE.AND P0, PT, R9, RZ, PT ;  /* 0x000000ff0900720c */ /* 0x000fe40003f06270 */
[----:B------:R-:W-:-:S11]  /*37a0*/  MOV R5, 0x3fd774eb ;  /* 0x3fd774eb00057802 */ /* 0x000fd60000000f00 */
[----:B------:R-:W-:-:S04]  /*37b0*/  @P0 FFMA.FTZ R0, R5, 0.93318945169448852539, -R0 ;  /* 0x3f6ee58105000823 */ /* 0x000fc80000010800 */
[----:B------:R-:W-:-:S07]  /*37c0*/  @!P0 FFMA.FTZ R0, R5, 0.93318945169448852539, R0 ;  /* 0x3f6ee58105008823 */ /* 0x000fce0000010000 */
.L_x_14181:
[----:B------:R-:W-:Y:S05]  /*37d0*/  BSYNC B0 ;  /* 0x0000000000007941 */ /* 0x000fea0003800000 */
.L_x_14179:
        /* <DEDUP_REMOVED lines=10> */
.L_x_14176:
[----:B------:R-:W-:Y:S05]  /*3880*/  BSYNC B2 ;  /* 0x0000000000027941 */ /* 0x000fea0003800000 */
.L_x_14175:
        /* <DEDUP_REMOVED lines=21> */
.L_x_14185:
[----:B------:R-:W-:Y:S05]  /*39e0*/  BSYNC B3 ;  /* 0x0000000000037941 */ /* 0x000fea0003800000 */
.L_x_14184:
        /* <DEDUP_REMOVED lines=18> */
.L_x_14187:
[----:B------:R-:W-:Y:S02]  /*3b10*/  ISETP.GE.AND P0, PT, R11, RZ, PT ;  /* 0x000000ff0b00720c */ /* 0x000fe40003f06270 */
[----:B------:R-:W-:-:S11]  /*3b20*/  MOV R5, 0x3fd774eb ;  /* 0x3fd774eb00057802 */ /* 0x000fd60000000f00 */
[----:B------:R-:W-:-:S04]  /*3b30*/  @P0 FFMA.FTZ R0, R5, 0.93318945169448852539, -R0 ;  /* 0x3f6ee58105000823 */ /* 0x000fc80000010800 */
[----:B------:R-:W-:-:S07]  /*3b40*/  @!P0 FFMA.FTZ R0, R5, 0.93318945169448852539, R0 ;  /* 0x3f6ee58105008823 */ /* 0x000fce0000010000 */
.L_x_14188:
[----:B------:R-:W-:Y:S05]  /*3b50*/  BSYNC B0 ;  /* 0x0000000000007941 */ /* 0x000fea0003800000 */
.L_x_14186:
        /* <DEDUP_REMOVED lines=10> */
.L_x_14183:
[----:B------:R-:W-:Y:S05]  /*3c00*/  BSYNC B2 ;  /* 0x0000000000027941 */ /* 0x000fea0003800000 */
.L_x_14182:
        /* <DEDUP_REMOVED lines=17> */
.L_x_14191:
[----:B------:R-:W-:-:S13]  /*3d20*/  ISETP.GE.AND P0, PT, R14, R29, PT ;  /* 0x0000001d0e00720c */ /* 0x000fda0003f06270 */
[----:B------:R-:W-:Y:S05]  /*3d30*/  @P0 BRA `(.L_x_14193) ;  /* 0x0000000000300947 */ /* 0x000fea0003800000 */
[----:B0-2---:R-:W0:Y:S01]  /*3d40*/  LDC.64 R4, c[0x0][0x218] ;  /* 0x00008600ff047b82 */ /* 0x005e220000000a00 */
[----:B------:R-:W-:Y:S02]  /*3d50*/  IADD3 R7, R3, R14, RZ ;  /* 0x0000000e03077210 */ /* 0x000fe40007ffe0ff */
[----:B------:R-:W-:-:S03]  /*3d60*/  IADD3 R14, R14, 0x80, RZ ;  /* 0x000000800e0e7810 */ /* 0x000fc60007ffe0ff */
[----:B0-----:R-:W-:-:S05]  /*3d70*/  IMAD.WIDE.U32 R4, R7, 0x4, R4 ;  /* 0x0000000407047825 */ /* 0x001fca00078e0004 */
[----:B------:R1:W-:Y:S02]  /*3d80*/  STG.E desc[UR4][R4.64], R19 ;  /* 0x0000001304007986 */ /* 0x0003e4000c101904 */
.L_x_14192:
[----:B------:R-:W-:-:S13]  /*3d90*/  ISETP.GE.AND P0, PT, R14, R29, PT ;  /* 0x0000001d0e00720c */ /* 0x000fda0003f06270 */
[----:B------:R-:W-:Y:S05]  /*3da0*/  @P0 BRA `(.L_x_14194) ;  /* 0x0000000000300947 */ /* 0x000fea0003800000 */
[----:B01----:R-:W0:Y:S01]  /*3db0*/  LDC.64 R4, c[0x0][0x218] ;  /* 0x00008600ff047b82 */ /* 0x003e220000000a00 */
[----:B------:R-:W-:Y:S02]  /*3dc0*/  IADD3 R7, R3, R14, RZ ;  /* 0x0000000e03077210 */ /* 0x000fe40007ffe0ff */
[----:B------:R-:W-:-:S03]  /*3dd0*/  IADD3 R14, R14, 0x80, RZ ;  /* 0x000000800e0e7810 */ /* 0x000fc60007ffe0ff */
[----:B0-----:R-:W-:-:S05]  /*3de0*/  IMAD.WIDE.U32 R4, R7, 0x4, R4 ;  /* 0x0000000407047825 */ /* 0x001fca00078e0004 */
[----:B------:R1:W-:Y:S02]  /*3df0*/  STG.E desc[UR4][R4.64], R18 ;  /* 0x0000001204007986 */ /* 0x0003e4000c101904 */
.L_x_14193:
[----:B------:R-:W-:-:S13]  /*3e00*/  ISETP.GE.AND P0, PT, R14, R29, PT ;  /* 0x0000001d0e00720c */ /* 0x000fda0003f06270 */
[----:B------:R-:W-:Y:S05]  /*3e10*/  @P0 BRA `(.L_x_14195) ;  /* 0x0000000000340947 */ /* 0x000fea0003800000 */
[----:B012---:R-:W0:Y:S01]  /*3e20*/  LDC.64 R4, c[0x0][0x218] ;  /* 0x00008600ff047b82 */ /* 0x007e220000000a00 */
[----:B------:R-:W-:Y:S02]  /*3e30*/  IADD3 R7, R3, R14, RZ ;  /* 0x0000000e03077210 */ /* 0x000fe40007ffe0ff */
[----:B------:R-:W-:-:S03]  /*3e40*/  IADD3 R14, R14, 0x80, RZ ;  /* 0x000000800e0e7810 */ /* 0x000fc60007ffe0ff */
[----:B0-----:R-:W-:-:S05]  /*3e50*/  IMAD.WIDE.U32 R4, R7, 0x4, R4 ;  /* 0x0000000407047825 */ /* 0x001fca00078e0004 */
[----:B------:R2:W-:Y:S02]  /*3e60*/  STG.E desc[UR4][R4.64], R15 ;  /* 0x0000000f04007986 */ /* 0x0005e4000c101904 */
.L_x_14194:
        /* <DEDUP_REMOVED lines=8> */
.L_x_14195:
[----:B------:R-:W-:Y:S05]  /*3ef0*/  BSYNC B1 ;  /* 0x0000000000017941 */ /* 0x000fea0003800000 */
.L_x_14190:
[----:B------:R-:W-:-:S13]  /*3f00*/  ISETP.GE.AND P0, PT, R14, R29, PT ;  /* 0x0000001d0e00720c */ /* 0x000fda0003f06270 */
[----:B0123--:R-:W0:Y:S01]  /*3f10*/  @!P0 LDC.64 R4, c[0x0][0x218] ;  /* 0x00008600ff048b82 */ /* 0x00fe220000000a00 */
[----:B------:R-:W-:Y:S02]  /*3f20*/  @!P0 IADD3 R7, R3, R14, RZ ;  /* 0x0000000e03078210 */ /* 0x000fe40007ffe0ff */
[----:B------:R-:W-:-:S03]  /*3f30*/  @!P0 IADD3 R14, R14, 0x80, RZ ;  /* 0x000000800e0e8810 */ /* 0x000fc60007ffe0ff */
[----:B0-----:R-:W-:-:S05]  /*3f40*/  @!P0 IMAD.WIDE.U32 R4, R7, 0x4, R4 ;  /* 0x0000000407048825 */ /* 0x001fca00078e0004 */
[----:B------:R3:W-:Y:S02]  /*3f50*/  @!P0 STG.E desc[UR4][R4.64], R8 ;  /* 0x0000000804008986 */ /* 0x0007e4000c101904 */
.L_x_14196:
[----:B------:R-:W-:Y:S05]  /*3f60*/  BSYNC B0 ;  /* 0x0000000000007941 */ /* 0x000fea0003800000 */
.L_x_14189:
        /* <DEDUP_REMOVED lines=8> */
        .weak           $__internal_47_$__cuda_sm3x_div_rn_ftz_f32_slowpath
        .type           $__internal_47_$__cuda_sm3x_div_rn_ftz_f32_slowpath,@function
        .size           $__internal_47_$__cuda_sm3x_div_rn_ftz_f32_slowpath,(.L_x_19723 - $__internal_47_$__cuda_sm3x_div_rn_ftz_f32_slowpath)
$__internal_47_$__cuda_sm3x_div_rn_ftz_f32_slowpath:
        /* <DEDUP_REMOVED lines=32> */
.L_x_14199:
[----:B------:R-:W-:Y:S05]  /*41f0*/  BSYNC B1 ;  /* 0x0000000000017941 */ /* 0x000fea0003800000 */
.L_x_14198:
        /* <DEDUP_REMOVED lines=27> */
.L_x_14205:
[----:B------:R-:W-:-:S07]  /*43b0*/  LEA R0, R5, R0, 0x17 ;  /* 0x0000000005007211 */ /* 0x000fce00078eb8ff */
.L_x_14206:
[----:B------:R-:W-:Y:S05]  /*43c0*/  BSYNC B1 ;  /* 0x0000000000017941 */ /* 0x000fea0003800000 */
.L_x_14204:
[----:B------:R-:W-:Y:S05]  /*43d0*/  BRA `(.L_x_14207) ;  /* 0x0000000000207947 */ /* 0x000fea0003800000 */
.L_x_14203:
[----:B------:R-:W-:-:S04]  /*43e0*/  LOP3.LUT R27, R0, 0x80000000, R27, 0x48, !PT ;  /* 0x80000000001b7812 */ /* 0x000fc800078e481b */
[----:B------:R-:W-:Y:S01]  /*43f0*/  LOP3.LUT R0, R27, 0x7f800000, RZ, 0xfc, !PT ;  /* 0x7f8000001b007812 */ /* 0x000fe200078efcff */
[----:B------:R-:W-:Y:S06]  /*4400*/  BRA `(.L_x_14207) ;  /* 0x0000000000147947 */ /* 0x000fec0003800000 */
.L_x_14202:
[----:B------:R-:W-:Y:S01]  /*4410*/  LOP3.LUT R0, R0, 0x80000000, R27, 0x48, !PT ;  /* 0x8000000000007812 */ /* 0x000fe200078e481b */
[----:B------:R-:W-:Y:S06]  /*4420*/  BRA `(.L_x_14207) ;  /* 0x00000000000c7947 */ /* 0x000fec0003800000 */
.L_x_14201:
[----:B------:R-:W0:Y:S01]  /*4430*/  MUFU.RSQ R0, -QNAN ;  /* 0xffc0000000007908 */ /* 0x000e220000001400 */
[----:B------:R-:W-:Y:S05]  /*4440*/  BRA `(.L_x_14207) ;  /* 0x0000000000047947 */ /* 0x000fea0003800000 */
.L_x_14200:
[----:B------:R-:W-:-:S07]  /*4450*/  FADD.FTZ R0, R27, R0 ;  /* 0x000000001b007221 */ /* 0x000fce0000010000 */
.L_x_14207:
[----:B------:R-:W-:Y:S05]  /*4460*/  BSYNC B0 ;  /* 0x0000000000007941 */ /* 0x000fea0003800000 */
.L_x_14197:
[----:B------:R-:W-:-:S06]  /*4470*/  HFMA2.MMA R5, -RZ, RZ, 0, 0 ;  /* 0x00000000ff057435 */ /* 0x000fcc00000001ff */
[----:B0-----:R-:W-:Y:S05]  /*4480*/  RET.REL.NODEC R4 `(_ZN2at6native29vectorized_elementwise_kernelILi4ENS0_13BinaryFunctorIfffZZZNS0_17atan2_kernel_cudaERNS_18TensorIteratorBaseEENKUlvE_clEvENKUlvE0_clEvEUlffE_EESt5arrayIPcLm3EEEEviT0_T1_) ;  /* 0xffffffb804dc7950 */ /* 0x001fea0003c3ffff */
.L_x_14208:
        /* <DEDUP_REMOVED lines=15> */
.L_x_19723:


//--------------------- .text._ZN2at6native29vectorized_elementwise_kernelILi8ENS0_13BinaryFunctorIfffZZZNS0_17atan2_kernel_cudaERNS_18TensorIteratorBaseEENKUlvE_clEvENKUlvE0_clEvEUlffE_EESt5arrayIPcLm3EEEEviT0_T1_ --------------------------
	.section	.text._ZN2at6native29vectorized_elementwise_kernelILi8ENS0_13BinaryFunctorIfffZZZNS0_17atan2_kernel_cudaERNS_18TensorIteratorBaseEENKUlvE_clEvENKUlvE0_clEvEUlffE_EESt5arrayIPcLm3EEEEviT0_T1_,"ax",@progbits
	.align	128
        .global         _ZN2at6native29vectorized_elementwise_kernelILi8ENS0_13BinaryFunctorIfffZZZNS0_17atan2_kernel_cudaERNS_18TensorIteratorBaseEENKUlvE_clEvENKUlvE0_clEvEUlffE_EESt5arrayIPcLm3EEEEviT0_T1_
        .type           _ZN2at6native29vectorized_elementwise_kernelILi8ENS0_13BinaryFunctorIfffZZZNS0_17atan2_kernel_cudaERNS_18TensorIteratorBaseEENKUlvE_clEvENKUlvE0_clEvEUlffE_EESt5arrayIPcLm3EEEEviT0_T1_,@function
        .size           _ZN2at6native29vectorized_elementwise_kernelILi8ENS0_13BinaryFunctorIfffZZZNS0_17atan2_kernel_cudaERNS_18TensorIteratorBaseEENKUlvE_clEvENKUlvE0_clEvEUlffE_EESt5arrayIPcLm3EEEEviT0_T1_,(.L_x_19724 - _ZN2at6native29vectorized_elementwise_kernelILi8ENS0_13BinaryFunctorIfffZZZNS0_17atan2_kernel_cudaERNS_18TensorIteratorBaseEENKUlvE_clEvENKUlvE0_clEvEUlffE_EESt5arrayIPcLm3EEEEviT0_T1_)
        .other          _ZN2at6native29vectorized_elementwise_kernelILi8ENS0_13BinaryFunctorIfffZZZNS0_17atan2_kernel_cudaERNS_18TensorIteratorBaseEENKUlvE_clEvENKUlvE0_clEvEUlffE_EESt5arrayIPcLm3EEEEviT0_T1_,@"STO_CUDA_ENTRY STV_DEFAULT"
_ZN2at6native29vectorized_elementwise_kernelILi8ENS0_13BinaryFunctorIfffZZZNS0_17atan2_kernel_cudaERNS_18TensorIteratorBaseEENKUlvE_clEvENKUlvE0_clEvEUlffE_EESt5arrayIPcLm3EEEEviT0_T1_:
.text._ZN2at6native29vectorized_elementwise_kernelILi8ENS0_13BinaryFunctorIfffZZZNS0_17atan2_kernel_cudaERNS_18TensorIteratorBaseEENKUlvE_clEvENKUlvE0_clEvEUlffE_EESt5arrayIPcLm3EEEEviT0_T1_:
        /* <DEDUP_REMOVED lines=35> */
[----:B-----5:R-:W-:Y:S05]  /*0230*/  CALL.REL.NOINC `($__internal_48_$__cuda_sm3x_div_rn_ftz_f32_slowpath) ;  /* 0x0000003c006c7944 */ /* 0x020fea0003c00000 */
.L_x_14211:
[----:B------:R-:W-:Y:S05]  /*0240*/  BSYNC B2 ;  /* 0x0000000000027941 */ /* 0x000fea0003800000 */
.L_x_14210:
        /* <DEDUP_REMOVED lines=18> */
.L_x_14213:
[----:B------:R-:W-:Y:S02]  /*0370*/  ISETP.GE.AND P0, PT, R12, RZ, PT ;  /* 0x000000ff0c00720c */ /* 0x000fe40003f06270 */
[----:B------:R-:W-:-:S11]  /*0380*/  MOV R5, 0x3fd774eb ;  /* 0x3fd774eb00057802 */ /* 0x000fd60000000f00 */
[----:B------:R-:W-:-:S04]  /*0390*/  @P0 FFMA.FTZ R0, R5, 0.93318945169448852539, -R0 ;  /* 0x3f6ee58105000823 */ /* 0x000fc80000010800 */
[----:B------:R-:W-:-:S07]  /*03a0*/  @!P0 FFMA.FTZ R0, R5, 0.93318945169448852539, R0 ;  /* 0x3f6ee58105008823 */ /* 0x000fce0000010000 */
.L_x_14214:
[----:B------:R-:W-:Y:S05]  /*03b0*/  BSYNC B0 ;  /* 0x0000000000007941 */ /* 0x000fea0003800000 */
.L_x_14212:
        /* <DEDUP_REMOVED lines=26> */
[----:B-----5:R-:W-:Y:S05]  /*0560*/  CALL.REL.NOINC `($__internal_48_$__cuda_sm3x_div_rn_ftz_f32_slowpath) ;  /* 0x0000003800a07944 */ /* 0x020fea0003c00000 */
.L_x_14216:
[----:B------:R-:W-:Y:S05]  /*0570*/  BSYNC B2 ;  /* 0x0000000000027941 */ /* 0x000fea0003800000 */
.L_x_14215:
        /* <DEDUP_REMOVED lines=18> */
.L_x_14218:
[----:B------:R-:W-:Y:S02]  /*06a0*/  ISETP.GE.AND P0, PT, R13, RZ, PT ;  /* 0x000000ff0d00720c */ /* 0x000fe40003f06270 */
[----:B------:R-:W-:-:S11]  /*06b0*/  MOV R5, 0x3fd774eb ;  /* 0x3fd774eb00057802 */ /* 0x000fd60000000f00 */
[----:B------:R-:W-:-:S04]  /*06c0*/  @P0 FFMA.FTZ R0, R5, 0.93318945169448852539, -R0 ;  /* 0x3f6ee58105000823 */ /* 0x000fc80000010800 */
[----:B------:R-:W-:-:S07]  /*06d0*/  @!P0 FFMA.FTZ R0, R5, 0.93318945169448852539, R0 ;  /* 0x3f6ee58105008823 */ /* 0x000fce0000010000 */
.L_x_14219:
[----:B------:R-:W-:Y:S05]  /*06e0*/  BSYNC B0 ;  /* 0x0000000000007941 */ /* 0x000fea0003800000 */
.L_x_14217:
        /* <DEDUP_REMOVED lines=26> */
[----:B-----5:R-:W-:Y:S05]  /*0890*/  CALL.REL.NOINC `($__internal_48_$__cuda_sm3x_div_rn_ftz_f32_slowpath) ;  /* 0x0000003400d47944 */ /* 0x020fea0003c00000 */
.L_x_14221:
[----:B------:R-:W-:Y:S05]  /*08a0*/  BSYNC B2 ;  /* 0x0000000000027941 */ /* 0x000fea0003800000 */
.L_x_14220:
        /* <DEDUP_REMOVED lines=18> */
.L_x_14223:
[----:B------:R-:W-:Y:S01]  /*09d0*/  ISETP.GE.AND P0, PT, R14, RZ, PT ;  /* 0x000000ff0e00720c */ /* 0x000fe20003f06270 */
[----:B------:R-:W-:-:S12]  /*09e0*/  HFMA2.MMA R5, -RZ, RZ, 1.9599609375, 20144 ;  /* 0x3fd774ebff057435 */ /* 0x000fd800000001ff */
[----:B------:R-:W-:-:S04]  /*09f0*/  @P0 FFMA.FTZ R0, R5, 0.93318945169448852539, -R0 ;  /* 0x3f6ee58105000823 */ /* 0x000fc80000010800 */
[----:B------:R-:W-:-:S07]  /*0a00*/  @!P0 FFMA.FTZ R0, R5, 0.93318945169448852539, R0 ;  /* 0x3f6ee58105008823 */ /* 0x000fce0000010000 */
.L_x_14224:
[----:B------:R-:W-:Y:S05]  /*0a10*/  BSYNC B0 ;  /* 0x0000000000007941 */ /* 0x000fea0003800000 */
.L_x_14222:
        /* <DEDUP_REMOVED lines=26> */
[----:B-----5:R-:W-:Y:S05]  /*0bc0*/  CALL.REL.NOINC `($__internal_48_$__cuda_sm3x_div_rn_ftz_f32_slowpath) ;  /* 0x0000003400087944 */ /* 0x020fea0003c00000 */
.L_x_14226:
[----:B------:R-:W-:Y:S05]  /*0bd0*/  BSYNC B2 ;  /* 0x0000000000027941 */ /* 0x000fea0003800000 */
.L_x_14225:
        /* <DEDUP_REMOVED lines=18> */
.L_x_14228:
[----:B------:R-:W-:Y:S02]  /*0d00*/  ISETP.GE.AND P0, PT, R15, RZ, PT ;  /* 0x000000ff0f00720c */ /* 0x000fe40003f06270 */
[----:B------:R-:W-:-:S11]  /*0d10*/  MOV R5, 0x3fd774eb ;  /* 0x3fd774eb00057802 */ /* 0x000fd60000000f00 */
[----:B------:R-:W-:-:S04]  /*0d20*/  @P0 FFMA.FTZ R0, R5, 0.93318945169448852539, -R0 ;  /* 0x3f6ee58105000823 */ /* 0x000fc80000010800 */
[----:B------:R-:W-:-:S07]  /*0d30*/  @!P0 FFMA.FTZ R0, R5, 0.93318945169448852539, R0 ;  /* 0x3f6ee58105008823 */ /* 0x000fce0000010000 */
.L_x_14229:
[----:B------:R-:W-:Y:S05]  /*0d40*/  BSYNC B0 ;  /* 0x0000000000007941 */ /* 0x000fea0003800000 */
.L_x_14227:
        /* <DEDUP_REMOVED lines=26> */
[----:B------:R-:W-:Y:S05]  /*0ef0*/  CALL.REL.NOINC `($__internal_48_$__cuda_sm3x_div_rn_ftz_f32_slowpath) ;  /* 0x00000030003c7944 */ /* 0x000fea0003c00000 */
.L_x_14231:
[----:B------:R-:W-:Y:S05]  /*0f00*/  BSYNC B2 ;  /* 0x0000000000027941 */ /* 0x000fea0003800000 */
.L_x_14230:
        /* <DEDUP_REMOVED lines=18> */
.L_x_14233:
[----:B------:R-:W-:Y:S01]  /*1030*/  ISETP.GE.AND P0, PT, R20, RZ, PT ;  /* 0x000000ff1400720c */ /* 0x000fe20003f06270 */
[----:B------:R-:W-:-:S12]  /*1040*/  IMAD.MOV.U32 R5, RZ, RZ, 0x3fd774eb ;  /* 0x3fd774ebff057424 */ /* 0x000fd800078e00ff */
[----:B------:R-:W-:-:S04]  /*1050*/  @P0 FFMA.FTZ R0, R5, 0.93318945169448852539, -R0 ;  /* 0x3f6ee58105000823 */ /* 0x000fc80000010800 */
[----:B------:R-:W-:-:S07]  /*1060*/  @!P0 FFMA.FTZ R0, R5, 0.93318945169448852539, R0 ;  /* 0x3f6ee58105008823 */ /* 0x000fce0000010000 */
.L_x_14234:
[----:B------:R-:W-:Y:S05]  /*1070*/  BSYNC B0 ;  /* 0x0000000000007941 */ /* 0x000fea0003800000 */
.L_x_14232:
        /* <DEDUP_REMOVED lines=26> */
[----:B------:R-:W-:Y:S05]  /*1220*/  CALL.REL.NOINC `($__internal_48_$__cuda_sm3x_div_rn_ftz_f32_slowpath) ;  /* 0x0000002c00707944 */ /* 0x000fea0003c00000 */
.L_x_14236:
[----:B------:R-:W-:Y:S05]  /*1230*/  BSYNC B2 ;  /* 0x0000000000027941 */ /* 0x000fea0003800000 */
.L_x_14235:
        /* <DEDUP_REMOVED lines=18> */
.L_x_14238:
[----:B------:R-:W-:Y:S02]  /*1360*/  ISETP.GE.AND P0, PT, R21, RZ, PT ;  /* 0x000000ff1500720c */ /* 0x000fe40003f06270 */
[----:B------:R-:W-:-:S11]  /*1370*/  MOV R5, 0x3fd774eb ;  /* 0x3fd774eb00057802 */ /* 0x000fd60000000f00 */
[----:B------:R-:W-:-:S04]  /*1380*/  @P0 FFMA.FTZ R0, R5, 0.93318945169448852539, -R0 ;  /* 0x3f6ee58105000823 */ /* 0x000fc80000010800 */
[----:B------:R-:W-:-:S07]  /*1390*/  @!P0 FFMA.FTZ R0, R5, 0.93318945169448852539, R0 ;  /* 0x3f6ee58105008823 */ /* 0x000fce0000010000 */
.L_x_14239:
[----:B------:R-:W-:Y:S05]  /*13a0*/  BSYNC B0 ;  /* 0x0000000000007941 */ /* 0x000fea0003800000 */
.L_x_14237:
        /* <DEDUP_REMOVED lines=26> */
[----:B------:R-:W-:Y:S05]  /*1550*/  CALL.REL.NOINC `($__internal_48_$__cuda_sm3x_div_rn_ftz_f32_slowpath) ;  /* 0x0000002800a47944 */ /* 0x000fea0003c00000 */
.L_x_14241:
[----:B------:R-:W-:Y:S05]  /*1560*/  BSYNC B2 ;  /* 0x0000000000027941 */ /* 0x000fea0003800000 */
.L_x_14240:
        /* <DEDUP_REMOVED lines=18> */
.L_x_14243:
[----:B------:R-:W-:Y:S02]  /*1690*/  ISETP.GE.AND P0, PT, R22, RZ, PT ;  /* 0x000000ff1600720c */ /* 0x000fe40003f06270 */
[----:B------:R-:W-:-:S11]  /*16a0*/  MOV R5, 0x3fd774eb ;  /* 0x3fd774eb00057802 */ /* 0x000fd60000000f00 */
[----:B------:R-:W-:-:S04]  /*16b0*/  @P0 FFMA.FTZ R0, R5, 0.93318945169448852539, -R0 ;  /* 0x3f6ee58105000823 */ /* 0x000fc80000010800 */
[----:B------:R-:W-:-:S07]  /*16c0*/  @!P0 FFMA.FTZ R0, R5, 0.93318945169448852539, R0 ;  /* 0x3f6ee58105008823 */ /* 0x000fce0000010000 */
.L_x_14244:
[----:B------:R-:W-:Y:S05]  /*16d0*/  BSYNC B0 ;  /* 0x0000000000007941 */ /* 0x000fea0003800000 */
.L_x_14242:
        /* <DEDUP_REMOVED lines=27> */
.L_x_14246:
[----:B------:R-:W-:Y:S05]  /*1890*/  BSYNC B2 ;  /* 0x0000000000027941 */ /* 0x000fea0003800000 */
.L_x_14245:
        /* <DEDUP_REMOVED lines=18> */
.L_x_14248:
[----:B------:R-:W-:Y:S01]  /*19c0*/  ISETP.GE.AND P0, PT, R23, RZ, PT ;  /* 0x000000ff1700720c */ /* 0x000fe20003f06270 */
[----:B------:R-:W-:-:S12]  /*19d0*/  HFMA2.MMA R5, -RZ, RZ, 1.9599609375, 20144 ;  /* 0x3fd774ebff057435 */ /* 0x000fd800000001ff */
[----:B------:R-:W-:-:S04]  /*19e0*/  @P0 FFMA.FTZ R0, R5, 0.93318945169448852539, -R0 ;  /* 0x3f6ee58105000823 */ /* 0x000fc80000010800 */
[----:B------:R-:W-:-:S07]  /*19f0*/  @!P0 FFMA.FTZ R0, R5, 0.93318945169448852539, R0 ;  /* 0x3f6ee58105008823 */ /* 0x000fce0000010000 */
.L_x_14249:
[----:B------:R-:W-:Y:S05]  /*1a00*/  BSYNC B0 ;  /* 0x0000000000007941 */ /* 0x000fea0003800000 */
.L_x_14247:
        /* <DEDUP_REMOVED lines=16> */
.L_x_14209:
        /* <DEDUP_REMOVED lines=100> */
.L_x_14253:
[----:B------:R-:W-:Y:S05]  /*2150*/  BSYNC B3 ;  /* 0x0000000000037941 */ /* 0x000fea0003800000 */
.L_x_14252:
        /* <DEDUP_REMOVED lines=18> */
.L_x_14255:
[----:B------:R-:W-:Y:S02]  /*2280*/  ISETP.GE.AND P0, PT, R12, RZ, PT ;  /* 0x000000ff0c00720c */ /* 0x000fe40003f06270 */
[----:B------:R-:W-:-:S11]  /*2290*/  MOV R5, 0x3fd774eb ;  /* 0x3fd774eb00057802 */ /* 0x000fd60000000f00 */
[----:B------:R-:W-:-:S04]  /*22a0*/  @P0 FFMA.FTZ R0, R5, 0.93318945169448852539, -R0 ;  /* 0x3f6ee58105000823 */ /* 0x000fc80000010800 */
[----:B------:R-:W-:-:S07]  /*22b0*/  @!P0 FFMA.FTZ R0, R5, 0.93318945169448852539, R0 ;  /* 0x3f6ee58105008823 */ /* 0x000fce0000010000 */
.L_x_14256:
[----:B------:R-:W-:Y:S05]  /*22c0*/  BSYNC B0 ;  /* 0x0000000000007941 */ /* 0x000fea0003800000 */
.L_x_14254:
        /* <DEDUP_REMOVED lines=10> */
.L_x_14251:
[----:B------:R-:W-:Y:S05]  /*2370*/  BSYNC B2 ;  /* 0x0000000000027941 */ /* 0x000fea0003800000 */
.L_x_14250:
        /* <DEDUP_REMOVED lines=22> */
.L_x_14260:
[----:B------:R-:W-:Y:S05]  /*24e0*/  BSYNC B3 ;  /* 0x0000000000037941 */ /* 0x000fea0003800000 */
.L_x_14259:
        /* <DEDUP_REMOVED lines=18> */
.L_x_14262:
[----:B------:R-:W-:Y:S02]  /*2610*/  ISETP.GE.AND P0, PT, R22, RZ, PT ;  /* 0x000000ff1600720c */ /* 0x000fe40003f06270 */
[----:B------:R-:W-:-:S11]  /*2620*/  MOV R5, 0x3fd774eb ;  /* 0x3fd774eb00057802 */ /* 0x000fd60000000f00 */
[----:B------:R-:W-:-:S04]  /*2630*/  @P0 FFMA.FTZ R0, R5, 0.93318945169448852539, -R0 ;  /* 0x3f6ee58105000823 */ /* 0x000fc80000010800 */
[----:B------:R-:W-:-:S07]  /*2640*/  @!P0 FFMA.FTZ R0, R5, 0.93318945169448852539, R0 ;  /* 0x3f6ee58105008823 */ /* 0x000fce0000010000 */
.L_x_14263:
[----:B------:R-:W-:Y:S05]  /*2650*/  BSYNC B0 ;  /* 0x0000000000007941 */ /* 0x000fea0003800000 */
.L_x_14261:
        /* <DEDUP_REMOVED lines=10> */
.L_x_14258:
[----:B------:R-:W-:Y:S05]  /*2700*/  BSYNC B2 ;  /* 0x0000000000027941 */ /* 0x000fea0003800000 */
.L_x_14257:
        /* <DEDUP_REMOVED lines=21> */
.L_x_14267:
[----:B------:R-:W-:Y:S05]  /*2860*/  BSYNC B3 ;  /* 0x0000000000037941 */ /* 0x000fea0003800000 */
.L_x_14266:
        /* <DEDUP_REMOVED lines=18> */
.L_x_14269:
[----:B------:R-:W-:Y:S01]  /*2990*/  ISETP.GE.AND P0, PT, R19, RZ, PT ;  /* 0x000000ff1300720c */ /* 0x000fe20003f06270 */
[----:B------:R-:W-:-:S12]  /*29a0*/  IMAD.MOV.U32 R5, RZ, RZ, 0x3fd774eb ;  /* 0x3fd774ebff057424 */ /* 0x000fd800078e00ff */
[----:B------:R-:W-:-:S04]  /*29b0*/  @P0 FFMA.FTZ R0, R5, 0.93318945169448852539, -R0 ;  /* 0x3f6ee58105000823 */ /* 0x000fc80000010800 */
[----:B------:R-:W-:-:S07]  /*29c0*/  @!P0 FFMA.FTZ R0, R5, 0.93318945169448852539, R0 ;  /* 0x3f6ee58105008823 */ /* 0x000fce0000010000 */
.L_x_14270:
[----:B------:R-:W-:Y:S05]  /*29d0*/  BSYNC B0 ;  /* 0x0000000000007941 */ /* 0x000fea0003800000 */
.L_x_14268:
        /* <DEDUP_REMOVED lines=10> */
.L_x_14265:
[----:B------:R-:W-:Y:S05]  /*2a80*/  BSYNC B2 ;  /* 0x0000000000027941 */ /* 0x000fea0003800000 */
.L_x_14264:
        /* <DEDUP_REMOVED lines=21> */
.L_x_14274:
[----:B------:R-:W-:Y:S05]  /*2be0*/  BSYNC B3 ;  /* 0x0000000000037941 */ /* 0x000fea0003800000 */
.L_x_14273:
        /* <DEDUP_REMOVED lines=18> */
.L_x_14276:
[----:B------:R-:W-:Y:S02]  /*2d10*/  ISETP.GE.AND P0, PT, R18, RZ, PT ;  /* 0x000000ff1200720c */ /* 0x000fe40003f06270 */
[----:B------:R-:W-:-:S11]  /*2d20*/  MOV R5, 0x3fd774eb ;  /* 0x3fd774eb00057802 */ /* 0x000fd60000000f00 */
[----:B------:R-:W-:-:S04]  /*2d30*/  @P0 FFMA.FTZ R0, R5, 0.93318945169448852539, -R0 ;  /* 0x3f6ee58105000823 */ /* 0x000fc80000010800 */
[----:B------:R-:W-:-:S07]  /*2d40*/  @!P0 FFMA.FTZ R0, R5, 0.93318945169448852539, R0 ;  /* 0x3f6ee58105008823 */ /* 0x000fce0000010000 */
.L_x_14277:
[----:B------:R-:W-:Y:S05]  /*2d50*/  BSYNC B0 ;  /* 0x0000000000007941 */ /* 0x000fea0003800000 */
.L_x_14275:
        /* <DEDUP_REMOVED lines=10> */
.L_x_14272:
[----:B------:R-:W-:Y:S05]  /*2e00*/  BSYNC B2 ;  /* 0x0000000000027941 */ /* 0x000fea0003800000 */
.L_x_14271:
        /* <DEDUP_REMOVED lines=21> */
.L_x_14281:
[----:B------:R-:W-:Y:S05]  /*2f60*/  BSYNC B3 ;  /* 0x0000000000037941 */ /* 0x000fea0003800000 */
.L_x_14280:
        /* <DEDUP_REMOVED lines=18> */
.L_x_14283:
[----:B------:R-:W-:Y:S02]  /*3090*/  ISETP.GE.AND P0, PT, R15, RZ, PT ;  /* 0x000000ff0f00720c */ /* 0x000fe40003f06270 */
[----:B------:R-:W-:-:S11]  /*30a0*/  MOV R5, 0x3fd774eb ;  /* 0x3fd774eb00057802 */ /* 0x000fd60000000f00 */
[----:B------:R-:W-:-:S04]  /*30b0*/  @P0 FFMA.FTZ R0, R5, 0.93318945169448852539, -R0 ;  /* 0x3f6ee58105000823 */ /* 0x000fc80000010800 */
[----:B------:R-:W-:-:S07]  /*30c0*/  @!P0 FFMA.FTZ R0, R5, 0.93318945169448852539, R0 ;  /* 0x3f6ee58105008823 */ /* 0x000fce0000010000 */
.L_x_14284:
[----:B------:R-:W-:Y:S05]  /*30d0*/  BSYNC B0 ;  /* 0x0000000000007941 */ /* 0x000fea0003800000 */
.L_x_14282:
        /* <DEDUP_REMOVED lines=10> */
.L_x_14279:
[----:B------:R-:W-:Y:S05]  /*3180*/  BSYNC B2 ;  /* 0x0000000000027941 */ /* 0x000fea0003800000 */
.L_x_14278:
        /* <DEDUP_REMOVED lines=21> */
.L_x_14288:
[----:B------:R-:W-:Y:S05]  /*32e0*/  BSYNC B3 ;  /* 0x0000000000037941 */ /* 0x000fea0003800000 */
.L_x_14287:
        /* <DEDUP_REMOVED lines=18> */
.L_x_14290:
[----:B------:R-:W-:Y:S02]  /*3410*/  ISETP.GE.AND P0, PT, R2, RZ, PT ;  /* 0x000000ff0200720c */ /* 0x000fe40003f06270 */
[----:B------:R-:W-:-:S11]  /*3420*/  MOV R5, 0x3fd774eb ;  /* 0x3fd774eb00057802 */ /* 0x000fd60000000f00 */
[----:B------:R-:W-:-:S04]  /*3430*/  @P0 FFMA.FTZ R0, R5, 0.93318945169448852539, -R0 ;  /* 0x3f6ee58105000823 */ /* 0x000fc80000010800 */
[----:B------:R-:W-:-:S07]  /*3440*/  @!P0 FFMA.FTZ R0, R5, 0.93318945169448852539, R0 ;  /* 0x3f6ee58105008823 */ /* 0x000fce0000010000 */
.L_x_14291:
[----:B------:R-:W-:Y:S05]  /*3450*/  BSYNC B0 ;  /* 0x0000000000007941 */ /* 0x000fea0003800000 */
.L_x_14289:
        /* <DEDUP_REMOVED lines=10> */
.L_x_14286:
[----:B------:R-:W-:Y:S05]  /*3500*/  BSYNC B2 ;  /* 0x0000000000027941 */ /* 0x000fea0003800000 */
.L_x_14285:
        /* <DEDUP_REMOVED lines=21> */
.L_x_14295:
[----:B------:R-:W-:Y:S05]  /*3660*/  BSYNC B3 ;  /* 0x0000000000037941 */ /* 0x000fea0003800000 */
.L_x_14294:
        /* <DEDUP_REMOVED lines=18> */
.L_x_14297:
[----:B------:R-:W-:Y:S02]  /*3790*/  ISETP.GE.AND P0, PT, R9, RZ, PT ;  /* 0x000000ff0900720c */ /* 0x000fe40003f06270 */
[----:B------:R-:W-:-:S11]  /*37a0*/  MOV R5, 0x3fd774eb ;  /* 0x3fd774eb00057802 */ /* 0x000fd60000000f00 */
[----:B------:R-:W-:-:S04]  /*37b0*/  @P0 FFMA.FTZ R0, R5, 0.93318945169448852539, -R0 ;  /* 0x3f6ee58105000823 */ /* 0x000fc80000010800 */
[----:B------:R-:W-:-:S07]  /*37c0*/  @!P0 FFMA.FTZ R0, R5, 0.93318945169448852539, R0 ;  /* 0x3f6ee58105008823 */ /* 0x000fce0000010000 */
.L_x_14298:
[----:B------:R-:W-:Y:S05]  /*37d0*/  BSYNC B0 ;  /* 0x0000000000007941 */ /* 0x000fea0003800000 */
.L_x_14296:
        /* <DEDUP_REMOVED lines=10> */
.L_x_14293:
[----:B------:R-:W-:Y:S05]  /*3880*/  BSYNC B2 ;  /* 0x0000000000027941 */ /* 0x000fea0003800000 */
.L_x_14292:
        /* <DEDUP_REMOVED lines=21> */
.L_x_14302:
[----:B------:R-:W-:Y:S05]  /*39e0*/  BSYNC B3 ;  /* 0x0000000000037941 */ /* 0x000fea0003800000 */
.L_x_14301:
        /* <DEDUP_REMOVED lines=18> */
.L_x_14304:
[----:B------:R-:W-:Y:S02]  /*3b10*/  ISETP.GE.AND P0, PT, R11, RZ, PT ;  /* 0x000000ff0b00720c */ /* 0x000fe40003f06270 */
[----:B------:R-:W-:-:S11]  /*3b20*/  MOV R5, 0x3fd774eb ;  /* 0x3fd774eb00057802 */ /* 0x000fd60000000f00 */
[----:B------:R-:W-:-:S04]  /*3b30*/  @P0 FFMA.FTZ R0, R5, 0.93318945169448852539, -R0 ;  /* 0x3f6ee58105000823 */ /* 0x000fc80000010800 */
[----:B------:R-:W-:-:S07]  /*3b40*/  @!P0 FFMA.FTZ R0, R5, 0.93318945169448852539, R0 ;  /* 0x3f6ee58105008823 */ /* 0x000fce0000010000 */
.L_x_14305:
[----:B------:R-:W-:Y:S05]  /*3b50*/  BSYNC B0 ;  /* 0x0000000000007941 */ /* 0x000fea0003800000 */
.L_x_14303:
        /* <DEDUP_REMOVED lines=10> */
.L_x_14300:
[----:B------:R-:W-:Y:S05]  /*3c00*/  BSYNC B2 ;  /* 0x0000000000027941 */ /* 0x000fea0003800000 */
.L_x_14299:
        /* <DEDUP_REMOVED lines=17> */
.L_x_14308:
[----:B------:R-:W-:-:S13]  /*3d20*/  ISETP.GE.AND P0, PT, R14, R29, PT ;  /* 0x0000001d0e00720c */ /* 0x000fda0003f06270 */
[----:B------:R-:W-:Y:S05]  /*3d30*/  @P0 BRA `(.L_x_14310) ;  /* 0x0000000000300947 */ /* 0x000fea0003800000 */
[----:B0-2---:R-:W0:Y:S01]  /*3d40*/  LDC.64 R4, c[0x0][0x218] ;  /* 0x00008600ff047b82 */ /* 0x005e220000000a00 */
[----:B------:R-:W-:Y:S02]  /*3d50*/  IADD3 R7, R3, R14, RZ ;  /* 0x0000000e03077210 */ /* 0x000fe40007ffe0ff */
[----:B------:R-:W-:-:S03]  /*3d60*/  IADD3 R14, R14, 0x80, RZ ;  /* 0x000000800e0e7810 */ /* 0x000fc60007ffe0ff */
[----:B0-----:R-:W-:-:S05]  /*3d70*/  IMAD.WIDE.U32 R4, R7, 0x4, R4 ;  /* 0x0000000407047825 */ /* 0x001fca00078e0004 */
[----:B------:R1:W-:Y:S02]  /*3d80*/  STG.E desc[UR4][R4.64], R19 ;  /* 0x0000001304007986 */ /* 0x0003e4000c101904 */
.L_x_14309:
[----:B------:R-:W-:-:S13]  /*3d90*/  ISETP.GE.AND P0, PT, R14, R29, PT ;  /* 0x0000001d0e00720c */ /* 0x000fda0003f06270 */
[----:B------:R-:W-:Y:S05]  /*3da0*/  @P0 BRA `(.L_x_14311) ;  /* 0x0000000000300947 */ /* 0x000fea0003800000 */
[----:B01----:R-:W0:Y:S01]  /*3db0*/  LDC.64 R4, c[0x0][0x218] ;  /* 0x00008600ff047b82 */ /* 0x003e220000000a00 */
[----:B------:R-:W-:Y:S02]  /*3dc0*/  IADD3 R7, R3, R14, RZ ;  /* 0x0000000e03077210 */ /* 0x000fe40007ffe0ff */
[----:B------:R-:W-:-:S03]  /*3dd0*/  IADD3 R14, R14, 0x80, RZ ;  /* 0x000000800e0e7810 */ /* 0x000fc60007ffe0ff */
[----:B0-----:R-:W-:-:S05]  /*3de0*/  IMAD.WIDE.U32 R4, R7, 0x4, R4 ;  /* 0x0000000407047825 */ /* 0x001fca00078e0004 */
[----:B------:R1:W-:Y:S02]  /*3df0*/  STG.E desc[UR4][R4.64], R18 ;  /* 0x0000001204007986 */ /* 0x0003e4000c101904 */
.L_x_14310:
[----:B------:R-:W-:-:S13]  /*3e00*/  ISETP.GE.AND P0, PT, R14, R29, PT ;  /* 0x0000001d0e00720c */ /* 0x000fda0003f06270 */
[----:B------:R-:W-:Y:S05]  /*3e10*/  @P0 BRA `(.L_x_14312) ;  /* 0x0000000000340947 */ /* 0x000fea0003800000 */
[----:B012---:R-:W0:Y:S01]  /*3e20*/  LDC.64 R4, c[0x0][0x218] ;  /* 0x00008600ff047b82 */ /* 0x007e220000000a00 */
[----:B------:R-:W-:Y:S02]  /*3e30*/  IADD3 R7, R3, R14, RZ ;  /* 0x0000000e03077210 */ /* 0x000fe40007ffe0ff */
[----:B------:R-:W-:-:S03]  /*3e40*/  IADD3 R14, R14, 0x80, RZ ;  /* 0x000000800e0e7810 */ /* 0x000fc60007ffe0ff */
[----:B0-----:R-:W-:-:S05]  /*3e50*/  IMAD.WIDE.U32 R4, R7, 0x4, R4 ;  /* 0x0000000407047825 */ /* 0x001fca00078e0004 */
[----:B------:R2:W-:Y:S02]  /*3e60*/  STG.E desc[UR4][R4.64], R15 ;  /* 0x0000000f04007986 */ /* 0x0005e4000c101904 */
.L_x_14311:
        /* <DEDUP_REMOVED lines=8> */
.L_x_14312:
[----:B------:R-:W-:Y:S05]  /*3ef0*/  BSYNC B1 ;  /* 0x0000000000017941 */ /* 0x000fea0003800000 */
.L_x_14307:
[----:B------:R-:W-:-:S13]  /*3f00*/  ISETP.GE.AND P0, PT, R14, R29, PT ;  /* 0x0000001d0e00720c */ /* 0x000fda0003f06270 */
[----:B0123--:R-:W0:Y:S01]  /*3f10*/  @!P0 LDC.64 R4, c[0x0][0x218] ;  /* 0x00008600ff048b82 */ /* 0x00fe220000000a00 */
[----:B------:R-:W-:Y:S02]  /*3f20*/  @!P0 IADD3 R7, R3, R14, RZ ;  /* 0x0000000e03078210 */ /* 0x000fe40007ffe0ff */
[----:B------:R-:W-:-:S03]  /*3f30*/  @!P0 IADD3 R14, R14, 0x80, RZ ;  /* 0x000000800e0e8810 */ /* 0x000fc60007ffe0ff */
[----:B0-----:R-:W-:-:S05]  /*3f40*/  @!P0 IMAD.WIDE.U32 R4, R7, 0x4, R4 ;  /* 0x0000000407048825 */ /* 0x001fca00078e0004 */
[----:B------:R3:W-:Y:S02]  /*3f50*/  @!P0 STG.E desc[UR4][R4.64], R8 ;  /* 0x0000000804008986 */ /* 0x0007e4000c101904 */
.L_x_14313:
[----:B------:R-:W-:Y:S05]  /*3f60*/  BSYNC B0 ;  /* 0x0000000000007941 */ /* 0x000fea0003800000 */
.L_x_14306:
        /* <DEDUP_REMOVED lines=8> */
        .weak           $__internal_48_$__cuda_sm3x_div_rn_ftz_f32_slowpath
        .type           $__internal_48_$__cuda_sm3x_div_rn_ftz_f32_slowpath,@function
        .size           $__internal_48_$__cuda_sm3x_div_rn_ftz_f32_slowpath,(.L_x_19724 - $__internal_48_$__cuda_sm3x_div_rn_ftz_f32_slowpath)
$__internal_48_$__cuda_sm3x_div_rn_ftz_f32_slowpath:
        /* <DEDUP_REMOVED lines=32> */
.L_x_14316:
[----:B------:R-:W-:Y:S05]  /*41f0*/  BSYNC B1 ;  /* 0x0000000000017941 */ /* 0x000fea0003800000 */
.L_x_14315:
        /* <DEDUP_REMOVED lines=27> */
.L_x_14322:
[----:B------:R-:W-:-:S07]  /*43b0*/  LEA R0, R5, R0, 0x17 ;  /* 0x0000000005007211 */ /* 0x000fce00078eb8ff */
.L_x_14323:
[----:B------:R-:W-:Y:S05]  /*43c0*/  BSYNC B1 ;  /* 0x0000000000017941 */ /* 0x000fea0003800000 */
.L_x_14321:
[----:B------:R-:W-:Y:S05]  /*43d0*/  BRA `(.L_x_14324) ;  /* 0x0000000000207947 */ /* 0x000fea0003800000 */
.L_x_14320:
[----:B------:R-:W-:-:S04]  /*43e0*/  LOP3.LUT R27, R0, 0x80000000, R27, 0x48, !PT ;  /* 0x80000000001b7812 */ /* 0x000fc800078e481b */
[----:B------:R-:W-:Y:S01]  /*43f0*/  LOP3.LUT R0, R27, 0x7f800000, RZ, 0xfc, !PT ;  /* 0x7f8000001b007812 */ /* 0x000fe200078efcff */
[----:B------:R-:W-:Y:S06]  /*4400*/  BRA `(.L_x_14324) ;  /* 0x0000000000147947 */ /* 0x000fec0003800000 */
.L_x_14319:
[----:B------:R-:W-:Y:S01]  /*4410*/  LOP3.LUT R0, R0, 0x80000000, R27, 0x48, !PT ;  /* 0x8000000000007812 */ /* 0x000fe200078e481b */
[----:B------:R-:W-:Y:S06]  /*4420*/  BRA `(.L_x_14324) ;  /* 0x00000000000c7947 */ /* 0x000fec0003800000 */
.L_x_14318:
[----:B------:R-:W0:Y:S01]  /*4430*/  MUFU.RSQ R0, -QNAN ;  /* 0xffc0000000007908 */ /* 0x000e220000001400 */
[----:B------:R-:W-:Y:S05]  /*4440*/  BRA `(.L_x_14324) ;  /* 0x0000000000047947 */ /* 0x000fea0003800000 */
.L_x_14317:
[----:B------:R-:W-:-:S07]  /*4450*/  FADD.FTZ R0, R27, R0 ;  /* 0x000000001b007221 */ /* 0x000fce0000010000 */
.L_x_14324:
[----:B------:R-:W-:Y:S05]  /*4460*/  BSYNC B0 ;  /* 0x0000000000007941 */ /* 0x000fea0003800000 */
.L_x_14314:
[----:B------:R-:W-:-:S06]  /*4470*/  HFMA2.MMA R5, -RZ, RZ, 0, 0 ;  /* 0x00000000ff057435 */ /* 0x000fcc00000001ff */
[----:B0-----:R-:W-:Y:S05]  /*4480*/  RET.REL.NODEC R4 `(_ZN2at6native29vectorized_elementwise_kernelILi8ENS0_13BinaryFunctorIfffZZZNS0_17atan2_kernel_cudaERNS_18TensorIteratorBaseEENKUlvE_clEvENKUlvE0_clEvEUlffE_EESt5arrayIPcLm3EEEEviT0_T1_) ;  /* 0xffffffb804dc7950 */ /* 0x001fea0003c3ffff */
.L_x_14325:
        /* <DEDUP_REMOVED lines=15> */
.L_x_19724:


//--------------------- .text._ZN2at6native18elementwise_kernelILi128ELi4EZNS0_15gpu_kernel_implINS0_13BUnaryFunctorIfffZZZNS0_17atan2_kernel_cudaERNS_18TensorIteratorBaseEENKUlvE_clEvENKUlvE0_clEvEUlffE_EEEEvS5_RKT_EUliE_EEviT1_ --------------------------
	.section	.text._ZN2at6native18elementwise_kernelILi128ELi4EZNS0_15gpu_kernel_implINS0_13BUnaryFunctorIfffZZZNS0_17atan2_kernel_cudaERNS_18TensorIteratorBaseEENKUlvE_clEvENKUlvE0_clEvEUlffE_EEEEvS5_RKT_EUliE_EEviT1_,"ax",@progbits
	.align	128
        .global         _ZN2at6native18elementwise_kernelILi128ELi4EZNS0_15gpu_kernel_implINS0_13BUnaryFunctorIfffZZZNS0_17atan2_kernel_cudaERNS_18TensorIteratorBaseEENKUlvE_clEvENKUlvE0_clEvEUlffE_EEEEvS5_RKT_EUliE_EEviT1_
        .type           _ZN2at6native18elementwise_kernelILi128ELi4EZNS0_15gpu_kernel_implINS0_13BUnaryFunctorIfffZZZNS0_17atan2_kernel_cudaERNS_18TensorIteratorBaseEENKUlvE_clEvENKUlvE0_clEvEUlffE_EEEEvS5_RKT_EUliE_EEviT1_,@function
        .size           _ZN2at6native18elementwise_kernelILi128ELi4EZNS0_15gpu_kernel_implINS0_13BUnaryFunctorIfffZZZNS0_17atan2_kernel_cudaERNS_18TensorIteratorBaseEENKUlvE_clEvENKUlvE0_clEvEUlffE_EEEEvS5_RKT_EUliE_EEviT1_,(.L_x_19725 - _ZN2at6native18elementwise_kernelILi128ELi4EZNS0_15gpu_kernel_implINS0_13BUnaryFunctorIfffZZZNS0_17atan2_kernel_cudaERNS_18TensorIteratorBaseEENKUlvE_clEvENKUlvE0_clEvEUlffE_EEEEvS5_RKT_EUliE_EEviT1_)
        .other          _ZN2at6native18elementwise_kernelILi128ELi4EZNS0_15gpu_kernel_implINS0_13BUnaryFunctorIfffZZZNS0_17atan2_kernel_cudaERNS_18TensorIteratorBaseEENKUlvE_clEvENKUlvE0_clEvEUlffE_EEEEvS5_RKT_EUliE_EEviT1_,@"STO_CUDA_ENTRY STV_DEFAULT"
_ZN2at6native18elementwise_kernelILi128ELi4EZNS0_15gpu_kernel_implINS0_13BUnaryFunctorIfffZZZNS0_17atan2_kernel_cudaERNS_18TensorIteratorBaseEENKUlvE_clEvENKUlvE0_clEvEUlffE_EEEEvS5_RKT_EUliE_EEviT1_:
.text._ZN2at6native18elementwise_kernelILi128ELi4EZNS0_15gpu_kernel_implINS0_13BUnaryFunctorIfffZZZNS0_17atan2_kernel_cudaERNS_18TensorIteratorBaseEENKUlvE_clEvENKUlvE0_clEvEUlffE_EEEEvS5_RKT_EUliE_EEviT1_:
        /* <DEDUP_REMOVED lines=313> */
.L_x_14328:
        /* <DEDUP_REMOVED lines=22> */
.L_x_14333:
[----:B------:R-:W2:Y:S02]  /*14f0*/  LDG.E.U8 R2, desc[UR36][R2.64] ;  /* 0x0000002402027981 */ /* 0x000ea4000c1e1100 */
[----:B--2---:R-:W-:Y:S01]  /*1500*/  I2FP.F32.U32 R4, R2 ;  /* 0x0000000200047245 */ /* 0x004fe20000201000 */
[----:B------:R-:W-:Y:S06]  /*1510*/  BRA `(.L_x_14335) ;  /* 0x0000000c002c7947 */ /* 0x000fec0003800000 */
.L_x_14332:
        /* <DEDUP_REMOVED lines=9> */
.L_x_14337:
[----:B------:R-:W2:Y:S02]  /*15b0*/  LDG.E R2, desc[UR36][R2.64] ;  /* 0x0000002402027981 */ /* 0x000ea4000c1e1900 */
[----:B--2---:R-:W-:Y:S01]  /*15c0*/  I2FP.F32.S32 R4, R2 ;  /* 0x0000000200047245 */ /* 0x004fe20000201400 */
[----:B------:R-:W-:Y:S06]  /*15d0*/  BRA `(.L_x_14335) ;  /* 0x0000000800fc7947 */ /* 0x000fec0003800000 */
.L_x_14336:
[----:B------:R-:W2:Y:S02]  /*15e0*/  LDG.E.U16 R2, desc[UR36][R2.64] ;  /* 0x0000002402027981 */ /* 0x000ea4000c1e1500 */
[----:B--2---:R0:W1:Y:S01]  /*15f0*/  I2F.S16 R4, R2 ;  /* 0x0000000200047306 */ /* 0x0040620000101400 */
[----:B------:R-:W-:Y:S05]  /*1600*/  BRA `(.L_x_14335) ;  /* 0x0000000800f07947 */ /* 0x000fea0003800000 */
.L_x_14331:
        /* <DEDUP_REMOVED lines=8> */
.L_x_14339:
[----:B------:R-:W2:Y:S02]  /*1690*/  LDG.E.U16 R2, desc[UR36][R2.64] ;  /* 0x0000002402027981 */ /* 0x000ea4000c1e1500 */
[----:B--2---:R-:W-:Y:S01]  /*16a0*/  HADD2.F32 R4, -RZ, R2.H0_H0 ;  /* 0x20000002ff047230 */ /* 0x004fe20000004100 */
[----:B------:R-:W-:Y:S06]  /*16b0*/  BRA `(.L_x_14335) ;  /* 0x0000000800c47947 */ /* 0x000fec0003800000 */
.L_x_14338:
        /* <DEDUP_REMOVED lines=8> */
.L_x_14341:
[----:B------:R-:W2:Y:S02]  /*1740*/  LDG.E.U16 R2, desc[UR36][R2.64] ;  /* 0x0000002402027981 */ /* 0x000ea4000c1e1500 */
[----:B--2---:R-:W-:Y:S01]  /*1750*/  HADD2.F32 R4, -RZ, R2.H0_H0 ;  /* 0x20000002ff047230 */ /* 0x004fe20000004100 */
[----:B------:R-:W-:Y:S06]  /*1760*/  BRA `(.L_x_14335) ;  /* 0x0000000800987947 */ /* 0x000fec0003800000 */
.L_x_14340:
[----:B------:R-:W2:Y:S01]  /*1770*/  LDG.E.64 R2, desc[UR36][R2.64] ;  /* 0x0000002402027981 */ /* 0x000ea2000c1e1b00 */
[----:B------:R-:W-:Y:S01]  /*1780*/  UMOV UR4, 0xf0000000 ;  /* 0xf000000000047882 */ /* 0x000fe20000000000 */
[----:B------:R-:W-:Y:S01]  /*1790*/  UMOV UR5, 0x380fffff ;  /* 0x380fffff00057882 */ /* 0x000fe20000000000 */
[----:B--2---:R-:W0:Y:S01]  /*17a0*/  F2F.F32.F64 R4, R2 ;  /* 0x0000000200047310 */ /* 0x004e220000301000 */
[----:B------:R-:W-:-:S14]  /*17b0*/  DSETP.GEU.AND P0, PT, |R2|, UR4, PT ;  /* 0x0000000402007e2a */ /* 0x000fdc000bf0e200 */
[----:B0-----:R-:W-:Y:S01]  /*17c0*/  @!P0 FMUL R4, R4, 1.175494350822287508e-38 ;  /* 0x0080000004048820 */ /* 0x001fe20000400000 */
[----:B------:R-:W-:Y:S06]  /*17d0*/  BRA `(.L_x_14335) ;  /* 0x00000008007c7947 */ /* 0x000fec0003800000 */
.L_x_14330:
        /* <DEDUP_REMOVED lines=12> */
.L_x_14344:
[----:B------:R-:W2:Y:S01]  /*18a0*/  LDG.E.64 R2, desc[UR36][R2.64] ;  /* 0x0000002402027981 */ /* 0x000ea2000c1e1b00 */
[----:B------:R-:W-:Y:S01]  /*18b0*/  UMOV UR4, 0xf0000000 ;  /* 0xf000000000047882 */ /* 0x000fe20000000000 */
[----:B------:R-:W-:Y:S01]  /*18c0*/  UMOV UR5, 0x380fffff ;  /* 0x380fffff00057882 */ /* 0x000fe20000000000 */
[----:B--2---:R-:W0:Y:S01]  /*18d0*/  F2F.F32.F64 R4, R2 ;  /* 0x0000000200047310 */ /* 0x004e220000301000 */
[----:B------:R-:W-:-:S14]  /*18e0*/  DSETP.GEU.AND P0, PT, |R2|, UR4, PT ;  /* 0x0000000402007e2a */ /* 0x000fdc000bf0e200 */
[----:B0-----:R-:W-:Y:S01]  /*18f0*/  @!P0 FMUL R4, R4, 1.175494350822287508e-38 ;  /* 0x0080000004048820 */ /* 0x001fe20000400000 */
[----:B------:R-:W-:Y:S06]  /*1900*/  BRA `(.L_x_14335) ;  /* 0x0000000800307947 */ /* 0x000fec0003800000 */
.L_x_14343:
        /* <DEDUP_REMOVED lines=26> */
.L_x_14346:
        /* <DEDUP_REMOVED lines=13> */
.L_x_14345:
[----:B------:R-:W2:Y:S02]  /*1b80*/  LDG.E.U16 R2, desc[UR36][R2.64] ;  /* 0x0000002402027981 */ /* 0x000ea4000c1e1500 */
[----:B--2---:R-:W-:Y:S01]  /*1b90*/  IMAD.U32 R4, R2, 0x10000, RZ ;  /* 0x0001000002047824 */ /* 0x004fe200078e00ff */
[----:B------:R-:W-:Y:S06]  /*1ba0*/  BRA `(.L_x_14335) ;  /* 0x0000000400887947 */ /* 0x000fec0003800000 */
.L_x_14342:
        /* <DEDUP_REMOVED lines=11> */
.L_x_14349:
        /* <DEDUP_REMOVED lines=20> */
.L_x_14351:
[----:B------:R-:W-:Y:S05]  /*1da0*/  BSYNC B0 ;  /* 0x0000000000007941 */ /* 0x000fea0003800000 */
.L_x_14350:
[----:B------:R-:W-:Y:S01]  /*1db0*/  IMAD.SHL.U32 R2, R2, 0x100000, RZ ;  /* 0x0010000002027824 */ /* 0x000fe200078e00ff */
[----:B------:R-:W-:-:S04]  /*1dc0*/  LEA R3, R0, 0x3b800000, 0x17 ;  /* 0x3b80000000037811 */ /* 0x000fc800078eb8ff */
[----:B------:R-:W-:Y:S01]  /*1dd0*/  LOP3.LUT R4, R3, R2, R4, 0xfe, !PT ;  /* 0x0000000203047212 */ /* 0x000fe200078efe04 */
[----:B------:R-:W-:Y:S06]  /*1de0*/  BRA `(.L_x_14335) ;  /* 0x0000000000f87947 */ /* 0x000fec0003800000 */
.L_x_14348:
        /* <DEDUP_REMOVED lines=20> */
.L_x_14353:
[----:B------:R-:W-:Y:S05]  /*1f30*/  BSYNC B0 ;  /* 0x0000000000007941 */ /* 0x000fea0003800000 */
.L_x_14352:
[----:B------:R-:W-:Y:S01]  /*1f40*/  IMAD.SHL.U32 R2, R2, 0x200000, RZ ;  /* 0x0020000002027824 */ /* 0x000fe200078e00ff */
[----:B------:R-:W-:-:S04]  /*1f50*/  LEA R3, R0, 0x37800000, 0x17 ;  /* 0x3780000000037811 */ /* 0x000fc800078eb8ff */
[----:B------:R-:W-:Y:S01]  /*1f60*/  LOP3.LUT R4, R3, R2, R4, 0xfe, !PT ;  /* 0x0000000203047212 */ /* 0x000fe200078efe04 */
[----:B------:R-:W-:Y:S06]  /*1f70*/  BRA `(.L_x_14335) ;  /* 0x0000000000947947 */ /* 0x000fec0003800000 */
.L_x_14347:
[----:B------:R-:W-:-:S13]  /*1f80*/  ISETP.NE.AND P0, PT, R4, 0x1c, PT ;  /* 0x0000001c0400780c */ /* 0x000fda0003f05270 */
[----:B------:R-:W-:Y:S05]  /*1f90*/  @!P0 BRA `(.L_x_14354) ;  /* 0x0000000000848947 */ /* 0x000fea0003800000 */
[----:B------:R-:W-:-:S13]  /*1fa0*/  ISETP.NE.AND P0, PT, R4, 0x1d, PT ;  /* 0x0000001d0400780c */ /* 0x000fda0003f05270 */
[----:B------:R-:W-:Y:S05]  /*1fb0*/  @!P0 BRA `(.L_x_14355) ;  /* 0x0000000000708947 */ /* 0x000fea0003800000 */
[----:B------:R-:W-:-:S13]  /*1fc0*/  ISETP.NE.AND P0, PT, R4, 0x2c, PT ;  /* 0x0000002c0400780c */ /* 0x000fda0003f05270 */
[----:B------:R-:W-:Y:S05]  /*1fd0*/  @P0 BRA `(.L_x_14334) ;  /* 0x0000000000200947 */ /* 0x000fea0003800000 */
[----:B------:R-:W2:Y:S01]  /*1fe0*/  LDG.E.U8 R2, desc[UR36][R2.64] ;  /* 0x0000002402027981 */ /* 0x000ea2000c1e1100 */
[----:B------:R-:W-:Y:S02]  /*1ff0*/  MOV R4, 0x400000 ;  /* 0x0040000000047802 */ /* 0x000fe40000000f00 */
[----:B--2---:R-:W-:-:S13]  /*2000*/  ISETP.NE.AND P0, PT, R2, RZ, PT ;  /* 0x000000ff0200720c */ /* 0x004fda0003f05270 */
[----:B------:R-:W-:Y:S05]  /*2010*/  @!P0 BRA `(.L_x_14335) ;  /* 0x00000000006c8947 */ /* 0x000fea0003800000 */
[----:B------:R-:W-:-:S13]  /*2020*/  ISETP.NE.AND P0, PT, R2, 0xff, PT ;  /* 0x000000ff0200780c */ /* 0x000fda0003f05270 */
[----:B------:R-:W-:Y:S02]  /*2030*/  @!P0 IMAD.MOV.U32 R4, RZ, RZ, 0x7f800001 ;  /* 0x7f800001ff048424 */ /* 0x000fe400078e00ff */
[----:B------:R-:W-:Y:S01]  /*2040*/  @P0 IMAD.SHL.U32 R4, R2, 0x800000, RZ ;  /* 0x0080000002040824 */ /* 0x000fe200078e00ff */
[----:B------:R-:W-:Y:S06]  /*2050*/  BRA `(.L_x_14335) ;  /* 0x00000000005c7947 */ /* 0x000fec0003800000 */
.L_x_14334:
        /* <DEDUP_REMOVED lines=16> */
.L_x_14356:
[----:B------:R-:W-:Y:S01]  /*2160*/  IMAD.MOV.U32 R4, RZ, RZ, RZ ;  /* 0x000000ffff047224 */ /* 0x000fe200078e00ff */
[----:B------:R-:W-:Y:S06]  /*2170*/  BRA `(.L_x_14335) ;  /* 0x0000000000147947 */ /* 0x000fec0003800000 */
.L_x_14355:
[----:B------:R-:W2:Y:S02]  /*2180*/  LDG.E.64 R4, desc[UR36][R2.64] ;  /* 0x0000002402047981 */ /* 0x000ea4000c1e1b00 */
[----:B--2---:R0:W1:Y:S01]  /*2190*/  I2F.U64 R4, R4 ;  /* 0x0000000400047312 */ /* 0x0040620000301000 */
[----:B------:R-:W-:Y:S05]  /*21a0*/  BRA `(.L_x_14335) ;  /* 0x0000000000087947 */ /* 0x000fea0003800000 */
.L_x_14354:
[----:B------:R-:W2:Y:S02]  /*21b0*/  LDG.E R2, desc[UR36][R2.64] ;  /* 0x0000002402027981 */ /* 0x000ea4000c1e1900 */
[----:B--2---:R-:W-:-:S07]  /*21c0*/  I2FP.F32.U32 R4, R2 ;  /* 0x0000000200047245 */ /* 0x004fce0000201000 */
.L_x_14335:
[----:B------:R-:W-:Y:S05]  /*21d0*/  BSYNC B7 ;  /* 0x0000000000077941 */ /* 0x000fea0003800000 */
.L_x_14329:
[----:B------:R-:W-:Y:S01]  /*21e0*/  ULDC UR4, c[0x0][0x424] ;  /* 0x0001090000047ab9 */ /* 0x000fe20000000800 */
[C---:B0123-5:R-:W-:Y:S01]  /*21f0*/  FADD.FTZ R3, |R4|.reuse, -RZ ;  /* 0x800000ff04037221 */ /* 0x06ffe20000010200 */
[----:B------:R-:W-:Y:S01]  /*2200*/  FADD.FTZ R0, -RZ, |UR4| ;  /* 0x40000004ff007e21 */ /* 0x000fe20008010100 */
[----:B------:R-:W-:Y:S01]  /*2210*/  FSETP.GT.FTZ.AND P5, PT, |R4|, |UR4|, PT ;  /* 0x4000000404007c0b */ /* 0x000fe2000bfb4200 */
[----:B------:R-:W-:Y:S03]  /*2220*/  BSSY B1, `(.L_x_14357) ;  /* 0x000000e000017945 */ /* 0x000fe60003800000 */
[----:B----4-:R-:W-:Y:S02]  /*2230*/  FSEL R5, R3, R0, P5 ;  /* 0x0000000003057208 */ /* 0x010fe40002800000 */
        /* <DEDUP_REMOVED lines=10> */
[----:B------:R-:W-:Y:S05]  /*22e0*/  CALL.REL.NOINC `($__internal_49_$__cuda_sm3x_div_rn_ftz_f32_slowpath) ;  /* 0x000000a800a87944 */ /* 0x000fea0003c00000 */
[----:B------:R-:W-:-:S07]  /*22f0*/  IMAD.MOV.U32 R2, RZ, RZ, R0 ;  /* 0x000000ffff027224 */ /* 0x000fce00078e0000 */
.L_x_14358:
[----:B------:R-:W-:Y:S05]  /*2300*/  BSYNC B1 ;  /* 0x0000000000017941 */ /* 0x000fea0003800000 */
.L_x_14357:
        /* <DEDUP_REMOVED lines=13> */
[----:B------:R-:W-:Y:S02]  /*23e0*/  ULDC UR4, c[0x0][0x424] ;  /* 0x0001090000047ab9 */ /* 0x000fe40000000800 */
[----:B------:R-:W-:-:S05]  /*23f0*/  IMAD.U32 R7, RZ, RZ, UR4 ;  /* 0x00000004ff077e24 */ /* 0x000fca000f8e00ff */
[----:B------:R-:W-:-:S13]  /*2400*/  ISETP.GT.AND P0, PT, R7, -0x1, PT ;  /* 0xffffffff0700780c */ /* 0x000fda0003f04270 */
[----:B------:R-:W-:Y:S05]  /*2410*/  @P0 BRA `(.L_x_14361) ;  /* 0x0000000000240947 */ /* 0x000fea0003800000 */
[----:B------:R-:W-:-:S04]  /*2420*/  IMAD.MOV.U32 R3, RZ, RZ, 0x3fd774eb ;  /* 0x3fd774ebff037424 */ /* 0x000fc800078e00ff */
[----:B------:R-:W-:Y:S01]  /*2430*/  FFMA.FTZ R2, R3, 1.8663789033889770508, -R2 ;  /* 0x3feee58103027823 */ /* 0x000fe20000010802 */
[----:B------:R-:W-:Y:S06]  /*2440*/  BRA `(.L_x_14361) ;  /* 0x0000000000187947 */ /* 0x000fec0003800000 */
.L_x_14360:
[----:B------:R-:W-:Y:S01]  /*2450*/  ULDC UR4, c[0x0][0x424] ;  /* 0x0001090000047ab9 */ /* 0x000fe20000000800 */
[----:B------:R-:W-:Y:S02]  /*2460*/  IMAD.MOV.U32 R3, RZ, RZ, 0x3fd774eb ;  /* 0x3fd774ebff037424 */ /* 0x000fe400078e00ff */
[----:B------:R-:W-:-:S05]  /*2470*/  IMAD.U32 R7, RZ, RZ, UR4 ;  /* 0x00000004ff077e24 */ /* 0x000fca000f8e00ff */
[----:B------:R-:W-:-:S13]  /*2480*/  ISETP.GE.AND P0, PT, R7, RZ, PT ;  /* 0x000000ff0700720c */ /* 0x000fda0003f06270 */
[----:B------:R-:W-:-:S04]  /*2490*/  @P0 FFMA.FTZ R2, R3, 0.93318945169448852539, -R2 ;  /* 0x3f6ee58103020823 */ /* 0x000fc80000010802 */
[----:B------:R-:W-:-:S07]  /*24a0*/  @!P0 FFMA.FTZ R2, R3, 0.93318945169448852539, R2 ;  /* 0x3f6ee58103028823 */ /* 0x000fce0000010002 */
.L_x_14361:
[----:B------:R-:W-:Y:S05]  /*24b0*/  BSYNC B0 ;  /* 0x0000000000007941 */ /* 0x000fea0003800000 */
.L_x_14359:
[----:B------:R-:W0:Y:S01]  /*24c0*/  LDC.U8 R6, c[0x0][0x428] ;  /* 0x00010a00ff067b82 */ /* 0x000e220000000000 */
[----:B------:R-:W-:Y:S01]  /*24d0*/  FSETP.NEU.FTZ.AND P1, PT, |R7|, |R4|, PT ;  /* 0x400000040700720b */ /* 0x000fe20003f3d200 */
[----:B------:R-:W-:Y:S01]  /*24e0*/  IMAD.MOV.U32 R0, RZ, RZ, 0x4016cbe4 ;  /* 0x4016cbe4ff007424 */ /* 0x000fe200078e00ff */
[----:B------:R-:W-:Y:S02]  /*24f0*/  FSETP.NEU.FTZ.AND P0, PT, R5, RZ, PT ;  /* 0x000000ff0500720b */ /* 0x000fe40003f1d000 */
[----:B------:R-:W-:-:S09]  /*2500*/  ISETP.GE.AND P2, PT, R7, RZ, PT ;  /* 0x000000ff0700720c */ /* 0x000fd20003f46270 */
[----:B------:R-:W-:Y:S01]  /*2510*/  @!P1 FSEL R2, R0, 0.78539818525314331055, !P2 ;  /* 0x3f490fdb00029808 */ /* 0x000fe20005000000 */
[----:B------:R-:W-:Y:S01]  /*2520*/  FADD.FTZ R0, |R4|, |R7| ;  /* 0x4000000704007221 */ /* 0x000fe20000010200 */
[----:B------:R-:W-:-:S04]  /*2530*/  @!P0 FSEL R2, RZ, 3.1415927410125732422, P2 ;  /* 0x40490fdbff028808 */ /* 0x000fc80001000000 */
[----:B------:R-:W-:Y:S02]  /*2540*/  FSETP.GTU.FTZ.AND P0, PT, |R0|, +INF , PT ;  /* 0x7f8000000000780b */ /* 0x000fe40003f1c200 */
[----:B------:R-:W-:Y:S02]  /*2550*/  LOP3.LUT R3, R2, 0x80000000, R4, 0xb8, !PT ;  /* 0x8000000002037812 */ /* 0x000fe400078eb804 */
[----:B0-----:R-:W-:Y:S02]  /*2560*/  PRMT R5, R6, 0x9910, RZ ;  /* 0x0000991006057816 */ /* 0x001fe400000000ff */
[----:B------:R-:W-:Y:S02]  /*2570*/  FSEL R2, R0, R3, P0 ;  /* 0x0000000300027208 */ /* 0x000fe40000000000 */
        /* <DEDUP_REMOVED lines=13> */
.L_x_14365:
[----:B------:R-:W0:Y:S02]  /*2650*/  F2I.S64.TRUNC R2, R2 ;  /* 0x0000000200027311 */ /* 0x000e24000020d900 */
[----:B0-----:R-:W-:-:S05]  /*2660*/  IMAD.MOV.U32 R5, RZ, RZ, R2 ;  /* 0x000000ffff057224 */ /* 0x001fca00078e0002 */
[----:B------:R0:W-:Y:S01]  /*2670*/  STG.E.U8 desc[UR36][R16.64], R5 ;  /* 0x0000000510007986 */ /* 0x0001e2000c101124 */
[----:B------:R-:W-:Y:S05]  /*2680*/  BRA `(.L_x_14367) ;  /* 0x0000000c00407947 */ /* 0x000fea0003800000 */
.L_x_14364:
        /* <DEDUP_REMOVED lines=9> */
.L_x_14369:
[----:B------:R-:W0:Y:S02]  /*2720*/  F2I.FTZ.TRUNC.NTZ R3, R2 ;  /* 0x0000000200037305 */ /* 0x000e24000021f100 */
[----:B0-----:R0:W-:Y:S01]  /*2730*/  STG.E desc[UR36][R16.64], R3 ;  /* 0x0000000310007986 */ /* 0x0011e2000c101924 */
[----:B------:R-:W-:Y:S05]  /*2740*/  BRA `(.L_x_14367) ;  /* 0x0000000c00107947 */ /* 0x000fea0003800000 */
.L_x_14368:
[----:B------:R-:W0:Y:S02]  /*2750*/  F2I.FTZ.TRUNC.NTZ R3, R2 ;  /* 0x0000000200037305 */ /* 0x000e24000021f100 */
[----:B0-----:R0:W-:Y:S01]  /*2760*/  STG.E.U16 desc[UR36][R16.64], R3 ;  /* 0x0000000310007986 */ /* 0x0011e2000c101524 */
[----:B------:R-:W-:Y:S05]  /*2770*/  BRA `(.L_x_14367) ;  /* 0x0000000c00047947 */ /* 0x000fea0003800000 */
.L_x_14363:
        /* <DEDUP_REMOVED lines=8> */
.L_x_14371:
[----:B------:R-:W-:-:S05]  /*2800*/  F2FP.F16.F32.PACK_AB R2, RZ, R2 ;  /* 0x00000002ff02723e */ /* 0x000fca00000000ff */
[----:B------:R0:W-:Y:S01]  /*2810*/  STG.E.U16 desc[UR36][R16.64], R2 ;  /* 0x0000000210007986 */ /* 0x0001e2000c101524 */
[----:B------:R-:W-:Y:S05]  /*2820*/  BRA `(.L_x_14367) ;  /* 0x0000000800d87947 */ /* 0x000fea0003800000 */
.L_x_14370:
        /* <DEDUP_REMOVED lines=9> */
.L_x_14373:
[----:B------:R-:W-:-:S04]  /*28c0*/  F2FP.F16.F32.PACK_AB R3, RZ, R2 ;  /* 0x00000002ff03723e */ /* 0x000fc800000000ff */
[----:B------:R-:W-:-:S05]  /*28d0*/  PRMT R3, R3, 0x5410, RZ ;  /* 0x0000541003037816 */ /* 0x000fca00000000ff */
[----:B------:R0:W-:Y:S01]  /*28e0*/  STG.E desc[UR36][R16.64], R3 ;  /* 0x0000000310007986 */ /* 0x0001e2000c101924 */
[----:B------:R-:W-:Y:S05]  /*28f0*/  BRA `(.L_x_14367) ;  /* 0x0000000800a47947 */ /* 0x000fea0003800000 */
.L_x_14372:
[----:B------:R-:W-:-:S06]  /*2900*/  FMUL.FTZ R2, R2, 1 ;  /* 0x3f80000002027820 */ /* 0x000fcc0000410000 */
[----:B------:R-:W0:Y:S02]  /*2910*/  F2F.F64.F32 R2, R2 ;  /* 0x0000000200027310 */ /* 0x000e240000201800 */
[----:B0-----:R0:W-:Y:S01]  /*2920*/  STG.E.64 desc[UR36][R16.64], R2 ;  /* 0x0000000210007986 */ /* 0x0011e2000c101b24 */
[----:B------:R-:W-:Y:S05]  /*2930*/  BRA `(.L_x_14367) ;  /* 0x0000000800947947 */ /* 0x000fea0003800000 */
.L_x_14362:
        /* <DEDUP_REMOVED lines=12> */
.L_x_14376:
[----:B------:R-:W-:Y:S01]  /*2a00*/  FMUL.FTZ R4, R2, 1 ;  /* 0x3f80000002047820 */ /* 0x000fe20000410000 */
[----:B------:R-:W-:-:S05]  /*2a10*/  CS2R R6, SRZ ;  /* 0x0000000000067805 */ /* 0x000fca000001ff00 */
[----:B------:R-:W0:Y:S02]  /*2a20*/  F2F.F64.F32 R4, R4 ;  /* 0x0000000400047310 */ /* 0x000e240000201800 */
[----:B0-----:R0:W-:Y:S01]  /*2a30*/  STG.E.128 desc[UR36][R16.64], R4 ;  /* 0x0000000410007986 */ /* 0x0011e2000c101d24 */
[----:B------:R-:W-:Y:S05]  /*2a40*/  BRA `(.L_x_14367) ;  /* 0x0000000800507947 */ /* 0x000fea0003800000 */
.L_x_14375:
        /* <DEDUP_REMOVED lines=20> */
.L_x_14380:
[----:B------:R-:W-:Y:S05]  /*2b90*/  BSYNC B0 ;  /* 0x0000000000007941 */ /* 0x000fea0003800000 */
.L_x_14379:
[----:B------:R-:W-:-:S05]  /*2ba0*/  LOP3.LUT R5, R0, R5, RZ, 0xfc, !PT ;  /* 0x0000000500057212 */ /* 0x000fca00078efcff */
[----:B------:R0:W-:Y:S01]  /*2bb0*/  STG.E.U8 desc[UR36][R16.64], R5 ;  /* 0x0000000510007986 */ /* 0x0001e2000c101124 */
[----:B------:R-:W-:Y:S05]  /*2bc0*/  BRA `(.L_x_14367) ;  /* 0x0000000400f07947 */ /* 0x000fea0003800000 */
.L_x_14378:
        /* <DEDUP_REMOVED lines=12> */
.L_x_14382:
[----:B------:R-:W-:Y:S01]  /*2c90*/  IMAD.MOV.U32 R0, RZ, RZ, 0x7f ;  /* 0x0000007fff007424 */ /* 0x000fe200078e00ff */
[----:B------:R-:W-:-:S04]  /*2ca0*/  ISETP.GT.U32.AND P0, PT, R4, 0x7f800000, PT ;  /* 0x7f8000000400780c */ /* 0x000fc80003f04070 */
[----:B------:R-:W-:-:S09]  /*2cb0*/  SEL R0, R0, 0x7c, P0 ;  /* 0x0000007c00007807 */ /* 0x000fd20000000000 */
.L_x_14383:
[----:B------:R-:W-:Y:S05]  /*2cc0*/  BSYNC B0 ;  /* 0x0000000000007941 */ /* 0x000fea0003800000 */
.L_x_14381:
[----:B------:R-:W-:-:S04]  /*2cd0*/  LOP3.LUT R2, R2, 0x80000000, RZ, 0xc0, !PT ;  /* 0x8000000002027812 */ /* 0x000fc800078ec0ff */
[----:B------:R-:W-:-:S04]  /*2ce0*/  SHF.R.U32.HI R3, RZ, 0x18, R2 ;  /* 0x00000018ff037819 */ /* 0x000fc80000011602 */
[----:B------:R-:W-:-:S05]  /*2cf0*/  LOP3.LUT R3, R0, R3, RZ, 0xfc, !PT ;  /* 0x0000000300037212 */ /* 0x000fca00078efcff */
[----:B------:R0:W-:Y:S01]  /*2d00*/  STG.E.U8 desc[UR36][R16.64], R3 ;  /* 0x0000000310007986 */ /* 0x0001e2000c101124 */
[----:B------:R-:W-:Y:S05]  /*2d10*/  BRA `(.L_x_14367) ;  /* 0x00000004009c7947 */ /* 0x000fea0003800000 */
.L_x_14377:
[----:B------:R-:W-:-:S05]  /*2d20*/  F2FP.BF16.F32.PACK_AB R2, RZ, R2 ;  /* 0x00000002ff02723e */ /* 0x000fca00000010ff */
[----:B------:R0:W-:Y:S01]  /*2d30*/  STG.E.U16 desc[UR36][R16.64], R2 ;  /* 0x0000000210007986 */ /* 0x0001e2000c101524 */
[----:B------:R-:W-:Y:S05]  /*2d40*/  BRA `(.L_x_14367) ;  /* 0x0000000400907947 */ /* 0x000fea0003800000 */
.L_x_14374:
        /* <DEDUP_REMOVED lines=11> */
.L_x_14386:
        /* <DEDUP_REMOVED lines=16> */
.L_x_14389:
[----:B------:R-:W-:-:S04]  /*2f00*/  LOP3.LUT R2, R2, 0x80000000, RZ, 0xc0, !PT ;  /* 0x8000000002027812 */ /* 0x000fc800078ec0ff */
[----:B------:R-:W-:-:S04]  /*2f10*/  SHF.R.U32.HI R3, RZ, 0x18, R2 ;  /* 0x00000018ff037819 */ /* 0x000fc80000011602 */
[----:B------:R-:W-:-:S04]  /*2f20*/  LOP3.LUT R0, R0, R3, RZ, 0xfc, !PT ;  /* 0x0000000300007212 */ /* 0x000fc800078efcff */
[----:B------:R-:W-:-:S07]  /*2f30*/  PRMT R8, R0, 0x7610, R8 ;  /* 0x0000761000087816 */ /* 0x000fce0000000008 */
.L_x_14388:
[----:B------:R-:W-:Y:S05]  /*2f40*/  BSYNC B0 ;  /* 0x0000000000007941 */ /* 0x000fea0003800000 */
.L_x_14387:
[----:B------:R3:W-:Y:S01]  /*2f50*/  STG.E.U8 desc[UR36][R16.64], R8 ;  /* 0x0000000810007986 */ /* 0x0007e2000c101124 */
[----:B------:R-:W-:Y:S05]  /*2f60*/  BRA `(.L_x_14367) ;  /* 0x0000000400087947 */ /* 0x000fea0003800000 */
.L_x_14385:
        /* <DEDUP_REMOVED lines=16> */
.L_x_14392:
[----:B------:R-:W-:-:S04]  /*3070*/  LOP3.LUT R2, R2, 0x80000000, RZ, 0xc0, !PT ;  /* 0x8000000002027812 */ /* 0x000fc800078ec0ff */
[----:B------:R-:W-:-:S04]  /*3080*/  SHF.R.U32.HI R3, RZ, 0x18, R2 ;  /* 0x00000018ff037819 */ /* 0x000fc80000011602 */
[----:B------:R-:W-:-:S04]  /*3090*/  LOP3.LUT R0, R0, R3, RZ, 0xfc, !PT ;  /* 0x0000000300007212 */ /* 0x000fc800078efcff */
[----:B------:R-:W-:-:S07]  /*30a0*/  PRMT R8, R0, 0x7610, R8 ;  /* 0x0000761000087816 */ /* 0x000fce0000000008 */
.L_x_14391:
[----:B------:R-:W-:Y:S05]  /*30b0*/  BSYNC B0 ;  /* 0x0000000000007941 */ /* 0x000fea0003800000 */
.L_x_14390:
[----:B------:R0:W-:Y:S01]  /*30c0*/  STG.E.U8 desc[UR36][R16.64], R8 ;  /* 0x0000000810007986 */ /* 0x0001e2000c101124 */
[----:B------:R-:W-:Y:S05]  /*30d0*/  BRA `(.L_x_14367) ;  /* 0x0000000000ac7947 */ /* 0x000fea0003800000 */
.L_x_14384:
        /* <DEDUP_REMOVED lines=21> */
.L_x_14366:
[----:B------:R-:W-:Y:S01]  /*3230*/  MOV R2, 0x0 ;  /* 0x0000000000027802 */ /* 0x000fe20000000f00 */
[----:B------:R-:W-:Y:S01]  /*3240*/  ULDC.64 UR4, c[0x4][0x128] ;  /* 0x01004a0000047ab9 */ /* 0x000fe20000000a00 */
[----:B------:R-:W-:Y:S01]  /*3250*/  ULDC.64 UR6, c[0x4][0x130] ;  /* 0x01004c0000067ab9 */ /* 0x000fe20000000a00 */
[----:B------:R-:W-:Y:S02]  /*3260*/  IMAD.U32 R4, RZ, RZ, UR4 ;  /* 0x00000004ff047e24 */ /* 0x000fe4000f8e00ff */
[----:B------:R-:W-:Y:S01]  /*3270*/  IMAD.U32 R5, RZ, RZ, UR5 ;  /* 0x00000005ff057e24 */ /* 0x000fe2000f8e00ff */
[----:B------:R-:W0:Y:S01]  /*3280*/  LDC.64 R2, c[0x4][R2] ;  /* 0x0100000002027b82 */ /* 0x000e220000000a00 */
[----:B------:R-:W-:Y:S01]  /*3290*/  ULDC.64 UR4, c[0x4][0x20] ;  /* 0x0100080000047ab9 */ /* 0x000fe20000000a00 */
[----:B------:R-:W-:Y:S01]  /*32a0*/  IMAD.U32 R6, RZ, RZ, UR6 ;  /* 0x00000006ff067e24 */ /* 0x000fe2000f8e00ff */
[----:B------:R-:W-:Y:S01]  /*32b0*/  MOV R11, UR5 ;  /* 0x00000005000b7c02 */ /* 0x000fe20008000f00 */
[----:B------:R-:W-:-:S02]  /*32c0*/  IMAD.U32 R7, RZ, RZ, UR7 ;  /* 0x00000007ff077e24 */ /* 0x000fc4000f8e00ff */
[----:B------:R-:W-:Y:S02]  /*32d0*/  IMAD.U32 R10, RZ, RZ, UR4 ;  /* 0x00000004ff0a7e24 */ /* 0x000fe4000f8e00ff */
[----:B------:R-:W-:Y:S02]  /*32e0*/  IMAD.MOV.U32 R8, RZ, RZ, 0x65 ;  /* 0x00000065ff087424 */ /* 0x000fe400078e00ff */
[----:B------:R-:W-:Y:S02]  /*32f0*/  IMAD.MOV.U32 R12, RZ, RZ, 0x1 ;  /* 0x00000001ff0c7424 */ /* 0x000fe400078e00ff */
[----:B------:R-:W-:-:S07]  /*3300*/  IMAD.MOV.U32 R13, RZ, RZ, RZ ;  /* 0x000000ffff0d7224 */ /* 0x000fce00078e00ff */
[----:B------:R-:W-:-:S07]  /*3310*/  LEPC R20, `(.L_x_14395) ;  /* 0x000000001014794e */ /* 0x000fce0000000000 */
[----:B0-----:R-:W-:Y:S05]  /*3320*/  CALL.ABS.NOINC R2 ;  /* 0x0000000002007343 */ /* 0x001fea0003c00000 */
.L_x_14395:
[----:B------:R-:W-:Y:S05]  /*3330*/  BRA `(.L_x_14367) ;  /* 0x0000000000147947 */ /* 0x000fea0003800000 */
.L_x_14394:
[----:B------:R-:W0:Y:S02]  /*3340*/  F2I.U64.TRUNC R2, R2 ;  /* 0x0000000200027311 */ /* 0x000e24000020d800 */
[----:B0-----:R1:W-:Y:S01]  /*3350*/  STG.E.64 desc[UR36][R16.64], R2 ;  /* 0x0000000210007986 */ /* 0x0013e2000c101b24 */
[----:B------:R-:W-:Y:S05]  /*3360*/  BRA `(.L_x_14367) ;  /* 0x0000000000087947 */ /* 0x000fea0003800000 */
.L_x_14393:
[----:B------:R-:W0:Y:S02]  /*3370*/  F2I.FTZ.U32.TRUNC.NTZ R3, R2 ;  /* 0x0000000200037305 */ /* 0x000e24000021f000 */
[----:B0-----:R0:W-:Y:S02]  /*3380*/  STG.E desc[UR36][R16.64], R3 ;  /* 0x0000000310007986 */ /* 0x0011e4000c101924 */
.L_x_14367:
[----:B------:R-:W-:-:S04]  /*3390*/  IMAD R18, R23, 0x200, R18 ;  /* 0x0000020017127824 */ /* 0x000fc800078e0212 */
[----:B------:R-:W-:-:S07]  /*33a0*/  VIADD R19, R18, 0x80 ;  /* 0x0000008012137836 */ /* 0x000fce0000000000 */
.L_x_14327:
[----:B------:R-:W-:Y:S05]  /*33b0*/  BSYNC B6 ;  /* 0x0000000000067941 */ /* 0x000fea0003800000 */
.L_x_14326:
        /* <DEDUP_REMOVED lines=307> */
.L_x_14398:
        /* <DEDUP_REMOVED lines=22> */
.L_x_14403:
[----:B------:R-:W2:Y:S02]  /*4850*/  LDG.E.U8 R2, desc[UR36][R2.64] ;  /* 0x0000002402027981 */ /* 0x000ea4000c1e1100 */
[----:B--2---:R-:W-:Y:S01]  /*4860*/  I2FP.F32.U32 R4, R2 ;  /* 0x0000000200047245 */ /* 0x004fe20000201000 */
[----:B------:R-:W-:Y:S06]  /*4870*/  BRA `(.L_x_14405) ;  /* 0x0000000c002c7947 */ /* 0x000fec0003800000 */
.L_x_14402:
        /* <DEDUP_REMOVED lines=9> */
.L_x_14407:
[----:B------:R-:W2:Y:S02]  /*4910*/  LDG.E R2, desc[UR36][R2.64] ;  /* 0x0000002402027981 */ /* 0x000ea4000c1e1900 */
[----:B--2---:R-:W-:Y:S01]  /*4920*/  I2FP.F32.S32 R4, R2 ;  /* 0x0000000200047245 */ /* 0x004fe20000201400 */
[----:B------:R-:W-:Y:S06]  /*4930*/  BRA `(.L_x_14405) ;  /* 0x0000000800fc7947 */ /* 0x000fec0003800000 */
.L_x_14406:
[----:B------:R-:W2:Y:S02]  /*4940*/  LDG.E.U16 R2, desc[UR36][R2.64] ;  /* 0x0000002402027981 */ /* 0x000ea4000c1e1500 */
[----:B--2---:R2:W3:Y:S01]  /*4950*/  I2F.S16 R4, R2 ;  /* 0x0000000200047306 */ /* 0x0044e20000101400 */
[----:B------:R-:W-:Y:S05]  /*4960*/  BRA `(.L_x_14405) ;  /* 0x0000000800f07947 */ /* 0x000fea0003800000 */
.L_x_14401:
        /* <DEDUP_REMOVED lines=8> */
.L_x_14409:
[----:B------:R-:W2:Y:S02]  /*49f0*/  LDG.E.U16 R2, desc[UR36][R2.64] ;  /* 0x0000002402027981 */ /* 0x000ea4000c1e1500 */
[----:B--2---:R-:W-:Y:S01]  /*4a00*/  HADD2.F32 R4, -RZ, R2.H0_H0 ;  /* 0x20000002ff047230 */ /* 0x004fe20000004100 */
[----:B------:R-:W-:Y:S06]  /*4a10*/  BRA `(.L_x_14405) ;  /* 0x0000000800c47947 */ /* 0x000fec0003800000 */
.L_x_14408:
        /* <DEDUP_REMOVED lines=8> */
.L_x_14411:
[----:B------:R-:W2:Y:S02]  /*4aa0*/  LDG.E.U16 R2, desc[UR36][R2.64] ;  /* 0x0000002402027981 */ /* 0x000ea4000c1e1500 */
[----:B--2---:R-:W-:Y:S01]  /*4ab0*/  HADD2.F32 R4, -RZ, R2.H0_H0 ;  /* 0x20000002ff047230 */ /* 0x004fe20000004100 */
[----:B------:R-:W-:Y:S06]  /*4ac0*/  BRA `(.L_x_14405) ;  /* 0x0000000800987947 */ /* 0x000fec0003800000 */
.L_x_14410:
[----:B------:R-:W2:Y:S01]  /*4ad0*/  LDG.E.64 R2, desc[UR36][R2.64] ;  /* 0x0000002402027981 */ /* 0x000ea2000c1e1b00 */
[----:B------:R-:W-:Y:S01]  /*4ae0*/  UMOV UR4, 0xf0000000 ;  /* 0xf000000000047882 */ /* 0x000fe20000000000 */
[----:B------:R-:W-:Y:S01]  /*4af0*/  UMOV UR5, 0x380fffff ;  /* 0x380fffff00057882 */ /* 0x000fe20000000000 */
[----:B--2---:R-:W0:Y:S01]  /*4b00*/  F2F.F32.F64 R4, R2 ;  /* 0x0000000200047310 */ /* 0x004e220000301000 */
[----:B------:R-:W-:-:S14]  /*4b10*/  DSETP.GEU.AND P0, PT, |R2|, UR4, PT ;  /* 0x0000000402007e2a */ /* 0x000fdc000bf0e200 */
[----:B0-----:R-:W-:Y:S01]  /*4b20*/  @!P0 FMUL R4, R4, 1.175494350822287508e-38 ;  /* 0x0080000004048820 */ /* 0x001fe20000400000 */
[----:B------:R-:W-:Y:S06]  /*4b30*/  BRA `(.L_x_14405) ;  /* 0x00000008007c7947 */ /* 0x000fec0003800000 */
.L_x_14400:
        /* <DEDUP_REMOVED lines=12> */
.L_x_14414:
[----:B------:R-:W2:Y:S01]  /*4c00*/  LDG.E.64 R2, desc[UR36][R2.64] ;  /* 0x0000002402027981 */ /* 0x000ea2000c1e1b00 */
[----:B------:R-:W-:Y:S01]  /*4c10*/  UMOV UR4, 0xf0000000 ;  /* 0xf000000000047882 */ /* 0x000fe20000000000 */
[----:B------:R-:W-:Y:S01]  /*4c20*/  UMOV UR5, 0x380fffff ;  /* 0x380fffff00057882 */ /* 0x000fe20000000000 */
[----:B--2---:R-:W0:Y:S01]  /*4c30*/  F2F.F32.F64 R4, R2 ;  /* 0x0000000200047310 */ /* 0x004e220000301000 */
[----:B------:R-:W-:-:S14]  /*4c40*/  DSETP.GEU.AND P0, PT, |R2|, UR4, PT ;  /* 0x0000000402007e2a */ /* 0x000fdc000bf0e200 */
[----:B0-----:R-:W-:Y:S01]  /*4c50*/  @!P0 FMUL R4, R4, 1.175494350822287508e-38 ;  /* 0x0080000004048820 */ /* 0x001fe20000400000 */
[----:B------:R-:W-:Y:S06]  /*4c60*/  BRA `(.L_x_14405) ;  /* 0x0000000800307947 */ /* 0x000fec0003800000 */
.L_x_14413:
        /* <DEDUP_REMOVED lines=26> */
.L_x_14416:
        /* <DEDUP_REMOVED lines=13> */
.L_x_14415:
[----:B------:R-:W2:Y:S02]  /*4ee0*/  LDG.E.U16 R2, desc[UR36][R2.64] ;  /* 0x0000002402027981 */ /* 0x000ea4000c1e1500 */
[----:B--2---:R-:W-:Y:S01]  /*4ef0*/  IMAD.U32 R4, R2, 0x10000, RZ ;  /* 0x0001000002047824 */ /* 0x004fe200078e00ff */
[----:B------:R-:W-:Y:S06]  /*4f00*/  BRA `(.L_x_14405) ;  /* 0x0000000400887947 */ /* 0x000fec0003800000 */
.L_x_14412:
        /* <DEDUP_REMOVED lines=11> */
.L_x_14419:
        /* <DEDUP_REMOVED lines=20> */
.L_x_14421:
[----:B------:R-:W-:Y:S05]  /*5100*/  BSYNC B0 ;  /* 0x0000000000007941 */ /* 0x000fea0003800000 */
.L_x_14420:
[----:B------:R-:W-:Y:S02]  /*5110*/  LEA R3, R0, 0x3b800000, 0x17 ;  /* 0x3b80000000037811 */ /* 0x000fe400078eb8ff */
[----:B------:R-:W-:-:S04]  /*5120*/  SHF.L.U32 R2, R2, 0x14, RZ ;  /* 0x0000001402027819 */ /* 0x000fc800000006ff */
[----:B------:R-:W-:Y:S01]  /*5130*/  LOP3.LUT R4, R3, R2, R4, 0xfe, !PT ;  /* 0x0000000203047212 */ /* 0x000fe200078efe04 */
[----:B------:R-:W-:Y:S06]  /*5140*/  BRA `(.L_x_14405) ;  /* 0x0000000000f87947 */ /* 0x000fec0003800000 */
.L_x_14418:
        /* <DEDUP_REMOVED lines=20> */
.L_x_14423:
[----:B------:R-:W-:Y:S05]  /*5290*/  BSYNC B0 ;  /* 0x0000000000007941 */ /* 0x000fea0003800000 */
.L_x_14422:
[----:B------:R-:W-:Y:S01]  /*52a0*/  IMAD.SHL.U32 R2, R2, 0x200000, RZ ;  /* 0x0020000002027824 */ /* 0x000fe200078e00ff */
[----:B------:R-:W-:-:S04]  /*52b0*/  LEA R3, R0, 0x37800000, 0x17 ;  /* 0x3780000000037811 */ /* 0x000fc800078eb8ff */
[----:B------:R-:W-:Y:S01]  /*52c0*/  LOP3.LUT R4, R3, R2, R4, 0xfe, !PT ;  /* 0x0000000203047212 */ /* 0x000fe200078efe04 */
[----:B------:R-:W-:Y:S06]  /*52d0*/  BRA `(.L_x_14405) ;  /* 0x0000000000947947 */ /* 0x000fec0003800000 */
.L_x_14417:
        /* <DEDUP_REMOVED lines=14> */
.L_x_14404:
        /* <DEDUP_REMOVED lines=16> */
.L_x_14426:
[----:B------:R-:W-:Y:S01]  /*54c0*/  IMAD.MOV.U32 R4, RZ, RZ, RZ ;  /* 0x000000ffff047224 */ /* 0x000fe200078e00ff */
[----:B------:R-:W-:Y:S06]  /*54d0*/  BRA `(.L_x_14405) ;  /* 0x0000000000147947 */ /* 0x000fec0003800000 */
.L_x_14425:
[----:B------:R-:W2:Y:S02]  /*54e0*/  LDG.E.64 R4, desc[UR36][R2.64] ;  /* 0x0000002402047981 */ /* 0x000ea4000c1e1b00 */
[----:B--2---:R0:W1:Y:S01]  /*54f0*/  I2F.U64 R4, R4 ;  /* 0x0000000400047312 */ /* 0x0040620000301000 */
[----:B------:R-:W-:Y:S05]  /*5500*/  BRA `(.L_x_14405) ;  /* 0x0000000000087947 */ /* 0x000fea0003800000 */
.L_x_14424:
[----:B------:R-:W2:Y:S02]  /*5510*/  LDG.E R2, desc[UR36][R2.64] ;  /* 0x0000002402027981 */ /* 0x000ea4000c1e1900 */
[----:B--2---:R-:W-:-:S07]  /*5520*/  I2FP.F32.U32 R4, R2 ;  /* 0x0000000200047245 */ /* 0x004fce0000201000 */
.L_x_14405:
[----:B------:R-:W-:Y:S05]  /*5530*/  BSYNC B7 ;  /* 0x0000000000077941 */ /* 0x000fea0003800000 */
.L_x_14399:
[----:B------:R-:W-:Y:S01]  /*5540*/  ULDC UR4, c[0x0][0x424] ;  /* 0x0001090000047ab9 */ /* 0x000fe20000000800 */
[C---:B01-3-5:R-:W-:Y:S01]  /*5550*/  FADD.FTZ R0, |R4|.reuse, -RZ ;  /* 0x800000ff04007221 */ /* 0x06bfe20000010200 */
[----:B------:R-:W-:Y:S01]  /*5560*/  FADD.FTZ R7, -RZ, |UR4| ;  /* 0x40000004ff077e21 */ /* 0x000fe20008010100 */
[----:B------:R-:W-:Y:S01]  /*5570*/  FSETP.GT.FTZ.AND P5, PT, |R4|, |UR4|, PT ;  /* 0x4000000404007c0b */ /* 0x000fe2000bfb4200 */
[----:B------:R-:W-:Y:S03]  /*5580*/  BSSY B1, `(.L_x_14427) ;  /* 0x000000e000017945 */ /* 0x000fe60003800000 */
[----:B------:R-:W-:Y:S02]  /*5590*/  FSEL R5, R0, R7, P5 ;  /* 0x0000000700057208 */ /* 0x000fe40002800000 */
[----:B------:R-:W-:Y:S02]  /*55a0*/  FSEL R0, R7, R0, P5 ;  /* 0x0000000007007208 */ /* 0x000fe40002800000 */
[----:B--2-4-:R-:W0:Y:S08]  /*55b0*/  MUFU.RCP R2, R5 ;  /* 0x0000000500027308 */ /* 0x014e300000001000 */
        /* <DEDUP_REMOVED lines=10> */
.L_x_14428:
[----:B------:R-:W-:Y:S05]  /*5660*/  BSYNC B1 ;  /* 0x0000000000017941 */ /* 0x000fea0003800000 */
.L_x_14427:
        /* <DEDUP_REMOVED lines=20> */
.L_x_14430:
[----:B------:R-:W-:Y:S01]  /*57b0*/  ULDC UR4, c[0x0][0x424] ;  /* 0x0001090000047ab9 */ /* 0x000fe20000000800 */
[----:B------:R-:W-:Y:S02]  /*57c0*/  IMAD.MOV.U32 R7, RZ, RZ, 0x3fd774eb ;  /* 0x3fd774ebff077424 */ /* 0x000fe400078e00ff */
[----:B------:R-:W-:-:S05]  /*57d0*/  IMAD.U32 R3, RZ, RZ, UR4 ;  /* 0x00000004ff037e24 */ /* 0x000fca000f8e00ff */
[----:B------:R-:W-:-:S13]  /*57e0*/  ISETP.GE.AND P0, PT, R3, RZ, PT ;  /* 0x000000ff0300720c */ /* 0x000fda0003f06270 */
[----:B------:R-:W-:-:S04]  /*57f0*/  @P0 FFMA.FTZ R2, R7, 0.93318945169448852539, -R2 ;  /* 0x3f6ee58107020823 */ /* 0x000fc80000010802 */
[----:B------:R-:W-:-:S07]  /*5800*/  @!P0 FFMA.FTZ R2, R7, 0.93318945169448852539, R2 ;  /* 0x3f6ee58107028823 */ /* 0x000fce0000010002 */
.L_x_14431:
[----:B------:R-:W-:Y:S05]  /*5810*/  BSYNC B0 ;  /* 0x0000000000007941 */ /* 0x000fea0003800000 */
.L_x_14429:
        /* <DEDUP_REMOVED lines=25> */
.L_x_14435:
[----:B------:R-:W0:Y:S02]  /*59b0*/  F2I.S64.TRUNC R2, R2 ;  /* 0x0000000200027311 */ /* 0x000e24000020d900 */
[----:B0-----:R-:W-:-:S05]  /*59c0*/  IMAD.MOV.U32 R5, RZ, RZ, R2 ;  /* 0x000000ffff057224 */ /* 0x001fca00078e0002 */
[----:B------:R0:W-:Y:S01]  /*59d0*/  STG.E.U8 desc[UR36][R16.64], R5 ;  /* 0x0000000510007986 */ /* 0x0001e2000c101124 */
[----:B------:R-:W-:Y:S05]  /*59e0*/  BRA `(.L_x_14437) ;  /* 0x0000000c00407947 */ /* 0x000fea0003800000 */
.L_x_14434:
        /* <DEDUP_REMOVED lines=9> */
.L_x_14439:
[----:B------:R-:W0:Y:S02]  /*5a80*/  F2I.FTZ.TRUNC.NTZ R3, R2 ;  /* 0x0000000200037305 */ /* 0x000e24000021f100 */
[----:B0-----:R0:W-:Y:S01]  /*5a90*/  STG.E desc[UR36][R16.64], R3 ;  /* 0x0000000310007986 */ /* 0x0011e2000c101924 */
[----:B------:R-:W-:Y:S05]  /*5aa0*/  BRA `(.L_x_14437) ;  /* 0x0000000c00107947 */ /* 0x000fea0003800000 */
.L_x_14438:
[----:B------:R-:W0:Y:S02]  /*5ab0*/  F2I.FTZ.TRUNC.NTZ R3, R2 ;  /* 0x0000000200037305 */ /* 0x000e24000021f100 */
[----:B0-----:R0:W-:Y:S01]  /*5ac0*/  STG.E.U16 desc[UR36][R16.64], R3 ;  /* 0x0000000310007986 */ /* 0x0011e2000c101524 */
[----:B------:R-:W-:Y:S05]  /*5ad0*/  BRA `(.L_x_14437) ;  /* 0x0000000c00047947 */ /* 0x000fea0003800000 */
.L_x_14433:
        /* <DEDUP_REMOVED lines=8> */
.L_x_14441:
[----:B------:R-:W-:-:S05]  /*5b60*/  F2FP.F16.F32.PACK_AB R2, RZ, R2 ;  /* 0x00000002ff02723e */ /* 0x000fca00000000ff */
[----:B------:R0:W-:Y:S01]  /*5b70*/  STG.E.U16 desc[UR36][R16.64], R2 ;  /* 0x0000000210007986 */ /* 0x0001e2000c101524 */
[----:B------:R-:W-:Y:S05]  /*5b80*/  BRA `(.L_x_14437) ;  /* 0x0000000800d87947 */ /* 0x000fea0003800000 */
.L_x_14440:
        /* <DEDUP_REMOVED lines=9> */
.L_x_14443:
[----:B------:R-:W-:-:S04]  /*5c20*/  F2FP.F16.F32.PACK_AB R3, RZ, R2 ;  /* 0x00000002ff03723e */ /* 0x000fc800000000ff */
[----:B------:R-:W-:-:S05]  /*5c30*/  PRMT R3, R3, 0x5410, RZ ;  /* 0x0000541003037816 */ /* 0x000fca00000000ff */
[----:B------:R0:W-:Y:S01]  /*5c40*/  STG.E desc[UR36][R16.64], R3 ;  /* 0x0000000310007986 */ /* 0x0001e2000c101924 */
[----:B------:R-:W-:Y:S05]  /*5c50*/  BRA `(.L_x_14437) ;  /* 0x0000000800a47947 */ /* 0x000fea0003800000 */
.L_x_14442:
[----:B------:R-:W-:-:S06]  /*5c60*/  FMUL.FTZ R2, R2, 1 ;  /* 0x3f80000002027820 */ /* 0x000fcc0000410000 */
[----:B------:R-:W0:Y:S02]  /*5c70*/  F2F.F64.F32 R2, R2 ;  /* 0x0000000200027310 */ /* 0x000e240000201800 */
[----:B0-----:R0:W-:Y:S01]  /*5c80*/  STG.E.64 desc[UR36][R16.64], R2 ;  /* 0x0000000210007986 */ /* 0x0011e2000c101b24 */
[----:B------:R-:W-:Y:S05]  /*5c90*/  BRA `(.L_x_14437) ;  /* 0x0000000800947947 */ /* 0x000fea0003800000 */
.L_x_14432:
        /* <DEDUP_REMOVED lines=12> */
.L_x_14446:
[----:B------:R-:W-:Y:S01]  /*5d60*/  FMUL.FTZ R4, R2, 1 ;  /* 0x3f80000002047820 */ /* 0x000fe20000410000 */
[----:B------:R-:W-:-:S05]  /*5d70*/  CS2R R6, SRZ ;  /* 0x0000000000067805 */ /* 0x000fca000001ff00 */
[----:B------:R-:W0:Y:S02]  /*5d80*/  F2F.F64.F32 R4, R4 ;  /* 0x0000000400047310 */ /* 0x000e240000201800 */
[----:B0-----:R0:W-:Y:S01]  /*5d90*/  STG.E.128 desc[UR36][R16.64], R4 ;  /* 0x0000000410007986 */ /* 0x0011e2000c101d24 */
[----:B------:R-:W-:Y:S05]  /*5da0*/  BRA `(.L_x_14437) ;  /* 0x0000000800507947 */ /* 0x000fea0003800000 */
.L_x_14445:
        /* <DEDUP_REMOVED lines=20> */
.L_x_14450:
[----:B------:R-:W-:Y:S05]  /*5ef0*/  BSYNC B0 ;  /* 0x0000000000007941 */ /* 0x000fea0003800000 */
.L_x_14449:
[----:B------:R-:W-:-:S05]  /*5f00*/  LOP3.LUT R5, R0, R5, RZ, 0xfc, !PT ;  /* 0x0000000500057212 */ /* 0x000fca00078efcff */
[----:B------:R0:W-:Y:S01]  /*5f10*/  STG.E.U8 desc[UR36][R16.64], R5 ;  /* 0x0000000510007986 */ /* 0x0001e2000c101124 */
[----:B------:R-:W-:Y:S05]  /*5f20*/  BRA `(.L_x_14437) ;  /* 0x0000000400f07947 */ /* 0x000fea0003800000 */
.L_x_14448:
        /* <DEDUP_REMOVED lines=12> */
.L_x_14452:
[----:B------:R-:W-:Y:S01]  /*5ff0*/  IMAD.MOV.U32 R0, RZ, RZ, 0x7f ;  /* 0x0000007fff007424 */ /* 0x000fe200078e00ff */
[----:B------:R-:W-:-:S04]  /*6000*/  ISETP.GT.U32.AND P0, PT, R4, 0x7f800000, PT ;  /* 0x7f8000000400780c */ /* 0x000fc80003f04070 */
[----:B------:R-:W-:-:S09]  /*6010*/  SEL R0, R0, 0x7c, P0 ;  /* 0x0000007c00007807 */ /* 0x000fd20000000000 */
.L_x_14453:
[----:B------:R-:W-:Y:S05]  /*6020*/  BSYNC B0 ;  /* 0x0000000000007941 */ /* 0x000fea0003800000 */
.L_x_14451:
[----:B------:R-:W-:-:S04]  /*6030*/  LOP3.LUT R2, R2, 0x80000000, RZ, 0xc0, !PT ;  /* 0x8000000002027812 */ /* 0x000fc800078ec0ff */
[----:B------:R-:W-:-:S04]  /*6040*/  SHF.R.U32.HI R3, RZ, 0x18, R2 ;  /* 0x00000018ff037819 */ /* 0x000fc80000011602 */
[----:B------:R-:W-:-:S05]  /*6050*/  LOP3.LUT R3, R0, R3, RZ, 0xfc, !PT ;  /* 0x0000000300037212 */ /* 0x000fca00078efcff */
[----:B------:R0:W-:Y:S01]  /*6060*/  STG.E.U8 desc[UR36][R16.64], R3 ;  /* 0x0000000310007986 */ /* 0x0001e2000c101124 */
[----:B------:R-:W-:Y:S05]  /*6070*/  BRA `(.L_x_14437) ;  /* 0x00000004009c7947 */ /* 0x000fea0003800000 */
.L_x_14447:
[----:B------:R-:W-:-:S05]  /*6080*/  F2FP.BF16.F32.PACK_AB R2, RZ, R2 ;  /* 0x00000002ff02723e */ /* 0x000fca00000010ff */
[----:B------:R0:W-:Y:S01]  /*6090*/  STG.E.U16 desc[UR36][R16.64], R2 ;  /* 0x0000000210007986 */ /* 0x0001e2000c101524 */
[----:B------:R-:W-:Y:S05]  /*60a0*/  BRA `(.L_x_14437) ;  /* 0x0000000400907947 */ /* 0x000fea0003800000 */
.L_x_14444:
        /* <DEDUP_REMOVED lines=11> */
.L_x_14456:
        /* <DEDUP_REMOVED lines=16> */
.L_x_14459:
[----:B------:R-:W-:-:S04]  /*6260*/  LOP3.LUT R2, R2, 0x80000000, RZ, 0xc0, !PT ;  /* 0x8000000002027812 */ /* 0x000fc800078ec0ff */
[----:B------:R-:W-:-:S04]  /*6270*/  SHF.R.U32.HI R3, RZ, 0x18, R2 ;  /* 0x00000018ff037819 */ /* 0x000fc80000011602 */
[----:B------:R-:W-:-:S04]  /*6280*/  LOP3.LUT R0, R0, R3, RZ, 0xfc, !PT ;  /* 0x0000000300007212 */ /* 0x000fc800078efcff */
[----:B------:R-:W-:-:S07]  /*6290*/  PRMT R8, R0, 0x7610, R8 ;  /* 0x0000761000087816 */ /* 0x000fce0000000008 */
.L_x_14458:
[----:B------:R-:W-:Y:S05]  /*62a0*/  BSYNC B0 ;  /* 0x0000000000007941 */ /* 0x000fea0003800000 */
.L_x_14457:
[----:B------:R3:W-:Y:S01]  /*62b0*/  STG.E.U8 desc[UR36][R16.64], R8 ;  /* 0x0000000810007986 */ /* 0x0007e2000c101124 */
[----:B------:R-:W-:Y:S05]  /*62c0*/  BRA `(.L_x_14437) ;  /* 0x0000000400087947 */ /* 0x000fea0003800000 */
.L_x_14455:
        /* <DEDUP_REMOVED lines=16> */
.L_x_14462:
[----:B------:R-:W-:-:S04]  /*63d0*/  LOP3.LUT R2, R2, 0x80000000, RZ, 0xc0, !PT ;  /* 0x8000000002027812 */ /* 0x000fc800078ec0ff */
[----:B------:R-:W-:-:S04]  /*63e0*/  SHF.R.U32.HI R3, RZ, 0x18, R2 ;  /* 0x00000018ff037819 */ /* 0x000fc80000011602 */
[----:B------:R-:W-:-:S04]  /*63f0*/  LOP3.LUT R0, R0, R3, RZ, 0xfc, !PT ;  /* 0x0000000300007212 */ /* 0x000fc800078efcff */
[----:B------:R-:W-:-:S07]  /*6400*/  PRMT R8, R0, 0x7610, R8 ;  /* 0x0000761000087816 */ /* 0x000fce0000000008 */
.L_x_14461:
[----:B------:R-:W-:Y:S05]  /*6410*/  BSYNC B0 ;  /* 0x0000000000007941 */ /* 0x000fea0003800000 */
.L_x_14460:
[----:B------:R0:W-:Y:S01]  /*6420*/  STG.E.U8 desc[UR36][R16.64], R8 ;  /* 0x0000000810007986 */ /* 0x0001e2000c101124 */
[----:B------:R-:W-:Y:S05]  /*6430*/  BRA `(.L_x_14437) ;  /* 0x0000000000ac7947 */ /* 0x000fea0003800000 */
.L_x_14454:
        /* <DEDUP_REMOVED lines=17> */
[----:B------:R-:W-:-:S05]  /*6550*/  @!P0 IMAD.MOV R0, RZ, RZ, R4 ;  /* 0x000000ffff008224 */ /* 0x000fca00078e0204 */
[----:B------:R-:W-:-:S05]  /*6560*/  @P2 MOV R3, R0 ;  /* 0x0000000000032202 */ /* 0x000fca0000000f00 */
[----:B------:R1:W-:Y:S01]  /*6570*/  STG.E.U8 desc[UR36][R16.64], R3 ;  /* 0x0000000310007986 */ /* 0x0003e2000c101124 */
[----:B------:R-:W-:Y:S05]  /*6580*/  BRA `(.L_x_14437) ;  /* 0x0000000000587947 */ /* 0x000fea0003800000 */
.L_x_14436:
        /* <DEDUP_REMOVED lines=16> */
.L_x_14465:
[----:B------:R-:W-:Y:S05]  /*6690*/  BRA `(.L_x_14437) ;  /* 0x0000000000147947 */ /* 0x000fea0003800000 */
.L_x_14464:
[----:B------:R-:W0:Y:S02]  /*66a0*/  F2I.U64.TRUNC R2, R2 ;  /* 0x0000000200027311 */ /* 0x000e24000020d800 */
[----:B0-----:R2:W-:Y:S01]  /*66b0*/  STG.E.64 desc[UR36][R16.64], R2 ;  /* 0x0000000210007986 */ /* 0x0015e2000c101b24 */
[----:B------:R-:W-:Y:S05]  /*66c0*/  BRA `(.L_x_14437) ;  /* 0x0000000000087947 */ /* 0x000fea0003800000 */
.L_x_14463:
[----:B------:R-:W0:Y:S02]  /*66d0*/  F2I.FTZ.U32.TRUNC.NTZ R3, R2 ;  /* 0x0000000200037305 */ /* 0x000e24000021f000 */
[----:B0-----:R0:W-:Y:S02]  /*66e0*/  STG.E desc[UR36][R16.64], R3 ;  /* 0x0000000310007986 */ /* 0x0011e4000c101924 */
.L_x_14437:
[----:B------:R-:W-:-:S07]  /*66f0*/  VIADD R19, R19, 0x80 ;  /* 0x0000008013137836 */ /* 0x000fce0000000000 */
.L_x_14397:
[----:B------:R-:W-:Y:S05]  /*6700*/  BSYNC B6 ;  /* 0x0000000000067941 */ /* 0x000fea0003800000 */
.L_x_14396:
        /* <DEDUP_REMOVED lines=307> */
.L_x_14468:
        /* <DEDUP_REMOVED lines=20> */
[----:B--2---:R2:W3:Y:S01]  /*7b80*/  I2F.S16 R4, R2 ;  /* 0x0000000200047306 */ /* 0x0044e20000101400 */
[----:B------:R-:W-:Y:S05]  /*7b90*/  BRA `(.L_x_14475) ;  /* 0x0000000c00387947 */ /* 0x000fea0003800000 */
.L_x_14473:
[----:B------:R-:W2:Y:S02]  /*7ba0*/  LDG.E.U8 R2, desc[UR36][R2.64] ;  /* 0x0000002402027981 */ /* 0x000ea4000c1e1100 */
[----:B--2---:R-:W-:Y:S01]  /*7bb0*/  I2FP.F32.U32 R4, R2 ;  /* 0x0000000200047245 */ /* 0x004fe20000201000 */
[----:B------:R-:W-:Y:S06]  /*7bc0*/  BRA `(.L_x_14475) ;  /* 0x0000000c002c7947 */ /* 0x000fec0003800000 */
.L_x_14472:
        /* <DEDUP_REMOVED lines=9> */
.L_x_14477:
[----:B------:R-:W2:Y:S02]  /*7c60*/  LDG.E R2, desc[UR36][R2.64] ;  /* 0x0000002402027981 */ /* 0x000ea4000c1e1900 */
[----:B--2---:R-:W-:Y:S01]  /*7c70*/  I2FP.F32.S32 R4, R2 ;  /* 0x0000000200047245 */ /* 0x004fe20000201400 */
[----:B------:R-:W-:Y:S06]  /*7c80*/  BRA `(.L_x_14475) ;  /* 0x0000000800fc7947 */ /* 0x000fec0003800000 */
.L_x_14476:
[----:B------:R-:W2:Y:S02]  /*7c90*/  LDG.E.U16 R2, desc[UR36][R2.64] ;  /* 0x0000002402027981 */ /* 0x000ea4000c1e1500 */
[----:B--2---:R0:W1:Y:S01]  /*7ca0*/  I2F.S16 R4, R2 ;  /* 0x0000000200047306 */ /* 0x0040620000101400 */
[----:B------:R-:W-:Y:S05]  /*7cb0*/  BRA `(.L_x_14475) ;  /* 0x0000000800f07947 */ /* 0x000fea0003800000 */
.L_x_14471:
        /* <DEDUP_REMOVED lines=8> */
.L_x_14479:
[----:B------:R-:W2:Y:S02]  /*7d40*/  LDG.E.U16 R2, desc[UR36][R2.64] ;  /* 0x0000002402027981 */ /* 0x000ea4000c1e1500 */
[----:B--2---:R-:W-:Y:S01]  /*7d50*/  HADD2.F32 R4, -RZ, R2.H0_H0 ;  /* 0x20000002ff047230 */ /* 0x004fe20000004100 */
[----:B------:R-:W-:Y:S06]  /*7d60*/  BRA `(.L_x_14475) ;  /* 0x0000000800c47947 */ /* 0x000fec0003800000 */
.L_x_14478:
        /* <DEDUP_REMOVED lines=8> */
.L_x_14481:
[----:B------:R-:W2:Y:S02]  /*7df0*/  LDG.E.U16 R2, desc[UR36][R2.64] ;  /* 0x0000002402027981 */ /* 0x000ea4000c1e1500 */
[----:B--2---:R-:W-:Y:S01]  /*7e00*/  HADD2.F32 R4, -RZ, R2.H0_H0 ;  /* 0x20000002ff047230 */ /* 0x004fe20000004100 */
[----:B------:R-:W-:Y:S06]  /*7e10*/  BRA `(.L_x_14475) ;  /* 0x0000000800987947 */ /* 0x000fec0003800000 */
.L_x_14480:
[----:B------:R-:W2:Y:S01]  /*7e20*/  LDG.E.64 R2, desc[UR36][R2.64] ;  /* 0x0000002402027981 */ /* 0x000ea2000c1e1b00 */
[----:B------:R-:W-:Y:S01]  /*7e30*/  UMOV UR4, 0xf0000000 ;  /* 0xf000000000047882 */ /* 0x000fe20000000000 */
[----:B------:R-:W-:Y:S01]  /*7e40*/  UMOV UR5, 0x380fffff ;  /* 0x380fffff00057882 */ /* 0x000fe20000000000 */
[----:B--2---:R-:W0:Y:S01]  /*7e50*/  F2F.F32.F64 R4, R2 ;  /* 0x0000000200047310 */ /* 0x004e220000301000 */
[----:B------:R-:W-:-:S14]  /*7e60*/  DSETP.GEU.AND P0, PT, |R2|, UR4, PT ;  /* 0x0000000402007e2a */ /* 0x000fdc000bf0e200 */
[----:B0-----:R-:W-:Y:S01]  /*7e70*/  @!P0 FMUL R4, R4, 1.175494350822287508e-38 ;  /* 0x0080000004048820 */ /* 0x001fe20000400000 */
[----:B------:R-:W-:Y:S06]  /*7e80*/  BRA `(.L_x_14475) ;  /* 0x00000008007c7947 */ /* 0x000fec0003800000 */
.L_x_14470:
        /* <DEDUP_REMOVED lines=12> */
.L_x_14484:
[----:B------:R-:W2:Y:S01]  /*7f50*/  LDG.E.64 R2, desc[UR36][R2.64] ;  /* 0x0000002402027981 */ /* 0x000ea2000c1e1b00 */
[----:B------:R-:W-:Y:S01]  /*7f60*/  UMOV UR4, 0xf0000000 ;  /* 0xf000000000047882 */ /* 0x000fe20000000000 */
[----:B------:R-:W-:Y:S01]  /*7f70*/  UMOV UR5, 0x380fffff ;  /* 0x380fffff00057882 */ /* 0x000fe20000000000 */
[----:B--2---:R-:W0:Y:S01]  /*7f80*/  F2F.F32.F64 R4, R2 ;  /* 0x0000000200047310 */ /* 0x004e220000301000 */
[----:B------:R-:W-:-:S14]  /*7f90*/  DSETP.GEU.AND P0, PT, |R2|, UR4, PT ;  /* 0x0000000402007e2a */ /* 0x000fdc000bf0e200 */
[----:B0-----:R-:W-:Y:S01]  /*7fa0*/  @!P0 FMUL R4, R4, 1.175494350822287508e-38 ;  /* 0x0080000004048820 */ /* 0x001fe20000400000 */
[----:B------:R-:W-:Y:S06]  /*7fb0*/  BRA `(.L_x_14475) ;  /* 0x0000000800307947 */ /* 0x000fec0003800000 */
.L_x_14483:
        /* <DEDUP_REMOVED lines=26> */
.L_x_14486:
[----:B------:R-:W2:Y:S02]  /*8160*/  LDG.E.U8 R2, desc[UR36][R2.64] ;  /* 0x0000002402027981 */ /* 0x000ea4000c1e1100 */
[C---:B--2---:R-:W-:Y:S02]  /*8170*/  IMAD.SHL.U32 R0, R2.reuse, 0x2000000, RZ ;  /* 0x0200000002007824 */ /* 0x044fe400078e00ff */
[----:B------:R-:W-:-:S03]  /*8180*/  IMAD.SHL.U32 R5, R2, 0x1000000, RZ ;  /* 0x0100000002057824 */ /* 0x000fc600078e00ff */
[----:B------:R-:W-:-:S13]  /*8190*/  ISETP.GE.U32.AND P0, PT, R0, 0x8000000, PT ;  /* 0x080000000000780c */ /* 0x000fda0003f06070 */
[C---:B------:R-:W-:Y:S01]  /*81a0*/  @!P0 SHF.L.U32 R0, R2.reuse, 0x8, RZ ;  /* 0x0000000802008819 */ /* 0x040fe200000006ff */
        /* <DEDUP_REMOVED lines=8> */
.L_x_14485:
[----:B------:R-:W2:Y:S02]  /*8230*/  LDG.E.U16 R2, desc[UR36][R2.64] ;  /* 0x0000002402027981 */ /* 0x000ea4000c1e1500 */
[----:B--2---:R-:W-:Y:S01]  /*8240*/  IMAD.U32 R4, R2, 0x10000, RZ ;  /* 0x0001000002047824 */ /* 0x004fe200078e00ff */
[----:B------:R-:W-:Y:S06]  /*8250*/  BRA `(.L_x_14475) ;  /* 0x0000000400887947 */ /* 0x000fec0003800000 */
.L_x_14482:
        /* <DEDUP_REMOVED lines=11> */
.L_x_14489:
        /* <DEDUP_REMOVED lines=20> */
.L_x_14491:
[----:B------:R-:W-:Y:S05]  /*8450*/  BSYNC B0 ;  /* 0x0000000000007941 */ /* 0x000fea0003800000 */
.L_x_14490:
[----:B------:R-:W-:Y:S01]  /*8460*/  IMAD.SHL.U32 R2, R2, 0x100000, RZ ;  /* 0x0010000002027824 */ /* 0x000fe200078e00ff */
[----:B------:R-:W-:-:S04]  /*8470*/  LEA R3, R0, 0x3b800000, 0x17 ;  /* 0x3b80000000037811 */ /* 0x000fc800078eb8ff */
[----:B------:R-:W-:Y:S01]  /*8480*/  LOP3.LUT R4, R3, R2, R4, 0xfe, !PT ;  /* 0x0000000203047212 */ /* 0x000fe200078efe04 */
[----:B------:R-:W-:Y:S06]  /*8490*/  BRA `(.L_x_14475) ;  /* 0x0000000000f87947 */ /* 0x000fec0003800000 */
.L_x_14488:
        /* <DEDUP_REMOVED lines=20> */
.L_x_14493:
[----:B------:R-:W-:Y:S05]  /*85e0*/  BSYNC B0 ;  /* 0x0000000000007941 */ /* 0x000fea0003800000 */
.L_x_14492:
[----:B------:R-:W-:Y:S01]  /*85f0*/  IMAD.SHL.U32 R2, R2, 0x200000, RZ ;  /* 0x0020000002027824 */ /* 0x000fe200078e00ff */
[----:B------:R-:W-:-:S04]  /*8600*/  LEA R3, R0, 0x37800000, 0x17 ;  /* 0x3780000000037811 */ /* 0x000fc800078eb8ff */
[----:B------:R-:W-:Y:S01]  /*8610*/  LOP3.LUT R4, R3, R2, R4, 0xfe, !PT ;  /* 0x0000000203047212 */ /* 0x000fe200078efe04 */
[----:B------:R-:W-:Y:S06]  /*8620*/  BRA `(.L_x_14475) ;  /* 0x0000000000947947 */ /* 0x000fec0003800000 */
.L_x_14487:
        /* <DEDUP_REMOVED lines=14> */
.L_x_14474:
        /* <DEDUP_REMOVED lines=16> */
.L_x_14496:
[----:B------:R-:W-:Y:S01]  /*8810*/  IMAD.MOV.U32 R4, RZ, RZ, RZ ;  /* 0x000000ffff047224 */ /* 0x000fe200078e00ff */
[----:B------:R-:W-:Y:S06]  /*8820*/  BRA `(.L_x_14475) ;  /* 0x0000000000147947 */ /* 0x000fec0003800000 */
.L_x_14495:
[----:B------:R-:W2:Y:S02]  /*8830*/  LDG.E.64 R4, desc[UR36][R2.64] ;  /* 0x0000002402047981 */ /* 0x000ea4000c1e1b00 */
[----:B--2---:R0:W1:Y:S01]  /*8840*/  I2F.U64 R4, R4 ;  /* 0x0000000400047312 */ /* 0x0040620000301000 */
[----:B------:R-:W-:Y:S05]  /*8850*/  BRA `(.L_x_14475) ;  /* 0x0000000000087947 */ /* 0x000fea0003800000 */
.L_x_14494:
[----:B------:R-:W2:Y:S02]  /*8860*/  LDG.E R2, desc[UR36][R2.64] ;  /* 0x0000002402027981 */ /* 0x000ea4000c1e1900 */
[----:B--2---:R-:W-:-:S07]  /*8870*/  I2FP.F32.U32 R4, R2 ;  /* 0x0000000200047245 */ /* 0x004fce0000201000 */
.L_x_14475:
[----:B------:R-:W-:Y:S05]  /*8880*/  BSYNC B7 ;  /* 0x0000000000077941 */ /* 0x000fea0003800000 */
.L_x_14469:
[----:B------:R-:W-:Y:S01]  /*8890*/  ULDC UR4, c[0x0][0x424] ;  /* 0x0001090000047ab9 */ /* 0x000fe20000000800 */
[C---:B01-3-5:R-:W-:Y:S01]  /*88a0*/  FADD.FTZ R0, |R4|.reuse, -RZ ;  /* 0x800000ff04007221 */ /* 0x06bfe20000010200 */
[----:B------:R-:W-:Y:S01]  /*88b0*/  FADD.FTZ R7, -RZ, |UR4| ;  /* 0x40000004ff077e21 */ /* 0x000fe20008010100 */
[----:B------:R-:W-:Y:S01]  /*88c0*/  FSETP.GT.FTZ.AND P5, PT, |R4|, |UR4|, PT ;  /* 0x4000000404007c0b */ /* 0x000fe2000bfb4200 */
[----:B------:R-:W-:Y:S03]  /*88d0*/  BSSY B1, `(.L_x_14497) ;  /* 0x000000e000017945 */ /* 0x000fe60003800000 */
[----:B----4-:R-:W-:Y:S02]  /*88e0*/  FSEL R5, R0, R7, P5 ;  /* 0x0000000700057208 */ /* 0x010fe40002800000 */
[----:B------:R-:W-:Y:S02]  /*88f0*/  FSEL R0, R7, R0, P5 ;  /* 0x0000000007007208 */ /* 0x000fe40002800000 */
[----:B--2---:R-:W0:Y:S08]  /*8900*/  MUFU.RCP R2, R5 ;  /* 0x0000000500027308 */ /* 0x004e300000001000 */
        /* <DEDUP_REMOVED lines=10> */
.L_x_14498:
[----:B------:R-:W-:Y:S05]  /*89b0*/  BSYNC B1 ;  /* 0x0000000000017941 */ /* 0x000fea0003800000 */
.L_x_14497:
        /* <DEDUP_REMOVED lines=20> */
.L_x_14500:
[----:B------:R-:W-:Y:S01]  /*8b00*/  ULDC UR4, c[0x0][0x424] ;  /* 0x0001090000047ab9 */ /* 0x000fe20000000800 */
[----:B------:R-:W-:Y:S02]  /*8b10*/  IMAD.MOV.U32 R7, RZ, RZ, 0x3fd774eb ;  /* 0x3fd774ebff077424 */ /* 0x000fe400078e00ff */
[----:B------:R-:W-:-:S05]  /*8b20*/  IMAD.U32 R3, RZ, RZ, UR4 ;  /* 0x00000004ff037e24 */ /* 0x000fca000f8e00ff */
[----:B------:R-:W-:-:S13]  /*8b30*/  ISETP.GE.AND P0, PT, R3, RZ, PT ;  /* 0x000000ff0300720c */ /* 0x000fda0003f06270 */
[----:B------:R-:W-:-:S04]  /*8b40*/  @P0 FFMA.FTZ R2, R7, 0.93318945169448852539, -R2 ;  /* 0x3f6ee58107020823 */ /* 0x000fc80000010802 */
[----:B------:R-:W-:-:S07]  /*8b50*/  @!P0 FFMA.FTZ R2, R7, 0.93318945169448852539, R2 ;  /* 0x3f6ee58107028823 */ /* 0x000fce0000010002 */
.L_x_14501:
[----:B------:R-:W-:Y:S05]  /*8b60*/  BSYNC B0 ;  /* 0x0000000000007941 */ /* 0x000fea0003800000 */
.L_x_14499:
        /* <DEDUP_REMOVED lines=25> */
.L_x_14505:
[----:B------:R-:W0:Y:S02]  /*8d00*/  F2I.S64.TRUNC R2, R2 ;  /* 0x0000000200027311 */ /* 0x000e24000020d900 */
[----:B0-----:R-:W-:-:S05]  /*8d10*/  IMAD.MOV.U32 R5, RZ, RZ, R2 ;  /* 0x000000ffff057224 */ /* 0x001fca00078e0002 */
[----:B------:R0:W-:Y:S01]  /*8d20*/  STG.E.U8 desc[UR36][R16.64], R5 ;  /* 0x0000000510007986 */ /* 0x0001e2000c101124 */
[----:B------:R-:W-:Y:S05]  /*8d30*/  BRA `(.L_x_14507) ;  /* 0x0000000c00407947 */ /* 0x000fea0003800000 */
.L_x_14504:
        /* <DEDUP_REMOVED lines=9> */
.L_x_14509:
[----:B------:R-:W0:Y:S02]  /*8dd0*/  F2I.FTZ.TRUNC.NTZ R3, R2 ;  /* 0x0000000200037305 */ /* 0x000e24000021f100 */
[----:B0-----:R0:W-:Y:S01]  /*8de0*/  STG.E desc[UR36][R16.64], R3 ;  /* 0x0000000310007986 */ /* 0x0011e2000c101924 */
[----:B------:R-:W-:Y:S05]  /*8df0*/  BRA `(.L_x_14507) ;  /* 0x0000000c00107947 */ /* 0x000fea0003800000 */
.L_x_14508:
[----:B------:R-:W0:Y:S02]  /*8e00*/  F2I.FTZ.TRUNC.NTZ R3, R2 ;  /* 0x0000000200037305 */ /* 0x000e24000021f100 */
[----:B0-----:R0:W-:Y:S01]  /*8e10*/  STG.E.U16 desc[UR36][R16.64], R3 ;  /* 0x0000000310007986 */ /* 0x0011e2000c101524 */
[----:B------:R-:W-:Y:S05]  /*8e20*/  BRA `(.L_x_14507) ;  /* 0x0000000c00047947 */ /* 0x000fea0003800000 */
.L_x_14503:
        /* <DEDUP_REMOVED lines=8> */
.L_x_14511:
[----:B------:R-:W-:-:S05]  /*8eb0*/  F2FP.F16.F32.PACK_AB R2, RZ, R2 ;  /* 0x00000002ff02723e */ /* 0x000fca00000000ff */
[----:B------:R0:W-:Y:S01]  /*8ec0*/  STG.E.U16 desc[UR36][R16.64], R2 ;  /* 0x0000000210007986 */ /* 0x0001e2000c101524 */
[----:B------:R-:W-:Y:S05]  /*8ed0*/  BRA `(.L_x_14507) ;  /* 0x0000000800d87947 */ /* 0x000fea0003800000 */
.L_x_14510:
        /* <DEDUP_REMOVED lines=9> */
.L_x_14513:
[----:B------:R-:W-:-:S04]  /*8f70*/  F2FP.F16.F32.PACK_AB R3, RZ, R2 ;  /* 0x00000002ff03723e */ /* 0x000fc800000000ff */
[----:B------:R-:W-:-:S05]  /*8f80*/  PRMT R3, R3, 0x5410, RZ ;  /* 0x0000541003037816 */ /* 0x000fca00000000ff */
[----:B------:R0:W-:Y:S01]  /*8f90*/  STG.E desc[UR36][R16.64], R3 ;  /* 0x0000000310007986 */ /* 0x0001e2000c101924 */
[----:B------:R-:W-:Y:S05]  /*8fa0*/  BRA `(.L_x_14507) ;  /* 0x0000000800a47947 */ /* 0x000fea0003800000 */
.L_x_14512:
[----:B------:R-:W-:-:S06]  /*8fb0*/  FMUL.FTZ R2, R2, 1 ;  /* 0x3f80000002027820 */ /* 0x000fcc0000410000 */
[----:B------:R-:W0:Y:S02]  /*8fc0*/  F2F.F64.F32 R2, R2 ;  /* 0x0000000200027310 */ /* 0x000e240000201800 */
[----:B0-----:R0:W-:Y:S01]  /*8fd0*/  STG.E.64 desc[UR36][R16.64], R2 ;  /* 0x0000000210007986 */ /* 0x0011e2000c101b24 */
[----:B------:R-:W-:Y:S05]  /*8fe0*/  BRA `(.L_x_14507) ;  /* 0x0000000800947947 */ /* 0x000fea0003800000 */
.L_x_14502:
        /* <DEDUP_REMOVED lines=12> */
.L_x_14516:
[----:B------:R-:W-:Y:S01]  /*90b0*/  FMUL.FTZ R4, R2, 1 ;  /* 0x3f80000002047820 */ /* 0x000fe20000410000 */
[----:B------:R-:W-:-:S05]  /*90c0*/  CS2R R6, SRZ ;  /* 0x0000000000067805 */ /* 0x000fca000001ff00 */
[----:B------:R-:W0:Y:S02]  /*90d0*/  F2F.F64.F32 R4, R4 ;  /* 0x0000000400047310 */ /* 0x000e240000201800 */
[----:B0-----:R0:W-:Y:S01]  /*90e0*/  STG.E.128 desc[UR36][R16.64], R4 ;  /* 0x0000000410007986 */ /* 0x0011e2000c101d24 */
[----:B------:R-:W-:Y:S05]  /*90f0*/  BRA `(.L_x_14507) ;  /* 0x0000000800507947 */ /* 0x000fea0003800000 */
.L_x_14515:
        /* <DEDUP_REMOVED lines=18> */
[----:B------:R-:W-:Y:S02]  /*9220*/  @P0 SHF.R.U32.HI R0, RZ, 0x14, R3 ;  /* 0x00000014ff000819 */ /* 0x000fe40000011603 */
[----:B------:R-:W-:-:S07]  /*9230*/  @!P0 IADD3 R0, R2, -0x46800000, RZ ;  /* 0xb980000002008810 */ /* 0x000fce0007ffe0ff */
.L_x_14520:
[----:B------:R-:W-:Y:S05]  /*9240*/  BSYNC B0 ;  /* 0x0000000000007941 */ /* 0x000fea0003800000 */
.L_x_14519:
[----:B------:R-:W-:-:S05]  /*9250*/  LOP3.LUT R5, R0, R5, RZ, 0xfc, !PT ;  /* 0x0000000500057212 */ /* 0x000fca00078efcff */
[----:B------:R0:W-:Y:S01]  /*9260*/  STG.E.U8 desc[UR36][R16.64], R5 ;  /* 0x0000000510007986 */ /* 0x0001e2000c101124 */
[----:B------:R-:W-:Y:S05]  /*9270*/  BRA `(.L_x_14507) ;  /* 0x0000000400f07947 */ /* 0x000fea0003800000 */
.L_x_14518:
        /* <DEDUP_REMOVED lines=12> */
.L_x_14522:
[----:B------:R-:W-:Y:S01]  /*9340*/  IMAD.MOV.U32 R0, RZ, RZ, 0x7f ;  /* 0x0000007fff007424 */ /* 0x000fe200078e00ff */
[----:B------:R-:W-:-:S04]  /*9350*/  ISETP.GT.U32.AND P0, PT, R4, 0x7f800000, PT ;  /* 0x7f8000000400780c */ /* 0x000fc80003f04070 */
[----:B------:R-:W-:-:S09]  /*9360*/  SEL R0, R0, 0x7c, P0 ;  /* 0x0000007c00007807 */ /* 0x000fd20000000000 */
.L_x_14523:
[----:B------:R-:W-:Y:S05]  /*9370*/  BSYNC B0 ;  /* 0x0000000000007941 */ /* 0x000fea0003800000 */
.L_x_14521:
[----:B------:R-:W-:-:S04]  /*9380*/  LOP3.LUT R2, R2, 0x80000000, RZ, 0xc0, !PT ;  /* 0x8000000002027812 */ /* 0x000fc800078ec0ff */
[----:B------:R-:W-:-:S04]  /*9390*/  SHF.R.U32.HI R3, RZ, 0x18, R2 ;  /* 0x00000018ff037819 */ /* 0x000fc80000011602 */
[----:B------:R-:W-:-:S05]  /*93a0*/  LOP3.LUT R3, R0, R3, RZ, 0xfc, !PT ;  /* 0x0000000300037212 */ /* 0x000fca00078efcff */
[----:B------:R0:W-:Y:S01]  /*93b0*/  STG.E.U8 desc[UR36][R16.64], R3 ;  /* 0x0000000310007986 */ /* 0x0001e2000c101124 */
[----:B------:R-:W-:Y:S05]  /*93c0*/  BRA `(.L_x_14507) ;  /* 0x00000004009c7947 */ /* 0x000fea0003800000 */
.L_x_14517:
[----:B------:R-:W-:-:S05]  /*93d0*/  F2FP.BF16.F32.PACK_AB R2, RZ, R2 ;  /* 0x00000002ff02723e */ /* 0x000fca00000010ff */
[----:B------:R0:W-:Y:S01]  /*93e0*/  STG.E.U16 desc[UR36][R16.64], R2 ;  /* 0x0000000210007986 */ /* 0x0001e2000c101524 */
[----:B------:R-:W-:Y:S05]  /*93f0*/  BRA `(.L_x_14507) ;  /* 0x0000000400907947 */ /* 0x000fea0003800000 */
.L_x_14514:
        /* <DEDUP_REMOVED lines=11> */
.L_x_14526:
        /* <DEDUP_REMOVED lines=16> */
.L_x_14529:
[----:B------:R-:W-:-:S04]  /*95b0*/  LOP3.LUT R2, R2, 0x80000000, RZ, 0xc0, !PT ;  /* 0x8000000002027812 */ /* 0x000fc800078ec0ff */
[----:B------:R-:W-:-:S04]  /*95c0*/  SHF.R.U32.HI R3, RZ, 0x18, R2 ;  /* 0x00000018ff037819 */ /* 0x000fc80000011602 */
[----:B------:R-:W-:-:S04]  /*95d0*/  LOP3.LUT R0, R0, R3, RZ, 0xfc, !PT ;  /* 0x0000000300007212 */ /* 0x000fc800078efcff */
[----:B------:R-:W-:-:S07]  /*95e0*/  PRMT R8, R0, 0x7610, R8 ;  /* 0x0000761000087816 */ /* 0x000fce0000000008 */
.L_x_14528:
[----:B------:R-:W-:Y:S05]  /*95f0*/  BSYNC B0 ;  /* 0x0000000000007941 */ /* 0x000fea0003800000 */
.L_x_14527:
[----:B------:R3:W-:Y:S01]  /*9600*/  STG.E.U8 desc[UR36][R16.64], R8 ;  /* 0x0000000810007986 */ /* 0x0007e2000c101124 */
[----:B------:R-:W-:Y:S05]  /*9610*/  BRA `(.L_x_14507) ;  /* 0x0000000400087947 */ /* 0x000fea0003800000 */
.L_x_14525:
        /* <DEDUP_REMOVED lines=16> */
.L_x_14532:
[----:B------:R-:W-:-:S04]  /*9720*/  LOP3.LUT R2, R2, 0x80000000, RZ, 0xc0, !PT ;  /* 0x8000000002027812 */ /* 0x000fc800078ec0ff */
[----:B------:R-:W-:-:S04]  /*9730*/  SHF.R.U32.HI R3, RZ, 0x18, R2 ;  /* 0x00000018ff037819 */ /* 0x000fc80000011602 */
[----:B------:R-:W-:-:S04]  /*9740*/  LOP3.LUT R0, R0, R3, RZ, 0xfc, !PT ;  /* 0x0000000300007212 */ /* 0x000fc800078efcff */
[----:B------:R-:W-:-:S07]  /*9750*/  PRMT R8, R0, 0x7610, R8 ;  /* 0x0000761000087816 */ /* 0x000fce0000000008 */
.L_x_14531:
[----:B------:R-:W-:Y:S05]  /*9760*/  BSYNC B0 ;  /* 0x0000000000007941 */ /* 0x000fea0003800000 */
.L_x_14530:
[----:B------:R0:W-:Y:S01]  /*9770*/  STG.E.U8 desc[UR36][R16.64], R8 ;  /* 0x0000000810007986 */ /* 0x0001e2000c101124 */
[----:B------:R-:W-:Y:S05]  /*9780*/  BRA `(.L_x_14507) ;  /* 0x0000000000ac7947 */ /* 0x000fea0003800000 */
.L_x_14524:
        /* <DEDUP_REMOVED lines=21> */
.L_x_14506:
        /* <DEDUP_REMOVED lines=16> */
.L_x_14535:
[----:B------:R-:W-:Y:S05]  /*99e0*/  BRA `(.L_x_14507) ;  /* 0x0000000000147947 */ /* 0x000fea0003800000 */
.L_x_14534:
[----:B------:R-:W0:Y:S02]  /*99f0*/  F2I.U64.TRUNC R2, R2 ;  /* 0x0000000200027311 */ /* 0x000e24000020d800 */
[----:B0-----:R1:W-:Y:S01]  /*9a00*/  STG.E.64 desc[UR36][R16.64], R2 ;  /* 0x0000000210007986 */ /* 0x0013e2000c101b24 */
[----:B------:R-:W-:Y:S05]  /*9a10*/  BRA `(.L_x_14507) ;  /* 0x0000000000087947 */ /* 0x000fea0003800000 */
.L_x_14533:
[----:B------:R-:W0:Y:S02]  /*9a20*/  F2I.FTZ.U32.TRUNC.NTZ R3, R2 ;  /* 0x0000000200037305 */ /* 0x000e24000021f000 */
[----:B0-----:R2:W-:Y:S02]  /*9a30*/  STG.E desc[UR36][R16.64], R3 ;  /* 0x0000000310007986 */ /* 0x0015e4000c101924 */
.L_x_14507:
[----:B------:R-:W-:-:S07]  /*9a40*/  VIADD R19, R19, 0x80 ;  /* 0x0000008013137836 */ /* 0x000fce0000000000 */
.L_x_14467:
[----:B------:R-:W-:Y:S05]  /*9a50*/  BSYNC B6 ;  /* 0x0000000000067941 */ /* 0x000fea0003800000 */
.L_x_14466:
        /* <DEDUP_REMOVED lines=306> */
.L_x_14536:
[----:B------:R-:W0:Y:S01]  /*ad80*/  LDC.U8 R5, c[0x0][0x429] ;  /* 0x00010a40ff057b82 */ /* 0x000e220000000000 */
[----:B------:R-:W-:Y:S01]  /*ad90*/  ULDC.64 UR4, c[0x0][0x410] ;  /* 0x0001040000047ab9 */ /* 0x000fe20000000a00 */
[----:B------:R-:W-:Y:S01]  /*ada0*/  ULDC.64 UR6, c[0x0][0x418] ;  /* 0x0001060000067ab9 */ /* 0x000fe20000000a00 */
[----:B------:R-:W-:Y:S01]  /*adb0*/  IADD3 R16, P0, R16, UR4, RZ ;  /* 0x0000000410107c10 */ /* 0x000fe2000ff1e0ff */
[----:B------:R-:W-:Y:S01]  /*adc0*/  BSSY B6, `(.L_x_14537) ;  /* 0x00000e0000067945 */ /* 0x000fe20003800000 */
[----:B------:R-:W-:-:S03]  /*add0*/  IADD3 R2, P1, R0, UR6, RZ ;  /* 0x0000000600027c10 */ /* 0x000fc6000ff3e0ff */
[----:B------:R-:W-:Y:S01]  /*ade0*/  IMAD.X R17, RZ, RZ, UR5, P0 ;  /* 0x00000005ff117e24 */ /* 0x000fe200080e06ff */
[----:B------:R-:W-:Y:S02]  /*adf0*/  IADD3.X R3, RZ, UR7, RZ, P1, !PT ;  /* 0x00000007ff037c10 */ /* 0x000fe40008ffe4ff */
        /* <DEDUP_REMOVED lines=14> */
.L_x_14541:
[----:B------:R-:W2:Y:S02]  /*aee0*/  LDG.E.U8 R2, desc[UR36][R2.64] ;  /* 0x0000002402027981 */ /* 0x000ea4000c1e1100 */
[----:B--2---:R-:W-:Y:S01]  /*aef0*/  I2FP.F32.U32 R4, R2 ;  /* 0x0000000200047245 */ /* 0x004fe20000201000 */
[----:B------:R-:W-:Y:S06]  /*af00*/  BRA `(.L_x_14543) ;  /* 0x0000000c002c7947 */ /* 0x000fec0003800000 */
.L_x_14540:
        /* <DEDUP_REMOVED lines=9> */
.L_x_14545:
[----:B------:R-:W2:Y:S02]  /*afa0*/  LDG.E R2, desc[UR36][R2.64] ;  /* 0x0000002402027981 */ /* 0x000ea4000c1e1900 */
[----:B--2---:R-:W-:Y:S01]  /*afb0*/  I2FP.F32.S32 R4, R2 ;  /* 0x0000000200047245 */ /* 0x004fe20000201400 */
[----:B------:R-:W-:Y:S06]  /*afc0*/  BRA `(.L_x_14543) ;  /* 0x0000000800fc7947 */ /* 0x000fec0003800000 */
.L_x_14544:
[----:B------:R-:W2:Y:S02]  /*afd0*/  LDG.E.U16 R2, desc[UR36][R2.64] ;  /* 0x0000002402027981 */ /* 0x000ea4000c1e1500 */
[----:B--2---:R0:W1:Y:S01]  /*afe0*/  I2F.S16 R4, R2 ;  /* 0x0000000200047306 */ /* 0x0040620000101400 */
[----:B------:R-:W-:Y:S05]  /*aff0*/  BRA `(.L_x_14543) ;  /* 0x0000000800f07947 */ /* 0x000fea0003800000 */
.L_x_14539:
        /* <DEDUP_REMOVED lines=8> */
.L_x_14547:
[----:B------:R-:W2:Y:S02]  /*b080*/  LDG.E.U16 R2, desc[UR36][R2.64] ;  /* 0x0000002402027981 */ /* 0x000ea4000c1e1500 */
[----:B--2---:R-:W-:Y:S01]  /*b090*/  HADD2.F32 R4, -RZ, R2.H0_H0 ;  /* 0x20000002ff047230 */ /* 0x004fe20000004100 */
[----:B------:R-:W-:Y:S06]  /*b0a0*/  BRA `(.L_x_14543) ;  /* 0x0000000800c47947 */ /* 0x000fec0003800000 */
.L_x_14546:
        /* <DEDUP_REMOVED lines=8> */
.L_x_14549:
[----:B------:R-:W2:Y:S02]  /*b130*/  LDG.E.U16 R2, desc[UR36][R2.64] ;  /* 0x0000002402027981 */ /* 0x000ea4000c1e1500 */
[----:B--2---:R-:W-:Y:S01]  /*b140*/  HADD2.F32 R4, -RZ, R2.H0_H0 ;  /* 0x20000002ff047230 */ /* 0x004fe20000004100 */
[----:B------:R-:W-:Y:S06]  /*b150*/  BRA `(.L_x_14543) ;  /* 0x0000000800987947 */ /* 0x000fec0003800000 */
.L_x_14548:
[----:B------:R-:W2:Y:S01]  /*b160*/  LDG.E.64 R2, desc[UR36][R2.64] ;  /* 0x0000002402027981 */ /* 0x000ea2000c1e1b00 */
[----:B------:R-:W-:Y:S01]  /*b170*/  UMOV UR4, 0xf0000000 ;  /* 0xf000000000047882 */ /* 0x000fe20000000000 */
[----:B------:R-:W-:Y:S01]  /*b180*/  UMOV UR5, 0x380fffff ;  /* 0x380fffff00057882 */ /* 0x000fe20000000000 */
[----:B--2---:R-:W0:Y:S01]  /*b190*/  F2F.F32.F64 R4, R2 ;  /* 0x0000000200047310 */ /* 0x004e220000301000 */
[----:B------:R-:W-:-:S14]  /*b1a0*/  DSETP.GEU.AND P0, PT, |R2|, UR4, PT ;  /* 0x0000000402007e2a */ /* 0x000fdc000bf0e200 */
[----:B0-----:R-:W-:Y:S01]  /*b1b0*/  @!P0 FMUL R4, R4, 1.175494350822287508e-38 ;  /* 0x0080000004048820 */ /* 0x001fe20000400000 */
[----:B------:R-:W-:Y:S06]  /*b1c0*/  BRA `(.L_x_14543) ;  /* 0x00000008007c7947 */ /* 0x000fec0003800000 */
.L_x_14538:
        /* <DEDUP_REMOVED lines=12> */
.L_x_14552:
[----:B------:R-:W2:Y:S01]  /*b290*/  LDG.E.64 R2, desc[UR36][R2.64] ;  /* 0x0000002402027981 */ /* 0x000ea2000c1e1b00 */
[----:B------:R-:W-:Y:S01]  /*b2a0*/  UMOV UR4, 0xf0000000 ;  /* 0xf000000000047882 */ /* 0x000fe20000000000 */
[----:B------:R-:W-:Y:S01]  /*b2b0*/  UMOV UR5, 0x380fffff ;  /* 0x380fffff00057882 */ /* 0x000fe20000000000 */
[----:B--2---:R-:W0:Y:S01]  /*b2c0*/  F2F.F32.F64 R4, R2 ;  /* 0x0000000200047310 */ /* 0x004e220000301000 */
[----:B------:R-:W-:-:S14]  /*b2d0*/  DSETP.GEU.AND P0, PT, |R2|, UR4, PT ;  /* 0x0000000402007e2a */ /* 0x000fdc000bf0e200 */
[----:B0-----:R-:W-:Y:S01]  /*b2e0*/  @!P0 FMUL R4, R4, 1.175494350822287508e-38 ;  /* 0x0080000004048820 */ /* 0x001fe20000400000 */
[----:B------:R-:W-:Y:S06]  /*b2f0*/  BRA `(.L_x_14543) ;  /* 0x0000000800307947 */ /* 0x000fec0003800000 */
.L_x_14551:
        /* <DEDUP_REMOVED lines=26> */
.L_x_14554:
        /* <DEDUP_REMOVED lines=13> */
.L_x_14553:
[----:B------:R-:W2:Y:S02]  /*b570*/  LDG.E.U16 R2, desc[UR36][R2.64] ;  /* 0x0000002402027981 */ /* 0x000ea4000c1e1500 */
[----:B--2---:R-:W-:Y:S01]  /*b580*/  IMAD.U32 R4, R2, 0x10000, RZ ;  /* 0x0001000002047824 */ /* 0x004fe200078e00ff */
[----:B------:R-:W-:Y:S06]  /*b590*/  BRA `(.L_x_14543) ;  /* 0x0000000400887947 */ /* 0x000fec0003800000 */
.L_x_14550:
        /* <DEDUP_REMOVED lines=11> */
.L_x_14557:
        /* <DEDUP_REMOVED lines=20> */
.L_x_14559:
[----:B------:R-:W-:Y:S05]  /*b790*/  BSYNC B0 ;  /* 0x0000000000007941 */ /* 0x000fea0003800000 */
.L_x_14558:
[----:B------:R-:W-:Y:S01]  /*b7a0*/  IMAD.SHL.U32 R2, R2, 0x100000, RZ ;  /* 0x0010000002027824 */ /* 0x000fe200078e00ff */
[----:B------:R-:W-:-:S04]  /*b7b0*/  LEA R3, R0, 0x3b800000, 0x17 ;  /* 0x3b80000000037811 */ /* 0x000fc800078eb8ff */
[----:B------:R-:W-:Y:S01]  /*b7c0*/  LOP3.LUT R4, R3, R2, R4, 0xfe, !PT ;  /* 0x0000000203047212 */ /* 0x000fe200078efe04 */
[----:B------:R-:W-:Y:S06]  /*b7d0*/  BRA `(.L_x_14543) ;  /* 0x0000000000f87947 */ /* 0x000fec0003800000 */
.L_x_14556:
        /* <DEDUP_REMOVED lines=20> */
.L_x_14561:
[----:B------:R-:W-:Y:S05]  /*b920*/  BSYNC B0 ;  /* 0x0000000000007941 */ /* 0x000fea0003800000 */
.L_x_14560:
[----:B------:R-:W-:Y:S01]  /*b930*/  IMAD.SHL.U32 R2, R2, 0x200000, RZ ;  /* 0x0020000002027824 */ /* 0x000fe200078e00ff */
[----:B------:R-:W-:-:S04]  /*b940*/  LEA R3, R0, 0x37800000, 0x17 ;  /* 0x3780000000037811 */ /* 0x000fc800078eb8ff */
[----:B------:R-:W-:Y:S01]  /*b950*/  LOP3.LUT R4, R3, R2, R4, 0xfe, !PT ;  /* 0x0000000203047212 */ /* 0x000fe200078efe04 */
[----:B------:R-:W-:Y:S06]  /*b960*/  BRA `(.L_x_14543) ;  /* 0x0000000000947947 */ /* 0x000fec0003800000 */
.L_x_14555:
        /* <DEDUP_REMOVED lines=14> */
.L_x_14542:
        /* <DEDUP_REMOVED lines=16> */
.L_x_14564:
[----:B------:R-:W-:Y:S01]  /*bb50*/  IMAD.MOV.U32 R4, RZ, RZ, RZ ;  /* 0x000000ffff047224 */ /* 0x000fe200078e00ff */
[----:B------:R-:W-:Y:S06]  /*bb60*/  BRA `(.L_x_14543) ;  /* 0x0000000000147947 */ /* 0x000fec0003800000 */
.L_x_14563:
[----:B------:R-:W2:Y:S02]  /*bb70*/  LDG.E.64 R4, desc[UR36][R2.64] ;  /* 0x0000002402047981 */ /* 0x000ea4000c1e1b00 */
[----:B--2---:R0:W1:Y:S01]  /*bb80*/  I2F.U64 R4, R4 ;  /* 0x0000000400047312 */ /* 0x0040620000301000 */
[----:B------:R-:W-:Y:S05]  /*bb90*/  BRA `(.L_x_14543) ;  /* 0x0000000000087947 */ /* 0x000fea0003800000 */
.L_x_14562:
[----:B------:R-:W2:Y:S02]  /*bba0*/  LDG.E R2, desc[UR36][R2.64] ;  /* 0x0000002402027981 */ /* 0x000ea4000c1e1900 */
[----:B--2---:R-:W-:-:S07]  /*bbb0*/  I2FP.F32.U32 R4, R2 ;  /* 0x0000000200047245 */ /* 0x004fce0000201000 */
.L_x_14543:
[----:B------:R-:W-:Y:S05]  /*bbc0*/  BSYNC B6 ;  /* 0x0000000000067941 */ /* 0x000fea0003800000 */
.L_x_14537:
[----:B------:R-:W-:Y:S01]  /*bbd0*/  ULDC UR4, c[0x0][0x424] ;  /* 0x0001090000047ab9 */ /* 0x000fe20000000800 */
[C---:B01---5:R-:W-:Y:S01]  /*bbe0*/  FADD.FTZ R0, |R4|.reuse, -RZ ;  /* 0x800000ff04007221 */ /* 0x063fe20000010200 */
[----:B------:R-:W-:Y:S01]  /*bbf0*/  FADD.FTZ R7, -RZ, |UR4| ;  /* 0x40000004ff077e21 */ /* 0x000fe20008010100 */
[----:B------:R-:W-:Y:S01]  /*bc00*/  FSETP.GT.FTZ.AND P5, PT, |R4|, |UR4|, PT ;  /* 0x4000000404007c0b */ /* 0x000fe2000bfb4200 */
[----:B------:R-:W-:Y:S03]  /*bc10*/  BSSY B1, `(.L_x_14565) ;  /* 0x000000e000017945 */ /* 0x000fe60003800000 */
[----:B------:R-:W-:Y:S02]  /*bc20*/  FSEL R5, R0, R7, P5 ;  /* 0x0000000700057208 */ /* 0x000fe40002800000 */
[----:B------:R-:W-:Y:S02]  /*bc30*/  FSEL R0, R7, R0, P5 ;  /* 0x0000000007007208 */ /* 0x000fe40002800000 */
[----:B--234-:R-:W0:Y:S08]  /*bc40*/  MUFU.RCP R2, R5 ;  /* 0x0000000500027308 */ /* 0x01ce300000001000 */
        /* <DEDUP_REMOVED lines=10> */
.L_x_14566:
[----:B------:R-:W-:Y:S05]  /*bcf0*/  BSYNC B1 ;  /* 0x0000000000017941 */ /* 0x000fea0003800000 */
.L_x_14565:
        /* <DEDUP_REMOVED lines=14> */
[----:B------:R-:W-:-:S04]  /*bde0*/  MOV R3, UR4 ;  /* 0x0000000400037c02 */ /* 0x000fc80008000f00 */
[----:B------:R-:W-:-:S13]  /*bdf0*/  ISETP.GT.AND P0, PT, R3, -0x1, PT ;  /* 0xffffffff0300780c */ /* 0x000fda0003f04270 */
[----:B------:R-:W-:Y:S05]  /*be00*/  @P0 BRA `(.L_x_14569) ;  /* 0x0000000000240947 */ /* 0x000fea0003800000 */
[----:B------:R-:W-:-:S04]  /*be10*/  IMAD.MOV.U32 R7, RZ, RZ, 0x3fd774eb ;  /* 0x3fd774ebff077424 */ /* 0x000fc800078e00ff */
[----:B------:R-:W-:Y:S01]  /*be20*/  FFMA.FTZ R2, R7, 1.8663789033889770508, -R2 ;  /* 0x3feee58107027823 */ /* 0x000fe20000010802 */
[----:B------:R-:W-:Y:S06]  /*be30*/  BRA `(.L_x_14569) ;  /* 0x0000000000187947 */ /* 0x000fec0003800000 */
.L_x_14568:
[----:B------:R-:W-:Y:S01]  /*be40*/  ULDC UR4, c[0x0][0x424] ;  /* 0x0001090000047ab9 */ /* 0x000fe20000000800 */
[----:B------:R-:W-:Y:S02]  /*be50*/  IMAD.MOV.U32 R7, RZ, RZ, 0x3fd774eb ;  /* 0x3fd774ebff077424 */ /* 0x000fe400078e00ff */
[----:B------:R-:W-:-:S05]  /*be60*/  IMAD.U32 R3, RZ, RZ, UR4 ;  /* 0x00000004ff037e24 */ /* 0x000fca000f8e00ff */
[----:B------:R-:W-:-:S13]  /*be70*/  ISETP.GE.AND P0, PT, R3, RZ, PT ;  /* 0x000000ff0300720c */ /* 0x000fda0003f06270 */
[----:B------:R-:W-:-:S04]  /*be80*/  @P0 FFMA.FTZ R2, R7, 0.93318945169448852539, -R2 ;  /* 0x3f6ee58107020823 */ /* 0x000fc80000010802 */
[----:B------:R-:W-:-:S07]  /*be90*/  @!P0 FFMA.FTZ R2, R7, 0.93318945169448852539, R2 ;  /* 0x3f6ee58107028823 */ /* 0x000fce0000010002 */
.L_x_14569:
[----:B------:R-:W-:Y:S05]  /*bea0*/  BSYNC B0 ;  /* 0x0000000000007941 */ /* 0x000fea0003800000 */
.L_x_14567:
        /* <DEDUP_REMOVED lines=25> */
.L_x_14573:
[----:B------:R-:W0:Y:S02]  /*c040*/  F2I.S64.TRUNC R2, R2 ;  /* 0x0000000200027311 */ /* 0x000e24000020d900 */
[----:B0-----:R-:W-:-:S05]  /*c050*/  IMAD.MOV.U32 R5, RZ, RZ, R2 ;  /* 0x000000ffff057224 */ /* 0x001fca00078e0002 */
[----:B------:R-:W-:Y:S01]  /*c060*/  STG.E.U8 desc[UR36][R16.64], R5 ;  /* 0x0000000510007986 */ /* 0x000fe2000c101124 */
[----:B------:R-:W-:Y:S05]  /*c070*/  EXIT ;  /* 0x000000000000794d */ /* 0x000fea0003800000 */
.L_x_14572:
        /* <DEDUP_REMOVED lines=9> */
.L_x_14576:
[----:B------:R-:W0:Y:S02]  /*c110*/  F2I.FTZ.TRUNC.NTZ R3, R2 ;  /* 0x0000000200037305 */ /* 0x000e24000021f100 */
[----:B0-----:R-:W-:Y:S01]  /*c120*/  STG.E desc[UR36][R16.64], R3 ;  /* 0x0000000310007986 */ /* 0x001fe2000c101924 */
[----:B------:R-:W-:Y:S05]  /*c130*/  EXIT ;  /* 0x000000000000794d */ /* 0x000fea0003800000 */
.L_x_14575:
[----:B------:R-:W0:Y:S02]  /*c140*/  F2I.FTZ.TRUNC.NTZ R3, R2 ;  /* 0x0000000200037305 */ /* 0x000e24000021f100 */
[----:B0-----:R-:W-:Y:S01]  /*c150*/  STG.E.U16 desc[UR36][R16.64], R3 ;  /* 0x0000000310007986 */ /* 0x001fe2000c101524 */
[----:B------:R-:W-:Y:S05]  /*c160*/  EXIT ;  /* 0x000000000000794d */ /* 0x000fea0003800000 */
.L_x_14571:
        /* <DEDUP_REMOVED lines=8> */
.L_x_14578:
[----:B------:R-:W-:-:S05]  /*c1f0*/  F2FP.F16.F32.PACK_AB R2, RZ, R2 ;  /* 0x00000002ff02723e */ /* 0x000fca00000000ff */
[----:B------:R-:W-:Y:S01]  /*c200*/  STG.E.U16 desc[UR36][R16.64], R2 ;  /* 0x0000000210007986 */ /* 0x000fe2000c101524 */
[----:B------:R-:W-:Y:S05]  /*c210*/  EXIT ;  /* 0x000000000000794d */ /* 0x000fea0003800000 */
.L_x_14577:
        /* <DEDUP_REMOVED lines=9> */
.L_x_14580:
[----:B------:R-:W-:-:S04]  /*c2b0*/  F2FP.F16.F32.PACK_AB R3, RZ, R2 ;  /* 0x00000002ff03723e */ /* 0x000fc800000000ff */
[----:B------:R-:W-:-:S05]  /*c2c0*/  PRMT R3, R3, 0x5410, RZ ;  /* 0x0000541003037816 */ /* 0x000fca00000000ff */
[----:B------:R-:W-:Y:S01]  /*c2d0*/  STG.E desc[UR36][R16.64], R3 ;  /* 0x0000000310007986 */ /* 0x000fe2000c101924 */
[----:B------:R-:W-:Y:S05]  /*c2e0*/  EXIT ;  /* 0x000000000000794d */ /* 0x000fea0003800000 */
.L_x_14579:
[----:B------:R-:W-:-:S06]  /*c2f0*/  FMUL.FTZ R2, R2, 1 ;  /* 0x3f80000002027820 */ /* 0x000fcc0000410000 */
[----:B------:R-:W0:Y:S02]  /*c300*/  F2F.F64.F32 R2, R2 ;  /* 0x0000000200027310 */ /* 0x000e240000201800 */
[----:B0-----:R-:W-:Y:S01]  /*c310*/  STG.E.64 desc[UR36][R16.64], R2 ;  /* 0x0000000210007986 */ /* 0x001fe2000c101b24 */
[----:B------:R-:W-:Y:S05]  /*c320*/  EXIT ;  /* 0x000000000000794d */ /* 0x000fea0003800000 */
.L_x_14570:
        /* <DEDUP_REMOVED lines=12> */
.L_x_14583:
[----:B------:R-:W-:Y:S01]  /*c3f0*/  FMUL.FTZ R4, R2, 1 ;  /* 0x3f80000002047820 */ /* 0x000fe20000410000 */
[----:B------:R-:W-:-:S05]  /*c400*/  CS2R R6, SRZ ;  /* 0x0000000000067805 */ /* 0x000fca000001ff00 */
[----:B------:R-:W0:Y:S02]  /*c410*/  F2F.F64.F32 R4, R4 ;  /* 0x0000000400047310 */ /* 0x000e240000201800 */
[----:B0-----:R-:W-:Y:S01]  /*c420*/  STG.E.128 desc[UR36][R16.64], R4 ;  /* 0x0000000410007986 */ /* 0x001fe2000c101d24 */
[----:B------:R-:W-:Y:S05]  /*c430*/  EXIT ;  /* 0x000000000000794d */ /* 0x000fea0003800000 */
.L_x_14582:
        /* <DEDUP_REMOVED lines=20> */
.L_x_14587:
[----:B------:R-:W-:Y:S05]  /*c580*/  BSYNC B0 ;  /* 0x0000000000007941 */ /* 0x000fea0003800000 */
.L_x_14586:
[----:B------:R-:W-:-:S05]  /*c590*/  LOP3.LUT R5, R0, R5, RZ, 0xfc, !PT ;  /* 0x0000000500057212 */ /* 0x000fca00078efcff */
[----:B------:R-:W-:Y:S01]  /*c5a0*/  STG.E.U8 desc[UR36][R16.64], R5 ;  /* 0x0000000510007986 */ /* 0x000fe2000c101124 */
[----:B------:R-:W-:Y:S05]  /*c5b0*/  EXIT ;  /* 0x000000000000794d */ /* 0x000fea0003800000 */
.L_x_14585:
        /* <DEDUP_REMOVED lines=12> */
.L_x_14589:
[----:B------:R-:W-:Y:S01]  /*c680*/  IMAD.MOV.U32 R0, RZ, RZ, 0x7f ;  /* 0x0000007fff007424 */ /* 0x000fe200078e00ff */
[----:B------:R-:W-:-:S04]  /*c690*/  ISETP.GT.U32.AND P0, PT, R4, 0x7f800000, PT ;  /* 0x7f8000000400780c */ /* 0x000fc80003f04070 */
[----:B------:R-:W-:-:S09]  /*c6a0*/  SEL R0, R0, 0x7c, P0 ;  /* 0x0000007c00007807 */ /* 0x000fd20000000000 */
.L_x_14590:
[----:B------:R-:W-:Y:S05]  /*c6b0*/  BSYNC B0 ;  /* 0x0000000000007941 */ /* 0x000fea0003800000 */
.L_x_14588:
[----:B------:R-:W-:-:S04]  /*c6c0*/  LOP3.LUT R2, R2, 0x80000000, RZ, 0xc0, !PT ;  /* 0x8000000002027812 */ /* 0x000fc800078ec0ff */
[----:B------:R-:W-:-:S04]  /*c6d0*/  SHF.R.U32.HI R3, RZ, 0x18, R2 ;  /* 0x00000018ff037819 */ /* 0x000fc80000011602 */
[----:B------:R-:W-:-:S05]  /*c6e0*/  LOP3.LUT R3, R0, R3, RZ, 0xfc, !PT ;  /* 0x0000000300037212 */ /* 0x000fca00078efcff */
[----:B------:R-:W-:Y:S01]  /*c6f0*/  STG.E.U8 desc[UR36][R16.64], R3 ;  /* 0x0000000310007986 */ /* 0x000fe2000c101124 */
[----:B------:R-:W-:Y:S05]  /*c700*/  EXIT ;  /* 0x000000000000794d */ /* 0x000fea0003800000 */
.L_x_14584:
[----:B------:R-:W-:-:S05]  /*c710*/  F2FP.BF16.F32.PACK_AB R2, RZ, R2 ;  /* 0x00000002ff02723e */ /* 0x000fca00000010ff */
[----:B------:R-:W-:Y:S01]  /*c720*/  STG.E.U16 desc[UR36][R16.64], R2 ;  /* 0x0000000210007986 */ /* 0x000fe2000c101524 */
[----:B------:R-:W-:Y:S05]  /*c730*/  EXIT ;  /* 0x000000000000794d */ /* 0x000fea0003800000 */
.L_x_14581:
        /* <DEDUP_REMOVED lines=11> */
.L_x_14593:
        /* <DEDUP_REMOVED lines=16> */
.L_x_14596:
[----:B------:R-:W-:-:S04]  /*c8f0*/  LOP3.LUT R2, R2, 0x80000000, RZ, 0xc0, !PT ;  /* 0x8000000002027812 */ /* 0x000fc800078ec0ff */
[----:B------:R-:W-:-:S04]  /*c900*/  SHF.R.U32.HI R3, RZ, 0x18, R2 ;  /* 0x00000018ff037819 */ /* 0x000fc80000011602 */
[----:B------:R-:W-:-:S04]  /*c910*/  LOP3.LUT R0, R0, R3, RZ, 0xfc, !PT ;  /* 0x0000000300007212 */ /* 0x000fc800078efcff */
[----:B------:R-:W-:-:S07]  /*c920*/  PRMT R8, R0, 0x7610, R8 ;  /* 0x0000761000087816 */ /* 0x000fce0000000008 */
.L_x_14595:
[----:B------:R-:W-:Y:S05]  /*c930*/  BSYNC B0 ;  /* 0x0000000000007941 */ /* 0x000fea0003800000 */
.L_x_14594:
[----:B------:R-:W-:Y:S01]  /*c940*/  STG.E.U8 desc[UR36][R16.64], R8 ;  /* 0x0000000810007986 */ /* 0x000fe2000c101124 */
[----:B------:R-:W-:Y:S05]  /*c950*/  EXIT ;  /* 0x000000000000794d */ /* 0x000fea0003800000 */
.L_x_14592:
        /* <DEDUP_REMOVED lines=16> */
.L_x_14599:
[----:B------:R-:W-:-:S04]  /*ca60*/  LOP3.LUT R2, R2, 0x80000000, RZ, 0xc0, !PT ;  /* 0x8000000002027812 */ /* 0x000fc800078ec0ff */
[----:B------:R-:W-:-:S04]  /*ca70*/  SHF.R.U32.HI R3, RZ, 0x18, R2 ;  /* 0x00000018ff037819 */ /* 0x000fc80000011602 */
[----:B------:R-:W-:-:S04]  /*ca80*/  LOP3.LUT R0, R0, R3, RZ, 0xfc, !PT ;  /* 0x0000000300007212 */ /* 0x000fc800078efcff */
[----:B------:R-:W-:-:S07]  /*ca90*/  PRMT R8, R0, 0x7610, R8 ;  /* 0x0000761000087816 */ /* 0x000fce0000000008 */
.L_x_14598:
[----:B------:R-:W-:Y:S05]  /*caa0*/  BSYNC B0 ;  /* 0x0000000000007941 */ /* 0x000fea0003800000 */
.L_x_14597:
[----:B------:R-:W-:Y:S01]  /*cab0*/  STG.E.U8 desc[UR36][R16.64], R8 ;  /* 0x0000000810007986 */ /* 0x000fe2000c101124 */
[----:B------:R-:W-:Y:S05]  /*cac0*/  EXIT ;  /* 0x000000000000794d */ /* 0x000fea0003800000 */
.L_x_14591:
        /* <DEDUP_REMOVED lines=21> */
.L_x_14574:
        /* <DEDUP_REMOVED lines=16> */
.L_x_14602:
[----:B------:R-:W-:Y:S05]  /*cd20*/  EXIT ;  /* 0x000000000000794d */ /* 0x000fea0003800000 */
.L_x_14601:
[----:B------:R-:W0:Y:S02]  /*cd30*/  F2I.U64.TRUNC R2, R2 ;  /* 0x0000000200027311 */ /* 0x000e24000020d800 */
[----:B0-----:R-:W-:Y:S01]  /*cd40*/  STG.E.64 desc[UR36][R16.64], R2 ;  /* 0x0000000210007986 */ /* 0x001fe2000c101b24 */
[----:B------:R-:W-:Y:S05]  /*cd50*/  EXIT ;  /* 0x000000000000794d */ /* 0x000fea0003800000 */
.L_x_14600:
[----:B------:R-:W0:Y:S02]  /*cd60*/  F2I.FTZ.U32.TRUNC.NTZ R3, R2 ;  /* 0x0000000200037305 */ /* 0x000e24000021f000 */
[----:B0-----:R-:W-:Y:S01]  /*cd70*/  STG.E desc[UR36][R16.64], R3 ;  /* 0x0000000310007986 */ /* 0x001fe2000c101924 */
[----:B------:R-:W-:Y:S05]  /*cd80*/  EXIT ;  /* 0x000000000000794d */ /* 0x000fea0003800000 */
        .weak           $__internal_49_$__cuda_sm3x_div_rn_ftz_f32_slowpath
        .type           $__internal_49_$__cuda_sm3x_div_rn_ftz_f32_slowpath,@function
        .size           $__internal_49_$__cuda_sm3x_div_rn_ftz_f32_slowpath,(.L_x_19725 - $__internal_49_$__cuda_sm3x_div_rn_ftz_f32_slowpath)
$__internal_49_$__cuda_sm3x_div_rn_ftz_f32_slowpath:
        /* <DEDUP_REMOVED lines=32> */
.L_x_14605:
[----:B------:R-:W-:Y:S05]  /*cf90*/  BSYNC B2 ;  /* 0x0000000000027941 */ /* 0x000fea0003800000 */
.L_x_14604:
        /* <DEDUP_REMOVED lines=27> */
.L_x_14611:
[----:B------:R-:W-:-:S07]  /*d150*/  IMAD R0, R3, 0x800000, R9 ;  /* 0x0080000003007824 */ /* 0x000fce00078e0209 */
.L_x_14612:
[----:B------:R-:W-:Y:S05]  /*d160*/  BSYNC B2 ;  /* 0x0000000000027941 */ /* 0x000fea0003800000 */
.L_x_14610:
[----:B------:R-:W-:Y:S05]  /*d170*/  BRA `(.L_x_14613) ;  /* 0x0000000000207947 */ /* 0x000fea0003800000 */
.L_x_14609:
[----:B------:R-:W-:-:S04]  /*d180*/  LOP3.LUT R0, R5, 0x80000000, R0, 0x48, !PT ;  /* 0x8000000005007812 */ /* 0x000fc800078e4800 */
[----:B------:R-:W-:Y:S01]  /*d190*/  LOP3.LUT R0, R0, 0x7f800000, RZ, 0xfc, !PT ;  /* 0x7f80000000007812 */ /* 0x000fe200078efcff */
[----:B------:R-:W-:Y:S06]  /*d1a0*/  BRA `(.L_x_14613) ;  /* 0x0000000000147947 */ /* 0x000fec0003800000 */
.L_x_14608:
[----:B------:R-:W-:Y:S01]  /*d1b0*/  LOP3.LUT R0, R5, 0x80000000, R0, 0x48, !PT ;  /* 0x8000000005007812 */ /* 0x000fe200078e4800 */
[----:B------:R-:W-:Y:S06]  /*d1c0*/  BRA `(.L_x_14613) ;  /* 0x00000000000c7947 */ /* 0x000fec0003800000 */
.L_x_14607:
[----:B------:R-:W0:Y:S01]  /*d1d0*/  MUFU.RSQ R0, -QNAN ;  /* 0xffc0000000007908 */ /* 0x000e220000001400 */
[----:B------:R-:W-:Y:S05]  /*d1e0*/  BRA `(.L_x_14613) ;  /* 0x0000000000047947 */ /* 0x000fea0003800000 */
.L_x_14606:
[----:B------:R-:W-:-:S07]  /*d1f0*/  FADD.FTZ R0, R0, R5 ;  /* 0x0000000500007221 */ /* 0x000fce0000010000 */
.L_x_14613:
[----:B------:R-:W-:Y:S05]  /*d200*/  BSYNC B0 ;  /* 0x0000000000007941 */ /* 0x000fea0003800000 */
.L_x_14603:
[----:B------:R-:W-:-:S04]  /*d210*/  IMAD.MOV.U32 R3, RZ, RZ, 0x0 ;  /* 0x00000000ff037424 */ /* 0x000fc800078e00ff */
[----:B0-----:R-:W-:Y:S05]  /*d220*/  RET.REL.NODEC R2 `(_ZN2at6native18elementwise_kernelILi128ELi4EZNS0_15gpu_kernel_implINS0_13BUnaryFunctorIfffZZZNS0_17atan2_kernel_cudaERNS_18TensorIteratorBaseEENKUlvE_clEvENKUlvE0_clEvEUlffE_EEEEvS5_RKT_EUliE_EEviT1_) ;  /* 0xffffff2c02747950 */ /* 0x001fea0003c3ffff */
.L_x_14614:
        /* <DEDUP_REMOVED lines=13> */
.L_x_19725:


//--------------------- .text._ZN2at6native27unrolled_elementwise_kernelINS0_13BUnaryFunctorIfffZZZNS0_17atan2_kernel_cudaERNS_18TensorIteratorBaseEENKUlvE_clEvENKUlvE0_clEvEUlffE_EESt5arrayIPcLm2EELi4E23TrivialOffsetCalculatorILi1EjESD_NS0_6memory12LoadWithCastILi1EEENSE_13StoreWithCastILi1EEEEEviT_T0_T2_T3_T4_T5_ --------------------------
	.section	.text._ZN2at6native27unrolled_elementwise_kernelINS0_13BUnaryFunctorIfffZZZNS0_17atan2_kernel_cudaERNS_18TensorIteratorBaseEENKUlvE_clEvENKUlvE0_clEvEUlffE_EESt5arrayIPcLm2EELi4E23TrivialOffsetCalculatorILi1EjESD_NS0_6memory12LoadWithCastILi1EEENSE_13StoreWithCastILi1EEEEEviT_T0_T2_T3_T4_T5_,"ax",@progbits
	.align	128
        .global         _ZN2at6native27unrolled_elementwise_kernelINS0_13BUnaryFunctorIfffZZZNS0_17atan2_kernel_cudaERNS_18TensorIteratorBaseEENKUlvE_clEvENKUlvE0_clEvEUlffE_EESt5arrayIPcLm2EELi4E23TrivialOffsetCalculatorILi1EjESD_NS0_6memory12LoadWithCastILi1EEENSE_13StoreWithCastILi1EEEEEviT_T0_T2_T3_T4_T5_
        .type           _ZN2at6native27unrolled_elementwise_kernelINS0_13BUnaryFunctorIfffZZZNS0_17atan2_kernel_cudaERNS_18TensorIteratorBaseEENKUlvE_clEvENKUlvE0_clEvEUlffE_EESt5arrayIPcLm2EELi4E23TrivialOffsetCalculatorILi1EjESD_NS0_6memory12LoadWithCastILi1EEENSE_13StoreWithCastILi1EEEEEviT_T0_T2_T3_T4_T5_,@function
        .size           _ZN2at6native27unrolled_elementwise_kernelINS0_13BUnaryFunctorIfffZZZNS0_17atan2_kernel_cudaERNS_18TensorIteratorBaseEENKUlvE_clEvENKUlvE0_clEvEUlffE_EESt5arrayIPcLm2EELi4E23TrivialOffsetCalculatorILi1EjESD_NS0_6memory12LoadWithCastILi1EEENSE_13StoreWithCastILi1EEEEEviT_T0_T2_T3_T4_T5_,(.L_x_19726 - _ZN2at6native27unrolled_elementwise_kernelINS0_13BUnaryFunctorIfffZZZNS0_17atan2_kernel_cudaERNS_18TensorIteratorBaseEENKUlvE_clEvENKUlvE0_clEvEUlffE_EESt5arrayIPcLm2EELi4E23TrivialOffsetCalculatorILi1EjESD_NS0_6memory12LoadWithCastILi1EEENSE_13StoreWithCastILi1EEEEEviT_T0_T2_T3_T4_T5_)
        .other          _ZN2at6native27unrolled_elementwise_kernelINS0_13BUnaryFunctorIfffZZZNS0_17atan2_kernel_cudaERNS_18TensorIteratorBaseEENKUlvE_clEvENKUlvE0_clEvEUlffE_EESt5arrayIPcLm2EELi4E23TrivialOffsetCalculatorILi1EjESD_NS0_6memory12LoadWithCastILi1EEENSE_13StoreWithCastILi1EEEEEviT_T0_T2_T3_T4_T5_,@"STO_CUDA_ENTRY STV_DEFAULT"
_ZN2at6native27unrolled_elementwise_kernelINS0_13BUnaryFunctorIfffZZZNS0_17atan2_kernel_cudaERNS_18TensorIteratorBaseEENKUlvE_clEvENKUlvE0_clEvEUlffE_EESt5arrayIPcLm2EELi4E23TrivialOffsetCalculatorILi1EjESD_NS0_6memory12LoadWithCastILi1EEENSE_13StoreWithCastILi1EEEEEviT_T0_T2_T3_T4_T5_:
.text._ZN2at6native27unrolled_elementwise_kernelINS0_13BUnaryFunctorIfffZZZNS0_17atan2_kernel_cudaERNS_18TensorIteratorBaseEENKUlvE_clEvENKUlvE0_clEvEUlffE_EESt5arrayIPcLm2EELi4E23TrivialOffsetCalculatorILi1EjESD_NS0_6memory12LoadWithCastILi1EEENSE_13StoreWithCastILi1EEEEEviT_T0_T2_T3_T4_T5_:
[----:B------:R-:W0:Y:S01]  /*0000*/  LDC R1, c[0x0][0x28] ;  /* 0x00000a00ff017b82 */ /* 0x000e220000000800 */
[----:B------:R-:W1:Y:S07]  /*0010*/  S2R R2, SR_CTAID.X ;  /* 0x0000000000027919 */ /* 0x000e6e0000002500 */
[----:B------:R-:W1:Y:S01]  /*0020*/  LDC R17, c[0x0][0x210] ;  /* 0x00008400ff117b82 */ /* 0x000e620000000800 */
[----:B------:R-:W-:Y:S01]  /*0030*/  ULDC.64 UR36, c[0x0][0x208] ;  /* 0x0000820000247ab9 */ /* 0x000fe20000000a00 */
[----:B------:R-:W-:Y:S01]  /*0040*/  BSSY B6, `(.L_x_14615) ;  /* 0x00000ee000067945 */ /* 0x000fe20003800000 */
[----:B------:R-:W2:Y:S01]  /*0050*/  S2R R23, SR_TID.X ;  /* 0x0000000000177919 */ /* 0x000ea20000002100 */
[----:B------:R-:W-:-:S04]  /*0060*/  CS2R R18, SRZ ;  /* 0x0000000000127805 */ /* 0x000fc8000001ff00 */
        /* <DEDUP_REMOVED lines=25> */
.L_x_14621:
[----:B------:R-:W2:Y:S02]  /*0200*/  LDG.E.U8 R4, desc[UR36][R4.64] ;  /* 0x0000002404047981 */ /* 0x000ea4000c1e1100 */
[----:B--2---:R-:W-:Y:S01]  /*0210*/  I2FP.F32.U32 R19, R4 ;  /* 0x0000000400137245 */ /* 0x004fe20000201000 */
[----:B------:R-:W-:Y:S06]  /*0220*/  BRA `(.L_x_14623) ;  /* 0x0000000c00307947 */ /* 0x000fec0003800000 */
.L_x_14620:
        /* <DEDUP_REMOVED lines=9> */
.L_x_14625:
[----:B------:R-:W2:Y:S02]  /*02c0*/  LDG.E R4, desc[UR36][R4.64] ;  /* 0x0000002404047981 */ /* 0x000ea4000c1e1900 */
[----:B--2---:R-:W-:Y:S01]  /*02d0*/  I2FP.F32.S32 R19, R4 ;  /* 0x0000000400137245 */ /* 0x004fe20000201400 */
[----:B------:R-:W-:Y:S06]  /*02e0*/  BRA `(.L_x_14623) ;  /* 0x0000000c00007947 */ /* 0x000fec0003800000 */
.L_x_14624:
[----:B------:R-:W2:Y:S02]  /*02f0*/  LDG.E.U16 R4, desc[UR36][R4.64] ;  /* 0x0000002404047981 */ /* 0x000ea4000c1e1500 */
[----:B--2---:R2:W3:Y:S01]  /*0300*/  I2F.S16 R19, R4 ;  /* 0x0000000400137306 */ /* 0x0044e20000101400 */
[----:B------:R-:W-:Y:S05]  /*0310*/  BRA `(.L_x_14623) ;  /* 0x0000000800f47947 */ /* 0x000fea0003800000 */
.L_x_14619:
        /* <DEDUP_REMOVED lines=8> */
.L_x_14627:
[----:B------:R-:W2:Y:S02]  /*03a0*/  LDG.E.U16 R4, desc[UR36][R4.64] ;  /* 0x0000002404047981 */ /* 0x000ea4000c1e1500 */
[----:B--2---:R-:W-:Y:S01]  /*03b0*/  HADD2.F32 R19, -RZ, R4.H0_H0 ;  /* 0x20000004ff137230 */ /* 0x004fe20000004100 */
[----:B------:R-:W-:Y:S06]  /*03c0*/  BRA `(.L_x_14623) ;  /* 0x0000000800c87947 */ /* 0x000fec0003800000 */
.L_x_14626:
        /* <DEDUP_REMOVED lines=8> */
.L_x_14629:
[----:B------:R-:W2:Y:S02]  /*0450*/  LDG.E.U16 R4, desc[UR36][R4.64] ;  /* 0x0000002404047981 */ /* 0x000ea4000c1e1500 */
[----:B--2---:R-:W-:Y:S01]  /*0460*/  HADD2.F32 R19, -RZ, R4.H0_H0 ;  /* 0x20000004ff137230 */ /* 0x004fe20000004100 */
[----:B------:R-:W-:Y:S06]  /*0470*/  BRA `(.L_x_14623) ;  /* 0x00000008009c7947 */ /* 0x000fec0003800000 */
.L_x_14628:
[----:B------:R-:W2:Y:S01]  /*0480*/  LDG.E.64 R4, desc[UR36][R4.64] ;  /* 0x0000002404047981 */ /* 0x000ea2000c1e1b00 */
[----:B------:R-:W-:Y:S01]  /*0490*/  UMOV UR4, 0xf0000000 ;  /* 0xf000000000047882 */ /* 0x000fe20000000000 */
[----:B------:R-:W-:Y:S01]  /*04a0*/  UMOV UR5, 0x380fffff ;  /* 0x380fffff00057882 */ /* 0x000fe20000000000 */
[----:B--2---:R-:W0:Y:S01]  /*04b0*/  F2F.F32.F64 R19, R4 ;  /* 0x0000000400137310 */ /* 0x004e220000301000 */
[----:B------:R-:W-:-:S14]  /*04c0*/  DSETP.GEU.AND P0, PT, |R4|, UR4, PT ;  /* 0x0000000404007e2a */ /* 0x000fdc000bf0e200 */
[----:B0-----:R-:W-:Y:S01]  /*04d0*/  @!P0 FMUL R19, R19, 1.175494350822287508e-38 ;  /* 0x0080000013138820 */ /* 0x001fe20000400000 */
[----:B------:R-:W-:Y:S06]  /*04e0*/  BRA `(.L_x_14623) ;  /* 0x0000000800807947 */ /* 0x000fec0003800000 */
.L_x_14618:
        /* <DEDUP_REMOVED lines=12> */
.L_x_14632:
[----:B------:R-:W2:Y:S01]  /*05b0*/  LDG.E.64 R4, desc[UR36][R4.64] ;  /* 0x0000002404047981 */ /* 0x000ea2000c1e1b00 */
[----:B------:R-:W-:Y:S01]  /*05c0*/  UMOV UR4, 0xf0000000 ;  /* 0xf000000000047882 */ /* 0x000fe20000000000 */
[----:B------:R-:W-:Y:S01]  /*05d0*/  UMOV UR5, 0x380fffff ;  /* 0x380fffff00057882 */ /* 0x000fe20000000000 */
[----:B--2---:R-:W0:Y:S01]  /*05e0*/  F2F.F32.F64 R19, R4 ;  /* 0x0000000400137310 */ /* 0x004e220000301000 */
[----:B------:R-:W-:-:S14]  /*05f0*/  DSETP.GEU.AND P0, PT, |R4|, UR4, PT ;  /* 0x0000000404007e2a */ /* 0x000fdc000bf0e200 */
[----:B0-----:R-:W-:Y:S01]  /*0600*/  @!P0 FMUL R19, R19, 1.175494350822287508e-38 ;  /* 0x0080000013138820 */ /* 0x001fe20000400000 */
[----:B------:R-:W-:Y:S06]  /*0610*/  BRA `(.L_x_14623) ;  /* 0x0000000800347947 */ /* 0x000fec0003800000 */
.L_x_14631:
        /* <DEDUP_REMOVED lines=26> */
.L_x_14634:
        /* <DEDUP_REMOVED lines=14> */
.L_x_14633:
[----:B------:R-:W2:Y:S02]  /*08a0*/  LDG.E.U16 R4, desc[UR36][R4.64] ;  /* 0x0000002404047981 */ /* 0x000ea4000c1e1500 */
[----:B--2---:R-:W-:Y:S01]  /*08b0*/  IMAD.U32 R19, R4, 0x10000, RZ ;  /* 0x0001000004137824 */ /* 0x004fe200078e00ff */
[----:B------:R-:W-:Y:S06]  /*08c0*/  BRA `(.L_x_14623) ;  /* 0x0000000400887947 */ /* 0x000fec0003800000 */
.L_x_14630:
        /* <DEDUP_REMOVED lines=11> */
.L_x_14637:
        /* <DEDUP_REMOVED lines=20> */
.L_x_14639:
[----:B------:R-:W-:Y:S05]  /*0ac0*/  BSYNC B0 ;  /* 0x0000000000007941 */ /* 0x000fea0003800000 */
.L_x_14638:
[----:B------:R-:W-:Y:S01]  /*0ad0*/  IMAD.SHL.U32 R3, R3, 0x100000, RZ ;  /* 0x0010000003037824 */ /* 0x000fe200078e00ff */
[----:B------:R-:W-:-:S04]  /*0ae0*/  LEA R0, R0, 0x3b800000, 0x17 ;  /* 0x3b80000000007811 */ /* 0x000fc800078eb8ff */
[----:B------:R-:W-:Y:S01]  /*0af0*/  LOP3.LUT R19, R0, R3, R19, 0xfe, !PT ;  /* 0x0000000300137212 */ /* 0x000fe200078efe13 */
[----:B------:R-:W-:Y:S06]  /*0b00*/  BRA `(.L_x_14623) ;  /* 0x0000000000f87947 */ /* 0x000fec0003800000 */
.L_x_14636:
        /* <DEDUP_REMOVED lines=20> */
.L_x_14641:
[----:B------:R-:W-:Y:S05]  /*0c50*/  BSYNC B0 ;  /* 0x0000000000007941 */ /* 0x000fea0003800000 */
.L_x_14640:
[----:B------:R-:W-:Y:S01]  /*0c60*/  IMAD.SHL.U32 R3, R3, 0x200000, RZ ;  /* 0x0020000003037824 */ /* 0x000fe200078e00ff */
[----:B------:R-:W-:-:S04]  /*0c70*/  LEA R0, R0, 0x37800000, 0x17 ;  /* 0x3780000000007811 */ /* 0x000fc800078eb8ff */
[----:B------:R-:W-:Y:S01]  /*0c80*/  LOP3.LUT R19, R0, R3, R19, 0xfe, !PT ;  /* 0x0000000300137212 */ /* 0x000fe200078efe13 */
[----:B------:R-:W-:Y:S06]  /*0c90*/  BRA `(.L_x_14623) ;  /* 0x0000000000947947 */ /* 0x000fec0003800000 */
.L_x_14635:
        /* <DEDUP_REMOVED lines=14> */
.L_x_14622:
        /* <DEDUP_REMOVED lines=16> */
.L_x_14644:
[----:B------:R-:W-:Y:S01]  /*0e80*/  IMAD.MOV.U32 R19, RZ, RZ, RZ ;  /* 0x000000ffff137224 */ /* 0x000fe200078e00ff */
[----:B------:R-:W-:Y:S06]  /*0e90*/  BRA `(.L_x_14623) ;  /* 0x0000000000147947 */ /* 0x000fec0003800000 */
.L_x_14643:
[----:B------:R-:W2:Y:S02]  /*0ea0*/  LDG.E.64 R4, desc[UR36][R4.64] ;  /* 0x0000002404047981 */ /* 0x000ea4000c1e1b00 */
[----:B--2---:R0:W1:Y:S01]  /*0eb0*/  I2F.U64 R19, R4 ;  /* 0x0000000400137312 */ /* 0x0040620000301000 */
[----:B------:R-:W-:Y:S05]  /*0ec0*/  BRA `(.L_x_14623) ;  /* 0x0000000000087947 */ /* 0x000fea0003800000 */
.L_x_14642:
[----:B------:R-:W2:Y:S02]  /*0ed0*/  LDG.E R4, desc[UR36][R4.64] ;  /* 0x0000002404047981 */ /* 0x000ea4000c1e1900 */
[----:B--2---:R-:W-:-:S07]  /*0ee0*/  I2FP.F32.U32 R19, R4 ;  /* 0x0000000400137245 */ /* 0x004fce0000201000 */
.L_x_14623:
[----:B------:R-:W-:Y:S05]  /*0ef0*/  BSYNC B7 ;  /* 0x0000000000077941 */ /* 0x000fea0003800000 */
.L_x_14617:
[----:B------:R-:W2:Y:S02]  /*0f00*/  S2R R23, SR_TID.X ;  /* 0x0000000000177919 */ /* 0x000ea40000002100 */
[----:B--2---:R-:W-:-:S07]  /*0f10*/  VIADD R23, R23, 0x80 ;  /* 0x0000008017177836 */ /* 0x004fce0000000000 */
.L_x_14616:
[----:B------:R-:W-:Y:S05]  /*0f20*/  BSYNC B6 ;  /* 0x0000000000067941 */ /* 0x000fea0003800000 */
.L_x_14615:
        /* <DEDUP_REMOVED lines=25> */
.L_x_14651:
[----:B------:R-:W2:Y:S02]  /*10c0*/  LDG.E.U8 R4, desc[UR36][R4.64] ;  /* 0x0000002404047981 */ /* 0x000ea4000c1e1100 */
[----:B--2---:R-:W-:Y:S01]  /*10d0*/  I2FP.F32.U32 R18, R4 ;  /* 0x0000000400127245 */ /* 0x004fe20000201000 */
[----:B------:R-:W-:Y:S06]  /*10e0*/  BRA `(.L_x_14653) ;  /* 0x0000000c002c7947 */ /* 0x000fec0003800000 */
.L_x_14650:
        /* <DEDUP_REMOVED lines=9> */
.L_x_14655:
[----:B------:R-:W2:Y:S02]  /*1180*/  LDG.E R4, desc[UR36][R4.64] ;  /* 0x0000002404047981 */ /* 0x000ea4000c1e1900 */
[----:B--2---:R-:W-:Y:S01]  /*1190*/  I2FP.F32.S32 R18, R4 ;  /* 0x0000000400127245 */ /* 0x004fe20000201400 */
[----:B------:R-:W-:Y:S06]  /*11a0*/  BRA `(.L_x_14653) ;  /* 0x0000000800fc7947 */ /* 0x000fec0003800000 */
.L_x_14654:
[----:B------:R-:W2:Y:S02]  /*11b0*/  LDG.E.U16 R4, desc[UR36][R4.64] ;  /* 0x0000002404047981 */ /* 0x000ea4000c1e1500 */
[----:B--2---:R0:W2:Y:S01]  /*11c0*/  I2F.S16 R18, R4 ;  /* 0x0000000400127306 */ /* 0x0040a20000101400 */
[----:B------:R-:W-:Y:S05]  /*11d0*/  BRA `(.L_x_14653) ;  /* 0x0000000800f07947 */ /* 0x000fea0003800000 */
.L_x_14649:
        /* <DEDUP_REMOVED lines=8> */
.L_x_14657:
[----:B------:R-:W2:Y:S02]  /*1260*/  LDG.E.U16 R4, desc[UR36][R4.64] ;  /* 0x0000002404047981 */ /* 0x000ea4000c1e1500 */
[----:B--2---:R-:W-:Y:S01]  /*1270*/  HADD2.F32 R18, -RZ, R4.H0_H0 ;  /* 0x20000004ff127230 */ /* 0x004fe20000004100 */
[----:B------:R-:W-:Y:S06]  /*1280*/  BRA `(.L_x_14653) ;  /* 0x0000000800c47947 */ /* 0x000fec0003800000 */
.L_x_14656:
        /* <DEDUP_REMOVED lines=8> */
.L_x_14659:
[----:B------:R-:W2:Y:S02]  /*1310*/  LDG.E.U16 R4, desc[UR36][R4.64] ;  /* 0x0000002404047981 */ /* 0x000ea4000c1e1500 */
[----:B--2---:R-:W-:Y:S01]  /*1320*/  HADD2.F32 R18, -RZ, R4.H0_H0 ;  /* 0x20000004ff127230 */ /* 0x004fe20000004100 */
[----:B------:R-:W-:Y:S06]  /*1330*/  BRA `(.L_x_14653) ;  /* 0x0000000800987947 */ /* 0x000fec0003800000 */
.L_x_14658:
[----:B------:R-:W2:Y:S01]  /*1340*/  LDG.E.64 R4, desc[UR36][R4.64] ;  /* 0x0000002404047981 */ /* 0x000ea2000c1e1b00 */
[----:B------:R-:W-:Y:S01]  /*1350*/  UMOV UR4, 0xf0000000 ;  /* 0xf000000000047882 */ /* 0x000fe20000000000 */
[----:B------:R-:W-:Y:S01]  /*1360*/  UMOV UR5, 0x380fffff ;  /* 0x380fffff00057882 */ /* 0x000fe20000000000 */
[----:B--2---:R-:W0:Y:S01]  /*1370*/  F2F.F32.F64 R18, R4 ;  /* 0x0000000400127310 */ /* 0x004e220000301000 */
[----:B------:R-:W-:-:S14]  /*1380*/  DSETP.GEU.AND P0, PT, |R4|, UR4, PT ;  /* 0x0000000404007e2a */ /* 0x000fdc000bf0e200 */
[----:B0-----:R-:W-:Y:S01]  /*1390*/  @!P0 FMUL R18, R18, 1.175494350822287508e-38 ;  /* 0x0080000012128820 */ /* 0x001fe20000400000 */
[----:B------:R-:W-:Y:S06]  /*13a0*/  BRA `(.L_x_14653) ;  /* 0x00000008007c7947 */ /* 0x000fec0003800000 */
.L_x_14648:
        /* <DEDUP_REMOVED lines=12> */
.L_x_14662:
[----:B------:R-:W2:Y:S01]  /*1470*/  LDG.E.64 R4, desc[UR36][R4.64] ;  /* 0x0000002404047981 */ /* 0x000ea2000c1e1b00 */
[----:B------:R-:W-:Y:S01]  /*1480*/  UMOV UR4, 0xf0000000 ;  /* 0xf000000000047882 */ /* 0x000fe20000000000 */
[----:B------:R-:W-:Y:S01]  /*1490*/  UMOV UR5, 0x380fffff ;  /* 0x380fffff00057882 */ /* 0x000fe20000000000 */
[----:B--2---:R-:W0:Y:S01]  /*14a0*/  F2F.F32.F64 R18, R4 ;  /* 0x0000000400127310 */ /* 0x004e220000301000 */
[----:B------:R-:W-:-:S14]  /*14b0*/  DSETP.GEU.AND P0, PT, |R4|, UR4, PT ;  /* 0x0000000404007e2a */ /* 0x000fdc000bf0e200 */
[----:B0-----:R-:W-:Y:S01]  /*14c0*/  @!P0 FMUL R18, R18, 1.175494350822287508e-38 ;  /* 0x0080000012128820 */ /* 0x001fe20000400000 */
[----:B------:R-:W-:Y:S06]  /*14d0*/  BRA `(.L_x_14653) ;  /* 0x0000000800307947 */ /* 0x000fec0003800000 */
.L_x_14661:
        /* <DEDUP_REMOVED lines=26> */
.L_x_14664:
        /* <DEDUP_REMOVED lines=13> */
.L_x_14663:
[----:B------:R-:W2:Y:S02]  /*1750*/  LDG.E.U16 R4, desc[UR36][R4.64] ;  /* 0x0000002404047981 */ /* 0x000ea4000c1e1500 */
[----:B--2---:R-:W-:Y:S01]  /*1760*/  IMAD.U32 R18, R4, 0x10000, RZ ;  /* 0x0001000004127824 */ /* 0x004fe200078e00ff */
[----:B------:R-:W-:Y:S06]  /*1770*/  BRA `(.L_x_14653) ;  /* 0x0000000400887947 */ /* 0x000fec0003800000 */
.L_x_14660:
        /* <DEDUP_REMOVED lines=11> */
.L_x_14667:
        /* <DEDUP_REMOVED lines=20> */
.L_x_14669:
[----:B------:R-:W-:Y:S05]  /*1970*/  BSYNC B0 ;  /* 0x0000000000007941 */ /* 0x000fea0003800000 */
.L_x_14668:
[----:B------:R-:W-:Y:S01]  /*1980*/  IMAD.SHL.U32 R3, R3, 0x100000, RZ ;  /* 0x0010000003037824 */ /* 0x000fe200078e00ff */
[----:B------:R-:W-:-:S04]  /*1990*/  LEA R5, R0, 0x3b800000, 0x17 ;  /* 0x3b80000000057811 */ /* 0x000fc800078eb8ff */
[----:B------:R-:W-:Y:S01]  /*19a0*/  LOP3.LUT R18, R5, R3, R18, 0xfe, !PT ;  /* 0x0000000305127212 */ /* 0x000fe200078efe12 */
[----:B------:R-:W-:Y:S06]  /*19b0*/  BRA `(.L_x_14653) ;  /* 0x0000000000f87947 */ /* 0x000fec0003800000 */
.L_x_14666:
        /* <DEDUP_REMOVED lines=20> */
.L_x_14671:
[----:B------:R-:W-:Y:S05]  /*1b00*/  BSYNC B0 ;  /* 0x0000000000007941 */ /* 0x000fea0003800000 */
.L_x_14670:
[----:B------:R-:W-:Y:S01]  /*1b10*/  IMAD.SHL.U32 R3, R3, 0x200000, RZ ;  /* 0x0020000003037824 */ /* 0x000fe200078e00ff */
[----:B------:R-:W-:-:S04]  /*1b20*/  LEA R5, R0, 0x37800000, 0x17 ;  /* 0x3780000000057811 */ /* 0x000fc800078eb8ff */
[----:B------:R-:W-:Y:S01]  /*1b30*/  LOP3.LUT R18, R5, R3, R18, 0xfe, !PT ;  /* 0x0000000305127212 */ /* 0x000fe200078efe12 */
[----:B------:R-:W-:Y:S06]  /*1b40*/  BRA `(.L_x_14653) ;  /* 0x0000000000947947 */ /* 0x000fec0003800000 */
.L_x_14665:
        /* <DEDUP_REMOVED lines=14> */
.L_x_14652:
        /* <DEDUP_REMOVED lines=16> */
.L_x_14674:
[----:B------:R-:W-:Y:S01]  /*1d30*/  IMAD.MOV.U32 R18, RZ, RZ, RZ ;  /* 0x000000ffff127224 */ /* 0x000fe200078e00ff */
[----:B------:R-:W-:Y:S06]  /*1d40*/  BRA `(.L_x_14653) ;  /* 0x0000000000147947 */ /* 0x000fec0003800000 */
.L_x_14673:
[----:B------:R-:W2:Y:S02]  /*1d50*/  LDG.E.64 R4, desc[UR36][R4.64] ;  /* 0x0000002404047981 */ /* 0x000ea4000c1e1b00 */
[----:B--2---:R0:W2:Y:S01]  /*1d60*/  I2F.U64 R18, R4 ;  /* 0x0000000400127312 */ /* 0x0040a20000301000 */
[----:B------:R-:W-:Y:S05]  /*1d70*/  BRA `(.L_x_14653) ;  /* 0x0000000000087947 */ /* 0x000fea0003800000 */
.L_x_14672:
[----:B------:R-:W2:Y:S02]  /*1d80*/  LDG.E R4, desc[UR36][R4.64] ;  /* 0x0000002404047981 */ /* 0x000ea4000c1e1900 */
[----:B--2---:R-:W-:-:S07]  /*1d90*/  I2FP.F32.U32 R18, R4 ;  /* 0x0000000400127245 */ /* 0x004fce0000201000 */
.L_x_14653:
[----:B------:R-:W-:Y:S05]  /*1da0*/  BSYNC B7 ;  /* 0x0000000000077941 */ /* 0x000fea0003800000 */
.L_x_14647:
[----:B------:R-:W-:-:S07]  /*1db0*/  VIADD R23, R23, 0x80 ;  /* 0x0000008017177836 */ /* 0x000fce0000000000 */
.L_x_14646:
[----:B------:R-:W-:Y:S05]  /*1dc0*/  BSYNC B6 ;  /* 0x0000000000067941 */ /* 0x000fea0003800000 */
.L_x_14645:
[----:B------:R-:W-:Y:S01]  /*1dd0*/  ISETP.GE.AND P0, PT, R23, R17, PT ;  /* 0x000000111700720c */ /* 0x000fe20003f06270 */
[----:B------:R-:W-:Y:S01]  /*1de0*/  BSSY B6, `(.L_x_14675) ;  /* 0x00000ea000067945 */ /* 0x000fe20003800000 */
[----:B------:R-:W-:Y:S02]  /*1df0*/  IMAD.MOV.U32 R16, RZ, RZ, RZ ;  /* 0x000000ffff107224 */ /* 0x000fe400078e00ff */
[----:B------:R-:W-:-:S09]  /*1e00*/  IMAD.MOV.U32 R24, RZ, RZ, RZ ;  /* 0x000000ffff187224 */ /* 0x000fd200078e00ff */
[----:B------:R-:W-:Y:S05]  /*1e10*/  @P0 BRA `(.L_x_14676) ;  /* 0x0000000c00980947 */ /* 0x000fea0003800000 */
[----:B0-2-4-:R-:W0:Y:S01]  /*1e20*/  LDC.64 R4, c[0x0][0x228] ;  /* 0x00008a00ff047b82 */ /* 0x015e220000000a00 */
        /* <DEDUP_REMOVED lines=21> */
.L_x_14681:
[----:B------:R-:W2:Y:S02]  /*1f80*/  LDG.E.U8 R4, desc[UR36][R4.64] ;  /* 0x0000002404047981 */ /* 0x000ea4000c1e1100 */
[----:B--2---:R-:W-:Y:S01]  /*1f90*/  I2FP.F32.U32 R24, R4 ;  /* 0x0000000400187245 */ /* 0x004fe20000201000 */
[----:B------:R-:W-:Y:S06]  /*1fa0*/  BRA `(.L_x_14683) ;  /* 0x0000000c002c7947 */ /* 0x000fec0003800000 */
.L_x_14680:
        /* <DEDUP_REMOVED lines=9> */
.L_x_14685:
[----:B------:R-:W2:Y:S02]  /*2040*/  LDG.E R4, desc[UR36][R4.64] ;  /* 0x0000002404047981 */ /* 0x000ea4000c1e1900 */
[----:B--2---:R-:W-:Y:S01]  /*2050*/  I2FP.F32.S32 R24, R4 ;  /* 0x0000000400187245 */ /* 0x004fe20000201400 */
[----:B------:R-:W-:Y:S06]  /*2060*/  BRA `(.L_x_14683) ;  /* 0x0000000800fc7947 */ /* 0x000fec0003800000 */
.L_x_14684:
[----:B------:R-:W2:Y:S02]  /*2070*/  LDG.E.U16 R4, desc[UR36][R4.64] ;  /* 0x0000002404047981 */ /* 0x000ea4000c1e1500 */
[----:B--2---:R4:W0:Y:S01]  /*2080*/  I2F.S16 R24, R4 ;  /* 0x0000000400187306 */ /* 0x0048220000101400 */
[----:B------:R-:W-:Y:S05]  /*2090*/  BRA `(.L_x_14683) ;  /* 0x0000000800f07947 */ /* 0x000fea0003800000 */
.L_x_14679:
        /* <DEDUP_REMOVED lines=8> */
.L_x_14687:
[----:B------:R-:W2:Y:S02]  /*2120*/  LDG.E.U16 R4, desc[UR36][R4.64] ;  /* 0x0000002404047981 */ /* 0x000ea4000c1e1500 */
[----:B--2---:R-:W-:Y:S01]  /*2130*/  HADD2.F32 R24, -RZ, R4.H0_H0 ;  /* 0x20000004ff187230 */ /* 0x004fe20000004100 */
[----:B------:R-:W-:Y:S06]  /*2140*/  BRA `(.L_x_14683) ;  /* 0x0000000800c47947 */ /* 0x000fec0003800000 */
.L_x_14686:
        /* <DEDUP_REMOVED lines=8> */
.L_x_14689:
[----:B------:R-:W2:Y:S02]  /*21d0*/  LDG.E.U16 R4, desc[UR36][R4.64] ;  /* 0x0000002404047981 */ /* 0x000ea4000c1e1500 */
[----:B--2---:R-:W-:Y:S01]  /*21e0*/  HADD2.F32 R24, -RZ, R4.H0_H0 ;  /* 0x20000004ff187230 */ /* 0x004fe20000004100 */
[----:B------:R-:W-:Y:S06]  /*21f0*/  BRA `(.L_x_14683) ;  /* 0x0000000800987947 */ /* 0x000fec0003800000 */
.L_x_14688:
[----:B------:R-:W2:Y:S01]  /*2200*/  LDG.E.64 R4, desc[UR36][R4.64] ;  /* 0x0000002404047981 */ /* 0x000ea2000c1e1b00 */
[----:B------:R-:W-:Y:S01]  /*2210*/  UMOV UR4, 0xf0000000 ;  /* 0xf000000000047882 */ /* 0x000fe20000000000 */
[----:B------:R-:W-:Y:S01]  /*2220*/  UMOV UR5, 0x380fffff ;  /* 0x380fffff00057882 */ /* 0x000fe20000000000 */
[----:B--2---:R-:W0:Y:S01]  /*2230*/  F2F.F32.F64 R24, R4 ;  /* 0x0000000400187310 */ /* 0x004e220000301000 */
[----:B------:R-:W-:-:S14]  /*2240*/  DSETP.GEU.AND P0, PT, |R4|, UR4, PT ;  /* 0x0000000404007e2a */ /* 0x000fdc000bf0e200 */
[----:B0-----:R-:W-:Y:S01]  /*2250*/  @!P0 FMUL R24, R24, 1.175494350822287508e-38 ;  /* 0x0080000018188820 */ /* 0x001fe20000400000 */
[----:B------:R-:W-:Y:S06]  /*2260*/  BRA `(.L_x_14683) ;  /* 0x00000008007c7947 */ /* 0x000fec0003800000 */
.L_x_14678:
        /* <DEDUP_REMOVED lines=12> */
.L_x_14692:
[----:B------:R-:W2:Y:S01]  /*2330*/  LDG.E.64 R4, desc[UR36][R4.64] ;  /* 0x0000002404047981 */ /* 0x000ea2000c1e1b00 */
[----:B------:R-:W-:Y:S01]  /*2340*/  UMOV UR4, 0xf0000000 ;  /* 0xf000000000047882 */ /* 0x000fe20000000000 */
[----:B------:R-:W-:Y:S01]  /*2350*/  UMOV UR5, 0x380fffff ;  /* 0x380fffff00057882 */ /* 0x000fe20000000000 */
[----:B--2---:R-:W0:Y:S01]  /*2360*/  F2F.F32.F64 R24, R4 ;  /* 0x0000000400187310 */ /* 0x004e220000301000 */
[----:B------:R-:W-:-:S14]  /*2370*/  DSETP.GEU.AND P0, PT, |R4|, UR4, PT ;  /* 0x0000000404007e2a */ /* 0x000fdc000bf0e200 */
[----:B0-----:R-:W-:Y:S01]  /*2380*/  @!P0 FMUL R24, R24, 1.175494350822287508e-38 ;  /* 0x0080000018188820 */ /* 0x001fe20000400000 */
[----:B------:R-:W-:Y:S06]  /*2390*/  BRA `(.L_x_14683) ;  /* 0x0000000800307947 */ /* 0x000fec0003800000 */
.L_x_14691:
        /* <DEDUP_REMOVED lines=26> */
.L_x_14694:
        /* <DEDUP_REMOVED lines=13> */
.L_x_14693:
[----:B------:R-:W2:Y:S02]  /*2610*/  LDG.E.U16 R4, desc[UR36][R4.64] ;  /* 0x0000002404047981 */ /* 0x000ea4000c1e1500 */
[----:B--2---:R-:W-:Y:S01]  /*2620*/  IMAD.U32 R24, R4, 0x10000, RZ ;  /* 0x0001000004187824 */ /* 0x004fe200078e00ff */
[----:B------:R-:W-:Y:S06]  /*2630*/  BRA `(.L_x_14683) ;  /* 0x0000000400887947 */ /* 0x000fec0003800000 */
.L_x_14690:
        /* <DEDUP_REMOVED lines=11> */
.L_x_14697:
        /* <DEDUP_REMOVED lines=20> */
.L_x_14699:
[----:B------:R-:W-:Y:S05]  /*2830*/  BSYNC B0 ;  /* 0x0000000000007941 */ /* 0x000fea0003800000 */
.L_x_14698:
[----:B------:R-:W-:Y:S01]  /*2840*/  IMAD.SHL.U32 R3, R3, 0x100000, RZ ;  /* 0x0010000003037824 */ /* 0x000fe200078e00ff */
[----:B------:R-:W-:-:S04]  /*2850*/  LEA R5, R0, 0x3b800000, 0x17 ;  /* 0x3b80000000057811 */ /* 0x000fc800078eb8ff */
[----:B------:R-:W-:Y:S01]  /*2860*/  LOP3.LUT R24, R5, R3, R24, 0xfe, !PT ;  /* 0x0000000305187212 */ /* 0x000fe200078efe18 */
[----:B------:R-:W-:Y:S06]  /*2870*/  BRA `(.L_x_14683) ;  /* 0x0000000000f87947 */ /* 0x000fec0003800000 */
.L_x_14696:
        /* <DEDUP_REMOVED lines=20> */
.L_x_14701:
[----:B------:R-:W-:Y:S05]  /*29c0*/  BSYNC B0 ;  /* 0x0000000000007941 */ /* 0x000fea0003800000 */
.L_x_14700:
[----:B------:R-:W-:Y:S01]  /*29d0*/  IMAD.SHL.U32 R3, R3, 0x200000, RZ ;  /* 0x0020000003037824 */ /* 0x000fe200078e00ff */
[----:B------:R-:W-:-:S04]  /*29e0*/  LEA R5, R0, 0x37800000, 0x17 ;  /* 0x3780000000057811 */ /* 0x000fc800078eb8ff */
[----:B------:R-:W-:Y:S01]  /*29f0*/  LOP3.LUT R24, R5, R3, R24, 0xfe, !PT ;  /* 0x0000000305187212 */ /* 0x000fe200078efe18 */
[----:B------:R-:W-:Y:S06]  /*2a00*/  BRA `(.L_x_14683) ;  /* 0x0000000000947947 */ /* 0x000fec0003800000 */
.L_x_14695:
        /* <DEDUP_REMOVED lines=14> */
.L_x_14682:
        /* <DEDUP_REMOVED lines=16> */
.L_x_14704:
[----:B------:R-:W-:Y:S01]  /*2bf0*/  IMAD.MOV.U32 R24, RZ, RZ, RZ ;  /* 0x000000ffff187224 */ /* 0x000fe200078e00ff */
[----:B------:R-:W-:Y:S06]  /*2c00*/  BRA `(.L_x_14683) ;  /* 0x0000000000147947 */ /* 0x000fec0003800000 */
.L_x_14703:
[----:B------:R-:W2:Y:S02]  /*2c10*/  LDG.E.64 R24, desc[UR36][R4.64] ;  /* 0x0000002404187981 */ /* 0x000ea4000c1e1b00 */
[----:B--2---:R0:W2:Y:S01]  /*2c20*/  I2F.U64 R24, R24 ;  /* 0x0000001800187312 */ /* 0x0040a20000301000 */
[----:B------:R-:W-:Y:S05]  /*2c30*/  BRA `(.L_x_14683) ;  /* 0x0000000000087947 */ /* 0x000fea0003800000 */
.L_x_14702:
[----:B------:R-:W2:Y:S02]  /*2c40*/  LDG.E R4, desc[UR36][R4.64] ;  /* 0x0000002404047981 */ /* 0x000ea4000c1e1900 */
[----:B--2---:R-:W-:-:S07]  /*2c50*/  I2FP.F32.U32 R24, R4 ;  /* 0x0000000400187245 */ /* 0x004fce0000201000 */
.L_x_14683:
[----:B------:R-:W-:Y:S05]  /*2c60*/  BSYNC B7 ;  /* 0x0000000000077941 */ /* 0x000fea0003800000 */
.L_x_14677:
[----:B------:R-:W-:-:S07]  /*2c70*/  VIADD R23, R23, 0x80 ;  /* 0x0000008017177836 */ /* 0x000fce0000000000 */
.L_x_14676:
[----:B------:R-:W-:Y:S05]  /*2c80*/  BSYNC B6 ;  /* 0x0000000000067941 */ /* 0x000fea0003800000 */
.L_x_14675:
        /* <DEDUP_REMOVED lines=23> */
.L_x_14710:
[----:B------:R-:W2:Y:S02]  /*2e00*/  LDG.E.U8 R4, desc[UR36][R4.64] ;  /* 0x0000002404047981 */ /* 0x000ea4000c1e1100 */
[----:B--2---:R-:W-:Y:S01]  /*2e10*/  I2FP.F32.U32 R16, R4 ;  /* 0x0000000400107245 */ /* 0x004fe20000201000 */
[----:B------:R-:W-:Y:S06]  /*2e20*/  BRA `(.L_x_14706) ;  /* 0x0000000c00207947 */ /* 0x000fec0003800000 */
.L_x_14709:
        /* <DEDUP_REMOVED lines=9> */
.L_x_14713:
[----:B------:R-:W2:Y:S02]  /*2ec0*/  LDG.E R4, desc[UR36][R4.64] ;  /* 0x0000002404047981 */ /* 0x000ea4000c1e1900 */
[----:B--2---:R-:W-:Y:S01]  /*2ed0*/  I2FP.F32.S32 R16, R4 ;  /* 0x0000000400107245 */ /* 0x004fe20000201400 */
[----:B------:R-:W-:Y:S06]  /*2ee0*/  BRA `(.L_x_14706) ;  /* 0x0000000800f07947 */ /* 0x000fec0003800000 */
.L_x_14712:
[----:B------:R-:W2:Y:S02]  /*2ef0*/  LDG.E.U16 R4, desc[UR36][R4.64] ;  /* 0x0000002404047981 */ /* 0x000ea4000c1e1500 */
[----:B--2---:R0:W2:Y:S01]  /*2f00*/  I2F.S16 R16, R4 ;  /* 0x0000000400107306 */ /* 0x0040a20000101400 */
[----:B------:R-:W-:Y:S05]  /*2f10*/  BRA `(.L_x_14706) ;  /* 0x0000000800e47947 */ /* 0x000fea0003800000 */
.L_x_14708:
        /* <DEDUP_REMOVED lines=8> */
.L_x_14715:
[----:B------:R-:W2:Y:S02]  /*2fa0*/  LDG.E.U16 R4, desc[UR36][R4.64] ;  /* 0x0000002404047981 */ /* 0x000ea4000c1e1500 */
[----:B--2---:R-:W-:Y:S01]  /*2fb0*/  HADD2.F32 R16, -RZ, R4.H0_H0 ;  /* 0x20000004ff107230 */ /* 0x004fe20000004100 */
[----:B------:R-:W-:Y:S06]  /*2fc0*/  BRA `(.L_x_14706) ;  /* 0x0000000800b87947 */ /* 0x000fec0003800000 */
.L_x_14714:
        /* <DEDUP_REMOVED lines=8> */
.L_x_14717:
[----:B------:R-:W2:Y:S02]  /*3050*/  LDG.E.U16 R4, desc[UR36][R4.64] ;  /* 0x0000002404047981 */ /* 0x000ea4000c1e1500 */
[----:B--2---:R-:W-:Y:S01]  /*3060*/  HADD2.F32 R16, -RZ, R4.H0_H0 ;  /* 0x20000004ff107230 */ /* 0x004fe20000004100 */
[----:B------:R-:W-:Y:S06]  /*3070*/  BRA `(.L_x_14706) ;  /* 0x00000008008c7947 */ /* 0x000fec0003800000 */
.L_x_14716:
[----:B------:R-:W2:Y:S01]  /*3080*/  LDG.E.64 R4, desc[UR36][R4.64] ;  /* 0x0000002404047981 */ /* 0x000ea2000c1e1b00 */
[----:B------:R-:W-:Y:S01]  /*3090*/  UMOV UR4, 0xf0000000 ;  /* 0xf000000000047882 */ /* 0x000fe20000000000 */
[----:B------:R-:W-:Y:S01]  /*30a0*/  UMOV UR5, 0x380fffff ;  /* 0x380fffff00057882 */ /* 0x000fe20000000000 */
[----:B--2---:R-:W0:Y:S01]  /*30b0*/  F2F.F32.F64 R16, R4 ;  /* 0x0000000400107310 */ /* 0x004e220000301000 */
[----:B------:R-:W-:-:S14]  /*30c0*/  DSETP.GEU.AND P0, PT, |R4|, UR4, PT ;  /* 0x0000000404007e2a */ /* 0x000fdc000bf0e200 */
[----:B0-----:R-:W-:Y:S01]  /*30d0*/  @!P0 FMUL R16, R16, 1.175494350822287508e-38 ;  /* 0x0080000010108820 */ /* 0x001fe20000400000 */
[----:B------:R-:W-:Y:S06]  /*30e0*/  BRA `(.L_x_14706) ;  /* 0x0000000800707947 */ /* 0x000fec0003800000 */
.L_x_14707:
        /* <DEDUP_REMOVED lines=12> */
.L_x_14720:
[----:B------:R-:W2:Y:S01]  /*31b0*/  LDG.E.64 R4, desc[UR36][R4.64] ;  /* 0x0000002404047981 */ /* 0x000ea2000c1e1b00 */
[----:B------:R-:W-:Y:S01]  /*31c0*/  UMOV UR4, 0xf0000000 ;  /* 0xf000000000047882 */ /* 0x000fe20000000000 */
[----:B------:R-:W-:Y:S01]  /*31d0*/  UMOV UR5, 0x380fffff ;  /* 0x380fffff00057882 */ /* 0x000fe20000000000 */
[----:B--2---:R-:W0:Y:S01]  /*31e0*/  F2F.F32.F64 R16, R4 ;  /* 0x0000000400107310 */ /* 0x004e220000301000 */
[----:B------:R-:W-:-:S14]  /*31f0*/  DSETP.GEU.AND P0, PT, |R4|, UR4, PT ;  /* 0x0000000404007e2a */ /* 0x000fdc000bf0e200 */
[----:B0-----:R-:W-:Y:S01]  /*3200*/  @!P0 FMUL R16, R16, 1.175494350822287508e-38 ;  /* 0x0080000010108820 */ /* 0x001fe20000400000 */
[----:B------:R-:W-:Y:S06]  /*3210*/  BRA `(.L_x_14706) ;  /* 0x0000000800247947 */ /* 0x000fec0003800000 */
.L_x_14719:
        /* <DEDUP_REMOVED lines=26> */
.L_x_14722:
        /* <DEDUP_REMOVED lines=13> */
.L_x_14721:
[----:B------:R-:W2:Y:S02]  /*3490*/  LDG.E.U16 R4, desc[UR36][R4.64] ;  /* 0x0000002404047981 */ /* 0x000ea4000c1e1500 */
[----:B--2---:R-:W-:Y:S01]  /*34a0*/  IMAD.U32 R16, R4, 0x10000, RZ ;  /* 0x0001000004107824 */ /* 0x004fe200078e00ff */
[----:B------:R-:W-:Y:S06]  /*34b0*/  BRA `(.L_x_14706) ;  /* 0x00000004007c7947 */ /* 0x000fec0003800000 */
.L_x_14718:
        /* <DEDUP_REMOVED lines=11> */
.L_x_14725:
        /* <DEDUP_REMOVED lines=19> */
.L_x_14727:
[----:B------:R-:W-:Y:S05]  /*36a0*/  BSYNC B0 ;  /* 0x0000000000007941 */ /* 0x000fea0003800000 */
.L_x_14726:
[----:B------:R-:W-:Y:S01]  /*36b0*/  IMAD.SHL.U32 R3, R3, 0x100000, RZ ;  /* 0x0010000003037824 */ /* 0x000fe200078e00ff */
[----:B------:R-:W-:-:S04]  /*36c0*/  LEA R5, R0, 0x3b800000, 0x17 ;  /* 0x3b80000000057811 */ /* 0x000fc800078eb8ff */
[----:B------:R-:W-:Y:S01]  /*36d0*/  LOP3.LUT R16, R5, R3, R16, 0xfe, !PT ;  /* 0x0000000305107212 */ /* 0x000fe200078efe10 */
[----:B------:R-:W-:Y:S06]  /*36e0*/  BRA `(.L_x_14706) ;  /* 0x0000000000f07947 */ /* 0x000fec0003800000 */
.L_x_14724:
        /* <DEDUP_REMOVED lines=19> */
.L_x_14729:
[----:B------:R-:W-:Y:S05]  /*3820*/  BSYNC B0 ;  /* 0x0000000000007941 */ /* 0x000fea0003800000 */
.L_x_14728:
[----:B------:R-:W-:Y:S01]  /*3830*/  IMAD.SHL.U32 R3, R3, 0x200000, RZ ;  /* 0x0020000003037824 */ /* 0x000fe200078e00ff */
[----:B------:R-:W-:-:S04]  /*3840*/  LEA R5, R0, 0x37800000, 0x17 ;  /* 0x3780000000057811 */ /* 0x000fc800078eb8ff */
[----:B------:R-:W-:Y:S01]  /*3850*/  LOP3.LUT R16, R5, R3, R16, 0xfe, !PT ;  /* 0x0000000305107212 */ /* 0x000fe200078efe10 */
[----:B------:R-:W-:Y:S06]  /*3860*/  BRA `(.L_x_14706) ;  /* 0x0000000000907947 */ /* 0x000fec0003800000 */
.L_x_14723:
        /* <DEDUP_REMOVED lines=14> */
.L_x_14711:
        /* <DEDUP_REMOVED lines=16> */
.L_x_14732:
[----:B------:R-:W-:Y:S05]  /*3a50*/  BRA `(.L_x_14706) ;  /* 0x0000000000147947 */ /* 0x000fea0003800000 */
.L_x_14731:
[----:B------:R-:W2:Y:S02]  /*3a60*/  LDG.E.64 R4, desc[UR36][R4.64] ;  /* 0x0000002404047981 */ /* 0x000ea4000c1e1b00 */
[----:B--2---:R0:W2:Y:S01]  /*3a70*/  I2F.U64 R16, R4 ;  /* 0x0000000400107312 */ /* 0x0040a20000301000 */
[----:B------:R-:W-:Y:S05]  /*3a80*/  BRA `(.L_x_14706) ;  /* 0x0000000000087947 */ /* 0x000fea0003800000 */
.L_x_14730:
[----:B------:R-:W2:Y:S02]  /*3a90*/  LDG.E R4, desc[UR36][R4.64] ;  /* 0x0000002404047981 */ /* 0x000ea4000c1e1900 */
[----:B--2---:R-:W-:-:S07]  /*3aa0*/  I2FP.F32.U32 R16, R4 ;  /* 0x0000000400107245 */ /* 0x004fce0000201000 */
.L_x_14706:
[----:B------:R-:W-:Y:S05]  /*3ab0*/  BSYNC B6 ;  /* 0x0000000000067941 */ /* 0x000fea0003800000 */
.L_x_14705:
[----:B------:R-:W-:Y:S01]  /*3ac0*/  ULDC UR4, c[0x0][0x218] ;  /* 0x0000860000047ab9 */ /* 0x000fe20000000800 */
[----:B------:R-:W-:Y:S01]  /*3ad0*/  IMAD.MOV.U32 R3, RZ, RZ, 0x4016cbe4 ;  /* 0x4016cbe4ff037424 */ /* 0x000fe200078e00ff */
[----:B------:R-:W-:Y:S01]  /*3ae0*/  BSSY B0, `(.L_x_14733) ;  /* 0x0000174000007945 */ /* 0x000fe20003800000 */
[----:B------:R-:W-:-:S05]  /*3af0*/  IMAD.U32 R7, RZ, RZ, UR4 ;  /* 0x00000004ff077e24 */ /* 0x000fca000f8e00ff */
[----:B------:R-:W-:-:S04]  /*3b00*/  ISETP.GE.AND P0, PT, R7, RZ, PT ;  /* 0x000000ff0700720c */ /* 0x000fc80003f06270 */
[----:B------:R-:W-:Y:S02]  /*3b10*/  FSEL R3, R3, 0.78539818525314331055, !P0 ;  /* 0x3f490fdb03037808 */ /* 0x000fe40004000000 */
[----:B0-2---:R-:W-:-:S07]  /*3b20*/  FSEL R5, RZ, 3.1415927410125732422, P0 ;  /* 0x40490fdbff057808 */ /* 0x005fce0000000000 */
[----:B------:R-:W-:Y:S05]  /*3b30*/  @!P0 BRA `(.L_x_14734) ;  /* 0x0000000800d88947 */ /* 0x000fea0003800000 */
[----:B------:R-:W0:Y:S01]  /*3b40*/  S2R R8, SR_TID.X ;  /* 0x0000000000087919 */ /* 0x000e220000002100 */
[----:B------:R-:W-:Y:S01]  /*3b50*/  BSSY B3, `(.L_x_14735) ;  /* 0x000002c000037945 */ /* 0x000fe20003800000 */
[----:B0-----:R-:W-:-:S13]  /*3b60*/  ISETP.GE.AND P0, PT, R8, R17, PT ;  /* 0x000000110800720c */ /* 0x001fda0003f06270 */
[----:B------:R-:W-:Y:S05]  /*3b70*/  @P0 BRA `(.L_x_14736) ;  /* 0x0000000000a40947 */ /* 0x000fea0003800000 */
[----:B------:R-:W-:Y:S01]  /*3b80*/  FADD.FTZ R0, |R7|, -RZ ;  /* 0x800000ff07007221 */ /* 0x000fe20000010200 */
[C---:B-1-3-5:R-:W-:Y:S01]  /*3b90*/  FADD.FTZ R9, |R19|.reuse, -RZ ;  /* 0x800000ff13097221 */ /* 0x06afe20000010200 */
        /* <DEDUP_REMOVED lines=13> */
[----:B------:R-:W-:Y:S05]  /*3c70*/  CALL.REL.NOINC `($__internal_50_$__cuda_sm3x_div_rn_ftz_f32_slowpath) ;  /* 0x0000005000407944 */ /* 0x000fea0003c00000 */
[----:B------:R-:W-:-:S07]  /*3c80*/  IMAD.MOV.U32 R4, RZ, RZ, R13 ;  /* 0x000000ffff047224 */ /* 0x000fce00078e000d */
.L_x_14738:
[----:B------:R-:W-:Y:S05]  /*3c90*/  BSYNC B4 ;  /* 0x0000000000047941 */ /* 0x000fea0003800000 */
.L_x_14737:
[----:B------:R-:W-:Y:S02]  /*3ca0*/  IMAD.MOV.U32 R7, RZ, RZ, 0x3b33710b ;  /* 0x3b33710bff077424 */ /* 0x000fe400078e00ff */
[----:B------:R-:W-:Y:S01]  /*3cb0*/  FMUL.FTZ R0, R4, R4 ;  /* 0x0000000404007220 */ /* 0x000fe20000410000 */
[----:B------:R-:W-:Y:S01]  /*3cc0*/  ULDC UR4, c[0x0][0x218] ;  /* 0x0000860000047ab9 */ /* 0x000fe20000000800 */
[----:B------:R-:W-:Y:S01]  /*3cd0*/  @P3 IMAD.MOV.U32 R9, RZ, RZ, 0x3fd774eb ;  /* 0x3fd774ebff093424 */ /* 0x000fe200078e00ff */
[----:B------:R-:W-:Y:S01]  /*3ce0*/  FSETP.NEU.FTZ.AND P1, PT, R11, RZ, PT ;  /* 0x000000ff0b00720b */ /* 0x000fe20003f3d000 */
        /* <DEDUP_REMOVED lines=9> */
[----:B------:R-:W-:-:S03]  /*3d80*/  IMAD.U32 R7, RZ, RZ, UR4 ;  /* 0x00000004ff077e24 */ /* 0x000fc6000f8e00ff */
[----:B------:R-:W-:Y:S01]  /*3d90*/  @P3 FFMA.FTZ R4, R9, 0.93318945169448852539, -R4 ;  /* 0x3f6ee58109043823 */ /* 0x000fe20000010804 */
[----:B------:R-:W-:Y:S01]  /*3da0*/  FADD.FTZ R0, |R19|, |R7| ;  /* 0x4000000713007221 */ /* 0x000fe20000010200 */
[----:B------:R-:W-:-:S04]  /*3db0*/  FSETP.NEU.FTZ.AND P0, PT, |R7|, |R19|, PT ;  /* 0x400000130700720b */ /* 0x000fc80003f1d200 */
[----:B------:R-:W-:Y:S02]  /*3dc0*/  FSEL R4, R3, R4, !P0 ;  /* 0x0000000403047208 */ /* 0x000fe40004000000 */
[----:B------:R-:W-:Y:S02]  /*3dd0*/  FSETP.GTU.FTZ.AND P0, PT, |R0|, +INF , PT ;  /* 0x7f8000000000780b */ /* 0x000fe40003f1c200 */
[----:B------:R-:W-:-:S04]  /*3de0*/  FSEL R4, R5, R4, !P1 ;  /* 0x0000000405047208 */ /* 0x000fc80004800000 */
[----:B------:R-:W-:-:S04]  /*3df0*/  LOP3.LUT R19, R4, 0x80000000, R19, 0xb8, !PT ;  /* 0x8000000004137812 */ /* 0x000fc800078eb813 */
[----:B------:R-:W-:-:S07]  /*3e00*/  FSEL R4, R0, R19, P0 ;  /* 0x0000001300047208 */ /* 0x000fce0000000000 */
.L_x_14736:
[----:B------:R-:W-:Y:S05]  /*3e10*/  BSYNC B3 ;  /* 0x0000000000037941 */ /* 0x000fea0003800000 */
.L_x_14735:
[----:B------:R-:W-:Y:S01]  /*3e20*/  VIADD R0, R8, 0x80 ;  /* 0x0000008008007836 */ /* 0x000fe20000000000 */
[----:B------:R-:W-:Y:S04]  /*3e30*/  BSSY B3, `(.L_x_14739) ;  /* 0x000002c000037945 */ /* 0x000fe80003800000 */
[----:B------:R-:W-:-:S13]  /*3e40*/  ISETP.GE.AND P0, PT, R0, R17, PT ;  /* 0x000000110000720c */ /* 0x000fda0003f06270 */
[----:B------:R-:W-:Y:S05]  /*3e50*/  @P0 BRA `(.L_x_14740) ;  /* 0x0000000000a40947 */ /* 0x000fea0003800000 */
[----:B------:R-:W-:Y:S01]  /*3e60*/  FADD.FTZ R9, |R7|, -RZ ;  /* 0x800000ff07097221 */ /* 0x000fe20000010200 */
[C---:B-----5:R-:W-:Y:S01]  /*3e70*/  FADD.FTZ R0, |R18|.reuse, -RZ ;  /* 0x800000ff12007221 */ /* 0x060fe20000010200 */
        /* <DEDUP_REMOVED lines=13> */
[----:B-1-34-:R-:W-:Y:S05]  /*3f50*/  CALL.REL.NOINC `($__internal_50_$__cuda_sm3x_div_rn_ftz_f32_slowpath) ;  /* 0x0000004c00887944 */ /* 0x01afea0003c00000 */
[----:B------:R-:W-:-:S07]  /*3f60*/  IMAD.MOV.U32 R6, RZ, RZ, R13 ;  /* 0x000000ffff067224 */ /* 0x000fce00078e000d */
.L_x_14742:
[----:B------:R-:W-:Y:S05]  /*3f70*/  BSYNC B4 ;  /* 0x0000000000047941 */ /* 0x000fea0003800000 */
.L_x_14741:
        /* <DEDUP_REMOVED lines=23> */
.L_x_14740:
[----:B------:R-:W-:Y:S05]  /*40f0*/  BSYNC B3 ;  /* 0x0000000000037941 */ /* 0x000fea0003800000 */
.L_x_14739:
        /* <DEDUP_REMOVED lines=21> */
.L_x_14746:
[----:B------:R-:W-:Y:S05]  /*4250*/  BSYNC B4 ;  /* 0x0000000000047941 */ /* 0x000fea0003800000 */
.L_x_14745:
        /* <DEDUP_REMOVED lines=23> */
.L_x_14744:
[----:B------:R-:W-:Y:S05]  /*43d0*/  BSYNC B3 ;  /* 0x0000000000037941 */ /* 0x000fea0003800000 */
.L_x_14743:
[----:B------:R-:W-:-:S05]  /*43e0*/  VIADD R8, R8, 0x180 ;  /* 0x0000018008087836 */ /* 0x000fca0000000000 */
        /* <DEDUP_REMOVED lines=19> */
.L_x_14749:
[----:B------:R-:W-:Y:S05]  /*4520*/  BSYNC B3 ;  /* 0x0000000000037941 */ /* 0x000fea0003800000 */
.L_x_14748:
[----:B------:R-:W-:Y:S02]  /*4530*/  IMAD.MOV.U32 R7, RZ, RZ, 0x3b33710b ;  /* 0x3b33710bff077424 */ /* 0x000fe400078e00ff */
[----:B------:R-:W-:Y:S01]  /*4540*/  FMUL.FTZ R0, R6, R6 ;  /* 0x0000000606007220 */ /* 0x000fe20000410000 */
[----:B------:R-:W-:Y:S01]  /*4550*/  @P3 IMAD.MOV.U32 R9, RZ, RZ, 0x3fd774eb ;  /* 0x3fd774ebff093424 */ /* 0x000fe200078e00ff */
[----:B------:R-:W-:Y:S01]  /*4560*/  ULDC UR4, c[0x0][0x218] ;  /* 0x0000860000047ab9 */ /* 0x000fe20000000800 */
[----:B------:R-:W-:Y:S01]  /*4570*/  FSETP.NEU.FTZ.AND P1, PT, R11, RZ, PT ;  /* 0x000000ff0b00720b */ /* 0x000fe20003f3d000 */
[----:B------:R-:W-:Y:S01]  /*4580*/  FFMA.FTZ R7, R0, R7, -0.015681877732276916504 ;  /* 0xbc80774800077423 */ /* 0x000fe20000010007 */
[C---:B------:R-:W-:Y:S01]  /*4590*/  FSETP.NEU.FTZ.AND P0, PT, |R16|.reuse, |UR4|, PT ;  /* 0x4000000410007c0b */ /* 0x040fe2000bf1d200 */
[----:B------:R-:W-:Y:S02]  /*45a0*/  FADD.FTZ R24, |R16|, |UR4| ;  /* 0x4000000410187e21 */ /* 0x000fe40008010200 */
[----:B------:R-:W-:-:S04]  /*45b0*/  FFMA.FTZ R7, R0, R7, 0.042200751602649688721 ;  /* 0x3d2cdab200077423 */ /* 0x000fc80000010007 */
[----:B------:R-:W-:-:S04]  /*45c0*/  FFMA.FTZ R7, R0, R7, -0.074792981147766113281 ;  /* 0xbd992d1000077423 */ /* 0x000fc80000010007 */
[----:B------:R-:W-:-:S04]  /*45d0*/  FFMA.FTZ R7, R0, R7, 0.10640415549278259277 ;  /* 0x3dd9ea6c00077423 */ /* 0x000fc80000010007 */
[----:B------:R-:W-:-:S04]  /*45e0*/  FFMA.FTZ R7, R0, R7, -0.14207722246646881104 ;  /* 0xbe117cb100077423 */ /* 0x000fc80000010007 */
[----:B------:R-:W-:-:S04]  /*45f0*/  FFMA.FTZ R7, R0, R7, 0.19993925094604492188 ;  /* 0x3e4cbce000077423 */ /* 0x000fc80000010007 */
[----:B------:R-:W-:-:S04]  /*4600*/  FFMA.FTZ R7, R0, R7, -0.33333197236061096191 ;  /* 0xbeaaaa7d00077423 */ /* 0x000fc80000010007 */
[----:B------:R-:W-:-:S04]  /*4610*/  FMUL.FTZ R7, R0, R7 ;  /* 0x0000000700077220 */ /* 0x000fc80000410000 */
[----:B------:R-:W-:-:S04]  /*4620*/  FFMA.FTZ R6, R7, R6, R6 ;  /* 0x0000000607067223 */ /* 0x000fc80000010006 */
[----:B------:R-:W-:-:S05]  /*4630*/  @P3 FFMA.FTZ R6, R9, 0.93318945169448852539, -R6 ;  /* 0x3f6ee58109063823 */ /* 0x000fca0000010806 */
[----:B------:R-:W-:Y:S02]  /*4640*/  FSEL R6, R3, R6, !P0 ;  /* 0x0000000603067208 */ /* 0x000fe40004000000 */
[----:B------:R-:W-:Y:S02]  /*4650*/  FSETP.GTU.FTZ.AND P0, PT, |R24|, +INF , PT ;  /* 0x7f8000001800780b */ /* 0x000fe40003f1c200 */
[----:B------:R-:W-:-:S04]  /*4660*/  FSEL R5, R5, R6, !P1 ;  /* 0x0000000605057208 */ /* 0x000fc80004800000 */
[----:B------:R-:W-:-:S04]  /*4670*/  LOP3.LUT R5, R5, 0x80000000, R16, 0xb8, !PT ;  /* 0x8000000005057812 */ /* 0x000fc800078eb810 */
[----:B------:R-:W-:Y:S01]  /*4680*/  FSEL R24, R24, R5, P0 ;  /* 0x0000000518187208 */ /* 0x000fe20000000000 */
[----:B------:R-:W-:Y:S06]  /*4690*/  BRA `(.L_x_14747) ;  /* 0x0000000800e07947 */ /* 0x000fec0003800000 */
.L_x_14734:
        /* <DEDUP_REMOVED lines=21> */
.L_x_14753:
[----:B------:R-:W-:Y:S05]  /*47f0*/  BSYNC B4 ;  /* 0x0000000000047941 */ /* 0x000fea0003800000 */
.L_x_14752:
[----:B------:R-:W-:Y:S02]  /*4800*/  IMAD.MOV.U32 R7, RZ, RZ, 0x3b33710b ;  /* 0x3b33710bff077424 */ /* 0x000fe400078e00ff */
[----:B------:R-:W-:Y:S01]  /*4810*/  FMUL.FTZ R0, R4, R4 ;  /* 0x0000000404007220 */ /* 0x000fe20000410000 */
[----:B------:R-:W-:Y:S01]  /*4820*/  ULDC UR4, c[0x0][0x218] ;  /* 0x0000860000047ab9 */ /* 0x000fe20000000800 */
[----:B------:R-:W-:Y:S01]  /*4830*/  IMAD.MOV.U32 R9, RZ, RZ, 0x3fd774eb ;  /* 0x3fd774ebff097424 */ /* 0x000fe200078e00ff */
        /* <DEDUP_REMOVED lines=11> */
[C-C-:B------:R-:W-:Y:S01]  /*48f0*/  @!P3 FFMA.FTZ R0, R9.reuse, 1.8663789033889770508, -R4.reuse ;  /* 0x3feee5810900b823 */ /* 0x140fe20000010804 */
[----:B------:R-:W-:Y:S01]  /*4900*/  @P3 FFMA.FTZ R0, R9, 0.93318945169448852539, R4 ;  /* 0x3f6ee58109003823 */ /* 0x000fe20000010004 */
[----:B------:R-:W-:Y:S01]  /*4910*/  FSETP.NEU.FTZ.AND P1, PT, |R7|, |R19|, PT ;  /* 0x400000130700720b */ /* 0x000fe20003f3d200 */
[----:B------:R-:W-:-:S03]  /*4920*/  FADD.FTZ R9, |R19|, |R7| ;  /* 0x4000000713097221 */ /* 0x000fc60000010200 */
[----:B------:R-:W-:-:S04]  /*4930*/  FSEL R0, R3, R0, !P1 ;  /* 0x0000000003007208 */ /* 0x000fc80004800000 */
[----:B------:R-:W-:Y:S02]  /*4940*/  FSEL R0, R5, R0, !P0 ;  /* 0x0000000005007208 */ /* 0x000fe40004000000 */
[----:B------:R-:W-:Y:S02]  /*4950*/  FSETP.GTU.FTZ.AND P0, PT, |R9|, +INF , PT ;  /* 0x7f8000000900780b */ /* 0x000fe40003f1c200 */
[----:B------:R-:W-:-:S04]  /*4960*/  LOP3.LUT R0, R0, 0x80000000, R19, 0xb8, !PT ;  /* 0x8000000000007812 */ /* 0x000fc800078eb813 */
[----:B------:R-:W-:-:S07]  /*4970*/  FSEL R4, R9, R0, P0 ;  /* 0x0000000009047208 */ /* 0x000fce0000000000 */
.L_x_14751:
[----:B------:R-:W-:Y:S05]  /*4980*/  BSYNC B3 ;  /* 0x0000000000037941 */ /* 0x000fea0003800000 */
.L_x_14750:
        /* <DEDUP_REMOVED lines=21> */
.L_x_14757:
[----:B------:R-:W-:Y:S05]  /*4ae0*/  BSYNC B4 ;  /* 0x0000000000047941 */ /* 0x000fea0003800000 */
.L_x_14756:
        /* <DEDUP_REMOVED lines=24> */
.L_x_14755:
[----:B------:R-:W-:Y:S05]  /*4c70*/  BSYNC B3 ;  /* 0x0000000000037941 */ /* 0x000fea0003800000 */
.L_x_14754:
        /* <DEDUP_REMOVED lines=21> */
.L_x_14761:
[----:B------:R-:W-:Y:S05]  /*4dd0*/  BSYNC B4 ;  /* 0x0000000000047941 */ /* 0x000fea0003800000 */
.L_x_14760:
        /* <DEDUP_REMOVED lines=24> */
.L_x_14759:
[----:B------:R-:W-:Y:S05]  /*4f60*/  BSYNC B3 ;  /* 0x0000000000037941 */ /* 0x000fea0003800000 */
.L_x_14758:
        /* <DEDUP_REMOVED lines=20> */
.L_x_14763:
[----:B------:R-:W-:Y:S05]  /*50b0*/  BSYNC B3 ;  /* 0x0000000000037941 */ /* 0x000fea0003800000 */
.L_x_14762:
[----:B------:R-:W-:Y:S02]  /*50c0*/  IMAD.MOV.U32 R7, RZ, RZ, 0x3b33710b ;  /* 0x3b33710bff077424 */ /* 0x000fe400078e00ff */
[----:B------:R-:W-:Y:S01]  /*50d0*/  FMUL.FTZ R0, R6, R6 ;  /* 0x0000000606007220 */ /* 0x000fe20000410000 */
[----:B------:R-:W-:Y:S01]  /*50e0*/  FSETP.NEU.FTZ.AND P0, PT, R11, RZ, PT ;  /* 0x000000ff0b00720b */ /* 0x000fe20003f1d000 */
[----:B------:R-:W-:Y:S01]  /*50f0*/  IMAD.MOV.U32 R8, RZ, RZ, 0x3fd774eb ;  /* 0x3fd774ebff087424 */ /* 0x000fe200078e00ff */
[----:B------:R-:W-:Y:S01]  /*5100*/  ULDC UR4, c[0x0][0x218] ;  /* 0x0000860000047ab9 */ /* 0x000fe20000000800 */
        /* <DEDUP_REMOVED lines=11> */
[C-C-:B------:R-:W-:Y:S01]  /*51c0*/  @!P3 FFMA.FTZ R0, R8.reuse, 1.8663789033889770508, -R7.reuse ;  /* 0x3feee5810800b823 */ /* 0x140fe20000010807 */
[----:B------:R-:W-:-:S05]  /*51d0*/  @P3 FFMA.FTZ R0, R8, 0.93318945169448852539, R7 ;  /* 0x3f6ee58108003823 */ /* 0x000fca0000010007 */
[----:B------:R-:W-:Y:S02]  /*51e0*/  @P0 FSEL R5, R3, R0, !P1 ;  /* 0x0000000003050208 */ /* 0x000fe40004800000 */
[----:B------:R-:W-:Y:S02]  /*51f0*/  FSETP.GTU.FTZ.AND P0, PT, |R24|, +INF , PT ;  /* 0x7f8000001800780b */ /* 0x000fe40003f1c200 */
[----:B------:R-:W-:-:S04]  /*5200*/  LOP3.LUT R5, R5, 0x80000000, R16, 0xb8, !PT ;  /* 0x8000000005057812 */ /* 0x000fc800078eb810 */
[----:B------:R-:W-:-:S07]  /*5210*/  FSEL R24, R24, R5, P0 ;  /* 0x0000000518187208 */ /* 0x000fce0000000000 */
.L_x_14747:
[----:B------:R-:W-:Y:S05]  /*5220*/  BSYNC B0 ;  /* 0x0000000000007941 */ /* 0x000fea0003800000 */
.L_x_14733:
[----:B------:R-:W0:Y:S01]  /*5230*/  S2R R25, SR_TID.X ;  /* 0x0000000000197919 */ /* 0x000e220000002100 */
[----:B-----5:R-:W2:Y:S01]  /*5240*/  LDC.U8 R16, c[0x0][0x23c] ;  /* 0x00008f00ff107b82 */ /* 0x020ea20000000000 */
[----:B------:R-:W-:Y:S01]  /*5250*/  BSSY B6, `(.L_x_14764) ;  /* 0x00000ed000067945 */ /* 0x000fe20003800000 */
[----:B0-----:R-:W-:-:S13]  /*5260*/  ISETP.GE.AND P0, PT, R25, R17, PT ;  /* 0x000000111900720c */ /* 0x001fda0003f06270 */
[----:B------:R-:W-:Y:S05]  /*5270*/  @P0 BRA `(.L_x_14765) ;  /* 0x0000000c00a80947 */ /* 0x000fea0003800000 */
[----:B------:R-:W0:Y:S01]  /*5280*/  LDC.64 R8, c[0x0][0x220] ;  /* 0x00008800ff087b82 */ /* 0x000e220000000a00 */
        /* <DEDUP_REMOVED lines=20> */
.L_x_14769:
[----:B----4-:R-:W0:Y:S02]  /*53d0*/  F2I.S64.TRUNC R4, R4 ;  /* 0x0000000400047311 */ /* 0x010e24000020d900 */
[----:B0-----:R-:W-:-:S05]  /*53e0*/  IMAD.MOV.U32 R3, RZ, RZ, R4 ;  /* 0x000000ffff037224 */ /* 0x001fca00078e0004 */
[----:B------:R0:W-:Y:S01]  /*53f0*/  STG.E.U8 desc[UR36][R8.64], R3 ;  /* 0x0000000308007986 */ /* 0x0001e2000c101124 */
[----:B------:R-:W-:Y:S05]  /*5400*/  BRA `(.L_x_14771) ;  /* 0x0000000c00407947 */ /* 0x000fea0003800000 */
.L_x_14768:
[----:B------:R-:W-:-:S13]  /*5410*/  ISETP.NE.AND P0, PT, R0, 0x2, PT ;  /* 0x000000020000780c */ /* 0x000fda0003f05270 */
[----:B------:R-:W-:Y:S05]  /*5420*/  @!P0 BRA `(.L_x_14772) ;  /* 0x0000000000288947 */ /* 0x000fea0003800000 */
[----:B------:R-:W-:-:S13]  /*5430*/  ISETP.NE.AND P0, PT, R0, 0x3, PT ;  /* 0x000000030000780c */ /* 0x000fda0003f05270 */
[----:B------:R-:W-:Y:S05]  /*5440*/  @!P0 BRA `(.L_x_14773) ;  /* 0x0000000000148947 */ /* 0x000fea0003800000 */
[----:B------:R-:W-:-:S13]  /*5450*/  ISETP.NE.AND P0, PT, R0, 0x4, PT ;  /* 0x000000040000780c */ /* 0x000fda0003f05270 */
[----:B------:R-:W-:Y:S05]  /*5460*/  @P0 BRA `(.L_x_14770) ;  /* 0x0000000800d00947 */ /* 0x000fea0003800000 */
[----:B----4-:R-:W0:Y:S02]  /*5470*/  F2I.S64.TRUNC R4, R4 ;  /* 0x0000000400047311 */ /* 0x010e24000020d900 */
[----:B0-----:R0:W-:Y:S01]  /*5480*/  STG.E.64 desc[UR36][R8.64], R4 ;  /* 0x0000000408007986 */ /* 0x0011e2000c101b24 */
[----:B------:R-:W-:Y:S05]  /*5490*/  BRA `(.L_x_14771) ;  /* 0x0000000c001c7947 */ /* 0x000fea0003800000 */
.L_x_14773:
[----:B------:R-:W0:Y:S02]  /*54a0*/  F2I.FTZ.TRUNC.NTZ R3, R4 ;  /* 0x0000000400037305 */ /* 0x000e24000021f100 */
[----:B0-----:R0:W-:Y:S01]  /*54b0*/  STG.E desc[UR36][R8.64], R3 ;  /* 0x0000000308007986 */ /* 0x0011e2000c101924 */
[----:B------:R-:W-:Y:S05]  /*54c0*/  BRA `(.L_x_14771) ;  /* 0x0000000c00107947 */ /* 0x000fea0003800000 */
.L_x_14772:
[----:B------:R-:W0:Y:S02]  /*54d0*/  F2I.FTZ.TRUNC.NTZ R3, R4 ;  /* 0x0000000400037305 */ /* 0x000e24000021f100 */
[----:B0-----:R0:W-:Y:S01]  /*54e0*/  STG.E.U16 desc[UR36][R8.64], R3 ;  /* 0x0000000308007986 */ /* 0x0011e2000c101524 */
[----:B------:R-:W-:Y:S05]  /*54f0*/  BRA `(.L_x_14771) ;  /* 0x0000000c00047947 */ /* 0x000fea0003800000 */
.L_x_14767:
        /* <DEDUP_REMOVED lines=8> */
.L_x_14775:
[----:B----4-:R-:W-:-:S05]  /*5580*/  F2FP.F16.F32.PACK_AB R4, RZ, R4 ;  /* 0x00000004ff04723e */ /* 0x010fca00000000ff */
[----:B------:R0:W-:Y:S01]  /*5590*/  STG.E.U16 desc[UR36][R8.64], R4 ;  /* 0x0000000408007986 */ /* 0x0001e2000c101524 */
[----:B------:R-:W-:Y:S05]  /*55a0*/  BRA `(.L_x_14771) ;  /* 0x0000000800d87947 */ /* 0x000fea0003800000 */
.L_x_14774:
        /* <DEDUP_REMOVED lines=9> */
.L_x_14777:
[----:B------:R-:W-:-:S04]  /*5640*/  F2FP.F16.F32.PACK_AB R3, RZ, R4 ;  /* 0x00000004ff03723e */ /* 0x000fc800000000ff */
[----:B------:R-:W-:-:S05]  /*5650*/  PRMT R3, R3, 0x5410, RZ ;  /* 0x0000541003037816 */ /* 0x000fca00000000ff */
[----:B------:R0:W-:Y:S01]  /*5660*/  STG.E desc[UR36][R8.64], R3 ;  /* 0x0000000308007986 */ /* 0x0001e2000c101924 */
[----:B------:R-:W-:Y:S05]  /*5670*/  BRA `(.L_x_14771) ;  /* 0x0000000800a47947 */ /* 0x000fea0003800000 */
.L_x_14776:
[----:B----4-:R-:W-:-:S06]  /*5680*/  FMUL.FTZ R4, R4, 1 ;  /* 0x3f80000004047820 */ /* 0x010fcc0000410000 */
[----:B------:R-:W0:Y:S02]  /*5690*/  F2F.F64.F32 R4, R4 ;  /* 0x0000000400047310 */ /* 0x000e240000201800 */
[----:B0-----:R0:W-:Y:S01]  /*56a0*/  STG.E.64 desc[UR36][R8.64], R4 ;  /* 0x0000000408007986 */ /* 0x0011e2000c101b24 */
[----:B------:R-:W-:Y:S05]  /*56b0*/  BRA `(.L_x_14771) ;  /* 0x0000000800947947 */ /* 0x000fea0003800000 */
.L_x_14766:
        /* <DEDUP_REMOVED lines=12> */
.L_x_14780:
[----:B----4-:R-:W-:Y:S01]  /*5780*/  FMUL.FTZ R4, R4, 1 ;  /* 0x3f80000004047820 */ /* 0x010fe20000410000 */
[----:B------:R-:W-:-:S05]  /*5790*/  CS2R R6, SRZ ;  /* 0x0000000000067805 */ /* 0x000fca000001ff00 */
[----:B------:R-:W0:Y:S02]  /*57a0*/  F2F.F64.F32 R4, R4 ;  /* 0x0000000400047310 */ /* 0x000e240000201800 */
[----:B0-----:R0:W-:Y:S01]  /*57b0*/  STG.E.128 desc[UR36][R8.64], R4 ;  /* 0x0000000408007986 */ /* 0x0011e2000c101d24 */
[----:B------:R-:W-:Y:S05]  /*57c0*/  BRA `(.L_x_14771) ;  /* 0x0000000800507947 */ /* 0x000fea0003800000 */
.L_x_14779:
        /* <DEDUP_REMOVED lines=20> */
.L_x_14784:
[----:B------:R-:W-:Y:S05]  /*5910*/  BSYNC B0 ;  /* 0x0000000000007941 */ /* 0x000fea0003800000 */
.L_x_14783:
[----:B------:R-:W-:-:S05]  /*5920*/  LOP3.LUT R5, R0, R5, RZ, 0xfc, !PT ;  /* 0x0000000500057212 */ /* 0x000fca00078efcff */
[----:B------:R0:W-:Y:S01]  /*5930*/  STG.E.U8 desc[UR36][R8.64], R5 ;  /* 0x0000000508007986 */ /* 0x0001e2000c101124 */
[----:B------:R-:W-:Y:S05]  /*5940*/  BRA `(.L_x_14771) ;  /* 0x0000000400f07947 */ /* 0x000fea0003800000 */
.L_x_14782:
        /* <DEDUP_REMOVED lines=12> */
.L_x_14786:
[----:B------:R-:W-:Y:S01]  /*5a10*/  IMAD.MOV.U32 R0, RZ, RZ, 0x7f ;  /* 0x0000007fff007424 */ /* 0x000fe200078e00ff */
[----:B------:R-:W-:-:S04]  /*5a20*/  ISETP.GT.U32.AND P0, PT, R5, 0x7f800000, PT ;  /* 0x7f8000000500780c */ /* 0x000fc80003f04070 */
[----:B------:R-:W-:-:S09]  /*5a30*/  SEL R0, R0, 0x7c, P0 ;  /* 0x0000007c00007807 */ /* 0x000fd20000000000 */
.L_x_14787:
[----:B------:R-:W-:Y:S05]  /*5a40*/  BSYNC B0 ;  /* 0x0000000000007941 */ /* 0x000fea0003800000 */
.L_x_14785:
[----:B----4-:R-:W-:-:S04]  /*5a50*/  LOP3.LUT R4, R4, 0x80000000, RZ, 0xc0, !PT ;  /* 0x8000000004047812 */ /* 0x010fc800078ec0ff */
[----:B------:R-:W-:-:S04]  /*5a60*/  SHF.R.U32.HI R3, RZ, 0x18, R4 ;  /* 0x00000018ff037819 */ /* 0x000fc80000011604 */
[----:B------:R-:W-:-:S05]  /*5a70*/  LOP3.LUT R3, R0, R3, RZ, 0xfc, !PT ;  /* 0x0000000300037212 */ /* 0x000fca00078efcff */
[----:B------:R0:W-:Y:S01]  /*5a80*/  STG.E.U8 desc[UR36][R8.64], R3 ;  /* 0x0000000308007986 */ /* 0x0001e2000c101124 */
[----:B------:R-:W-:Y:S05]  /*5a90*/  BRA `(.L_x_14771) ;  /* 0x00000004009c7947 */ /* 0x000fea0003800000 */
.L_x_14781:
[----:B----4-:R-:W-:-:S05]  /*5aa0*/  F2FP.BF16.F32.PACK_AB R4, RZ, R4 ;  /* 0x00000004ff04723e */ /* 0x010fca00000010ff */
[----:B------:R0:W-:Y:S01]  /*5ab0*/  STG.E.U16 desc[UR36][R8.64], R4 ;  /* 0x0000000408007986 */ /* 0x0001e2000c101524 */
[----:B------:R-:W-:Y:S05]  /*5ac0*/  BRA `(.L_x_14771) ;  /* 0x0000000400907947 */ /* 0x000fea0003800000 */
.L_x_14778:
        /* <DEDUP_REMOVED lines=11> */
.L_x_14790:
        /* <DEDUP_REMOVED lines=16> */
.L_x_14793:
[----:B----4-:R-:W-:-:S04]  /*5c80*/  LOP3.LUT R4, R4, 0x80000000, RZ, 0xc0, !PT ;  /* 0x8000000004047812 */ /* 0x010fc800078ec0ff */
[----:B------:R-:W-:-:S04]  /*5c90*/  SHF.R.U32.HI R4, RZ, 0x18, R4 ;  /* 0x00000018ff047819 */ /* 0x000fc80000011604 */
[----:B------:R-:W-:-:S04]  /*5ca0*/  LOP3.LUT R3, R3, R4, RZ, 0xfc, !PT ;  /* 0x0000000403037212 */ /* 0x000fc800078efcff */
[----:B------:R-:W-:-:S07]  /*5cb0*/  PRMT R0, R3, 0x7610, R0 ;  /* 0x0000761003007816 */ /* 0x000fce0000000000 */
.L_x_14792:
[----:B------:R-:W-:Y:S05]  /*5cc0*/  BSYNC B0 ;  /* 0x0000000000007941 */ /* 0x000fea0003800000 */
.L_x_14791:
[----:B------:R0:W-:Y:S01]  /*5cd0*/  STG.E.U8 desc[UR36][R8.64], R0 ;  /* 0x0000000008007986 */ /* 0x0001e2000c101124 */
[----:B------:R-:W-:Y:S05]  /*5ce0*/  BRA `(.L_x_14771) ;  /* 0x0000000400087947 */ /* 0x000fea0003800000 */
.L_x_14789:
        /* <DEDUP_REMOVED lines=16> */
.L_x_14796:
[----:B----4-:R-:W-:-:S04]  /*5df0*/  LOP3.LUT R4, R4, 0x80000000, RZ, 0xc0, !PT ;  /* 0x8000000004047812 */ /* 0x010fc800078ec0ff */
[----:B------:R-:W-:-:S04]  /*5e00*/  SHF.R.U32.HI R4, RZ, 0x18, R4 ;  /* 0x00000018ff047819 */ /* 0x000fc80000011604 */
[----:B------:R-:W-:-:S04]  /*5e10*/  LOP3.LUT R3, R3, R4, RZ, 0xfc, !PT ;  /* 0x0000000403037212 */ /* 0x000fc800078efcff */
[----:B------:R-:W-:-:S07]  /*5e20*/  PRMT R0, R3, 0x7610, R0 ;  /* 0x0000761003007816 */ /* 0x000fce0000000000 */
.L_x_14795:
[----:B------:R-:W-:Y:S05]  /*5e30*/  BSYNC B0 ;  /* 0x0000000000007941 */ /* 0x000fea0003800000 */
.L_x_14794:
[----:B------:R0:W-:Y:S01]  /*5e40*/  STG.E.U8 desc[UR36][R8.64], R0 ;  /* 0x0000000008007986 */ /* 0x0001e2000c101124 */
[----:B------:R-:W-:Y:S05]  /*5e50*/  BRA `(.L_x_14771) ;  /* 0x0000000000ac7947 */ /* 0x000fea0003800000 */
.L_x_14788:
        /* <DEDUP_REMOVED lines=21> */
.L_x_14770:
[----:B------:R-:W-:Y:S01]  /*5fb0*/  MOV R14, 0x0 ;  /* 0x00000000000e7802 */ /* 0x000fe20000000f00 */
[----:B------:R-:W-:Y:S01]  /*5fc0*/  ULDC.64 UR4, c[0x4][0x128] ;  /* 0x01004a0000047ab9 */ /* 0x000fe20000000a00 */
[----:B------:R-:W-:Y:S01]  /*5fd0*/  ULDC.64 UR6, c[0x4][0x130] ;  /* 0x01004c0000067ab9 */ /* 0x000fe20000000a00 */
[----:B----4-:R-:W-:Y:S02]  /*5fe0*/  IMAD.U32 R4, RZ, RZ, UR4 ;  /* 0x00000004ff047e24 */ /* 0x010fe4000f8e00ff */
        /* <DEDUP_REMOVED lines=12> */
.L_x_14799:
[----:B------:R-:W-:Y:S05]  /*60b0*/  BRA `(.L_x_14771) ;  /* 0x0000000000147947 */ /* 0x000fea0003800000 */
.L_x_14798:
[----:B----4-:R-:W0:Y:S02]  /*60c0*/  F2I.U64.TRUNC R4, R4 ;  /* 0x0000000400047311 */ /* 0x010e24000020d800 */
[----:B0-----:R0:W-:Y:S01]  /*60d0*/  STG.E.64 desc[UR36][R8.64], R4 ;  /* 0x0000000408007986 */ /* 0x0011e2000c101b24 */
[----:B------:R-:W-:Y:S05]  /*60e0*/  BRA `(.L_x_14771) ;  /* 0x0000000000087947 */ /* 0x000fea0003800000 */
.L_x_14797:
[----:B------:R-:W0:Y:S02]  /*60f0*/  F2I.FTZ.U32.TRUNC.NTZ R3, R4 ;  /* 0x0000000400037305 */ /* 0x000e24000021f000 */
[----:B0-----:R0:W-:Y:S02]  /*6100*/  STG.E desc[UR36][R8.64], R3 ;  /* 0x0000000308007986 */ /* 0x0011e4000c101924 */
.L_x_14771:
[----:B------:R-:W-:-:S07]  /*6110*/  VIADD R25, R25, 0x80 ;  /* 0x0000008019197836 */ /* 0x000fce0000000000 */
.L_x_14765:
[----:B------:R-:W-:Y:S05]  /*6120*/  BSYNC B6 ;  /* 0x0000000000067941 */ /* 0x000fea0003800000 */
.L_x_14764:
[----:B------:R-:W-:Y:S01]  /*6130*/  ISETP.GE.AND P0, PT, R25, R17, PT ;  /* 0x000000111900720c */ /* 0x000fe20003f06270 */
[----:B------:R-:W-:-:S12]  /*6140*/  BSSY B6, `(.L_x_14800) ;  /* 0x00001d8000067945 */ /* 0x000fd80003800000 */
[----:B------:R-:W-:Y:S05]  /*6150*/  @P0 BRA `(.L_x_14801) ;  /* 0x0000001c00580947 */ /* 0x000fea0003800000 */
[----:B0-2---:R-:W0:Y:S01]  /*6160*/  LDC.64 R8, c[0x0][0x220] ;  /* 0x00008800ff087b82 */ /* 0x005e220000000a00 */
[----:B------:R-:W-:Y:S01]  /*6170*/  IMAD R0, R2, 0x200, R25 ;  /* 0x0000020002007824 */ /* 0x000fe200078e0219 */
[----:B----4-:R-:W-:Y:S01]  /*6180*/  PRMT R4, R16, 0x9910, RZ ;  /* 0x0000991010047816 */ /* 0x010fe200000000ff */
        /* <DEDUP_REMOVED lines=18> */
.L_x_14805:
[----:B-1-3--:R-:W0:Y:S02]  /*62b0*/  F2I.S64.TRUNC R18, R18 ;  /* 0x0000001200127311 */ /* 0x00ae24000020d900 */
[----:B0-----:R-:W-:-:S05]  /*62c0*/  IMAD.MOV.U32 R3, RZ, RZ, R18 ;  /* 0x000000ffff037224 */ /* 0x001fca00078e0012 */
[----:B------:R0:W-:Y:S01]  /*62d0*/  STG.E.U8 desc[UR36][R8.64], R3 ;  /* 0x0000000308007986 */ /* 0x0001e2000c101124 */
[----:B------:R-:W-:Y:S05]  /*62e0*/  BRA `(.L_x_14807) ;  /* 0x0000000c00407947 */ /* 0x000fea0003800000 */
.L_x_14804:
[----:B------:R-:W-:-:S13]  /*62f0*/  ISETP.NE.AND P0, PT, R0, 0x2, PT ;  /* 0x000000020000780c */ /* 0x000fda0003f05270 */
[----:B------:R-:W-:Y:S05]  /*6300*/  @!P0 BRA `(.L_x_14808) ;  /* 0x0000000000288947 */ /* 0x000fea0003800000 */
[----:B------:R-:W-:-:S13]  /*6310*/  ISETP.NE.AND P0, PT, R0, 0x3, PT ;  /* 0x000000030000780c */ /* 0x000fda0003f05270 */
[----:B------:R-:W-:Y:S05]  /*6320*/  @!P0 BRA `(.L_x_14809) ;  /* 0x0000000000148947 */ /* 0x000fea0003800000 */
[----:B------:R-:W-:-:S13]  /*6330*/  ISETP.NE.AND P0, PT, R0, 0x4, PT ;  /* 0x000000040000780c */ /* 0x000fda0003f05270 */
[----:B------:R-:W-:Y:S05]  /*6340*/  @P0 BRA `(.L_x_14806) ;  /* 0x0000000800d00947 */ /* 0x000fea0003800000 */
[----:B-1-3--:R-:W0:Y:S02]  /*6350*/  F2I.S64.TRUNC R18, R18 ;  /* 0x0000001200127311 */ /* 0x00ae24000020d900 */
[----:B0-----:R2:W-:Y:S01]  /*6360*/  STG.E.64 desc[UR36][R8.64], R18 ;  /* 0x0000001208007986 */ /* 0x0015e2000c101b24 */
[----:B------:R-:W-:Y:S05]  /*6370*/  BRA `(.L_x_14807) ;  /* 0x0000000c001c7947 */ /* 0x000fea0003800000 */
.L_x_14809:
[----:B------:R-:W0:Y:S02]  /*6380*/  F2I.FTZ.TRUNC.NTZ R3, R18 ;  /* 0x0000001200037305 */ /* 0x000e24000021f100 */
[----:B0-----:R4:W-:Y:S01]  /*6390*/  STG.E desc[UR36][R8.64], R3 ;  /* 0x0000000308007986 */ /* 0x0019e2000c101924 */
[----:B------:R-:W-:Y:S05]  /*63a0*/  BRA `(.L_x_14807) ;  /* 0x0000000c00107947 */ /* 0x000fea0003800000 */
.L_x_14808:
[----:B------:R-:W0:Y:S02]  /*63b0*/  F2I.FTZ.TRUNC.NTZ R3, R18 ;  /* 0x0000001200037305 */ /* 0x000e24000021f100 */
[----:B0-----:R0:W-:Y:S01]  /*63c0*/  STG.E.U16 desc[UR36][R8.64], R3 ;  /* 0x0000000308007986 */ /* 0x0011e2000c101524 */
[----:B------:R-:W-:Y:S05]  /*63d0*/  BRA `(.L_x_14807) ;  /* 0x0000000c00047947 */ /* 0x000fea0003800000 */
.L_x_14803:
        /* <DEDUP_REMOVED lines=8> */
.L_x_14811:
[----:B------:R-:W-:-:S05]  /*6460*/  F2FP.F16.F32.PACK_AB R18, RZ, R18 ;  /* 0x00000012ff12723e */ /* 0x000fca00000000ff */
[----:B------:R0:W-:Y:S01]  /*6470*/  STG.E.U16 desc[UR36][R8.64], R18 ;  /* 0x0000001208007986 */ /* 0x0001e2000c101524 */
[----:B------:R-:W-:Y:S05]  /*6480*/  BRA `(.L_x_14807) ;  /* 0x0000000800d87947 */ /* 0x000fea0003800000 */
.L_x_14810:
[----:B------:R-:W-:-:S13]  /*6490*/  ISETP.NE.AND P0, PT, R0, 0x7, PT ;  /* 0x000000070000780c */ /* 0x000fda0003f05270 */
[----:B------:R-:W-:Y:S05]  /*64a0*/  @!P0 BRA `(.L_x_14812) ;  /* 0x00000000002c8947 */ /* 0x000fea0003800000 */
[----:B------:R-:W-:-:S13]  /*64b0*/  ISETP.NE.AND P0, PT, R0, 0x8, PT ;  /* 0x000000080000780c */ /* 0x000fda0003f05270 */
[----:B------:R-:W-:Y:S05]  /*64c0*/  @!P0 BRA `(.L_x_14813) ;  /* 0x0000000000148947 */ /* 0x000fea0003800000 */
[----:B------:R-:W-:-:S13]  /*64d0*/  ISETP.NE.AND P0, PT, R0, 0x9, PT ;  /* 0x000000090000780c */ /* 0x000fda0003f05270 */
[----:B------:R-:W-:Y:S05]  /*64e0*/  @P0 BRA `(.L_x_14806) ;  /* 0x0000000800680947 */ /* 0x000fea0003800000 */
[----:B-1-3--:R-:W-:-:S05]  /*64f0*/  IMAD.MOV.U32 R19, RZ, RZ, RZ ;  /* 0x000000ffff137224 */ /* 0x00afca00078e00ff */
[----:B------:R0:W-:Y:S01]  /*6500*/  STG.E.64 desc[UR36][R8.64], R18 ;  /* 0x0000001208007986 */ /* 0x0001e2000c101b24 */
[----:B------:R-:W-:Y:S05]  /*6510*/  BRA `(.L_x_14807) ;  /* 0x0000000800b47947 */ /* 0x000fea0003800000 */
.L_x_14813:
[----:B------:R-:W-:-:S04]  /*6520*/  F2FP.F16.F32.PACK_AB R3, RZ, R18 ;  /* 0x00000012ff03723e */ /* 0x000fc800000000ff */
[----:B------:R-:W-:-:S05]  /*6530*/  PRMT R3, R3, 0x5410, RZ ;  /* 0x0000541003037816 */ /* 0x000fca00000000ff */
[----:B------:R0:W-:Y:S01]  /*6540*/  STG.E desc[UR36][R8.64], R3 ;  /* 0x0000000308007986 */ /* 0x0001e2000c101924 */
[----:B------:R-:W-:Y:S05]  /*6550*/  BRA `(.L_x_14807) ;  /* 0x0000000800a47947 */ /* 0x000fea0003800000 */
.L_x_14812:
[----:B------:R-:W-:-:S06]  /*6560*/  FMUL.FTZ R4, R18, 1 ;  /* 0x3f80000012047820 */ /* 0x000fcc0000410000 */
[----:B------:R-:W0:Y:S02]  /*6570*/  F2F.F64.F32 R4, R4 ;  /* 0x0000000400047310 */ /* 0x000e240000201800 */
[----:B0-----:R0:W-:Y:S01]  /*6580*/  STG.E.64 desc[UR36][R8.64], R4 ;  /* 0x0000000408007986 */ /* 0x0011e2000c101b24 */
[----:B------:R-:W-:Y:S05]  /*6590*/  BRA `(.L_x_14807) ;  /* 0x0000000800947947 */ /* 0x000fea0003800000 */
.L_x_14802:
        /* <DEDUP_REMOVED lines=12> */
.L_x_14816:
[----:B------:R-:W-:Y:S01]  /*6660*/  FMUL.FTZ R4, R18, 1 ;  /* 0x3f80000012047820 */ /* 0x000fe20000410000 */
[----:B------:R-:W-:-:S05]  /*6670*/  CS2R R6, SRZ ;  /* 0x0000000000067805 */ /* 0x000fca000001ff00 */
[----:B------:R-:W0:Y:S02]  /*6680*/  F2F.F64.F32 R4, R4 ;  /* 0x0000000400047310 */ /* 0x000e240000201800 */
[----:B0-----:R0:W-:Y:S01]  /*6690*/  STG.E.128 desc[UR36][R8.64], R4 ;  /* 0x0000000408007986 */ /* 0x0011e2000c101d24 */
[----:B------:R-:W-:Y:S05]  /*66a0*/  BRA `(.L_x_14807) ;  /* 0x0000000800507947 */ /* 0x000fea0003800000 */
.L_x_14815:
        /* <DEDUP_REMOVED lines=20> */
.L_x_14820:
[----:B------:R-:W-:Y:S05]  /*67f0*/  BSYNC B0 ;  /* 0x0000000000007941 */ /* 0x000fea0003800000 */
.L_x_14819:
[----:B------:R-:W-:-:S05]  /*6800*/  LOP3.LUT R5, R0, R5, RZ, 0xfc, !PT ;  /* 0x0000000500057212 */ /* 0x000fca00078efcff */
[----:B------:R0:W-:Y:S01]  /*6810*/  STG.E.U8 desc[UR36][R8.64], R5 ;  /* 0x0000000508007986 */ /* 0x0001e2000c101124 */
[----:B------:R-:W-:Y:S05]  /*6820*/  BRA `(.L_x_14807) ;  /* 0x0000000400f07947 */ /* 0x000fea0003800000 */
.L_x_14818:
        /* <DEDUP_REMOVED lines=12> */
.L_x_14822:
[----:B------:R-:W-:Y:S01]  /*68f0*/  IMAD.MOV.U32 R0, RZ, RZ, 0x7f ;  /* 0x0000007fff007424 */ /* 0x000fe200078e00ff */
[----:B------:R-:W-:-:S04]  /*6900*/  ISETP.GT.U32.AND P0, PT, R4, 0x7f800000, PT ;  /* 0x7f8000000400780c */ /* 0x000fc80003f04070 */
[----:B------:R-:W-:-:S09]  /*6910*/  SEL R0, R0, 0x7c, P0 ;  /* 0x0000007c00007807 */ /* 0x000fd20000000000 */
.L_x_14823:
[----:B------:R-:W-:Y:S05]  /*6920*/  BSYNC B0 ;  /* 0x0000000000007941 */ /* 0x000fea0003800000 */
.L_x_14821:
[----:B------:R-:W-:-:S04]  /*6930*/  LOP3.LUT R18, R18, 0x80000000, RZ, 0xc0, !PT ;  /* 0x8000000012127812 */ /* 0x000fc800078ec0ff */
[----:B------:R-:W-:-:S04]  /*6940*/  SHF.R.U32.HI R3, RZ, 0x18, R18 ;  /* 0x00000018ff037819 */ /* 0x000fc80000011612 */
[----:B------:R-:W-:-:S05]  /*6950*/  LOP3.LUT R3, R0, R3, RZ, 0xfc, !PT ;  /* 0x0000000300037212 */ /* 0x000fca00078efcff */
[----:B------:R0:W-:Y:S01]  /*6960*/  STG.E.U8 desc[UR36][R8.64], R3 ;  /* 0x0000000308007986 */ /* 0x0001e2000c101124 */
[----:B------:R-:W-:Y:S05]  /*6970*/  BRA `(.L_x_14807) ;  /* 0x00000004009c7947 */ /* 0x000fea0003800000 */
.L_x_14817:
[----:B------:R-:W-:-:S05]  /*6980*/  F2FP.BF16.F32.PACK_AB R18, RZ, R18 ;  /* 0x00000012ff12723e */ /* 0x000fca00000010ff */
[----:B------:R0:W-:Y:S01]  /*6990*/  STG.E.U16 desc[UR36][R8.64], R18 ;  /* 0x0000001208007986 */ /* 0x0001e2000c101524 */
[----:B------:R-:W-:Y:S05]  /*69a0*/  BRA `(.L_x_14807) ;  /* 0x0000000400907947 */ /* 0x000fea0003800000 */
.L_x_14814:
        /* <DEDUP_REMOVED lines=11> */
.L_x_14826:
        /* <DEDUP_REMOVED lines=16> */
.L_x_14829:
[----:B------:R-:W-:-:S04]  /*6b60*/  LOP3.LUT R18, R18, 0x80000000, RZ, 0xc0, !PT ;  /* 0x8000000012127812 */ /* 0x000fc800078ec0ff */
[----:B------:R-:W-:-:S04]  /*6b70*/  SHF.R.U32.HI R3, RZ, 0x18, R18 ;  /* 0x00000018ff037819 */ /* 0x000fc80000011612 */
[----:B------:R-:W-:-:S04]  /*6b80*/  LOP3.LUT R0, R0, R3, RZ, 0xfc, !PT ;  /* 0x0000000300007212 */ /* 0x000fc800078efcff */
[----:B------:R-:W-:-:S07]  /*6b90*/  PRMT R4, R0, 0x7610, R4 ;  /* 0x0000761000047816 */ /* 0x000fce0000000004 */
.L_x_14828:
[----:B------:R-:W-:Y:S05]  /*6ba0*/  BSYNC B0 ;  /* 0x0000000000007941 */ /* 0x000fea0003800000 */
.L_x_14827:
[----:B------:R0:W-:Y:S01]  /*6bb0*/  STG.E.U8 desc[UR36][R8.64], R4 ;  /* 0x0000000408007986 */ /* 0x0001e2000c101124 */
[----:B------:R-:W-:Y:S05]  /*6bc0*/  BRA `(.L_x_14807) ;  /* 0x0000000400087947 */ /* 0x000fea0003800000 */
.L_x_14825:
        /* <DEDUP_REMOVED lines=16> */
.L_x_14832:
[----:B------:R-:W-:-:S04]  /*6cd0*/  LOP3.LUT R18, R18, 0x80000000, RZ, 0xc0, !PT ;  /* 0x8000000012127812 */ /* 0x000fc800078ec0ff */
[----:B------:R-:W-:-:S04]  /*6ce0*/  SHF.R.U32.HI R3, RZ, 0x18, R18 ;  /* 0x00000018ff037819 */ /* 0x000fc80000011612 */
[----:B------:R-:W-:-:S04]  /*6cf0*/  LOP3.LUT R0, R0, R3, RZ, 0xfc, !PT ;  /* 0x0000000300007212 */ /* 0x000fc800078efcff */
[----:B------:R-:W-:-:S07]  /*6d00*/  PRMT R4, R0, 0x7610, R4 ;  /* 0x0000761000047816 */ /* 0x000fce0000000004 */
.L_x_14831:
[----:B------:R-:W-:Y:S05]  /*6d10*/  BSYNC B0 ;  /* 0x0000000000007941 */ /* 0x000fea0003800000 */
.L_x_14830:
[----:B------:R0:W-:Y:S01]  /*6d20*/  STG.E.U8 desc[UR36][R8.64], R4 ;  /* 0x0000000408007986 */ /* 0x0001e2000c101124 */
[----:B------:R-:W-:Y:S05]  /*6d30*/  BRA `(.L_x_14807) ;  /* 0x0000000000ac7947 */ /* 0x000fea0003800000 */
.L_x_14824:
        /* <DEDUP_REMOVED lines=21> */
.L_x_14806:
        /* <DEDUP_REMOVED lines=16> */
.L_x_14835:
[----:B------:R-:W-:Y:S05]  /*6f90*/  BRA `(.L_x_14807) ;  /* 0x0000000000147947 */ /* 0x000fea0003800000 */
.L_x_14834:
[----:B-1-3--:R-:W0:Y:S02]  /*6fa0*/  F2I.U64.TRUNC R18, R18 ;  /* 0x0000001200127311 */ /* 0x00ae24000020d800 */
[----:B0-----:R0:W-:Y:S01]  /*6fb0*/  STG.E.64 desc[UR36][R8.64], R18 ;  /* 0x0000001208007986 */ /* 0x0011e2000c101b24 */
[----:B------:R-:W-:Y:S05]  /*6fc0*/  BRA `(.L_x_14807) ;  /* 0x0000000000087947 */ /* 0x000fea0003800000 */
.L_x_14833:
[----:B------:R-:W0:Y:S02]  /*6fd0*/  F2I.FTZ.U32.TRUNC.NTZ R3, R18 ;  /* 0x0000001200037305 */ /* 0x000e24000021f000 */
[----:B0-----:R0:W-:Y:S02]  /*6fe0*/  STG.E desc[UR36][R8.64], R3 ;  /* 0x0000000308007986 */ /* 0x0011e4000c101924 */
.L_x_14807:
        /* <DEDUP_REMOVED lines=24> */
.L_x_14839:
[----:B------:R-:W0:Y:S02]  /*7170*/  F2I.S64.TRUNC R22, R22 ;  /* 0x0000001600167311 */ /* 0x000e24000020d900 */
[----:B0-----:R-:W-:-:S05]  /*7180*/  IMAD.MOV.U32 R3, RZ, RZ, R22 ;  /* 0x000000ffff037224 */ /* 0x001fca00078e0016 */
[----:B------:R0:W-:Y:S01]  /*7190*/  STG.E.U8 desc[UR36][R8.64], R3 ;  /* 0x0000000308007986 */ /* 0x0001e2000c101124 */
[----:B------:R-:W-:Y:S05]  /*71a0*/  BRA `(.L_x_14841) ;  /* 0x0000000c00407947 */ /* 0x000fea0003800000 */
.L_x_14838:
        /* <DEDUP_REMOVED lines=9> */
.L_x_14843:
[----:B------:R-:W0:Y:S02]  /*7240*/  F2I.FTZ.TRUNC.NTZ R3, R22 ;  /* 0x0000001600037305 */ /* 0x000e24000021f100 */
[----:B0-----:R0:W-:Y:S01]  /*7250*/  STG.E desc[UR36][R8.64], R3 ;  /* 0x0000000308007986 */ /* 0x0011e2000c101924 */
[----:B------:R-:W-:Y:S05]  /*7260*/  BRA `(.L_x_14841) ;  /* 0x0000000c00107947 */ /* 0x000fea0003800000 */
.L_x_14842:
[----:B------:R-:W0:Y:S02]  /*7270*/  F2I.FTZ.TRUNC.NTZ R3, R22 ;  /* 0x0000001600037305 */ /* 0x000e24000021f100 */
[----:B0-----:R0:W-:Y:S01]  /*7280*/  STG.E.U16 desc[UR36][R8.64], R3 ;  /* 0x0000000308007986 */ /* 0x0011e2000c101524 */
[----:B------:R-:W-:Y:S05]  /*7290*/  BRA `(.L_x_14841) ;  /* 0x0000000c00047947 */ /* 0x000fea0003800000 */
.L_x_14837:
        /* <DEDUP_REMOVED lines=8> */
.L_x_14845:
[----:B------:R-:W-:-:S05]  /*7320*/  F2FP.F16.F32.PACK_AB R22, RZ, R22 ;  /* 0x00000016ff16723e */ /* 0x000fca00000000ff */
[----:B------:R0:W-:Y:S01]  /*7330*/  STG.E.U16 desc[UR36][R8.64], R22 ;  /* 0x0000001608007986 */ /* 0x0001e2000c101524 */
[----:B------:R-:W-:Y:S05]  /*7340*/  BRA `(.L_x_14841) ;  /* 0x0000000800d87947 */ /* 0x000fea0003800000 */
.L_x_14844:
        /* <DEDUP_REMOVED lines=9> */
.L_x_14847:
[----:B------:R-:W-:-:S04]  /*73e0*/  F2FP.F16.F32.PACK_AB R3, RZ, R22 ;  /* 0x00000016ff03723e */ /* 0x000fc800000000ff */
[----:B------:R-:W-:-:S05]  /*73f0*/  PRMT R3, R3, 0x5410, RZ ;  /* 0x0000541003037816 */ /* 0x000fca00000000ff */
[----:B------:R0:W-:Y:S01]  /*7400*/  STG.E desc[UR36][R8.64], R3 ;  /* 0x0000000308007986 */ /* 0x0001e2000c101924 */
[----:B------:R-:W-:Y:S05]  /*7410*/  BRA `(.L_x_14841) ;  /* 0x0000000800a47947 */ /* 0x000fea0003800000 */
.L_x_14846:
[----:B------:R-:W-:-:S06]  /*7420*/  FMUL.FTZ R4, R22, 1 ;  /* 0x3f80000016047820 */ /* 0x000fcc0000410000 */
[----:B------:R-:W0:Y:S02]  /*7430*/  F2F.F64.F32 R4, R4 ;  /* 0x0000000400047310 */ /* 0x000e240000201800 */
[----:B0-----:R0:W-:Y:S01]  /*7440*/  STG.E.64 desc[UR36][R8.64], R4 ;  /* 0x0000000408007986 */ /* 0x0011e2000c101b24 */
[----:B------:R-:W-:Y:S05]  /*7450*/  BRA `(.L_x_14841) ;  /* 0x0000000800947947 */ /* 0x000fea0003800000 */
.L_x_14836:
        /* <DEDUP_REMOVED lines=12> */
.L_x_14850:
[----:B------:R-:W-:Y:S01]  /*7520*/  FMUL.FTZ R4, R22, 1 ;  /* 0x3f80000016047820 */ /* 0x000fe20000410000 */
[----:B------:R-:W-:-:S05]  /*7530*/  CS2R R6, SRZ ;  /* 0x0000000000067805 */ /* 0x000fca000001ff00 */
[----:B------:R-:W0:Y:S02]  /*7540*/  F2F.F64.F32 R4, R4 ;  /* 0x0000000400047310 */ /* 0x000e240000201800 */
[----:B0-----:R0:W-:Y:S01]  /*7550*/  STG.E.128 desc[UR36][R8.64], R4 ;  /* 0x0000000408007986 */ /* 0x0011e2000c101d24 */
[----:B------:R-:W-:Y:S05]  /*7560*/  BRA `(.L_x_14841) ;  /* 0x0000000800507947 */ /* 0x000fea0003800000 */
.L_x_14849:
        /* <DEDUP_REMOVED lines=20> */
.L_x_14854:
[----:B------:R-:W-:Y:S05]  /*76b0*/  BSYNC B0 ;  /* 0x0000000000007941 */ /* 0x000fea0003800000 */
.L_x_14853:
[----:B------:R-:W-:-:S05]  /*76c0*/  LOP3.LUT R5, R0, R5, RZ, 0xfc, !PT ;  /* 0x0000000500057212 */ /* 0x000fca00078efcff */
[----:B------:R0:W-:Y:S01]  /*76d0*/  STG.E.U8 desc[UR36][R8.64], R5 ;  /* 0x0000000508007986 */ /* 0x0001e2000c101124 */
[----:B------:R-:W-:Y:S05]  /*76e0*/  BRA `(.L_x_14841) ;  /* 0x0000000400f07947 */ /* 0x000fea0003800000 */
.L_x_14852:
        /* <DEDUP_REMOVED lines=12> */
.L_x_14856:
[----:B------:R-:W-:Y:S01]  /*77b0*/  IMAD.MOV.U32 R0, RZ, RZ, 0x7f ;  /* 0x0000007fff007424 */ /* 0x000fe200078e00ff */
[----:B------:R-:W-:-:S04]  /*77c0*/  ISETP.GT.U32.AND P0, PT, R4, 0x7f800000, PT ;  /* 0x7f8000000400780c */ /* 0x000fc80003f04070 */
[----:B------:R-:W-:-:S09]  /*77d0*/  SEL R0, R0, 0x7c, P0 ;  /* 0x0000007c00007807 */ /* 0x000fd20000000000 */
.L_x_14857:
[----:B------:R-:W-:Y:S05]  /*77e0*/  BSYNC B0 ;  /* 0x0000000000007941 */ /* 0x000fea0003800000 */
.L_x_14855:
[----:B------:R-:W-:-:S04]  /*77f0*/  LOP3.LUT R22, R22, 0x80000000, RZ, 0xc0, !PT ;  /* 0x8000000016167812 */ /* 0x000fc800078ec0ff */
[----:B------:R-:W-:-:S04]  /*7800*/  SHF.R.U32.HI R3, RZ, 0x18, R22 ;  /* 0x00000018ff037819 */ /* 0x000fc80000011616 */
[----:B------:R-:W-:-:S05]  /*7810*/  LOP3.LUT R3, R0, R3, RZ, 0xfc, !PT ;  /* 0x0000000300037212 */ /* 0x000fca00078efcff */
[----:B------:R0:W-:Y:S01]  /*7820*/  STG.E.U8 desc[UR36][R8.64], R3 ;  /* 0x0000000308007986 */ /* 0x0001e2000c101124 */
[----:B------:R-:W-:Y:S05]  /*7830*/  BRA `(.L_x_14841) ;  /* 0x00000004009c7947 */ /* 0x000fea0003800000 */
.L_x_14851:
[----:B------:R-:W-:-:S05]  /*7840*/  F2FP.BF16.F32.PACK_AB R22, RZ, R22 ;  /* 0x00000016ff16723e */ /* 0x000fca00000010ff */
[----:B------:R0:W-:Y:S01]  /*7850*/  STG.E.U16 desc[UR36][R8.64], R22 ;  /* 0x0000001608007986 */ /* 0x0001e2000c101524 */
[----:B------:R-:W-:Y:S05]  /*7860*/  BRA `(.L_x_14841) ;  /* 0x0000000400907947 */ /* 0x000fea0003800000 */
.L_x_14848:
        /* <DEDUP_REMOVED lines=11> */
.L_x_14860:
        /* <DEDUP_REMOVED lines=16> */
.L_x_14863:
[----:B------:R-:W-:-:S04]  /*7a20*/  LOP3.LUT R22, R22, 0x80000000, RZ, 0xc0, !PT ;  /* 0x8000000016167812 */ /* 0x000fc800078ec0ff */
[----:B------:R-:W-:-:S04]  /*7a30*/  SHF.R.U32.HI R3, RZ, 0x18, R22 ;  /* 0x00000018ff037819 */ /* 0x000fc80000011616 */
[----:B------:R-:W-:-:S04]  /*7a40*/  LOP3.LUT R0, R0, R3, RZ, 0xfc, !PT ;  /* 0x0000000300007212 */ /* 0x000fc800078efcff */
[----:B------:R-:W-:-:S07]  /*7a50*/  PRMT R4, R0, 0x7610, R4 ;  /* 0x0000761000047816 */ /* 0x000fce0000000004 */
.L_x_14862:
[----:B------:R-:W-:Y:S05]  /*7a60*/  BSYNC B0 ;  /* 0x0000000000007941 */ /* 0x000fea0003800000 */
.L_x_14861:
[----:B------:R0:W-:Y:S01]  /*7a70*/  STG.E.U8 desc[UR36][R8.64], R4 ;  /* 0x0000000408007986 */ /* 0x0001e2000c101124 */
[----:B------:R-:W-:Y:S05]  /*7a80*/  BRA `(.L_x_14841) ;  /* 0x0000000400087947 */ /* 0x000fea0003800000 */
.L_x_14859:
        /* <DEDUP_REMOVED lines=16> */
.L_x_14866:
[----:B------:R-:W-:-:S04]  /*7b90*/  LOP3.LUT R22, R22, 0x80000000, RZ, 0xc0, !PT ;  /* 0x8000000016167812 */ /* 0x000fc800078ec0ff */
[----:B------:R-:W-:-:S04]  /*7ba0*/  SHF.R.U32.HI R3, RZ, 0x18, R22 ;  /* 0x00000018ff037819 */ /* 0x000fc80000011616 */
[----:B------:R-:W-:-:S04]  /*7bb0*/  LOP3.LUT R0, R0, R3, RZ, 0xfc, !PT ;  /* 0x0000000300007212 */ /* 0x000fc800078efcff */
[----:B------:R-:W-:-:S07]  /*7bc0*/  PRMT R4, R0, 0x7610, R4 ;  /* 0x0000761000047816 */ /* 0x000fce0000000004 */
.L_x_14865:
[----:B------:R-:W-:Y:S05]  /*7bd0*/  BSYNC B0 ;  /* 0x0000000000007941 */ /* 0x000fea0003800000 */
.L_x_14864:
[----:B------:R0:W-:Y:S01]  /*7be0*/  STG.E.U8 desc[UR36][R8.64], R4 ;  /* 0x0000000408007986 */ /* 0x0001e2000c101124 */
[----:B------:R-:W-:Y:S05]  /*7bf0*/  BRA `(.L_x_14841) ;  /* 0x0000000000ac7947 */ /* 0x000fea0003800000 */
.L_x_14858:
        /* <DEDUP_REMOVED lines=21> */
.L_x_14840:
        /* <DEDUP_REMOVED lines=16> */
.L_x_14869:
[----:B------:R-:W-:Y:S05]  /*7e50*/  BRA `(.L_x_14841) ;  /* 0x0000000000147947 */ /* 0x000fea0003800000 */
.L_x_14868:
[----:B------:R-:W0:Y:S02]  /*7e60*/  F2I.U64.TRUNC R22, R22 ;  /* 0x0000001600167311 */ /* 0x000e24000020d800 */
[----:B0-----:R4:W-:Y:S01]  /*7e70*/  STG.E.64 desc[UR36][R8.64], R22 ;  /* 0x0000001608007986 */ /* 0x0019e2000c101b24 */
[----:B------:R-:W-:Y:S05]  /*7e80*/  BRA `(.L_x_14841) ;  /* 0x0000000000087947 */ /* 0x000fea0003800000 */
.L_x_14867:
[----:B------:R-:W0:Y:S02]  /*7e90*/  F2I.FTZ.U32.TRUNC.NTZ R3, R22 ;  /* 0x0000001600037305 */ /* 0x000e24000021f000 */
[----:B0-----:R0:W-:Y:S02]  /*7ea0*/  STG.E desc[UR36][R8.64], R3 ;  /* 0x0000000308007986 */ /* 0x0011e4000c101924 */
.L_x_14841:
[----:B------:R-:W-:-:S07]  /*7eb0*/  VIADD R25, R25, 0x80 ;  /* 0x0000008019197836 */ /* 0x000fce0000000000 */
.L_x_14801:
[----:B------:R-:W-:Y:S05]  /*7ec0*/  BSYNC B6 ;  /* 0x0000000000067941 */ /* 0x000fea0003800000 */
.L_x_14800:
[----:B------:R-:W-:-:S13]  /*7ed0*/  ISETP.GE.AND P0, PT, R25, R17, PT ;  /* 0x000000111900720c */ /* 0x000fda0003f06270 */
[----:B------:R-:W-:Y:S05]  /*7ee0*/  @P0 EXIT ;  /* 0x000000000000094d */ /* 0x000fea0003800000 */
[----:B0---4-:R-:W0:Y:S01]  /*7ef0*/  LDC.64 R4, c[0x0][0x220] ;  /* 0x00008800ff047b82 */ /* 0x011e220000000a00 */
[----:B--2---:R-:W-:Y:S01]  /*7f00*/  PRMT R0, R16, 0x9910, RZ ;  /* 0x0000991010007816 */ /* 0x004fe200000000ff */
        /* <DEDUP_REMOVED lines=18> */
.L_x_14873:
[----:B------:R-:W0:Y:S02]  /*8030*/  F2I.S64.TRUNC R24, R24 ;  /* 0x0000001800187311 */ /* 0x000e24000020d900 */
[----:B0-----:R-:W-:-:S05]  /*8040*/  IMAD.MOV.U32 R5, RZ, RZ, R24 ;  /* 0x000000ffff057224 */ /* 0x001fca00078e0018 */
[----:B------:R-:W-:Y:S01]  /*8050*/  STG.E.U8 desc[UR36][R2.64], R5 ;  /* 0x0000000502007986 */ /* 0x000fe2000c101124 */
[----:B------:R-:W-:Y:S05]  /*8060*/  EXIT ;  /* 0x000000000000794d */ /* 0x000fea0003800000 */
.L_x_14872:
        /* <DEDUP_REMOVED lines=9> */
.L_x_14876:
[----:B------:R-:W0:Y:S02]  /*8100*/  F2I.FTZ.TRUNC.NTZ R5, R24 ;  /* 0x0000001800057305 */ /* 0x000e24000021f100 */
[----:B0-----:R-:W-:Y:S01]  /*8110*/  STG.E desc[UR36][R2.64], R5 ;  /* 0x0000000502007986 */ /* 0x001fe2000c101924 */
[----:B------:R-:W-:Y:S05]  /*8120*/  EXIT ;  /* 0x000000000000794d */ /* 0x000fea0003800000 */
.L_x_14875:
[----:B------:R-:W0:Y:S02]  /*8130*/  F2I.FTZ.TRUNC.NTZ R5, R24 ;  /* 0x0000001800057305 */ /* 0x000e24000021f100 */
[----:B0-----:R-:W-:Y:S01]  /*8140*/  STG.E.U16 desc[UR36][R2.64], R5 ;  /* 0x0000000502007986 */ /* 0x001fe2000c101524 */
[----:B------:R-:W-:Y:S05]  /*8150*/  EXIT ;  /* 0x000000000000794d */ /* 0x000fea0003800000 */
.L_x_14871:
        /* <DEDUP_REMOVED lines=8> */
.L_x_14878:
[----:B------:R-:W-:-:S05]  /*81e0*/  F2FP.F16.F32.PACK_AB R24, RZ, R24 ;  /* 0x00000018ff18723e */ /* 0x000fca00000000ff */
[----:B------:R-:W-:Y:S01]  /*81f0*/  STG.E.U16 desc[UR36][R2.64], R24 ;  /* 0x0000001802007986 */ /* 0x000fe2000c101524 */
[----:B------:R-:W-:Y:S05]  /*8200*/  EXIT ;  /* 0x000000000000794d */ /* 0x000fea0003800000 */
.L_x_14877:
        /* <DEDUP_REMOVED lines=9> */
.L_x_14880:
[----:B------:R-:W-:-:S04]  /*82a0*/  F2FP.F16.F32.PACK_AB R5, RZ, R24 ;  /* 0x00000018ff05723e */ /* 0x000fc800000000ff */
[----:B------:R-:W-:-:S05]  /*82b0*/  PRMT R5, R5, 0x5410, RZ ;  /* 0x0000541005057816 */ /* 0x000fca00000000ff */
[----:B------:R-:W-:Y:S01]  /*82c0*/  STG.E desc[UR36][R2.64], R5 ;  /* 0x0000000502007986 */ /* 0x000fe2000c101924 */
[----:B------:R-:W-:Y:S05]  /*82d0*/  EXIT ;  /* 0x000000000000794d */ /* 0x000fea0003800000 */
.L_x_14879:
[----:B------:R-:W-:-:S06]  /*82e0*/  FMUL.FTZ R4, R24, 1 ;  /* 0x3f80000018047820 */ /* 0x000fcc0000410000 */
[----:B------:R-:W0:Y:S02]  /*82f0*/  F2F.F64.F32 R4, R4 ;  /* 0x0000000400047310 */ /* 0x000e240000201800 */
[----:B0-----:R-:W-:Y:S01]  /*8300*/  STG.E.64 desc[UR36][R2.64], R4 ;  /* 0x0000000402007986 */ /* 0x001fe2000c101b24 */
[----:B------:R-:W-:Y:S05]  /*8310*/  EXIT ;  /* 0x000000000000794d */ /* 0x000fea0003800000 */
.L_x_14870:
        /* <DEDUP_REMOVED lines=12> */
.L_x_14883:
[----:B------:R-:W-:Y:S01]  /*83e0*/  FMUL.FTZ R4, R24, 1 ;  /* 0x3f80000018047820 */ /* 0x000fe20000410000 */
[----:B------:R-:W-:-:S05]  /*83f0*/  CS2R R6, SRZ ;  /* 0x0000000000067805 */ /* 0x000fca000001ff00 */
[----:B------:R-:W0:Y:S02]  /*8400*/  F2F.F64.F32 R4, R4 ;  /* 0x0000000400047310 */ /* 0x000e240000201800 */
[----:B0-----:R-:W-:Y:S01]  /*8410*/  STG.E.128 desc[UR36][R2.64], R4 ;  /* 0x0000000402007986 */ /* 0x001fe2000c101d24 */
[----:B------:R-:W-:Y:S05]  /*8420*/  EXIT ;  /* 0x000000000000794d */ /* 0x000fea0003800000 */
.L_x_14882:
        /* <DEDUP_REMOVED lines=20> */
.L_x_14887:
[----:B------:R-:W-:Y:S05]  /*8570*/  BSYNC B0 ;  /* 0x0000000000007941 */ /* 0x000fea0003800000 */
.L_x_14886:
[----:B------:R-:W-:-:S05]  /*8580*/  LOP3.LUT R7, R0, R7, RZ, 0xfc, !PT ;  /* 0x0000000700077212 */ /* 0x000fca00078efcff */
[----:B------:R-:W-:Y:S01]  /*8590*/  STG.E.U8 desc[UR36][R2.64], R7 ;  /* 0x0000000702007986 */ /* 0x000fe2000c101124 */
[----:B------:R-:W-:Y:S05]  /*85a0*/  EXIT ;  /* 0x000000000000794d */ /* 0x000fea0003800000 */
.L_x_14885:
[----:B------:R-:W-:Y:S01]  /*85b0*/  LOP3.LUT R4, R24, 0x7fffffff, RZ, 0xc0, !PT ;  /* 0x7fffffff18047812 */ /* 0x000fe200078ec0ff */
        /* <DEDUP_REMOVED lines=11> */
.L_x_14889:
[----:B------:R-:W-:Y:S01]  /*8670*/  IMAD.MOV.U32 R0, RZ, RZ, 0x7f ;  /* 0x0000007fff007424 */ /* 0x000fe200078e00ff */
[----:B------:R-:W-:-:S04]  /*8680*/  ISETP.GT.U32.AND P0, PT, R4, 0x7f800000, PT ;  /* 0x7f8000000400780c */ /* 0x000fc80003f04070 */
[----:B------:R-:W-:-:S09]  /*8690*/  SEL R0, R0, 0x7c, P0 ;  /* 0x0000007c00007807 */ /* 0x000fd20000000000 */
.L_x_14890:
[----:B------:R-:W-:Y:S05]  /*86a0*/  BSYNC B0 ;  /* 0x0000000000007941 */ /* 0x000fea0003800000 */
.L_x_14888:
[----:B------:R-:W-:-:S04]  /*86b0*/  LOP3.LUT R24, R24, 0x80000000, RZ, 0xc0, !PT ;  /* 0x8000000018187812 */ /* 0x000fc800078ec0ff */
[----:B------:R-:W-:-:S04]  /*86c0*/  SHF.R.U32.HI R5, RZ, 0x18, R24 ;  /* 0x00000018ff057819 */ /* 0x000fc80000011618 */
[----:B------:R-:W-:-:S05]  /*86d0*/  LOP3.LUT R5, R0, R5, RZ, 0xfc, !PT ;  /* 0x0000000500057212 */ /* 0x000fca00078efcff */
[----:B------:R-:W-:Y:S01]  /*86e0*/  STG.E.U8 desc[UR36][R2.64], R5 ;  /* 0x0000000502007986 */ /* 0x000fe2000c101124 */
[----:B------:R-:W-:Y:S05]  /*86f0*/  EXIT ;  /* 0x000000000000794d */ /* 0x000fea0003800000 */
.L_x_14884:
[----:B------:R-:W-:-:S05]  /*8700*/  F2FP.BF16.F32.PACK_AB R24, RZ, R24 ;  /* 0x00000018ff18723e */ /* 0x000fca00000010ff */
[----:B------:R-:W-:Y:S01]  /*8710*/  STG.E.U16 desc[UR36][R2.64], R24 ;  /* 0x0000001802007986 */ /* 0x000fe2000c101524 */
[----:B------:R-:W-:Y:S05]  /*8720*/  EXIT ;  /* 0x000000000000794d */ /* 0x000fea0003800000 */
.L_x_14881:
        /* <DEDUP_REMOVED lines=11> */
.L_x_14893:
        /* <DEDUP_REMOVED lines=16> */
.L_x_14896:
[----:B------:R-:W-:-:S04]  /*88e0*/  LOP3.LUT R24, R24, 0x80000000, RZ, 0xc0, !PT ;  /* 0x8000000018187812 */ /* 0x000fc800078ec0ff */
[----:B------:R-:W-:-:S04]  /*88f0*/  SHF.R.U32.HI R5, RZ, 0x18, R24 ;  /* 0x00000018ff057819 */ /* 0x000fc80000011618 */
[----:B------:R-:W-:-:S04]  /*8900*/  LOP3.LUT R4, R4, R5, RZ, 0xfc, !PT ;  /* 0x0000000504047212 */ /* 0x000fc800078efcff */
[----:B------:R-:W-:-:S07]  /*8910*/  PRMT R0, R4, 0x7610, R0 ;  /* 0x0000761004007816 */ /* 0x000fce0000000000 */
.L_x_14895:
[----:B------:R-:W-:Y:S05]  /*8920*/  BSYNC B0 ;  /* 0x0000000000007941 */ /* 0x000fea0003800000 */
.L_x_14894:
[----:B------:R-:W-:Y:S01]  /*8930*/  STG.E.U8 desc[UR36][R2.64], R0 ;  /* 0x0000000002007986 */ /* 0x000fe2000c101124 */
[----:B------:R-:W-:Y:S05]  /*8940*/  EXIT ;  /* 0x000000000000794d */ /* 0x000fea0003800000 */
.L_x_14892:
        /* <DEDUP_REMOVED lines=16> */
.L_x_14899:
[----:B------:R-:W-:-:S04]  /*8a50*/  LOP3.LUT R24, R24, 0x80000000, RZ, 0xc0, !PT ;  /* 0x8000000018187812 */ /* 0x000fc800078ec0ff */
[----:B------:R-:W-:-:S04]  /*8a60*/  SHF.R.U32.HI R5, RZ, 0x18, R24 ;  /* 0x00000018ff057819 */ /* 0x000fc80000011618 */
[----:B------:R-:W-:-:S04]  /*8a70*/  LOP3.LUT R4, R4, R5, RZ, 0xfc, !PT ;  /* 0x0000000504047212 */ /* 0x000fc800078efcff */
[----:B------:R-:W-:-:S07]  /*8a80*/  PRMT R0, R4, 0x7610, R0 ;  /* 0x0000761004007816 */ /* 0x000fce0000000000 */
.L_x_14898:
[----:B------:R-:W-:Y:S05]  /*8a90*/  BSYNC B0 ;  /* 0x0000000000007941 */ /* 0x000fea0003800000 */
.L_x_14897:
[----:B------:R-:W-:Y:S01]  /*8aa0*/  STG.E.U8 desc[UR36][R2.64], R0 ;  /* 0x0000000002007986 */ /* 0x000fe2000c101124 */
[----:B------:R-:W-:Y:S05]  /*8ab0*/  EXIT ;  /* 0x000000000000794d */ /* 0x000fea0003800000 */
.L_x_14891:
        /* <DEDUP_REMOVED lines=21> */
.L_x_14874:
        /* <DEDUP_REMOVED lines=15> */
[----:B-123--:R-:W-:Y:S05]  /*8d00*/  CALL.ABS.NOINC R2 ;  /* 0x0000000002007343 */ /* 0x00efea0003c00000 */
.L_x_14902:
[----:B------:R-:W-:Y:S05]  /*8d10*/  EXIT ;  /* 0x000000000000794d */ /* 0x000fea0003800000 */
.L_x_14901:
[----:B------:R-:W0:Y:S02]  /*8d20*/  F2I.U64.TRUNC R24, R24 ;  /* 0x0000001800187311 */ /* 0x000e24000020d800 */
[----:B0-----:R-:W-:Y:S01]  /*8d30*/  STG.E.64 desc[UR36][R2.64], R24 ;  /* 0x0000001802007986 */ /* 0x001fe2000c101b24 */
[----:B------:R-:W-:Y:S05]  /*8d40*/  EXIT ;  /* 0x000000000000794d */ /* 0x000fea0003800000 */
.L_x_14900:
[----:B------:R-:W0:Y:S02]  /*8d50*/  F2I.FTZ.U32.TRUNC.NTZ R5, R24 ;  /* 0x0000001800057305 */ /* 0x000e24000021f000 */
[----:B0-----:R-:W-:Y:S01]  /*8d60*/  STG.E desc[UR36][R2.64], R5 ;  /* 0x0000000502007986 */ /* 0x001fe2000c101924 */
[----:B------:R-:W-:Y:S05]  /*8d70*/  EXIT ;  /* 0x000000000000794d */ /* 0x000fea0003800000 */
        .weak           $__internal_50_$__cuda_sm3x_div_rn_ftz_f32_slowpath
        .type           $__internal_50_$__cuda_sm3x_div_rn_ftz_f32_slowpath,@function
        .size           $__internal_50_$__cuda_sm3x_div_rn_ftz_f32_slowpath,(.L_x_19726 - $__internal_50_$__cuda_sm3x_div_rn_ftz_f32_slowpath)
$__internal_50_$__cuda_sm3x_div_rn_ftz_f32_slowpath:
        /* <DEDUP_REMOVED lines=32> */
.L_x_14905:
[----:B------:R-:W-:Y:S05]  /*8f80*/  BSYNC B2 ;  /* 0x0000000000027941 */ /* 0x000fea0003800000 */
.L_x_14904:
        /* <DEDUP_REMOVED lines=27> */
.L_x_14911:
[----:B------:R-:W-:-:S07]  /*9140*/  IMAD R13, R7, 0x800000, R13 ;  /* 0x00800000070d7824 */ /* 0x000fce00078e020d */
.L_x_14912:
[----:B------:R-:W-:Y:S05]  /*9150*/  BSYNC B2 ;  /* 0x0000000000027941 */ /* 0x000fea0003800000 */
.L_x_14910:
[----:B------:R-:W-:Y:S05]  /*9160*/  BRA `(.L_x_14913) ;  /* 0x0000000000207947 */ /* 0x000fea0003800000 */
.L_x_14909:
[----:B------:R-:W-:-:S04]  /*9170*/  LOP3.LUT R0, R11, 0x80000000, R0, 0x48, !PT ;  /* 0x800000000b007812 */ /* 0x000fc800078e4800 */
[----:B------:R-:W-:Y:S01]  /*9180*/  LOP3.LUT R13, R0, 0x7f800000, RZ, 0xfc, !PT ;  /* 0x7f800000000d7812 */ /* 0x000fe200078efcff */
[----:B------:R-:W-:Y:S06]  /*9190*/  BRA `(.L_x_14913) ;  /* 0x0000000000147947 */ /* 0x000fec0003800000 */
.L_x_14908:
[----:B------:R-:W-:Y:S01]  /*91a0*/  LOP3.LUT R13, R11, 0x80000000, R0, 0x48, !PT ;  /* 0x800000000b0d7812 */ /* 0x000fe200078e4800 */
[----:B------:R-:W-:Y:S06]  /*91b0*/  BRA `(.L_x_14913) ;  /* 0x00000000000c7947 */ /* 0x000fec0003800000 */
.L_x_14907:
[----:B------:R-:W0:Y:S01]  /*91c0*/  MUFU.RSQ R13, -QNAN ;  /* 0xffc00000000d7908 */ /* 0x000e220000001400 */
[----:B------:R-:W-:Y:S05]  /*91d0*/  BRA `(.L_x_14913) ;  /* 0x0000000000047947 */ /* 0x000fea0003800000 */
.L_x_14906:
[----:B------:R-:W-:-:S07]  /*91e0*/  FADD.FTZ R13, R0, R11 ;  /* 0x0000000b000d7221 */ /* 0x000fce0000010000 */
.L_x_14913:
[----:B------:R-:W-:Y:S05]  /*91f0*/  BSYNC B1 ;  /* 0x0000000000017941 */ /* 0x000fea0003800000 */
.L_x_14903:
[----:B------:R-:W-:-:S04]  /*9200*/  IMAD.MOV.U32 R7, RZ, RZ, 0x0 ;  /* 0x00000000ff077424 */ /* 0x000fc800078e00ff */
[----:B0-----:R-:W-:Y:S05]  /*9210*/  RET.REL.NODEC R6 `(_ZN2at6native27unrolled_elementwise_kernelINS0_13BUnaryFunctorIfffZZZNS0_17atan2_kernel_cudaERNS_18TensorIteratorBaseEENKUlvE_clEvENKUlvE0_clEvEUlffE_EESt5arrayIPcLm2EELi4E23TrivialOffsetCalculatorILi1EjESD_NS0_6memory12LoadWithCastILi1EEENSE_13StoreWithCastILi1EEEEEviT_T0_T2_T3_T4_T5_) ;  /* 0xffffff6c06787950 */ /* 0x001fea0003c3ffff */
.L_x_14914:
        /* <DEDUP_REMOVED lines=14> */
.L_x_19726:


//--------------------- .text._ZN2at6native18elementwise_kernelILi128ELi2EZNS0_22gpu_kernel_impl_nocastINS0_13BUnaryFunctorIfffZZZNS0_17atan2_kernel_cudaERNS_18TensorIteratorBaseEENKUlvE_clEvENKUlvE0_clEvEUlffE_EEEEvS5_RKT_EUliE_EEviT1_ --------------------------
	.section	.text._ZN2at6native18elementwise_kernelILi128ELi2EZNS0_22gpu_kernel_impl_nocastINS0_13BUnaryFunctorIfffZZZNS0_17atan2_kernel_cudaERNS_18TensorIteratorBaseEENKUlvE_clEvENKUlvE0_clEvEUlffE_EEEEvS5_RKT_EUliE_EEviT1_,"ax",@progbits
	.align	128
        .global         _ZN2at6native18elementwise_kernelILi128ELi2EZNS0_22gpu_kernel_impl_nocastINS0_13BUnaryFunctorIfffZZZNS0_17atan2_kernel_cudaERNS_18TensorIteratorBaseEENKUlvE_clEvENKUlvE0_clEvEUlffE_EEEEvS5_RKT_EUliE_EEviT1_
        .type           _ZN2at6native18elementwise_kernelILi128ELi2EZNS0_22gpu_kernel_impl_nocastINS0_13BUnaryFunctorIfffZZZNS0_17atan2_kernel_cudaERNS_18TensorIteratorBaseEENKUlvE_clEvENKUlvE0_clEvEUlffE_EEEEvS5_RKT_EUliE_EEviT1_,@function
        .size           _ZN2at6native18elementwise_kernelILi128ELi2EZNS0_22gpu_kernel_impl_nocastINS0_13BUnaryFunctorIfffZZZNS0_17atan2_kernel_cudaERNS_18TensorIteratorBaseEENKUlvE_clEvENKUlvE0_clEvEUlffE_EEEEvS5_RKT_EUliE_EEviT1_,(.L_x_19727 - _ZN2at6native18elementwise_kernelILi128ELi2EZNS0_22gpu_kernel_impl_nocastINS0_13BUnaryFunctorIfffZZZNS0_17atan2_kernel_cudaERNS_18TensorIteratorBaseEENKUlvE_clEvENKUlvE0_clEvEUlffE_EEEEvS5_RKT_EUliE_EEviT1_)
        .other          _ZN2at6native18elementwise_kernelILi128ELi2EZNS0_22gpu_kernel_impl_nocastINS0_13BUnaryFunctorIfffZZZNS0_17atan2_kernel_cudaERNS_18TensorIteratorBaseEENKUlvE_clEvENKUlvE0_clEvEUlffE_EEEEvS5_RKT_EUliE_EEviT1_,@"STO_CUDA_ENTRY STV_DEFAULT"
_ZN2at6native18elementwise_kernelILi128ELi2EZNS0_22gpu_kernel_impl_nocastINS0_13BUnaryFunctorIfffZZZNS0_17atan2_kernel_cudaERNS_18TensorIteratorBaseEENKUlvE_clEvENKUlvE0_clEvEUlffE_EEEEvS5_RKT_EUliE_EEviT1_:
.text._ZN2at6native18elementwise_kernelILi128ELi2EZNS0_22gpu_kernel_impl_nocastINS0_13BUnaryFunctorIfffZZZNS0_17atan2_kernel_cudaERNS_18TensorIteratorBaseEENKUlvE_clEvENKUlvE0_clEvEUlffE_EEEEvS5_RKT_EUliE_EEviT1_:
[----:B------:R-:W-:Y:S01]  /*0000*/  LDC R1, c[0x0][0x28] ;  /* 0x00000a00ff017b82 */ /* 0x000fe20000000800 */
[----:B------:R-:W0:Y:S01]  /*0010*/  S2R R3, SR_CTAID.X ;  /* 0x0000000000037919 */ /* 0x000e220000002500 */
[----:B------:R-:W-:Y:S01]  /*0020*/  ULDC UR4, c[0x0][0x210] ;  /* 0x0000840000047ab9 */ /* 0x000fe20000000800 */
[----:B------:R-:W-:Y:S01]  /*0030*/  BSSY B1, `(.L_x_14915) ;  /* 0x0000178000017945 */ /* 0x000fe20003800000 */
[----:B------:R-:W0:Y:S02]  /*0040*/  S2R R2, SR_TID.X ;  /* 0x0000000000027919 */ /* 0x000e240000002100 */
[----:B0-----:R-:W-:-:S04]  /*0050*/  LEA R7, R3, R2, 0x8 ;  /* 0x0000000203077211 */ /* 0x001fc800078e40ff */
[----:B------:R-:W-:Y:S01]  /*0060*/  ISETP.GE.AND P0, PT, R7, UR4, PT ;  /* 0x0000000407007c0c */ /* 0x000fe2000bf06270 */
[----:B------:R-:W-:Y:S01]  /*0070*/  ULDC.64 UR4, c[0x0][0x208] ;  /* 0x0000820000047ab9 */ /* 0x000fe20000000a00 */
[----:B------:R-:W-:-:S11]  /*0080*/  MOV R9, R7 ;  /* 0x0000000700097202 */ /* 0x000fd60000000f00 */
[----:B------:R-:W-:Y:S05]  /*0090*/  @P0 BRA `(.L_x_14916) ;  /* 0x0000001400c40947 */ /* 0x000fea0003800000 */
[----:B------:R-:W0:Y:S01]  /*00a0*/  LDC R4, c[0x0][0x218] ;  /* 0x00008600ff047b82 */ /* 0x000e220000000800 */
[----:B------:R-:W-:Y:S01]  /*00b0*/  HFMA2.MMA R0, -RZ, RZ, 0, 0 ;  /* 0x00000000ff007435 */ /* 0x000fe200000001ff */
[----:B------:R-:W-:Y:S02]  /*00c0*/  MOV R5, RZ ;  /* 0x000000ff00057202 */ /* 0x000fe40000000f00 */
[----:B0-----:R-:W-:-:S13]  /*00d0*/  ISETP.NE.AND P0, PT, R4, RZ, PT ;  /* 0x000000ff0400720c */ /* 0x001fda0003f05270 */
[----:B------:R-:W-:Y:S05]  /*00e0*/  @!P0 BRA `(.L_x_14917) ;  /* 0x0000001000a48947 */ /* 0x000fea0003800000 */
        /* <DEDUP_REMOVED lines=297> */
.L_x_14917:
[----:B------:R-:W-:Y:S02]  /*1380*/  ULDC.64 UR6, c[0x0][0x418] ;  /* 0x0001060000067ab9 */ /* 0x000fe40000000a00 */
[----:B------:R-:W-:Y:S01]  /*1390*/  IADD3 R8, P0, R0, UR6, RZ ;  /* 0x0000000600087c10 */ /* 0x000fe2000ff1e0ff */
[----:B------:R-:W-:-:S03]  /*13a0*/  ULDC UR6, c[0x0][0x424] ;  /* 0x0001090000067ab9 */ /* 0x000fc60000000800 */
[----:B------:R-:W-:-:S05]  /*13b0*/  IADD3.X R9, RZ, UR7, RZ, P0, !PT ;  /* 0x00000007ff097c10 */ /* 0x000fca00087fe4ff */
[----:B------:R-:W2:Y:S01]  /*13c0*/  LDG.E R6, desc[UR4][R8.64] ;  /* 0x0000000408067981 */ /* 0x000ea2000c1e1900 */
[----:B------:R-:W-:Y:S01]  /*13d0*/  FADD.FTZ R11, -RZ, |UR6| ;  /* 0x40000006ff0b7e21 */ /* 0x000fe20008010100 */
[----:B------:R-:W-:Y:S01]  /*13e0*/  BSSY B2, `(.L_x_14918) ;  /* 0x0000014000027945 */ /* 0x000fe20003800000 */
[C---:B--2---:R-:W-:Y:S01]  /*13f0*/  FADD.FTZ R0, |R6|.reuse, -RZ ;  /* 0x800000ff06007221 */ /* 0x044fe20000010200 */
[----:B------:R-:W-:Y:S01]  /*1400*/  FSETP.GT.FTZ.AND P3, PT, |R6|, |UR6|, PT ;  /* 0x4000000606007c0b */ /* 0x000fe2000bf74200 */
[----:B------:R-:W-:-:S03]  /*1410*/  ULDC.64 UR6, c[0x0][0x410] ;  /* 0x0001040000067ab9 */ /* 0x000fc60000000a00 */
        /* <DEDUP_REMOVED lines=12> */
[----:B------:R-:W-:Y:S02]  /*14e0*/  MOV R14, R0 ;  /* 0x00000000000e7202 */ /* 0x000fe40000000f00 */
[----:B------:R-:W-:-:S07]  /*14f0*/  MOV R8, 0x1510 ;  /* 0x0000151000087802 */ /* 0x000fce0000000f00 */
[----:B------:R-:W-:Y:S05]  /*1500*/  CALL.REL.NOINC `($__internal_51_$__cuda_sm3x_div_rn_ftz_f32_slowpath) ;  /* 0x0000001800807944 */ /* 0x000fea0003c00000 */
[----:B------:R-:W-:-:S07]  /*1510*/  MOV R8, R0 ;  /* 0x0000000000087202 */ /* 0x000fce0000000f00 */
.L_x_14919:
[----:B------:R-:W-:Y:S05]  /*1520*/  BSYNC B2 ;  /* 0x0000000000027941 */ /* 0x000fea0003800000 */
.L_x_14918:
        /* <DEDUP_REMOVED lines=17> */
[----:B------:R-:W-:-:S05]  /*1640*/  MOV R9, 0x3fd774eb ;  /* 0x3fd774eb00097802 */ /* 0x000fca0000000f00 */
[----:B------:R-:W-:Y:S01]  /*1650*/  FFMA.FTZ R8, R9, 1.8663789033889770508, -R8 ;  /* 0x3feee58109087823 */ /* 0x000fe20000010808 */
[----:B------:R-:W-:Y:S06]  /*1660*/  BRA `(.L_x_14922) ;  /* 0x0000000000187947 */ /* 0x000fec0003800000 */
.L_x_14921:
[----:B------:R-:W-:Y:S01]  /*1670*/  ULDC UR6, c[0x0][0x424] ;  /* 0x0001090000067ab9 */ /* 0x000fe20000000800 */
[----:B------:R-:W-:Y:S01]  /*1680*/  MOV R9, 0x3fd774eb ;  /* 0x3fd774eb00097802 */ /* 0x000fe20000000f00 */
[----:B------:R-:W-:-:S05]  /*1690*/  IMAD.U32 R11, RZ, RZ, UR6 ;  /* 0x00000006ff0b7e24 */ /* 0x000fca000f8e00ff */
[----:B------:R-:W-:-:S13]  /*16a0*/  ISETP.GE.AND P0, PT, R11, RZ, PT ;  /* 0x000000ff0b00720c */ /* 0x000fda0003f06270 */
[----:B------:R-:W-:-:S04]  /*16b0*/  @P0 FFMA.FTZ R8, R9, 0.93318945169448852539, -R8 ;  /* 0x3f6ee58109080823 */ /* 0x000fc80000010808 */
[----:B------:R-:W-:-:S07]  /*16c0*/  @!P0 FFMA.FTZ R8, R9, 0.93318945169448852539, R8 ;  /* 0x3f6ee58109088823 */ /* 0x000fce0000010008 */
.L_x_14922:
[----:B------:R-:W-:Y:S05]  /*16d0*/  BSYNC B0 ;  /* 0x0000000000007941 */ /* 0x000fea0003800000 */
.L_x_14920:
[----:B------:R-:W-:Y:S01]  /*16e0*/  FSETP.NEU.FTZ.AND P1, PT, |R11|, |R6|, PT ;  /* 0x400000060b00720b */ /* 0x000fe20003f3d200 */
[----:B------:R-:W-:Y:S01]  /*16f0*/  HFMA2.MMA R0, -RZ, RZ, 2.04296875, -15.78125 ;  /* 0x4016cbe4ff007435 */ /* 0x000fe200000001ff */
[----:B------:R-:W-:Y:S02]  /*1700*/  FSETP.NEU.FTZ.AND P0, PT, R7, RZ, PT ;  /* 0x000000ff0700720b */ /* 0x000fe40003f1d000 */
[----:B------:R-:W-:Y:S02]  /*1710*/  ISETP.GE.AND P2, PT, R11, RZ, PT ;  /* 0x000000ff0b00720c */ /* 0x000fe40003f46270 */
[----:B------:R-:W-:-:S04]  /*1720*/  LEA R2, R3, R2, 0x8 ;  /* 0x0000000203027211 */ /* 0x000fc800078e40ff */
[----:B------:R-:W-:-:S03]  /*1730*/  IADD3 R9, R2, 0x80, RZ ;  /* 0x0000008002097810 */ /* 0x000fc60007ffe0ff */
[----:B------:R-:W-:Y:S01]  /*1740*/  @!P1 FSEL R8, R0, 0.78539818525314331055, !P2 ;  /* 0x3f490fdb00089808 */ /* 0x000fe20005000000 */
[----:B------:R-:W-:Y:S01]  /*1750*/  FADD.FTZ R0, |R6|, |R11| ;  /* 0x4000000b06007221 */ /* 0x000fe20000010200 */
[----:B------:R-:W-:-:S04]  /*1760*/  @!P0 FSEL R8, RZ, 3.1415927410125732422, P2 ;  /* 0x40490fdbff088808 */ /* 0x000fc80001000000 */
[----:B------:R-:W-:Y:S02]  /*1770*/  FSETP.GTU.FTZ.AND P0, PT, |R0|, +INF , PT ;  /* 0x7f8000000000780b */ /* 0x000fe40003f1c200 */
[----:B------:R-:W-:-:S04]  /*1780*/  LOP3.LUT R7, R8, 0x80000000, R6, 0xb8, !PT ;  /* 0x8000000008077812 */ /* 0x000fc800078eb806 */
[----:B------:R-:W-:-:S05]  /*1790*/  FSEL R7, R0, R7, P0 ;  /* 0x0000000700077208 */ /* 0x000fca0000000000 */
[----:B------:R0:W-:Y:S02]  /*17a0*/  STG.E desc[UR4][R4.64], R7 ;  /* 0x0000000704007986 */ /* 0x0001e4000c101904 */
.L_x_14916:
[----:B------:R-:W-:Y:S05]  /*17b0*/  BSYNC B1 ;  /* 0x0000000000017941 */ /* 0x000fea0003800000 */
.L_x_14915:
[----:B------:R-:W-:Y:S02]  /*17c0*/  ULDC UR6, c[0x0][0x210] ;  /* 0x0000840000067ab9 */ /* 0x000fe40000000800 */
[----:B------:R-:W-:-:S13]  /*17d0*/  ISETP.GE.AND P0, PT, R9, UR6, PT ;  /* 0x0000000609007c0c */ /* 0x000fda000bf06270 */
[----:B------:R-:W-:Y:S05]  /*17e0*/  @P0 EXIT ;  /* 0x000000000000094d */ /* 0x000fea0003800000 */
[----:B------:R-:W1:Y:S01]  /*17f0*/  LDC R8, c[0x0][0x218] ;  /* 0x00008600ff087b82 */ /* 0x000e620000000800 */
[----:B------:R-:W-:Y:S01]  /*1800*/  MOV R0, RZ ;  /* 0x000000ff00007202 */ /* 0x000fe20000000f00 */
[----:B------:R-:W-:Y:S01]  /*1810*/  IMAD.MOV.U32 R3, RZ, RZ, RZ ;  /* 0x000000ffff037224 */ /* 0x000fe200078e00ff */
[----:B-1----:R-:W-:-:S13]  /*1820*/  ISETP.NE.AND P0, PT, R8, RZ, PT ;  /* 0x000000ff0800720c */ /* 0x002fda0003f05270 */
[----:B------:R-:W-:Y:S05]  /*1830*/  @!P0 BRA `(.L_x_14923) ;  /* 0x0000001000a88947 */ /* 0x000fea0003800000 */
[----:B------:R-:W-:Y:S01]  /*1840*/  HFMA2.MMA R2, -RZ, RZ, 0, 0 ;  /* 0x00000000ff027435 */ /* 0x000fe200000001ff */
[----:B------:R-:W-:Y:S01]  /*1850*/  MOV R3, R9 ;  /* 0x0000000900037202 */ /* 0x000fe20000000f00 */
[----:B------:R-:W-:Y:S01]  /*1860*/  ULDC.64 UR6, c[0x0][0x220] ;  /* 0x0000880000067ab9 */ /* 0x000fe20000000a00 */
[----:B------:R-:W-:-:S07]  /*1870*/  ISETP.NE.AND P0, PT, R8, 0x1, PT ;  /* 0x000000010800780c */ /* 0x000fce0003f05270 */
[----:B0-----:R-:W-:Y:S01]  /*1880*/  IMAD.HI.U32 R4, R9, UR6, R2 ;  /* 0x0000000609047c27 */ /* 0x001fe2000f8e0002 */
        /* <DEDUP_REMOVED lines=293> */
.L_x_14923:
[----:B------:R-:W-:Y:S02]  /*2ae0*/  ULDC.64 UR6, c[0x0][0x418] ;  /* 0x0001060000067ab9 */ /* 0x000fe40000000a00 */
[----:B------:R-:W-:Y:S01]  /*2af0*/  IADD3 R6, P0, R0, UR6, RZ ;  /* 0x0000000600067c10 */ /* 0x000fe2000ff1e0ff */
[----:B------:R-:W-:-:S03]  /*2b00*/  ULDC UR6, c[0x0][0x424] ;  /* 0x0001090000067ab9 */ /* 0x000fc60000000800 */
[----:B0-----:R-:W-:-:S05]  /*2b10*/  IADD3.X R7, RZ, UR7, RZ, P0, !PT ;  /* 0x00000007ff077c10 */ /* 0x001fca00087fe4ff */
        /* <DEDUP_REMOVED lines=19> */
[----:B------:R-:W-:Y:S02]  /*2c50*/  MOV R7, R5 ;  /* 0x0000000500077202 */ /* 0x000fe40000000f00 */
[----:B------:R-:W-:-:S07]  /*2c60*/  MOV R8, 0x2c80 ;  /* 0x00002c8000087802 */ /* 0x000fce0000000f00 */
[----:B------:R-:W-:Y:S05]  /*2c70*/  CALL.REL.NOINC `($__internal_51_$__cuda_sm3x_div_rn_ftz_f32_slowpath) ;  /* 0x0000000000a47944 */ /* 0x000fea0003c00000 */
[----:B------:R-:W-:-:S07]  /*2c80*/  MOV R6, R0 ;  /* 0x0000000000067202 */ /* 0x000fce0000000f00 */
.L_x_14925:
[----:B------:R-:W-:Y:S05]  /*2c90*/  BSYNC B1 ;  /* 0x0000000000017941 */ /* 0x000fea0003800000 */
.L_x_14924:
        /* <DEDUP_REMOVED lines=20> */
.L_x_14927:
[----:B------:R-:W-:Y:S01]  /*2de0*/  ULDC UR6, c[0x0][0x424] ;  /* 0x0001090000067ab9 */ /* 0x000fe20000000800 */
[----:B------:R-:W-:Y:S01]  /*2df0*/  MOV R9, 0x3fd774eb ;  /* 0x3fd774eb00097802 */ /* 0x000fe20000000f00 */
[----:B------:R-:W-:-:S05]  /*2e00*/  IMAD.U32 R7, RZ, RZ, UR6 ;  /* 0x00000006ff077e24 */ /* 0x000fca000f8e00ff */
[----:B------:R-:W-:-:S13]  /*2e10*/  ISETP.GE.AND P0, PT, R7, RZ, PT ;  /* 0x000000ff0700720c */ /* 0x000fda0003f06270 */
[----:B------:R-:W-:-:S04]  /*2e20*/  @P0 FFMA.FTZ R6, R9, 0.93318945169448852539, -R6 ;  /* 0x3f6ee58109060823 */ /* 0x000fc80000010806 */
[----:B------:R-:W-:-:S07]  /*2e30*/  @!P0 FFMA.FTZ R6, R9, 0.93318945169448852539, R6 ;  /* 0x3f6ee58109068823 */ /* 0x000fce0000010006 */
.L_x_14928:
[----:B------:R-:W-:Y:S05]  /*2e40*/  BSYNC B0 ;  /* 0x0000000000007941 */ /* 0x000fea0003800000 */
.L_x_14926:
[----:B------:R-:W-:Y:S01]  /*2e50*/  FSETP.NEU.FTZ.AND P1, PT, |R7|, |R4|, PT ;  /* 0x400000040700720b */ /* 0x000fe20003f3d200 */
[----:B------:R-:W-:Y:S01]  /*2e60*/  HFMA2.MMA R0, -RZ, RZ, 2.04296875, -15.78125 ;  /* 0x4016cbe4ff007435 */ /* 0x000fe200000001ff */
[----:B------:R-:W-:Y:S02]  /*2e70*/  FSETP.NEU.FTZ.AND P0, PT, R5, RZ, PT ;  /* 0x000000ff0500720b */ /* 0x000fe40003f1d000 */
[----:B------:R-:W-:-:S09]  /*2e80*/  ISETP.GE.AND P2, PT, R7, RZ, PT ;  /* 0x000000ff0700720c */ /* 0x000fd20003f46270 */
[----:B------:R-:W-:Y:S01]  /*2e90*/  @!P1 FSEL R6, R0, 0.78539818525314331055, !P2 ;  /* 0x3f490fdb00069808 */ /* 0x000fe20005000000 */
[----:B------:R-:W-:Y:S01]  /*2ea0*/  FADD.FTZ R0, |R4|, |R7| ;  /* 0x4000000704007221 */ /* 0x000fe20000010200 */
[----:B------:R-:W-:-:S04]  /*2eb0*/  @!P0 FSEL R6, RZ, 3.1415927410125732422, P2 ;  /* 0x40490fdbff068808 */ /* 0x000fc80001000000 */
[----:B------:R-:W-:Y:S02]  /*2ec0*/  FSETP.GTU.FTZ.AND P0, PT, |R0|, +INF , PT ;  /* 0x7f8000000000780b */ /* 0x000fe40003f1c200 */
[----:B------:R-:W-:-:S04]  /*2ed0*/  LOP3.LUT R5, R6, 0x80000000, R4, 0xb8, !PT ;  /* 0x8000000006057812 */ /* 0x000fc800078eb804 */
[----:B------:R-:W-:-:S05]  /*2ee0*/  FSEL R5, R0, R5, P0 ;  /* 0x0000000500057208 */ /* 0x000fca0000000000 */
[----:B------:R-:W-:Y:S01]  /*2ef0*/  STG.E desc[UR4][R2.64], R5 ;  /* 0x0000000502007986 */ /* 0x000fe2000c101904 */
[----:B------:R-:W-:Y:S05]  /*2f00*/  EXIT ;  /* 0x000000000000794d */ /* 0x000fea0003800000 */
        .weak           $__internal_51_$__cuda_sm3x_div_rn_ftz_f32_slowpath
        .type           $__internal_51_$__cuda_sm3x_div_rn_ftz_f32_slowpath,@function
        .size           $__internal_51_$__cuda_sm3x_div_rn_ftz_f32_slowpath,(.L_x_19727 - $__internal_51_$__cuda_sm3x_div_rn_ftz_f32_slowpath)
$__internal_51_$__cuda_sm3x_div_rn_ftz_f32_slowpath:
        /* <DEDUP_REMOVED lines=32> */
.L_x_14931:
[----:B------:R-:W-:Y:S05]  /*3110*/  BSYNC B3 ;  /* 0x0000000000037941 */ /* 0x000fea0003800000 */
.L_x_14930:
[----:B------:R-:W-:Y:S01]  /*3120*/  IADD3 R10, R9, -0x7f, RZ ;  /* 0xffffff81090a7810 */ /* 0x000fe20007ffe0ff */
[----:B------:R-:W-:Y:S01]  /*3130*/  VIADD R9, R0, 0xffffff81 ;  /* 0xffffff8100097836 */ /* 0x000fe20000000000 */
[----:B------:R-:W-:Y:S03]  /*3140*/  BSSY B3, `(.L_x_14936) ;  /* 0x000001a000037945 */ /* 0x000fe60003800000 */
        /* <DEDUP_REMOVED lines=24> */
.L_x_14937:
[----:B------:R-:W-:-:S07]  /*32d0*/  LEA R0, R9, R15, 0x17 ;  /* 0x0000000f09007211 */ /* 0x000fce00078eb8ff */
.L_x_14938:
[----:B------:R-:W-:Y:S05]  /*32e0*/  BSYNC B3 ;  /* 0x0000000000037941 */ /* 0x000fea0003800000 */
.L_x_14936:
[----:B------:R-:W-:Y:S05]  /*32f0*/  BRA `(.L_x_14939) ;  /* 0x0000000000207947 */ /* 0x000fea0003800000 */
.L_x_14935:
[----:B------:R-:W-:-:S04]  /*3300*/  LOP3.LUT R0, R7, 0x80000000, R14, 0x48, !PT ;  /* 0x8000000007007812 */ /* 0x000fc800078e480e */
[----:B------:R-:W-:Y:S01]  /*3310*/  LOP3.LUT R0, R0, 0x7f800000, RZ, 0xfc, !PT ;  /* 0x7f80000000007812 */ /* 0x000fe200078efcff */
[----:B------:R-:W-:Y:S06]  /*3320*/  BRA `(.L_x_14939) ;  /* 0x0000000000147947 */ /* 0x000fec0003800000 */
.L_x_14934:
[----:B------:R-:W-:Y:S01]  /*3330*/  LOP3.LUT R0, R7, 0x80000000, R14, 0x48, !PT ;  /* 0x8000000007007812 */ /* 0x000fe200078e480e */
[----:B------:R-:W-:Y:S06]  /*3340*/  BRA `(.L_x_14939) ;  /* 0x00000000000c7947 */ /* 0x000fec0003800000 */
.L_x_14933:
[----:B------:R-:W0:Y:S01]  /*3350*/  MUFU.RSQ R0, -QNAN ;  /* 0xffc0000000007908 */ /* 0x000e220000001400 */
[----:B------:R-:W-:Y:S05]  /*3360*/  BRA `(.L_x_14939) ;  /* 0x0000000000047947 */ /* 0x000fea0003800000 */
.L_x_14932:
[----:B------:R-:W-:-:S07]  /*3370*/  FADD.FTZ R0, R14, R7 ;  /* 0x000000070e007221 */ /* 0x000fce0000010000 */
.L_x_14939:
[----:B------:R-:W-:Y:S05]  /*3380*/  BSYNC B0 ;  /* 0x0000000000007941 */ /* 0x000fea0003800000 */
.L_x_14929:
[----:B------:R-:W-:-:S04]  /*3390*/  MOV R9, 0x0 ;  /* 0x0000000000097802 */ /* 0x000fc80000000f00 */
[----:B0-----:R-:W-:Y:S05]  /*33a0*/  RET.REL.NODEC R8 `(_ZN2at6native18elementwise_kernelILi128ELi2EZNS0_22gpu_kernel_impl_nocastINS0_13BUnaryFunctorIfffZZZNS0_17atan2_kernel_cudaERNS_18TensorIteratorBaseEENKUlvE_clEvENKUlvE0_clEvEUlffE_EEEEvS5_RKT_EUliE_EEviT1_) ;  /* 0xffffffcc08147950 */ /* 0x001fea0003c3ffff */
.L_x_14940:
        /* <DEDUP_REMOVED lines=13> */
.L_x_19727:


//--------------------- .text._ZN2at6native27unrolled_elementwise_kernelINS0_13BUnaryFunctorIfffZZZNS0_17atan2_kernel_cudaERNS_18TensorIteratorBaseEENKUlvE_clEvENKUlvE0_clEvEUlffE_EESt5arrayIPcLm2EELi4E23TrivialOffsetCalculatorILi1EjESD_NS0_6memory15LoadWithoutCastENSE_16StoreWithoutCastEEEviT_T0_T2_T3_T4_T5_ --------------------------
	.section	.text._ZN2at6native27unrolled_elementwise_kernelINS0_13BUnaryFunctorIfffZZZNS0_17atan2_kernel_cudaERNS_18TensorIteratorBaseEENKUlvE_clEvENKUlvE0_clEvEUlffE_EESt5arrayIPcLm2EELi4E23TrivialOffsetCalculatorILi1EjESD_NS0_6memory15LoadWithoutCastENSE_16StoreWithoutCastEEEviT_T0_T2_T3_T4_T5_,"ax",@progbits
	.align	128
        .global         _ZN2at6native27unrolled_elementwise_kernelINS0_13BUnaryFunctorIfffZZZNS0_17atan2_kernel_cudaERNS_18TensorIteratorBaseEENKUlvE_clEvENKUlvE0_clEvEUlffE_EESt5arrayIPcLm2EELi4E23TrivialOffsetCalculatorILi1EjESD_NS0_6memory15LoadWithoutCastENSE_16StoreWithoutCastEEEviT_T0_T2_T3_T4_T5_
        .type           _ZN2at6native27unrolled_elementwise_kernelINS0_13BUnaryFunctorIfffZZZNS0_17atan2_kernel_cudaERNS_18TensorIteratorBaseEENKUlvE_clEvENKUlvE0_clEvEUlffE_EESt5arrayIPcLm2EELi4E23TrivialOffsetCalculatorILi1EjESD_NS0_6memory15LoadWithoutCastENSE_16StoreWithoutCastEEEviT_T0_T2_T3_T4_T5_,@function
        .size           _ZN2at6native27unrolled_elementwise_kernelINS0_13BUnaryFunctorIfffZZZNS0_17atan2_kernel_cudaERNS_18TensorIteratorBaseEENKUlvE_clEvENKUlvE0_clEvEUlffE_EESt5arrayIPcLm2EELi4E23TrivialOffsetCalculatorILi1EjESD_NS0_6memory15LoadWithoutCastENSE_16StoreWithoutCastEEEviT_T0_T2_T3_T4_T5_,(.L_x_19728 - _ZN2at6native27unrolled_elementwise_kernelINS0_13BUnaryFunctorIfffZZZNS0_17atan2_kernel_cudaERNS_18TensorIteratorBaseEENKUlvE_clEvENKUlvE0_clEvEUlffE_EESt5arrayIPcLm2EELi4E23TrivialOffsetCalculatorILi1EjESD_NS0_6memory15LoadWithoutCastENSE_16StoreWithoutCastEEEviT_T0_T2_T3_T4_T5_)
        .other          _ZN2at6native27unrolled_elementwise_kernelINS0_13BUnaryFunctorIfffZZZNS0_17atan2_kernel_cudaERNS_18TensorIteratorBaseEENKUlvE_clEvENKUlvE0_clEvEUlffE_EESt5arrayIPcLm2EELi4E23TrivialOffsetCalculatorILi1EjESD_NS0_6memory15LoadWithoutCastENSE_16StoreWithoutCastEEEviT_T0_T2_T3_T4_T5_,@"STO_CUDA_ENTRY STV_DEFAULT"
_ZN2at6native27unrolled_elementwise_kernelINS0_13BUnaryFunctorIfffZZZNS0_17atan2_kernel_cudaERNS_18TensorIteratorBaseEENKUlvE_clEvENKUlvE0_clEvEUlffE_EESt5arrayIPcLm2EELi4E23TrivialOffsetCalculatorILi1EjESD_NS0_6memory15LoadWithoutCastENSE_16StoreWithoutCastEEEviT_T0_T2_T3_T4_T5_:
.text._ZN2at6native27unrolled_elementwise_kernelINS0_13BUnaryFunctorIfffZZZNS0_17atan2_kernel_cudaERNS_18TensorIteratorBaseEENKUlvE_clEvENKUlvE0_clEvEUlffE_EESt5arrayIPcLm2EELi4E23TrivialOffsetCalculatorILi1EjESD_NS0_6memory15LoadWithoutCastENSE_16StoreWithoutCastEEEviT_T0_T2_T3_T4_T5_:
[----:B------:R-:W-:Y:S01]  /*0000*/  LDC R1, c[0x0][0x28] ;  /* 0x00000a00ff017b82 */ /* 0x000fe20000000800 */
[----:B------:R-:W0:Y:S07]  /*0010*/  S2R R4, SR_CTAID.X ;  /* 0x0000000000047919 */ /* 0x000e2e0000002500 */
[----:B------:R-:W0:Y:S01]  /*0020*/  LDC R3, c[0x0][0x210] ;  /* 0x00008400ff037b82 */ /* 0x000e220000000800 */
[----:B------:R-:W-:Y:S01]  /*0030*/  HFMA2.MMA R2, -RZ, RZ, 0, 0 ;  /* 0x00000000ff027435 */ /* 0x000fe200000001ff */
[----:B------:R-:W-:Y:S01]  /*0040*/  ULDC.64 UR4, c[0x0][0x208] ;  /* 0x0000820000047ab9 */ /* 0x000fe20000000a00 */
[----:B------:R-:W1:Y:S01]  /*0050*/  S2R R8, SR_TID.X ;  /* 0x0000000000087919 */ /* 0x000e620000002100 */
[----:B------:R-:W-:Y:S01]  /*0060*/  ULDC UR6, c[0x0][0x218] ;  /* 0x0000860000067ab9 */ /* 0x000fe20000000800 */
[----:B0-----:R-:W-:Y:S01]  /*0070*/  IMAD R3, R4, -0x200, R3 ;  /* 0xfffffe0004037824 */ /* 0x001fe200078e0203 */
[----:B-1----:R-:W-:-:S04]  /*0080*/  MOV R5, R8 ;  /* 0x0000000800057202 */ /* 0x002fc80000000f00 */
[----:B------:R-:W-:-:S13]  /*0090*/  ISETP.GE.AND P0, PT, R8, R3, PT ;  /* 0x000000030800720c */ /* 0x000fda0003f06270 */
[----:B------:R-:W-:Y:S01]  /*00a0*/  @!P0 LEA R9, R4, R5, 0x9 ;  /* 0x0000000504098211 */ /* 0x000fe200078e48ff */
[----:B------:R-:W0:Y:S01]  /*00b0*/  @!P0 LDC.64 R6, c[0x0][0x228] ;  /* 0x00008a00ff068b82 */ /* 0x000e220000000a00 */
[----:B------:R-:W-:-:S04]  /*00c0*/  @!P0 IADD3 R5, R5, 0x80, RZ ;  /* 0x0000008005058810 */ /* 0x000fc80007ffe0ff */
[----:B------:R-:W-:-:S13]  /*00d0*/  ISETP.GE.AND P1, PT, R5, R3, PT ;  /* 0x000000030500720c */ /* 0x000fda0003f26270 */
[----:B------:R-:W-:Y:S01]  /*00e0*/  @!P1 LEA R17, R4, R5, 0x9 ;  /* 0x0000000504119211 */ /* 0x000fe200078e48ff */
[----:B------:R-:W-:Y:S01]  /*00f0*/  @!P1 VIADD R5, R5, 0x80 ;  /* 0x0000008005059836 */ /* 0x000fe20000000000 */
[----:B------:R-:W1:Y:S04]  /*0100*/  @!P1 LDC.64 R12, c[0x0][0x228] ;  /* 0x00008a00ff0c9b82 */ /* 0x000e680000000a00 */
[----:B------:R-:W-:Y:S01]  /*0110*/  ISETP.GE.AND P3, PT, R5, R3, PT ;  /* 0x000000030500720c */ /* 0x000fe20003f66270 */
[----:B0-----:R-:W-:Y:S01]  /*0120*/  @!P0 IMAD.WIDE.U32 R6, R9, 0x4, R6 ;  /* 0x0000000409068825 */ /* 0x001fe200078e0006 */
[----:B------:R-:W-:-:S10]  /*0130*/  HFMA2.MMA R9, -RZ, RZ, 0, 0 ;  /* 0x00000000ff097435 */ /* 0x000fd400000001ff */
[----:B------:R0:W5:Y:S01]  /*0140*/  @!P0 LDG.E R9, desc[UR4][R6.64] ;  /* 0x0000000406098981 */ /* 0x000162000c1e1900 */
[----:B------:R-:W-:Y:S01]  /*0150*/  @!P3 LEA R19, R4, R5, 0x9 ;  /* 0x000000050413b211 */ /* 0x000fe200078e48ff */
[----:B------:R-:W2:Y:S01]  /*0160*/  @!P3 LDC.64 R14, c[0x0][0x228] ;  /* 0x00008a00ff0ebb82 */ /* 0x000ea20000000a00 */
[----:B------:R-:W-:-:S04]  /*0170*/  @!P3 IADD3 R5, R5, 0x80, RZ ;  /* 0x000000800505b810 */ /* 0x000fc80007ffe0ff */
[----:B------:R-:W-:Y:S01]  /*0180*/  ISETP.GE.AND P2, PT, R5, R3, PT ;  /* 0x000000030500720c */ /* 0x000fe20003f46270 */
[----:B-1----:R-:W-:-:S12]  /*0190*/  @!P1 IMAD.WIDE.U32 R12, R17, 0x4, R12 ;  /* 0x00000004110c9825 */ /* 0x002fd800078e000c */
[----:B------:R-:W1:Y:S01]  /*01a0*/  @!P2 LDC.64 R10, c[0x0][0x228] ;  /* 0x00008a00ff0aab82 */ /* 0x000e620000000a00 */
[----:B------:R-:W-:Y:S01]  /*01b0*/  @!P2 LEA R5, R4, R5, 0x9 ;  /* 0x000000050405a211 */ /* 0x000fe200078e48ff */
[----:B--2---:R-:W-:-:S04]  /*01c0*/  @!P3 IMAD.WIDE.U32 R16, R19, 0x4, R14 ;  /* 0x000000041310b825 */ /* 0x004fc800078e000e */
[----:B-1----:R-:W-:Y:S01]  /*01d0*/  @!P2 IMAD.WIDE.U32 R14, R5, 0x4, R10 ;  /* 0x00000004050ea825 */ /* 0x002fe200078e000a */
[----:B------:R-:W-:-:S03]  /*01e0*/  MOV R5, RZ ;  /* 0x000000ff00057202 */ /* 0x000fc60000000f00 */
[----:B------:R-:W-:Y:S01]  /*01f0*/  IMAD.MOV.U32 R10, RZ, RZ, RZ ;  /* 0x000000ffff0a7224 */ /* 0x000fe200078e00ff */
[----:B------:R0:W5:Y:S04]  /*0200*/  @!P2 LDG.E R2, desc[UR4][R14.64] ;  /* 0x000000040e02a981 */ /* 0x000168000c1e1900 */
[----:B------:R0:W5:Y:S01]  /*0210*/  @!P3 LDG.E R5, desc[UR4][R16.64] ;  /* 0x000000041005b981 */ /* 0x000162000c1e1900 */
[----:B------:R-:W-:-:S03]  /*0220*/  MOV R0, UR6 ;  /* 0x0000000600007c02 */ /* 0x000fc60008000f00 */
[----:B------:R0:W5:Y:S01]  /*0230*/  @!P1 LDG.E R10, desc[UR4][R12.64] ;  /* 0x000000040c0a9981 */ /* 0x000162000c1e1900 */
[----:B------:R-:W-:Y:S01]  /*0240*/  ISETP.GE.AND P1, PT, R0, RZ, PT ;  /* 0x000000ff0000720c */ /* 0x000fe20003f26270 */
[----:B------:R-:W-:-:S12]  /*0250*/  BSSY B0, `(.L_x_14941) ;  /* 0x0000175000007945 */ /* 0x000fd80003800000 */
[----:B0-----:R-:W-:Y:S05]  /*0260*/  @!P1 BRA `(.L_x_14942) ;  /* 0x0000000800e09947 */ /* 0x001fea0003800000 */
[----:B------:R-:W-:Y:S04]  /*0270*/  BSSY B3, `(.L_x_14943) ;  /* 0x000002c000037945 */ /* 0x000fe80003800000 */
        /* <DEDUP_REMOVED lines=16> */
[----:B------:R-:W-:Y:S05]  /*0380*/  CALL.REL.NOINC `($__internal_52_$__cuda_sm3x_div_rn_ftz_f32_slowpath) ;  /* 0x0000001400fc7944 */ /* 0x000fea0003c00000 */
[----:B------:R-:W-:-:S07]  /*0390*/  MOV R6, R0 ;  /* 0x0000000000067202 */ /* 0x000fce0000000f00 */
.L_x_14946:
[----:B------:R-:W-:Y:S05]  /*03a0*/  BSYNC B4 ;  /* 0x0000000000047941 */ /* 0x000fea0003800000 */
.L_x_14945:
[----:B------:R-:W-:Y:S02]  /*03b0*/  IMAD.MOV.U32 R0, RZ, RZ, 0x3b33710b ;  /* 0x3b33710bff007424 */ /* 0x000fe400078e00ff */
[----:B------:R-:W-:Y:S01]  /*03c0*/  FMUL.FTZ R7, R6, R6 ;  /* 0x0000000606077220 */ /* 0x000fe20000410000 */
[----:B------:R-:W-:Y:S01]  /*03d0*/  ULDC UR6, c[0x0][0x218] ;  /* 0x0000860000067ab9 */ /* 0x000fe20000000800 */
[----:B------:R-:W-:Y:S02]  /*03e0*/  FSETP.NEU.FTZ.AND P1, PT, R11, RZ, PT ;  /* 0x000000ff0b00720b */ /* 0x000fe40003f3d000 */
[----:B------:R-:W-:Y:S01]  /*03f0*/  FFMA.FTZ R0, R7, R0, -0.015681877732276916504 ;  /* 0xbc80774807007423 */ /* 0x000fe20000010000 */
[----:B------:R-:W-:-:S03]  /*0400*/  @P3 MOV R11, 0x3fd774eb ;  /* 0x3fd774eb000b3802 */ /* 0x000fc60000000f00 */
[----:B------:R-:W-:-:S04]  /*0410*/  FFMA.FTZ R0, R7, R0, 0.042200751602649688721 ;  /* 0x3d2cdab207007423 */ /* 0x000fc80000010000 */
[----:B------:R-:W-:-:S04]  /*0420*/  FFMA.FTZ R0, R7, R0, -0.074792981147766113281 ;  /* 0xbd992d1007007423 */ /* 0x000fc80000010000 */
[----:B------:R-:W-:-:S04]  /*0430*/  FFMA.FTZ R0, R7, R0, 0.10640415549278259277 ;  /* 0x3dd9ea6c07007423 */ /* 0x000fc80000010000 */
[----:B------:R-:W-:-:S04]  /*0440*/  FFMA.FTZ R0, R7, R0, -0.14207722246646881104 ;  /* 0xbe117cb107007423 */ /* 0x000fc80000010000 */
[----:B------:R-:W-:Y:S01]  /*0450*/  FFMA.FTZ R12, R7, R0, 0.19993925094604492188 ;  /* 0x3e4cbce0070c7423 */ /* 0x000fe20000010000 */
[----:B------:R-:W-:-:S03]  /*0460*/  MOV R0, UR6 ;  /* 0x0000000600007c02 */ /* 0x000fc60008000f00 */
[----:B------:R-:W-:Y:S01]  /*0470*/  FFMA.FTZ R12, R7, R12, -0.33333197236061096191 ;  /* 0xbeaaaa7d070c7423 */ /* 0x000fe2000001000c */
[----:B------:R-:W-:-:S03]  /*0480*/  FSETP.NEU.FTZ.AND P0, PT, |R0|, |R9|, PT ;  /* 0x400000090000720b */ /* 0x000fc60003f1d200 */
[----:B------:R-:W-:-:S04]  /*0490*/  FMUL.FTZ R7, R7, R12 ;  /* 0x0000000c07077220 */ /* 0x000fc80000410000 */
[----:B------:R-:W-:Y:S01]  /*04a0*/  FFMA.FTZ R6, R7, R6, R6 ;  /* 0x0000000607067223 */ /* 0x000fe20000010006 */
[----:B------:R-:W-:-:S03]  /*04b0*/  HFMA2.MMA R7, -RZ, RZ, 2.04296875, -15.78125 ;  /* 0x4016cbe4ff077435 */ /* 0x000fc600000001ff */
[----:B------:R-:W-:-:S07]  /*04c0*/  @P3 FFMA.FTZ R6, R11, 0.93318945169448852539, -R6 ;  /* 0x3f6ee5810b063823 */ /* 0x000fce0000010806 */
[----:B------:R-:W-:Y:S01]  /*04d0*/  @!P0 FSEL R6, R7, 0.78539818525314331055, !PT ;  /* 0x3f490fdb07068808 */ /* 0x000fe20007800000 */
[----:B------:R-:W-:Y:S01]  /*04e0*/  FADD.FTZ R7, |R9|, |R0| ;  /* 0x4000000009077221 */ /* 0x000fe20000010200 */
[----:B------:R-:W-:-:S04]  /*04f0*/  @!P1 FSEL R6, RZ, 3.1415927410125732422, PT ;  /* 0x40490fdbff069808 */ /* 0x000fc80003800000 */
[----:B------:R-:W-:Y:S02]  /*0500*/  FSETP.GTU.FTZ.AND P0, PT, |R7|, +INF , PT ;  /* 0x7f8000000700780b */ /* 0x000fe40003f1c200 */
[----:B------:R-:W-:-:S04]  /*0510*/  LOP3.LUT R6, R6, 0x80000000, R9, 0xb8, !PT ;  /* 0x8000000006067812 */ /* 0x000fc800078eb809 */
[----:B------:R-:W-:-:S07]  /*0520*/  FSEL R9, R7, R6, P0 ;  /* 0x0000000607097208 */ /* 0x000fce0000000000 */
.L_x_14944:
[----:B------:R-:W-:Y:S05]  /*0530*/  BSYNC B3 ;  /* 0x0000000000037941 */ /* 0x000fea0003800000 */
.L_x_14943:
[----:B------:R-:W-:Y:S01]  /*0540*/  IADD3 R6, R8, 0x80, RZ ;  /* 0x0000008008067810 */ /* 0x000fe20007ffe0ff */
[----:B------:R-:W-:Y:S03]  /*0550*/  BSSY B3, `(.L_x_14947) ;  /* 0x000002d000037945 */ /* 0x000fe60003800000 */
        /* <DEDUP_REMOVED lines=18> */
[----:B------:R-:W-:-:S07]  /*0680*/  IMAD.MOV.U32 R6, RZ, RZ, R0 ;  /* 0x000000ffff067224 */ /* 0x000fce00078e0000 */
.L_x_14950:
[----:B------:R-:W-:Y:S05]  /*0690*/  BSYNC B4 ;  /* 0x0000000000047941 */ /* 0x000fea0003800000 */
.L_x_14949:
[----:B------:R-:W-:Y:S01]  /*06a0*/  MOV R0, 0x3b33710b ;  /* 0x3b33710b00007802 */ /* 0x000fe20000000f00 */
[----:B------:R-:W-:Y:S01]  /*06b0*/  FMUL.FTZ R7, R6, R6 ;  /* 0x0000000606077220 */ /* 0x000fe20000410000 */
[----:B------:R-:W-:Y:S01]  /*06c0*/  ULDC UR6, c[0x0][0x218] ;  /* 0x0000860000067ab9 */ /* 0x000fe20000000800 */
[----:B------:R-:W-:Y:S02]  /*06d0*/  FSETP.NEU.FTZ.AND P1, PT, R11, RZ, PT ;  /* 0x000000ff0b00720b */ /* 0x000fe40003f3d000 */
[----:B------:R-:W-:-:S04]  /*06e0*/  FFMA.FTZ R0, R7, R0, -0.015681877732276916504 ;  /* 0xbc80774807007423 */ /* 0x000fc80000010000 */
        /* <DEDUP_REMOVED lines=8> */
[----:B------:R-:W-:Y:S01]  /*0770*/  FMUL.FTZ R7, R7, R12 ;  /* 0x0000000c07077220 */ /* 0x000fe20000410000 */
[----:B------:R-:W-:-:S03]  /*0780*/  @P3 MOV R12, 0x3fd774eb ;  /* 0x3fd774eb000c3802 */ /* 0x000fc60000000f00 */
        /* <DEDUP_REMOVED lines=9> */
.L_x_14948:
[----:B------:R-:W-:Y:S05]  /*0820*/  BSYNC B3 ;  /* 0x0000000000037941 */ /* 0x000fea0003800000 */
.L_x_14947:
        /* <DEDUP_REMOVED lines=21> */
.L_x_14954:
[----:B------:R-:W-:Y:S05]  /*0980*/  BSYNC B4 ;  /* 0x0000000000047941 */ /* 0x000fea0003800000 */
.L_x_14953:
[----:B------:R-:W-:Y:S01]  /*0990*/  HFMA2.MMA R0, -RZ, RZ, 0.89990234375, 10328 ;  /* 0x3b33710bff007435 */ /* 0x000fe200000001ff */
[----:B------:R-:W-:Y:S01]  /*09a0*/  FMUL.FTZ R7, R6, R6 ;  /* 0x0000000606077220 */ /* 0x000fe20000410000 */
[----:B------:R-:W-:Y:S01]  /*09b0*/  ULDC UR6, c[0x0][0x218] ;  /* 0x0000860000067ab9 */ /* 0x000fe20000000800 */
[----:B------:R-:W-:Y:S02]  /*09c0*/  FSETP.NEU.FTZ.AND P1, PT, R11, RZ, PT ;  /* 0x000000ff0b00720b */ /* 0x000fe40003f3d000 */
[----:B------:R-:W-:-:S05]  /*09d0*/  @P3 MOV R11, 0x3fd774eb ;  /* 0x3fd774eb000b3802 */ /* 0x000fca0000000f00 */
        /* <DEDUP_REMOVED lines=11> */
[----:B------:R-:W-:-:S03]  /*0a90*/  IMAD.MOV.U32 R7, RZ, RZ, 0x4016cbe4 ;  /* 0x4016cbe4ff077424 */ /* 0x000fc600078e00ff */
[----:B------:R-:W-:Y:S02]  /*0aa0*/  @P3 FFMA.FTZ R6, R11, 0.93318945169448852539, -R6 ;  /* 0x3f6ee5810b063823 */ /* 0x000fe40000010806 */
[----:B------:R-:W-:Y:S01]  /*0ab0*/  @!P0 FSEL R6, R7, 0.78539818525314331055, !PT ;  /* 0x3f490fdb07068808 */ /* 0x000fe20007800000 */
[----:B------:R-:W-:Y:S01]  /*0ac0*/  FADD.FTZ R7, |R5|, |R0| ;  /* 0x4000000005077221 */ /* 0x000fe20000010200 */
[----:B------:R-:W-:-:S04]  /*0ad0*/  @!P1 FSEL R6, RZ, 3.1415927410125732422, PT ;  /* 0x40490fdbff069808 */ /* 0x000fc80003800000 */
[----:B------:R-:W-:Y:S02]  /*0ae0*/  FSETP.GTU.FTZ.AND P0, PT, |R7|, +INF , PT ;  /* 0x7f8000000700780b */ /* 0x000fe40003f1c200 */
[----:B------:R-:W-:-:S04]  /*0af0*/  LOP3.LUT R6, R6, 0x80000000, R5, 0xb8, !PT ;  /* 0x8000000006067812 */ /* 0x000fc800078eb805 */
[----:B------:R-:W-:-:S07]  /*0b00*/  FSEL R5, R7, R6, P0 ;  /* 0x0000000607057208 */ /* 0x000fce0000000000 */
.L_x_14952:
[----:B------:R-:W-:Y:S05]  /*0b10*/  BSYNC B3 ;  /* 0x0000000000037941 */ /* 0x000fea0003800000 */
.L_x_14951:
[----:B------:R-:W-:-:S04]  /*0b20*/  IADD3 R8, R8, 0x180, RZ ;  /* 0x0000018008087810 */ /* 0x000fc80007ffe0ff */
        /* <DEDUP_REMOVED lines=19> */
.L_x_14957:
[----:B------:R-:W-:Y:S05]  /*0c60*/  BSYNC B3 ;  /* 0x0000000000037941 */ /* 0x000fea0003800000 */
.L_x_14956:
[----:B------:R-:W-:Y:S01]  /*0c70*/  HFMA2.MMA R7, -RZ, RZ, 0.89990234375, 10328 ;  /* 0x3b33710bff077435 */ /* 0x000fe200000001ff */
[----:B------:R-:W-:Y:S01]  /*0c80*/  FMUL.FTZ R0, R6, R6 ;  /* 0x0000000606007220 */ /* 0x000fe20000410000 */
[----:B------:R-:W-:Y:S01]  /*0c90*/  ULDC UR6, c[0x0][0x218] ;  /* 0x0000860000067ab9 */ /* 0x000fe20000000800 */
[----:B------:R-:W-:Y:S02]  /*0ca0*/  FSETP.NEU.FTZ.AND P1, PT, R11, RZ, PT ;  /* 0x000000ff0b00720b */ /* 0x000fe40003f3d000 */
[----:B------:R-:W-:-:S05]  /*0cb0*/  FSETP.NEU.FTZ.AND P0, PT, |R2|, |UR6|, PT ;  /* 0x4000000602007c0b */ /* 0x000fca000bf1d200 */
        /* <DEDUP_REMOVED lines=8> */
[----:B------:R-:W-:-:S03]  /*0d40*/  @P3 MOV R0, 0x3fd774eb ;  /* 0x3fd774eb00003802 */ /* 0x000fc60000000f00 */
[----:B------:R-:W-:-:S04]  /*0d50*/  FFMA.FTZ R7, R7, R6, R6 ;  /* 0x0000000607077223 */ /* 0x000fc80000010006 */
[----:B------:R-:W-:Y:S01]  /*0d60*/  @P3 FFMA.FTZ R7, R0, 0.93318945169448852539, -R7 ;  /* 0x3f6ee58100073823 */ /* 0x000fe20000010807 */
[----:B------:R-:W-:-:S05]  /*0d70*/  IMAD.MOV.U32 R0, RZ, RZ, 0x4016cbe4 ;  /* 0x4016cbe4ff007424 */ /* 0x000fca00078e00ff */
[----:B------:R-:W-:Y:S01]  /*0d80*/  @!P0 FSEL R7, R0, 0.78539818525314331055, !PT ;  /* 0x3f490fdb00078808 */ /* 0x000fe20007800000 */
[----:B------:R-:W-:Y:S01]  /*0d90*/  FADD.FTZ R0, |R2|, |UR6| ;  /* 0x4000000602007e21 */ /* 0x000fe20008010200 */
[----:B------:R-:W-:-:S04]  /*0da0*/  @!P1 FSEL R7, RZ, 3.1415927410125732422, PT ;  /* 0x40490fdbff079808 */ /* 0x000fc80003800000 */
[----:B------:R-:W-:Y:S02]  /*0db0*/  FSETP.GTU.FTZ.AND P0, PT, |R0|, +INF , PT ;  /* 0x7f8000000000780b */ /* 0x000fe40003f1c200 */
[----:B------:R-:W-:-:S04]  /*0dc0*/  LOP3.LUT R7, R7, 0x80000000, R2, 0xb8, !PT ;  /* 0x8000000007077812 */ /* 0x000fc800078eb802 */
[----:B------:R-:W-:Y:S01]  /*0dd0*/  FSEL R11, R0, R7, P0 ;  /* 0x00000007000b7208 */ /* 0x000fe20000000000 */
[----:B------:R-:W-:Y:S06]  /*0de0*/  BRA `(.L_x_14955) ;  /* 0x0000000800ec7947 */ /* 0x000fec0003800000 */
.L_x_14942:
        /* <DEDUP_REMOVED lines=19> */
.L_x_14961:
[----:B------:R-:W-:Y:S05]  /*0f20*/  BSYNC B4 ;  /* 0x0000000000047941 */ /* 0x000fea0003800000 */
.L_x_14960:
[----:B------:R-:W-:Y:S01]  /*0f30*/  HFMA2.MMA R0, -RZ, RZ, 0.89990234375, 10328 ;  /* 0x3b33710bff007435 */ /* 0x000fe200000001ff */
[----:B------:R-:W-:Y:S01]  /*0f40*/  FMUL.FTZ R7, R6, R6 ;  /* 0x0000000606077220 */ /* 0x000fe20000410000 */
[----:B------:R-:W-:Y:S01]  /*0f50*/  ULDC UR6, c[0x0][0x218] ;  /* 0x0000860000067ab9 */ /* 0x000fe20000000800 */
[----:B------:R-:W-:-:S07]  /*0f60*/  FSETP.NEU.FTZ.AND P0, PT, R11, RZ, PT ;  /* 0x000000ff0b00720b */ /* 0x000fce0003f1d000 */
[----:B------:R-:W-:-:S04]  /*0f70*/  FFMA.FTZ R0, R7, R0, -0.015681877732276916504 ;  /* 0xbc80774807007423 */ /* 0x000fc80000010000 */
[----:B------:R-:W-:-:S04]  /*0f80*/  FFMA.FTZ R0, R7, R0, 0.042200751602649688721 ;  /* 0x3d2cdab207007423 */ /* 0x000fc80000010000 */
[----:B------:R-:W-:-:S04]  /*0f90*/  FFMA.FTZ R0, R7, R0, -0.074792981147766113281 ;  /* 0xbd992d1007007423 */ /* 0x000fc80000010000 */
[----:B------:R-:W-:-:S04]  /*0fa0*/  FFMA.FTZ R0, R7, R0, 0.10640415549278259277 ;  /* 0x3dd9ea6c07007423 */ /* 0x000fc80000010000 */
[----:B------:R-:W-:-:S04]  /*0fb0*/  FFMA.FTZ R0, R7, R0, -0.14207722246646881104 ;  /* 0xbe117cb107007423 */ /* 0x000fc80000010000 */
[----:B------:R-:W-:-:S04]  /*0fc0*/  FFMA.FTZ R0, R7, R0, 0.19993925094604492188 ;  /* 0x3e4cbce007007423 */ /* 0x000fc80000010000 */
[----:B------:R-:W-:Y:S01]  /*0fd0*/  FFMA.FTZ R12, R7, R0, -0.33333197236061096191 ;  /* 0xbeaaaa7d070c7423 */ /* 0x000fe20000010000 */
[----:B------:R-:W-:-:S03]  /*0fe0*/  MOV R0, UR6 ;  /* 0x0000000600007c02 */ /* 0x000fc60008000f00 */
[----:B------:R-:W-:Y:S01]  /*0ff0*/  FMUL.FTZ R7, R7, R12 ;  /* 0x0000000c07077220 */ /* 0x000fe20000410000 */
[----:B------:R-:W-:Y:S02]  /*1000*/  FSETP.NEU.FTZ.AND P1, PT, |R0|, |R9|, PT ;  /* 0x400000090000720b */ /* 0x000fe40003f3d200 */
[----:B------:R-:W-:Y:S01]  /*1010*/  MOV R12, 0x3fd774eb ;  /* 0x3fd774eb000c7802 */ /* 0x000fe20000000f00 */
[----:B------:R-:W-:-:S04]  /*1020*/  FFMA.FTZ R7, R7, R6, R6 ;  /* 0x0000000607077223 */ /* 0x000fc80000010006 */
[C-C-:B------:R-:W-:Y:S01]  /*1030*/  @!P3 FFMA.FTZ R6, R12.reuse, 1.8663789033889770508, -R7.reuse ;  /* 0x3feee5810c06b823 */ /* 0x140fe20000010807 */
[----:B------:R-:W-:Y:S01]  /*1040*/  @P3 FFMA.FTZ R6, R12, 0.93318945169448852539, R7 ;  /* 0x3f6ee5810c063823 */ /* 0x000fe20000010007 */
[----:B------:R-:W-:-:S05]  /*1050*/  IMAD.MOV.U32 R7, RZ, RZ, 0x4016cbe4 ;  /* 0x4016cbe4ff077424 */ /* 0x000fca00078e00ff */
[----:B------:R-:W-:Y:S01]  /*1060*/  @!P1 FSEL R6, R7, 0.78539818525314331055, PT ;  /* 0x3f490fdb07069808 */ /* 0x000fe20003800000 */
[----:B------:R-:W-:Y:S01]  /*1070*/  FADD.FTZ R7, |R9|, |R0| ;  /* 0x4000000009077221 */ /* 0x000fe20000010200 */
[----:B------:R-:W-:-:S04]  /*1080*/  @!P0 FSEL R6, RZ, 3.1415927410125732422, !PT ;  /* 0x40490fdbff068808 */ /* 0x000fc80007800000 */
[----:B------:R-:W-:Y:S02]  /*1090*/  FSETP.GTU.FTZ.AND P0, PT, |R7|, +INF , PT ;  /* 0x7f8000000700780b */ /* 0x000fe40003f1c200 */
[----:B------:R-:W-:-:S04]  /*10a0*/  LOP3.LUT R6, R6, 0x80000000, R9, 0xb8, !PT ;  /* 0x8000000006067812 */ /* 0x000fc800078eb809 */
[----:B------:R-:W-:-:S07]  /*10b0*/  FSEL R9, R7, R6, P0 ;  /* 0x0000000607097208 */ /* 0x000fce0000000000 */
.L_x_14959:
[----:B------:R-:W-:Y:S05]  /*10c0*/  BSYNC B3 ;  /* 0x0000000000037941 */ /* 0x000fea0003800000 */
.L_x_14958:
        /* <DEDUP_REMOVED lines=21> */
.L_x_14965:
[----:B------:R-:W-:Y:S05]  /*1220*/  BSYNC B4 ;  /* 0x0000000000047941 */ /* 0x000fea0003800000 */
.L_x_14964:
[----:B------:R-:W-:Y:S01]  /*1230*/  HFMA2.MMA R0, -RZ, RZ, 0.89990234375, 10328 ;  /* 0x3b33710bff007435 */ /* 0x000fe200000001ff */
[----:B------:R-:W-:Y:S01]  /*1240*/  FMUL.FTZ R7, R6, R6 ;  /* 0x0000000606077220 */ /* 0x000fe20000410000 */
[----:B------:R-:W-:Y:S01]  /*1250*/  ULDC UR6, c[0x0][0x218] ;  /* 0x0000860000067ab9 */ /* 0x000fe20000000800 */
[----:B------:R-:W-:Y:S01]  /*1260*/  FSETP.NEU.FTZ.AND P0, PT, R11, RZ, PT ;  /* 0x000000ff0b00720b */ /* 0x000fe20003f1d000 */
[----:B------:R-:W-:-:S06]  /*1270*/  IMAD.MOV.U32 R13, RZ, RZ, 0x3fd774eb ;  /* 0x3fd774ebff0d7424 */ /* 0x000fcc00078e00ff */
        /* <DEDUP_REMOVED lines=9> */
[----:B------:R-:W-:-:S03]  /*1310*/  FSETP.NEU.FTZ.AND P1, PT, |R0|, |R10|, PT ;  /* 0x4000000a0000720b */ /* 0x000fc60003f3d200 */
[----:B------:R-:W-:-:S04]  /*1320*/  FFMA.FTZ R6, R7, R6, R6 ;  /* 0x0000000607067223 */ /* 0x000fc80000010006 */
[C-C-:B------:R-:W-:Y:S01]  /*1330*/  @!P3 FFMA.FTZ R7, R13.reuse, 1.8663789033889770508, -R6.reuse ;  /* 0x3feee5810d07b823 */ /* 0x140fe20000010806 */
[----:B------:R-:W-:Y:S01]  /*1340*/  @P3 FFMA.FTZ R7, R13, 0.93318945169448852539, R6 ;  /* 0x3f6ee5810d073823 */ /* 0x000fe20000010006 */
[----:B------:R-:W-:-:S04]  /*1350*/  MOV R6, 0x4016cbe4 ;  /* 0x4016cbe400067802 */ /* 0x000fc80000000f00 */
[----:B------:R-:W-:Y:S01]  /*1360*/  @!P1 FSEL R7, R6, 0.78539818525314331055, PT ;  /* 0x3f490fdb06079808 */ /* 0x000fe20003800000 */
[----:B------:R-:W-:Y:S01]  /*1370*/  FADD.FTZ R6, |R10|, |R0| ;  /* 0x400000000a067221 */ /* 0x000fe20000010200 */
[----:B------:R-:W-:-:S04]  /*1380*/  @!P0 FSEL R7, RZ, 3.1415927410125732422, !PT ;  /* 0x40490fdbff078808 */ /* 0x000fc80007800000 */
[----:B------:R-:W-:Y:S02]  /*1390*/  FSETP.GTU.FTZ.AND P0, PT, |R6|, +INF , PT ;  /* 0x7f8000000600780b */ /* 0x000fe40003f1c200 */
[----:B------:R-:W-:-:S04]  /*13a0*/  LOP3.LUT R7, R7, 0x80000000, R10, 0xb8, !PT ;  /* 0x8000000007077812 */ /* 0x000fc800078eb80a */
[----:B------:R-:W-:-:S07]  /*13b0*/  FSEL R10, R6, R7, P0 ;  /* 0x00000007060a7208 */ /* 0x000fce0000000000 */
.L_x_14963:
[----:B------:R-:W-:Y:S05]  /*13c0*/  BSYNC B3 ;  /* 0x0000000000037941 */ /* 0x000fea0003800000 */
.L_x_14962:
        /* <DEDUP_REMOVED lines=21> */
.L_x_14969:
[----:B------:R-:W-:Y:S05]  /*1520*/  BSYNC B4 ;  /* 0x0000000000047941 */ /* 0x000fea0003800000 */
.L_x_14968:
        /* <DEDUP_REMOVED lines=11> */
[----:B------:R-:W-:-:S03]  /*15e0*/  IMAD.U32 R0, RZ, RZ, UR6 ;  /* 0x00000006ff007e24 */ /* 0x000fc6000f8e00ff */
[----:B------:R-:W-:Y:S01]  /*15f0*/  FMUL.FTZ R7, R7, R12 ;  /* 0x0000000c07077220 */ /* 0x000fe20000410000 */
[----:B------:R-:W-:Y:S02]  /*1600*/  MOV R12, 0x3fd774eb ;  /* 0x3fd774eb000c7802 */ /* 0x000fe40000000f00 */
[----:B------:R-:W-:Y:S01]  /*1610*/  FSETP.NEU.FTZ.AND P1, PT, |R0|, |R5|, PT ;  /* 0x400000050000720b */ /* 0x000fe20003f3d200 */
[----:B------:R-:W-:-:S04]  /*1620*/  FFMA.FTZ R7, R7, R6, R6 ;  /* 0x0000000607077223 */ /* 0x000fc80000010006 */
[C-C-:B------:R-:W-:Y:S01]  /*1630*/  @!P3 FFMA.FTZ R6, R12.reuse, 1.8663789033889770508, -R7.reuse ;  /* 0x3feee5810c06b823 */ /* 0x140fe20000010807 */
[----:B------:R-:W-:Y:S01]  /*1640*/  @P3 FFMA.FTZ R6, R12, 0.93318945169448852539, R7 ;  /* 0x3f6ee5810c063823 */ /* 0x000fe20000010007 */
[----:B------:R-:W-:Y:S01]  /*1650*/  HFMA2.MMA R7, -RZ, RZ, 2.04296875, -15.78125 ;  /* 0x4016cbe4ff077435 */ /* 0x000fe200000001ff */
[----:B------:R-:W-:-:S09]  /*1660*/  FADD.FTZ R12, |R5|, |R0| ;  /* 0x40000000050c7221 */ /* 0x000fd20000010200 */
[----:B------:R-:W-:Y:S02]  /*1670*/  @!P1 FSEL R6, R7, 0.78539818525314331055, PT ;  /* 0x3f490fdb07069808 */ /* 0x000fe40003800000 */
[----:B------:R-:W-:Y:S02]  /*1680*/  @!P0 FSEL R6, RZ, 3.1415927410125732422, !PT ;  /* 0x40490fdbff068808 */ /* 0x000fe40007800000 */
[----:B------:R-:W-:Y:S02]  /*1690*/  FSETP.GTU.FTZ.AND P0, PT, |R12|, +INF , PT ;  /* 0x7f8000000c00780b */ /* 0x000fe40003f1c200 */
[----:B------:R-:W-:-:S04]  /*16a0*/  LOP3.LUT R5, R6, 0x80000000, R5, 0xb8, !PT ;  /* 0x8000000006057812 */ /* 0x000fc800078eb805 */
[----:B------:R-:W-:-:S07]  /*16b0*/  FSEL R5, R12, R5, P0 ;  /* 0x000000050c057208 */ /* 0x000fce0000000000 */
.L_x_14967:
[----:B------:R-:W-:Y:S05]  /*16c0*/  BSYNC B3 ;  /* 0x0000000000037941 */ /* 0x000fea0003800000 */
.L_x_14966:
        /* <DEDUP_REMOVED lines=20> */
.L_x_14971:
[----:B------:R-:W-:Y:S05]  /*1810*/  BSYNC B3 ;  /* 0x0000000000037941 */ /* 0x000fea0003800000 */
.L_x_14970:
[----:B------:R-:W-:Y:S02]  /*1820*/  IMAD.MOV.U32 R7, RZ, RZ, 0x3b33710b ;  /* 0x3b33710bff077424 */ /* 0x000fe400078e00ff */
[----:B------:R-:W-:Y:S01]  /*1830*/  FMUL.FTZ R0, R6, R6 ;  /* 0x0000000606007220 */ /* 0x000fe20000410000 */
[----:B------:R-:W-:Y:S01]  /*1840*/  ULDC UR6, c[0x0][0x218] ;  /* 0x0000860000067ab9 */ /* 0x000fe20000000800 */
[----:B------:R-:W-:Y:S01]  /*1850*/  HFMA2.MMA R13, -RZ, RZ, 1.9599609375, 20144 ;  /* 0x3fd774ebff0d7435 */ /* 0x000fe200000001ff */
[----:B------:R-:W-:Y:S01]  /*1860*/  FSETP.NEU.FTZ.AND P1, PT, |R2|, |UR6|, PT ;  /* 0x4000000602007c0b */ /* 0x000fe2000bf3d200 */
[----:B------:R-:W-:Y:S01]  /*1870*/  FFMA.FTZ R7, R0, R7, -0.015681877732276916504 ;  /* 0xbc80774800077423 */ /* 0x000fe20000010007 */
[----:B------:R-:W-:-:S03]  /*1880*/  FSETP.NEU.FTZ.AND P0, PT, R11, RZ, PT ;  /* 0x000000ff0b00720b */ /* 0x000fc60003f1d000 */
[----:B------:R-:W-:-:S04]  /*1890*/  FFMA.FTZ R7, R0, R7, 0.042200751602649688721 ;  /* 0x3d2cdab200077423 */ /* 0x000fc80000010007 */
[----:B------:R-:W-:-:S04]  /*18a0*/  FFMA.FTZ R7, R0, R7, -0.074792981147766113281 ;  /* 0xbd992d1000077423 */ /* 0x000fc80000010007 */
[----:B------:R-:W-:-:S04]  /*18b0*/  FFMA.FTZ R7, R0, R7, 0.10640415549278259277 ;  /* 0x3dd9ea6c00077423 */ /* 0x000fc80000010007 */
[----:B------:R-:W-:-:S04]  /*18c0*/  FFMA.FTZ R7, R0, R7, -0.14207722246646881104 ;  /* 0xbe117cb100077423 */ /* 0x000fc80000010007 */
[----:B------:R-:W-:-:S04]  /*18d0*/  FFMA.FTZ R7, R0, R7, 0.19993925094604492188 ;  /* 0x3e4cbce000077423 */ /* 0x000fc80000010007 */
[----:B------:R-:W-:-:S04]  /*18e0*/  FFMA.FTZ R7, R0, R7, -0.33333197236061096191 ;  /* 0xbeaaaa7d00077423 */ /* 0x000fc80000010007 */
[----:B------:R-:W-:Y:S01]  /*18f0*/  FMUL.FTZ R7, R0, R7 ;  /* 0x0000000700077220 */ /* 0x000fe20000410000 */
[----:B------:R-:W-:-:S03]  /*1900*/  MOV R0, 0x4016cbe4 ;  /* 0x4016cbe400007802 */ /* 0x000fc60000000f00 */
[----:B------:R-:W-:-:S04]  /*1910*/  FFMA.FTZ R6, R7, R6, R6 ;  /* 0x0000000607067223 */ /* 0x000fc80000010006 */
[C-C-:B------:R-:W-:Y:S01]  /*1920*/  @!P3 FFMA.FTZ R7, R13.reuse, 1.8663789033889770508, -R6.reuse ;  /* 0x3feee5810d07b823 */ /* 0x140fe20000010806 */
[----:B------:R-:W-:Y:S01]  /*1930*/  @P3 FFMA.FTZ R7, R13, 0.93318945169448852539, R6 ;  /* 0x3f6ee5810d073823 */ /* 0x000fe20000010006 */
[----:B------:R-:W-:Y:S01]  /*1940*/  @!P1 FSEL R7, R0, 0.78539818525314331055, PT ;  /* 0x3f490fdb00079808 */ /* 0x000fe20003800000 */
[----:B------:R-:W-:Y:S01]  /*1950*/  FADD.FTZ R0, |R2|, |UR6| ;  /* 0x4000000602007e21 */ /* 0x000fe20008010200 */
[----:B------:R-:W-:-:S04]  /*1960*/  @!P0 FSEL R7, RZ, 3.1415927410125732422, !PT ;  /* 0x40490fdbff078808 */ /* 0x000fc80007800000 */
[----:B------:R-:W-:Y:S02]  /*1970*/  FSETP.GTU.FTZ.AND P0, PT, |R0|, +INF , PT ;  /* 0x7f8000000000780b */ /* 0x000fe40003f1c200 */
[----:B------:R-:W-:-:S04]  /*1980*/  LOP3.LUT R7, R7, 0x80000000, R2, 0xb8, !PT ;  /* 0x8000000007077812 */ /* 0x000fc800078eb802 */
[----:B------:R-:W-:-:S07]  /*1990*/  FSEL R11, R0, R7, P0 ;  /* 0x00000007000b7208 */ /* 0x000fce0000000000 */
.L_x_14955:
[----:B------:R-:W-:Y:S05]  /*19a0*/  BSYNC B0 ;  /* 0x0000000000007941 */ /* 0x000fea0003800000 */
.L_x_14941:
[----:B-----5:R-:W0:Y:S01]  /*19b0*/  S2R R2, SR_TID.X ;  /* 0x0000000000027919 */ /* 0x020e220000002100 */
[----:B------:R-:W-:Y:S01]  /*19c0*/  BSSY B0, `(.L_x_14972) ;  /* 0x0000014000007945 */ /* 0x000fe20003800000 */
[----:B0-----:R-:W-:Y:S02]  /*19d0*/  ISETP.GE.AND P1, PT, R2, R3, PT ;  /* 0x000000030200720c */ /* 0x001fe40003f26270 */
[----:B------:R-:W-:-:S11]  /*19e0*/  MOV R0, R2 ;  /* 0x0000000200007202 */ /* 0x000fd60000000f00 */
[----:B------:R-:W0:Y:S01]  /*19f0*/  @!P1 LDC.64 R6, c[0x0][0x220] ;  /* 0x00008800ff069b82 */ /* 0x000e220000000a00 */
[----:B------:R-:W-:Y:S01]  /*1a00*/  @!P1 IMAD R13, R4, 0x200, R2 ;  /* 0x00000200040d9824 */ /* 0x000fe200078e0202 */
[----:B------:R-:W-:-:S04]  /*1a10*/  @!P1 IADD3 R0, R2, 0x80, RZ ;  /* 0x0000008002009810 */ /* 0x000fc80007ffe0ff */
[----:B------:R-:W-:Y:S01]  /*1a20*/  ISETP.GE.AND P0, PT, R0, R3, PT ;  /* 0x000000030000720c */ /* 0x000fe20003f06270 */
[----:B0-----:R-:W-:-:S05]  /*1a30*/  @!P1 IMAD.WIDE.U32 R6, R13, 0x4, R6 ;  /* 0x000000040d069825 */ /* 0x001fca00078e0006 */
[----:B------:R0:W-:Y:S07]  /*1a40*/  @!P1 STG.E desc[UR4][R6.64], R9 ;  /* 0x0000000906009986 */ /* 0x0001ee000c101904 */
[----:B------:R-:W-:Y:S05]  /*1a50*/  @P0 BRA `(.L_x_14973) ;  /* 0x0000000000280947 */ /* 0x000fea0003800000 */
[----:B0-----:R-:W0:Y:S01]  /*1a60*/  LDC.64 R8, c[0x0][0x220] ;  /* 0x00008800ff087b82 */ /* 0x001e220000000a00 */
[----:B------:R-:W-:Y:S02]  /*1a70*/  LEA R7, R4, R0, 0x9 ;  /* 0x0000000004077211 */ /* 0x000fe400078e48ff */
[----:B------:R-:W-:-:S04]  /*1a80*/  IADD3 R0, R0, 0x80, RZ ;  /* 0x0000008000007810 */ /* 0x000fc80007ffe0ff */
[----:B------:R-:W-:-:S13]  /*1a90*/  ISETP.GE.AND P0, PT, R0, R3, PT ;  /* 0x000000030000720c */ /* 0x000fda0003f06270 */
[----:B------:R-:W-:Y:S02]  /*1aa0*/  @!P0 LEA R13, R4, R0, 0x9 ;  /* 0x00000000040d8211 */ /* 0x000fe400078e48ff */
[----:B------:R-:W-:Y:S01]  /*1ab0*/  @!P0 IADD3 R0, R0, 0x80, RZ ;  /* 0x0000008000008810 */ /* 0x000fe20007ffe0ff */
[----:B0-----:R-:W-:-:S04]  /*1ac0*/  IMAD.WIDE.U32 R6, R7, 0x4, R8 ;  /* 0x0000000407067825 */ /* 0x001fc800078e0008 */
[----:B------:R-:W-:Y:S01]  /*1ad0*/  @!P0 IMAD.WIDE.U32 R8, R13, 0x4, R8 ;  /* 0x000000040d088825 */ /* 0x000fe200078e0008 */
[----:B------:R1:W-:Y:S04]  /*1ae0*/  STG.E desc[UR4][R6.64], R10 ;  /* 0x0000000a06007986 */ /* 0x0003e8000c101904 */
[----:B------:R1:W-:Y:S02]  /*1af0*/  @!P0 STG.E desc[UR4][R8.64], R5 ;  /* 0x0000000508008986 */ /* 0x0003e4000c101904 */
.L_x_14973:
[----:B------:R-:W-:Y:S05]  /*1b00*/  BSYNC B0 ;  /* 0x0000000000007941 */ /* 0x000fea0003800000 */
.L_x_14972:
[----:B------:R-:W-:-:S13]  /*1b10*/  ISETP.GE.AND P0, PT, R0, R3, PT ;  /* 0x000000030000720c */ /* 0x000fda0003f06270 */
[----:B------:R-:W-:Y:S05]  /*1b20*/  @P0 EXIT ;  /* 0x000000000000094d */ /* 0x000fea0003800000 */
[----:B------:R-:W2:Y:S01]  /*1b30*/  LDC.64 R2, c[0x0][0x220] ;  /* 0x00008800ff027b82 */ /* 0x000ea20000000a00 */
[----:B-1----:R-:W-:-:S04]  /*1b40*/  IMAD R5, R4, 0x200, R0 ;  /* 0x0000020004057824 */ /* 0x002fc800078e0200 */
[----:B--2---:R-:W-:-:S05]  /*1b50*/  IMAD.WIDE.U32 R2, R5, 0x4, R2 ;  /* 0x0000000405027825 */ /* 0x004fca00078e0002 */
[----:B------:R-:W-:Y:S01]  /*1b60*/  STG.E desc[UR4][R2.64], R11 ;  /* 0x0000000b02007986 */ /* 0x000fe2000c101904 */
[----:B------:R-:W-:Y:S05]  /*1b70*/  EXIT ;  /* 0x000000000000794d */ /* 0x000fea0003800000 */
        .weak           $__internal_52_$__cuda_sm3x_div_rn_ftz_f32_slowpath
        .type           $__internal_52_$__cuda_sm3x_div_rn_ftz_f32_slowpath,@function
        .size           $__internal_52_$__cuda_sm3x_div_rn_ftz_f32_slowpath,(.L_x_19728 - $__internal_52_$__cuda_sm3x_div_rn_ftz_f32_slowpath)
$__internal_52_$__cuda_sm3x_div_rn_ftz_f32_slowpath:
        /* <DEDUP_REMOVED lines=32> */
.L_x_14976:
[----:B------:R-:W-:Y:S05]  /*1d80*/  BSYNC B2 ;  /* 0x0000000000027941 */ /* 0x000fea0003800000 */
.L_x_14975:
[----:B------:R-:W-:Y:S01]  /*1d90*/  IADD3 R7, R13, -0x7f, RZ ;  /* 0xffffff810d077810 */ /* 0x000fe20007ffe0ff */
[----:B------:R-:W-:Y:S01]  /*1da0*/  BSSY B2, `(.L_x_14981) ;  /* 0x000001b000027945 */ /* 0x000fe20003800000 */
[----:B------:R-:W-:-:S03]  /*1db0*/  IADD3 R12, R12, -0x7f, RZ ;  /* 0xffffff810c0c7810 */ /* 0x000fc60007ffe0ff */
        /* <DEDUP_REMOVED lines=24> */
.L_x_14982:
[----:B------:R-:W-:-:S07]  /*1f40*/  LEA R0, R7, R15, 0x17 ;  /* 0x0000000f07007211 */ /* 0x000fce00078eb8ff */
.L_x_14983:
[----:B------:R-:W-:Y:S05]  /*1f50*/  BSYNC B2 ;  /* 0x0000000000027941 */ /* 0x000fea0003800000 */
.L_x_14981:
[----:B------:R-:W-:Y:S05]  /*1f60*/  BRA `(.L_x_14984) ;  /* 0x0000000000207947 */ /* 0x000fea0003800000 */
.L_x_14980:
[----:B------:R-:W-:-:S04]  /*1f70*/  LOP3.LUT R0, R11, 0x80000000, R0, 0x48, !PT ;  /* 0x800000000b007812 */ /* 0x000fc800078e4800 */
[----:B------:R-:W-:Y:S01]  /*1f80*/  LOP3.LUT R0, R0, 0x7f800000, RZ, 0xfc, !PT ;  /* 0x7f80000000007812 */ /* 0x000fe200078efcff */
[----:B------:R-:W-:Y:S06]  /*1f90*/  BRA `(.L_x_14984) ;  /* 0x0000000000147947 */ /* 0x000fec0003800000 */
.L_x_14979:
[----:B------:R-:W-:Y:S01]  /*1fa0*/  LOP3.LUT R0, R11, 0x80000000, R0, 0x48, !PT ;  /* 0x800000000b007812 */ /* 0x000fe200078e4800 */
[----:B------:R-:W-:Y:S06]  /*1fb0*/  BRA `(.L_x_14984) ;  /* 0x00000000000c7947 */ /* 0x000fec0003800000 */
.L_x_14978:
[----:B------:R-:W0:Y:S01]  /*1fc0*/  MUFU.RSQ R0, -QNAN ;  /* 0xffc0000000007908 */ /* 0x000e220000001400 */
[----:B------:R-:W-:Y:S05]  /*1fd0*/  BRA `(.L_x_14984) ;  /* 0x0000000000047947 */ /* 0x000fea0003800000 */
.L_x_14977:
[----:B------:R-:W-:-:S07]  /*1fe0*/  FADD.FTZ R0, R0, R11 ;  /* 0x0000000b00007221 */ /* 0x000fce0000010000 */
.L_x_14984:
[----:B------:R-:W-:Y:S05]  /*1ff0*/  BSYNC B1 ;  /* 0x0000000000017941 */ /* 0x000fea0003800000 */
.L_x_14974:
[----:B------:R-:W-:-:S06]  /*2000*/  HFMA2.MMA R7, -RZ, RZ, 0, 0 ;  /* 0x00000000ff077435 */ /* 0x000fcc00000001ff */
[----:B0-----:R-:W-:Y:S05]  /*2010*/  RET.REL.NODEC R6 `(_ZN2at6native27unrolled_elementwise_kernelINS0_13BUnaryFunctorIfffZZZNS0_17atan2_kernel_cudaERNS_18TensorIteratorBaseEENKUlvE_clEvENKUlvE0_clEvEUlffE_EESt5arrayIPcLm2EELi4E23TrivialOffsetCalculatorILi1EjESD_NS0_6memory15LoadWithoutCastENSE_16StoreWithoutCastEEEviT_T0_T2_T3_T4_T5_) ;  /* 0xffffffdc06f87950 */ /* 0x001fea0003c3ffff */
.L_x_14985:
        /* <DEDUP_REMOVED lines=14> */
.L_x_19728:


//--------------------- .text._ZN2at6native29vectorized_elementwise_kernelILi2ENS0_13BUnaryFunctorIfffZZZNS0_17atan2_kernel_cudaERNS_18TensorIteratorBaseEENKUlvE_clEvENKUlvE0_clEvEUlffE_EESt5arrayIPcLm2EEEEviT0_T1_ --------------------------
	.section	.text._ZN2at6native29vectorized_elementwise_kernelILi2ENS0_13BUnaryFunctorIfffZZZNS0_17atan2_kernel_cudaERNS_18TensorIteratorBaseEENKUlvE_clEvENKUlvE0_clEvEUlffE_EESt5arrayIPcLm2EEEEviT0_T1_,"ax",@progbits
	.align	128
        .global         _ZN2at6native29vectorized_elementwise_kernelILi2ENS0_13BUnaryFunctorIfffZZZNS0_17atan2_kernel_cudaERNS_18TensorIteratorBaseEENKUlvE_clEvENKUlvE0_clEvEUlffE_EESt5arrayIPcLm2EEEEviT0_T1_
        .type           _ZN2at6native29vectorized_elementwise_kernelILi2ENS0_13BUnaryFunctorIfffZZZNS0_17atan2_kernel_cudaERNS_18TensorIteratorBaseEENKUlvE_clEvENKUlvE0_clEvEUlffE_EESt5arrayIPcLm2EEEEviT0_T1_,@function
        .size           _ZN2at6native29vectorized_elementwise_kernelILi2ENS0_13BUnaryFunctorIfffZZZNS0_17atan2_kernel_cudaERNS_18TensorIteratorBaseEENKUlvE_clEvENKUlvE0_clEvEUlffE_EESt5arrayIPcLm2EEEEviT0_T1_,(.L_x_19729 - _ZN2at6native29vectorized_elementwise_kernelILi2ENS0_13BUnaryFunctorIfffZZZNS0_17atan2_kernel_cudaERNS_18TensorIteratorBaseEENKUlvE_clEvENKUlvE0_clEvEUlffE_EESt5arrayIPcLm2EEEEviT0_T1_)
        .other          _ZN2at6native29vectorized_elementwise_kernelILi2ENS0_13BUnaryFunctorIfffZZZNS0_17atan2_kernel_cudaERNS_18TensorIteratorBaseEENKUlvE_clEvENKUlvE0_clEvEUlffE_EESt5arrayIPcLm2EEEEviT0_T1_,@"STO_CUDA_ENTRY STV_DEFAULT"
_ZN2at6native29vectorized_elementwise_kernelILi2ENS0_13BUnaryFunctorIfffZZZNS0_17atan2_kernel_cudaERNS_18TensorIteratorBaseEENKUlvE_clEvENKUlvE0_clEvEUlffE_EESt5arrayIPcLm2EEEEviT0_T1_:
.text._ZN2at6native29vectorized_elementwise_kernelILi2ENS0_13BUnaryFunctorIfffZZZNS0_17atan2_kernel_cudaERNS_18TensorIteratorBaseEENKUlvE_clEvENKUlvE0_clEvEUlffE_EESt5arrayIPcLm2EEEEviT0_T1_:
        /* <DEDUP_REMOVED lines=13> */
[----:B------:R-:W2:Y:S01]  /*00d0*/  LDG.E.64 R16, desc[UR4][R4.64] ;  /* 0x0000000404107981 */ /* 0x000ea2000c1e1b00 */
[----:B------:R-:W-:-:S03]  /*00e0*/  FADD.FTZ R10, -RZ, |UR6| ;  /* 0x40000006ff0a7e21 */ /* 0x000fc60008010100 */
[----:B------:R-:W5:Y:S04]  /*00f0*/  LDG.E.64 R18, desc[UR4][R4.64+0x400] ;  /* 0x0004000404127981 */ /* 0x000f68000c1e1b00 */
[----:B------:R-:W5:Y:S04]  /*0100*/  LDG.E.64 R12, desc[UR4][R4.64+0x800] ;  /* 0x00080004040c7981 */ /* 0x000f68000c1e1b00 */
[----:B------:R0:W5:Y:S01]  /*0110*/  LDG.E.64 R14, desc[UR4][R4.64+0xc00] ;  /* 0x000c0004040e7981 */ /* 0x000162000c1e1b00 */
[----:B------:R-:W-:Y:S01]  /*0120*/  BSSY B2, `(.L_x_14987) ;  /* 0x0000011000027945 */ /* 0x000fe20003800000 */
[C---:B--2---:R-:W-:Y:S01]  /*0130*/  FADD.FTZ R7, |R16|.reuse, -RZ ;  /* 0x800000ff10077221 */ /* 0x044fe20000010200 */
[----:B------:R-:W-:-:S04]  /*0140*/  FSETP.GT.FTZ.AND P2, PT, |R16|, |UR6|, PT ;  /* 0x4000000610007c0b */ /* 0x000fc8000bf54200 */
[----:B------:R-:W-:Y:S02]  /*0150*/  FSEL R23, R7, R10, P2 ;  /* 0x0000000a07177208 */ /* 0x000fe40001000000 */
[----:B------:R-:W-:Y:S02]  /*0160*/  FSEL R0, R10, R7, P2 ;  /* 0x000000070a007208 */ /* 0x000fe40001000000 */
[----:B------:R-:W1:Y:S08]  /*0170*/  MUFU.RCP R6, R23 ;  /* 0x0000001700067308 */ /* 0x000e700000001000 */
        /* <DEDUP_REMOVED lines=9> */
[----:B-----5:R-:W-:Y:S05]  /*0210*/  CALL.REL.NOINC `($__internal_53_$__cuda_sm3x_div_rn_ftz_f32_slowpath) ;  /* 0x0000005c00607944 */ /* 0x020fea0003c00000 */
[----:B------:R-:W-:-:S07]  /*0220*/  MOV R4, R0 ;  /* 0x0000000000047202 */ /* 0x000fce0000000f00 */
.L_x_14988:
[----:B------:R-:W-:Y:S05]  /*0230*/  BSYNC B2 ;  /* 0x0000000000027941 */ /* 0x000fea0003800000 */
.L_x_14987:
[----:B------:R-:W-:Y:S01]  /*0240*/  HFMA2.MMA R5, -RZ, RZ, 0.89990234375, 10328 ;  /* 0x3b33710bff057435 */ /* 0x000fe200000001ff */
[----:B------:R-:W-:Y:S01]  /*0250*/  FMUL.FTZ R0, R4, R4 ;  /* 0x0000000404007220 */ /* 0x000fe20000410000 */
[----:B------:R-:W-:Y:S01]  /*0260*/  ULDC UR6, c[0x0][0x218] ;  /* 0x0000860000067ab9 */ /* 0x000fe20000000800 */
[----:B------:R-:W-:Y:S02]  /*0270*/  MOV R6, 0x4016cbe4 ;  /* 0x4016cbe400067802 */ /* 0x000fe40000000f00 */
[----:B------:R-:W-:-:S05]  /*0280*/  ISETP.LE.AND P0, PT, RZ, UR6, PT ;  /* 0x00000006ff007c0c */ /* 0x000fca000bf03270 */
        /* <DEDUP_REMOVED lines=8> */
[----:B------:R-:W-:Y:S02]  /*0310*/  FSEL R5, R6, 0.78539818525314331055, !P0 ;  /* 0x3f490fdb06057808 */ /* 0x000fe40004000000 */
[----:B------:R-:W-:Y:S01]  /*0320*/  FSEL R6, RZ, 3.1415927410125732422, P0 ;  /* 0x40490fdbff067808 */ /* 0x000fe20000000000 */
[----:B------:R-:W-:Y:S01]  /*0330*/  FFMA.FTZ R4, R7, R4, R4 ;  /* 0x0000000407047223 */ /* 0x000fe20000010004 */
[----:B------:R-:W-:Y:S06]  /*0340*/  @!P0 BRA `(.L_x_14989) ;  /* 0x0000001000808947 */ /* 0x000fec0003800000 */
[C---:B------:R-:W-:Y:S01]  /*0350*/  FADD.FTZ R7, |R17|.reuse, -RZ ;  /* 0x800000ff11077221 */ /* 0x040fe20000010200 */
[----:B------:R-:W-:Y:S01]  /*0360*/  FSETP.GT.FTZ.AND P2, PT, |R17|, |UR6|, PT ;  /* 0x4000000611007c0b */ /* 0x000fe2000bf54200 */
[----:B------:R-:W-:Y:S01]  /*0370*/  BSSY B2, `(.L_x_14990) ;  /* 0x0000019000027945 */ /* 0x000fe20003800000 */
[----:B------:R-:W-:Y:S02]  /*0380*/  FSETP.GT.FTZ.AND P0, PT, |R16|, |UR6|, PT ;  /* 0x4000000610007c0b */ /* 0x000fe4000bf14200 */
[----:B------:R-:W-:Y:S02]  /*0390*/  FSEL R22, R7, R10, P2 ;  /* 0x0000000a07167208 */ /* 0x000fe40001000000 */
[----:B------:R-:W-:Y:S02]  /*03a0*/  FSEL R0, R10, R7, P2 ;  /* 0x000000070a007208 */ /* 0x000fe40001000000 */
[----:B------:R-:W0:Y:S01]  /*03b0*/  MUFU.RCP R9, R22 ;  /* 0x0000001600097308 */ /* 0x000e220000001000 */
[----:B------:R-:W-:-:S06]  /*03c0*/  FSETP.NEU.FTZ.AND P3, PT, R23, RZ, PT ;  /* 0x000000ff1700720b */ /* 0x000fcc0003f7d000 */
[----:B------:R-:W-:Y:S01]  /*03d0*/  @P0 MOV R11, 0x3fd774eb ;  /* 0x3fd774eb000b0802 */ /* 0x000fe20000000f00 */
[----:B------:R-:W1:Y:S04]  /*03e0*/  FCHK P1, R0, R22 ;  /* 0x0000001600007302 */ /* 0x000e680000020000 */
[----:B------:R-:W-:Y:S01]  /*03f0*/  @P0 FFMA.FTZ R4, R11, 0.93318945169448852539, -R4 ;  /* 0x3f6ee5810b040823 */ /* 0x000fe20000010804 */
[----:B------:R-:W-:Y:S01]  /*0400*/  FSETP.NEU.FTZ.AND P0, PT, |R16|, |UR6|, PT ;  /* 0x4000000610007c0b */ /* 0x000fe2000bf1d200 */
[----:B0-----:R-:W-:-:S03]  /*0410*/  FFMA R8, -R22, R9, 1 ;  /* 0x3f80000016087423 */ /* 0x001fc60000000109 */
[----:B------:R-:W-:Y:S01]  /*0420*/  FSEL R7, R5, R4, !P0 ;  /* 0x0000000405077208 */ /* 0x000fe20004000000 */
[----:B------:R-:W-:Y:S01]  /*0430*/  FADD.FTZ R4, |R16|, |UR6| ;  /* 0x4000000610047e21 */ /* 0x000fe20008010200 */
[----:B------:R-:W-:Y:S02]  /*0440*/  FFMA R9, R9, R8, R9 ;  /* 0x0000000809097223 */ /* 0x000fe40000000009 */
[----:B------:R-:W-:Y:S02]  /*0450*/  FSEL R7, R6, R7, !P3 ;  /* 0x0000000706077208 */ /* 0x000fe40005800000 */
[----:B------:R-:W-:Y:S01]  /*0460*/  FSETP.GTU.FTZ.AND P0, PT, |R4|, +INF , PT ;  /* 0x7f8000000400780b */ /* 0x000fe20003f1c200 */
[----:B------:R-:W-:Y:S01]  /*0470*/  FFMA R8, R0, R9, RZ ;  /* 0x0000000900087223 */ /* 0x000fe200000000ff */
[----:B------:R-:W-:-:S03]  /*0480*/  LOP3.LUT R7, R7, 0x80000000, R16, 0xb8, !PT ;  /* 0x8000000007077812 */ /* 0x000fc600078eb810 */
[----:B------:R-:W-:Y:S01]  /*0490*/  FFMA R11, -R22, R8, R0 ;  /* 0x00000008160b7223 */ /* 0x000fe20000000100 */
[----:B------:R-:W-:-:S03]  /*04a0*/  FSEL R16, R4, R7, P0 ;  /* 0x0000000704107208 */ /* 0x000fc60000000000 */
[----:B------:R-:W-:Y:S01]  /*04b0*/  FFMA R4, R9, R11, R8 ;  /* 0x0000000b09047223 */ /* 0x000fe20000000008 */
[----:B-1----:R-:W-:Y:S06]  /*04c0*/  @!P1 BRA `(.L_x_14991) ;  /* 0x00000000000c9947 */ /* 0x002fec0003800000 */
[----:B------:R-:W-:-:S07]  /*04d0*/  MOV R4, 0x4f0 ;  /* 0x000004f000047802 */ /* 0x000fce0000000f00 */
[----:B-----5:R-:W-:Y:S05]  /*04e0*/  CALL.REL.NOINC `($__internal_53_$__cuda_sm3x_div_rn_ftz_f32_slowpath) ;  /* 0x0000005800ac7944 */ /* 0x020fea0003c00000 */
[----:B------:R-:W-:-:S07]  /*04f0*/  MOV R4, R0 ;  /* 0x0000000000047202 */ /* 0x000fce0000000f00 */
.L_x_14991:
[----:B------:R-:W-:Y:S05]  /*0500*/  BSYNC B2 ;  /* 0x0000000000027941 */ /* 0x000fea0003800000 */
.L_x_14990:
[----:B------:R-:W-:Y:S01]  /*0510*/  HFMA2.MMA R7, -RZ, RZ, 0.89990234375, 10328 ;  /* 0x3b33710bff077435 */ /* 0x000fe200000001ff */
[----:B------:R-:W-:Y:S01]  /*0520*/  FMUL.FTZ R0, R4, R4 ;  /* 0x0000000404007220 */ /* 0x000fe20000410000 */
[----:B------:R-:W-:Y:S01]  /*0530*/  ULDC UR6, c[0x0][0x218] ;  /* 0x0000860000067ab9 */ /* 0x000fe20000000800 */
[C---:B-----5:R-:W-:Y:S01]  /*0540*/  FADD.FTZ R9, |R18|.reuse, -RZ ;  /* 0x800000ff12097221 */ /* 0x060fe20000010200 */
[----:B------:R-:W-:Y:S01]  /*0550*/  FSETP.GT.FTZ.AND P3, PT, |R18|, |UR6|, PT ;  /* 0x4000000612007c0b */ /* 0x000fe2000bf74200 */
[----:B------:R-:W-:Y:S01]  /*0560*/  BSSY B2, `(.L_x_14992) ;  /* 0x0000022000027945 */ /* 0x000fe20003800000 */
[----:B------:R-:W-:Y:S02]  /*0570*/  @P2 MOV R11, 0x3fd774eb ;  /* 0x3fd774eb000b2802 */ /* 0x000fe40000000f00 */
[----:B------:R-:W-:Y:S02]  /*0580*/  FSEL R23, R9, R10, P3 ;  /* 0x0000000a09177208 */ /* 0x000fe40001800000 */
[C---:B------:R-:W-:Y:S01]  /*0590*/  FFMA.FTZ R7, R0.reuse, R7, -0.015681877732276916504 ;  /* 0xbc80774800077423 */ /* 0x040fe20000010007 */
[----:B------:R-:W-:Y:S01]  /*05a0*/  FSETP.NEU.FTZ.AND P0, PT, |R17|, |UR6|, PT ;  /* 0x4000000611007c0b */ /* 0x000fe2000bf1d200 */
[----:B------:R-:W0:Y:S02]  /*05b0*/  MUFU.RCP R8, R23 ;  /* 0x0000001700087308 */ /* 0x000e240000001000 */
[----:B------:R-:W-:-:S04]  /*05c0*/  FFMA.FTZ R7, R0, R7, 0.042200751602649688721 ;  /* 0x3d2cdab200077423 */ /* 0x000fc80000010007 */
[----:B------:R-:W-:-:S04]  /*05d0*/  FFMA.FTZ R7, R0, R7, -0.074792981147766113281 ;  /* 0xbd992d1000077423 */ /* 0x000fc80000010007 */
[----:B------:R-:W-:-:S04]  /*05e0*/  FFMA.FTZ R7, R0, R7, 0.10640415549278259277 ;  /* 0x3dd9ea6c00077423 */ /* 0x000fc80000010007 */
[----:B------:R-:W-:-:S04]  /*05f0*/  FFMA.FTZ R7, R0, R7, -0.14207722246646881104 ;  /* 0xbe117cb100077423 */ /* 0x000fc80000010007 */
[----:B------:R-:W-:-:S04]  /*0600*/  FFMA.FTZ R7, R0, R7, 0.19993925094604492188 ;  /* 0x3e4cbce000077423 */ /* 0x000fc80000010007 */
[----:B------:R-:W-:-:S04]  /*0610*/  FFMA.FTZ R7, R0, R7, -0.33333197236061096191 ;  /* 0xbeaaaa7d00077423 */ /* 0x000fc80000010007 */
[----:B------:R-:W-:Y:S01]  /*0620*/  FMUL.FTZ R7, R0, R7 ;  /* 0x0000000700077220 */ /* 0x000fe20000410000 */
[----:B------:R-:W-:-:S03]  /*0630*/  FSEL R0, R10, R9, P3 ;  /* 0x000000090a007208 */ /* 0x000fc60001800000 */
[----:B------:R-:W-:Y:S01]  /*0640*/  FFMA.FTZ R4, R7, R4, R4 ;  /* 0x0000000407047223 */ /* 0x000fe20000010004 */
[----:B0-----:R-:W-:Y:S01]  /*0650*/  FFMA R7, -R23, R8, 1 ;  /* 0x3f80000017077423 */ /* 0x001fe20000000108 */
[----:B------:R-:W0:Y:S02]  /*0660*/  FCHK P1, R0, R23 ;  /* 0x0000001700007302 */ /* 0x000e240000020000 */
[----:B------:R-:W-:Y:S01]  /*0670*/  @P2 FFMA.FTZ R4, R11, 0.93318945169448852539, -R4 ;  /* 0x3f6ee5810b042823 */ /* 0x000fe20000010804 */
[----:B------:R-:W-:Y:S01]  /*0680*/  FFMA R9, R8, R7, R8 ;  /* 0x0000000708097223 */ /* 0x000fe20000000008 */
[----:B------:R-:W-:Y:S01]  /*0690*/  FSETP.NEU.FTZ.AND P2, PT, R22, RZ, PT ;  /* 0x000000ff1600720b */ /* 0x000fe20003f5d000 */
[----:B------:R-:W-:Y:S02]  /*06a0*/  FADD.FTZ R8, |R17|, |UR6| ;  /* 0x4000000611087e21 */ /* 0x000fe40008010200 */
[----:B------:R-:W-:Y:S01]  /*06b0*/  FSEL R7, R5, R4, !P0 ;  /* 0x0000000405077208 */ /* 0x000fe20004000000 */
[----:B------:R-:W-:-:S02]  /*06c0*/  FFMA R20, R0, R9, RZ ;  /* 0x0000000900147223 */ /* 0x000fc400000000ff */
[----:B------:R-:W-:Y:S02]  /*06d0*/  FSETP.GTU.FTZ.AND P0, PT, |R8|, +INF , PT ;  /* 0x7f8000000800780b */ /* 0x000fe40003f1c200 */
[----:B------:R-:W-:Y:S01]  /*06e0*/  FSEL R4, R6, R7, !P2 ;  /* 0x0000000706047208 */ /* 0x000fe20005000000 */
[----:B------:R-:W-:-:S03]  /*06f0*/  FFMA R7, -R23, R20, R0 ;  /* 0x0000001417077223 */ /* 0x000fc60000000100 */
[----:B------:R-:W-:Y:S01]  /*0700*/  LOP3.LUT R17, R4, 0x80000000, R17, 0xb8, !PT ;  /* 0x8000000004117812 */ /* 0x000fe200078eb811 */
[----:B------:R-:W-:-:S03]  /*0710*/  FFMA R4, R9, R7, R20 ;  /* 0x0000000709047223 */ /* 0x000fc60000000014 */
[----:B------:R-:W-:Y:S01]  /*0720*/  FSEL R17, R8, R17, P0 ;  /* 0x0000001108117208 */ /* 0x000fe20000000000 */
[----:B0-----:R-:W-:Y:S06]  /*0730*/  @!P1 BRA `(.L_x_14993) ;  /* 0x0000000000109947 */ /* 0x001fec0003800000 */
[----:B------:R-:W-:Y:S02]  /*0740*/  MOV R22, R23 ;  /* 0x0000001700167202 */ /* 0x000fe40000000f00 */
[----:B------:R-:W-:-:S07]  /*0750*/  MOV R4, 0x770 ;  /* 0x0000077000047802 */ /* 0x000fce0000000f00 */
[----:B------:R-:W-:Y:S05]  /*0760*/  CALL.REL.NOINC `($__internal_53_$__cuda_sm3x_div_rn_ftz_f32_slowpath) ;  /* 0x00000058000c7944 */ /* 0x000fea0003c00000 */
[----:B------:R-:W-:-:S07]  /*0770*/  MOV R4, R0 ;  /* 0x0000000000047202 */ /* 0x000fce0000000f00 */
.L_x_14993:
[----:B------:R-:W-:Y:S05]  /*0780*/  BSYNC B2 ;  /* 0x0000000000027941 */ /* 0x000fea0003800000 */
.L_x_14992:
[----:B------:R-:W-:Y:S01]  /*0790*/  HFMA2.MMA R7, -RZ, RZ, 0.89990234375, 10328 ;  /* 0x3b33710bff077435 */ /* 0x000fe200000001ff */
[----:B------:R-:W-:Y:S01]  /*07a0*/  FMUL.FTZ R0, R4, R4 ;  /* 0x0000000404007220 */ /* 0x000fe20000410000 */
[----:B------:R-:W-:Y:S01]  /*07b0*/  ULDC UR6, c[0x0][0x218] ;  /* 0x0000860000067ab9 */ /* 0x000fe20000000800 */
[C---:B------:R-:W-:Y:S01]  /*07c0*/  FADD.FTZ R9, |R19|.reuse, -RZ ;  /* 0x800000ff13097221 */ /* 0x040fe20000010200 */
[----:B------:R-:W-:Y:S01]  /*07d0*/  FSETP.GT.FTZ.AND P2, PT, |R19|, |UR6|, PT ;  /* 0x4000000613007c0b */ /* 0x000fe2000bf54200 */
[----:B------:R-:W-:Y:S01]  /*07e0*/  BSSY B2, `(.L_x_14994) ;  /* 0x0000021000027945 */ /* 0x000fe20003800000 */
[----:B------:R-:W-:Y:S02]  /*07f0*/  @P3 MOV R21, 0x3fd774eb ;  /* 0x3fd774eb00153802 */ /* 0x000fe40000000f00 */
[----:B------:R-:W-:Y:S02]  /*0800*/  FSEL R22, R9, R10, P2 ;  /* 0x0000000a09167208 */ /* 0x000fe40001000000 */
[----:B------:R-:W-:Y:S01]  /*0810*/  FFMA.FTZ R7, R0, R7, -0.015681877732276916504 ;  /* 0xbc80774800077423 */ /* 0x000fe20000010007 */
[----:B------:R-:W-:Y:S01]  /*0820*/  FSETP.NEU.FTZ.AND P0, PT, |R18|, |UR6|, PT ;  /* 0x4000000612007c0b */ /* 0x000fe2000bf1d200 */
[----:B------:R-:W0:Y:S02]  /*0830*/  MUFU.RCP R11, R22 ;  /* 0x00000016000b7308 */ /* 0x000e240000001000 */
[----:B------:R-:W-:-:S04]  /*0840*/  FFMA.FTZ R7, R0, R7, 0.042200751602649688721 ;  /* 0x3d2cdab200077423 */ /* 0x000fc80000010007 */
[----:B------:R-:W-:-:S04]  /*0850*/  FFMA.FTZ R7, R0, R7, -0.074792981147766113281 ;  /* 0xbd992d1000077423 */ /* 0x000fc80000010007 */
[----:B------:R-:W-:-:S04]  /*0860*/  FFMA.FTZ R7, R0, R7, 0.10640415549278259277 ;  /* 0x3dd9ea6c00077423 */ /* 0x000fc80000010007 */
[----:B------:R-:W-:Y:S01]  /*0870*/  FFMA.FTZ R7, R0, R7, -0.14207722246646881104 ;  /* 0xbe117cb100077423 */ /* 0x000fe20000010007 */
[----:B0-----:R-:W-:-:S03]  /*0880*/  FFMA R8, -R22, R11, 1 ;  /* 0x3f80000016087423 */ /* 0x001fc6000000010b */
[----:B------:R-:W-:Y:S01]  /*0890*/  FFMA.FTZ R7, R0, R7, 0.19993925094604492188 ;  /* 0x3e4cbce000077423 */ /* 0x000fe20000010007 */
[----:B------:R-:W-:-:S03]  /*08a0*/  FFMA R11, R11, R8, R11 ;  /* 0x000000080b0b7223 */ /* 0x000fc6000000000b */
[----:B------:R-:W-:Y:S01]  /*08b0*/  FFMA.FTZ R7, R0, R7, -0.33333197236061096191 ;  /* 0xbeaaaa7d00077423 */ /* 0x000fe20000010007 */
[----:B------:R-:W-:-:S03]  /*08c0*/  FADD.FTZ R8, |R18|, |UR6| ;  /* 0x4000000612087e21 */ /* 0x000fc60008010200 */
[----:B------:R-:W-:Y:S01]  /*08d0*/  FMUL.FTZ R7, R0, R7 ;  /* 0x0000000700077220 */ /* 0x000fe20000410000 */
[----:B------:R-:W-:-:S03]  /*08e0*/  FSEL R0, R10, R9, P2 ;  /* 0x000000090a007208 */ /* 0x000fc60001000000 */
[----:B------:R-:W-:Y:S01]  /*08f0*/  FFMA.FTZ R4, R7, R4, R4 ;  /* 0x0000000407047223 */ /* 0x000fe20000010004 */
[----:B------:R-:W0:Y:S03]  /*0900*/  FCHK P1, R0, R22 ;  /* 0x0000001600007302 */ /* 0x000e260000020000 */
[----:B------:R-:W-:Y:S01]  /*0910*/  @P3 FFMA.FTZ R4, R21, 0.93318945169448852539, -R4 ;  /* 0x3f6ee58115043823 */ /* 0x000fe20000010804 */
[----:B------:R-:W-:-:S04]  /*0920*/  FSETP.NEU.FTZ.AND P3, PT, R23, RZ, PT ;  /* 0x000000ff1700720b */ /* 0x000fc80003f7d000 */
[----:B------:R-:W-:Y:S01]  /*0930*/  FSEL R7, R5, R4, !P0 ;  /* 0x0000000405077208 */ /* 0x000fe20004000000 */
[----:B------:R-:W-:Y:S01]  /*0940*/  FFMA R4, R0, R11, RZ ;  /* 0x0000000b00047223 */ /* 0x000fe200000000ff */
[----:B------:R-:W-:Y:S02]  /*0950*/  FSETP.GTU.FTZ.AND P0, PT, |R8|, +INF , PT ;  /* 0x7f8000000800780b */ /* 0x000fe40003f1c200 */
[----:B------:R-:W-:Y:S01]  /*0960*/  FSEL R7, R6, R7, !P3 ;  /* 0x0000000706077208 */ /* 0x000fe20005800000 */
[----:B------:R-:W-:-:S03]  /*0970*/  FFMA R9, -R22, R4, R0 ;  /* 0x0000000416097223 */ /* 0x000fc60000000100 */
[----:B------:R-:W-:Y:S01]  /*0980*/  LOP3.LUT R7, R7, 0x80000000, R18, 0xb8, !PT ;  /* 0x8000000007077812 */ /* 0x000fe200078eb812 */
[----:B------:R-:W-:-:S03]  /*0990*/  FFMA R4, R11, R9, R4 ;  /* 0x000000090b047223 */ /* 0x000fc60000000004 */
[----:B------:R-:W-:Y:S01]  /*09a0*/  FSEL R18, R8, R7, P0 ;  /* 0x0000000708127208 */ /* 0x000fe20000000000 */
[----:B0-----:R-:W-:Y:S06]  /*09b0*/  @!P1 BRA `(.L_x_14995) ;  /* 0x00000000000c9947 */ /* 0x001fec0003800000 */
[----:B------:R-:W-:-:S07]  /*09c0*/  MOV R4, 0x9e0 ;  /* 0x000009e000047802 */ /* 0x000fce0000000f00 */
[----:B------:R-:W-:Y:S05]  /*09d0*/  CALL.REL.NOINC `($__internal_53_$__cuda_sm3x_div_rn_ftz_f32_slowpath) ;  /* 0x0000005400707944 */ /* 0x000fea0003c00000 */
[----:B------:R-:W-:-:S07]  /*09e0*/  MOV R4, R0 ;  /* 0x0000000000047202 */ /* 0x000fce0000000f00 */
.L_x_14995:
[----:B------:R-:W-:Y:S05]  /*09f0*/  BSYNC B2 ;  /* 0x0000000000027941 */ /* 0x000fea0003800000 */
.L_x_14994:
        /* <DEDUP_REMOVED lines=39> */
.L_x_14997:
[----:B------:R-:W-:Y:S05]  /*0c70*/  BSYNC B2 ;  /* 0x0000000000027941 */ /* 0x000fea0003800000 */
.L_x_14996:
        /* <DEDUP_REMOVED lines=38> */
.L_x_14999:
[----:B------:R-:W-:Y:S05]  /*0ee0*/  BSYNC B2 ;  /* 0x0000000000027941 */ /* 0x000fea0003800000 */
.L_x_14998:
        /* <DEDUP_REMOVED lines=39> */
.L_x_15001:
[----:B------:R-:W-:Y:S05]  /*1160*/  BSYNC B2 ;  /* 0x0000000000027941 */ /* 0x000fea0003800000 */
.L_x_15000:
        /* <DEDUP_REMOVED lines=18> */
[----:B------:R-:W-:-:S04]  /*1290*/  FFMA.FTZ R7, R0, R7, -0.33333197236061096191 ;  /* 0xbeaaaa7d00077423 */ /* 0x000fc80000010007 */
[----:B------:R-:W-:Y:S01]  /*12a0*/  FMUL.FTZ R7, R0, R7 ;  /* 0x0000000700077220 */ /* 0x000fe20000410000 */
[----:B------:R-:W-:Y:S01]  /*12b0*/  FSEL R0, R10, R9, P2 ;  /* 0x000000090a007208 */ /* 0x000fe20001000000 */
[----:B------:R-:W-:Y:S02]  /*12c0*/  FADD.FTZ R10, |R14|, |UR6| ;  /* 0x400000060e0a7e21 */ /* 0x000fe40008010200 */
        /* <DEDUP_REMOVED lines=16> */
.L_x_15003:
[----:B------:R-:W-:Y:S05]  /*13d0*/  BSYNC B2 ;  /* 0x0000000000027941 */ /* 0x000fea0003800000 */
.L_x_15002:
[----:B------:R-:W-:Y:S01]  /*13e0*/  HFMA2.MMA R7, -RZ, RZ, 0.89990234375, 10328 ;  /* 0x3b33710bff077435 */ /* 0x000fe200000001ff */
[----:B------:R-:W-:Y:S01]  /*13f0*/  FMUL.FTZ R0, R4, R4 ;  /* 0x0000000404007220 */ /* 0x000fe20000410000 */
[----:B------:R-:W-:Y:S01]  /*1400*/  @P2 MOV R9, 0x3fd774eb ;  /* 0x3fd774eb00092802 */ /* 0x000fe20000000f00 */
[----:B------:R-:W-:Y:S01]  /*1410*/  ULDC UR6, c[0x0][0x218] ;  /* 0x0000860000067ab9 */ /* 0x000fe20000000800 */
[----:B------:R-:W-:Y:S01]  /*1420*/  FSETP.NEU.FTZ.AND P1, PT, R22, RZ, PT ;  /* 0x000000ff1600720b */ /* 0x000fe20003f3d000 */
[C---:B------:R-:W-:Y:S01]  /*1430*/  FADD.FTZ R11, |R15|.reuse, |UR6| ;  /* 0x400000060f0b7e21 */ /* 0x040fe20008010200 */
[----:B------:R-:W-:-:S04]  /*1440*/  FSETP.NEU.FTZ.AND P0, PT, |R15|, |UR6|, PT ;  /* 0x400000060f007c0b */ /* 0x000fc8000bf1d200 */
        /* <DEDUP_REMOVED lines=16> */
.L_x_14989:
[C---:B------:R-:W-:Y:S01]  /*1550*/  FADD.FTZ R9, |R17|.reuse, -RZ ;  /* 0x800000ff11097221 */ /* 0x040fe20000010200 */
[----:B------:R-:W-:Y:S01]  /*1560*/  FSETP.GT.FTZ.AND P3, PT, |R17|, |UR6|, PT ;  /* 0x4000000611007c0b */ /* 0x000fe2000bf74200 */
[----:B------:R-:W-:Y:S01]  /*1570*/  BSSY B2, `(.L_x_15005) ;  /* 0x0000019000027945 */ /* 0x000fe20003800000 */
[----:B------:R-:W-:Y:S02]  /*1580*/  MOV R7, 0x3fd774eb ;  /* 0x3fd774eb00077802 */ /* 0x000fe40000000f00 */
[----:B------:R-:W-:Y:S02]  /*1590*/  FSEL R22, R9, R10, P3 ;  /* 0x0000000a09167208 */ /* 0x000fe40001800000 */
[----:B------:R-:W-:Y:S01]  /*15a0*/  FSEL R0, R10, R9, P3 ;  /* 0x000000090a007208 */ /* 0x000fe20001800000 */
[C-C-:B------:R-:W-:Y:S01]  /*15b0*/  @!P2 FFMA.FTZ R8, R7.reuse, 1.8663789033889770508, -R4.reuse ;  /* 0x3feee5810708a823 */ /* 0x140fe20000010804 */
[----:B------:R-:W0:Y:S01]  /*15c0*/  MUFU.RCP R11, R22 ;  /* 0x00000016000b7308 */ /* 0x000e220000001000 */
[----:B------:R-:W-:Y:S01]  /*15d0*/  @P2 FFMA.FTZ R8, R7, 0.93318945169448852539, R4 ;  /* 0x3f6ee58107082823 */ /* 0x000fe20000010004 */
[----:B------:R-:W-:-:S02]  /*15e0*/  FSETP.NEU.FTZ.AND P0, PT, |R16|, |UR6|, PT ;  /* 0x4000000610007c0b */ /* 0x000fc4000bf1d200 */
[----:B------:R-:W-:Y:S02]  /*15f0*/  FSETP.NEU.FTZ.AND P1, PT, R23, RZ, PT ;  /* 0x000000ff1700720b */ /* 0x000fe40003f3d000 */
[----:B------:R-:W-:Y:S02]  /*1600*/  FSEL R7, R5, R8, !P0 ;  /* 0x0000000805077208 */ /* 0x000fe40004000000 */
[----:B------:R-:W1:Y:S02]  /*1610*/  FCHK P2, R0, R22 ;  /* 0x0000001600007302 */ /* 0x000e640000040000 */
[----:B------:R-:W-:-:S04]  /*1620*/  FSEL R7, R6, R7, !P1 ;  /* 0x0000000706077208 */ /* 0x000fc80004800000 */
[----:B------:R-:W-:Y:S01]  /*1630*/  LOP3.LUT R7, R7, 0x80000000, R16, 0xb8, !PT ;  /* 0x8000000007077812 */ /* 0x000fe200078eb810 */
[----:B0-----:R-:W-:-:S04]  /*1640*/  FFMA R4, -R22, R11, 1 ;  /* 0x3f80000016047423 */ /* 0x001fc8000000010b */
[----:B------:R-:W-:Y:S01]  /*1650*/  FFMA R11, R11, R4, R11 ;  /* 0x000000040b0b7223 */ /* 0x000fe2000000000b */
[----:B------:R-:W-:-:S03]  /*1660*/  FADD.FTZ R4, |R16|, |UR6| ;  /* 0x4000000610047e21 */ /* 0x000fc60008010200 */
[----:B------:R-:W-:Y:S02]  /*1670*/  FFMA R8, R0, R11, RZ ;  /* 0x0000000b00087223 */ /* 0x000fe400000000ff */
[----:B------:R-:W-:Y:S02]  /*1680*/  FSETP.GTU.FTZ.AND P0, PT, |R4|, +INF , PT ;  /* 0x7f8000000400780b */ /* 0x000fe40003f1c200 */
[----:B------:R-:W-:Y:S02]  /*1690*/  FFMA R9, -R22, R8, R0 ;  /* 0x0000000816097223 */ /* 0x000fe40000000100 */
[----:B------:R-:W-:Y:S02]  /*16a0*/  FSEL R16, R4, R7, P0 ;  /* 0x0000000704107208 */ /* 0x000fe40000000000 */
[----:B------:R-:W-:Y:S01]  /*16b0*/  FFMA R4, R11, R9, R8 ;  /* 0x000000090b047223 */ /* 0x000fe20000000008 */
[----:B-1----:R-:W-:Y:S06]  /*16c0*/  @!P2 BRA `(.L_x_15006) ;  /* 0x00000000000ca947 */ /* 0x002fec0003800000 */
[----:B------:R-:W-:-:S07]  /*16d0*/  MOV R4, 0x16f0 ;  /* 0x000016f000047802 */ /* 0x000fce0000000f00 */
[----:B-----5:R-:W-:Y:S05]  /*16e0*/  CALL.REL.NOINC `($__internal_53_$__cuda_sm3x_div_rn_ftz_f32_slowpath) ;  /* 0x00000048002c7944 */ /* 0x020fea0003c00000 */
[----:B------:R-:W-:-:S07]  /*16f0*/  MOV R4, R0 ;  /* 0x0000000000047202 */ /* 0x000fce0000000f00 */
.L_x_15006:
[----:B------:R-:W-:Y:S05]  /*1700*/  BSYNC B2 ;  /* 0x0000000000027941 */ /* 0x000fea0003800000 */
.L_x_15005:
[----:B------:R-:W-:Y:S01]  /*1710*/  HFMA2.MMA R7, -RZ, RZ, 0.89990234375, 10328 ;  /* 0x3b33710bff077435 */ /* 0x000fe200000001ff */
[----:B------:R-:W-:Y:S01]  /*1720*/  FMUL.FTZ R0, R4, R4 ;  /* 0x0000000404007220 */ /* 0x000fe20000410000 */
[----:B------:R-:W-:Y:S01]  /*1730*/  ULDC UR6, c[0x0][0x218] ;  /* 0x0000860000067ab9 */ /* 0x000fe20000000800 */
[C---:B-----5:R-:W-:Y:S01]  /*1740*/  FADD.FTZ R9, |R18|.reuse, -RZ ;  /* 0x800000ff12097221 */ /* 0x060fe20000010200 */
[----:B------:R-:W-:Y:S01]  /*1750*/  FSETP.GT.FTZ.AND P2, PT, |R18|, |UR6|, PT ;  /* 0x4000000612007c0b */ /* 0x000fe2000bf54200 */
[----:B------:R-:W-:Y:S01]  /*1760*/  BSSY B2, `(.L_x_15007) ;  /* 0x0000023000027945 */ /* 0x000fe20003800000 */
[----:B------:R-:W-:Y:S02]  /*1770*/  FSETP.NEU.FTZ.AND P0, PT, |R17|, |UR6|, PT ;  /* 0x4000000611007c0b */ /* 0x000fe4000bf1d200 */
[----:B------:R-:W-:Y:S02]  /*1780*/  FSEL R23, R9, R10, P2 ;  /* 0x0000000a09177208 */ /* 0x000fe40001000000 */
[----:B------:R-:W-:Y:S01]  /*1790*/  FFMA.FTZ R7, R0, R7, -0.015681877732276916504 ;  /* 0xbc80774800077423 */ /* 0x000fe20000010007 */
[----:B------:R-:W-:Y:S01]  /*17a0*/  FSETP.NEU.FTZ.AND P1, PT, R22, RZ, PT ;  /* 0x000000ff1600720b */ /* 0x000fe20003f3d000 */
        /* <DEDUP_REMOVED lines=11> */
[----:B------:R-:W-:-:S03]  /*1860*/  MOV R0, 0x3fd774eb ;  /* 0x3fd774eb00007802 */ /* 0x000fc60000000f00 */
[----:B------:R-:W-:-:S04]  /*1870*/  FFMA.FTZ R7, R7, R4, R4 ;  /* 0x0000000407077223 */ /* 0x000fc80000010004 */
[C-C-:B------:R-:W-:Y:S01]  /*1880*/  @!P3 FFMA.FTZ R4, R0.reuse, 1.8663789033889770508, -R7.reuse ;  /* 0x3feee5810004b823 */ /* 0x140fe20000010807 */
[----:B------:R-:W-:Y:S01]  /*1890*/  @P3 FFMA.FTZ R4, R0, 0.93318945169448852539, R7 ;  /* 0x3f6ee58100043823 */ /* 0x000fe20000010007 */
[----:B------:R-:W-:-:S04]  /*18a0*/  FSEL R0, R10, R9, P2 ;  /* 0x000000090a007208 */ /* 0x000fc80001000000 */
[----:B------:R-:W0:Y:S01]  /*18b0*/  FCHK P3, R0, R23 ;  /* 0x0000001700007302 */ /* 0x000e220000060000 */
        /* <DEDUP_REMOVED lines=13> */
.L_x_15008:
[----:B------:R-:W-:Y:S05]  /*1990*/  BSYNC B2 ;  /* 0x0000000000027941 */ /* 0x000fea0003800000 */
.L_x_15007:
[----:B------:R-:W-:Y:S01]  /*19a0*/  HFMA2.MMA R7, -RZ, RZ, 0.89990234375, 10328 ;  /* 0x3b33710bff077435 */ /* 0x000fe200000001ff */
[----:B------:R-:W-:Y:S01]  /*19b0*/  FMUL.FTZ R0, R4, R4 ;  /* 0x0000000404007220 */ /* 0x000fe20000410000 */
[----:B------:R-:W-:Y:S01]  /*19c0*/  ULDC UR6, c[0x0][0x218] ;  /* 0x0000860000067ab9 */ /* 0x000fe20000000800 */
[C---:B------:R-:W-:Y:S01]  /*19d0*/  FADD.FTZ R9, |R19|.reuse, -RZ ;  /* 0x800000ff13097221 */ /* 0x040fe20000010200 */
[----:B------:R-:W-:Y:S01]  /*19e0*/  FSETP.GT.FTZ.AND P3, PT, |R19|, |UR6|, PT ;  /* 0x4000000613007c0b */ /* 0x000fe2000bf74200 */
[----:B------:R-:W-:Y:S01]  /*19f0*/  BSSY B2, `(.L_x_15009) ;  /* 0x0000022000027945 */ /* 0x000fe20003800000 */
[----:B------:R-:W-:Y:S02]  /*1a00*/  FSETP.NEU.FTZ.AND P0, PT, |R18|, |UR6|, PT ;  /* 0x4000000612007c0b */ /* 0x000fe4000bf1d200 */
[----:B------:R-:W-:Y:S02]  /*1a10*/  FSEL R22, R9, R10, P3 ;  /* 0x0000000a09167208 */ /* 0x000fe40001800000 */
[C---:B------:R-:W-:Y:S01]  /*1a20*/  FFMA.FTZ R7, R0.reuse, R7, -0.015681877732276916504 ;  /* 0xbc80774800077423 */ /* 0x040fe20000010007 */
        /* <DEDUP_REMOVED lines=30> */
.L_x_15010:
[----:B------:R-:W-:Y:S05]  /*1c10*/  BSYNC B2 ;  /* 0x0000000000027941 */ /* 0x000fea0003800000 */
.L_x_15009:
        /* <DEDUP_REMOVED lines=40> */
.L_x_15012:
[----:B------:R-:W-:Y:S05]  /*1ea0*/  BSYNC B2 ;  /* 0x0000000000027941 */ /* 0x000fea0003800000 */
.L_x_15011:
        /* <DEDUP_REMOVED lines=39> */
.L_x_15014:
[----:B------:R-:W-:Y:S05]  /*2120*/  BSYNC B2 ;  /* 0x0000000000027941 */ /* 0x000fea0003800000 */
.L_x_15013:
        /* <DEDUP_REMOVED lines=40> */
.L_x_15016:
[----:B------:R-:W-:Y:S05]  /*23b0*/  BSYNC B2 ;  /* 0x0000000000027941 */ /* 0x000fea0003800000 */
.L_x_15015:
        /* <DEDUP_REMOVED lines=20> */
[----:B------:R-:W-:-:S03]  /*2500*/  MOV R0, 0x3fd774eb ;  /* 0x3fd774eb00007802 */ /* 0x000fc60000000f00 */
[----:B------:R-:W-:-:S04]  /*2510*/  FFMA.FTZ R7, R7, R4, R4 ;  /* 0x0000000407077223 */ /* 0x000fc80000010004 */
[C-C-:B------:R-:W-:Y:S01]  /*2520*/  @!P3 FFMA.FTZ R4, R0.reuse, 1.8663789033889770508, -R7.reuse ;  /* 0x3feee5810004b823 */ /* 0x140fe20000010807 */
[----:B------:R-:W-:Y:S01]  /*2530*/  @P3 FFMA.FTZ R4, R0, 0.93318945169448852539, R7 ;  /* 0x3f6ee58100043823 */ /* 0x000fe20000010007 */
[----:B------:R-:W-:Y:S01]  /*2540*/  FSEL R0, R10, R9, P2 ;  /* 0x000000090a007208 */ /* 0x000fe20001000000 */
[----:B------:R-:W-:-:S03]  /*2550*/  FADD.FTZ R10, |R14|, |UR6| ;  /* 0x400000060e0a7e21 */ /* 0x000fc60008010200 */
        /* <DEDUP_REMOVED lines=13> */
.L_x_15018:
[----:B------:R-:W-:Y:S05]  /*2630*/  BSYNC B2 ;  /* 0x0000000000027941 */ /* 0x000fea0003800000 */
.L_x_15017:
[----:B------:R-:W-:Y:S01]  /*2640*/  HFMA2.MMA R7, -RZ, RZ, 0.89990234375, 10328 ;  /* 0x3b33710bff077435 */ /* 0x000fe200000001ff */
[----:B------:R-:W-:Y:S01]  /*2650*/  FMUL.FTZ R0, R4, R4 ;  /* 0x0000000404007220 */ /* 0x000fe20000410000 */
[----:B------:R-:W-:Y:S01]  /*2660*/  FSETP.NEU.FTZ.AND P1, PT, R22, RZ, PT ;  /* 0x000000ff1600720b */ /* 0x000fe20003f3d000 */
[----:B------:R-:W-:Y:S01]  /*2670*/  ULDC UR6, c[0x0][0x218] ;  /* 0x0000860000067ab9 */ /* 0x000fe20000000800 */
[----:B------:R-:W-:Y:S01]  /*2680*/  MOV R8, 0x3fd774eb ;  /* 0x3fd774eb00087802 */ /* 0x000fe20000000f00 */
        /* <DEDUP_REMOVED lines=17> */
.L_x_15004:
[----:B------:R-:W0:Y:S02]  /*27a0*/  LDC.64 R4, c[0x0][0x220] ;  /* 0x00008800ff047b82 */ /* 0x000e240000000a00 */
[----:B0-----:R-:W-:-:S04]  /*27b0*/  IMAD.WIDE.U32 R4, R2, 0x4, R4 ;  /* 0x0000000402047825 */ /* 0x001fc800078e0004 */
[----:B------:R-:W-:-:S05]  /*27c0*/  IMAD.WIDE R4, R3, 0x8, R4 ;  /* 0x0000000803047825 */ /* 0x000fca00078e0204 */
[----:B------:R-:W-:Y:S04]  /*27d0*/  STG.E.64 desc[UR4][R4.64], R16 ;  /* 0x0000001004007986 */ /* 0x000fe8000c101b04 */
[----:B------:R-:W-:Y:S04]  /*27e0*/  STG.E.64 desc[UR4][R4.64+0x400], R18 ;  /* 0x0004001204007986 */ /* 0x000fe8000c101b04 */
[----:B------:R-:W-:Y:S04]  /*27f0*/  STG.E.64 desc[UR4][R4.64+0x800], R12 ;  /* 0x0008000c04007986 */ /* 0x000fe8000c101b04 */
[----:B------:R-:W-:Y:S01]  /*2800*/  STG.E.64 desc[UR4][R4.64+0xc00], R10 ;  /* 0x000c000a04007986 */ /* 0x000fe2000c101b04 */
[----:B------:R-:W-:Y:S05]  /*2810*/  EXIT ;  /* 0x000000000000794d */ /* 0x000fea0003800000 */
.L_x_14986:
[----:B------:R-:W0:Y:S01]  /*2820*/  S2R R3, SR_TID.X ;  /* 0x0000000000037919 */ /* 0x000e220000002100 */
[----:B------:R-:W-:Y:S02]  /*2830*/  HFMA2.MMA R14, -RZ, RZ, 0, 0 ;  /* 0x00000000ff0e7435 */ /* 0x000fe400000001ff */
[----:B------:R-:W-:Y:S01]  /*2840*/  HFMA2.MMA R10, -RZ, RZ, 0, 0 ;  /* 0x00000000ff0a7435 */ /* 0x000fe200000001ff */
[----:B------:R-:W-:Y:S01]  /*2850*/  MOV R6, RZ ;  /* 0x000000ff00067202 */ /* 0x000fe20000000f00 */
[----:B------:R-:W-:Y:S01]  /*2860*/  ULDC UR6, c[0x0][0x218] ;  /* 0x0000860000067ab9 */ /* 0x000fe20000000800 */
[----:B0-----:R-:W-:Y:S02]  /*2870*/  ISETP.GE.AND P0, PT, R3, R18, PT ;  /* 0x000000120300720c */ /* 0x001fe40003f06270 */
[----:B------:R-:W-:-:S11]  /*2880*/  MOV R29, R3 ;  /* 0x00000003001d7202 */ /* 0x000fd60000000f00 */
        /* <DEDUP_REMOVED lines=13> */
[----:B------:R1:W5:Y:S07]  /*2960*/  @!P6 LDG.E R14, desc[UR4][R4.64] ;  /* 0x00000004040ee981 */ /* 0x00036e000c1e1900 */
[----:B------:R-:W-:Y:S01]  /*2970*/  @!P4 IADD3 R0, R2, R29, RZ ;  /* 0x0000001d0200c210 */ /* 0x000fe20007ffe0ff */
[----:B------:R-:W3:Y:S01]  /*2980*/  @!P4 LDC.64 R22, c[0x0][0x228] ;  /* 0x00008a00ff16cb82 */ /* 0x000ee20000000a00 */
[----:B------:R-:W-:-:S04]  /*2990*/  @!P4 IADD3 R29, R29, 0x80, RZ ;  /* 0x000000801d1dc810 */ /* 0x000fc80007ffe0ff */
[----:B------:R-:W-:-:S13]  /*29a0*/  ISETP.GE.AND P3, PT, R29, R18, PT ;  /* 0x000000121d00720c */ /* 0x000fda0003f66270 */
[----:B------:R-:W-:Y:S01]  /*29b0*/  @!P3 IADD3 R19, R2, R29, RZ ;  /* 0x0000001d0213b210 */ /* 0x000fe20007ffe0ff */
[----:B-1----:R-:W1:Y:S01]  /*29c0*/  @!P3 LDC.64 R4, c[0x0][0x228] ;  /* 0x00008a00ff04bb82 */ /* 0x002e620000000a00 */
[----:B------:R-:W-:-:S04]  /*29d0*/  @!P3 IADD3 R29, R29, 0x80, RZ ;  /* 0x000000801d1db810 */ /* 0x000fc80007ffe0ff */
[----:B------:R-:W-:-:S13]  /*29e0*/  ISETP.GE.AND P2, PT, R29, R18, PT ;  /* 0x000000121d00720c */ /* 0x000fda0003f46270 */
[----:B------:R-:W-:Y:S01]  /*29f0*/  @!P2 IADD3 R11, R2, R29, RZ ;  /* 0x0000001d020ba210 */ /* 0x000fe20007ffe0ff */
[----:B------:R-:W4:Y:S01]  /*2a00*/  @!P2 LDC.64 R8, c[0x0][0x228] ;  /* 0x00008a00ff08ab82 */ /* 0x000f220000000a00 */
[----:B------:R-:W-:-:S04]  /*2a10*/  @!P2 IADD3 R29, R29, 0x80, RZ ;  /* 0x000000801d1da810 */ /* 0x000fc80007ffe0ff */
[----:B------:R-:W-:-:S13]  /*2a20*/  ISETP.GE.AND P1, PT, R29, R18, PT ;  /* 0x000000121d00720c */ /* 0x000fda0003f26270 */
[----:B------:R-:W-:Y:S01]  /*2a30*/  @!P1 IADD3 R7, R2, R29, RZ ;  /* 0x0000001d02079210 */ /* 0x000fe20007ffe0ff */
[----:B0-----:R-:W-:Y:S01]  /*2a40*/  @!P0 IMAD.WIDE.U32 R16, R15, 0x4, R16 ;  /* 0x000000040f108825 */ /* 0x001fe200078e0010 */
[----:B------:R-:W-:Y:S01]  /*2a50*/  @!P1 IADD3 R29, R29, 0x80, RZ ;  /* 0x000000801d1d9810 */ /* 0x000fe20007ffe0ff */
[----:B------:R-:W0:Y:S03]  /*2a60*/  @!P1 LDC.64 R20, c[0x0][0x228] ;  /* 0x00008a00ff149b82 */ /* 0x000e260000000a00 */
[----:B------:R-:W-:-:S13]  /*2a70*/  ISETP.GE.AND P6, PT, R29, R18, PT ;  /* 0x000000121d00720c */ /* 0x000fda0003fc6270 */
[----:B------:R-:W0:Y:S01]  /*2a80*/  @!P6 LDC.64 R24, c[0x0][0x228] ;  /* 0x00008a00ff18eb82 */ /* 0x000e220000000a00 */
[----:B------:R-:W-:Y:S02]  /*2a90*/  MOV R15, RZ ;  /* 0x000000ff000f7202 */ /* 0x000fe40000000f00 */
[----:B------:R-:W-:Y:S01]  /*2aa0*/  @!P6 IADD3 R29, R2, R29, RZ ;  /* 0x0000001d021de210 */ /* 0x000fe20007ffe0ff */
[----:B--2---:R-:W-:Y:S01]  /*2ab0*/  @!P5 IMAD.WIDE.U32 R26, R13, 0x4, R26 ;  /* 0x000000040d1ad825 */ /* 0x004fe200078e001a */
[----:B------:R-:W-:Y:S02]  /*2ac0*/  CS2R R12, SRZ ;  /* 0x00000000000c7805 */ /* 0x000fe4000001ff00 */
[----:B------:R2:W5:Y:S01]  /*2ad0*/  @!P0 LDG.E R15, desc[UR4][R16.64] ;  /* 0x00000004100f8981 */ /* 0x000562000c1e1900 */
[----:B---3--:R-:W-:-:S03]  /*2ae0*/  @!P4 IMAD.WIDE.U32 R22, R0, 0x4, R22 ;  /* 0x000000040016c825 */ /* 0x008fc600078e0016 */
[----:B------:R3:W5:Y:S01]  /*2af0*/  @!P5 LDG.E R13, desc[UR4][R26.64] ;  /* 0x000000041a0dd981 */ /* 0x000762000c1e1900 */
[----:B-1----:R-:W-:-:S03]  /*2b00*/  @!P3 IMAD.WIDE.U32 R4, R19, 0x4, R4 ;  /* 0x000000041304b825 */ /* 0x002fc600078e0004 */
[----:B------:R3:W5:Y:S01]  /*2b10*/  @!P4 LDG.E R12, desc[UR4][R22.64] ;  /* 0x00000004160cc981 */ /* 0x000762000c1e1900 */
[----:B----4-:R-:W-:Y:S01]  /*2b20*/  @!P2 IMAD.WIDE.U32 R8, R11, 0x4, R8 ;  /* 0x000000040b08a825 */ /* 0x010fe200078e0008 */
[----:B--2---:R-:W-:Y:S02]  /*2b30*/  CS2R R16, SRZ ;  /* 0x0000000000107805 */ /* 0x004fe4000001ff00 */
[----:B------:R3:W5:Y:S04]  /*2b40*/  @!P3 LDG.E R10, desc[UR4][R4.64] ;  /* 0x00000004040ab981 */ /* 0x000768000c1e1900 */
[----:B------:R3:W5:Y:S01]  /*2b50*/  @!P2 LDG.E R6, desc[UR4][R8.64] ;  /* 0x000000040806a981 */ /* 0x000762000c1e1900 */
[----:B0-----:R-:W-:-:S05]  /*2b60*/  @!P6 IMAD.WIDE.U32 R24, R29, 0x4, R24 ;  /* 0x000000041d18e825 */ /* 0x001fca00078e0018 */
[----:B------:R3:W5:Y:S01]  /*2b70*/  @!P6 LDG.E R17, desc[UR4][R24.64] ;  /* 0x000000041811e981 */ /* 0x000762000c1e1900 */
[----:B------:R-:W-:Y:S01]  /*2b80*/  @!P1 IMAD.WIDE.U32 R20, R7, 0x4, R20 ;  /* 0x0000000407149825 */ /* 0x000fe200078e0014 */
[----:B------:R-:W-:-:S04]  /*2b90*/  MOV R7, UR6 ;  /* 0x0000000600077c02 */ /* 0x000fc80008000f00 */
[----:B------:R3:W5:Y:S01]  /*2ba0*/  @!P1 LDG.E R16, desc[UR4][R20.64] ;  /* 0x0000000414109981 */ /* 0x000762000c1e1900 */
[----:B------:R-:W-:Y:S01]  /*2bb0*/  ISETP.GE.AND P1, PT, R7, RZ, PT ;  /* 0x000000ff0700720c */ /* 0x000fe20003f26270 */
[----:B------:R-:W-:-:S12]  /*2bc0*/  BSSY B2, `(.L_x_15019) ;  /* 0x00002ff000027945 */ /* 0x000fd80003800000 */
[----:B---3--:R-:W-:Y:S05]  /*2bd0*/  @!P1 BRA `(.L_x_15020) ;  /* 0x0000001400ec9947 */ /* 0x008fea0003800000 */
        /* <DEDUP_REMOVED lines=18> */
[----:B------:R-:W-:Y:S05]  /*2d00*/  CALL.REL.NOINC `($__internal_53_$__cuda_sm3x_div_rn_ftz_f32_slowpath) ;  /* 0x0000003000a47944 */ /* 0x000fea0003c00000 */
[----:B------:R-:W-:-:S07]  /*2d10*/  MOV R4, R0 ;  /* 0x0000000000047202 */ /* 0x000fce0000000f00 */
.L_x_15024:
[----:B------:R-:W-:Y:S05]  /*2d20*/  BSYNC B4 ;  /* 0x0000000000047941 */ /* 0x000fea0003800000 */
.L_x_15023:
        /* <DEDUP_REMOVED lines=15> */
[----:B------:R-:W-:-:S03]  /*2e20*/  HFMA2.MMA R0, -RZ, RZ, 2.04296875, -15.78125 ;  /* 0x4016cbe4ff007435 */ /* 0x000fc600000001ff */
[----:B------:R-:W-:-:S04]  /*2e30*/  FFMA.FTZ R4, R9, R4, R4 ;  /* 0x0000000409047223 */ /* 0x000fc80000010004 */
[----:B------:R-:W-:-:S03]  /*2e40*/  @P2 FFMA.FTZ R4, R5, 0.93318945169448852539, -R4 ;  /* 0x3f6ee58105042823 */ /* 0x000fc60000010804 */
[----:B------:R-:W-:Y:S01]  /*2e50*/  @!P0 FSEL R4, R0, 0.78539818525314331055, !PT ;  /* 0x3f490fdb00048808 */ /* 0x000fe20007800000 */
[----:B------:R-:W-:Y:S01]  /*2e60*/  FADD.FTZ R0, |R15|, |R7| ;  /* 0x400000070f007221 */ /* 0x000fe20000010200 */
[----:B------:R-:W-:-:S04]  /*2e70*/  @!P1 FSEL R4, RZ, 3.1415927410125732422, PT ;  /* 0x40490fdbff049808 */ /* 0x000fc80003800000 */
[----:B------:R-:W-:Y:S02]  /*2e80*/  FSETP.GTU.FTZ.AND P0, PT, |R0|, +INF , PT ;  /* 0x7f8000000000780b */ /* 0x000fe40003f1c200 */
[----:B------:R-:W-:-:S04]  /*2e90*/  LOP3.LUT R15, R4, 0x80000000, R15, 0xb8, !PT ;  /* 0x80000000040f7812 */ /* 0x000fc800078eb80f */
[----:B------:R-:W-:-:S07]  /*2ea0*/  FSEL R15, R0, R15, P0 ;  /* 0x0000000f000f7208 */ /* 0x000fce0000000000 */
.L_x_15022:
[----:B------:R-:W-:Y:S05]  /*2eb0*/  BSYNC B3 ;  /* 0x0000000000037941 */ /* 0x000fea0003800000 */
.L_x_15021:
        /* <DEDUP_REMOVED lines=22> */
.L_x_15028:
[----:B------:R-:W-:Y:S05]  /*3020*/  BSYNC B4 ;  /* 0x0000000000047941 */ /* 0x000fea0003800000 */
.L_x_15027:
        /* <DEDUP_REMOVED lines=15> */
[----:B------:R-:W-:-:S04]  /*3120*/  FFMA.FTZ R9, R9, R4, R4 ;  /* 0x0000000409097223 */ /* 0x000fc80000010004 */
[----:B------:R-:W-:Y:S01]  /*3130*/  @P2 FFMA.FTZ R9, R0, 0.93318945169448852539, -R9 ;  /* 0x3f6ee58100092823 */ /* 0x000fe20000010809 */
[----:B------:R-:W-:-:S10]  /*3140*/  HFMA2.MMA R0, -RZ, RZ, 2.04296875, -15.78125 ;  /* 0x4016cbe4ff007435 */ /* 0x000fd400000001ff */
[----:B------:R-:W-:Y:S01]  /*3150*/  @!P0 FSEL R9, R0, 0.78539818525314331055, !PT ;  /* 0x3f490fdb00098808 */ /* 0x000fe20007800000 */
[----:B------:R-:W-:Y:S01]  /*3160*/  FADD.FTZ R0, |R14|, |R7| ;  /* 0x400000070e007221 */ /* 0x000fe20000010200 */
[----:B------:R-:W-:-:S04]  /*3170*/  @!P1 FSEL R9, RZ, 3.1415927410125732422, PT ;  /* 0x40490fdbff099808 */ /* 0x000fc80003800000 */
[----:B------:R-:W-:Y:S02]  /*3180*/  FSETP.GTU.FTZ.AND P0, PT, |R0|, +INF , PT ;  /* 0x7f8000000000780b */ /* 0x000fe40003f1c200 */
[----:B------:R-:W-:-:S04]  /*3190*/  LOP3.LUT R9, R9, 0x80000000, R14, 0xb8, !PT ;  /* 0x8000000009097812 */ /* 0x000fc800078eb80e */
[----:B------:R-:W-:-:S07]  /*31a0*/  FSEL R14, R0, R9, P0 ;  /* 0x00000009000e7208 */ /* 0x000fce0000000000 */
.L_x_15026:
[----:B------:R-:W-:Y:S05]  /*31b0*/  BSYNC B3 ;  /* 0x0000000000037941 */ /* 0x000fea0003800000 */
.L_x_15025:
        /* <DEDUP_REMOVED lines=22> */
.L_x_15032:
[----:B------:R-:W-:Y:S05]  /*3320*/  BSYNC B4 ;  /* 0x0000000000047941 */ /* 0x000fea0003800000 */
.L_x_15031:
        /* <DEDUP_REMOVED lines=24> */
.L_x_15030:
[----:B------:R-:W-:Y:S05]  /*34b0*/  BSYNC B3 ;  /* 0x0000000000037941 */ /* 0x000fea0003800000 */
.L_x_15029:
        /* <DEDUP_REMOVED lines=22> */
.L_x_15036:
[----:B------:R-:W-:Y:S05]  /*3620*/  BSYNC B4 ;  /* 0x0000000000047941 */ /* 0x000fea0003800000 */
.L_x_15035:
        /* <DEDUP_REMOVED lines=24> */
.L_x_15034:
[----:B------:R-:W-:Y:S05]  /*37b0*/  BSYNC B3 ;  /* 0x0000000000037941 */ /* 0x000fea0003800000 */
.L_x_15033:
        /* <DEDUP_REMOVED lines=22> */
.L_x_15040:
[----:B------:R-:W-:Y:S05]  /*3920*/  BSYNC B4 ;  /* 0x0000000000047941 */ /* 0x000fea0003800000 */
.L_x_15039:
        /* <DEDUP_REMOVED lines=24> */
.L_x_15038:
[----:B------:R-:W-:Y:S05]  /*3ab0*/  BSYNC B3 ;  /* 0x0000000000037941 */ /* 0x000fea0003800000 */
.L_x_15037:
        /* <DEDUP_REMOVED lines=22> */
.L_x_15044:
[----:B------:R-:W-:Y:S05]  /*3c20*/  BSYNC B4 ;  /* 0x0000000000047941 */ /* 0x000fea0003800000 */
.L_x_15043:
        /* <DEDUP_REMOVED lines=24> */
.L_x_15042:
[----:B------:R-:W-:Y:S05]  /*3db0*/  BSYNC B3 ;  /* 0x0000000000037941 */ /* 0x000fea0003800000 */
.L_x_15041:
        /* <DEDUP_REMOVED lines=22> */
.L_x_15048:
[----:B------:R-:W-:Y:S05]  /*3f20*/  BSYNC B4 ;  /* 0x0000000000047941 */ /* 0x000fea0003800000 */
.L_x_15047:
        /* <DEDUP_REMOVED lines=12> */
[----:B------:R-:W-:Y:S01]  /*3ff0*/  FSETP.NEU.FTZ.AND P0, PT, |R7|, |R16|, PT ;  /* 0x400000100700720b */ /* 0x000fe20003f1d200 */
[----:B------:R-:W-:Y:S02]  /*4000*/  FADD.FTZ R5, |R16|, |R7| ;  /* 0x4000000710057221 */ /* 0x000fe40000010200 */
[----:B------:R-:W-:Y:S01]  /*4010*/  FMUL.FTZ R9, R0, R9 ;  /* 0x0000000900097220 */ /* 0x000fe20000410000 */
[----:B------:R-:W-:-:S03]  /*4020*/  @P2 MOV R0, 0x3fd774eb ;  /* 0x3fd774eb00002802 */ /* 0x000fc60000000f00 */
[----:B------:R-:W-:-:S04]  /*4030*/  FFMA.FTZ R9, R9, R4, R4 ;  /* 0x0000000409097223 */ /* 0x000fc80000010004 */
[----:B------:R-:W-:Y:S01]  /*4040*/  @P2 FFMA.FTZ R9, R0, 0.93318945169448852539, -R9 ;  /* 0x3f6ee58100092823 */ /* 0x000fe20000010809 */
[----:B------:R-:W-:-:S10]  /*4050*/  HFMA2.MMA R0, -RZ, RZ, 2.04296875, -15.78125 ;  /* 0x4016cbe4ff007435 */ /* 0x000fd400000001ff */
[----:B------:R-:W-:Y:S02]  /*4060*/  @!P0 FSEL R9, R0, 0.78539818525314331055, !PT ;  /* 0x3f490fdb00098808 */ /* 0x000fe40007800000 */
[----:B------:R-:W-:Y:S02]  /*4070*/  @!P1 FSEL R9, RZ, 3.1415927410125732422, PT ;  /* 0x40490fdbff099808 */ /* 0x000fe40003800000 */
[----:B------:R-:W-:Y:S02]  /*4080*/  FSETP.GTU.FTZ.AND P0, PT, |R5|, +INF , PT ;  /* 0x7f8000000500780b */ /* 0x000fe40003f1c200 */
[----:B------:R-:W-:-:S04]  /*4090*/  LOP3.LUT R16, R9, 0x80000000, R16, 0xb8, !PT ;  /* 0x8000000009107812 */ /* 0x000fc800078eb810 */
[----:B------:R-:W-:-:S07]  /*40a0*/  FSEL R5, R5, R16, P0 ;  /* 0x0000001005057208 */ /* 0x000fce0000000000 */
.L_x_15046:
[----:B------:R-:W-:Y:S05]  /*40b0*/  BSYNC B3 ;  /* 0x0000000000037941 */ /* 0x000fea0003800000 */
.L_x_15045:
        /* <DEDUP_REMOVED lines=18> */
[----:B------:R-:W-:Y:S05]  /*41e0*/  CALL.REL.NOINC `($__internal_53_$__cuda_sm3x_div_rn_ftz_f32_slowpath) ;  /* 0x0000001c006c7944 */ /* 0x000fea0003c00000 */
[----:B------:R-:W-:-:S07]  /*41f0*/  MOV R3, R0 ;  /* 0x0000000000037202 */ /* 0x000fce0000000f00 */
.L_x_15051:
[----:B------:R-:W-:Y:S05]  /*4200*/  BSYNC B3 ;  /* 0x0000000000037941 */ /* 0x000fea0003800000 */
.L_x_15050:
        /* <DEDUP_REMOVED lines=14> */
[----:B------:R-:W-:Y:S01]  /*42f0*/  FFMA.FTZ R0, R0, R3, R3 ;  /* 0x0000000300007223 */ /* 0x000fe20000010003 */
[----:B------:R-:W-:-:S03]  /*4300*/  HFMA2.MMA R3, -RZ, RZ, 2.04296875, -15.78125 ;  /* 0x4016cbe4ff037435 */ /* 0x000fc600000001ff */
[----:B------:R-:W-:-:S07]  /*4310*/  @P2 FFMA.FTZ R0, R7, 0.93318945169448852539, -R0 ;  /* 0x3f6ee58107002823 */ /* 0x000fce0000010800 */
[----:B------:R-:W-:Y:S01]  /*4320*/  @!P0 FSEL R0, R3, 0.78539818525314331055, !PT ;  /* 0x3f490fdb03008808 */ /* 0x000fe20007800000 */
[----:B------:R-:W-:Y:S01]  /*4330*/  FADD.FTZ R3, |R17|, |UR6| ;  /* 0x4000000611037e21 */ /* 0x000fe20008010200 */
[----:B------:R-:W-:-:S04]  /*4340*/  @!P1 FSEL R0, RZ, 3.1415927410125732422, PT ;  /* 0x40490fdbff009808 */ /* 0x000fc80003800000 */
[----:B------:R-:W-:Y:S02]  /*4350*/  FSETP.GTU.FTZ.AND P0, PT, |R3|, +INF , PT ;  /* 0x7f8000000300780b */ /* 0x000fe40003f1c200 */
[----:B------:R-:W-:-:S04]  /*4360*/  LOP3.LUT R0, R0, 0x80000000, R17, 0xb8, !PT ;  /* 0x8000000000007812 */ /* 0x000fc800078eb811 */
[----:B------:R-:W-:Y:S01]  /*4370*/  FSEL R0, R3, R0, P0 ;  /* 0x0000000003007208 */ /* 0x000fe20000000000 */
[----:B------:R-:W-:Y:S06]  /*4380*/  BRA `(.L_x_15049) ;  /* 0x0000001800087947 */ /* 0x000fec0003800000 */
.L_x_15020:
        /* <DEDUP_REMOVED lines=20> */
.L_x_15055:
[----:B------:R-:W-:Y:S05]  /*44d0*/  BSYNC B4 ;  /* 0x0000000000047941 */ /* 0x000fea0003800000 */
.L_x_15054:
[----:B------:R-:W-:Y:S01]  /*44e0*/  HFMA2.MMA R7, -RZ, RZ, 0.89990234375, 10328 ;  /* 0x3b33710bff077435 */ /* 0x000fe200000001ff */
[----:B------:R-:W-:Y:S01]  /*44f0*/  FMUL.FTZ R0, R4, R4 ;  /* 0x0000000404007220 */ /* 0x000fe20000410000 */
[----:B------:R-:W-:Y:S01]  /*4500*/  ULDC UR6, c[0x0][0x218] ;  /* 0x0000860000067ab9 */ /* 0x000fe20000000800 */
[----:B------:R-:W-:Y:S02]  /*4510*/  FSETP.NEU.FTZ.AND P0, PT, R5, RZ, PT ;  /* 0x000000ff0500720b */ /* 0x000fe40003f1d000 */
[----:B------:R-:W-:-:S05]  /*4520*/  MOV R8, 0x3fd774eb ;  /* 0x3fd774eb00087802 */ /* 0x000fca0000000f00 */
        /* <DEDUP_REMOVED lines=9> */
[----:B------:R-:W-:Y:S01]  /*45c0*/  FSETP.NEU.FTZ.AND P1, PT, |R7|, |R15|, PT ;  /* 0x4000000f0700720b */ /* 0x000fe20003f3d200 */
[----:B------:R-:W-:Y:S02]  /*45d0*/  FADD.FTZ R5, |R15|, |R7| ;  /* 0x400000070f057221 */ /* 0x000fe40000010200 */
[----:B------:R-:W-:Y:S01]  /*45e0*/  FFMA.FTZ R9, R9, R4, R4 ;  /* 0x0000000409097223 */ /* 0x000fe20000010004 */
[----:B------:R-:W-:-:S03]  /*45f0*/  HFMA2.MMA R4, -RZ, RZ, 2.04296875, -15.78125 ;  /* 0x4016cbe4ff047435 */ /* 0x000fc600000001ff */
[C-C-:B------:R-:W-:Y:S01]  /*4600*/  @!P2 FFMA.FTZ R0, R8.reuse, 1.8663789033889770508, -R9.reuse ;  /* 0x3feee5810800a823 */ /* 0x140fe20000010809 */
[----:B------:R-:W-:-:S06]  /*4610*/  @P2 FFMA.FTZ R0, R8, 0.93318945169448852539, R9 ;  /* 0x3f6ee58108002823 */ /* 0x000fcc0000010009 */
[----:B------:R-:W-:Y:S02]  /*4620*/  @!P1 FSEL R0, R4, 0.78539818525314331055, PT ;  /* 0x3f490fdb04009808 */ /* 0x000fe40003800000 */
[----:B------:R-:W-:Y:S02]  /*4630*/  @!P0 FSEL R0, RZ, 3.1415927410125732422, !PT ;  /* 0x40490fdbff008808 */ /* 0x000fe40007800000 */
[----:B------:R-:W-:Y:S02]  /*4640*/  FSETP.GTU.FTZ.AND P0, PT, |R5|, +INF , PT ;  /* 0x7f8000000500780b */ /* 0x000fe40003f1c200 */
[----:B------:R-:W-:-:S04]  /*4650*/  LOP3.LUT R0, R0, 0x80000000, R15, 0xb8, !PT ;  /* 0x8000000000007812 */ /* 0x000fc800078eb80f */
[----:B------:R-:W-:-:S07]  /*4660*/  FSEL R15, R5, R0, P0 ;  /* 0x00000000050f7208 */ /* 0x000fce0000000000 */
.L_x_15053:
[----:B------:R-:W-:Y:S05]  /*4670*/  BSYNC B3 ;  /* 0x0000000000037941 */ /* 0x000fea0003800000 */
.L_x_15052:
        /* <DEDUP_REMOVED lines=22> */
.L_x_15059:
[----:B------:R-:W-:Y:S05]  /*47e0*/  BSYNC B4 ;  /* 0x0000000000047941 */ /* 0x000fea0003800000 */
.L_x_15058:
        /* <DEDUP_REMOVED lines=13> */
[----:B------:R-:W-:Y:S02]  /*48c0*/  MOV R0, 0x3fd774eb ;  /* 0x3fd774eb00007802 */ /* 0x000fe40000000f00 */
[----:B------:R-:W-:Y:S01]  /*48d0*/  FSETP.NEU.FTZ.AND P1, PT, |R7|, |R14|, PT ;  /* 0x4000000e0700720b */ /* 0x000fe20003f3d200 */
[----:B------:R-:W-:-:S04]  /*48e0*/  FFMA.FTZ R9, R9, R4, R4 ;  /* 0x0000000409097223 */ /* 0x000fc80000010004 */
[C-C-:B------:R-:W-:Y:S01]  /*48f0*/  @!P2 FFMA.FTZ R5, R0.reuse, 1.8663789033889770508, -R9.reuse ;  /* 0x3feee5810005a823 */ /* 0x140fe20000010809 */
[----:B------:R-:W-:Y:S01]  /*4900*/  @P2 FFMA.FTZ R5, R0, 0.93318945169448852539, R9 ;  /* 0x3f6ee58100052823 */ /* 0x000fe20000010009 */
[----:B------:R-:W-:-:S10]  /*4910*/  HFMA2.MMA R0, -RZ, RZ, 2.04296875, -15.78125 ;  /* 0x4016cbe4ff007435 */ /* 0x000fd400000001ff */
[----:B------:R-:W-:Y:S01]  /*4920*/  @!P1 FSEL R5, R0, 0.78539818525314331055, PT ;  /* 0x3f490fdb00059808 */ /* 0x000fe20003800000 */
[----:B------:R-:W-:Y:S01]  /*4930*/  FADD.FTZ R0, |R14|, |R7| ;  /* 0x400000070e007221 */ /* 0x000fe20000010200 */
[----:B------:R-:W-:-:S04]  /*4940*/  @!P0 FSEL R5, RZ, 3.1415927410125732422, !PT ;  /* 0x40490fdbff058808 */ /* 0x000fc80007800000 */
[----:B------:R-:W-:Y:S02]  /*4950*/  FSETP.GTU.FTZ.AND P0, PT, |R0|, +INF , PT ;  /* 0x7f8000000000780b */ /* 0x000fe40003f1c200 */
[----:B------:R-:W-:-:S04]  /*4960*/  LOP3.LUT R5, R5, 0x80000000, R14, 0xb8, !PT ;  /* 0x8000000005057812 */ /* 0x000fc800078eb80e */
[----:B------:R-:W-:-:S07]  /*4970*/  FSEL R14, R0, R5, P0 ;  /* 0x00000005000e7208 */ /* 0x000fce0000000000 */
.L_x_15057:
[----:B------:R-:W-:Y:S05]  /*4980*/  BSYNC B3 ;  /* 0x0000000000037941 */ /* 0x000fea0003800000 */
.L_x_15056:
        /* <DEDUP_REMOVED lines=22> */
.L_x_15063:
[----:B------:R-:W-:Y:S05]  /*4af0*/  BSYNC B4 ;  /* 0x0000000000047941 */ /* 0x000fea0003800000 */
.L_x_15062:
        /* <DEDUP_REMOVED lines=25> */
.L_x_15061:
[----:B------:R-:W-:Y:S05]  /*4c90*/  BSYNC B3 ;  /* 0x0000000000037941 */ /* 0x000fea0003800000 */
.L_x_15060:
        /* <DEDUP_REMOVED lines=22> */
.L_x_15067:
[----:B------:R-:W-:Y:S05]  /*4e00*/  BSYNC B4 ;  /* 0x0000000000047941 */ /* 0x000fea0003800000 */
.L_x_15066:
        /* <DEDUP_REMOVED lines=25> */
.L_x_15065:
[----:B------:R-:W-:Y:S05]  /*4fa0*/  BSYNC B3 ;  /* 0x0000000000037941 */ /* 0x000fea0003800000 */
.L_x_15064:
        /* <DEDUP_REMOVED lines=22> */
.L_x_15071:
[----:B------:R-:W-:Y:S05]  /*5110*/  BSYNC B4 ;  /* 0x0000000000047941 */ /* 0x000fea0003800000 */
.L_x_15070:
        /* <DEDUP_REMOVED lines=25> */
.L_x_15069:
[----:B------:R-:W-:Y:S05]  /*52b0*/  BSYNC B3 ;  /* 0x0000000000037941 */ /* 0x000fea0003800000 */
.L_x_15068:
        /* <DEDUP_REMOVED lines=22> */
.L_x_15075:
[----:B------:R-:W-:Y:S05]  /*5420*/  BSYNC B4 ;  /* 0x0000000000047941 */ /* 0x000fea0003800000 */
.L_x_15074:
        /* <DEDUP_REMOVED lines=25> */
.L_x_15073:
[----:B------:R-:W-:Y:S05]  /*55c0*/  BSYNC B3 ;  /* 0x0000000000037941 */ /* 0x000fea0003800000 */
.L_x_15072:
        /* <DEDUP_REMOVED lines=22> */
.L_x_15079:
[----:B------:R-:W-:Y:S05]  /*5730*/  BSYNC B4 ;  /* 0x0000000000047941 */ /* 0x000fea0003800000 */
.L_x_15078:
        /* <DEDUP_REMOVED lines=25> */
.L_x_15077:
[----:B------:R-:W-:Y:S05]  /*58d0*/  BSYNC B3 ;  /* 0x0000000000037941 */ /* 0x000fea0003800000 */
.L_x_15076:
        /* <DEDUP_REMOVED lines=20> */
.L_x_15081:
[----:B------:R-:W-:Y:S05]  /*5a20*/  BSYNC B3 ;  /* 0x0000000000037941 */ /* 0x000fea0003800000 */
.L_x_15080:
[----:B------:R-:W-:Y:S01]  /*5a30*/  HFMA2.MMA R7, -RZ, RZ, 0.89990234375, 10328 ;  /* 0x3b33710bff077435 */ /* 0x000fe200000001ff */
[----:B------:R-:W-:Y:S01]  /*5a40*/  FMUL.FTZ R0, R3, R3 ;  /* 0x0000000303007220 */ /* 0x000fe20000410000 */
[----:B------:R-:W-:Y:S01]  /*5a50*/  MOV R4, 0x3fd774eb ;  /* 0x3fd774eb00047802 */ /* 0x000fe20000000f00 */
[----:B------:R-:W-:Y:S01]  /*5a60*/  ULDC UR6, c[0x0][0x218] ;  /* 0x0000860000067ab9 */ /* 0x000fe20000000800 */
[----:B------:R-:W-:Y:S02]  /*5a70*/  FSETP.NEU.FTZ.AND P0, PT, R22, RZ, PT ;  /* 0x000000ff1600720b */ /* 0x000fe40003f1d000 */
        /* <DEDUP_REMOVED lines=11> */
[----:B------:R-:W-:Y:S01]  /*5b30*/  @P2 FFMA.FTZ R0, R4, 0.93318945169448852539, R3 ;  /* 0x3f6ee58104002823 */ /* 0x000fe20000010003 */
[----:B------:R-:W-:-:S10]  /*5b40*/  HFMA2.MMA R3, -RZ, RZ, 2.04296875, -15.78125 ;  /* 0x4016cbe4ff037435 */ /* 0x000fd400000001ff */
[----:B------:R-:W-:Y:S01]  /*5b50*/  @!P1 FSEL R0, R3, 0.78539818525314331055, PT ;  /* 0x3f490fdb03009808 */ /* 0x000fe20003800000 */
[----:B------:R-:W-:Y:S01]  /*5b60*/  FADD.FTZ R3, |R17|, |UR6| ;  /* 0x4000000611037e21 */ /* 0x000fe20008010200 */
[----:B------:R-:W-:-:S04]  /*5b70*/  @!P0 FSEL R0, RZ, 3.1415927410125732422, !PT ;  /* 0x40490fdbff008808 */ /* 0x000fc80007800000 */
[----:B------:R-:W-:Y:S02]  /*5b80*/  FSETP.GTU.FTZ.AND P0, PT, |R3|, +INF , PT ;  /* 0x7f8000000300780b */ /* 0x000fe40003f1c200 */
[----:B------:R-:W-:-:S04]  /*5b90*/  LOP3.LUT R0, R0, 0x80000000, R17, 0xb8, !PT ;  /* 0x8000000000007812 */ /* 0x000fc800078eb811 */
[----:B------:R-:W-:-:S07]  /*5ba0*/  FSEL R0, R3, R0, P0 ;  /* 0x0000000003007208 */ /* 0x000fce0000000000 */
.L_x_15049:
[----:B------:R-:W-:Y:S05]  /*5bb0*/  BSYNC B2 ;  /* 0x0000000000027941 */ /* 0x000fea0003800000 */
.L_x_15019:
[----:B------:R-:W0:Y:S01]  /*5bc0*/  S2R R7, SR_TID.X ;  /* 0x0000000000077919 */ /* 0x000e220000002100 */
[----:B------:R-:W-:Y:S04]  /*5bd0*/  BSSY B0, `(.L_x_15082) ;  /* 0x0000034000007945 */ /* 0x000fe80003800000 */
[----:B------:R-:W-:Y:S01]  /*5be0*/  BSSY B1, `(.L_x_15083) ;  /* 0x000002c000017945 */ /* 0x000fe20003800000 */
[----:B0-----:R-:W-:-:S13]  /*5bf0*/  ISETP.GE.AND P0, PT, R7, R18, PT ;  /* 0x000000120700720c */ /* 0x001fda0003f06270 */
[----:B------:R-:W0:Y:S01]  /*5c00*/  @!P0 LDC.64 R8, c[0x0][0x220] ;  /* 0x00008800ff088b82 */ /* 0x000e220000000a00 */
[----:B------:R-:W-:-:S05]  /*5c10*/  @!P0 IADD3 R3, R2, R7, RZ ;  /* 0x0000000702038210 */ /* 0x000fca0007ffe0ff */
[----:B0-----:R-:W-:Y:S01]  /*5c20*/  @!P0 IMAD.WIDE.U32 R8, R3, 0x4, R8 ;  /* 0x0000000403088825 */ /* 0x001fe200078e0008 */
[----:B------:R-:W-:Y:S02]  /*5c30*/  MOV R3, R7 ;  /* 0x0000000700037202 */ /* 0x000fe40000000f00 */
[----:B------:R-:W-:Y:S02]  /*5c40*/  @!P0 IADD3 R3, R7, 0x80, RZ ;  /* 0x0000008007038810 */ /* 0x000fe40007ffe0ff */
[----:B-----5:R0:W-:Y:S02]  /*5c50*/  @!P0 STG.E desc[UR4][R8.64], R15 ;  /* 0x0000000f08008986 */ /* 0x0201e4000c101904 */
[----:B------:R-:W-:-:S13]  /*5c60*/  ISETP.GE.AND P0, PT, R3, R18, PT ;  /* 0x000000120300720c */ /* 0x000fda0003f06270 */
[----:B0-----:R-:W-:Y:S05]  /*5c70*/  @P0 BRA `(.L_x_15084) ;  /* 0x0000000000300947 */ /* 0x001fea0003800000 */
[----:B------:R-:W0:Y:S01]  /*5c80*/  LDC.64 R8, c[0x0][0x220] ;  /* 0x00008800ff087b82 */ /* 0x000e220000000a00 */
[----:B------:R-:W-:Y:S02]  /*5c90*/  IADD3 R7, R2, R3, RZ ;  /* 0x0000000302077210 */ /* 0x000fe40007ffe0ff */
[----:B------:R-:W-:-:S04]  /*5ca0*/  IADD3 R3, R3, 0x80, RZ ;  /* 0x0000008003037810 */ /* 0x000fc80007ffe0ff */
[----:B------:R-:W-:Y:S01]  /*5cb0*/  ISETP.GE.AND P0, PT, R3, R18, PT ;  /* 0x000000120300720c */ /* 0x000fe20003f06270 */
[----:B0-----:R-:W-:-:S05]  /*5cc0*/  IMAD.WIDE.U32 R8, R7, 0x4, R8 ;  /* 0x0000000407087825 */ /* 0x001fca00078e0008 */
[----:B------:R0:W-:Y:S07]  /*5cd0*/  STG.E desc[UR4][R8.64], R14 ;  /* 0x0000000e08007986 */ /* 0x0001ee000c101904 */
[----:B------:R-:W-:Y:S05]  /*5ce0*/  @P0 BRA `(.L_x_15085) ;  /* 0x0000000000300947 */ /* 0x000fea0003800000 */
[----:B0-----:R-:W0:Y:S01]  /*5cf0*/  LDC.64 R8, c[0x0][0x220] ;  /* 0x00008800ff087b82 */ /* 0x001e220000000a00 */
[----:B------:R-:W-:Y:S02]  /*5d00*/  IADD3 R7, R2, R3, RZ ;  /* 0x0000000302077210 */ /* 0x000fe40007ffe0ff */
[----:B------:R-:W-:-:S03]  /*5d10*/  IADD3 R3, R3, 0x80, RZ ;  /* 0x0000008003037810 */ /* 0x000fc60007ffe0ff */
[----:B0-----:R-:W-:-:S05]  /*5d20*/  IMAD.WIDE.U32 R8, R7, 0x4, R8 ;  /* 0x0000000407087825 */ /* 0x001fca00078e0008 */
[----:B------:R0:W-:Y:S02]  /*5d30*/  STG.E desc[UR4][R8.64], R13 ;  /* 0x0000000d08007986 */ /* 0x0001e4000c101904 */
.L_x_15084:
[----:B------:R-:W-:-:S13]  /*5d40*/  ISETP.GE.AND P0, PT, R3, R18, PT ;  /* 0x000000120300720c */ /* 0x000fda0003f06270 */
[----:B------:R-:W-:Y:S05]  /*5d50*/  @P0 BRA `(.L_x_15086) ;  /* 0x0000000000300947 */ /* 0x000fea0003800000 */
[----:B0-----:R-:W0:Y:S01]  /*5d60*/  LDC.64 R8, c[0x0][0x220] ;  /* 0x00008800ff087b82 */ /* 0x001e220000000a00 */
[----:B------:R-:W-:Y:S02]  /*5d70*/  IADD3 R7, R2, R3, RZ ;  /* 0x0000000302077210 */ /* 0x000fe40007ffe0ff */
[----:B------:R-:W-:-:S03]  /*5d80*/  IADD3 R3, R3, 0x80, RZ ;  /* 0x0000008003037810 */ /* 0x000fc60007ffe0ff */
[----:B0-----:R-:W-:-:S05]  /*5d90*/  IMAD.WIDE.U32 R8, R7, 0x4, R8 ;  /* 0x0000000407087825 */ /* 0x001fca00078e0008 */
[----:B------:R1:W-:Y:S02]  /*5da0*/  STG.E desc[UR4][R8.64], R12 ;  /* 0x0000000c08007986 */ /* 0x0003e4000c101904 */
.L_x_15085:
[----:B------:R-:W-:-:S13]  /*5db0*/  ISETP.GE.AND P0, PT, R3, R18, PT ;  /* 0x000000120300720c */ /* 0x000fda0003f06270 */
[----:B------:R-:W-:Y:S05]  /*5dc0*/  @P0 BRA `(.L_x_15087) ;  /* 0x0000000000340947 */ /* 0x000fea0003800000 */
[----:B01----:R-:W0:Y:S01]  /*5dd0*/  LDC.64 R8, c[0x0][0x220] ;  /* 0x00008800ff087b82 */ /* 0x003e220000000a00 */
[----:B------:R-:W-:Y:S02]  /*5de0*/  IADD3 R7, R2, R3, RZ ;  /* 0x0000000302077210 */ /* 0x000fe40007ffe0ff */
[----:B------:R-:W-:-:S03]  /*5df0*/  IADD3 R3, R3, 0x80, RZ ;  /* 0x0000008003037810 */ /* 0x000fc60007ffe0ff */
[----:B0-----:R-:W-:-:S05]  /*5e00*/  IMAD.WIDE.U32 R8, R7, 0x4, R8 ;  /* 0x0000000407087825 */ /* 0x001fca00078e0008 */
[----:B------:R1:W-:Y:S02]  /*5e10*/  STG.E desc[UR4][R8.64], R10 ;  /* 0x0000000a08007986 */ /* 0x0003e4000c101904 */
.L_x_15086:
[----:B------:R-:W-:-:S13]  /*5e20*/  ISETP.GE.AND P0, PT, R3, R18, PT ;  /* 0x000000120300720c */ /* 0x000fda0003f06270 */
[----:B------:R-:W-:Y:S05]  /*5e30*/  @P0 BREAK B1 ;  /* 0x0000000000010942 */ /* 0x000fea0003800000 */
[----:B------:R-:W-:Y:S05]  /*5e40*/  @P0 BRA `(.L_x_15088) ;  /* 0x0000000000300947 */ /* 0x000fea0003800000 */
[----:B01----:R-:W0:Y:S01]  /*5e50*/  LDC.64 R8, c[0x0][0x220] ;  /* 0x00008800ff087b82 */ /* 0x003e220000000a00 */
[----:B------:R-:W-:Y:S02]  /*5e60*/  IADD3 R7, R2, R3, RZ ;  /* 0x0000000302077210 */ /* 0x000fe40007ffe0ff */
[----:B------:R-:W-:-:S03]  /*5e70*/  IADD3 R3, R3, 0x80, RZ ;  /* 0x0000008003037810 */ /* 0x000fc60007ffe0ff */
[----:B0-----:R-:W-:-:S05]  /*5e80*/  IMAD.WIDE.U32 R8, R7, 0x4, R8 ;  /* 0x0000000407087825 */ /* 0x001fca00078e0008 */
[----:B------:R2:W-:Y:S02]  /*5e90*/  STG.E desc[UR4][R8.64], R6 ;  /* 0x0000000608007986 */ /* 0x0005e4000c101904 */
.L_x_15087:
[----:B------:R-:W-:Y:S05]  /*5ea0*/  BSYNC B1 ;  /* 0x0000000000017941 */ /* 0x000fea0003800000 */
.L_x_15083:
[----:B------:R-:W-:-:S13]  /*5eb0*/  ISETP.GE.AND P0, PT, R3, R18, PT ;  /* 0x000000120300720c */ /* 0x000fda0003f06270 */
[----:B--2---:R-:W2:Y:S01]  /*5ec0*/  @!P0 LDC.64 R6, c[0x0][0x220] ;  /* 0x00008800ff068b82 */ /* 0x004ea20000000a00 */
[----:B01----:R-:W-:Y:S02]  /*5ed0*/  @!P0 IADD3 R9, R2, R3, RZ ;  /* 0x0000000302098210 */ /* 0x003fe40007ffe0ff */
[----:B------:R-:W-:-:S03]  /*5ee0*/  @!P0 IADD3 R3, R3, 0x80, RZ ;  /* 0x0000008003038810 */ /* 0x000fc60007ffe0ff */
[----:B--2---:R-:W-:-:S05]  /*5ef0*/  @!P0 IMAD.WIDE.U32 R6, R9, 0x4, R6 ;  /* 0x0000000409068825 */ /* 0x004fca00078e0006 */
[----:B------:R2:W-:Y:S02]  /*5f00*/  @!P0 STG.E desc[UR4][R6.64], R5 ;  /* 0x0000000506008986 */ /* 0x0005e4000c101904 */
.L_x_15088:
[----:B------:R-:W-:Y:S05]  /*5f10*/  BSYNC B0 ;  /* 0x0000000000007941 */ /* 0x000fea0003800000 */
.L_x_15082:
[----:B------:R-:W-:Y:S05]  /*5f20*/  WARPSYNC.ALL ;  /* 0x0000000000007948 */ /* 0x000fea0003800000 */
[----:B------:R-:W-:-:S13]  /*5f30*/  ISETP.GE.AND P0, PT, R3, R18, PT ;  /* 0x000000120300720c */ /* 0x000fda0003f06270 */
[----:B------:R-:W-:Y:S05]  /*5f40*/  @P0 EXIT ;  /* 0x000000000000094d */ /* 0x000fea0003800000 */
[----:B--2---:R-:W2:Y:S01]  /*5f50*/  LDC.64 R4, c[0x0][0x220] ;  /* 0x00008800ff047b82 */ /* 0x004ea20000000a00 */
[----:B------:R-:W-:-:S05]  /*5f60*/  IADD3 R3, R2, R3, RZ ;  /* 0x0000000302037210 */ /* 0x000fca0007ffe0ff */
[----:B--2---:R-:W-:-:S05]  /*5f70*/  IMAD.WIDE.U32 R2, R3, 0x4, R4 ;  /* 0x0000000403027825 */ /* 0x004fca00078e0004 */
[----:B------:R-:W-:Y:S01]  /*5f80*/  STG.E desc[UR4][R2.64], R0 ;  /* 0x0000000002007986 */ /* 0x000fe2000c101904 */
[----:B------:R-:W-:Y:S05]  /*5f90*/  EXIT ;  /* 0x000000000000794d */ /* 0x000fea0003800000 */
        .weak           $__internal_53_$__cuda_sm3x_div_rn_ftz_f32_slowpath
        .type           $__internal_53_$__cuda_sm3x_div_rn_ftz_f32_slowpath,@function
        .size           $__internal_53_$__cuda_sm3x_div_rn_ftz_f32_slowpath,(.L_x_19729 - $__internal_53_$__cuda_sm3x_div_rn_ftz_f32_slowpath)
$__internal_53_$__cuda_sm3x_div_rn_ftz_f32_slowpath:
        /* <DEDUP_REMOVED lines=18> */
[----:B------:R-:W-:-:S04]  /*60c0*/  FSETP.NEU.FTZ.AND P1, PT, R0, RZ, PT ;  /* 0x000000ff0000720b */ /* 0x000fc80003f3d000 */
[----:B------:R-:W-:-:S07]  /*60d0*/  P2R R9, PR, RZ, 0x2 ;  /* 0x00000002ff097803 */ /* 0x000fce0000000000 */
[----:B------:R-:W-:Y:S05]  /*60e0*/  @!P6 BREAK !P0, B1 ;  /* 0x000000000001e942 */ /* 0x000fea0004000000 */
[----:B------:R-:W-:Y:S05]  /*60f0*/  @!P6 BRA !P0, `(.L_x_15093) ;  /* 0x0000000000c4e947 */ /* 0x000fea0004000000 */
[----:B------:R-:W-:Y:S02]  /*6100*/  FSETP.NEU.FTZ.AND P0, PT, |R0|, +INF , PT ;  /* 0x7f8000000000780b */ /* 0x000fe40003f1d200 */
[----:B------:R-:W-:Y:S02]  /*6110*/  FSETP.NEU.FTZ.AND P5, PT, |R22|, +INF , PT ;  /* 0x7f8000001600780b */ /* 0x000fe40003fbd200 */
[----:B------:R-:W-:-:S04]  /*6120*/  FSETP.NEU.FTZ.AND P1, PT, |R0|, +INF , PT ;  /* 0x7f8000000000780b */ /* 0x000fc80003f3d200 */
[----:B------:R-:W-:-:S07]  /*6130*/  P2R R9, PR, RZ, 0x2 ;  /* 0x00000002ff097803 */ /* 0x000fce0000000000 */
[----:B------:R-:W-:Y:S05]  /*6140*/  @!P5 BREAK !P0, B1 ;  /* 0x000000000001d942 */ /* 0x000fea0004000000 */
[----:B------:R-:W-:Y:S05]  /*6150*/  @!P5 BRA !P0, `(.L_x_15093) ;  /* 0x0000000000acd947 */ /* 0x000fea0004000000 */
[----:B------:R-:W-:-:S04]  /*6160*/  FSETP.NEU.FTZ.AND P0, PT, R0, RZ, PT ;  /* 0x000000ff0000720b */ /* 0x000fc80003f1d000 */
[----:B------:R-:W-:-:S13]  /*6170*/  PLOP3.LUT P0, PT, P5, P0, PT, 0x2a, 0x0 ;  /* 0x000000000000781c */ /* 0x000fda0002f00572 */
[----:B------:R-:W-:Y:S05]  /*6180*/  @P0 BREAK B1 ;  /* 0x0000000000010942 */ /* 0x000fea0003800000 */
[----:B------:R-:W-:Y:S05]  /*6190*/  @P0 BRA `(.L_x_15094) ;  /* 0x0000000000940947 */ /* 0x000fea0003800000 */
[----:B------:R-:W-:-:S13]  /*61a0*/  PLOP3.LUT P0, PT, P1, P6, PT, 0x2a, 0x0 ;  /* 0x000000000000781c */ /* 0x000fda0000f0c572 */
[----:B------:R-:W-:Y:S05]  /*61b0*/  @P0 BREAK B1 ;  /* 0x0000000000010942 */ /* 0x000fea0003800000 */
[----:B------:R-:W-:Y:S05]  /*61c0*/  @P0 BRA `(.L_x_15095) ;  /* 0x00000000007c0947 */ /* 0x000fea0003800000 */
.L_x_15091:
[----:B------:R-:W-:Y:S05]  /*61d0*/  BSYNC B1 ;  /* 0x0000000000017941 */ /* 0x000fea0003800000 */
.L_x_15090:
        /* <DEDUP_REMOVED lines=27> */
.L_x_15097:
[----:B------:R-:W-:-:S07]  /*6390*/  LEA R0, R7, R0, 0x17 ;  /* 0x0000000007007211 */ /* 0x000fce00078eb8ff */
.L_x_15098:
[----:B------:R-:W-:Y:S05]  /*63a0*/  BSYNC B1 ;  /* 0x0000000000017941 */ /* 0x000fea0003800000 */
.L_x_15096:
[----:B------:R-:W-:Y:S05]  /*63b0*/  BRA `(.L_x_15099) ;  /* 0x0000000000207947 */ /* 0x000fea0003800000 */
.L_x_15095:
[----:B------:R-:W-:-:S04]  /*63c0*/  LOP3.LUT R0, R22, 0x80000000, R0, 0x48, !PT ;  /* 0x8000000016007812 */ /* 0x000fc800078e4800 */
[----:B------:R-:W-:Y:S01]  /*63d0*/  LOP3.LUT R0, R0, 0x7f800000, RZ, 0xfc, !PT ;  /* 0x7f80000000007812 */ /* 0x000fe200078efcff */
[----:B------:R-:W-:Y:S06]  /*63e0*/  BRA `(.L_x_15099) ;  /* 0x0000000000147947 */ /* 0x000fec0003800000 */
.L_x_15094:
[----:B------:R-:W-:Y:S01]  /*63f0*/  LOP3.LUT R0, R22, 0x80000000, R0, 0x48, !PT ;  /* 0x8000000016007812 */ /* 0x000fe200078e4800 */
[----:B------:R-:W-:Y:S06]  /*6400*/  BRA `(.L_x_15099) ;  /* 0x00000000000c7947 */ /* 0x000fec0003800000 */
.L_x_15093:
[----:B------:R-:W0:Y:S01]  /*6410*/  MUFU.RSQ R0, -QNAN ;  /* 0xffc0000000007908 */ /* 0x000e220000001400 */
[----:B------:R-:W-:Y:S05]  /*6420*/  BRA `(.L_x_15099) ;  /* 0x0000000000047947 */ /* 0x000fea0003800000 */
.L_x_15092:
[----:B------:R-:W-:-:S07]  /*6430*/  FADD.FTZ R0, R0, R22 ;  /* 0x0000001600007221 */ /* 0x000fce0000010000 */
.L_x_15099:
[----:B------:R-:W-:Y:S05]  /*6440*/  BSYNC B0 ;  /* 0x0000000000007941 */ /* 0x000fea0003800000 */
.L_x_15089:
[----:B------:R-:W-:Y:S01]  /*6450*/  HFMA2.MMA R9, -RZ, RZ, 0, 0 ;  /* 0x00000000ff097435 */ /* 0x000fe200000001ff */
[----:B------:R-:W-:-:S05]  /*6460*/  MOV R8, R4 ;  /* 0x0000000400087202 */ /* 0x000fca0000000f00 */
[----:B0-----:R-:W-:Y:S05]  /*6470*/  RET.REL.NODEC R8 `(_ZN2at6native29vectorized_elementwise_kernelILi2ENS0_13BUnaryFunctorIfffZZZNS0_17atan2_kernel_cudaERNS_18TensorIteratorBaseEENKUlvE_clEvENKUlvE0_clEvEUlffE_EESt5arrayIPcLm2EEEEviT0_T1_) ;  /* 0xffffff9808e07950 */ /* 0x001fea0003c3ffff */
.L_x_15100:
        /* <DEDUP_REMOVED lines=16> */
.L_x_19729:


//--------------------- .text._ZN2at6native29vectorized_elementwise_kernelILi4ENS0_13BUnaryFunctorIfffZZZNS0_17atan2_kernel_cudaERNS_18TensorIteratorBaseEENKUlvE_clEvENKUlvE0_clEvEUlffE_EESt5arrayIPcLm2EEEEviT0_T1_ --------------------------
	.section	.text._ZN2at6native29vectorized_elementwise_kernelILi4ENS0_13BUnaryFunctorIfffZZZNS0_17atan2_kernel_cudaERNS_18TensorIteratorBaseEENKUlvE_clEvENKUlvE0_clEvEUlffE_EESt5arrayIPcLm2EEEEviT0_T1_,"ax",@progbits
	.align	128
        .global         _ZN2at6native29vectorized_elementwise_kernelILi4ENS0_13BUnaryFunctorIfffZZZNS0_17atan2_kernel_cudaERNS_18TensorIteratorBaseEENKUlvE_clEvENKUlvE0_clEvEUlffE_EESt5arrayIPcLm2EEEEviT0_T1_
        .type           _ZN2at6native29vectorized_elementwise_kernelILi4ENS0_13BUnaryFunctorIfffZZZNS0_17atan2_kernel_cudaERNS_18TensorIteratorBaseEENKUlvE_clEvENKUlvE0_clEvEUlffE_EESt5arrayIPcLm2EEEEviT0_T1_,@function
        .size           _ZN2at6native29vectorized_elementwise_kernelILi4ENS0_13BUnaryFunctorIfffZZZNS0_17atan2_kernel_cudaERNS_18TensorIteratorBaseEENKUlvE_clEvENKUlvE0_clEvEUlffE_EESt5arrayIPcLm2EEEEviT0_T1_,(.L_x_19730 - _ZN2at6native29vectorized_elementwise_kernelILi4ENS0_13BUnaryFunctorIfffZZZNS0_17atan2_kernel_cudaERNS_18TensorIteratorBaseEENKUlvE_clEvENKUlvE0_clEvEUlffE_EESt5arrayIPcLm2EEEEviT0_T1_)
        .other          _ZN2at6native29vectorized_elementwise_kernelILi4ENS0_13BUnaryFunctorIfffZZZNS0_17atan2_kernel_cudaERNS_18TensorIteratorBaseEENKUlvE_clEvENKUlvE0_clEvEUlffE_EESt5arrayIPcLm2EEEEviT0_T1_,@"STO_CUDA_ENTRY STV_DEFAULT"
_ZN2at6native29vectorized_elementwise_kernelILi4ENS0_13BUnaryFunctorIfffZZZNS0_17atan2_kernel_cudaERNS_18TensorIteratorBaseEENKUlvE_clEvENKUlvE0_clEvEUlffE_EESt5arrayIPcLm2EEEEviT0_T1_:
.text._ZN2at6native29vectorized_elementwise_kernelILi4ENS0_13BUnaryFunctorIfffZZZNS0_17atan2_kernel_cudaERNS_18TensorIteratorBaseEENKUlvE_clEvENKUlvE0_clEvEUlffE_EESt5arrayIPcLm2EEEEviT0_T1_:
        /* <DEDUP_REMOVED lines=13> */
[----:B------:R-:W2:Y:S01]  /*00d0*/  LDG.E.128 R12, desc[UR4][R4.64] ;  /* 0x00000004040c7981 */ /* 0x000ea2000c1e1d00 */
[----:B------:R-:W-:-:S03]  /*00e0*/  FADD.FTZ R21, -RZ, |UR6| ;  /* 0x40000006ff157e21 */ /* 0x000fc60008010100 */
[----:B------:R0:W5:Y:S01]  /*00f0*/  LDG.E.128 R8, desc[UR4][R4.64+0x800] ;  /* 0x0008000404087981 */ /* 0x000162000c1e1d00 */
        /* <DEDUP_REMOVED lines=13> */
[----:B------:R-:W-:-:S07]  /*01d0*/  MOV R4, 0x1f0 ;  /* 0x000001f000047802 */ /* 0x000fce0000000f00 */
[----:B-----5:R-:W-:Y:S05]  /*01e0*/  CALL.REL.NOINC `($__internal_54_$__cuda_sm3x_div_rn_ftz_f32_slowpath) ;  /* 0x0000005c00607944 */ /* 0x020fea0003c00000 */
[----:B------:R-:W-:-:S07]  /*01f0*/  MOV R4, R0 ;  /* 0x0000000000047202 */ /* 0x000fce0000000f00 */
.L_x_15103:
[----:B------:R-:W-:Y:S05]  /*0200*/  BSYNC B2 ;  /* 0x0000000000027941 */ /* 0x000fea0003800000 */
.L_x_15102:
        /* <DEDUP_REMOVED lines=41> */
[----:B------:R-:W-:Y:S02]  /*04a0*/  MOV R24, R22 ;  /* 0x0000001600187202 */ /* 0x000fe40000000f00 */
[----:B------:R-:W-:-:S07]  /*04b0*/  MOV R4, 0x4d0 ;  /* 0x000004d000047802 */ /* 0x000fce0000000f00 */
[----:B-----5:R-:W-:Y:S05]  /*04c0*/  CALL.REL.NOINC `($__internal_54_$__cuda_sm3x_div_rn_ftz_f32_slowpath) ;  /* 0x0000005800a87944 */ /* 0x020fea0003c00000 */
[----:B------:R-:W-:-:S07]  /*04d0*/  MOV R4, R0 ;  /* 0x0000000000047202 */ /* 0x000fce0000000f00 */
.L_x_15106:
[----:B------:R-:W-:Y:S05]  /*04e0*/  BSYNC B2 ;  /* 0x0000000000027941 */ /* 0x000fea0003800000 */
.L_x_15105:
        /* <DEDUP_REMOVED lines=23> */
[----:B------:R-:W0:Y:S01]  /*0660*/  FCHK P1, R0, R24 ;  /* 0x0000001800007302 */ /* 0x000e220000020000 */
[----:B------:R-:W-:Y:S02]  /*0670*/  FFMA R18, R0, R17, RZ ;  /* 0x0000001100127223 */ /* 0x000fe400000000ff */
[----:B------:R-:W-:Y:S01]  /*0680*/  @P2 FFMA.FTZ R4, R19, 0.93318945169448852539, -R4 ;  /* 0x3f6ee58113042823 */ /* 0x000fe20000010804 */
[----:B------:R-:W-:-:S04]  /*0690*/  FSETP.NEU.FTZ.AND P2, PT, R22, RZ, PT ;  /* 0x000000ff1600720b */ /* 0x000fc80003f5d000 */
[----:B------:R-:W-:Y:S02]  /*06a0*/  FSEL R7, R5, R4, !P0 ;  /* 0x0000000405077208 */ /* 0x000fe40004000000 */
        /* <DEDUP_REMOVED lines=8> */
[----:B-----5:R-:W-:Y:S05]  /*0730*/  CALL.REL.NOINC `($__internal_54_$__cuda_sm3x_div_rn_ftz_f32_slowpath) ;  /* 0x00000058000c7944 */ /* 0x020fea0003c00000 */
[----:B------:R-:W-:-:S07]  /*0740*/  MOV R4, R0 ;  /* 0x0000000000047202 */ /* 0x000fce0000000f00 */
.L_x_15108:
[----:B------:R-:W-:Y:S05]  /*0750*/  BSYNC B2 ;  /* 0x0000000000027941 */ /* 0x000fea0003800000 */
.L_x_15107:
        /* <DEDUP_REMOVED lines=37> */
[----:B-----5:R-:W-:Y:S05]  /*09b0*/  CALL.REL.NOINC `($__internal_54_$__cuda_sm3x_div_rn_ftz_f32_slowpath) ;  /* 0x00000054006c7944 */ /* 0x020fea0003c00000 */
[----:B------:R-:W-:-:S07]  /*09c0*/  MOV R4, R0 ;  /* 0x0000000000047202 */ /* 0x000fce0000000f00 */
.L_x_15110:
[----:B------:R-:W-:Y:S05]  /*09d0*/  BSYNC B2 ;  /* 0x0000000000027941 */ /* 0x000fea0003800000 */
.L_x_15109:
        /* <DEDUP_REMOVED lines=36> */
[----:B------:R-:W-:Y:S05]  /*0c20*/  CALL.REL.NOINC `($__internal_54_$__cuda_sm3x_div_rn_ftz_f32_slowpath) ;  /* 0x0000005000d07944 */ /* 0x000fea0003c00000 */
[----:B------:R-:W-:-:S07]  /*0c30*/  MOV R4, R0 ;  /* 0x0000000000047202 */ /* 0x000fce0000000f00 */
.L_x_15112:
[----:B------:R-:W-:Y:S05]  /*0c40*/  BSYNC B2 ;  /* 0x0000000000027941 */ /* 0x000fea0003800000 */
.L_x_15111:
        /* <DEDUP_REMOVED lines=37> */
[----:B------:R-:W-:Y:S05]  /*0ea0*/  CALL.REL.NOINC `($__internal_54_$__cuda_sm3x_div_rn_ftz_f32_slowpath) ;  /* 0x0000005000307944 */ /* 0x000fea0003c00000 */
[----:B------:R-:W-:-:S07]  /*0eb0*/  MOV R4, R0 ;  /* 0x0000000000047202 */ /* 0x000fce0000000f00 */
.L_x_15114:
[----:B------:R-:W-:Y:S05]  /*0ec0*/  BSYNC B2 ;  /* 0x0000000000027941 */ /* 0x000fea0003800000 */
.L_x_15113:
        /* <DEDUP_REMOVED lines=38> */
.L_x_15116:
[----:B------:R-:W-:Y:S05]  /*1130*/  BSYNC B2 ;  /* 0x0000000000027941 */ /* 0x000fea0003800000 */
.L_x_15115:
        /* <DEDUP_REMOVED lines=20> */
[----:B------:R-:W-:-:S03]  /*1280*/  FSEL R0, R21, R16, P2 ;  /* 0x0000001015007208 */ /* 0x000fc60001000000 */
[----:B------:R-:W-:Y:S01]  /*1290*/  FFMA.FTZ R4, R7, R4, R4 ;  /* 0x0000000407047223 */ /* 0x000fe20000010004 */
[----:B------:R-:W0:Y:S01]  /*12a0*/  FCHK P1, R0, R22 ;  /* 0x0000001600007302 */ /* 0x000e220000020000 */
[----:B------:R-:W-:Y:S02]  /*12b0*/  FFMA R16, R0, R17, RZ ;  /* 0x0000001100107223 */ /* 0x000fe400000000ff */
[----:B------:R-:W-:Y:S01]  /*12c0*/  @P3 FFMA.FTZ R4, R19, 0.93318945169448852539, -R4 ;  /* 0x3f6ee58113043823 */ /* 0x000fe20000010804 */
[----:B------:R-:W-:Y:S01]  /*12d0*/  FSETP.NEU.FTZ.AND P3, PT, R24, RZ, PT ;  /* 0x000000ff1800720b */ /* 0x000fe20003f7d000 */
[----:B------:R-:W-:-:S03]  /*12e0*/  FFMA R18, -R22, R16, R0 ;  /* 0x0000001016127223 */ /* 0x000fc60000000100 */
[----:B------:R-:W-:Y:S01]  /*12f0*/  FSEL R7, R5, R4, !P0 ;  /* 0x0000000405077208 */ /* 0x000fe20004000000 */
[----:B------:R-:W-:Y:S01]  /*1300*/  FADD.FTZ R4, |R10|, |UR6| ;  /* 0x400000060a047e21 */ /* 0x000fe20008010200 */
[----:B------:R-:W-:Y:S02]  /*1310*/  FFMA R16, R17, R18, R16 ;  /* 0x0000001211107223 */ /* 0x000fe40000000010 */
[----:B------:R-:W-:Y:S02]  /*1320*/  FSEL R7, R6, R7, !P3 ;  /* 0x0000000706077208 */ /* 0x000fe40005800000 */
[----:B------:R-:W-:Y:S02]  /*1330*/  FSETP.GTU.FTZ.AND P0, PT, |R4|, +INF , PT ;  /* 0x7f8000000400780b */ /* 0x000fe40003f1c200 */
[----:B------:R-:W-:-:S04]  /*1340*/  LOP3.LUT R7, R7, 0x80000000, R10, 0xb8, !PT ;  /* 0x8000000007077812 */ /* 0x000fc800078eb80a */
[----:B------:R-:W-:Y:S01]  /*1350*/  FSEL R10, R4, R7, P0 ;  /* 0x00000007040a7208 */ /* 0x000fe20000000000 */
[----:B0-----:R-:W-:Y:S06]  /*1360*/  @!P1 BRA `(.L_x_15118) ;  /* 0x0000000000109947 */ /* 0x001fec0003800000 */
[----:B------:R-:W-:Y:S02]  /*1370*/  MOV R24, R22 ;  /* 0x0000001600187202 */ /* 0x000fe40000000f00 */
[----:B------:R-:W-:-:S07]  /*1380*/  MOV R4, 0x13a0 ;  /* 0x000013a000047802 */ /* 0x000fce0000000f00 */
[----:B------:R-:W-:Y:S05]  /*1390*/  CALL.REL.NOINC `($__internal_54_$__cuda_sm3x_div_rn_ftz_f32_slowpath) ;  /* 0x0000004800f47944 */ /* 0x000fea0003c00000 */
[----:B------:R-:W-:-:S07]  /*13a0*/  MOV R16, R0 ;  /* 0x0000000000107202 */ /* 0x000fce0000000f00 */
.L_x_15118:
[----:B------:R-:W-:Y:S05]  /*13b0*/  BSYNC B2 ;  /* 0x0000000000027941 */ /* 0x000fea0003800000 */
.L_x_15117:
[----:B------:R-:W-:Y:S01]  /*13c0*/  HFMA2.MMA R7, -RZ, RZ, 0.89990234375, 10328 ;  /* 0x3b33710bff077435 */ /* 0x000fe200000001ff */
[----:B------:R-:W-:Y:S01]  /*13d0*/  FMUL.FTZ R0, R16, R16 ;  /* 0x0000001010007220 */ /* 0x000fe20000410000 */
[----:B------:R-:W-:Y:S01]  /*13e0*/  @P2 MOV R17, 0x3fd774eb ;  /* 0x3fd774eb00112802 */ /* 0x000fe20000000f00 */
        /* <DEDUP_REMOVED lines=11> */
[----:B------:R-:W-:-:S03]  /*14a0*/  FADD.FTZ R0, |R11|, |UR6| ;  /* 0x400000060b007e21 */ /* 0x000fc60008010200 */
        /* <DEDUP_REMOVED lines=8> */
.L_x_15104:
        /* <DEDUP_REMOVED lines=24> */
[----:B------:R-:W-:Y:S02]  /*16b0*/  MOV R24, R22 ;  /* 0x0000001600187202 */ /* 0x000fe40000000f00 */
[----:B------:R-:W-:-:S07]  /*16c0*/  MOV R4, 0x16e0 ;  /* 0x000016e000047802 */ /* 0x000fce0000000f00 */
[----:B-----5:R-:W-:Y:S05]  /*16d0*/  CALL.REL.NOINC `($__internal_54_$__cuda_sm3x_div_rn_ftz_f32_slowpath) ;  /* 0x0000004800247944 */ /* 0x020fea0003c00000 */
[----:B------:R-:W-:-:S07]  /*16e0*/  MOV R4, R0 ;  /* 0x0000000000047202 */ /* 0x000fce0000000f00 */
.L_x_15121:
[----:B------:R-:W-:Y:S05]  /*16f0*/  BSYNC B2 ;  /* 0x0000000000027941 */ /* 0x000fea0003800000 */
.L_x_15120:
        /* <DEDUP_REMOVED lines=39> */
.L_x_15123:
[----:B------:R-:W-:Y:S05]  /*1970*/  BSYNC B2 ;  /* 0x0000000000027941 */ /* 0x000fea0003800000 */
.L_x_15122:
        /* <DEDUP_REMOVED lines=40> */
.L_x_15125:
[----:B------:R-:W-:Y:S05]  /*1c00*/  BSYNC B2 ;  /* 0x0000000000027941 */ /* 0x000fea0003800000 */
.L_x_15124:
        /* <DEDUP_REMOVED lines=39> */
.L_x_15127:
[----:B------:R-:W-:Y:S05]  /*1e80*/  BSYNC B2 ;  /* 0x0000000000027941 */ /* 0x000fea0003800000 */
.L_x_15126:
        /* <DEDUP_REMOVED lines=40> */
.L_x_15129:
[----:B------:R-:W-:Y:S05]  /*2110*/  BSYNC B2 ;  /* 0x0000000000027941 */ /* 0x000fea0003800000 */
.L_x_15128:
        /* <DEDUP_REMOVED lines=39> */
.L_x_15131:
[----:B------:R-:W-:Y:S05]  /*2390*/  BSYNC B2 ;  /* 0x0000000000027941 */ /* 0x000fea0003800000 */
.L_x_15130:
        /* <DEDUP_REMOVED lines=40> */
.L_x_15133:
[----:B------:R-:W-:Y:S05]  /*2620*/  BSYNC B2 ;  /* 0x0000000000027941 */ /* 0x000fea0003800000 */
.L_x_15132:
[----:B------:R-:W-:Y:S01]  /*2630*/  HFMA2.MMA R7, -RZ, RZ, 0.89990234375, 10328 ;  /* 0x3b33710bff077435 */ /* 0x000fe200000001ff */
[----:B------:R-:W-:Y:S01]  /*2640*/  FMUL.FTZ R0, R4, R4 ;  /* 0x0000000404007220 */ /* 0x000fe20000410000 */
[----:B------:R-:W-:Y:S01]  /*2650*/  FSETP.NEU.FTZ.AND P1, PT, R22, RZ, PT ;  /* 0x000000ff1600720b */ /* 0x000fe20003f3d000 */
[----:B------:R-:W-:Y:S01]  /*2660*/  ULDC UR6, c[0x0][0x218] ;  /* 0x0000860000067ab9 */ /* 0x000fe20000000800 */
[----:B------:R-:W-:Y:S02]  /*2670*/  MOV R16, 0x3fd774eb ;  /* 0x3fd774eb00107802 */ /* 0x000fe40000000f00 */
        /* <DEDUP_REMOVED lines=10> */
[----:B------:R-:W-:-:S03]  /*2720*/  FADD.FTZ R4, |R11|, |UR6| ;  /* 0x400000060b047e21 */ /* 0x000fc60008010200 */
[C-C-:B------:R-:W-:Y:S01]  /*2730*/  @!P2 FFMA.FTZ R0, R16.reuse, 1.8663789033889770508, -R7.reuse ;  /* 0x3feee5811000a823 */ /* 0x140fe20000010807 */
[----:B------:R-:W-:-:S05]  /*2740*/  @P2 FFMA.FTZ R0, R16, 0.93318945169448852539, R7 ;  /* 0x3f6ee58110002823 */ /* 0x000fca0000010007 */
[----:B------:R-:W-:Y:S02]  /*2750*/  @P1 FSEL R6, R5, R0, !P0 ;  /* 0x0000000005061208 */ /* 0x000fe40004000000 */
[----:B------:R-:W-:Y:S02]  /*2760*/  FSETP.GTU.FTZ.AND P0, PT, |R4|, +INF , PT ;  /* 0x7f8000000400780b */ /* 0x000fe40003f1c200 */
[----:B------:R-:W-:-:S04]  /*2770*/  LOP3.LUT R11, R6, 0x80000000, R11, 0xb8, !PT ;  /* 0x80000000060b7812 */ /* 0x000fc800078eb80b */
[----:B------:R-:W-:-:S07]  /*2780*/  FSEL R11, R4, R11, P0 ;  /* 0x0000000b040b7208 */ /* 0x000fce0000000000 */
.L_x_15119:
[----:B------:R-:W0:Y:S02]  /*2790*/  LDC.64 R4, c[0x0][0x220] ;  /* 0x00008800ff047b82 */ /* 0x000e240000000a00 */
[----:B0-----:R-:W-:-:S04]  /*27a0*/  IMAD.WIDE.U32 R4, R2, 0x4, R4 ;  /* 0x0000000402047825 */ /* 0x001fc800078e0004 */
[----:B------:R-:W-:-:S05]  /*27b0*/  IMAD.WIDE R4, R3, 0x10, R4 ;  /* 0x0000001003047825 */ /* 0x000fca00078e0204 */
[----:B------:R-:W-:Y:S04]  /*27c0*/  STG.E.128 desc[UR4][R4.64], R12 ;  /* 0x0000000c04007986 */ /* 0x000fe8000c101d04 */
[----:B------:R-:W-:Y:S01]  /*27d0*/  STG.E.128 desc[UR4][R4.64+0x800], R8 ;  /* 0x0008000804007986 */ /* 0x000fe2000c101d04 */
[----:B------:R-:W-:Y:S05]  /*27e0*/  EXIT ;  /* 0x000000000000794d */ /* 0x000fea0003800000 */
.L_x_15101:
[----:B------:R-:W0:Y:S01]  /*27f0*/  S2R R3, SR_TID.X ;  /* 0x0000000000037919 */ /* 0x000e220000002100 */
[----:B------:R-:W-:Y:S01]  /*2800*/  CS2R R10, SRZ ;  /* 0x00000000000a7805 */ /* 0x000fe2000001ff00 */
[----:B------:R-:W-:Y:S01]  /*2810*/  HFMA2.MMA R12, -RZ, RZ, 0, 0 ;  /* 0x00000000ff0c7435 */ /* 0x000fe200000001ff */
        /* <DEDUP_REMOVED lines=33> */
[----:B------:R-:W-:Y:S01]  /*2a30*/  ISETP.GE.AND P6, PT, R23, R22, PT ;  /* 0x000000161700720c */ /* 0x000fe20003fc6270 */
[----:B------:R2:W5:-:S12]  /*2a40*/  @!P0 LDG.E R12, desc[UR4][R14.64] ;  /* 0x000000040e0c8981 */ /* 0x000558000c1e1900 */
[----:B------:R-:W0:Y:S01]  /*2a50*/  @!P6 LDC.64 R24, c[0x0][0x228] ;  /* 0x00008a00ff18eb82 */ /* 0x000e220000000a00 */
[----:B------:R-:W-:Y:S01]  /*2a60*/  @!P6 IADD3 R23, R2, R23, RZ ;  /* 0x000000170217e210 */ /* 0x000fe20007ffe0ff */
[----:B----4-:R-:W-:Y:S01]  /*2a70*/  @!P2 IMAD.WIDE.U32 R16, R9, 0x4, R16 ;  /* 0x000000040910a825 */ /* 0x010fe200078e0010 */
[----:B------:R-:W-:Y:S02]  /*2a80*/  CS2R R8, SRZ ;  /* 0x0000000000087805 */ /* 0x000fe4000001ff00 */
[----:B------:R-:W-:Y:S02]  /*2a90*/  MOV R6, RZ ;  /* 0x000000ff00067202 */ /* 0x000fe40000000f00 */
[----:B--2---:R-:W-:Y:S01]  /*2aa0*/  MOV R14, RZ ;  /* 0x000000ff000e7202 */ /* 0x004fe20000000f00 */
[----:B------:R-:W-:-:S03]  /*2ab0*/  @!P5 IMAD.WIDE.U32 R26, R0, 0x4, R26 ;  /* 0x00000004001ad825 */ /* 0x000fc600078e001a */
[----:B------:R2:W5:Y:S01]  /*2ac0*/  @!P2 LDG.E R6, desc[UR4][R16.64] ;  /* 0x000000041006a981 */ /* 0x000562000c1e1900 */
[----:B---3--:R-:W-:-:S03]  /*2ad0*/  @!P4 IMAD.WIDE.U32 R20, R29, 0x4, R20 ;  /* 0x000000041d14c825 */ /* 0x008fc600078e0014 */
[----:B------:R2:W5:Y:S01]  /*2ae0*/  @!P5 LDG.E R10, desc[UR4][R26.64] ;  /* 0x000000041a0ad981 */ /* 0x000562000c1e1900 */
[----:B-1----:R-:W-:-:S03]  /*2af0*/  @!P3 IMAD.WIDE.U32 R4, R13, 0x4, R4 ;  /* 0x000000040d04b825 */ /* 0x002fc600078e0004 */
[----:B------:R2:W5:Y:S04]  /*2b00*/  @!P4 LDG.E R9, desc[UR4][R20.64] ;  /* 0x000000041409c981 */ /* 0x000568000c1e1900 */
[----:B------:R2:W5:Y:S01]  /*2b10*/  @!P3 LDG.E R8, desc[UR4][R4.64] ;  /* 0x000000040408b981 */ /* 0x000562000c1e1900 */
[----:B0-----:R-:W-:-:S05]  /*2b20*/  @!P6 IMAD.WIDE.U32 R24, R23, 0x4, R24 ;  /* 0x000000041718e825 */ /* 0x001fca00078e0018 */
[----:B------:R2:W5:Y:S01]  /*2b30*/  @!P6 LDG.E R14, desc[UR4][R24.64] ;  /* 0x00000004180ee981 */ /* 0x000562000c1e1900 */
[----:B------:R-:W-:Y:S01]  /*2b40*/  HFMA2.MMA R13, -RZ, RZ, 0, 0 ;  /* 0x00000000ff0d7435 */ /* 0x000fe200000001ff */
[----:B------:R-:W-:Y:S01]  /*2b50*/  @!P1 IMAD.WIDE.U32 R18, R7, 0x4, R18 ;  /* 0x0000000407129825 */ /* 0x000fe200078e0012 */
[----:B------:R-:W-:-:S08]  /*2b60*/  MOV R7, UR6 ;  /* 0x0000000600077c02 */ /* 0x000fd00008000f00 */
[----:B------:R2:W5:Y:S01]  /*2b70*/  @!P1 LDG.E R13, desc[UR4][R18.64] ;  /* 0x00000004120d9981 */ /* 0x000562000c1e1900 */
[----:B------:R-:W-:Y:S01]  /*2b80*/  ISETP.GE.AND P1, PT, R7, RZ, PT ;  /* 0x000000ff0700720c */ /* 0x000fe20003f26270 */
[----:B------:R-:W-:-:S12]  /*2b90*/  BSSY B2, `(.L_x_15134) ;  /* 0x00002ff000027945 */ /* 0x000fd80003800000 */
[----:B--2---:R-:W-:Y:S05]  /*2ba0*/  @!P1 BRA `(.L_x_15135) ;  /* 0x0000001400ec9947 */ /* 0x004fea0003800000 */
        /* <DEDUP_REMOVED lines=18> */
[----:B------:R-:W-:Y:S05]  /*2cd0*/  CALL.REL.NOINC `($__internal_54_$__cuda_sm3x_div_rn_ftz_f32_slowpath) ;  /* 0x0000003000a47944 */ /* 0x000fea0003c00000 */
[----:B------:R-:W-:-:S07]  /*2ce0*/  MOV R4, R0 ;  /* 0x0000000000047202 */ /* 0x000fce0000000f00 */
.L_x_15139:
[----:B------:R-:W-:Y:S05]  /*2cf0*/  BSYNC B4 ;  /* 0x0000000000047941 */ /* 0x000fea0003800000 */
.L_x_15138:
        /* <DEDUP_REMOVED lines=24> */
.L_x_15137:
[----:B------:R-:W-:Y:S05]  /*2e80*/  BSYNC B3 ;  /* 0x0000000000037941 */ /* 0x000fea0003800000 */
.L_x_15136:
        /* <DEDUP_REMOVED lines=22> */
.L_x_15143:
[----:B------:R-:W-:Y:S05]  /*2ff0*/  BSYNC B4 ;  /* 0x0000000000047941 */ /* 0x000fea0003800000 */
.L_x_15142:
        /* <DEDUP_REMOVED lines=24> */
.L_x_15141:
[----:B------:R-:W-:Y:S05]  /*3180*/  BSYNC B3 ;  /* 0x0000000000037941 */ /* 0x000fea0003800000 */
.L_x_15140:
        /* <DEDUP_REMOVED lines=22> */
.L_x_15147:
[----:B------:R-:W-:Y:S05]  /*32f0*/  BSYNC B4 ;  /* 0x0000000000047941 */ /* 0x000fea0003800000 */
.L_x_15146:
        /* <DEDUP_REMOVED lines=24> */
.L_x_15145:
[----:B------:R-:W-:Y:S05]  /*3480*/  BSYNC B3 ;  /* 0x0000000000037941 */ /* 0x000fea0003800000 */
.L_x_15144:
        /* <DEDUP_REMOVED lines=22> */
.L_x_15151:
[----:B------:R-:W-:Y:S05]  /*35f0*/  BSYNC B4 ;  /* 0x0000000000047941 */ /* 0x000fea0003800000 */
.L_x_15150:
        /* <DEDUP_REMOVED lines=24> */
.L_x_15149:
[----:B------:R-:W-:Y:S05]  /*3780*/  BSYNC B3 ;  /* 0x0000000000037941 */ /* 0x000fea0003800000 */
.L_x_15148:
        /* <DEDUP_REMOVED lines=22> */
.L_x_15155:
[----:B------:R-:W-:Y:S05]  /*38f0*/  BSYNC B4 ;  /* 0x0000000000047941 */ /* 0x000fea0003800000 */
.L_x_15154:
        /* <DEDUP_REMOVED lines=24> */
.L_x_15153:
[----:B------:R-:W-:Y:S05]  /*3a80*/  BSYNC B3 ;  /* 0x0000000000037941 */ /* 0x000fea0003800000 */
.L_x_15152:
        /* <DEDUP_REMOVED lines=22> */
.L_x_15159:
[----:B------:R-:W-:Y:S05]  /*3bf0*/  BSYNC B4 ;  /* 0x0000000000047941 */ /* 0x000fea0003800000 */
.L_x_15158:
        /* <DEDUP_REMOVED lines=24> */
.L_x_15157:
[----:B------:R-:W-:Y:S05]  /*3d80*/  BSYNC B3 ;  /* 0x0000000000037941 */ /* 0x000fea0003800000 */
.L_x_15156:
        /* <DEDUP_REMOVED lines=22> */
.L_x_15163:
[----:B------:R-:W-:Y:S05]  /*3ef0*/  BSYNC B4 ;  /* 0x0000000000047941 */ /* 0x000fea0003800000 */
.L_x_15162:
        /* <DEDUP_REMOVED lines=17> */
[----:B------:R-:W-:Y:S01]  /*4010*/  @P2 FFMA.FTZ R4, R5, 0.93318945169448852539, -R4 ;  /* 0x3f6ee58105042823 */ /* 0x000fe20000010804 */
[----:B------:R-:W-:Y:S02]  /*4020*/  FADD.FTZ R5, |R13|, |R7| ;  /* 0x400000070d057221 */ /* 0x000fe40000010200 */
[----:B------:R-:W-:Y:S02]  /*4030*/  @!P0 FSEL R4, R0, 0.78539818525314331055, !PT ;  /* 0x3f490fdb00048808 */ /* 0x000fe40007800000 */
[----:B------:R-:W-:Y:S02]  /*4040*/  @!P1 FSEL R4, RZ, 3.1415927410125732422, PT ;  /* 0x40490fdbff049808 */ /* 0x000fe40003800000 */
[----:B------:R-:W-:Y:S02]  /*4050*/  FSETP.GTU.FTZ.AND P0, PT, |R5|, +INF , PT ;  /* 0x7f8000000500780b */ /* 0x000fe40003f1c200 */
[----:B------:R-:W-:-:S04]  /*4060*/  LOP3.LUT R4, R4, 0x80000000, R13, 0xb8, !PT ;  /* 0x8000000004047812 */ /* 0x000fc800078eb80d */
[----:B------:R-:W-:-:S07]  /*4070*/  FSEL R5, R5, R4, P0 ;  /* 0x0000000405057208 */ /* 0x000fce0000000000 */
.L_x_15161:
[----:B------:R-:W-:Y:S05]  /*4080*/  BSYNC B3 ;  /* 0x0000000000037941 */ /* 0x000fea0003800000 */
.L_x_15160:
[----:B------:R-:W-:-:S04]  /*4090*/  IADD3 R3, R3, 0x380, RZ ;  /* 0x0000038003037810 */ /* 0x000fc80007ffe0ff */
[----:B------:R-:W-:-:S13]  /*40a0*/  ISETP.GE.AND P0, PT, R3, R22, PT ;  /* 0x000000160300720c */ /* 0x000fda0003f06270 */
[----:B------:R-:W-:Y:S05]  /*40b0*/  @P0 BRA `(.L_x_15164) ;  /* 0x0000001800b00947 */ /* 0x000fea0003800000 */
[----:B-----5:R-:W-:Y:S01]  /*40c0*/  FADD.FTZ R13, |R7|, -RZ ;  /* 0x800000ff070d7221 */ /* 0x020fe20000010200 */
        /* <DEDUP_REMOVED lines=14> */
[----:B------:R-:W-:Y:S05]  /*41b0*/  CALL.REL.NOINC `($__internal_54_$__cuda_sm3x_div_rn_ftz_f32_slowpath) ;  /* 0x0000001c006c7944 */ /* 0x000fea0003c00000 */
[----:B------:R-:W-:-:S07]  /*41c0*/  MOV R3, R0 ;  /* 0x0000000000037202 */ /* 0x000fce0000000f00 */
.L_x_15166:
[----:B------:R-:W-:Y:S05]  /*41d0*/  BSYNC B3 ;  /* 0x0000000000037941 */ /* 0x000fea0003800000 */
.L_x_15165:
[----:B------:R-:W-:Y:S01]  /*41e0*/  HFMA2.MMA R7, -RZ, RZ, 0.89990234375, 10328 ;  /* 0x3b33710bff077435 */ /* 0x000fe200000001ff */
[----:B------:R-:W-:Y:S01]  /*41f0*/  FMUL.FTZ R0, R3, R3 ;  /* 0x0000000303007220 */ /* 0x000fe20000410000 */
[----:B------:R-:W-:Y:S01]  /*4200*/  ULDC UR6, c[0x0][0x218] ;  /* 0x0000860000067ab9 */ /* 0x000fe20000000800 */
[----:B------:R-:W-:Y:S02]  /*4210*/  FSETP.NEU.FTZ.AND P1, PT, R24, RZ, PT ;  /* 0x000000ff1800720b */ /* 0x000fe40003f3d000 */
[----:B------:R-:W-:Y:S02]  /*4220*/  FSETP.NEU.FTZ.AND P0, PT, |R14|, |UR6|, PT ;  /* 0x400000060e007c0b */ /* 0x000fe4000bf1d200 */
[----:B------:R-:W-:-:S03]  /*4230*/  @P2 MOV R4, 0x3fd774eb ;  /* 0x3fd774eb00042802 */ /* 0x000fc60000000f00 */
        /* <DEDUP_REMOVED lines=18> */
.L_x_15135:
        /* <DEDUP_REMOVED lines=20> */
.L_x_15170:
[----:B------:R-:W-:Y:S05]  /*44a0*/  BSYNC B4 ;  /* 0x0000000000047941 */ /* 0x000fea0003800000 */
.L_x_15169:
        /* <DEDUP_REMOVED lines=25> */
.L_x_15168:
[----:B------:R-:W-:Y:S05]  /*4640*/  BSYNC B3 ;  /* 0x0000000000037941 */ /* 0x000fea0003800000 */
.L_x_15167:
        /* <DEDUP_REMOVED lines=22> */
.L_x_15174:
[----:B------:R-:W-:Y:S05]  /*47b0*/  BSYNC B4 ;  /* 0x0000000000047941 */ /* 0x000fea0003800000 */
.L_x_15173:
        /* <DEDUP_REMOVED lines=25> */
.L_x_15172:
[----:B------:R-:W-:Y:S05]  /*4950*/  BSYNC B3 ;  /* 0x0000000000037941 */ /* 0x000fea0003800000 */
.L_x_15171:
        /* <DEDUP_REMOVED lines=22> */
.L_x_15178:
[----:B------:R-:W-:Y:S05]  /*4ac0*/  BSYNC B4 ;  /* 0x0000000000047941 */ /* 0x000fea0003800000 */
.L_x_15177:
        /* <DEDUP_REMOVED lines=25> */
.L_x_15176:
[----:B------:R-:W-:Y:S05]  /*4c60*/  BSYNC B3 ;  /* 0x0000000000037941 */ /* 0x000fea0003800000 */
.L_x_15175:
        /* <DEDUP_REMOVED lines=22> */
.L_x_15182:
[----:B------:R-:W-:Y:S05]  /*4dd0*/  BSYNC B4 ;  /* 0x0000000000047941 */ /* 0x000fea0003800000 */
.L_x_15181:
        /* <DEDUP_REMOVED lines=25> */
.L_x_15180:
[----:B------:R-:W-:Y:S05]  /*4f70*/  BSYNC B3 ;  /* 0x0000000000037941 */ /* 0x000fea0003800000 */
.L_x_15179:
        /* <DEDUP_REMOVED lines=22> */
.L_x_15186:
[----:B------:R-:W-:Y:S05]  /*50e0*/  BSYNC B4 ;  /* 0x0000000000047941 */ /* 0x000fea0003800000 */
.L_x_15185:
        /* <DEDUP_REMOVED lines=25> */
.L_x_15184:
[----:B------:R-:W-:Y:S05]  /*5280*/  BSYNC B3 ;  /* 0x0000000000037941 */ /* 0x000fea0003800000 */
.L_x_15183:
        /* <DEDUP_REMOVED lines=22> */
.L_x_15190:
[----:B------:R-:W-:Y:S05]  /*53f0*/  BSYNC B4 ;  /* 0x0000000000047941 */ /* 0x000fea0003800000 */
.L_x_15189:
        /* <DEDUP_REMOVED lines=25> */
.L_x_15188:
[----:B------:R-:W-:Y:S05]  /*5590*/  BSYNC B3 ;  /* 0x0000000000037941 */ /* 0x000fea0003800000 */
.L_x_15187:
        /* <DEDUP_REMOVED lines=22> */
.L_x_15194:
[----:B------:R-:W-:Y:S05]  /*5700*/  BSYNC B4 ;  /* 0x0000000000047941 */ /* 0x000fea0003800000 */
.L_x_15193:
        /* <DEDUP_REMOVED lines=25> */
.L_x_15192:
[----:B------:R-:W-:Y:S05]  /*58a0*/  BSYNC B3 ;  /* 0x0000000000037941 */ /* 0x000fea0003800000 */
.L_x_15191:
        /* <DEDUP_REMOVED lines=20> */
.L_x_15196:
[----:B------:R-:W-:Y:S05]  /*59f0*/  BSYNC B3 ;  /* 0x0000000000037941 */ /* 0x000fea0003800000 */
.L_x_15195:
        /* <DEDUP_REMOVED lines=24> */
.L_x_15164:
[----:B------:R-:W-:Y:S05]  /*5b80*/  BSYNC B2 ;  /* 0x0000000000027941 */ /* 0x000fea0003800000 */
.L_x_15134:
[----:B------:R-:W0:Y:S01]  /*5b90*/  S2R R7, SR_TID.X ;  /* 0x0000000000077919 */ /* 0x000e220000002100 */
[----:B------:R-:W-:Y:S04]  /*5ba0*/  BSSY B0, `(.L_x_15197) ;  /* 0x0000034000007945 */ /* 0x000fe80003800000 */
[----:B------:R-:W-:Y:S01]  /*5bb0*/  BSSY B1, `(.L_x_15198) ;  /* 0x000002c000017945 */ /* 0x000fe20003800000 */
[----:B0-----:R-:W-:-:S13]  /*5bc0*/  ISETP.GE.AND P0, PT, R7, R22, PT ;  /* 0x000000160700720c */ /* 0x001fda0003f06270 */
[----:B-----5:R-:W0:Y:S01]  /*5bd0*/  @!P0 LDC.64 R14, c[0x0][0x220] ;  /* 0x00008800ff0e8b82 */ /* 0x020e220000000a00 */
[----:B------:R-:W-:-:S05]  /*5be0*/  @!P0 IADD3 R3, R2, R7, RZ ;  /* 0x0000000702038210 */ /* 0x000fca0007ffe0ff */
[----:B0-----:R-:W-:Y:S01]  /*5bf0*/  @!P0 IMAD.WIDE.U32 R14, R3, 0x4, R14 ;  /* 0x00000004030e8825 */ /* 0x001fe200078e000e */
[----:B------:R-:W-:Y:S02]  /*5c00*/  MOV R3, R7 ;  /* 0x0000000700037202 */ /* 0x000fe40000000f00 */
[----:B------:R-:W-:Y:S02]  /*5c10*/  @!P0 IADD3 R3, R7, 0x80, RZ ;  /* 0x0000008007038810 */ /* 0x000fe40007ffe0ff */
[----:B------:R0:W-:Y:S02]  /*5c20*/  @!P0 STG.E desc[UR4][R14.64], R12 ;  /* 0x0000000c0e008986 */ /* 0x0001e4000c101904 */
        /* <DEDUP_REMOVED lines=14> */
.L_x_15199:
[----:B------:R-:W-:-:S13]  /*5d10*/  ISETP.GE.AND P0, PT, R3, R22, PT ;  /* 0x000000160300720c */ /* 0x000fda0003f06270 */
[----:B------:R-:W-:Y:S05]  /*5d20*/  @P0 BRA `(.L_x_15201) ;  /* 0x0000000000300947 */ /* 0x000fea0003800000 */
[----:B0-----:R-:W0:Y:S01]  /*5d30*/  LDC.64 R10, c[0x0][0x220] ;  /* 0x00008800ff0a7b82 */ /* 0x001e220000000a00 */
[----:B------:R-:W-:Y:S02]  /*5d40*/  IADD3 R7, R2, R3, RZ ;  /* 0x0000000302077210 */ /* 0x000fe40007ffe0ff */
[----:B------:R-:W-:-:S03]  /*5d50*/  IADD3 R3, R3, 0x80, RZ ;  /* 0x0000008003037810 */ /* 0x000fc60007ffe0ff */
[----:B0-----:R-:W-:-:S05]  /*5d60*/  IMAD.WIDE.U32 R10, R7, 0x4, R10 ;  /* 0x00000004070a7825 */ /* 0x001fca00078e000a */
[----:B------:R1:W-:Y:S02]  /*5d70*/  STG.E desc[UR4][R10.64], R9 ;  /* 0x000000090a007986 */ /* 0x0003e4000c101904 */
.L_x_15200:
[----:B------:R-:W-:-:S13]  /*5d80*/  ISETP.GE.AND P0, PT, R3, R22, PT ;  /* 0x000000160300720c */ /* 0x000fda0003f06270 */
[----:B------:R-:W-:Y:S05]  /*5d90*/  @P0 BRA `(.L_x_15202) ;  /* 0x0000000000340947 */ /* 0x000fea0003800000 */
[----:B01----:R-:W0:Y:S01]  /*5da0*/  LDC.64 R10, c[0x0][0x220] ;  /* 0x00008800ff0a7b82 */ /* 0x003e220000000a00 */
[----:B------:R-:W-:Y:S02]  /*5db0*/  IADD3 R7, R2, R3, RZ ;  /* 0x0000000302077210 */ /* 0x000fe40007ffe0ff */
[----:B------:R-:W-:-:S03]  /*5dc0*/  IADD3 R3, R3, 0x80, RZ ;  /* 0x0000008003037810 */ /* 0x000fc60007ffe0ff */
[----:B0-----:R-:W-:-:S05]  /*5dd0*/  IMAD.WIDE.U32 R10, R7, 0x4, R10 ;  /* 0x00000004070a7825 */ /* 0x001fca00078e000a */
[----:B------:R1:W-:Y:S02]  /*5de0*/  STG.E desc[UR4][R10.64], R8 ;  /* 0x000000080a007986 */ /* 0x0003e4000c101904 */
.L_x_15201:
[----:B------:R-:W-:-:S13]  /*5df0*/  ISETP.GE.AND P0, PT, R3, R22, PT ;  /* 0x000000160300720c */ /* 0x000fda0003f06270 */
[----:B------:R-:W-:Y:S05]  /*5e00*/  @P0 BREAK B1 ;  /* 0x0000000000010942 */ /* 0x000fea0003800000 */
[----:B------:R-:W-:Y:S05]  /*5e10*/  @P0 BRA `(.L_x_15203) ;  /* 0x0000000000300947 */ /* 0x000fea0003800000 */
[----:B-1----:R-:W1:Y:S01]  /*5e20*/  LDC.64 R8, c[0x0][0x220] ;  /* 0x00008800ff087b82 */ /* 0x002e620000000a00 */
[----:B------:R-:W-:Y:S02]  /*5e30*/  IADD3 R7, R2, R3, RZ ;  /* 0x0000000302077210 */ /* 0x000fe40007ffe0ff */
[----:B------:R-:W-:-:S03]  /*5e40*/  IADD3 R3, R3, 0x80, RZ ;  /* 0x0000008003037810 */ /* 0x000fc60007ffe0ff */
[----:B-1----:R-:W-:-:S05]  /*5e50*/  IMAD.WIDE.U32 R8, R7, 0x4, R8 ;  /* 0x0000000407087825 */ /* 0x002fca00078e0008 */
[----:B------:R2:W-:Y:S02]  /*5e60*/  STG.E desc[UR4][R8.64], R6 ;  /* 0x0000000608007986 */ /* 0x0005e4000c101904 */
.L_x_15202:
[----:B------:R-:W-:Y:S05]  /*5e70*/  BSYNC B1 ;  /* 0x0000000000017941 */ /* 0x000fea0003800000 */
.L_x_15198:
[----:B------:R-:W-:-:S13]  /*5e80*/  ISETP.GE.AND P0, PT, R3, R22, PT ;  /* 0x000000160300720c */ /* 0x000fda0003f06270 */
[----:B--2---:R-:W2:Y:S01]  /*5e90*/  @!P0 LDC.64 R6, c[0x0][0x220] ;  /* 0x00008800ff068b82 */ /* 0x004ea20000000a00 */
[----:B-1----:R-:W-:Y:S02]  /*5ea0*/  @!P0 IADD3 R9, R2, R3, RZ ;  /* 0x0000000302098210 */ /* 0x002fe40007ffe0ff */
[----:B------:R-:W-:-:S03]  /*5eb0*/  @!P0 IADD3 R3, R3, 0x80, RZ ;  /* 0x0000008003038810 */ /* 0x000fc60007ffe0ff */
[----:B--2---:R-:W-:-:S05]  /*5ec0*/  @!P0 IMAD.WIDE.U32 R6, R9, 0x4, R6 ;  /* 0x0000000409068825 */ /* 0x004fca00078e0006 */
[----:B------:R2:W-:Y:S02]  /*5ed0*/  @!P0 STG.E desc[UR4][R6.64], R5 ;  /* 0x0000000506008986 */ /* 0x0005e4000c101904 */
.L_x_15203:
[----:B------:R-:W-:Y:S05]  /*5ee0*/  BSYNC B0 ;  /* 0x0000000000007941 */ /* 0x000fea0003800000 */
.L_x_15197:
        /* <DEDUP_REMOVED lines=8> */
        .weak           $__internal_54_$__cuda_sm3x_div_rn_ftz_f32_slowpath
        .type           $__internal_54_$__cuda_sm3x_div_rn_ftz_f32_slowpath,@function
        .size           $__internal_54_$__cuda_sm3x_div_rn_ftz_f32_slowpath,(.L_x_19730 - $__internal_54_$__cuda_sm3x_div_rn_ftz_f32_slowpath)
$__internal_54_$__cuda_sm3x_div_rn_ftz_f32_slowpath:
        /* <DEDUP_REMOVED lines=35> */
.L_x_15206:
[----:B------:R-:W-:Y:S05]  /*61a0*/  BSYNC B1 ;  /* 0x0000000000017941 */ /* 0x000fea0003800000 */
.L_x_15205:
        /* <DEDUP_REMOVED lines=27> */
.L_x_15212:
[----:B------:R-:W-:-:S07]  /*6360*/  LEA R0, R7, R0, 0x17 ;  /* 0x0000000007007211 */ /* 0x000fce00078eb8ff */
.L_x_15213:
[----:B------:R-:W-:Y:S05]  /*6370*/  BSYNC B1 ;  /* 0x0000000000017941 */ /* 0x000fea0003800000 */
.L_x_15211:
[----:B------:R-:W-:Y:S05]  /*6380*/  BRA `(.L_x_15214) ;  /* 0x0000000000207947 */ /* 0x000fea0003800000 */
.L_x_15210:
[----:B------:R-:W-:-:S04]  /*6390*/  LOP3.LUT R0, R24, 0x80000000, R0, 0x48, !PT ;  /* 0x8000000018007812 */ /* 0x000fc800078e4800 */
[----:B------:R-:W-:Y:S01]  /*63a0*/  LOP3.LUT R0, R0, 0x7f800000, RZ, 0xfc, !PT ;  /* 0x7f80000000007812 */ /* 0x000fe200078efcff */
[----:B------:R-:W-:Y:S06]  /*63b0*/  BRA `(.L_x_15214) ;  /* 0x0000000000147947 */ /* 0x000fec0003800000 */
.L_x_15209:
[----:B------:R-:W-:Y:S01]  /*63c0*/  LOP3.LUT R0, R24, 0x80000000, R0, 0x48, !PT ;  /* 0x8000000018007812 */ /* 0x000fe200078e4800 */
[----:B------:R-:W-:Y:S06]  /*63d0*/  BRA `(.L_x_15214) ;  /* 0x00000000000c7947 */ /* 0x000fec0003800000 */
.L_x_15208:
[----:B------:R-:W0:Y:S01]  /*63e0*/  MUFU.RSQ R0, -QNAN ;  /* 0xffc0000000007908 */ /* 0x000e220000001400 */
[----:B------:R-:W-:Y:S05]  /*63f0*/  BRA `(.L_x_15214) ;  /* 0x0000000000047947 */ /* 0x000fea0003800000 */
.L_x_15207:
[----:B------:R-:W-:-:S07]  /*6400*/  FADD.FTZ R0, R0, R24 ;  /* 0x0000001800007221 */ /* 0x000fce0000010000 */
.L_x_15214:
[----:B------:R-:W-:Y:S05]  /*6410*/  BSYNC B0 ;  /* 0x0000000000007941 */ /* 0x000fea0003800000 */
.L_x_15204:
[----:B------:R-:W-:Y:S01]  /*6420*/  HFMA2.MMA R17, -RZ, RZ, 0, 0 ;  /* 0x00000000ff117435 */ /* 0x000fe200000001ff */
[----:B------:R-:W-:-:S05]  /*6430*/  MOV R16, R4 ;  /* 0x0000000400107202 */ /* 0x000fca0000000f00 */
[----:B0-----:R-:W-:Y:S05]  /*6440*/  RET.REL.NODEC R16 `(_ZN2at6native29vectorized_elementwise_kernelILi4ENS0_13BUnaryFunctorIfffZZZNS0_17atan2_kernel_cudaERNS_18TensorIteratorBaseEENKUlvE_clEvENKUlvE0_clEvEUlffE_EESt5arrayIPcLm2EEEEviT0_T1_) ;  /* 0xffffff9810ec7950 */ /* 0x001fea0003c3ffff */
.L_x_15215:
        /* <DEDUP_REMOVED lines=11> */
.L_x_19730:


//--------------------- .text._ZN2at6native29vectorized_elementwise_kernelILi8ENS0_13BUnaryFunctorIfffZZZNS0_17atan2_kernel_cudaERNS_18TensorIteratorBaseEENKUlvE_clEvENKUlvE0_clEvEUlffE_EESt5arrayIPcLm2EEEEviT0_T1_ --------------------------
	.section	.text._ZN2at6native29vectorized_elementwise_kernelILi8ENS0_13BUnaryFunctorIfffZZZNS0_17atan2_kernel_cudaERNS_18TensorIteratorBaseEENKUlvE_clEvENKUlvE0_clEvEUlffE_EESt5arrayIPcLm2EEEEviT0_T1_,"ax",@progbits
	.align	128
        .global         _ZN2at6native29vectorized_elementwise_kernelILi8ENS0_13BUnaryFunctorIfffZZZNS0_17atan2_kernel_cudaERNS_18TensorIteratorBaseEENKUlvE_clEvENKUlvE0_clEvEUlffE_EESt5arrayIPcLm2EEEEviT0_T1_
        .type           _ZN2at6native29vectorized_elementwise_kernelILi8ENS0_13BUnaryFunctorIfffZZZNS0_17atan2_kernel_cudaERNS_18TensorIteratorBaseEENKUlvE_clEvENKUlvE0_clEvEUlffE_EESt5arrayIPcLm2EEEEviT0_T1_,@function
        .size           _ZN2at6native29vectorized_elementwise_kernelILi8ENS0_13BUnaryFunctorIfffZZZNS0_17atan2_kernel_cudaERNS_18TensorIteratorBaseEENKUlvE_clEvENKUlvE0_clEvEUlffE_EESt5arrayIPcLm2EEEEviT0_T1_,(.L_x_19731 - _ZN2at6native29vectorized_elementwise_kernelILi8ENS0_13BUnaryFunctorIfffZZZNS0_17atan2_kernel_cudaERNS_18TensorIteratorBaseEENKUlvE_clEvENKUlvE0_clEvEUlffE_EESt5arrayIPcLm2EEEEviT0_T1_)
        .other          _ZN2at6native29vectorized_elementwise_kernelILi8ENS0_13BUnaryFunctorIfffZZZNS0_17atan2_kernel_cudaERNS_18TensorIteratorBaseEENKUlvE_clEvENKUlvE0_clEvEUlffE_EESt5arrayIPcLm2EEEEviT0_T1_,@"STO_CUDA_ENTRY STV_DEFAULT"
_ZN2at6native29vectorized_elementwise_kernelILi8ENS0_13BUnaryFunctorIfffZZZNS0_17atan2_kernel_cudaERNS_18TensorIteratorBaseEENKUlvE_clEvENKUlvE0_clEvEUlffE_EESt5arrayIPcLm2EEEEviT0_T1_:
.text._ZN2at6native29vectorized_elementwise_kernelILi8ENS0_13BUnaryFunctorIfffZZZNS0_17atan2_kernel_cudaERNS_18TensorIteratorBaseEENKUlvE_clEvENKUlvE0_clEvEUlffE_EESt5arrayIPcLm2EEEEviT0_T1_:
        /* <DEDUP_REMOVED lines=30> */
[----:B-----5:R-:W-:Y:S05]  /*01e0*/  CALL.REL.NOINC `($__internal_55_$__cuda_sm3x_div_rn_ftz_f32_slowpath) ;  /* 0x0000005c00607944 */ /* 0x020fea0003c00000 */
[----:B------:R-:W-:-:S07]  /*01f0*/  MOV R4, R0 ;  /* 0x0000000000047202 */ /* 0x000fce0000000f00 */
.L_x_15218:
[----:B------:R-:W-:Y:S05]  /*0200*/  BSYNC B2 ;  /* 0x0000000000027941 */ /* 0x000fea0003800000 */
.L_x_15217:
        /* <DEDUP_REMOVED lines=43> */
[----:B-----5:R-:W-:Y:S05]  /*04c0*/  CALL.REL.NOINC `($__internal_55_$__cuda_sm3x_div_rn_ftz_f32_slowpath) ;  /* 0x0000005800a87944 */ /* 0x020fea0003c00000 */
[----:B------:R-:W-:-:S07]  /*04d0*/  MOV R4, R0 ;  /* 0x0000000000047202 */ /* 0x000fce0000000f00 */
.L_x_15221:
[----:B------:R-:W-:Y:S05]  /*04e0*/  BSYNC B2 ;  /* 0x0000000000027941 */ /* 0x000fea0003800000 */
.L_x_15220:
        /* <DEDUP_REMOVED lines=36> */
[----:B-----5:R-:W-:Y:S05]  /*0730*/  CALL.REL.NOINC `($__internal_55_$__cuda_sm3x_div_rn_ftz_f32_slowpath) ;  /* 0x00000058000c7944 */ /* 0x020fea0003c00000 */
[----:B------:R-:W-:-:S07]  /*0740*/  MOV R4, R0 ;  /* 0x0000000000047202 */ /* 0x000fce0000000f00 */
.L_x_15223:
[----:B------:R-:W-:Y:S05]  /*0750*/  BSYNC B2 ;  /* 0x0000000000027941 */ /* 0x000fea0003800000 */
.L_x_15222:
        /* <DEDUP_REMOVED lines=37> */
[----:B-----5:R-:W-:Y:S05]  /*09b0*/  CALL.REL.NOINC `($__internal_55_$__cuda_sm3x_div_rn_ftz_f32_slowpath) ;  /* 0x00000054006c7944 */ /* 0x020fea0003c00000 */
[----:B------:R-:W-:-:S07]  /*09c0*/  MOV R4, R0 ;  /* 0x0000000000047202 */ /* 0x000fce0000000f00 */
.L_x_15225:
[----:B------:R-:W-:Y:S05]  /*09d0*/  BSYNC B2 ;  /* 0x0000000000027941 */ /* 0x000fea0003800000 */
.L_x_15224:
        /* <DEDUP_REMOVED lines=36> */
[----:B------:R-:W-:Y:S05]  /*0c20*/  CALL.REL.NOINC `($__internal_55_$__cuda_sm3x_div_rn_ftz_f32_slowpath) ;  /* 0x0000005000d07944 */ /* 0x000fea0003c00000 */
[----:B------:R-:W-:-:S07]  /*0c30*/  MOV R4, R0 ;  /* 0x0000000000047202 */ /* 0x000fce0000000f00 */
.L_x_15227:
[----:B------:R-:W-:Y:S05]  /*0c40*/  BSYNC B2 ;  /* 0x0000000000027941 */ /* 0x000fea0003800000 */
.L_x_15226:
        /* <DEDUP_REMOVED lines=37> */
[----:B------:R-:W-:Y:S05]  /*0ea0*/  CALL.REL.NOINC `($__internal_55_$__cuda_sm3x_div_rn_ftz_f32_slowpath) ;  /* 0x0000005000307944 */ /* 0x000fea0003c00000 */
[----:B------:R-:W-:-:S07]  /*0eb0*/  MOV R4, R0 ;  /* 0x0000000000047202 */ /* 0x000fce0000000f00 */
.L_x_15229:
[----:B------:R-:W-:Y:S05]  /*0ec0*/  BSYNC B2 ;  /* 0x0000000000027941 */ /* 0x000fea0003800000 */
.L_x_15228:
        /* <DEDUP_REMOVED lines=38> */
.L_x_15231:
[----:B------:R-:W-:Y:S05]  /*1130*/  BSYNC B2 ;  /* 0x0000000000027941 */ /* 0x000fea0003800000 */
.L_x_15230:
        /* <DEDUP_REMOVED lines=37> */
[----:B------:R-:W-:Y:S05]  /*1390*/  CALL.REL.NOINC `($__internal_55_$__cuda_sm3x_div_rn_ftz_f32_slowpath) ;  /* 0x0000004800f47944 */ /* 0x000fea0003c00000 */
[----:B------:R-:W-:-:S07]  /*13a0*/  MOV R16, R0 ;  /* 0x0000000000107202 */ /* 0x000fce0000000f00 */
.L_x_15233:
[----:B------:R-:W-:Y:S05]  /*13b0*/  BSYNC B2 ;  /* 0x0000000000027941 */ /* 0x000fea0003800000 */
.L_x_15232:
        /* <DEDUP_REMOVED lines=23> */
.L_x_15219:
        /* <DEDUP_REMOVED lines=26> */
[----:B-----5:R-:W-:Y:S05]  /*16d0*/  CALL.REL.NOINC `($__internal_55_$__cuda_sm3x_div_rn_ftz_f32_slowpath) ;  /* 0x0000004800247944 */ /* 0x020fea0003c00000 */
[----:B------:R-:W-:-:S07]  /*16e0*/  MOV R4, R0 ;  /* 0x0000000000047202 */ /* 0x000fce0000000f00 */
.L_x_15236:
[----:B------:R-:W-:Y:S05]  /*16f0*/  BSYNC B2 ;  /* 0x0000000000027941 */ /* 0x000fea0003800000 */
.L_x_15235:
        /* <DEDUP_REMOVED lines=39> */
.L_x_15238:
[----:B------:R-:W-:Y:S05]  /*1970*/  BSYNC B2 ;  /* 0x0000000000027941 */ /* 0x000fea0003800000 */
.L_x_15237:
        /* <DEDUP_REMOVED lines=40> */
.L_x_15240:
[----:B------:R-:W-:Y:S05]  /*1c00*/  BSYNC B2 ;  /* 0x0000000000027941 */ /* 0x000fea0003800000 */
.L_x_15239:
        /* <DEDUP_REMOVED lines=39> */
.L_x_15242:
[----:B------:R-:W-:Y:S05]  /*1e80*/  BSYNC B2 ;  /* 0x0000000000027941 */ /* 0x000fea0003800000 */
.L_x_15241:
        /* <DEDUP_REMOVED lines=40> */
.L_x_15244:
[----:B------:R-:W-:Y:S05]  /*2110*/  BSYNC B2 ;  /* 0x0000000000027941 */ /* 0x000fea0003800000 */
.L_x_15243:
        /* <DEDUP_REMOVED lines=39> */
.L_x_15246:
[----:B------:R-:W-:Y:S05]  /*2390*/  BSYNC B2 ;  /* 0x0000000000027941 */ /* 0x000fea0003800000 */
.L_x_15245:
        /* <DEDUP_REMOVED lines=40> */
.L_x_15248:
[----:B------:R-:W-:Y:S05]  /*2620*/  BSYNC B2 ;  /* 0x0000000000027941 */ /* 0x000fea0003800000 */
.L_x_15247:
        /* <DEDUP_REMOVED lines=22> */
.L_x_15234:
[----:B------:R-:W0:Y:S02]  /*2790*/  LDC.64 R4, c[0x0][0x220] ;  /* 0x00008800ff047b82 */ /* 0x000e240000000a00 */
[----:B0-----:R-:W-:-:S04]  /*27a0*/  IMAD.WIDE.U32 R4, R2, 0x4, R4 ;  /* 0x0000000402047825 */ /* 0x001fc800078e0004 */
[----:B------:R-:W-:-:S05]  /*27b0*/  IMAD.WIDE R4, R3, 0x20, R4 ;  /* 0x0000002003047825 */ /* 0x000fca00078e0204 */
[----:B------:R-:W-:Y:S04]  /*27c0*/  STG.E.128 desc[UR4][R4.64], R12 ;  /* 0x0000000c04007986 */ /* 0x000fe8000c101d04 */
[----:B------:R-:W-:Y:S01]  /*27d0*/  STG.E.128 desc[UR4][R4.64+0x10], R8 ;  /* 0x0000100804007986 */ /* 0x000fe2000c101d04 */
[----:B------:R-:W-:Y:S05]  /*27e0*/  EXIT ;  /* 0x000000000000794d */ /* 0x000fea0003800000 */
.L_x_15216:
        /* <DEDUP_REMOVED lines=78> */
[----:B------:R-:W-:Y:S05]  /*2cd0*/  CALL.REL.NOINC `($__internal_55_$__cuda_sm3x_div_rn_ftz_f32_slowpath) ;  /* 0x0000003000a47944 */ /* 0x000fea0003c00000 */
[----:B------:R-:W-:-:S07]  /*2ce0*/  MOV R4, R0 ;  /* 0x0000000000047202 */ /* 0x000fce0000000f00 */
.L_x_15254:
[----:B------:R-:W-:Y:S05]  /*2cf0*/  BSYNC B4 ;  /* 0x0000000000047941 */ /* 0x000fea0003800000 */
.L_x_15253:
        /* <DEDUP_REMOVED lines=24> */
.L_x_15252:
[----:B------:R-:W-:Y:S05]  /*2e80*/  BSYNC B3 ;  /* 0x0000000000037941 */ /* 0x000fea0003800000 */
.L_x_15251:
        /* <DEDUP_REMOVED lines=22> */
.L_x_15258:
[----:B------:R-:W-:Y:S05]  /*2ff0*/  BSYNC B4 ;  /* 0x0000000000047941 */ /* 0x000fea0003800000 */
.L_x_15257:
        /* <DEDUP_REMOVED lines=24> */
.L_x_15256:
[----:B------:R-:W-:Y:S05]  /*3180*/  BSYNC B3 ;  /* 0x0000000000037941 */ /* 0x000fea0003800000 */
.L_x_15255:
        /* <DEDUP_REMOVED lines=22> */
.L_x_15262:
[----:B------:R-:W-:Y:S05]  /*32f0*/  BSYNC B4 ;  /* 0x0000000000047941 */ /* 0x000fea0003800000 */
.L_x_15261:
        /* <DEDUP_REMOVED lines=24> */
.L_x_15260:
[----:B------:R-:W-:Y:S05]  /*3480*/  BSYNC B3 ;  /* 0x0000000000037941 */ /* 0x000fea0003800000 */
.L_x_15259:
        /* <DEDUP_REMOVED lines=22> */
.L_x_15266:
[----:B------:R-:W-:Y:S05]  /*35f0*/  BSYNC B4 ;  /* 0x0000000000047941 */ /* 0x000fea0003800000 */
.L_x_15265:
        /* <DEDUP_REMOVED lines=24> */
.L_x_15264:
[----:B------:R-:W-:Y:S05]  /*3780*/  BSYNC B3 ;  /* 0x0000000000037941 */ /* 0x000fea0003800000 */
.L_x_15263:
        /* <DEDUP_REMOVED lines=22> */
.L_x_15270:
[----:B------:R-:W-:Y:S05]  /*38f0*/  BSYNC B4 ;  /* 0x0000000000047941 */ /* 0x000fea0003800000 */
.L_x_15269:
        /* <DEDUP_REMOVED lines=24> */
.L_x_15268:
[----:B------:R-:W-:Y:S05]  /*3a80*/  BSYNC B3 ;  /* 0x0000000000037941 */ /* 0x000fea0003800000 */
.L_x_15267:
        /* <DEDUP_REMOVED lines=22> */
.L_x_15274:
[----:B------:R-:W-:Y:S05]  /*3bf0*/  BSYNC B4 ;  /* 0x0000000000047941 */ /* 0x000fea0003800000 */
.L_x_15273:
        /* <DEDUP_REMOVED lines=24> */
.L_x_15272:
[----:B------:R-:W-:Y:S05]  /*3d80*/  BSYNC B3 ;  /* 0x0000000000037941 */ /* 0x000fea0003800000 */
.L_x_15271:
        /* <DEDUP_REMOVED lines=22> */
.L_x_15278:
[----:B------:R-:W-:Y:S05]  /*3ef0*/  BSYNC B4 ;  /* 0x0000000000047941 */ /* 0x000fea0003800000 */
.L_x_15277:
        /* <DEDUP_REMOVED lines=24> */
.L_x_15276:
[----:B------:R-:W-:Y:S05]  /*4080*/  BSYNC B3 ;  /* 0x0000000000037941 */ /* 0x000fea0003800000 */
.L_x_15275:
        /* <DEDUP_REMOVED lines=18> */
[----:B------:R-:W-:Y:S05]  /*41b0*/  CALL.REL.NOINC `($__internal_55_$__cuda_sm3x_div_rn_ftz_f32_slowpath) ;  /* 0x0000001c006c7944 */ /* 0x000fea0003c00000 */
[----:B------:R-:W-:-:S07]  /*41c0*/  MOV R3, R0 ;  /* 0x0000000000037202 */ /* 0x000fce0000000f00 */
.L_x_15281:
[----:B------:R-:W-:Y:S05]  /*41d0*/  BSYNC B3 ;  /* 0x0000000000037941 */ /* 0x000fea0003800000 */
.L_x_15280:
        /* <DEDUP_REMOVED lines=24> */
.L_x_15250:
        /* <DEDUP_REMOVED lines=20> */
.L_x_15285:
[----:B------:R-:W-:Y:S05]  /*44a0*/  BSYNC B4 ;  /* 0x0000000000047941 */ /* 0x000fea0003800000 */
.L_x_15284:
        /* <DEDUP_REMOVED lines=25> */
.L_x_15283:
[----:B------:R-:W-:Y:S05]  /*4640*/  BSYNC B3 ;  /* 0x0000000000037941 */ /* 0x000fea0003800000 */
.L_x_15282:
        /* <DEDUP_REMOVED lines=22> */
.L_x_15289:
[----:B------:R-:W-:Y:S05]  /*47b0*/  BSYNC B4 ;  /* 0x0000000000047941 */ /* 0x000fea0003800000 */
.L_x_15288:
        /* <DEDUP_REMOVED lines=25> */
.L_x_15287:
[----:B------:R-:W-:Y:S05]  /*4950*/  BSYNC B3 ;  /* 0x0000000000037941 */ /* 0x000fea0003800000 */
.L_x_15286:
        /* <DEDUP_REMOVED lines=22> */
.L_x_15293:
[----:B------:R-:W-:Y:S05]  /*4ac0*/  BSYNC B4 ;  /* 0x0000000000047941 */ /* 0x000fea0003800000 */
.L_x_15292:
        /* <DEDUP_REMOVED lines=25> */
.L_x_15291:
[----:B------:R-:W-:Y:S05]  /*4c60*/  BSYNC B3 ;  /* 0x0000000000037941 */ /* 0x000fea0003800000 */
.L_x_15290:
        /* <DEDUP_REMOVED lines=22> */
.L_x_15297:
[----:B------:R-:W-:Y:S05]  /*4dd0*/  BSYNC B4 ;  /* 0x0000000000047941 */ /* 0x000fea0003800000 */
.L_x_15296:
        /* <DEDUP_REMOVED lines=25> */
.L_x_15295:
[----:B------:R-:W-:Y:S05]  /*4f70*/  BSYNC B3 ;  /* 0x0000000000037941 */ /* 0x000fea0003800000 */
.L_x_15294:
        /* <DEDUP_REMOVED lines=22> */
.L_x_15301:
[----:B------:R-:W-:Y:S05]  /*50e0*/  BSYNC B4 ;  /* 0x0000000000047941 */ /* 0x000fea0003800000 */
.L_x_15300:
        /* <DEDUP_REMOVED lines=25> */
.L_x_15299:
[----:B------:R-:W-:Y:S05]  /*5280*/  BSYNC B3 ;  /* 0x0000000000037941 */ /* 0x000fea0003800000 */
.L_x_15298:
        /* <DEDUP_REMOVED lines=22> */
.L_x_15305:
[----:B------:R-:W-:Y:S05]  /*53f0*/  BSYNC B4 ;  /* 0x0000000000047941 */ /* 0x000fea0003800000 */
.L_x_15304:
        /* <DEDUP_REMOVED lines=25> */
.L_x_15303:
[----:B------:R-:W-:Y:S05]  /*5590*/  BSYNC B3 ;  /* 0x0000000000037941 */ /* 0x000fea0003800000 */
.L_x_15302:
        /* <DEDUP_REMOVED lines=22> */
.L_x_15309:
[----:B------:R-:W-:Y:S05]  /*5700*/  BSYNC B4 ;  /* 0x0000000000047941 */ /* 0x000fea0003800000 */
.L_x_15308:
        /* <DEDUP_REMOVED lines=25> */
.L_x_15307:
[----:B------:R-:W-:Y:S05]  /*58a0*/  BSYNC B3 ;  /* 0x0000000000037941 */ /* 0x000fea0003800000 */
.L_x_15306:
        /* <DEDUP_REMOVED lines=20> */
.L_x_15311:
[----:B------:R-:W-:Y:S05]  /*59f0*/  BSYNC B3 ;  /* 0x0000000000037941 */ /* 0x000fea0003800000 */
.L_x_15310:
        /* <DEDUP_REMOVED lines=24> */
.L_x_15279:
[----:B------:R-:W-:Y:S05]  /*5b80*/  BSYNC B2 ;  /* 0x0000000000027941 */ /* 0x000fea0003800000 */
.L_x_15249:
        /* <DEDUP_REMOVED lines=24> */
.L_x_15314:
[----:B------:R-:W-:-:S13]  /*5d10*/  ISETP.GE.AND P0, PT, R3, R22, PT ;  /* 0x000000160300720c */ /* 0x000fda0003f06270 */
[----:B------:R-:W-:Y:S05]  /*5d20*/  @P0 BRA `(.L_x_15316) ;  /* 0x0000000000300947 */ /* 0x000fea0003800000 */
[----:B0-----:R-:W0:Y:S01]  /*5d30*/  LDC.64 R10, c[0x0][0x220] ;  /* 0x00008800ff0a7b82 */ /* 0x001e220000000a00 */
[----:B------:R-:W-:Y:S02]  /*5d40*/  IADD3 R7, R2, R3, RZ ;  /* 0x0000000302077210 */ /* 0x000fe40007ffe0ff */
[----:B------:R-:W-:-:S03]  /*5d50*/  IADD3 R3, R3, 0x80, RZ ;  /* 0x0000008003037810 */ /* 0x000fc60007ffe0ff */
[----:B0-----:R-:W-:-:S05]  /*5d60*/  IMAD.WIDE.U32 R10, R7, 0x4, R10 ;  /* 0x00000004070a7825 */ /* 0x001fca00078e000a */
[----:B------:R1:W-:Y:S02]  /*5d70*/  STG.E desc[UR4][R10.64], R9 ;  /* 0x000000090a007986 */ /* 0x0003e4000c101904 */
.L_x_15315:
[----:B------:R-:W-:-:S13]  /*5d80*/  ISETP.GE.AND P0, PT, R3, R22, PT ;  /* 0x000000160300720c */ /* 0x000fda0003f06270 */
[----:B------:R-:W-:Y:S05]  /*5d90*/  @P0 BRA `(.L_x_15317) ;  /* 0x0000000000340947 */ /* 0x000fea0003800000 */
[----:B01----:R-:W0:Y:S01]  /*5da0*/  LDC.64 R10, c[0x0][0x220] ;  /* 0x00008800ff0a7b82 */ /* 0x003e220000000a00 */
[----:B------:R-:W-:Y:S02]  /*5db0*/  IADD3 R7, R2, R3, RZ ;  /* 0x0000000302077210 */ /* 0x000fe40007ffe0ff */
[----:B------:R-:W-:-:S03]  /*5dc0*/  IADD3 R3, R3, 0x80, RZ ;  /* 0x0000008003037810 */ /* 0x000fc60007ffe0ff */
[----:B0-----:R-:W-:-:S05]  /*5dd0*/  IMAD.WIDE.U32 R10, R7, 0x4, R10 ;  /* 0x00000004070a7825 */ /* 0x001fca00078e000a */
[----:B------:R1:W-:Y:S02]  /*5de0*/  STG.E desc[UR4][R10.64], R8 ;  /* 0x000000080a007986 */ /* 0x0003e4000c101904 */
.L_x_15316:
        /* <DEDUP_REMOVED lines=8> */
.L_x_15317:
[----:B------:R-:W-:Y:S05]  /*5e70*/  BSYNC B1 ;  /* 0x0000000000017941 */ /* 0x000fea0003800000 */
.L_x_15313:
[----:B------:R-:W-:-:S13]  /*5e80*/  ISETP.GE.AND P0, PT, R3, R22, PT ;  /* 0x000000160300720c */ /* 0x000fda0003f06270 */
[----:B--2---:R-:W2:Y:S01]  /*5e90*/  @!P0 LDC.64 R6, c[0x0][0x220] ;  /* 0x00008800ff068b82 */ /* 0x004ea20000000a00 */
[----:B-1----:R-:W-:Y:S02]  /*5ea0*/  @!P0 IADD3 R9, R2, R3, RZ ;  /* 0x0000000302098210 */ /* 0x002fe40007ffe0ff */
[----:B------:R-:W-:-:S03]  /*5eb0*/  @!P0 IADD3 R3, R3, 0x80, RZ ;  /* 0x0000008003038810 */ /* 0x000fc60007ffe0ff */
[----:B--2---:R-:W-:-:S05]  /*5ec0*/  @!P0 IMAD.WIDE.U32 R6, R9, 0x4, R6 ;  /* 0x0000000409068825 */ /* 0x004fca00078e0006 */
[----:B------:R2:W-:Y:S02]  /*5ed0*/  @!P0 STG.E desc[UR4][R6.64], R5 ;  /* 0x0000000506008986 */ /* 0x0005e4000c101904 */
.L_x_15318:
[----:B------:R-:W-:Y:S05]  /*5ee0*/  BSYNC B0 ;  /* 0x0000000000007941 */ /* 0x000fea0003800000 */
.L_x_15312:
        /* <DEDUP_REMOVED lines=8> */
        .weak           $__internal_55_$__cuda_sm3x_div_rn_ftz_f32_slowpath
        .type           $__internal_55_$__cuda_sm3x_div_rn_ftz_f32_slowpath,@function
        .size           $__internal_55_$__cuda_sm3x_div_rn_ftz_f32_slowpath,(.L_x_19731 - $__internal_55_$__cuda_sm3x_div_rn_ftz_f32_slowpath)
$__internal_55_$__cuda_sm3x_div_rn_ftz_f32_slowpath:
        /* <DEDUP_REMOVED lines=35> */
.L_x_15321:
[----:B------:R-:W-:Y:S05]  /*61a0*/  BSYNC B1 ;  /* 0x0000000000017941 */ /* 0x000fea0003800000 */
.L_x_15320:
        /* <DEDUP_REMOVED lines=27> */
.L_x_15327:
[----:B------:R-:W-:-:S07]  /*6360*/  LEA R0, R7, R0, 0x17 ;  /* 0x0000000007007211 */ /* 0x000fce00078eb8ff */
.L_x_15328:
[----:B------:R-:W-:Y:S05]  /*6370*/  BSYNC B1 ;  /* 0x0000000000017941 */ /* 0x000fea0003800000 */
.L_x_15326:
[----:B------:R-:W-:Y:S05]  /*6380*/  BRA `(.L_x_15329) ;  /* 0x0000000000207947 */ /* 0x000fea0003800000 */
.L_x_15325:
[----:B------:R-:W-:-:S04]  /*6390*/  LOP3.LUT R0, R24, 0x80000000, R0, 0x48, !PT ;  /* 0x8000000018007812 */ /* 0x000fc800078e4800 */
[----:B------:R-:W-:Y:S01]  /*63a0*/  LOP3.LUT R0, R0, 0x7f800000, RZ, 0xfc, !PT ;  /* 0x7f80000000007812 */ /* 0x000fe200078efcff */
[----:B------:R-:W-:Y:S06]  /*63b0*/  BRA `(.L_x_15329) ;  /* 0x0000000000147947 */ /* 0x000fec0003800000 */
.L_x_15324:
[----:B------:R-:W-:Y:S01]  /*63c0*/  LOP3.LUT R0, R24, 0x80000000, R0, 0x48, !PT ;  /* 0x8000000018007812 */ /* 0x000fe200078e4800 */
[----:B------:R-:W-:Y:S06]  /*63d0*/  BRA `(.L_x_15329) ;  /* 0x00000000000c7947 */ /* 0x000fec0003800000 */
.L_x_15323:
[----:B------:R-:W0:Y:S01]  /*63e0*/  MUFU.RSQ R0, -QNAN ;  /* 0xffc0000000007908 */ /* 0x000e220000001400 */
[----:B------:R-:W-:Y:S05]  /*63f0*/  BRA `(.L_x_15329) ;  /* 0x0000000000047947 */ /* 0x000fea0003800000 */
.L_x_15322:
[----:B------:R-:W-:-:S07]  /*6400*/  FADD.FTZ R0, R0, R24 ;  /* 0x0000001800007221 */ /* 0x000fce0000010000 */
.L_x_15329:
[----:B------:R-:W-:Y:S05]  /*6410*/  BSYNC B0 ;  /* 0x0000000000007941 */ /* 0x000fea0003800000 */
.L_x_15319:
[----:B------:R-:W-:Y:S01]  /*6420*/  HFMA2.MMA R17, -RZ, RZ, 0, 0 ;  /* 0x00000000ff117435 */ /* 0x000fe200000001ff */
[----:B------:R-:W-:-:S05]  /*6430*/  MOV R16, R4 ;  /* 0x0000000400107202 */ /* 0x000fca0000000f00 */
[----:B0-----:R-:W-:Y:S05]  /*6440*/  RET.REL.NODEC R16 `(_ZN2at6native29vectorized_elementwise_kernelILi8ENS0_13BUnaryFunctorIfffZZZNS0_17atan2_kernel_cudaERNS_18TensorIteratorBaseEENKUlvE_clEvENKUlvE0_clEvEUlffE_EESt5arrayIPcLm2EEEEviT0_T1_) ;  /* 0xffffff9810ec7950 */ /* 0x001fea0003c3ffff */
.L_x_15330:
        /* <DEDUP_REMOVED lines=11> */
.L_x_19731:


//--------------------- .text._ZN2at6native18elementwise_kernelILi128ELi4EZNS0_15gpu_kernel_implINS0_13AUnaryFunctorIfffZZZNS0_17atan2_kernel_cudaERNS_18TensorIteratorBaseEENKUlvE_clEvENKUlvE0_clEvEUlffE_EEEEvS5_RKT_EUliE_EEviT1_ --------------------------
	.section	.text._ZN2at6native18elementwise_kernelILi128ELi4EZNS0_15gpu_kernel_implINS0_13AUnaryFunctorIfffZZZNS0_17atan2_kernel_cudaERNS_18TensorIteratorBaseEENKUlvE_clEvENKUlvE0_clEvEUlffE_EEEEvS5_RKT_EUliE_EEviT1_,"ax",@progbits
	.align	128
        .global         _ZN2at6native18elementwise_kernelILi128ELi4EZNS0_15gpu_kernel_implINS0_13AUnaryFunctorIfffZZZNS0_17atan2_kernel_cudaERNS_18TensorIteratorBaseEENKUlvE_clEvENKUlvE0_clEvEUlffE_EEEEvS5_RKT_EUliE_EEviT1_
        .type           _ZN2at6native18elementwise_kernelILi128ELi4EZNS0_15gpu_kernel_implINS0_13AUnaryFunctorIfffZZZNS0_17atan2_kernel_cudaERNS_18TensorIteratorBaseEENKUlvE_clEvENKUlvE0_clEvEUlffE_EEEEvS5_RKT_EUliE_EEviT1_,@function
        .size           _ZN2at6native18elementwise_kernelILi128ELi4EZNS0_15gpu_kernel_implINS0_13AUnaryFunctorIfffZZZNS0_17atan2_kernel_cudaERNS_18TensorIteratorBaseEENKUlvE_clEvENKUlvE0_clEvEUlffE_EEEEvS5_RKT_EUliE_EEviT1_,(.L_x_19732 - _ZN2at6native18elementwise_kernelILi128ELi4EZNS0_15gpu_kernel_implINS0_13AUnaryFunctorIfffZZZNS0_17atan2_kernel_cudaERNS_18TensorIteratorBaseEENKUlvE_clEvENKUlvE0_clEvEUlffE_EEEEvS5_RKT_EUliE_EEviT1_)
        .other          _ZN2at6native18elementwise_kernelILi128ELi4EZNS0_15gpu_kernel_implINS0_13AUnaryFunctorIfffZZZNS0_17atan2_kernel_cudaERNS_18TensorIteratorBaseEENKUlvE_clEvENKUlvE0_clEvEUlffE_EEEEvS5_RKT_EUliE_EEviT1_,@"STO_CUDA_ENTRY STV_DEFAULT"
_ZN2at6native18elementwise_kernelILi128ELi4EZNS0_15gpu_kernel_implINS0_13AUnaryFunctorIfffZZZNS0_17atan2_kernel_cudaERNS_18TensorIteratorBaseEENKUlvE_clEvENKUlvE0_clEvEUlffE_EEEEvS5_RKT_EUliE_EEviT1_:
.text._ZN2at6native18elementwise_kernelILi128ELi4EZNS0_15gpu_kernel_implINS0_13AUnaryFunctorIfffZZZNS0_17atan2_kernel_cudaERNS_18TensorIteratorBaseEENKUlvE_clEvENKUlvE0_clEvEUlffE_EEEEvS5_RKT_EUliE_EEviT1_:
        /* <DEDUP_REMOVED lines=313> */
.L_x_15333:
        /* <DEDUP_REMOVED lines=22> */
.L_x_15338:
[----:B------:R-:W2:Y:S02]  /*14f0*/  LDG.E.U8 R2, desc[UR36][R2.64] ;  /* 0x0000002402027981 */ /* 0x000ea4000c1e1100 */
[----:B--2---:R-:W-:Y:S01]  /*1500*/  I2FP.F32.U32 R4, R2 ;  /* 0x0000000200047245 */ /* 0x004fe20000201000 */
[----:B------:R-:W-:Y:S06]  /*1510*/  BRA `(.L_x_15340) ;  /* 0x0000000c002c7947 */ /* 0x000fec0003800000 */
.L_x_15337:
        /* <DEDUP_REMOVED lines=9> */
.L_x_15342:
[----:B------:R-:W2:Y:S02]  /*15b0*/  LDG.E R2, desc[UR36][R2.64] ;  /* 0x0000002402027981 */ /* 0x000ea4000c1e1900 */
[----:B--2---:R-:W-:Y:S01]  /*15c0*/  I2FP.F32.S32 R4, R2 ;  /* 0x0000000200047245 */ /* 0x004fe20000201400 */
[----:B------:R-:W-:Y:S06]  /*15d0*/  BRA `(.L_x_15340) ;  /* 0x0000000800fc7947 */ /* 0x000fec0003800000 */
.L_x_15341:
[----:B------:R-:W2:Y:S02]  /*15e0*/  LDG.E.U16 R2, desc[UR36][R2.64] ;  /* 0x0000002402027981 */ /* 0x000ea4000c1e1500 */
[----:B--2---:R0:W1:Y:S01]  /*15f0*/  I2F.S16 R4, R2 ;  /* 0x0000000200047306 */ /* 0x0040620000101400 */
[----:B------:R-:W-:Y:S05]  /*1600*/  BRA `(.L_x_15340) ;  /* 0x0000000800f07947 */ /* 0x000fea0003800000 */
.L_x_15336:
        /* <DEDUP_REMOVED lines=8> */
.L_x_15344:
[----:B------:R-:W2:Y:S02]  /*1690*/  LDG.E.U16 R2, desc[UR36][R2.64] ;  /* 0x0000002402027981 */ /* 0x000ea4000c1e1500 */
[----:B--2---:R-:W-:Y:S01]  /*16a0*/  HADD2.F32 R4, -RZ, R2.H0_H0 ;  /* 0x20000002ff047230 */ /* 0x004fe20000004100 */
[----:B------:R-:W-:Y:S06]  /*16b0*/  BRA `(.L_x_15340) ;  /* 0x0000000800c47947 */ /* 0x000fec0003800000 */
.L_x_15343:
        /* <DEDUP_REMOVED lines=8> */
.L_x_15346:
[----:B------:R-:W2:Y:S02]  /*1740*/  LDG.E.U16 R2, desc[UR36][R2.64] ;  /* 0x0000002402027981 */ /* 0x000ea4000c1e1500 */
[----:B--2---:R-:W-:Y:S01]  /*1750*/  HADD2.F32 R4, -RZ, R2.H0_H0 ;  /* 0x20000002ff047230 */ /* 0x004fe20000004100 */
[----:B------:R-:W-:Y:S06]  /*1760*/  BRA `(.L_x_15340) ;  /* 0x0000000800987947 */ /* 0x000fec0003800000 */
.L_x_15345:
[----:B------:R-:W2:Y:S01]  /*1770*/  LDG.E.64 R2, desc[UR36][R2.64] ;  /* 0x0000002402027981 */ /* 0x000ea2000c1e1b00 */
[----:B------:R-:W-:Y:S01]  /*1780*/  UMOV UR4, 0xf0000000 ;  /* 0xf000000000047882 */ /* 0x000fe20000000000 */
[----:B------:R-:W-:Y:S01]  /*1790*/  UMOV UR5, 0x380fffff ;  /* 0x380fffff00057882 */ /* 0x000fe20000000000 */
[----:B--2---:R-:W0:Y:S01]  /*17a0*/  F2F.F32.F64 R4, R2 ;  /* 0x0000000200047310 */ /* 0x004e220000301000 */
[----:B------:R-:W-:-:S14]  /*17b0*/  DSETP.GEU.AND P0, PT, |R2|, UR4, PT ;  /* 0x0000000402007e2a */ /* 0x000fdc000bf0e200 */
[----:B0-----:R-:W-:Y:S01]  /*17c0*/  @!P0 FMUL R4, R4, 1.175494350822287508e-38 ;  /* 0x0080000004048820 */ /* 0x001fe20000400000 */
[----:B------:R-:W-:Y:S06]  /*17d0*/  BRA `(.L_x_15340) ;  /* 0x00000008007c7947 */ /* 0x000fec0003800000 */
.L_x_15335:
        /* <DEDUP_REMOVED lines=12> */
.L_x_15349:
[----:B------:R-:W2:Y:S01]  /*18a0*/  LDG.E.64 R2, desc[UR36][R2.64] ;  /* 0x0000002402027981 */ /* 0x000ea2000c1e1b00 */
[----:B------:R-:W-:Y:S01]  /*18b0*/  UMOV UR4, 0xf0000000 ;  /* 0xf000000000047882 */ /* 0x000fe20000000000 */
[----:B------:R-:W-:Y:S01]  /*18c0*/  UMOV UR5, 0x380fffff ;  /* 0x380fffff00057882 */ /* 0x000fe20000000000 */
[----:B--2---:R-:W0:Y:S01]  /*18d0*/  F2F.F32.F64 R4, R2 ;  /* 0x0000000200047310 */ /* 0x004e220000301000 */
[----:B------:R-:W-:-:S14]  /*18e0*/  DSETP.GEU.AND P0, PT, |R2|, UR4, PT ;  /* 0x0000000402007e2a */ /* 0x000fdc000bf0e200 */
[----:B0-----:R-:W-:Y:S01]  /*18f0*/  @!P0 FMUL R4, R4, 1.175494350822287508e-38 ;  /* 0x0080000004048820 */ /* 0x001fe20000400000 */
[----:B------:R-:W-:Y:S06]  /*1900*/  BRA `(.L_x_15340) ;  /* 0x0000000800307947 */ /* 0x000fec0003800000 */
.L_x_15348:
[----:B------:R-:W-:-:S13]  /*1910*/  ISETP.NE.AND P0, PT, R4, 0xf, PT ;  /* 0x0000000f0400780c */ /* 0x000fda0003f05270 */
[----:B------:R-:W-:Y:S05]  /*1920*/  @!P0 BRA `(.L_x_15350) ;  /* 0x0000000000948947 */ /* 0x000fea0003800000 */
[----:B------:R-:W-:-:S13]  /*1930*/  ISETP.NE.AND P0, PT, R4, 0x17, PT ;  /* 0x000000170400780c */ /* 0x000fda0003f05270 */
[----:B------:R-:W-:Y:S05]  /*1940*/  @!P0 BRA `(.L_x_15351) ;  /* 0x0000000000588947 */ /* 0x000fea0003800000 */
[----:B------:R-:W-:-:S13]  /*1950*/  ISETP.NE.AND P0, PT, R4, 0x18, PT ;  /* 0x000000180400780c */ /* 0x000fda0003f05270 */
[----:B------:R-:W-:Y:S05]  /*1960*/  @P0 BRA `(.L_x_15339) ;  /* 0x0000000400bc0947 */ /* 0x000fea0003800000 */
[----:B------:R-:W2:Y:S01]  /*1970*/  LDG.E.U8 R4, desc[UR36][R2.64] ;  /* 0x0000002402047981 */ /* 0x000ea2000c1e1100 */
[----:B------:R-:W-:Y:S01]  /*1980*/  MOV R8, 0xff800000 ;  /* 0xff80000000087802 */ /* 0x000fe20000000f00 */
        /* <DEDUP_REMOVED lines=18> */
.L_x_15351:
        /* <DEDUP_REMOVED lines=13> */
.L_x_15350:
[----:B------:R-:W2:Y:S02]  /*1b80*/  LDG.E.U16 R2, desc[UR36][R2.64] ;  /* 0x0000002402027981 */ /* 0x000ea4000c1e1500 */
[----:B--2---:R-:W-:Y:S01]  /*1b90*/  IMAD.U32 R4, R2, 0x10000, RZ ;  /* 0x0001000002047824 */ /* 0x004fe200078e00ff */
[----:B------:R-:W-:Y:S06]  /*1ba0*/  BRA `(.L_x_15340) ;  /* 0x0000000400887947 */ /* 0x000fec0003800000 */
.L_x_15347:
        /* <DEDUP_REMOVED lines=11> */
.L_x_15354:
        /* <DEDUP_REMOVED lines=20> */
.L_x_15356:
[----:B------:R-:W-:Y:S05]  /*1da0*/  BSYNC B0 ;  /* 0x0000000000007941 */ /* 0x000fea0003800000 */
.L_x_15355:
[----:B------:R-:W-:Y:S01]  /*1db0*/  IMAD.SHL.U32 R2, R2, 0x100000, RZ ;  /* 0x0010000002027824 */ /* 0x000fe200078e00ff */
[----:B------:R-:W-:-:S04]  /*1dc0*/  LEA R3, R0, 0x3b800000, 0x17 ;  /* 0x3b80000000037811 */ /* 0x000fc800078eb8ff */
[----:B------:R-:W-:Y:S01]  /*1dd0*/  LOP3.LUT R4, R3, R2, R4, 0xfe, !PT ;  /* 0x0000000203047212 */ /* 0x000fe200078efe04 */
[----:B------:R-:W-:Y:S06]  /*1de0*/  BRA `(.L_x_15340) ;  /* 0x0000000000f87947 */ /* 0x000fec0003800000 */
.L_x_15353:
        /* <DEDUP_REMOVED lines=20> */
.L_x_15358:
[----:B------:R-:W-:Y:S05]  /*1f30*/  BSYNC B0 ;  /* 0x0000000000007941 */ /* 0x000fea0003800000 */
.L_x_15357:
[----:B------:R-:W-:Y:S01]  /*1f40*/  IMAD.SHL.U32 R2, R2, 0x200000, RZ ;  /* 0x0020000002027824 */ /* 0x000fe200078e00ff */
[----:B------:R-:W-:-:S04]  /*1f50*/  LEA R3, R0, 0x37800000, 0x17 ;  /* 0x3780000000037811 */ /* 0x000fc800078eb8ff */
[----:B------:R-:W-:Y:S01]  /*1f60*/  LOP3.LUT R4, R3, R2, R4, 0xfe, !PT ;  /* 0x0000000203047212 */ /* 0x000fe200078efe04 */
[----:B------:R-:W-:Y:S06]  /*1f70*/  BRA `(.L_x_15340) ;  /* 0x0000000000947947 */ /* 0x000fec0003800000 */
.L_x_15352:
        /* <DEDUP_REMOVED lines=14> */
.L_x_15339:
        /* <DEDUP_REMOVED lines=16> */
.L_x_15361:
[----:B------:R-:W-:Y:S01]  /*2160*/  IMAD.MOV.U32 R4, RZ, RZ, RZ ;  /* 0x000000ffff047224 */ /* 0x000fe200078e00ff */
[----:B------:R-:W-:Y:S06]  /*2170*/  BRA `(.L_x_15340) ;  /* 0x0000000000147947 */ /* 0x000fec0003800000 */
.L_x_15360:
[----:B------:R-:W2:Y:S02]  /*2180*/  LDG.E.64 R4, desc[UR36][R2.64] ;  /* 0x0000002402047981 */ /* 0x000ea4000c1e1b00 */
[----:B--2---:R0:W1:Y:S01]  /*2190*/  I2F.U64 R4, R4 ;  /* 0x0000000400047312 */ /* 0x0040620000301000 */
[----:B------:R-:W-:Y:S05]  /*21a0*/  BRA `(.L_x_15340) ;  /* 0x0000000000087947 */ /* 0x000fea0003800000 */
.L_x_15359:
[----:B------:R-:W2:Y:S02]  /*21b0*/  LDG.E R2, desc[UR36][R2.64] ;  /* 0x0000002402027981 */ /* 0x000ea4000c1e1900 */
[----:B--2---:R-:W-:-:S07]  /*21c0*/  I2FP.F32.U32 R4, R2 ;  /* 0x0000000200047245 */ /* 0x004fce0000201000 */
.L_x_15340:
[----:B------:R-:W-:Y:S05]  /*21d0*/  BSYNC B7 ;  /* 0x0000000000077941 */ /* 0x000fea0003800000 */
.L_x_15334:
[----:B------:R-:W-:Y:S01]  /*21e0*/  ULDC UR4, c[0x0][0x424] ;  /* 0x0001090000047ab9 */ /* 0x000fe20000000800 */
[C---:B0123-5:R-:W-:Y:S01]  /*21f0*/  FADD.FTZ R3, |R4|.reuse, -RZ ;  /* 0x800000ff04037221 */ /* 0x06ffe20000010200 */
[----:B------:R-:W-:Y:S01]  /*2200*/  FADD.FTZ R0, -RZ, |UR4| ;  /* 0x40000004ff007e21 */ /* 0x000fe20008010100 */
[----:B------:R-:W-:Y:S01]  /*2210*/  FSETP.LT.FTZ.AND P5, PT, |R4|, |UR4|, PT ;  /* 0x4000000404007c0b */ /* 0x000fe2000bfb1200 */
        /* <DEDUP_REMOVED lines=12> */
[----:B------:R-:W-:Y:S05]  /*22e0*/  CALL.REL.NOINC `($__internal_56_$__cuda_sm3x_div_rn_ftz_f32_slowpath) ;  /* 0x000000a800787944 */ /* 0x000fea0003c00000 */
[----:B------:R-:W-:-:S07]  /*22f0*/  IMAD.MOV.U32 R2, RZ, RZ, R0 ;  /* 0x000000ffff027224 */ /* 0x000fce00078e0000 */
.L_x_15363:
[----:B------:R-:W-:Y:S05]  /*2300*/  BSYNC B1 ;  /* 0x0000000000017941 */ /* 0x000fea0003800000 */
.L_x_15362:
        /* <DEDUP_REMOVED lines=18> */
.L_x_15365:
[----:B------:R-:W-:Y:S01]  /*2430*/  ISETP.GE.AND P0, PT, R4, RZ, PT ;  /* 0x000000ff0400720c */ /* 0x000fe20003f06270 */
[----:B------:R-:W-:-:S12]  /*2440*/  IMAD.MOV.U32 R3, RZ, RZ, 0x3fd774eb ;  /* 0x3fd774ebff037424 */ /* 0x000fd800078e00ff */
[----:B------:R-:W-:-:S04]  /*2450*/  @P0 FFMA.FTZ R2, R3, 0.93318945169448852539, -R2 ;  /* 0x3f6ee58103020823 */ /* 0x000fc80000010802 */
[----:B------:R-:W-:-:S07]  /*2460*/  @!P0 FFMA.FTZ R2, R3, 0.93318945169448852539, R2 ;  /* 0x3f6ee58103028823 */ /* 0x000fce0000010002 */
.L_x_15366:
[----:B------:R-:W-:Y:S05]  /*2470*/  BSYNC B0 ;  /* 0x0000000000007941 */ /* 0x000fea0003800000 */
.L_x_15364:
[----:B------:R-:W0:Y:S01]  /*2480*/  LDC R3, c[0x0][0x424] ;  /* 0x00010900ff037b82 */ /* 0x000e220000000800 */
[----:B------:R-:W-:Y:S01]  /*2490*/  FSETP.NEU.FTZ.AND P0, PT, R5, RZ, PT ;  /* 0x000000ff0500720b */ /* 0x000fe20003f1d000 */
[----:B------:R-:W-:Y:S01]  /*24a0*/  IMAD.MOV.U32 R5, RZ, RZ, 0x4016cbe4 ;  /* 0x4016cbe4ff057424 */ /* 0x000fe200078e00ff */
[----:B------:R-:W-:-:S05]  /*24b0*/  ISETP.GE.AND P2, PT, R4, RZ, PT ;  /* 0x000000ff0400720c */ /* 0x000fca0003f46270 */
[----:B------:R-:W1:Y:S01]  /*24c0*/  LDC.U8 R6, c[0x0][0x428] ;  /* 0x00010a00ff067b82 */ /* 0x000e620000000000 */
[C---:B0-----:R-:W-:Y:S01]  /*24d0*/  FSETP.NEU.FTZ.AND P1, PT, |R4|.reuse, |R3|, PT ;  /* 0x400000030400720b */ /* 0x041fe20003f3d200 */
[----:B------:R-:W-:Y:S01]  /*24e0*/  FADD.FTZ R4, |R4|, |R3| ;  /* 0x4000000304047221 */ /* 0x000fe20000010200 */
[----:B-1----:R-:W-:-:S11]  /*24f0*/  PRMT R0, R6, 0x9910, RZ ;  /* 0x0000991006007816 */ /* 0x002fd600000000ff */
[----:B------:R-:W-:Y:S02]  /*2500*/  @!P1 FSEL R2, R5, 0.78539818525314331055, !P2 ;  /* 0x3f490fdb05029808 */ /* 0x000fe40005000000 */
[----:B------:R-:W-:Y:S02]  /*2510*/  ISETP.GT.AND P1, PT, R0, 0x9, PT ;  /* 0x000000090000780c */ /* 0x000fe40003f24270 */
[----:B------:R-:W-:Y:S02]  /*2520*/  @!P0 FSEL R2, RZ, 3.1415927410125732422, P2 ;  /* 0x40490fdbff028808 */ /* 0x000fe40001000000 */
[----:B------:R-:W-:Y:S02]  /*2530*/  FSETP.GTU.FTZ.AND P0, PT, |R4|, +INF , PT ;  /* 0x7f8000000400780b */ /* 0x000fe40003f1c200 */
[----:B------:R-:W-:-:S04]  /*2540*/  LOP3.LUT R3, R2, 0x80000000, R3, 0xb8, !PT ;  /* 0x8000000002037812 */ /* 0x000fc800078eb803 */
[----:B------:R-:W-:-:S03]  /*2550*/  FSEL R2, R4, R3, P0 ;  /* 0x0000000304027208 */ /* 0x000fc60000000000 */
        /* <DEDUP_REMOVED lines=12> */
.L_x_15370:
[----:B------:R-:W0:Y:S02]  /*2620*/  F2I.S64.TRUNC R2, R2 ;  /* 0x0000000200027311 */ /* 0x000e24000020d900 */
[----:B0-----:R-:W-:-:S05]  /*2630*/  IMAD.MOV.U32 R5, RZ, RZ, R2 ;  /* 0x000000ffff057224 */ /* 0x001fca00078e0002 */
[----:B------:R0:W-:Y:S01]  /*2640*/  STG.E.U8 desc[UR36][R16.64], R5 ;  /* 0x0000000510007986 */ /* 0x0001e2000c101124 */
[----:B------:R-:W-:Y:S05]  /*2650*/  BRA `(.L_x_15372) ;  /* 0x0000000c00407947 */ /* 0x000fea0003800000 */
.L_x_15369:
        /* <DEDUP_REMOVED lines=9> */
.L_x_15374:
[----:B------:R-:W0:Y:S02]  /*26f0*/  F2I.FTZ.TRUNC.NTZ R3, R2 ;  /* 0x0000000200037305 */ /* 0x000e24000021f100 */
[----:B0-----:R0:W-:Y:S01]  /*2700*/  STG.E desc[UR36][R16.64], R3 ;  /* 0x0000000310007986 */ /* 0x0011e2000c101924 */
[----:B------:R-:W-:Y:S05]  /*2710*/  BRA `(.L_x_15372) ;  /* 0x0000000c00107947 */ /* 0x000fea0003800000 */
.L_x_15373:
[----:B------:R-:W0:Y:S02]  /*2720*/  F2I.FTZ.TRUNC.NTZ R3, R2 ;  /* 0x0000000200037305 */ /* 0x000e24000021f100 */
[----:B0-----:R0:W-:Y:S01]  /*2730*/  STG.E.U16 desc[UR36][R16.64], R3 ;  /* 0x0000000310007986 */ /* 0x0011e2000c101524 */
[----:B------:R-:W-:Y:S05]  /*2740*/  BRA `(.L_x_15372) ;  /* 0x0000000c00047947 */ /* 0x000fea0003800000 */
.L_x_15368:
        /* <DEDUP_REMOVED lines=8> */
.L_x_15376:
[----:B------:R-:W-:-:S05]  /*27d0*/  F2FP.F16.F32.PACK_AB R2, RZ, R2 ;  /* 0x00000002ff02723e */ /* 0x000fca00000000ff */
[----:B------:R0:W-:Y:S01]  /*27e0*/  STG.E.U16 desc[UR36][R16.64], R2 ;  /* 0x0000000210007986 */ /* 0x0001e2000c101524 */
[----:B------:R-:W-:Y:S05]  /*27f0*/  BRA `(.L_x_15372) ;  /* 0x0000000800d87947 */ /* 0x000fea0003800000 */
.L_x_15375:
        /* <DEDUP_REMOVED lines=9> */
.L_x_15378:
[----:B------:R-:W-:-:S04]  /*2890*/  F2FP.F16.F32.PACK_AB R3, RZ, R2 ;  /* 0x00000002ff03723e */ /* 0x000fc800000000ff */
[----:B------:R-:W-:-:S05]  /*28a0*/  PRMT R3, R3, 0x5410, RZ ;  /* 0x0000541003037816 */ /* 0x000fca00000000ff */
[----:B------:R0:W-:Y:S01]  /*28b0*/  STG.E desc[UR36][R16.64], R3 ;  /* 0x0000000310007986 */ /* 0x0001e2000c101924 */
[----:B------:R-:W-:Y:S05]  /*28c0*/  BRA `(.L_x_15372) ;  /* 0x0000000800a47947 */ /* 0x000fea0003800000 */
.L_x_15377:
[----:B------:R-:W-:-:S06]  /*28d0*/  FMUL.FTZ R2, R2, 1 ;  /* 0x3f80000002027820 */ /* 0x000fcc0000410000 */
[----:B------:R-:W0:Y:S02]  /*28e0*/  F2F.F64.F32 R2, R2 ;  /* 0x0000000200027310 */ /* 0x000e240000201800 */
[----:B0-----:R0:W-:Y:S01]  /*28f0*/  STG.E.64 desc[UR36][R16.64], R2 ;  /* 0x0000000210007986 */ /* 0x0011e2000c101b24 */
[----:B------:R-:W-:Y:S05]  /*2900*/  BRA `(.L_x_15372) ;  /* 0x0000000800947947 */ /* 0x000fea0003800000 */
.L_x_15367:
        /* <DEDUP_REMOVED lines=12> */
.L_x_15381:
[----:B------:R-:W-:Y:S01]  /*29d0*/  FMUL.FTZ R4, R2, 1 ;  /* 0x3f80000002047820 */ /* 0x000fe20000410000 */
[----:B------:R-:W-:-:S05]  /*29e0*/  CS2R R6, SRZ ;  /* 0x0000000000067805 */ /* 0x000fca000001ff00 */
[----:B------:R-:W0:Y:S02]  /*29f0*/  F2F.F64.F32 R4, R4 ;  /* 0x0000000400047310 */ /* 0x000e240000201800 */
[----:B0-----:R0:W-:Y:S01]  /*2a00*/  STG.E.128 desc[UR36][R16.64], R4 ;  /* 0x0000000410007986 */ /* 0x0011e2000c101d24 */
[----:B------:R-:W-:Y:S05]  /*2a10*/  BRA `(.L_x_15372) ;  /* 0x0000000800507947 */ /* 0x000fea0003800000 */
.L_x_15380:
        /* <DEDUP_REMOVED lines=20> */
.L_x_15385:
[----:B------:R-:W-:Y:S05]  /*2b60*/  BSYNC B0 ;  /* 0x0000000000007941 */ /* 0x000fea0003800000 */
.L_x_15384:
[----:B------:R-:W-:-:S05]  /*2b70*/  LOP3.LUT R5, R0, R5, RZ, 0xfc, !PT ;  /* 0x0000000500057212 */ /* 0x000fca00078efcff */
[----:B------:R0:W-:Y:S01]  /*2b80*/  STG.E.U8 desc[UR36][R16.64], R5 ;  /* 0x0000000510007986 */ /* 0x0001e2000c101124 */
[----:B------:R-:W-:Y:S05]  /*2b90*/  BRA `(.L_x_15372) ;  /* 0x0000000400f07947 */ /* 0x000fea0003800000 */
.L_x_15383:
        /* <DEDUP_REMOVED lines=12> */
.L_x_15387:
[----:B------:R-:W-:Y:S01]  /*2c60*/  IMAD.MOV.U32 R0, RZ, RZ, 0x7f ;  /* 0x0000007fff007424 */ /* 0x000fe200078e00ff */
[----:B------:R-:W-:-:S04]  /*2c70*/  ISETP.GT.U32.AND P0, PT, R4, 0x7f800000, PT ;  /* 0x7f8000000400780c */ /* 0x000fc80003f04070 */
[----:B------:R-:W-:-:S09]  /*2c80*/  SEL R0, R0, 0x7c, P0 ;  /* 0x0000007c00007807 */ /* 0x000fd20000000000 */
.L_x_15388:
[----:B------:R-:W-:Y:S05]  /*2c90*/  BSYNC B0 ;  /* 0x0000000000007941 */ /* 0x000fea0003800000 */
.L_x_15386:
[----:B------:R-:W-:-:S04]  /*2ca0*/  LOP3.LUT R2, R2, 0x80000000, RZ, 0xc0, !PT ;  /* 0x8000000002027812 */ /* 0x000fc800078ec0ff */
[----:B------:R-:W-:-:S04]  /*2cb0*/  SHF.R.U32.HI R3, RZ, 0x18, R2 ;  /* 0x00000018ff037819 */ /* 0x000fc80000011602 */
[----:B------:R-:W-:-:S05]  /*2cc0*/  LOP3.LUT R3, R0, R3, RZ, 0xfc, !PT ;  /* 0x0000000300037212 */ /* 0x000fca00078efcff */
[----:B------:R0:W-:Y:S01]  /*2cd0*/  STG.E.U8 desc[UR36][R16.64], R3 ;  /* 0x0000000310007986 */ /* 0x0001e2000c101124 */
[----:B------:R-:W-:Y:S05]  /*2ce0*/  BRA `(.L_x_15372) ;  /* 0x00000004009c7947 */ /* 0x000fea0003800000 */
.L_x_15382:
[----:B------:R-:W-:-:S05]  /*2cf0*/  F2FP.BF16.F32.PACK_AB R2, RZ, R2 ;  /* 0x00000002ff02723e */ /* 0x000fca00000010ff */
[----:B------:R0:W-:Y:S01]  /*2d00*/  STG.E.U16 desc[UR36][R16.64], R2 ;  /* 0x0000000210007986 */ /* 0x0001e2000c101524 */
[----:B------:R-:W-:Y:S05]  /*2d10*/  BRA `(.L_x_15372) ;  /* 0x0000000400907947 */ /* 0x000fea0003800000 */
.L_x_15379:
        /* <DEDUP_REMOVED lines=11> */
.L_x_15391:
        /* <DEDUP_REMOVED lines=16> */
.L_x_15394:
[----:B------:R-:W-:-:S04]  /*2ed0*/  LOP3.LUT R2, R2, 0x80000000, RZ, 0xc0, !PT ;  /* 0x8000000002027812 */ /* 0x000fc800078ec0ff */
[----:B------:R-:W-:-:S04]  /*2ee0*/  SHF.R.U32.HI R3, RZ, 0x18, R2 ;  /* 0x00000018ff037819 */ /* 0x000fc80000011602 */
[----:B------:R-:W-:-:S04]  /*2ef0*/  LOP3.LUT R0, R0, R3, RZ, 0xfc, !PT ;  /* 0x0000000300007212 */ /* 0x000fc800078efcff */
[----:B------:R-:W-:-:S07]  /*2f00*/  PRMT R8, R0, 0x7610, R8 ;  /* 0x0000761000087816 */ /* 0x000fce0000000008 */
.L_x_15393:
[----:B------:R-:W-:Y:S05]  /*2f10*/  BSYNC B0 ;  /* 0x0000000000007941 */ /* 0x000fea0003800000 */
.L_x_15392:
[----:B------:R3:W-:Y:S01]  /*2f20*/  STG.E.U8 desc[UR36][R16.64], R8 ;  /* 0x0000000810007986 */ /* 0x0007e2000c101124 */
[----:B------:R-:W-:Y:S05]  /*2f30*/  BRA `(.L_x_15372) ;  /* 0x0000000400087947 */ /* 0x000fea0003800000 */
.L_x_15390:
        /* <DEDUP_REMOVED lines=16> */
.L_x_15397:
[----:B------:R-:W-:-:S04]  /*3040*/  LOP3.LUT R2, R2, 0x80000000, RZ, 0xc0, !PT ;  /* 0x8000000002027812 */ /* 0x000fc800078ec0ff */
[----:B------:R-:W-:-:S04]  /*3050*/  SHF.R.U32.HI R3, RZ, 0x18, R2 ;  /* 0x00000018ff037819 */ /* 0x000fc80000011602 */
[----:B------:R-:W-:-:S04]  /*3060*/  LOP3.LUT R0, R0, R3, RZ, 0xfc, !PT ;  /* 0x0000000300007212 */ /* 0x000fc800078efcff */
[----:B------:R-:W-:-:S07]  /*3070*/  PRMT R8, R0, 0x7610, R8 ;  /* 0x0000761000087816 */ /* 0x000fce0000000008 */
.L_x_15396:
[----:B------:R-:W-:Y:S05]  /*3080*/  BSYNC B0 ;  /* 0x0000000000007941 */ /* 0x000fea0003800000 */
.L_x_15395:
[----:B------:R0:W-:Y:S01]  /*3090*/  STG.E.U8 desc[UR36][R16.64], R8 ;  /* 0x0000000810007986 */ /* 0x0001e2000c101124 */
[----:B------:R-:W-:Y:S05]  /*30a0*/  BRA `(.L_x_15372) ;  /* 0x0000000000ac7947 */ /* 0x000fea0003800000 */
.L_x_15389:
        /* <DEDUP_REMOVED lines=21> */
.L_x_15371:
        /* <DEDUP_REMOVED lines=16> */
.L_x_15400:
[----:B------:R-:W-:Y:S05]  /*3300*/  BRA `(.L_x_15372) ;  /* 0x0000000000147947 */ /* 0x000fea0003800000 */
.L_x_15399:
[----:B------:R-:W0:Y:S02]  /*3310*/  F2I.U64.TRUNC R2, R2 ;  /* 0x0000000200027311 */ /* 0x000e24000020d800 */
[----:B0-----:R1:W-:Y:S01]  /*3320*/  STG.E.64 desc[UR36][R16.64], R2 ;  /* 0x0000000210007986 */ /* 0x0013e2000c101b24 */
[----:B------:R-:W-:Y:S05]  /*3330*/  BRA `(.L_x_15372) ;  /* 0x0000000000087947 */ /* 0x000fea0003800000 */
.L_x_15398:
[----:B------:R-:W0:Y:S02]  /*3340*/  F2I.FTZ.U32.TRUNC.NTZ R3, R2 ;  /* 0x0000000200037305 */ /* 0x000e24000021f000 */
[----:B0-----:R0:W-:Y:S02]  /*3350*/  STG.E desc[UR36][R16.64], R3 ;  /* 0x0000000310007986 */ /* 0x0011e4000c101924 */
.L_x_15372:
[----:B------:R-:W-:-:S04]  /*3360*/  IMAD R18, R23, 0x200, R18 ;  /* 0x0000020017127824 */ /* 0x000fc800078e0212 */
[----:B------:R-:W-:-:S07]  /*3370*/  VIADD R19, R18, 0x80 ;  /* 0x0000008012137836 */ /* 0x000fce0000000000 */
.L_x_15332:
[----:B------:R-:W-:Y:S05]  /*3380*/  BSYNC B6 ;  /* 0x0000000000067941 */ /* 0x000fea0003800000 */
.L_x_15331:
        /* <DEDUP_REMOVED lines=307> */
.L_x_15403:
        /* <DEDUP_REMOVED lines=22> */
.L_x_15408:
[----:B------:R-:W2:Y:S02]  /*4820*/  LDG.E.U8 R2, desc[UR36][R2.64] ;  /* 0x0000002402027981 */ /* 0x000ea4000c1e1100 */
[----:B--2---:R-:W-:Y:S01]  /*4830*/  I2FP.F32.U32 R4, R2 ;  /* 0x0000000200047245 */ /* 0x004fe20000201000 */
[----:B------:R-:W-:Y:S06]  /*4840*/  BRA `(.L_x_15410) ;  /* 0x0000000c002c7947 */ /* 0x000fec0003800000 */
.L_x_15407:
        /* <DEDUP_REMOVED lines=9> */
.L_x_15412:
[----:B------:R-:W2:Y:S02]  /*48e0*/  LDG.E R2, desc[UR36][R2.64] ;  /* 0x0000002402027981 */ /* 0x000ea4000c1e1900 */
[----:B--2---:R-:W-:Y:S01]  /*48f0*/  I2FP.F32.S32 R4, R2 ;  /* 0x0000000200047245 */ /* 0x004fe20000201400 */
[----:B------:R-:W-:Y:S06]  /*4900*/  BRA `(.L_x_15410) ;  /* 0x0000000800fc7947 */ /* 0x000fec0003800000 */
.L_x_15411:
[----:B------:R-:W2:Y:S02]  /*4910*/  LDG.E.U16 R2, desc[UR36][R2.64] ;  /* 0x0000002402027981 */ /* 0x000ea4000c1e1500 */
[----:B--2---:R2:W3:Y:S01]  /*4920*/  I2F.S16 R4, R2 ;  /* 0x0000000200047306 */ /* 0x0044e20000101400 */
[----:B------:R-:W-:Y:S05]  /*4930*/  BRA `(.L_x_15410) ;  /* 0x0000000800f07947 */ /* 0x000fea0003800000 */
.L_x_15406:
        /* <DEDUP_REMOVED lines=8> */
.L_x_15414:
[----:B------:R-:W2:Y:S02]  /*49c0*/  LDG.E.U16 R2, desc[UR36][R2.64] ;  /* 0x0000002402027981 */ /* 0x000ea4000c1e1500 */
[----:B--2---:R-:W-:Y:S01]  /*49d0*/  HADD2.F32 R4, -RZ, R2.H0_H0 ;  /* 0x20000002ff047230 */ /* 0x004fe20000004100 */
[----:B------:R-:W-:Y:S06]  /*49e0*/  BRA `(.L_x_15410) ;  /* 0x0000000800c47947 */ /* 0x000fec0003800000 */
.L_x_15413:
        /* <DEDUP_REMOVED lines=8> */
.L_x_15416:
[----:B------:R-:W2:Y:S02]  /*4a70*/  LDG.E.U16 R2, desc[UR36][R2.64] ;  /* 0x0000002402027981 */ /* 0x000ea4000c1e1500 */
[----:B--2---:R-:W-:Y:S01]  /*4a80*/  HADD2.F32 R4, -RZ, R2.H0_H0 ;  /* 0x20000002ff047230 */ /* 0x004fe20000004100 */
[----:B------:R-:W-:Y:S06]  /*4a90*/  BRA `(.L_x_15410) ;  /* 0x0000000800987947 */ /* 0x000fec0003800000 */
.L_x_15415:
[----:B------:R-:W2:Y:S01]  /*4aa0*/  LDG.E.64 R2, desc[UR36][R2.64] ;  /* 0x0000002402027981 */ /* 0x000ea2000c1e1b00 */
[----:B------:R-:W-:Y:S01]  /*4ab0*/  UMOV UR4, 0xf0000000 ;  /* 0xf000000000047882 */ /* 0x000fe20000000000 */
[----:B------:R-:W-:Y:S01]  /*4ac0*/  UMOV UR5, 0x380fffff ;  /* 0x380fffff00057882 */ /* 0x000fe20000000000 */
[----:B--2---:R-:W0:Y:S01]  /*4ad0*/  F2F.F32.F64 R4, R2 ;  /* 0x0000000200047310 */ /* 0x004e220000301000 */
[----:B------:R-:W-:-:S14]  /*4ae0*/  DSETP.GEU.AND P0, PT, |R2|, UR4, PT ;  /* 0x0000000402007e2a */ /* 0x000fdc000bf0e200 */
[----:B0-----:R-:W-:Y:S01]  /*4af0*/  @!P0 FMUL R4, R4, 1.175494350822287508e-38 ;  /* 0x0080000004048820 */ /* 0x001fe20000400000 */
[----:B------:R-:W-:Y:S06]  /*4b00*/  BRA `(.L_x_15410) ;  /* 0x00000008007c7947 */ /* 0x000fec0003800000 */
.L_x_15405:
        /* <DEDUP_REMOVED lines=12> */
.L_x_15419:
[----:B------:R-:W2:Y:S01]  /*4bd0*/  LDG.E.64 R2, desc[UR36][R2.64] ;  /* 0x0000002402027981 */ /* 0x000ea2000c1e1b00 */
[----:B------:R-:W-:Y:S01]  /*4be0*/  UMOV UR4, 0xf0000000 ;  /* 0xf000000000047882 */ /* 0x000fe20000000000 */
[----:B------:R-:W-:Y:S01]  /*4bf0*/  UMOV UR5, 0x380fffff ;  /* 0x380fffff00057882 */ /* 0x000fe20000000000 */
[----:B--2---:R-:W0:Y:S01]  /*4c00*/  F2F.F32.F64 R4, R2 ;  /* 0x0000000200047310 */ /* 0x004e220000301000 */
[----:B------:R-:W-:-:S14]  /*4c10*/  DSETP.GEU.AND P0, PT, |R2|, UR4, PT ;  /* 0x0000000402007e2a */ /* 0x000fdc000bf0e200 */
[----:B0-----:R-:W-:Y:S01]  /*4c20*/  @!P0 FMUL R4, R4, 1.175494350822287508e-38 ;  /* 0x0080000004048820 */ /* 0x001fe20000400000 */
[----:B------:R-:W-:Y:S06]  /*4c30*/  BRA `(.L_x_15410) ;  /* 0x0000000800307947 */ /* 0x000fec0003800000 */
.L_x_15418:
        /* <DEDUP_REMOVED lines=26> */
.L_x_15421:
        /* <DEDUP_REMOVED lines=13> */
.L_x_15420:
[----:B------:R-:W2:Y:S02]  /*4eb0*/  LDG.E.U16 R2, desc[UR36][R2.64] ;  /* 0x0000002402027981 */ /* 0x000ea4000c1e1500 */
[----:B--2---:R-:W-:Y:S01]  /*4ec0*/  IMAD.U32 R4, R2, 0x10000, RZ ;  /* 0x0001000002047824 */ /* 0x004fe200078e00ff */
[----:B------:R-:W-:Y:S06]  /*4ed0*/  BRA `(.L_x_15410) ;  /* 0x0000000400887947 */ /* 0x000fec0003800000 */
.L_x_15417:
        /* <DEDUP_REMOVED lines=11> */
.L_x_15424:
        /* <DEDUP_REMOVED lines=20> */
.L_x_15426:
[----:B------:R-:W-:Y:S05]  /*50d0*/  BSYNC B0 ;  /* 0x0000000000007941 */ /* 0x000fea0003800000 */
.L_x_15425:
[----:B------:R-:W-:Y:S01]  /*50e0*/  IMAD.SHL.U32 R2, R2, 0x100000, RZ ;  /* 0x0010000002027824 */ /* 0x000fe200078e00ff */
[----:B------:R-:W-:-:S04]  /*50f0*/  LEA R3, R0, 0x3b800000, 0x17 ;  /* 0x3b80000000037811 */ /* 0x000fc800078eb8ff */
[----:B------:R-:W-:Y:S01]  /*5100*/  LOP3.LUT R4, R3, R2, R4, 0xfe, !PT ;  /* 0x0000000203047212 */ /* 0x000fe200078efe04 */
[----:B------:R-:W-:Y:S06]  /*5110*/  BRA `(.L_x_15410) ;  /* 0x0000000000f87947 */ /* 0x000fec0003800000 */
.L_x_15423:
        /* <DEDUP_REMOVED lines=20> */
.L_x_15428:
[----:B------:R-:W-:Y:S05]  /*5260*/  BSYNC B0 ;  /* 0x0000000000007941 */ /* 0x000fea0003800000 */
.L_x_15427:
[----:B------:R-:W-:Y:S01]  /*5270*/  IMAD.SHL.U32 R2, R2, 0x200000, RZ ;  /* 0x0020000002027824 */ /* 0x000fe200078e00ff */
[----:B------:R-:W-:-:S04]  /*5280*/  LEA R3, R0, 0x37800000, 0x17 ;  /* 0x3780000000037811 */ /* 0x000fc800078eb8ff */
[----:B------:R-:W-:Y:S01]  /*5290*/  LOP3.LUT R4, R3, R2, R4, 0xfe, !PT ;  /* 0x0000000203047212 */ /* 0x000fe200078efe04 */
[----:B------:R-:W-:Y:S06]  /*52a0*/  BRA `(.L_x_15410) ;  /* 0x0000000000947947 */ /* 0x000fec0003800000 */
.L_x_15422:
        /* <DEDUP_REMOVED lines=14> */
.L_x_15409:
        /* <DEDUP_REMOVED lines=16> */
.L_x_15431:
[----:B------:R-:W-:Y:S01]  /*5490*/  IMAD.MOV.U32 R4, RZ, RZ, RZ ;  /* 0x000000ffff047224 */ /* 0x000fe200078e00ff */
[----:B------:R-:W-:Y:S06]  /*54a0*/  BRA `(.L_x_15410) ;  /* 0x0000000000147947 */ /* 0x000fec0003800000 */
.L_x_15430:
[----:B------:R-:W2:Y:S02]  /*54b0*/  LDG.E.64 R4, desc[UR36][R2.64] ;  /* 0x0000002402047981 */ /* 0x000ea4000c1e1b00 */
[----:B--2---:R0:W1:Y:S01]  /*54c0*/  I2F.U64 R4, R4 ;  /* 0x0000000400047312 */ /* 0x0040620000301000 */
[----:B------:R-:W-:Y:S05]  /*54d0*/  BRA `(.L_x_15410) ;  /* 0x0000000000087947 */ /* 0x000fea0003800000 */
.L_x_15429:
[----:B------:R-:W2:Y:S02]  /*54e0*/  LDG.E R2, desc[UR36][R2.64] ;  /* 0x0000002402027981 */ /* 0x000ea4000c1e1900 */
[----:B--2---:R-:W-:-:S07]  /*54f0*/  I2FP.F32.U32 R4, R2 ;  /* 0x0000000200047245 */ /* 0x004fce0000201000 */
.L_x_15410:
[----:B------:R-:W-:Y:S05]  /*5500*/  BSYNC B7 ;  /* 0x0000000000077941 */ /* 0x000fea0003800000 */
.L_x_15404:
[----:B------:R-:W-:Y:S01]  /*5510*/  ULDC UR4, c[0x0][0x424] ;  /* 0x0001090000047ab9 */ /* 0x000fe20000000800 */
[C---:B01-3-5:R-:W-:Y:S01]  /*5520*/  FADD.FTZ R0, |R4|.reuse, -RZ ;  /* 0x800000ff04007221 */ /* 0x06bfe20000010200 */
[----:B------:R-:W-:Y:S01]  /*5530*/  FADD.FTZ R7, -RZ, |UR4| ;  /* 0x40000004ff077e21 */ /* 0x000fe20008010100 */
[----:B------:R-:W-:Y:S01]  /*5540*/  FSETP.LT.FTZ.AND P5, PT, |R4|, |UR4|, PT ;  /* 0x4000000404007c0b */ /* 0x000fe2000bfb1200 */
        /* <DEDUP_REMOVED lines=14> */
.L_x_15433:
[----:B------:R-:W-:Y:S05]  /*5630*/  BSYNC B1 ;  /* 0x0000000000017941 */ /* 0x000fea0003800000 */
.L_x_15432:
        /* <DEDUP_REMOVED lines=18> */
.L_x_15435:
[----:B------:R-:W-:Y:S01]  /*5760*/  ISETP.GE.AND P0, PT, R4, RZ, PT ;  /* 0x000000ff0400720c */ /* 0x000fe20003f06270 */
[----:B------:R-:W-:-:S12]  /*5770*/  IMAD.MOV.U32 R3, RZ, RZ, 0x3fd774eb ;  /* 0x3fd774ebff037424 */ /* 0x000fd800078e00ff */
[----:B------:R-:W-:-:S04]  /*5780*/  @P0 FFMA.FTZ R2, R3, 0.93318945169448852539, -R2 ;  /* 0x3f6ee58103020823 */ /* 0x000fc80000010802 */
[----:B------:R-:W-:-:S07]  /*5790*/  @!P0 FFMA.FTZ R2, R3, 0.93318945169448852539, R2 ;  /* 0x3f6ee58103028823 */ /* 0x000fce0000010002 */
.L_x_15436:
[----:B------:R-:W-:Y:S05]  /*57a0*/  BSYNC B0 ;  /* 0x0000000000007941 */ /* 0x000fea0003800000 */
.L_x_15434:
        /* <DEDUP_REMOVED lines=26> */
.L_x_15440:
[----:B------:R-:W0:Y:S02]  /*5950*/  F2I.S64.TRUNC R2, R2 ;  /* 0x0000000200027311 */ /* 0x000e24000020d900 */
[----:B0-----:R-:W-:-:S05]  /*5960*/  IMAD.MOV.U32 R5, RZ, RZ, R2 ;  /* 0x000000ffff057224 */ /* 0x001fca00078e0002 */
[----:B------:R0:W-:Y:S01]  /*5970*/  STG.E.U8 desc[UR36][R16.64], R5 ;  /* 0x0000000510007986 */ /* 0x0001e2000c101124 */
[----:B------:R-:W-:Y:S05]  /*5980*/  BRA `(.L_x_15442) ;  /* 0x0000000c00407947 */ /* 0x000fea0003800000 */
.L_x_15439:
        /* <DEDUP_REMOVED lines=9> */
.L_x_15444:
[----:B------:R-:W0:Y:S02]  /*5a20*/  F2I.FTZ.TRUNC.NTZ R3, R2 ;  /* 0x0000000200037305 */ /* 0x000e24000021f100 */
[----:B0-----:R0:W-:Y:S01]  /*5a30*/  STG.E desc[UR36][R16.64], R3 ;  /* 0x0000000310007986 */ /* 0x0011e2000c101924 */
[----:B------:R-:W-:Y:S05]  /*5a40*/  BRA `(.L_x_15442) ;  /* 0x0000000c00107947 */ /* 0x000fea0003800000 */
.L_x_15443:
[----:B------:R-:W0:Y:S02]  /*5a50*/  F2I.FTZ.TRUNC.NTZ R3, R2 ;  /* 0x0000000200037305 */ /* 0x000e24000021f100 */
[----:B0-----:R0:W-:Y:S01]  /*5a60*/  STG.E.U16 desc[UR36][R16.64], R3 ;  /* 0x0000000310007986 */ /* 0x0011e2000c101524 */
[----:B------:R-:W-:Y:S05]  /*5a70*/  BRA `(.L_x_15442) ;  /* 0x0000000c00047947 */ /* 0x000fea0003800000 */
.L_x_15438:
        /* <DEDUP_REMOVED lines=8> */
.L_x_15446:
[----:B------:R-:W-:-:S05]  /*5b00*/  F2FP.F16.F32.PACK_AB R2, RZ, R2 ;  /* 0x00000002ff02723e */ /* 0x000fca00000000ff */
[----:B------:R0:W-:Y:S01]  /*5b10*/  STG.E.U16 desc[UR36][R16.64], R2 ;  /* 0x0000000210007986 */ /* 0x0001e2000c101524 */
[----:B------:R-:W-:Y:S05]  /*5b20*/  BRA `(.L_x_15442) ;  /* 0x0000000800d87947 */ /* 0x000fea0003800000 */
.L_x_15445:
        /* <DEDUP_REMOVED lines=9> */
.L_x_15448:
[----:B------:R-:W-:-:S04]  /*5bc0*/  F2FP.F16.F32.PACK_AB R3, RZ, R2 ;  /* 0x00000002ff03723e */ /* 0x000fc800000000ff */
[----:B------:R-:W-:-:S05]  /*5bd0*/  PRMT R3, R3, 0x5410, RZ ;  /* 0x0000541003037816 */ /* 0x000fca00000000ff */
[----:B------:R0:W-:Y:S01]  /*5be0*/  STG.E desc[UR36][R16.64], R3 ;  /* 0x0000000310007986 */ /* 0x0001e2000c101924 */
[----:B------:R-:W-:Y:S05]  /*5bf0*/  BRA `(.L_x_15442) ;  /* 0x0000000800a47947 */ /* 0x000fea0003800000 */
.L_x_15447:
[----:B------:R-:W-:-:S06]  /*5c00*/  FMUL.FTZ R2, R2, 1 ;  /* 0x3f80000002027820 */ /* 0x000fcc0000410000 */
[----:B------:R-:W0:Y:S02]  /*5c10*/  F2F.F64.F32 R2, R2 ;  /* 0x0000000200027310 */ /* 0x000e240000201800 */
[----:B0-----:R0:W-:Y:S01]  /*5c20*/  STG.E.64 desc[UR36][R16.64], R2 ;  /* 0x0000000210007986 */ /* 0x0011e2000c101b24 */
[----:B------:R-:W-:Y:S05]  /*5c30*/  BRA `(.L_x_15442) ;  /* 0x0000000800947947 */ /* 0x000fea0003800000 */
.L_x_15437:
        /* <DEDUP_REMOVED lines=12> */
.L_x_15451:
[----:B------:R-:W-:Y:S01]  /*5d00*/  FMUL.FTZ R4, R2, 1 ;  /* 0x3f80000002047820 */ /* 0x000fe20000410000 */
[----:B------:R-:W-:-:S05]  /*5d10*/  CS2R R6, SRZ ;  /* 0x0000000000067805 */ /* 0x000fca000001ff00 */
[----:B------:R-:W0:Y:S02]  /*5d20*/  F2F.F64.F32 R4, R4 ;  /* 0x0000000400047310 */ /* 0x000e240000201800 */
[----:B0-----:R0:W-:Y:S01]  /*5d30*/  STG.E.128 desc[UR36][R16.64], R4 ;  /* 0x0000000410007986 */ /* 0x0011e2000c101d24 */
[----:B------:R-:W-:Y:S05]  /*5d40*/  BRA `(.L_x_15442) ;  /* 0x0000000800507947 */ /* 0x000fea0003800000 */
.L_x_15450:
        /* <DEDUP_REMOVED lines=20> */
.L_x_15455:
[----:B------:R-:W-:Y:S05]  /*5e90*/  BSYNC B0 ;  /* 0x0000000000007941 */ /* 0x000fea0003800000 */
.L_x_15454:
[----:B------:R-:W-:-:S05]  /*5ea0*/  LOP3.LUT R5, R0, R5, RZ, 0xfc, !PT ;  /* 0x0000000500057212 */ /* 0x000fca00078efcff */
[----:B------:R0:W-:Y:S01]  /*5eb0*/  STG.E.U8 desc[UR36][R16.64], R5 ;  /* 0x0000000510007986 */ /* 0x0001e2000c101124 */
[----:B------:R-:W-:Y:S05]  /*5ec0*/  BRA `(.L_x_15442) ;  /* 0x0000000400f07947 */ /* 0x000fea0003800000 */
.L_x_15453:
        /* <DEDUP_REMOVED lines=9> */
[----:B------:R-:W-:Y:S02]  /*5f60*/  @P0 SHF.R.U32.HI R0, RZ, 0x15, R0 ;  /* 0x00000015ff000819 */ /* 0x000fe40000011600 */
[----:B------:R-:W-:Y:S01]  /*5f70*/  @!P0 IADD3 R0, R3, -0x43000000, RZ ;  /* 0xbd00000003008810 */ /* 0x000fe20007ffe0ff */
[----:B------:R-:W-:Y:S06]  /*5f80*/  BRA `(.L_x_15458) ;  /* 0x00000000000c7947 */ /* 0x000fec0003800000 */
.L_x_15457:
[----:B------:R-:W-:Y:S01]  /*5f90*/  IMAD.MOV.U32 R0, RZ, RZ, 0x7f ;  /* 0x0000007fff007424 */ /* 0x000fe200078e00ff */
[----:B------:R-:W-:-:S04]  /*5fa0*/  ISETP.GT.U32.AND P0, PT, R4, 0x7f800000, PT ;  /* 0x7f8000000400780c */ /* 0x000fc80003f04070 */
[----:B------:R-:W-:-:S09]  /*5fb0*/  SEL R0, R0, 0x7c, P0 ;  /* 0x0000007c00007807 */ /* 0x000fd20000000000 */
.L_x_15458:
[----:B------:R-:W-:Y:S05]  /*5fc0*/  BSYNC B0 ;  /* 0x0000000000007941 */ /* 0x000fea0003800000 */
.L_x_15456:
[----:B------:R-:W-:-:S04]  /*5fd0*/  LOP3.LUT R2, R2, 0x80000000, RZ, 0xc0, !PT ;  /* 0x8000000002027812 */ /* 0x000fc800078ec0ff */
[----:B------:R-:W-:-:S04]  /*5fe0*/  SHF.R.U32.HI R3, RZ, 0x18, R2 ;  /* 0x00000018ff037819 */ /* 0x000fc80000011602 */
[----:B------:R-:W-:-:S05]  /*5ff0*/  LOP3.LUT R3, R0, R3, RZ, 0xfc, !PT ;  /* 0x0000000300037212 */ /* 0x000fca00078efcff */
[----:B------:R0:W-:Y:S01]  /*6000*/  STG.E.U8 desc[UR36][R16.64], R3 ;  /* 0x0000000310007986 */ /* 0x0001e2000c101124 */
[----:B------:R-:W-:Y:S05]  /*6010*/  BRA `(.L_x_15442) ;  /* 0x00000004009c7947 */ /* 0x000fea0003800000 */
.L_x_15452:
[----:B------:R-:W-:-:S05]  /*6020*/  F2FP.BF16.F32.PACK_AB R2, RZ, R2 ;  /* 0x00000002ff02723e */ /* 0x000fca00000010ff */
[----:B------:R0:W-:Y:S01]  /*6030*/  STG.E.U16 desc[UR36][R16.64], R2 ;  /* 0x0000000210007986 */ /* 0x0001e2000c101524 */
[----:B------:R-:W-:Y:S05]  /*6040*/  BRA `(.L_x_15442) ;  /* 0x0000000400907947 */ /* 0x000fea0003800000 */
.L_x_15449:
        /* <DEDUP_REMOVED lines=11> */
.L_x_15461:
        /* <DEDUP_REMOVED lines=16> */
.L_x_15464:
[----:B------:R-:W-:-:S04]  /*6200*/  LOP3.LUT R2, R2, 0x80000000, RZ, 0xc0, !PT ;  /* 0x8000000002027812 */ /* 0x000fc800078ec0ff */
[----:B------:R-:W-:-:S04]  /*6210*/  SHF.R.U32.HI R3, RZ, 0x18, R2 ;  /* 0x00000018ff037819 */ /* 0x000fc80000011602 */
[----:B------:R-:W-:-:S04]  /*6220*/  LOP3.LUT R0, R0, R3, RZ, 0xfc, !PT ;  /* 0x0000000300007212 */ /* 0x000fc800078efcff */
[----:B------:R-:W-:-:S07]  /*6230*/  PRMT R8, R0, 0x7610, R8 ;  /* 0x0000761000087816 */ /* 0x000fce0000000008 */
.L_x_15463:
[----:B------:R-:W-:Y:S05]  /*6240*/  BSYNC B0 ;  /* 0x0000000000007941 */ /* 0x000fea0003800000 */
.L_x_15462:
[----:B------:R3:W-:Y:S01]  /*6250*/  STG.E.U8 desc[UR36][R16.64], R8 ;  /* 0x0000000810007986 */ /* 0x0007e2000c101124 */
[----:B------:R-:W-:Y:S05]  /*6260*/  BRA `(.L_x_15442) ;  /* 0x0000000400087947 */ /* 0x000fea0003800000 */
.L_x_15460:
        /* <DEDUP_REMOVED lines=16> */
.L_x_15467:
[----:B------:R-:W-:-:S04]  /*6370*/  LOP3.LUT R2, R2, 0x80000000, RZ, 0xc0, !PT ;  /* 0x8000000002027812 */ /* 0x000fc800078ec0ff */
[----:B------:R-:W-:-:S04]  /*6380*/  SHF.R.U32.HI R3, RZ, 0x18, R2 ;  /* 0x00000018ff037819 */ /* 0x000fc80000011602 */
[----:B------:R-:W-:-:S04]  /*6390*/  LOP3.LUT R0, R0, R3, RZ, 0xfc, !PT ;  /* 0x0000000300007212 */ /* 0x000fc800078efcff */
[----:B------:R-:W-:-:S07]  /*63a0*/  PRMT R8, R0, 0x7610, R8 ;  /* 0x0000761000087816 */ /* 0x000fce0000000008 */
.L_x_15466:
[----:B------:R-:W-:Y:S05]  /*63b0*/  BSYNC B0 ;  /* 0x0000000000007941 */ /* 0x000fea0003800000 */
.L_x_15465:
[----:B------:R0:W-:Y:S01]  /*63c0*/  STG.E.U8 desc[UR36][R16.64], R8 ;  /* 0x0000000810007986 */ /* 0x0001e2000c101124 */
[----:B------:R-:W-:Y:S05]  /*63d0*/  BRA `(.L_x_15442) ;  /* 0x0000000000ac7947 */ /* 0x000fea0003800000 */
.L_x_15459:
        /* <DEDUP_REMOVED lines=21> */
.L_x_15441:
        /* <DEDUP_REMOVED lines=16> */
.L_x_15470:
[----:B------:R-:W-:Y:S05]  /*6630*/  BRA `(.L_x_15442) ;  /* 0x0000000000147947 */ /* 0x000fea0003800000 */
.L_x_15469:
[----:B------:R-:W0:Y:S02]  /*6640*/  F2I.U64.TRUNC R2, R2 ;  /* 0x0000000200027311 */ /* 0x000e24000020d800 */
[----:B0-----:R2:W-:Y:S01]  /*6650*/  STG.E.64 desc[UR36][R16.64], R2 ;  /* 0x0000000210007986 */ /* 0x0015e2000c101b24 */
[----:B------:R-:W-:Y:S05]  /*6660*/  BRA `(.L_x_15442) ;  /* 0x0000000000087947 */ /* 0x000fea0003800000 */
.L_x_15468:
[----:B------:R-:W0:Y:S02]  /*6670*/  F2I.FTZ.U32.TRUNC.NTZ R3, R2 ;  /* 0x0000000200037305 */ /* 0x000e24000021f000 */
[----:B0-----:R0:W-:Y:S02]  /*6680*/  STG.E desc[UR36][R16.64], R3 ;  /* 0x0000000310007986 */ /* 0x0011e4000c101924 */
.L_x_15442:
[----:B------:R-:W-:-:S07]  /*6690*/  VIADD R19, R19, 0x80 ;  /* 0x0000008013137836 */ /* 0x000fce0000000000 */
.L_x_15402:
[----:B------:R-:W-:Y:S05]  /*66a0*/  BSYNC B6 ;  /* 0x0000000000067941 */ /* 0x000fea0003800000 */
.L_x_15401:
        /* <DEDUP_REMOVED lines=307> */
.L_x_15473:
        /* <DEDUP_REMOVED lines=22> */
.L_x_15478:
[----:B------:R-:W2:Y:S02]  /*7b40*/  LDG.E.U8 R2, desc[UR36][R2.64] ;  /* 0x0000002402027981 */ /* 0x000ea4000c1e1100 */
[----:B--2---:R-:W-:Y:S01]  /*7b50*/  I2FP.F32.U32 R4, R2 ;  /* 0x0000000200047245 */ /* 0x004fe20000201000 */
[----:B------:R-:W-:Y:S06]  /*7b60*/  BRA `(.L_x_15480) ;  /* 0x0000000c002c7947 */ /* 0x000fec0003800000 */
.L_x_15477:
        /* <DEDUP_REMOVED lines=9> */
.L_x_15482:
[----:B------:R-:W2:Y:S02]  /*7c00*/  LDG.E R2, desc[UR36][R2.64] ;  /* 0x0000002402027981 */ /* 0x000ea4000c1e1900 */
[----:B--2---:R-:W-:Y:S01]  /*7c10*/  I2FP.F32.S32 R4, R2 ;  /* 0x0000000200047245 */ /* 0x004fe20000201400 */
[----:B------:R-:W-:Y:S06]  /*7c20*/  BRA `(.L_x_15480) ;  /* 0x0000000800fc7947 */ /* 0x000fec0003800000 */
.L_x_15481:
[----:B------:R-:W2:Y:S02]  /*7c30*/  LDG.E.U16 R2, desc[UR36][R2.64] ;  /* 0x0000002402027981 */ /* 0x000ea4000c1e1500 */
[----:B--2---:R0:W1:Y:S01]  /*7c40*/  I2F.S16 R4, R2 ;  /* 0x0000000200047306 */ /* 0x0040620000101400 */
[----:B------:R-:W-:Y:S05]  /*7c50*/  BRA `(.L_x_15480) ;  /* 0x0000000800f07947 */ /* 0x000fea0003800000 */
.L_x_15476:
        /* <DEDUP_REMOVED lines=8> */
.L_x_15484:
[----:B------:R-:W2:Y:S02]  /*7ce0*/  LDG.E.U16 R2, desc[UR36][R2.64] ;  /* 0x0000002402027981 */ /* 0x000ea4000c1e1500 */
[----:B--2---:R-:W-:Y:S01]  /*7cf0*/  HADD2.F32 R4, -RZ, R2.H0_H0 ;  /* 0x20000002ff047230 */ /* 0x004fe20000004100 */
[----:B------:R-:W-:Y:S06]  /*7d00*/  BRA `(.L_x_15480) ;  /* 0x0000000800c47947 */ /* 0x000fec0003800000 */
.L_x_15483:
        /* <DEDUP_REMOVED lines=8> */
.L_x_15486:
[----:B------:R-:W2:Y:S02]  /*7d90*/  LDG.E.U16 R2, desc[UR36][R2.64] ;  /* 0x0000002402027981 */ /* 0x000ea4000c1e1500 */
[----:B--2---:R-:W-:Y:S01]  /*7da0*/  HADD2.F32 R4, -RZ, R2.H0_H0 ;  /* 0x20000002ff047230 */ /* 0x004fe20000004100 */
[----:B------:R-:W-:Y:S06]  /*7db0*/  BRA `(.L_x_15480) ;  /* 0x0000000800987947 */ /* 0x000fec0003800000 */
.L_x_15485:
[----:B------:R-:W2:Y:S01]  /*7dc0*/  LDG.E.64 R2, desc[UR36][R2.64] ;  /* 0x0000002402027981 */ /* 0x000ea2000c1e1b00 */
[----:B------:R-:W-:Y:S01]  /*7dd0*/  UMOV UR4, 0xf0000000 ;  /* 0xf000000000047882 */ /* 0x000fe20000000000 */
[----:B------:R-:W-:Y:S01]  /*7de0*/  UMOV UR5, 0x380fffff ;  /* 0x380fffff00057882 */ /* 0x000fe20000000000 */
[----:B--2---:R-:W0:Y:S01]  /*7df0*/  F2F.F32.F64 R4, R2 ;  /* 0x0000000200047310 */ /* 0x004e220000301000 */
[----:B------:R-:W-:-:S14]  /*7e00*/  DSETP.GEU.AND P0, PT, |R2|, UR4, PT ;  /* 0x0000000402007e2a */ /* 0x000fdc000bf0e200 */
[----:B0-----:R-:W-:Y:S01]  /*7e10*/  @!P0 FMUL R4, R4, 1.175494350822287508e-38 ;  /* 0x0080000004048820 */ /* 0x001fe20000400000 */
[----:B------:R-:W-:Y:S06]  /*7e20*/  BRA `(.L_x_15480) ;  /* 0x00000008007c7947 */ /* 0x000fec0003800000 */
.L_x_15475:
        /* <DEDUP_REMOVED lines=12> */
.L_x_15489:
[----:B------:R-:W2:Y:S01]  /*7ef0*/  LDG.E.64 R2, desc[UR36][R2.64] ;  /* 0x0000002402027981 */ /* 0x000ea2000c1e1b00 */
[----:B------:R-:W-:Y:S01]  /*7f00*/  UMOV UR4, 0xf0000000 ;  /* 0xf000000000047882 */ /* 0x000fe20000000000 */
[----:B------:R-:W-:Y:S01]  /*7f10*/  UMOV UR5, 0x380fffff ;  /* 0x380fffff00057882 */ /* 0x000fe20000000000 */
[----:B--2---:R-:W0:Y:S01]  /*7f20*/  F2F.F32.F64 R4, R2 ;  /* 0x0000000200047310 */ /* 0x004e220000301000 */
[----:B------:R-:W-:-:S14]  /*7f30*/  DSETP.GEU.AND P0, PT, |R2|, UR4, PT ;  /* 0x0000000402007e2a */ /* 0x000fdc000bf0e200 */
[----:B0-----:R-:W-:Y:S01]  /*7f40*/  @!P0 FMUL R4, R4, 1.175494350822287508e-38 ;  /* 0x0080000004048820 */ /* 0x001fe20000400000 */
[----:B------:R-:W-:Y:S06]  /*7f50*/  BRA `(.L_x_15480) ;  /* 0x0000000800307947 */ /* 0x000fec0003800000 */
.L_x_15488:
        /* <DEDUP_REMOVED lines=26> */
.L_x_15491:
        /* <DEDUP_REMOVED lines=13> */
.L_x_15490:
[----:B------:R-:W2:Y:S02]  /*81d0*/  LDG.E.U16 R2, desc[UR36][R2.64] ;  /* 0x0000002402027981 */ /* 0x000ea4000c1e1500 */
[----:B--2---:R-:W-:Y:S01]  /*81e0*/  IMAD.U32 R4, R2, 0x10000, RZ ;  /* 0x0001000002047824 */ /* 0x004fe200078e00ff */
[----:B------:R-:W-:Y:S06]  /*81f0*/  BRA `(.L_x_15480) ;  /* 0x0000000400887947 */ /* 0x000fec0003800000 */
.L_x_15487:
        /* <DEDUP_REMOVED lines=11> */
.L_x_15494:
        /* <DEDUP_REMOVED lines=20> */
.L_x_15496:
[----:B------:R-:W-:Y:S05]  /*83f0*/  BSYNC B0 ;  /* 0x0000000000007941 */ /* 0x000fea0003800000 */
.L_x_15495:
[----:B------:R-:W-:Y:S01]  /*8400*/  IMAD.SHL.U32 R2, R2, 0x100000, RZ ;  /* 0x0010000002027824 */ /* 0x000fe200078e00ff */
[----:B------:R-:W-:-:S04]  /*8410*/  LEA R3, R0, 0x3b800000, 0x17 ;  /* 0x3b80000000037811 */ /* 0x000fc800078eb8ff */
[----:B------:R-:W-:Y:S01]  /*8420*/  LOP3.LUT R4, R3, R2, R4, 0xfe, !PT ;  /* 0x0000000203047212 */ /* 0x000fe200078efe04 */
[----:B------:R-:W-:Y:S06]  /*8430*/  BRA `(.L_x_15480) ;  /* 0x0000000000f87947 */ /* 0x000fec0003800000 */
.L_x_15493:
        /* <DEDUP_REMOVED lines=20> */
.L_x_15498:
[----:B------:R-:W-:Y:S05]  /*8580*/  BSYNC B0 ;  /* 0x0000000000007941 */ /* 0x000fea0003800000 */
.L_x_15497:
[----:B------:R-:W-:Y:S01]  /*8590*/  IMAD.SHL.U32 R2, R2, 0x200000, RZ ;  /* 0x0020000002027824 */ /* 0x000fe200078e00ff */
[----:B------:R-:W-:-:S04]  /*85a0*/  LEA R3, R0, 0x37800000, 0x17 ;  /* 0x3780000000037811 */ /* 0x000fc800078eb8ff */
[----:B------:R-:W-:Y:S01]  /*85b0*/  LOP3.LUT R4, R3, R2, R4, 0xfe, !PT ;  /* 0x0000000203047212 */ /* 0x000fe200078efe04 */
[----:B------:R-:W-:Y:S06]  /*85c0*/  BRA `(.L_x_15480) ;  /* 0x0000000000947947 */ /* 0x000fec0003800000 */
.L_x_15492:
        /* <DEDUP_REMOVED lines=14> */
.L_x_15479:
        /* <DEDUP_REMOVED lines=16> */
.L_x_15501:
[----:B------:R-:W-:Y:S01]  /*87b0*/  IMAD.MOV.U32 R4, RZ, RZ, RZ ;  /* 0x000000ffff047224 */ /* 0x000fe200078e00ff */
[----:B------:R-:W-:Y:S06]  /*87c0*/  BRA `(.L_x_15480) ;  /* 0x0000000000147947 */ /* 0x000fec0003800000 */
.L_x_15500:
[----:B------:R-:W2:Y:S02]  /*87d0*/  LDG.E.64 R4, desc[UR36][R2.64] ;  /* 0x0000002402047981 */ /* 0x000ea4000c1e1b00 */
[----:B--2---:R0:W1:Y:S01]  /*87e0*/  I2F.U64 R4, R4 ;  /* 0x0000000400047312 */ /* 0x0040620000301000 */
[----:B------:R-:W-:Y:S05]  /*87f0*/  BRA `(.L_x_15480) ;  /* 0x0000000000087947 */ /* 0x000fea0003800000 */
.L_x_15499:
[----:B------:R-:W2:Y:S02]  /*8800*/  LDG.E R2, desc[UR36][R2.64] ;  /* 0x0000002402027981 */ /* 0x000ea4000c1e1900 */
[----:B--2---:R-:W-:-:S07]  /*8810*/  I2FP.F32.U32 R4, R2 ;  /* 0x0000000200047245 */ /* 0x004fce0000201000 */
.L_x_15480:
[----:B------:R-:W-:Y:S05]  /*8820*/  BSYNC B7 ;  /* 0x0000000000077941 */ /* 0x000fea0003800000 */
.L_x_15474:
[----:B------:R-:W-:Y:S01]  /*8830*/  ULDC UR4, c[0x0][0x424] ;  /* 0x0001090000047ab9 */ /* 0x000fe20000000800 */
[C---:B01-3-5:R-:W-:Y:S01]  /*8840*/  FADD.FTZ R0, |R4|.reuse, -RZ ;  /* 0x800000ff04007221 */ /* 0x06bfe20000010200 */
[----:B------:R-:W-:Y:S01]  /*8850*/  FADD.FTZ R7, -RZ, |UR4| ;  /* 0x40000004ff077e21 */ /* 0x000fe20008010100 */
[----:B------:R-:W-:Y:S01]  /*8860*/  FSETP.LT.FTZ.AND P5, PT, |R4|, |UR4|, PT ;  /* 0x4000000404007c0b */ /* 0x000fe2000bfb1200 */
        /* <DEDUP_REMOVED lines=14> */
.L_x_15503:
[----:B------:R-:W-:Y:S05]  /*8950*/  BSYNC B1 ;  /* 0x0000000000017941 */ /* 0x000fea0003800000 */
.L_x_15502:
        /* <DEDUP_REMOVED lines=18> */
.L_x_15505:
[----:B------:R-:W-:Y:S01]  /*8a80*/  ISETP.GE.AND P0, PT, R4, RZ, PT ;  /* 0x000000ff0400720c */ /* 0x000fe20003f06270 */
[----:B------:R-:W-:-:S12]  /*8a90*/  IMAD.MOV.U32 R3, RZ, RZ, 0x3fd774eb ;  /* 0x3fd774ebff037424 */ /* 0x000fd800078e00ff */
[----:B------:R-:W-:-:S04]  /*8aa0*/  @P0 FFMA.FTZ R2, R3, 0.93318945169448852539, -R2 ;  /* 0x3f6ee58103020823 */ /* 0x000fc80000010802 */
[----:B------:R-:W-:-:S07]  /*8ab0*/  @!P0 FFMA.FTZ R2, R3, 0.93318945169448852539, R2 ;  /* 0x3f6ee58103028823 */ /* 0x000fce0000010002 */
.L_x_15506:
[----:B------:R-:W-:Y:S05]  /*8ac0*/  BSYNC B0 ;  /* 0x0000000000007941 */ /* 0x000fea0003800000 */
.L_x_15504:
        /* <DEDUP_REMOVED lines=9> */
[----:B------:R-:W-:Y:S02]  /*8b60*/  @!P1 FSEL R2, RZ, 3.1415927410125732422, P2 ;  /* 0x40490fdbff029808 */ /* 0x000fe40001000000 */
[----:B------:R-:W-:Y:S02]  /*8b70*/  ISETP.GT.AND P1, PT, R0, 0x9, PT ;  /* 0x000000090000780c */ /* 0x000fe40003f24270 */
[----:B------:R-:W-:Y:S02]  /*8b80*/  FSETP.GTU.FTZ.AND P0, PT, |R4|, +INF , PT ;  /* 0x7f8000000400780b */ /* 0x000fe40003f1c200 */
[----:B------:R-:W-:-:S04]  /*8b90*/  LOP3.LUT R3, R2, 0x80000000, R3, 0xb8, !PT ;  /* 0x8000000002037812 */ /* 0x000fc800078eb803 */
[----:B------:R-:W-:-:S05]  /*8ba0*/  FSEL R2, R4, R3, P0 ;  /* 0x0000000304027208 */ /* 0x000fca0000000000 */
        /* <DEDUP_REMOVED lines=12> */
.L_x_15510:
[----:B------:R-:W0:Y:S02]  /*8c70*/  F2I.S64.TRUNC R2, R2 ;  /* 0x0000000200027311 */ /* 0x000e24000020d900 */
[----:B0-----:R-:W-:-:S05]  /*8c80*/  IMAD.MOV.U32 R5, RZ, RZ, R2 ;  /* 0x000000ffff057224 */ /* 0x001fca00078e0002 */
[----:B------:R0:W-:Y:S01]  /*8c90*/  STG.E.U8 desc[UR36][R16.64], R5 ;  /* 0x0000000510007986 */ /* 0x0001e2000c101124 */
[----:B------:R-:W-:Y:S05]  /*8ca0*/  BRA `(.L_x_15512) ;  /* 0x0000000c00407947 */ /* 0x000fea0003800000 */
.L_x_15509:
        /* <DEDUP_REMOVED lines=9> */
.L_x_15514:
[----:B------:R-:W0:Y:S02]  /*8d40*/  F2I.FTZ.TRUNC.NTZ R3, R2 ;  /* 0x0000000200037305 */ /* 0x000e24000021f100 */
[----:B0-----:R0:W-:Y:S01]  /*8d50*/  STG.E desc[UR36][R16.64], R3 ;  /* 0x0000000310007986 */ /* 0x0011e2000c101924 */
[----:B------:R-:W-:Y:S05]  /*8d60*/  BRA `(.L_x_15512) ;  /* 0x0000000c00107947 */ /* 0x000fea0003800000 */
.L_x_15513:
[----:B------:R-:W0:Y:S02]  /*8d70*/  F2I.FTZ.TRUNC.NTZ R3, R2 ;  /* 0x0000000200037305 */ /* 0x000e24000021f100 */
[----:B0-----:R0:W-:Y:S01]  /*8d80*/  STG.E.U16 desc[UR36][R16.64], R3 ;  /* 0x0000000310007986 */ /* 0x0011e2000c101524 */
[----:B------:R-:W-:Y:S05]  /*8d90*/  BRA `(.L_x_15512) ;  /* 0x0000000c00047947 */ /* 0x000fea0003800000 */
.L_x_15508:
        /* <DEDUP_REMOVED lines=8> */
.L_x_15516:
[----:B------:R-:W-:-:S05]  /*8e20*/  F2FP.F16.F32.PACK_AB R2, RZ, R2 ;  /* 0x00000002ff02723e */ /* 0x000fca00000000ff */
[----:B------:R0:W-:Y:S01]  /*8e30*/  STG.E.U16 desc[UR36][R16.64], R2 ;  /* 0x0000000210007986 */ /* 0x0001e2000c101524 */
[----:B------:R-:W-:Y:S05]  /*8e40*/  BRA `(.L_x_15512) ;  /* 0x0000000800d87947 */ /* 0x000fea0003800000 */
.L_x_15515:
        /* <DEDUP_REMOVED lines=9> */
.L_x_15518:
[----:B------:R-:W-:-:S04]  /*8ee0*/  F2FP.F16.F32.PACK_AB R3, RZ, R2 ;  /* 0x00000002ff03723e */ /* 0x000fc800000000ff */
[----:B------:R-:W-:-:S05]  /*8ef0*/  PRMT R3, R3, 0x5410, RZ ;  /* 0x0000541003037816 */ /* 0x000fca00000000ff */
[----:B------:R0:W-:Y:S01]  /*8f00*/  STG.E desc[UR36][R16.64], R3 ;  /* 0x0000000310007986 */ /* 0x0001e2000c101924 */
[----:B------:R-:W-:Y:S05]  /*8f10*/  BRA `(.L_x_15512) ;  /* 0x0000000800a47947 */ /* 0x000fea0003800000 */
.L_x_15517:
[----:B------:R-:W-:-:S06]  /*8f20*/  FMUL.FTZ R2, R2, 1 ;  /* 0x3f80000002027820 */ /* 0x000fcc0000410000 */
[----:B------:R-:W0:Y:S02]  /*8f30*/  F2F.F64.F32 R2, R2 ;  /* 0x0000000200027310 */ /* 0x000e240000201800 */
[----:B0-----:R0:W-:Y:S01]  /*8f40*/  STG.E.64 desc[UR36][R16.64], R2 ;  /* 0x0000000210007986 */ /* 0x0011e2000c101b24 */
[----:B------:R-:W-:Y:S05]  /*8f50*/  BRA `(.L_x_15512) ;  /* 0x0000000800947947 */ /* 0x000fea0003800000 */
.L_x_15507:
        /* <DEDUP_REMOVED lines=12> */
.L_x_15521:
[----:B------:R-:W-:Y:S01]  /*9020*/  FMUL.FTZ R4, R2, 1 ;  /* 0x3f80000002047820 */ /* 0x000fe20000410000 */
[----:B------:R-:W-:-:S05]  /*9030*/  CS2R R6, SRZ ;  /* 0x0000000000067805 */ /* 0x000fca000001ff00 */
[----:B------:R-:W0:Y:S02]  /*9040*/  F2F.F64.F32 R4, R4 ;  /* 0x0000000400047310 */ /* 0x000e240000201800 */
[----:B0-----:R0:W-:Y:S01]  /*9050*/  STG.E.128 desc[UR36][R16.64], R4 ;  /* 0x0000000410007986 */ /* 0x0011e2000c101d24 */
[----:B------:R-:W-:Y:S05]  /*9060*/  BRA `(.L_x_15512) ;  /* 0x0000000800507947 */ /* 0x000fea0003800000 */
.L_x_15520:
        /* <DEDUP_REMOVED lines=20> */
.L_x_15525:
[----:B------:R-:W-:Y:S05]  /*91b0*/  BSYNC B0 ;  /* 0x0000000000007941 */ /* 0x000fea0003800000 */
.L_x_15524:
[----:B------:R-:W-:-:S05]  /*91c0*/  LOP3.LUT R5, R0, R5, RZ, 0xfc, !PT ;  /* 0x0000000500057212 */ /* 0x000fca00078efcff */
[----:B------:R0:W-:Y:S01]  /*91d0*/  STG.E.U8 desc[UR36][R16.64], R5 ;  /* 0x0000000510007986 */ /* 0x0001e2000c101124 */
[----:B------:R-:W-:Y:S05]  /*91e0*/  BRA `(.L_x_15512) ;  /* 0x0000000400f07947 */ /* 0x000fea0003800000 */
.L_x_15523:
        /* <DEDUP_REMOVED lines=12> */
.L_x_15527:
[----:B------:R-:W-:Y:S01]  /*92b0*/  IMAD.MOV.U32 R0, RZ, RZ, 0x7f ;  /* 0x0000007fff007424 */ /* 0x000fe200078e00ff */
[----:B------:R-:W-:-:S04]  /*92c0*/  ISETP.GT.U32.AND P0, PT, R4, 0x7f800000, PT ;  /* 0x7f8000000400780c */ /* 0x000fc80003f04070 */
[----:B------:R-:W-:-:S09]  /*92d0*/  SEL R0, R0, 0x7c, P0 ;  /* 0x0000007c00007807 */ /* 0x000fd20000000000 */
.L_x_15528:
[----:B------:R-:W-:Y:S05]  /*92e0*/  BSYNC B0 ;  /* 0x0000000000007941 */ /* 0x000fea0003800000 */
.L_x_15526:
[----:B------:R-:W-:-:S04]  /*92f0*/  LOP3.LUT R2, R2, 0x80000000, RZ, 0xc0, !PT ;  /* 0x8000000002027812 */ /* 0x000fc800078ec0ff */
[----:B------:R-:W-:-:S04]  /*9300*/  SHF.R.U32.HI R3, RZ, 0x18, R2 ;  /* 0x00000018ff037819 */ /* 0x000fc80000011602 */
[----:B------:R-:W-:-:S05]  /*9310*/  LOP3.LUT R3, R0, R3, RZ, 0xfc, !PT ;  /* 0x0000000300037212 */ /* 0x000fca00078efcff */
[----:B------:R0:W-:Y:S01]  /*9320*/  STG.E.U8 desc[UR36][R16.64], R3 ;  /* 0x0000000310007986 */ /* 0x0001e2000c101124 */
[----:B------:R-:W-:Y:S05]  /*9330*/  BRA `(.L_x_15512) ;  /* 0x00000004009c7947 */ /* 0x000fea0003800000 */
.L_x_15522:
[----:B------:R-:W-:-:S05]  /*9340*/  F2FP.BF16.F32.PACK_AB R2, RZ, R2 ;  /* 0x00000002ff02723e */ /* 0x000fca00000010ff */
[----:B------:R0:W-:Y:S01]  /*9350*/  STG.E.U16 desc[UR36][R16.64], R2 ;  /* 0x0000000210007986 */ /* 0x0001e2000c101524 */
[----:B------:R-:W-:Y:S05]  /*9360*/  BRA `(.L_x_15512) ;  /* 0x0000000400907947 */ /* 0x000fea0003800000 */
.L_x_15519:
        /* <DEDUP_REMOVED lines=11> */
.L_x_15531:
        /* <DEDUP_REMOVED lines=16> */
.L_x_15534:
[----:B------:R-:W-:-:S04]  /*9520*/  LOP3.LUT R2, R2, 0x80000000, RZ, 0xc0, !PT ;  /* 0x8000000002027812 */ /* 0x000fc800078ec0ff */
[----:B------:R-:W-:-:S04]  /*9530*/  SHF.R.U32.HI R3, RZ, 0x18, R2 ;  /* 0x00000018ff037819 */ /* 0x000fc80000011602 */
[----:B------:R-:W-:-:S04]  /*9540*/  LOP3.LUT R0, R0, R3, RZ, 0xfc, !PT ;  /* 0x0000000300007212 */ /* 0x000fc800078efcff */
[----:B------:R-:W-:-:S07]  /*9550*/  PRMT R8, R0, 0x7610, R8 ;  /* 0x0000761000087816 */ /* 0x000fce0000000008 */
.L_x_15533:
[----:B------:R-:W-:Y:S05]  /*9560*/  BSYNC B0 ;  /* 0x0000000000007941 */ /* 0x000fea0003800000 */
.L_x_15532:
[----:B------:R3:W-:Y:S01]  /*9570*/  STG.E.U8 desc[UR36][R16.64], R8 ;  /* 0x0000000810007986 */ /* 0x0007e2000c101124 */
[----:B------:R-:W-:Y:S05]  /*9580*/  BRA `(.L_x_15512) ;  /* 0x0000000400087947 */ /* 0x000fea0003800000 */
.L_x_15530:
        /* <DEDUP_REMOVED lines=16> */
.L_x_15537:
[----:B------:R-:W-:-:S04]  /*9690*/  LOP3.LUT R2, R2, 0x80000000, RZ, 0xc0, !PT ;  /* 0x8000000002027812 */ /* 0x000fc800078ec0ff */
[----:B------:R-:W-:-:S04]  /*96a0*/  SHF.R.U32.HI R3, RZ, 0x18, R2 ;  /* 0x00000018ff037819 */ /* 0x000fc80000011602 */
[----:B------:R-:W-:-:S04]  /*96b0*/  LOP3.LUT R0, R0, R3, RZ, 0xfc, !PT ;  /* 0x0000000300007212 */ /* 0x000fc800078efcff */
[----:B------:R-:W-:-:S07]  /*96c0*/  PRMT R8, R0, 0x7610, R8 ;  /* 0x0000761000087816 */ /* 0x000fce0000000008 */
.L_x_15536:
[----:B------:R-:W-:Y:S05]  /*96d0*/  BSYNC B0 ;  /* 0x0000000000007941 */ /* 0x000fea0003800000 */
.L_x_15535:
[----:B------:R0:W-:Y:S01]  /*96e0*/  STG.E.U8 desc[UR36][R16.64], R8 ;  /* 0x0000000810007986 */ /* 0x0001e2000c101124 */
[----:B------:R-:W-:Y:S05]  /*96f0*/  BRA `(.L_x_15512) ;  /* 0x0000000000ac7947 */ /* 0x000fea0003800000 */
.L_x_15529:
        /* <DEDUP_REMOVED lines=21> */
.L_x_15511:
        /* <DEDUP_REMOVED lines=16> */
.L_x_15540:
[----:B------:R-:W-:Y:S05]  /*9950*/  BRA `(.L_x_15512) ;  /* 0x0000000000147947 */ /* 0x000fea0003800000 */
.L_x_15539:
[----:B------:R-:W0:Y:S02]  /*9960*/  F2I.U64.TRUNC R2, R2 ;  /* 0x0000000200027311 */ /* 0x000e24000020d800 */
[----:B0-----:R1:W-:Y:S01]  /*9970*/  STG.E.64 desc[UR36][R16.64], R2 ;  /* 0x0000000210007986 */ /* 0x0013e2000c101b24 */
[----:B------:R-:W-:Y:S05]  /*9980*/  BRA `(.L_x_15512) ;  /* 0x0000000000087947 */ /* 0x000fea0003800000 */
.L_x_15538:
[----:B------:R-:W0:Y:S02]  /*9990*/  F2I.FTZ.U32.TRUNC.NTZ R3, R2 ;  /* 0x0000000200037305 */ /* 0x000e24000021f000 */
[----:B0-----:R2:W-:Y:S02]  /*99a0*/  STG.E desc[UR36][R16.64], R3 ;  /* 0x0000000310007986 */ /* 0x0015e4000c101924 */
.L_x_15512:
[----:B------:R-:W-:-:S07]  /*99b0*/  VIADD R19, R19, 0x80 ;  /* 0x0000008013137836 */ /* 0x000fce0000000000 */
.L_x_15472:
[----:B------:R-:W-:Y:S05]  /*99c0*/  BSYNC B6 ;  /* 0x0000000000067941 */ /* 0x000fea0003800000 */
.L_x_15471:
        /* <DEDUP_REMOVED lines=306> */
.L_x_15541:
        /* <DEDUP_REMOVED lines=22> */
.L_x_15546:
[----:B------:R-:W2:Y:S02]  /*ae50*/  LDG.E.U8 R2, desc[UR36][R2.64] ;  /* 0x0000002402027981 */ /* 0x000ea4000c1e1100 */
[----:B--2---:R-:W-:Y:S01]  /*ae60*/  I2FP.F32.U32 R4, R2 ;  /* 0x0000000200047245 */ /* 0x004fe20000201000 */
[----:B------:R-:W-:Y:S06]  /*ae70*/  BRA `(.L_x_15548) ;  /* 0x0000000c002c7947 */ /* 0x000fec0003800000 */
.L_x_15545:
        /* <DEDUP_REMOVED lines=9> */
.L_x_15550:
[----:B------:R-:W2:Y:S02]  /*af10*/  LDG.E R2, desc[UR36][R2.64] ;  /* 0x0000002402027981 */ /* 0x000ea4000c1e1900 */
[----:B--2---:R-:W-:Y:S01]  /*af20*/  I2FP.F32.S32 R4, R2 ;  /* 0x0000000200047245 */ /* 0x004fe20000201400 */
[----:B------:R-:W-:Y:S06]  /*af30*/  BRA `(.L_x_15548) ;  /* 0x0000000800fc7947 */ /* 0x000fec0003800000 */
.L_x_15549:
[----:B------:R-:W2:Y:S02]  /*af40*/  LDG.E.U16 R2, desc[UR36][R2.64] ;  /* 0x0000002402027981 */ /* 0x000ea4000c1e1500 */
[----:B--2---:R0:W1:Y:S01]  /*af50*/  I2F.S16 R4, R2 ;  /* 0x0000000200047306 */ /* 0x0040620000101400 */
[----:B------:R-:W-:Y:S05]  /*af60*/  BRA `(.L_x_15548) ;  /* 0x0000000800f07947 */ /* 0x000fea0003800000 */
.L_x_15544:
        /* <DEDUP_REMOVED lines=8> */
.L_x_15552:
[----:B------:R-:W2:Y:S02]  /*aff0*/  LDG.E.U16 R2, desc[UR36][R2.64] ;  /* 0x0000002402027981 */ /* 0x000ea4000c1e1500 */
[----:B--2---:R-:W-:Y:S01]  /*b000*/  HADD2.F32 R4, -RZ, R2.H0_H0 ;  /* 0x20000002ff047230 */ /* 0x004fe20000004100 */
[----:B------:R-:W-:Y:S06]  /*b010*/  BRA `(.L_x_15548) ;  /* 0x0000000800c47947 */ /* 0x000fec0003800000 */
.L_x_15551:
        /* <DEDUP_REMOVED lines=8> */
.L_x_15554:
[----:B------:R-:W2:Y:S02]  /*b0a0*/  LDG.E.U16 R2, desc[UR36][R2.64] ;  /* 0x0000002402027981 */ /* 0x000ea4000c1e1500 */
[----:B--2---:R-:W-:Y:S01]  /*b0b0*/  HADD2.F32 R4, -RZ, R2.H0_H0 ;  /* 0x20000002ff047230 */ /* 0x004fe20000004100 */
[----:B------:R-:W-:Y:S06]  /*b0c0*/  BRA `(.L_x_15548) ;  /* 0x0000000800987947 */ /* 0x000fec0003800000 */
.L_x_15553:
[----:B------:R-:W2:Y:S01]  /*b0d0*/  LDG.E.64 R2, desc[UR36][R2.64] ;  /* 0x0000002402027981 */ /* 0x000ea2000c1e1b00 */
[----:B------:R-:W-:Y:S01]  /*b0e0*/  UMOV UR4, 0xf0000000 ;  /* 0xf000000000047882 */ /* 0x000fe20000000000 */
[----:B------:R-:W-:Y:S01]  /*b0f0*/  UMOV UR5, 0x380fffff ;  /* 0x380fffff00057882 */ /* 0x000fe20000000000 */
[----:B--2---:R-:W0:Y:S01]  /*b100*/  F2F.F32.F64 R4, R2 ;  /* 0x0000000200047310 */ /* 0x004e220000301000 */
[----:B------:R-:W-:-:S14]  /*b110*/  DSETP.GEU.AND P0, PT, |R2|, UR4, PT ;  /* 0x0000000402007e2a */ /* 0x000fdc000bf0e200 */
[----:B0-----:R-:W-:Y:S01]  /*b120*/  @!P0 FMUL R4, R4, 1.175494350822287508e-38 ;  /* 0x0080000004048820 */ /* 0x001fe20000400000 */
[----:B------:R-:W-:Y:S06]  /*b130*/  BRA `(.L_x_15548) ;  /* 0x00000008007c7947 */ /* 0x000fec0003800000 */
.L_x_15543:
        /* <DEDUP_REMOVED lines=12> */
.L_x_15557:
[----:B------:R-:W2:Y:S01]  /*b200*/  LDG.E.64 R2, desc[UR36][R2.64] ;  /* 0x0000002402027981 */ /* 0x000ea2000c1e1b00 */
[----:B------:R-:W-:Y:S01]  /*b210*/  UMOV UR4, 0xf0000000 ;  /* 0xf000000000047882 */ /* 0x000fe20000000000 */
[----:B------:R-:W-:Y:S01]  /*b220*/  UMOV UR5, 0x380fffff ;  /* 0x380fffff00057882 */ /* 0x000fe20000000000 */
[----:B--2---:R-:W0:Y:S01]  /*b230*/  F2F.F32.F64 R4, R2 ;  /* 0x0000000200047310 */ /* 0x004e220000301000 */
[----:B------:R-:W-:-:S14]  /*b240*/  DSETP.GEU.AND P0, PT, |R2|, UR4, PT ;  /* 0x0000000402007e2a */ /* 0x000fdc000bf0e200 */
[----:B0-----:R-:W-:Y:S01]  /*b250*/  @!P0 FMUL R4, R4, 1.175494350822287508e-38 ;  /* 0x0080000004048820 */ /* 0x001fe20000400000 */
[----:B------:R-:W-:Y:S06]  /*b260*/  BRA `(.L_x_15548) ;  /* 0x0000000800307947 */ /* 0x000fec0003800000 */
.L_x_15556:
        /* <DEDUP_REMOVED lines=26> */
.L_x_15559:
        /* <DEDUP_REMOVED lines=13> */
.L_x_15558:
[----:B------:R-:W2:Y:S02]  /*b4e0*/  LDG.E.U16 R2, desc[UR36][R2.64] ;  /* 0x0000002402027981 */ /* 0x000ea4000c1e1500 */
[----:B--2---:R-:W-:Y:S01]  /*b4f0*/  IMAD.U32 R4, R2, 0x10000, RZ ;  /* 0x0001000002047824 */ /* 0x004fe200078e00ff */
[----:B------:R-:W-:Y:S06]  /*b500*/  BRA `(.L_x_15548) ;  /* 0x0000000400887947 */ /* 0x000fec0003800000 */
.L_x_15555:
        /* <DEDUP_REMOVED lines=11> */
.L_x_15562:
        /* <DEDUP_REMOVED lines=20> */
.L_x_15564:
[----:B------:R-:W-:Y:S05]  /*b700*/  BSYNC B0 ;  /* 0x0000000000007941 */ /* 0x000fea0003800000 */
.L_x_15563:
[----:B------:R-:W-:Y:S01]  /*b710*/  IMAD.SHL.U32 R2, R2, 0x100000, RZ ;  /* 0x0010000002027824 */ /* 0x000fe200078e00ff */
[----:B------:R-:W-:-:S04]  /*b720*/  LEA R3, R0, 0x3b800000, 0x17 ;  /* 0x3b80000000037811 */ /* 0x000fc800078eb8ff */
[----:B------:R-:W-:Y:S01]  /*b730*/  LOP3.LUT R4, R3, R2, R4, 0xfe, !PT ;  /* 0x0000000203047212 */ /* 0x000fe200078efe04 */
[----:B------:R-:W-:Y:S06]  /*b740*/  BRA `(.L_x_15548) ;  /* 0x0000000000f87947 */ /* 0x000fec0003800000 */
.L_x_15561:
        /* <DEDUP_REMOVED lines=16> */
[----:B------:R-:W-:Y:S02]  /*b850*/  IADD3 R5, R3, -0x1d, RZ ;  /* 0xffffffe303057810 */ /* 0x000fe40007ffe0ff */
[----:B------:R-:W-:Y:S02]  /*b860*/  IADD3 R0, R0, 0x1e, -R3 ;  /* 0x0000001e00007810 */ /* 0x000fe40007ffe803 */
[----:B------:R-:W-:-:S04]  /*b870*/  SHF.L.U32 R5, R2, R5, RZ ;  /* 0x0000000502057219 */ /* 0x000fc800000006ff */
[----:B------:R-:W-:-:S07]  /*b880*/  LOP3.LUT R2, R5, 0x3, RZ, 0xc0, !PT ;  /* 0x0000000305027812 */ /* 0x000fce00078ec0ff */
.L_x_15566:
[----:B------:R-:W-:Y:S05]  /*b890*/  BSYNC B0 ;  /* 0x0000000000007941 */ /* 0x000fea0003800000 */
.L_x_15565:
[----:B------:R-:W-:Y:S01]  /*b8a0*/  IMAD.SHL.U32 R2, R2, 0x200000, RZ ;  /* 0x0020000002027824 */ /* 0x000fe200078e00ff */
[----:B------:R-:W-:-:S04]  /*b8b0*/  LEA R3, R0, 0x37800000, 0x17 ;  /* 0x3780000000037811 */ /* 0x000fc800078eb8ff */
[----:B------:R-:W-:Y:S01]  /*b8c0*/  LOP3.LUT R4, R3, R2, R4, 0xfe, !PT ;  /* 0x0000000203047212 */ /* 0x000fe200078efe04 */
[----:B------:R-:W-:Y:S06]  /*b8d0*/  BRA `(.L_x_15548) ;  /* 0x0000000000947947 */ /* 0x000fec0003800000 */
.L_x_15560:
        /* <DEDUP_REMOVED lines=14> */
.L_x_15547:
        /* <DEDUP_REMOVED lines=16> */
.L_x_15569:
[----:B------:R-:W-:Y:S01]  /*bac0*/  IMAD.MOV.U32 R4, RZ, RZ, RZ ;  /* 0x000000ffff047224 */ /* 0x000fe200078e00ff */
[----:B------:R-:W-:Y:S06]  /*bad0*/  BRA `(.L_x_15548) ;  /* 0x0000000000147947 */ /* 0x000fec0003800000 */
.L_x_15568:
[----:B------:R-:W2:Y:S02]  /*bae0*/  LDG.E.64 R4, desc[UR36][R2.64] ;  /* 0x0000002402047981 */ /* 0x000ea4000c1e1b00 */
[----:B--2---:R0:W1:Y:S01]  /*baf0*/  I2F.U64 R4, R4 ;  /* 0x0000000400047312 */ /* 0x0040620000301000 */
[----:B------:R-:W-:Y:S05]  /*bb00*/  BRA `(.L_x_15548) ;  /* 0x0000000000087947 */ /* 0x000fea0003800000 */
.L_x_15567:
[----:B------:R-:W2:Y:S02]  /*bb10*/  LDG.E R2, desc[UR36][R2.64] ;  /* 0x0000002402027981 */ /* 0x000ea4000c1e1900 */
[----:B--2---:R-:W-:-:S07]  /*bb20*/  I2FP.F32.U32 R4, R2 ;  /* 0x0000000200047245 */ /* 0x004fce0000201000 */
.L_x_15548:
[----:B------:R-:W-:Y:S05]  /*bb30*/  BSYNC B6 ;  /* 0x0000000000067941 */ /* 0x000fea0003800000 */
.L_x_15542:
[----:B------:R-:W-:Y:S01]  /*bb40*/  ULDC UR4, c[0x0][0x424] ;  /* 0x0001090000047ab9 */ /* 0x000fe20000000800 */
[C---:B01---5:R-:W-:Y:S01]  /*bb50*/  FADD.FTZ R0, |R4|.reuse, -RZ ;  /* 0x800000ff04007221 */ /* 0x063fe20000010200 */
[----:B------:R-:W-:Y:S01]  /*bb60*/  FADD.FTZ R7, -RZ, |UR4| ;  /* 0x40000004ff077e21 */ /* 0x000fe20008010100 */
[----:B------:R-:W-:Y:S01]  /*bb70*/  FSETP.LT.FTZ.AND P5, PT, |R4|, |UR4|, PT ;  /* 0x4000000404007c0b */ /* 0x000fe2000bfb1200 */
        /* <DEDUP_REMOVED lines=14> */
.L_x_15571:
[----:B------:R-:W-:Y:S05]  /*bc60*/  BSYNC B1 ;  /* 0x0000000000017941 */ /* 0x000fea0003800000 */
.L_x_15570:
        /* <DEDUP_REMOVED lines=18> */
.L_x_15573:
[----:B------:R-:W-:Y:S01]  /*bd90*/  ISETP.GE.AND P0, PT, R4, RZ, PT ;  /* 0x000000ff0400720c */ /* 0x000fe20003f06270 */
[----:B------:R-:W-:-:S12]  /*bda0*/  IMAD.MOV.U32 R3, RZ, RZ, 0x3fd774eb ;  /* 0x3fd774ebff037424 */ /* 0x000fd800078e00ff */
[----:B------:R-:W-:-:S04]  /*bdb0*/  @P0 FFMA.FTZ R2, R3, 0.93318945169448852539, -R2 ;  /* 0x3f6ee58103020823 */ /* 0x000fc80000010802 */
[----:B------:R-:W-:-:S07]  /*bdc0*/  @!P0 FFMA.FTZ R2, R3, 0.93318945169448852539, R2 ;  /* 0x3f6ee58103028823 */ /* 0x000fce0000010002 */
.L_x_15574:
[----:B------:R-:W-:Y:S05]  /*bdd0*/  BSYNC B0 ;  /* 0x0000000000007941 */ /* 0x000fea0003800000 */
.L_x_15572:
        /* <DEDUP_REMOVED lines=26> */
.L_x_15578:
[----:B------:R-:W0:Y:S02]  /*bf80*/  F2I.S64.TRUNC R2, R2 ;  /* 0x0000000200027311 */ /* 0x000e24000020d900 */
[----:B0-----:R-:W-:-:S05]  /*bf90*/  IMAD.MOV.U32 R5, RZ, RZ, R2 ;  /* 0x000000ffff057224 */ /* 0x001fca00078e0002 */
[----:B------:R-:W-:Y:S01]  /*bfa0*/  STG.E.U8 desc[UR36][R16.64], R5 ;  /* 0x0000000510007986 */ /* 0x000fe2000c101124 */
[----:B------:R-:W-:Y:S05]  /*bfb0*/  EXIT ;  /* 0x000000000000794d */ /* 0x000fea0003800000 */
.L_x_15577:
        /* <DEDUP_REMOVED lines=9> */
.L_x_15581:
[----:B------:R-:W0:Y:S02]  /*c050*/  F2I.FTZ.TRUNC.NTZ R3, R2 ;  /* 0x0000000200037305 */ /* 0x000e24000021f100 */
[----:B0-----:R-:W-:Y:S01]  /*c060*/  STG.E desc[UR36][R16.64], R3 ;  /* 0x0000000310007986 */ /* 0x001fe2000c101924 */
[----:B------:R-:W-:Y:S05]  /*c070*/  EXIT ;  /* 0x000000000000794d */ /* 0x000fea0003800000 */
.L_x_15580:
[----:B------:R-:W0:Y:S02]  /*c080*/  F2I.FTZ.TRUNC.NTZ R3, R2 ;  /* 0x0000000200037305 */ /* 0x000e24000021f100 */
[----:B0-----:R-:W-:Y:S01]  /*c090*/  STG.E.U16 desc[UR36][R16.64], R3 ;  /* 0x0000000310007986 */ /* 0x001fe2000c101524 */
[----:B------:R-:W-:Y:S05]  /*c0a0*/  EXIT ;  /* 0x000000000000794d */ /* 0x000fea0003800000 */
.L_x_15576:
        /* <DEDUP_REMOVED lines=8> */
.L_x_15583:
[----:B------:R-:W-:-:S05]  /*c130*/  F2FP.F16.F32.PACK_AB R2, RZ, R2 ;  /* 0x00000002ff02723e */ /* 0x000fca00000000ff */
[----:B------:R-:W-:Y:S01]  /*c140*/  STG.E.U16 desc[UR36][R16.64], R2 ;  /* 0x0000000210007986 */ /* 0x000fe2000c101524 */
[----:B------:R-:W-:Y:S05]  /*c150*/  EXIT ;  /* 0x000000000000794d */ /* 0x000fea0003800000 */
.L_x_15582:
        /* <DEDUP_REMOVED lines=9> */
.L_x_15585:
[----:B------:R-:W-:-:S04]  /*c1f0*/  F2FP.F16.F32.PACK_AB R3, RZ, R2 ;  /* 0x00000002ff03723e */ /* 0x000fc800000000ff */
[----:B------:R-:W-:-:S05]  /*c200*/  PRMT R3, R3, 0x5410, RZ ;  /* 0x0000541003037816 */ /* 0x000fca00000000ff */
[----:B------:R-:W-:Y:S01]  /*c210*/  STG.E desc[UR36][R16.64], R3 ;  /* 0x0000000310007986 */ /* 0x000fe2000c101924 */
[----:B------:R-:W-:Y:S05]  /*c220*/  EXIT ;  /* 0x000000000000794d */ /* 0x000fea0003800000 */
.L_x_15584:
[----:B------:R-:W-:-:S06]  /*c230*/  FMUL.FTZ R2, R2, 1 ;  /* 0x3f80000002027820 */ /* 0x000fcc0000410000 */
[----:B------:R-:W0:Y:S02]  /*c240*/  F2F.F64.F32 R2, R2 ;  /* 0x0000000200027310 */ /* 0x000e240000201800 */
[----:B0-----:R-:W-:Y:S01]  /*c250*/  STG.E.64 desc[UR36][R16.64], R2 ;  /* 0x0000000210007986 */ /* 0x001fe2000c101b24 */
[----:B------:R-:W-:Y:S05]  /*c260*/  EXIT ;  /* 0x000000000000794d */ /* 0x000fea0003800000 */
.L_x_15575:
        /* <DEDUP_REMOVED lines=12> */
.L_x_15588:
[----:B------:R-:W-:Y:S01]  /*c330*/  FMUL.FTZ R4, R2, 1 ;  /* 0x3f80000002047820 */ /* 0x000fe20000410000 */
[----:B------:R-:W-:-:S05]  /*c340*/  CS2R R6, SRZ ;  /* 0x0000000000067805 */ /* 0x000fca000001ff00 */
[----:B------:R-:W0:Y:S02]  /*c350*/  F2F.F64.F32 R4, R4 ;  /* 0x0000000400047310 */ /* 0x000e240000201800 */
[----:B0-----:R-:W-:Y:S01]  /*c360*/  STG.E.128 desc[UR36][R16.64], R4 ;  /* 0x0000000410007986 */ /* 0x001fe2000c101d24 */
[----:B------:R-:W-:Y:S05]  /*c370*/  EXIT ;  /* 0x000000000000794d */ /* 0x000fea0003800000 */
.L_x_15587:
        /* <DEDUP_REMOVED lines=20> */
.L_x_15592:
[----:B------:R-:W-:Y:S05]  /*c4c0*/  BSYNC B0 ;  /* 0x0000000000007941 */ /* 0x000fea0003800000 */
.L_x_15591:
[----:B------:R-:W-:-:S05]  /*c4d0*/  LOP3.LUT R5, R0, R5, RZ, 0xfc, !PT ;  /* 0x0000000500057212 */ /* 0x000fca00078efcff */
[----:B------:R-:W-:Y:S01]  /*c4e0*/  STG.E.U8 desc[UR36][R16.64], R5 ;  /* 0x0000000510007986 */ /* 0x000fe2000c101124 */
[----:B------:R-:W-:Y:S05]  /*c4f0*/  EXIT ;  /* 0x000000000000794d */ /* 0x000fea0003800000 */
.L_x_15590:
        /* <DEDUP_REMOVED lines=12> */
.L_x_15594:
[----:B------:R-:W-:Y:S01]  /*c5c0*/  IMAD.MOV.U32 R0, RZ, RZ, 0x7f ;  /* 0x0000007fff007424 */ /* 0x000fe200078e00ff */
[----:B------:R-:W-:-:S04]  /*c5d0*/  ISETP.GT.U32.AND P0, PT, R4, 0x7f800000, PT ;  /* 0x7f8000000400780c */ /* 0x000fc80003f04070 */
[----:B------:R-:W-:-:S09]  /*c5e0*/  SEL R0, R0, 0x7c, P0 ;  /* 0x0000007c00007807 */ /* 0x000fd20000000000 */
.L_x_15595:
[----:B------:R-:W-:Y:S05]  /*c5f0*/  BSYNC B0 ;  /* 0x0000000000007941 */ /* 0x000fea0003800000 */
.L_x_15593:
[----:B------:R-:W-:-:S04]  /*c600*/  LOP3.LUT R2, R2, 0x80000000, RZ, 0xc0, !PT ;  /* 0x8000000002027812 */ /* 0x000fc800078ec0ff */
[----:B------:R-:W-:-:S04]  /*c610*/  SHF.R.U32.HI R3, RZ, 0x18, R2 ;  /* 0x00000018ff037819 */ /* 0x000fc80000011602 */
[----:B------:R-:W-:-:S05]  /*c620*/  LOP3.LUT R3, R0, R3, RZ, 0xfc, !PT ;  /* 0x0000000300037212 */ /* 0x000fca00078efcff */
[----:B------:R-:W-:Y:S01]  /*c630*/  STG.E.U8 desc[UR36][R16.64], R3 ;  /* 0x0000000310007986 */ /* 0x000fe2000c101124 */
[----:B------:R-:W-:Y:S05]  /*c640*/  EXIT ;  /* 0x000000000000794d */ /* 0x000fea0003800000 */
.L_x_15589:
[----:B------:R-:W-:-:S05]  /*c650*/  F2FP.BF16.F32.PACK_AB R2, RZ, R2 ;  /* 0x00000002ff02723e */ /* 0x000fca00000010ff */
[----:B------:R-:W-:Y:S01]  /*c660*/  STG.E.U16 desc[UR36][R16.64], R2 ;  /* 0x0000000210007986 */ /* 0x000fe2000c101524 */
[----:B------:R-:W-:Y:S05]  /*c670*/  EXIT ;  /* 0x000000000000794d */ /* 0x000fea0003800000 */
.L_x_15586:
        /* <DEDUP_REMOVED lines=11> */
.L_x_15598:
        /* <DEDUP_REMOVED lines=16> */
.L_x_15601:
[----:B------:R-:W-:-:S04]  /*c830*/  LOP3.LUT R2, R2, 0x80000000, RZ, 0xc0, !PT ;  /* 0x8000000002027812 */ /* 0x000fc800078ec0ff */
[----:B------:R-:W-:-:S04]  /*c840*/  SHF.R.U32.HI R3, RZ, 0x18, R2 ;  /* 0x00000018ff037819 */ /* 0x000fc80000011602 */
[----:B------:R-:W-:-:S04]  /*c850*/  LOP3.LUT R0, R0, R3, RZ, 0xfc, !PT ;  /* 0x0000000300007212 */ /* 0x000fc800078efcff */
[----:B------:R-:W-:-:S07]  /*c860*/  PRMT R8, R0, 0x7610, R8 ;  /* 0x0000761000087816 */ /* 0x000fce0000000008 */
.L_x_15600:
[----:B------:R-:W-:Y:S05]  /*c870*/  BSYNC B0 ;  /* 0x0000000000007941 */ /* 0x000fea0003800000 */
.L_x_15599:
[----:B------:R-:W-:Y:S01]  /*c880*/  STG.E.U8 desc[UR36][R16.64], R8 ;  /* 0x0000000810007986 */ /* 0x000fe2000c101124 */
[----:B------:R-:W-:Y:S05]  /*c890*/  EXIT ;  /* 0x000000000000794d */ /* 0x000fea0003800000 */
.L_x_15597:
        /* <DEDUP_REMOVED lines=16> */
.L_x_15604:
[----:B------:R-:W-:-:S04]  /*c9a0*/  LOP3.LUT R2, R2, 0x80000000, RZ, 0xc0, !PT ;  /* 0x8000000002027812 */ /* 0x000fc800078ec0ff */
[----:B------:R-:W-:-:S04]  /*c9b0*/  SHF.R.U32.HI R3, RZ, 0x18, R2 ;  /* 0x00000018ff037819 */ /* 0x000fc80000011602 */
[----:B------:R-:W-:-:S04]  /*c9c0*/  LOP3.LUT R0, R0, R3, RZ, 0xfc, !PT ;  /* 0x0000000300007212 */ /* 0x000fc800078efcff */
[----:B------:R-:W-:-:S07]  /*c9d0*/  PRMT R8, R0, 0x7610, R8 ;  /* 0x0000761000087816 */ /* 0x000fce0000000008 */
.L_x_15603:
[----:B------:R-:W-:Y:S05]  /*c9e0*/  BSYNC B0 ;  /* 0x0000000000007941 */ /* 0x000fea0003800000 */
.L_x_15602:
[----:B------:R-:W-:Y:S01]  /*c9f0*/  STG.E.U8 desc[UR36][R16.64], R8 ;  /* 0x0000000810007986 */ /* 0x000fe2000c101124 */
[----:B------:R-:W-:Y:S05]  /*ca00*/  EXIT ;  /* 0x000000000000794d */ /* 0x000fea0003800000 */
.L_x_15596:
        /* <DEDUP_REMOVED lines=21> */
.L_x_15579:
        /* <DEDUP_REMOVED lines=16> */
.L_x_15607:
[----:B------:R-:W-:Y:S05]  /*cc60*/  EXIT ;  /* 0x000000000000794d */ /* 0x000fea0003800000 */
.L_x_15606:
[----:B------:R-:W0:Y:S02]  /*cc70*/  F2I.U64.TRUNC R2, R2 ;  /* 0x0000000200027311 */ /* 0x000e24000020d800 */
[----:B0-----:R-:W-:Y:S01]  /*cc80*/  STG.E.64 desc[UR36][R16.64], R2 ;  /* 0x0000000210007986 */ /* 0x001fe2000c101b24 */
[----:B------:R-:W-:Y:S05]  /*cc90*/  EXIT ;  /* 0x000000000000794d */ /* 0x000fea0003800000 */
.L_x_15605:
[----:B------:R-:W0:Y:S02]  /*cca0*/  F2I.FTZ.U32.TRUNC.NTZ R3, R2 ;  /* 0x0000000200037305 */ /* 0x000e24000021f000 */
[----:B0-----:R-:W-:Y:S01]  /*ccb0*/  STG.E desc[UR36][R16.64], R3 ;  /* 0x0000000310007986 */ /* 0x001fe2000c101924 */
[----:B------:R-:W-:Y:S05]  /*ccc0*/  EXIT ;  /* 0x000000000000794d */ /* 0x000fea0003800000 */
        .weak           $__internal_56_$__cuda_sm3x_div_rn_ftz_f32_slowpath
        .type           $__internal_56_$__cuda_sm3x_div_rn_ftz_f32_slowpath,@function
        .size           $__internal_56_$__cuda_sm3x_div_rn_ftz_f32_slowpath,(.L_x_19732 - $__internal_56_$__cuda_sm3x_div_rn_ftz_f32_slowpath)
$__internal_56_$__cuda_sm3x_div_rn_ftz_f32_slowpath:
        /* <DEDUP_REMOVED lines=32> */
.L_x_15610:
[----:B------:R-:W-:Y:S05]  /*ced0*/  BSYNC B2 ;  /* 0x0000000000027941 */ /* 0x000fea0003800000 */
.L_x_15609:
        /* <DEDUP_REMOVED lines=27> */
.L_x_15616:
[----:B------:R-:W-:-:S07]  /*d090*/  IMAD R0, R3, 0x800000, R9 ;  /* 0x0080000003007824 */ /* 0x000fce00078e0209 */
.L_x_15617:
[----:B------:R-:W-:Y:S05]  /*d0a0*/  BSYNC B2 ;  /* 0x0000000000027941 */ /* 0x000fea0003800000 */
.L_x_15615:
[----:B------:R-:W-:Y:S05]  /*d0b0*/  BRA `(.L_x_15618) ;  /* 0x0000000000207947 */ /* 0x000fea0003800000 */
.L_x_15614:
[----:B------:R-:W-:-:S04]  /*d0c0*/  LOP3.LUT R0, R5, 0x80000000, R0, 0x48, !PT ;  /* 0x8000000005007812 */ /* 0x000fc800078e4800 */
[----:B------:R-:W-:Y:S01]  /*d0d0*/  LOP3.LUT R0, R0, 0x7f800000, RZ, 0xfc, !PT ;  /* 0x7f80000000007812 */ /* 0x000fe200078efcff */
[----:B------:R-:W-:Y:S06]  /*d0e0*/  BRA `(.L_x_15618) ;  /* 0x0000000000147947 */ /* 0x000fec0003800000 */
.L_x_15613:
[----:B------:R-:W-:Y:S01]  /*d0f0*/  LOP3.LUT R0, R5, 0x80000000, R0, 0x48, !PT ;  /* 0x8000000005007812 */ /* 0x000fe200078e4800 */
[----:B------:R-:W-:Y:S06]  /*d100*/  BRA `(.L_x_15618) ;  /* 0x00000000000c7947 */ /* 0x000fec0003800000 */
.L_x_15612:
[----:B------:R-:W0:Y:S01]  /*d110*/  MUFU.RSQ R0, -QNAN ;  /* 0xffc0000000007908 */ /* 0x000e220000001400 */
[----:B------:R-:W-:Y:S05]  /*d120*/  BRA `(.L_x_15618) ;  /* 0x0000000000047947 */ /* 0x000fea0003800000 */
.L_x_15611:
[----:B------:R-:W-:-:S07]  /*d130*/  FADD.FTZ R0, R0, R5 ;  /* 0x0000000500007221 */ /* 0x000fce0000010000 */
.L_x_15618:
[----:B------:R-:W-:Y:S05]  /*d140*/  BSYNC B0 ;  /* 0x0000000000007941 */ /* 0x000fea0003800000 */
.L_x_15608:
[----:B------:R-:W-:-:S04]  /*d150*/  IMAD.MOV.U32 R3, RZ, RZ, 0x0 ;  /* 0x00000000ff037424 */ /* 0x000fc800078e00ff */
[----:B0-----:R-:W-:Y:S05]  /*d160*/  RET.REL.NODEC R2 `(_ZN2at6native18elementwise_kernelILi128ELi4EZNS0_15gpu_kernel_implINS0_13AUnaryFunctorIfffZZZNS0_17atan2_kernel_cudaERNS_18TensorIteratorBaseEENKUlvE_clEvENKUlvE0_clEvEUlffE_EEEEvS5_RKT_EUliE_EEviT1_) ;  /* 0xffffff2c02a47950 */ /* 0x001fea0003c3ffff */
.L_x_15619:
        /* <DEDUP_REMOVED lines=9> */
.L_x_19732:


//--------------------- .text._ZN2at6native27unrolled_elementwise_kernelINS0_13AUnaryFunctorIfffZZZNS0_17atan2_kernel_cudaERNS_18TensorIteratorBaseEENKUlvE_clEvENKUlvE0_clEvEUlffE_EESt5arrayIPcLm2EELi4E23TrivialOffsetCalculatorILi1EjESD_NS0_6memory12LoadWithCastILi1EEENSE_13StoreWithCastILi1EEEEEviT_T0_T2_T3_T4_T5_ --------------------------
	.section	.text._ZN2at6native27unrolled_elementwise_kernelINS0_13AUnaryFunctorIfffZZZNS0_17atan2_kernel_cudaERNS_18TensorIteratorBaseEENKUlvE_clEvENKUlvE0_clEvEUlffE_EESt5arrayIPcLm2EELi4E23TrivialOffsetCalculatorILi1EjESD_NS0_6memory12LoadWithCastILi1EEENSE_13StoreWithCastILi1EEEEEviT_T0_T2_T3_T4_T5_,"ax",@progbits
	.align	128
        .global         _ZN2at6native27unrolled_elementwise_kernelINS0_13AUnaryFunctorIfffZZZNS0_17atan2_kernel_cudaERNS_18TensorIteratorBaseEENKUlvE_clEvENKUlvE0_clEvEUlffE_EESt5arrayIPcLm2EELi4E23TrivialOffsetCalculatorILi1EjESD_NS0_6memory12LoadWithCastILi1EEENSE_13StoreWithCastILi1EEEEEviT_T0_T2_T3_T4_T5_
        .type           _ZN2at6native27unrolled_elementwise_kernelINS0_13AUnaryFunctorIfffZZZNS0_17atan2_kernel_cudaERNS_18TensorIteratorBaseEENKUlvE_clEvENKUlvE0_clEvEUlffE_EESt5arrayIPcLm2EELi4E23TrivialOffsetCalculatorILi1EjESD_NS0_6memory12LoadWithCastILi1EEENSE_13StoreWithCastILi1EEEEEviT_T0_T2_T3_T4_T5_,@function
        .size           _ZN2at6native27unrolled_elementwise_kernelINS0_13AUnaryFunctorIfffZZZNS0_17atan2_kernel_cudaERNS_18TensorIteratorBaseEENKUlvE_clEvENKUlvE0_clEvEUlffE_EESt5arrayIPcLm2EELi4E23TrivialOffsetCalculatorILi1EjESD_NS0_6memory12LoadWithCastILi1EEENSE_13StoreWithCastILi1EEEEEviT_T0_T2_T3_T4_T5_,(.L_x_19733 - _ZN2at6native27unrolled_elementwise_kernelINS0_13AUnaryFunctorIfffZZZNS0_17atan2_kernel_cudaERNS_18TensorIteratorBaseEENKUlvE_clEvENKUlvE0_clEvEUlffE_EESt5arrayIPcLm2EELi4E23TrivialOffsetCalculatorILi1EjESD_NS0_6memory12LoadWithCastILi1EEENSE_13StoreWithCastILi1EEEEEviT_T0_T2_T3_T4_T5_)
        .other          _ZN2at6native27unrolled_elementwise_kernelINS0_13AUnaryFunctorIfffZZZNS0_17atan2_kernel_cudaERNS_18TensorIteratorBaseEENKUlvE_clEvENKUlvE0_clEvEUlffE_EESt5arrayIPcLm2EELi4E23TrivialOffsetCalculatorILi1EjESD_NS0_6memory12LoadWithCastILi1EEENSE_13StoreWithCastILi1EEEEEviT_T0_T2_T3_T4_T5_,@"STO_CUDA_ENTRY STV_DEFAULT"
_ZN2at6native27unrolled_elementwise_kernelINS0_13AUnaryFunctorIfffZZZNS0_17atan2_kernel_cudaERNS_18TensorIteratorBaseEENKUlvE_clEvENKUlvE0_clEvEUlffE_EESt5arrayIPcLm2EELi4E23TrivialOffsetCalculatorILi1EjESD_NS0_6memory12LoadWithCastILi1EEENSE_13StoreWithCastILi1EEEEEviT_T0_T2_T3_T4_T5_:
.text._ZN2at6native27unrolled_elementwise_kernelINS0_13AUnaryFunctorIfffZZZNS0_17atan2_kernel_cudaERNS_18TensorIteratorBaseEENKUlvE_clEvENKUlvE0_clEvEUlffE_EESt5arrayIPcLm2EELi4E23TrivialOffsetCalculatorILi1EjESD_NS0_6memory12LoadWithCastILi1EEENSE_13StoreWithCastILi1EEEEEviT_T0_T2_T3_T4_T5_:
        /* <DEDUP_REMOVED lines=32> */
.L_x_15626:
[----:B------:R-:W2:Y:S02]  /*0200*/  LDG.E.U8 R4, desc[UR36][R4.64] ;  /* 0x0000002404047981 */ /* 0x000ea4000c1e1100 */
[----:B--2---:R-:W-:Y:S01]  /*0210*/  I2FP.F32.U32 R19, R4 ;  /* 0x0000000400137245 */ /* 0x004fe20000201000 */
[----:B------:R-:W-:Y:S06]  /*0220*/  BRA `(.L_x_15628) ;  /* 0x0000000c00307947 */ /* 0x000fec0003800000 */
.L_x_15625:
        /* <DEDUP_REMOVED lines=9> */
.L_x_15630:
[----:B------:R-:W2:Y:S02]  /*02c0*/  LDG.E R4, desc[UR36][R4.64] ;  /* 0x0000002404047981 */ /* 0x000ea4000c1e1900 */
[----:B--2---:R-:W-:Y:S01]  /*02d0*/  I2FP.F32.S32 R19, R4 ;  /* 0x0000000400137245 */ /* 0x004fe20000201400 */
[----:B------:R-:W-:Y:S06]  /*02e0*/  BRA `(.L_x_15628) ;  /* 0x0000000c00007947 */ /* 0x000fec0003800000 */
.L_x_15629:
[----:B------:R-:W2:Y:S02]  /*02f0*/  LDG.E.U16 R4, desc[UR36][R4.64] ;  /* 0x0000002404047981 */ /* 0x000ea4000c1e1500 */
[----:B--2---:R2:W3:Y:S01]  /*0300*/  I2F.S16 R19, R4 ;  /* 0x0000000400137306 */ /* 0x0044e20000101400 */
[----:B------:R-:W-:Y:S05]  /*0310*/  BRA `(.L_x_15628) ;  /* 0x0000000800f47947 */ /* 0x000fea0003800000 */
.L_x_15624:
        /* <DEDUP_REMOVED lines=8> */
.L_x_15632:
[----:B------:R-:W2:Y:S02]  /*03a0*/  LDG.E.U16 R4, desc[UR36][R4.64] ;  /* 0x0000002404047981 */ /* 0x000ea4000c1e1500 */
[----:B--2---:R-:W-:Y:S01]  /*03b0*/  HADD2.F32 R19, -RZ, R4.H0_H0 ;  /* 0x20000004ff137230 */ /* 0x004fe20000004100 */
[----:B------:R-:W-:Y:S06]  /*03c0*/  BRA `(.L_x_15628) ;  /* 0x0000000800c87947 */ /* 0x000fec0003800000 */
.L_x_15631:
        /* <DEDUP_REMOVED lines=8> */
.L_x_15634:
[----:B------:R-:W2:Y:S02]  /*0450*/  LDG.E.U16 R4, desc[UR36][R4.64] ;  /* 0x0000002404047981 */ /* 0x000ea4000c1e1500 */
[----:B--2---:R-:W-:Y:S01]  /*0460*/  HADD2.F32 R19, -RZ, R4.H0_H0 ;  /* 0x20000004ff137230 */ /* 0x004fe20000004100 */
[----:B------:R-:W-:Y:S06]  /*0470*/  BRA `(.L_x_15628) ;  /* 0x00000008009c7947 */ /* 0x000fec0003800000 */
.L_x_15633:
[----:B------:R-:W2:Y:S01]  /*0480*/  LDG.E.64 R4, desc[UR36][R4.64] ;  /* 0x0000002404047981 */ /* 0x000ea2000c1e1b00 */
[----:B------:R-:W-:Y:S01]  /*0490*/  UMOV UR4, 0xf0000000 ;  /* 0xf000000000047882 */ /* 0x000fe20000000000 */
[----:B------:R-:W-:Y:S01]  /*04a0*/  UMOV UR5, 0x380fffff ;  /* 0x380fffff00057882 */ /* 0x000fe20000000000 */
[----:B--2---:R-:W0:Y:S01]  /*04b0*/  F2F.F32.F64 R19, R4 ;  /* 0x0000000400137310 */ /* 0x004e220000301000 */
[----:B------:R-:W-:-:S14]  /*04c0*/  DSETP.GEU.AND P0, PT, |R4|, UR4, PT ;  /* 0x0000000404007e2a */ /* 0x000fdc000bf0e200 */
[----:B0-----:R-:W-:Y:S01]  /*04d0*/  @!P0 FMUL R19, R19, 1.175494350822287508e-38 ;  /* 0x0080000013138820 */ /* 0x001fe20000400000 */
[----:B------:R-:W-:Y:S06]  /*04e0*/  BRA `(.L_x_15628) ;  /* 0x0000000800807947 */ /* 0x000fec0003800000 */
.L_x_15623:
        /* <DEDUP_REMOVED lines=12> */
.L_x_15637:
[----:B------:R-:W2:Y:S01]  /*05b0*/  LDG.E.64 R4, desc[UR36][R4.64] ;  /* 0x0000002404047981 */ /* 0x000ea2000c1e1b00 */
[----:B------:R-:W-:Y:S01]  /*05c0*/  UMOV UR4, 0xf0000000 ;  /* 0xf000000000047882 */ /* 0x000fe20000000000 */
[----:B------:R-:W-:Y:S01]  /*05d0*/  UMOV UR5, 0x380fffff ;  /* 0x380fffff00057882 */ /* 0x000fe20000000000 */
[----:B--2---:R-:W0:Y:S01]  /*05e0*/  F2F.F32.F64 R19, R4 ;  /* 0x0000000400137310 */ /* 0x004e220000301000 */
[----:B------:R-:W-:-:S14]  /*05f0*/  DSETP.GEU.AND P0, PT, |R4|, UR4, PT ;  /* 0x0000000404007e2a */ /* 0x000fdc000bf0e200 */
[----:B0-----:R-:W-:Y:S01]  /*0600*/  @!P0 FMUL R19, R19, 1.175494350822287508e-38 ;  /* 0x0080000013138820 */ /* 0x001fe20000400000 */
[----:B------:R-:W-:Y:S06]  /*0610*/  BRA `(.L_x_15628) ;  /* 0x0000000800347947 */ /* 0x000fec0003800000 */
.L_x_15636:
        /* <DEDUP_REMOVED lines=26> */
.L_x_15639:
        /* <DEDUP_REMOVED lines=14> */
.L_x_15638:
[----:B------:R-:W2:Y:S02]  /*08a0*/  LDG.E.U16 R4, desc[UR36][R4.64] ;  /* 0x0000002404047981 */ /* 0x000ea4000c1e1500 */
[----:B--2---:R-:W-:Y:S01]  /*08b0*/  IMAD.U32 R19, R4, 0x10000, RZ ;  /* 0x0001000004137824 */ /* 0x004fe200078e00ff */
[----:B------:R-:W-:Y:S06]  /*08c0*/  BRA `(.L_x_15628) ;  /* 0x0000000400887947 */ /* 0x000fec0003800000 */
.L_x_15635:
        /* <DEDUP_REMOVED lines=11> */
.L_x_15642:
        /* <DEDUP_REMOVED lines=20> */
.L_x_15644:
[----:B------:R-:W-:Y:S05]  /*0ac0*/  BSYNC B0 ;  /* 0x0000000000007941 */ /* 0x000fea0003800000 */
.L_x_15643:
[----:B------:R-:W-:Y:S01]  /*0ad0*/  IMAD.SHL.U32 R3, R3, 0x100000, RZ ;  /* 0x0010000003037824 */ /* 0x000fe200078e00ff */
[----:B------:R-:W-:-:S04]  /*0ae0*/  LEA R0, R0, 0x3b800000, 0x17 ;  /* 0x3b80000000007811 */ /* 0x000fc800078eb8ff */
[----:B------:R-:W-:Y:S01]  /*0af0*/  LOP3.LUT R19, R0, R3, R19, 0xfe, !PT ;  /* 0x0000000300137212 */ /* 0x000fe200078efe13 */
[----:B------:R-:W-:Y:S06]  /*0b00*/  BRA `(.L_x_15628) ;  /* 0x0000000000f87947 */ /* 0x000fec0003800000 */
.L_x_15641:
        /* <DEDUP_REMOVED lines=20> */
.L_x_15646:
[----:B------:R-:W-:Y:S05]  /*0c50*/  BSYNC B0 ;  /* 0x0000000000007941 */ /* 0x000fea0003800000 */
.L_x_15645:
[----:B------:R-:W-:Y:S01]  /*0c60*/  IMAD.SHL.U32 R3, R3, 0x200000, RZ ;  /* 0x0020000003037824 */ /* 0x000fe200078e00ff */
[----:B------:R-:W-:-:S04]  /*0c70*/  LEA R0, R0, 0x37800000, 0x17 ;  /* 0x3780000000007811 */ /* 0x000fc800078eb8ff */
[----:B------:R-:W-:Y:S01]  /*0c80*/  LOP3.LUT R19, R0, R3, R19, 0xfe, !PT ;  /* 0x0000000300137212 */ /* 0x000fe200078efe13 */
[----:B------:R-:W-:Y:S06]  /*0c90*/  BRA `(.L_x_15628) ;  /* 0x0000000000947947 */ /* 0x000fec0003800000 */
.L_x_15640:
        /* <DEDUP_REMOVED lines=14> */
.L_x_15627:
        /* <DEDUP_REMOVED lines=16> */
.L_x_15649:
[----:B------:R-:W-:Y:S01]  /*0e80*/  IMAD.MOV.U32 R19, RZ, RZ, RZ ;  /* 0x000000ffff137224 */ /* 0x000fe200078e00ff */
[----:B------:R-:W-:Y:S06]  /*0e90*/  BRA `(.L_x_15628) ;  /* 0x0000000000147947 */ /* 0x000fec0003800000 */
.L_x_15648:
[----:B------:R-:W2:Y:S02]  /*0ea0*/  LDG.E.64 R4, desc[UR36][R4.64] ;  /* 0x0000002404047981 */ /* 0x000ea4000c1e1b00 */
[----:B--2---:R0:W1:Y:S01]  /*0eb0*/  I2F.U64 R19, R4 ;  /* 0x0000000400137312 */ /* 0x0040620000301000 */
[----:B------:R-:W-:Y:S05]  /*0ec0*/  BRA `(.L_x_15628) ;  /* 0x0000000000087947 */ /* 0x000fea0003800000 */
.L_x_15647:
[----:B------:R-:W2:Y:S02]  /*0ed0*/  LDG.E R4, desc[UR36][R4.64] ;  /* 0x0000002404047981 */ /* 0x000ea4000c1e1900 */
[----:B--2---:R-:W-:-:S07]  /*0ee0*/  I2FP.F32.U32 R19, R4 ;  /* 0x0000000400137245 */ /* 0x004fce0000201000 */
.L_x_15628:
[----:B------:R-:W-:Y:S05]  /*0ef0*/  BSYNC B7 ;  /* 0x0000000000077941 */ /* 0x000fea0003800000 */
.L_x_15622:
[----:B------:R-:W2:Y:S02]  /*0f00*/  S2R R23, SR_TID.X ;  /* 0x0000000000177919 */ /* 0x000ea40000002100 */
[----:B--2---:R-:W-:-:S07]  /*0f10*/  VIADD R23, R23, 0x80 ;  /* 0x0000008017177836 */ /* 0x004fce0000000000 */
.L_x_15621:
[----:B------:R-:W-:Y:S05]  /*0f20*/  BSYNC B6 ;  /* 0x0000000000067941 */ /* 0x000fea0003800000 */
.L_x_15620:
        /* <DEDUP_REMOVED lines=25> */
.L_x_15656:
[----:B------:R-:W2:Y:S02]  /*10c0*/  LDG.E.U8 R4, desc[UR36][R4.64] ;  /* 0x0000002404047981 */ /* 0x000ea4000c1e1100 */
[----:B--2---:R-:W-:Y:S01]  /*10d0*/  I2FP.F32.U32 R18, R4 ;  /* 0x0000000400127245 */ /* 0x004fe20000201000 */
[----:B------:R-:W-:Y:S06]  /*10e0*/  BRA `(.L_x_15658) ;  /* 0x0000000c002c7947 */ /* 0x000fec0003800000 */
.L_x_15655:
        /* <DEDUP_REMOVED lines=9> */
.L_x_15660:
[----:B------:R-:W2:Y:S02]  /*1180*/  LDG.E R4, desc[UR36][R4.64] ;  /* 0x0000002404047981 */ /* 0x000ea4000c1e1900 */
[----:B--2---:R-:W-:Y:S01]  /*1190*/  I2FP.F32.S32 R18, R4 ;  /* 0x0000000400127245 */ /* 0x004fe20000201400 */
[----:B------:R-:W-:Y:S06]  /*11a0*/  BRA `(.L_x_15658) ;  /* 0x0000000800fc7947 */ /* 0x000fec0003800000 */
.L_x_15659:
[----:B------:R-:W2:Y:S02]  /*11b0*/  LDG.E.U16 R4, desc[UR36][R4.64] ;  /* 0x0000002404047981 */ /* 0x000ea4000c1e1500 */
[----:B--2---:R0:W2:Y:S01]  /*11c0*/  I2F.S16 R18, R4 ;  /* 0x0000000400127306 */ /* 0x0040a20000101400 */
[----:B------:R-:W-:Y:S05]  /*11d0*/  BRA `(.L_x_15658) ;  /* 0x0000000800f07947 */ /* 0x000fea0003800000 */
.L_x_15654:
        /* <DEDUP_REMOVED lines=8> */
.L_x_15662:
[----:B------:R-:W2:Y:S02]  /*1260*/  LDG.E.U16 R4, desc[UR36][R4.64] ;  /* 0x0000002404047981 */ /* 0x000ea4000c1e1500 */
[----:B--2---:R-:W-:Y:S01]  /*1270*/  HADD2.F32 R18, -RZ, R4.H0_H0 ;  /* 0x20000004ff127230 */ /* 0x004fe20000004100 */
[----:B------:R-:W-:Y:S06]  /*1280*/  BRA `(.L_x_15658) ;  /* 0x0000000800c47947 */ /* 0x000fec0003800000 */
.L_x_15661:
        /* <DEDUP_REMOVED lines=8> */
.L_x_15664:
[----:B------:R-:W2:Y:S02]  /*1310*/  LDG.E.U16 R4, desc[UR36][R4.64] ;  /* 0x0000002404047981 */ /* 0x000ea4000c1e1500 */
[----:B--2---:R-:W-:Y:S01]  /*1320*/  HADD2.F32 R18, -RZ, R4.H0_H0 ;  /* 0x20000004ff127230 */ /* 0x004fe20000004100 */
[----:B------:R-:W-:Y:S06]  /*1330*/  BRA `(.L_x_15658) ;  /* 0x0000000800987947 */ /* 0x000fec0003800000 */
.L_x_15663:
[----:B------:R-:W2:Y:S01]  /*1340*/  LDG.E.64 R4, desc[UR36][R4.64] ;  /* 0x0000002404047981 */ /* 0x000ea2000c1e1b00 */
[----:B------:R-:W-:Y:S01]  /*1350*/  UMOV UR4, 0xf0000000 ;  /* 0xf000000000047882 */ /* 0x000fe20000000000 */
[----:B------:R-:W-:Y:S01]  /*1360*/  UMOV UR5, 0x380fffff ;  /* 0x380fffff00057882 */ /* 0x000fe20000000000 */
[----:B--2---:R-:W0:Y:S01]  /*1370*/  F2F.F32.F64 R18, R4 ;  /* 0x0000000400127310 */ /* 0x004e220000301000 */
[----:B------:R-:W-:-:S14]  /*1380*/  DSETP.GEU.AND P0, PT, |R4|, UR4, PT ;  /* 0x0000000404007e2a */ /* 0x000fdc000bf0e200 */
[----:B0-----:R-:W-:Y:S01]  /*1390*/  @!P0 FMUL R18, R18, 1.175494350822287508e-38 ;  /* 0x0080000012128820 */ /* 0x001fe20000400000 */
[----:B------:R-:W-:Y:S06]  /*13a0*/  BRA `(.L_x_15658) ;  /* 0x00000008007c7947 */ /* 0x000fec0003800000 */
.L_x_15653:
        /* <DEDUP_REMOVED lines=12> */
.L_x_15667:
[----:B------:R-:W2:Y:S01]  /*1470*/  LDG.E.64 R4, desc[UR36][R4.64] ;  /* 0x0000002404047981 */ /* 0x000ea2000c1e1b00 */
[----:B------:R-:W-:Y:S01]  /*1480*/  UMOV UR4, 0xf0000000 ;  /* 0xf000000000047882 */ /* 0x000fe20000000000 */
[----:B------:R-:W-:Y:S01]  /*1490*/  UMOV UR5, 0x380fffff ;  /* 0x380fffff00057882 */ /* 0x000fe20000000000 */
[----:B--2---:R-:W0:Y:S01]  /*14a0*/  F2F.F32.F64 R18, R4 ;  /* 0x0000000400127310 */ /* 0x004e220000301000 */
[----:B------:R-:W-:-:S14]  /*14b0*/  DSETP.GEU.AND P0, PT, |R4|, UR4, PT ;  /* 0x0000000404007e2a */ /* 0x000fdc000bf0e200 */
[----:B0-----:R-:W-:Y:S01]  /*14c0*/  @!P0 FMUL R18, R18, 1.175494350822287508e-38 ;  /* 0x0080000012128820 */ /* 0x001fe20000400000 */
[----:B------:R-:W-:Y:S06]  /*14d0*/  BRA `(.L_x_15658) ;  /* 0x0000000800307947 */ /* 0x000fec0003800000 */
.L_x_15666:
        /* <DEDUP_REMOVED lines=26> */
.L_x_15669:
        /* <DEDUP_REMOVED lines=13> */
.L_x_15668:
[----:B------:R-:W2:Y:S02]  /*1750*/  LDG.E.U16 R4, desc[UR36][R4.64] ;  /* 0x0000002404047981 */ /* 0x000ea4000c1e1500 */
[----:B--2---:R-:W-:Y:S01]  /*1760*/  IMAD.U32 R18, R4, 0x10000, RZ ;  /* 0x0001000004127824 */ /* 0x004fe200078e00ff */
[----:B------:R-:W-:Y:S06]  /*1770*/  BRA `(.L_x_15658) ;  /* 0x0000000400887947 */ /* 0x000fec0003800000 */
.L_x_15665:
        /* <DEDUP_REMOVED lines=11> */
.L_x_15672:
        /* <DEDUP_REMOVED lines=20> */
.L_x_15674:
[----:B------:R-:W-:Y:S05]  /*1970*/  BSYNC B0 ;  /* 0x0000000000007941 */ /* 0x000fea0003800000 */
.L_x_15673:
[----:B------:R-:W-:Y:S01]  /*1980*/  IMAD.SHL.U32 R3, R3, 0x100000, RZ ;  /* 0x0010000003037824 */ /* 0x000fe200078e00ff */
[----:B------:R-:W-:-:S04]  /*1990*/  LEA R5, R0, 0x3b800000, 0x17 ;  /* 0x3b80000000057811 */ /* 0x000fc800078eb8ff */
[----:B------:R-:W-:Y:S01]  /*19a0*/  LOP3.LUT R18, R5, R3, R18, 0xfe, !PT ;  /* 0x0000000305127212 */ /* 0x000fe200078efe12 */
[----:B------:R-:W-:Y:S06]  /*19b0*/  BRA `(.L_x_15658) ;  /* 0x0000000000f87947 */ /* 0x000fec0003800000 */
.L_x_15671:
        /* <DEDUP_REMOVED lines=20> */
.L_x_15676:
[----:B------:R-:W-:Y:S05]  /*1b00*/  BSYNC B0 ;  /* 0x0000000000007941 */ /* 0x000fea0003800000 */
.L_x_15675:
[----:B------:R-:W-:Y:S01]  /*1b10*/  IMAD.SHL.U32 R3, R3, 0x200000, RZ ;  /* 0x0020000003037824 */ /* 0x000fe200078e00ff */
[----:B------:R-:W-:-:S04]  /*1b20*/  LEA R5, R0, 0x37800000, 0x17 ;  /* 0x3780000000057811 */ /* 0x000fc800078eb8ff */
[----:B------:R-:W-:Y:S01]  /*1b30*/  LOP3.LUT R18, R5, R3, R18, 0xfe, !PT ;  /* 0x0000000305127212 */ /* 0x000fe200078efe12 */
[----:B------:R-:W-:Y:S06]  /*1b40*/  BRA `(.L_x_15658) ;  /* 0x0000000000947947 */ /* 0x000fec0003800000 */
.L_x_15670:
        /* <DEDUP_REMOVED lines=14> */
.L_x_15657:
        /* <DEDUP_REMOVED lines=16> */
.L_x_15679:
[----:B------:R-:W-:Y:S01]  /*1d30*/  IMAD.MOV.U32 R18, RZ, RZ, RZ ;  /* 0x000000ffff127224 */ /* 0x000fe200078e00ff */
[----:B------:R-:W-:Y:S06]  /*1d40*/  BRA `(.L_x_15658) ;  /* 0x0000000000147947 */ /* 0x000fec0003800000 */
.L_x_15678:
[----:B------:R-:W2:Y:S02]  /*1d50*/  LDG.E.64 R4, desc[UR36][R4.64] ;  /* 0x0000002404047981 */ /* 0x000ea4000c1e1b00 */
[----:B--2---:R0:W2:Y:S01]  /*1d60*/  I2F.U64 R18, R4 ;  /* 0x0000000400127312 */ /* 0x0040a20000301000 */
[----:B------:R-:W-:Y:S05]  /*1d70*/  BRA `(.L_x_15658) ;  /* 0x0000000000087947 */ /* 0x000fea0003800000 */
.L_x_15677:
[----:B------:R-:W2:Y:S02]  /*1d80*/  LDG.E R4, desc[UR36][R4.64] ;  /* 0x0000002404047981 */ /* 0x000ea4000c1e1900 */
[----:B--2---:R-:W-:-:S07]  /*1d90*/  I2FP.F32.U32 R18, R4 ;  /* 0x0000000400127245 */ /* 0x004fce0000201000 */
.L_x_15658:
[----:B------:R-:W-:Y:S05]  /*1da0*/  BSYNC B7 ;  /* 0x0000000000077941 */ /* 0x000fea0003800000 */
.L_x_15652:
[----:B------:R-:W-:-:S07]  /*1db0*/  VIADD R23, R23, 0x80 ;  /* 0x0000008017177836 */ /* 0x000fce0000000000 */
.L_x_15651:
[----:B------:R-:W-:Y:S05]  /*1dc0*/  BSYNC B6 ;  /* 0x0000000000067941 */ /* 0x000fea0003800000 */
.L_x_15650:
        /* <DEDUP_REMOVED lines=27> */
.L_x_15686:
[----:B------:R-:W2:Y:S02]  /*1f80*/  LDG.E.U8 R4, desc[UR36][R4.64] ;  /* 0x0000002404047981 */ /* 0x000ea4000c1e1100 */
[----:B--2---:R-:W-:Y:S01]  /*1f90*/  I2FP.F32.U32 R22, R4 ;  /* 0x0000000400167245 */ /* 0x004fe20000201000 */
[----:B------:R-:W-:Y:S06]  /*1fa0*/  BRA `(.L_x_15688) ;  /* 0x0000000c002c7947 */ /* 0x000fec0003800000 */
.L_x_15685:
        /* <DEDUP_REMOVED lines=9> */
.L_x_15690:
[----:B------:R-:W2:Y:S02]  /*2040*/  LDG.E R4, desc[UR36][R4.64] ;  /* 0x0000002404047981 */ /* 0x000ea4000c1e1900 */
[----:B--2---:R-:W-:Y:S01]  /*2050*/  I2FP.F32.S32 R22, R4 ;  /* 0x0000000400167245 */ /* 0x004fe20000201400 */
[----:B------:R-:W-:Y:S06]  /*2060*/  BRA `(.L_x_15688) ;  /* 0x0000000800fc7947 */ /* 0x000fec0003800000 */
.L_x_15689:
[----:B------:R-:W2:Y:S02]  /*2070*/  LDG.E.U16 R4, desc[UR36][R4.64] ;  /* 0x0000002404047981 */ /* 0x000ea4000c1e1500 */
[----:B--2---:R4:W0:Y:S01]  /*2080*/  I2F.S16 R22, R4 ;  /* 0x0000000400167306 */ /* 0x0048220000101400 */
[----:B------:R-:W-:Y:S05]  /*2090*/  BRA `(.L_x_15688) ;  /* 0x0000000800f07947 */ /* 0x000fea0003800000 */
.L_x_15684:
        /* <DEDUP_REMOVED lines=8> */
.L_x_15692:
[----:B------:R-:W2:Y:S02]  /*2120*/  LDG.E.U16 R4, desc[UR36][R4.64] ;  /* 0x0000002404047981 */ /* 0x000ea4000c1e1500 */
[----:B--2---:R-:W-:Y:S01]  /*2130*/  HADD2.F32 R22, -RZ, R4.H0_H0 ;  /* 0x20000004ff167230 */ /* 0x004fe20000004100 */
[----:B------:R-:W-:Y:S06]  /*2140*/  BRA `(.L_x_15688) ;  /* 0x0000000800c47947 */ /* 0x000fec0003800000 */
.L_x_15691:
        /* <DEDUP_REMOVED lines=8> */
.L_x_15694:
[----:B------:R-:W2:Y:S02]  /*21d0*/  LDG.E.U16 R4, desc[UR36][R4.64] ;  /* 0x0000002404047981 */ /* 0x000ea4000c1e1500 */
[----:B--2---:R-:W-:Y:S01]  /*21e0*/  HADD2.F32 R22, -RZ, R4.H0_H0 ;  /* 0x20000004ff167230 */ /* 0x004fe20000004100 */
[----:B------:R-:W-:Y:S06]  /*21f0*/  BRA `(.L_x_15688) ;  /* 0x0000000800987947 */ /* 0x000fec0003800000 */
.L_x_15693:
[----:B------:R-:W2:Y:S01]  /*2200*/  LDG.E.64 R4, desc[UR36][R4.64] ;  /* 0x0000002404047981 */ /* 0x000ea2000c1e1b00 */
[----:B------:R-:W-:Y:S01]  /*2210*/  UMOV UR4, 0xf0000000 ;  /* 0xf000000000047882 */ /* 0x000fe20000000000 */
[----:B------:R-:W-:Y:S01]  /*2220*/  UMOV UR5, 0x380fffff ;  /* 0x380fffff00057882 */ /* 0x000fe20000000000 */
[----:B--2---:R-:W0:Y:S01]  /*2230*/  F2F.F32.F64 R22, R4 ;  /* 0x0000000400167310 */ /* 0x004e220000301000 */
[----:B------:R-:W-:-:S14]  /*2240*/  DSETP.GEU.AND P0, PT, |R4|, UR4, PT ;  /* 0x0000000404007e2a */ /* 0x000fdc000bf0e200 */
[----:B0-----:R-:W-:Y:S01]  /*2250*/  @!P0 FMUL R22, R22, 1.175494350822287508e-38 ;  /* 0x0080000016168820 */ /* 0x001fe20000400000 */
[----:B------:R-:W-:Y:S06]  /*2260*/  BRA `(.L_x_15688) ;  /* 0x00000008007c7947 */ /* 0x000fec0003800000 */
.L_x_15683:
        /* <DEDUP_REMOVED lines=12> */
.L_x_15697:
[----:B------:R-:W2:Y:S01]  /*2330*/  LDG.E.64 R4, desc[UR36][R4.64] ;  /* 0x0000002404047981 */ /* 0x000ea2000c1e1b00 */
[----:B------:R-:W-:Y:S01]  /*2340*/  UMOV UR4, 0xf0000000 ;  /* 0xf000000000047882 */ /* 0x000fe20000000000 */
[----:B------:R-:W-:Y:S01]  /*2350*/  UMOV UR5, 0x380fffff ;  /* 0x380fffff00057882 */ /* 0x000fe20000000000 */
[----:B--2---:R-:W0:Y:S01]  /*2360*/  F2F.F32.F64 R22, R4 ;  /* 0x0000000400167310 */ /* 0x004e220000301000 */
[----:B------:R-:W-:-:S14]  /*2370*/  DSETP.GEU.AND P0, PT, |R4|, UR4, PT ;  /* 0x0000000404007e2a */ /* 0x000fdc000bf0e200 */
[----:B0-----:R-:W-:Y:S01]  /*2380*/  @!P0 FMUL R22, R22, 1.175494350822287508e-38 ;  /* 0x0080000016168820 */ /* 0x001fe20000400000 */
[----:B------:R-:W-:Y:S06]  /*2390*/  BRA `(.L_x_15688) ;  /* 0x0000000800307947 */ /* 0x000fec0003800000 */
.L_x_15696:
        /* <DEDUP_REMOVED lines=26> */
.L_x_15699:
        /* <DEDUP_REMOVED lines=13> */
.L_x_15698:
[----:B------:R-:W2:Y:S02]  /*2610*/  LDG.E.U16 R4, desc[UR36][R4.64] ;  /* 0x0000002404047981 */ /* 0x000ea4000c1e1500 */
[----:B--2---:R-:W-:Y:S01]  /*2620*/  IMAD.U32 R22, R4, 0x10000, RZ ;  /* 0x0001000004167824 */ /* 0x004fe200078e00ff */
[----:B------:R-:W-:Y:S06]  /*2630*/  BRA `(.L_x_15688) ;  /* 0x0000000400887947 */ /* 0x000fec0003800000 */
.L_x_15695:
        /* <DEDUP_REMOVED lines=11> */
.L_x_15702:
        /* <DEDUP_REMOVED lines=20> */
.L_x_15704:
[----:B------:R-:W-:Y:S05]  /*2830*/  BSYNC B0 ;  /* 0x0000000000007941 */ /* 0x000fea0003800000 */
.L_x_15703:
[----:B------:R-:W-:Y:S01]  /*2840*/  IMAD.SHL.U32 R3, R3, 0x100000, RZ ;  /* 0x0010000003037824 */ /* 0x000fe200078e00ff */
[----:B------:R-:W-:-:S04]  /*2850*/  LEA R5, R0, 0x3b800000, 0x17 ;  /* 0x3b80000000057811 */ /* 0x000fc800078eb8ff */
[----:B------:R-:W-:Y:S01]  /*2860*/  LOP3.LUT R22, R5, R3, R22, 0xfe, !PT ;  /* 0x0000000305167212 */ /* 0x000fe200078efe16 */
[----:B------:R-:W-:Y:S06]  /*2870*/  BRA `(.L_x_15688) ;  /* 0x0000000000f87947 */ /* 0x000fec0003800000 */
.L_x_15701:
        /* <DEDUP_REMOVED lines=20> */
.L_x_15706:
[----:B------:R-:W-:Y:S05]  /*29c0*/  BSYNC B0 ;  /* 0x0000000000007941 */ /* 0x000fea0003800000 */
.L_x_15705:
[----:B------:R-:W-:Y:S01]  /*29d0*/  IMAD.SHL.U32 R3, R3, 0x200000, RZ ;  /* 0x0020000003037824 */ /* 0x000fe200078e00ff */
[----:B------:R-:W-:-:S04]  /*29e0*/  LEA R5, R0, 0x37800000, 0x17 ;  /* 0x3780000000057811 */ /* 0x000fc800078eb8ff */
[----:B------:R-:W-:Y:S01]  /*29f0*/  LOP3.LUT R22, R5, R3, R22, 0xfe, !PT ;  /* 0x0000000305167212 */ /* 0x000fe200078efe16 */
[----:B------:R-:W-:Y:S06]  /*2a00*/  BRA `(.L_x_15688) ;  /* 0x0000000000947947 */ /* 0x000fec0003800000 */
.L_x_15700:
        /* <DEDUP_REMOVED lines=14> */
.L_x_15687:
        /* <DEDUP_REMOVED lines=16> */
.L_x_15709:
[----:B------:R-:W-:Y:S01]  /*2bf0*/  IMAD.MOV.U32 R22, RZ, RZ, RZ ;  /* 0x000000ffff167224 */ /* 0x000fe200078e00ff */
[----:B------:R-:W-:Y:S06]  /*2c00*/  BRA `(.L_x_15688) ;  /* 0x0000000000147947 */ /* 0x000fec0003800000 */
.L_x_15708:
[----:B------:R-:W2:Y:S02]  /*2c10*/  LDG.E.64 R4, desc[UR36][R4.64] ;  /* 0x0000002404047981 */ /* 0x000ea4000c1e1b00 */
[----:B--2---:R0:W2:Y:S01]  /*2c20*/  I2F.U64 R22, R4 ;  /* 0x0000000400167312 */ /* 0x0040a20000301000 */
[----:B------:R-:W-:Y:S05]  /*2c30*/  BRA `(.L_x_15688) ;  /* 0x0000000000087947 */ /* 0x000fea0003800000 */
.L_x_15707:
[----:B------:R-:W2:Y:S02]  /*2c40*/  LDG.E R4, desc[UR36][R4.64] ;  /* 0x0000002404047981 */ /* 0x000ea4000c1e1900 */
[----:B--2---:R-:W-:-:S07]  /*2c50*/  I2FP.F32.U32 R22, R4 ;  /* 0x0000000400167245 */ /* 0x004fce0000201000 */
.L_x_15688:
[----:B------:R-:W-:Y:S05]  /*2c60*/  BSYNC B7 ;  /* 0x0000000000077941 */ /* 0x000fea0003800000 */
.L_x_15682:
[----:B------:R-:W-:-:S07]  /*2c70*/  VIADD R23, R23, 0x80 ;  /* 0x0000008017177836 */ /* 0x000fce0000000000 */
.L_x_15681:
[----:B------:R-:W-:Y:S05]  /*2c80*/  BSYNC B6 ;  /* 0x0000000000067941 */ /* 0x000fea0003800000 */
.L_x_15680:
        /* <DEDUP_REMOVED lines=23> */
.L_x_15715:
[----:B------:R-:W2:Y:S02]  /*2e00*/  LDG.E.U8 R4, desc[UR36][R4.64] ;  /* 0x0000002404047981 */ /* 0x000ea4000c1e1100 */
[----:B--2---:R-:W-:Y:S01]  /*2e10*/  I2FP.F32.U32 R16, R4 ;  /* 0x0000000400107245 */ /* 0x004fe20000201000 */
[----:B------:R-:W-:Y:S06]  /*2e20*/  BRA `(.L_x_15711) ;  /* 0x0000000c00207947 */ /* 0x000fec0003800000 */
.L_x_15714:
        /* <DEDUP_REMOVED lines=9> */
.L_x_15718:
[----:B------:R-:W2:Y:S02]  /*2ec0*/  LDG.E R4, desc[UR36][R4.64] ;  /* 0x0000002404047981 */ /* 0x000ea4000c1e1900 */
[----:B--2---:R-:W-:Y:S01]  /*2ed0*/  I2FP.F32.S32 R16, R4 ;  /* 0x0000000400107245 */ /* 0x004fe20000201400 */
[----:B------:R-:W-:Y:S06]  /*2ee0*/  BRA `(.L_x_15711) ;  /* 0x0000000800f07947 */ /* 0x000fec0003800000 */
.L_x_15717:
[----:B------:R-:W2:Y:S02]  /*2ef0*/  LDG.E.U16 R4, desc[UR36][R4.64] ;  /* 0x0000002404047981 */ /* 0x000ea4000c1e1500 */
[----:B--2---:R0:W2:Y:S01]  /*2f00*/  I2F.S16 R16, R4 ;  /* 0x0000000400107306 */ /* 0x0040a20000101400 */
[----:B------:R-:W-:Y:S05]  /*2f10*/  BRA `(.L_x_15711) ;  /* 0x0000000800e47947 */ /* 0x000fea0003800000 */
.L_x_15713:
        /* <DEDUP_REMOVED lines=8> */
.L_x_15720:
[----:B------:R-:W2:Y:S02]  /*2fa0*/  LDG.E.U16 R4, desc[UR36][R4.64] ;  /* 0x0000002404047981 */ /* 0x000ea4000c1e1500 */
[----:B--2---:R-:W-:Y:S01]  /*2fb0*/  HADD2.F32 R16, -RZ, R4.H0_H0 ;  /* 0x20000004ff107230 */ /* 0x004fe20000004100 */
[----:B------:R-:W-:Y:S06]  /*2fc0*/  BRA `(.L_x_15711) ;  /* 0x0000000800b87947 */ /* 0x000fec0003800000 */
.L_x_15719:
        /* <DEDUP_REMOVED lines=8> */
.L_x_15722:
[----:B------:R-:W2:Y:S02]  /*3050*/  LDG.E.U16 R4, desc[UR36][R4.64] ;  /* 0x0000002404047981 */ /* 0x000ea4000c1e1500 */
[----:B--2---:R-:W-:Y:S01]  /*3060*/  HADD2.F32 R16, -RZ, R4.H0_H0 ;  /* 0x20000004ff107230 */ /* 0x004fe20000004100 */
[----:B------:R-:W-:Y:S06]  /*3070*/  BRA `(.L_x_15711) ;  /* 0x00000008008c7947 */ /* 0x000fec0003800000 */
.L_x_15721:
[----:B------:R-:W2:Y:S01]  /*3080*/  LDG.E.64 R4, desc[UR36][R4.64] ;  /* 0x0000002404047981 */ /* 0x000ea2000c1e1b00 */
[----:B------:R-:W-:Y:S01]  /*3090*/  UMOV UR4, 0xf0000000 ;  /* 0xf000000000047882 */ /* 0x000fe20000000000 */
[----:B------:R-:W-:Y:S01]  /*30a0*/  UMOV UR5, 0x380fffff ;  /* 0x380fffff00057882 */ /* 0x000fe20000000000 */
[----:B--2---:R-:W0:Y:S01]  /*30b0*/  F2F.F32.F64 R16, R4 ;  /* 0x0000000400107310 */ /* 0x004e220000301000 */
[----:B------:R-:W-:-:S14]  /*30c0*/  DSETP.GEU.AND P0, PT, |R4|, UR4, PT ;  /* 0x0000000404007e2a */ /* 0x000fdc000bf0e200 */
[----:B0-----:R-:W-:Y:S01]  /*30d0*/  @!P0 FMUL R16, R16, 1.175494350822287508e-38 ;  /* 0x0080000010108820 */ /* 0x001fe20000400000 */
[----:B------:R-:W-:Y:S06]  /*30e0*/  BRA `(.L_x_15711) ;  /* 0x0000000800707947 */ /* 0x000fec0003800000 */
.L_x_15712:
        /* <DEDUP_REMOVED lines=12> */
.L_x_15725:
[----:B------:R-:W2:Y:S01]  /*31b0*/  LDG.E.64 R4, desc[UR36][R4.64] ;  /* 0x0000002404047981 */ /* 0x000ea2000c1e1b00 */
[----:B------:R-:W-:Y:S01]  /*31c0*/  UMOV UR4, 0xf0000000 ;  /* 0xf000000000047882 */ /* 0x000fe20000000000 */
[----:B------:R-:W-:Y:S01]  /*31d0*/  UMOV UR5, 0x380fffff ;  /* 0x380fffff00057882 */ /* 0x000fe20000000000 */
[----:B--2---:R-:W0:Y:S01]  /*31e0*/  F2F.F32.F64 R16, R4 ;  /* 0x0000000400107310 */ /* 0x004e220000301000 */
[----:B------:R-:W-:-:S14]  /*31f0*/  DSETP.GEU.AND P0, PT, |R4|, UR4, PT ;  /* 0x0000000404007e2a */ /* 0x000fdc000bf0e200 */
[----:B0-----:R-:W-:Y:S01]  /*3200*/  @!P0 FMUL R16, R16, 1.175494350822287508e-38 ;  /* 0x0080000010108820 */ /* 0x001fe20000400000 */
[----:B------:R-:W-:Y:S06]  /*3210*/  BRA `(.L_x_15711) ;  /* 0x0000000800247947 */ /* 0x000fec0003800000 */
.L_x_15724:
        /* <DEDUP_REMOVED lines=26> */
.L_x_15727:
        /* <DEDUP_REMOVED lines=13> */
.L_x_15726:
[----:B------:R-:W2:Y:S02]  /*3490*/  LDG.E.U16 R4, desc[UR36][R4.64] ;  /* 0x0000002404047981 */ /* 0x000ea4000c1e1500 */
[----:B--2---:R-:W-:Y:S01]  /*34a0*/  IMAD.U32 R16, R4, 0x10000, RZ ;  /* 0x0001000004107824 */ /* 0x004fe200078e00ff */
[----:B------:R-:W-:Y:S06]  /*34b0*/  BRA `(.L_x_15711) ;  /* 0x00000004007c7947 */ /* 0x000fec0003800000 */
.L_x_15723:
        /* <DEDUP_REMOVED lines=11> */
.L_x_15730:
        /* <DEDUP_REMOVED lines=19> */
.L_x_15732:
[----:B------:R-:W-:Y:S05]  /*36a0*/  BSYNC B0 ;  /* 0x0000000000007941 */ /* 0x000fea0003800000 */
.L_x_15731:
[----:B------:R-:W-:Y:S01]  /*36b0*/  IMAD.SHL.U32 R3, R3, 0x100000, RZ ;  /* 0x0010000003037824 */ /* 0x000fe200078e00ff */
[----:B------:R-:W-:-:S04]  /*36c0*/  LEA R5, R0, 0x3b800000, 0x17 ;  /* 0x3b80000000057811 */ /* 0x000fc800078eb8ff */
[----:B------:R-:W-:Y:S01]  /*36d0*/  LOP3.LUT R16, R5, R3, R16, 0xfe, !PT ;  /* 0x0000000305107212 */ /* 0x000fe200078efe10 */
[----:B------:R-:W-:Y:S06]  /*36e0*/  BRA `(.L_x_15711) ;  /* 0x0000000000f07947 */ /* 0x000fec0003800000 */
.L_x_15729:
        /* <DEDUP_REMOVED lines=19> */
.L_x_15734:
[----:B------:R-:W-:Y:S05]  /*3820*/  BSYNC B0 ;  /* 0x0000000000007941 */ /* 0x000fea0003800000 */
.L_x_15733:
[----:B------:R-:W-:Y:S01]  /*3830*/  IMAD.SHL.U32 R3, R3, 0x200000, RZ ;  /* 0x0020000003037824 */ /* 0x000fe200078e00ff */
[----:B------:R-:W-:-:S04]  /*3840*/  LEA R5, R0, 0x37800000, 0x17 ;  /* 0x3780000000057811 */ /* 0x000fc800078eb8ff */
[----:B------:R-:W-:Y:S01]  /*3850*/  LOP3.LUT R16, R5, R3, R16, 0xfe, !PT ;  /* 0x0000000305107212 */ /* 0x000fe200078efe10 */
[----:B------:R-:W-:Y:S06]  /*3860*/  BRA `(.L_x_15711) ;  /* 0x0000000000907947 */ /* 0x000fec0003800000 */
.L_x_15728:
        /* <DEDUP_REMOVED lines=14> */
.L_x_15716:
        /* <DEDUP_REMOVED lines=16> */
.L_x_15737:
[----:B------:R-:W-:Y:S05]  /*3a50*/  BRA `(.L_x_15711) ;  /* 0x0000000000147947 */ /* 0x000fea0003800000 */
.L_x_15736:
[----:B------:R-:W2:Y:S02]  /*3a60*/  LDG.E.64 R4, desc[UR36][R4.64] ;  /* 0x0000002404047981 */ /* 0x000ea4000c1e1b00 */
[----:B--2---:R0:W2:Y:S01]  /*3a70*/  I2F.U64 R16, R4 ;  /* 0x0000000400107312 */ /* 0x0040a20000301000 */
[----:B------:R-:W-:Y:S05]  /*3a80*/  BRA `(.L_x_15711) ;  /* 0x0000000000087947 */ /* 0x000fea0003800000 */
.L_x_15735:
[----:B------:R-:W2:Y:S02]  /*3a90*/  LDG.E R4, desc[UR36][R4.64] ;  /* 0x0000002404047981 */ /* 0x000ea4000c1e1900 */
[----:B--2---:R-:W-:-:S07]  /*3aa0*/  I2FP.F32.U32 R16, R4 ;  /* 0x0000000400107245 */ /* 0x004fce0000201000 */
.L_x_15711:
[----:B------:R-:W-:Y:S05]  /*3ab0*/  BSYNC B6 ;  /* 0x0000000000067941 */ /* 0x000fea0003800000 */
.L_x_15710:
[----:B------:R-:W0:Y:S01]  /*3ac0*/  S2R R26, SR_TID.X ;  /* 0x00000000001a7919 */ /* 0x000e220000002100 */
[----:B------:R-:W-:Y:S01]  /*3ad0*/  BSSY B1, `(.L_x_15738) ;  /* 0x0000038000017945 */ /* 0x000fe20003800000 */
[----:B0-----:R-:W-:-:S13]  /*3ae0*/  ISETP.GE.AND P1, PT, R26, R17, PT ;  /* 0x000000111a00720c */ /* 0x001fda0003f26270 */
[----:B------:R-:W-:Y:S05]  /*3af0*/  @P1 BRA `(.L_x_15739) ;  /* 0x0000000000d41947 */ /* 0x000fea0003800000 */
[----:B------:R-:W-:Y:S01]  /*3b00*/  ULDC UR4, c[0x0][0x218] ;  /* 0x0000860000047ab9 */ /* 0x000fe20000000800 */
[C---:B-1-3-5:R-:W-:Y:S01]  /*3b10*/  FADD.FTZ R0, |R19|.reuse, -RZ ;  /* 0x800000ff13007221 */ /* 0x06afe20000010200 */
[----:B--2---:R-:W-:Y:S01]  /*3b20*/  FADD.FTZ R5, -RZ, |UR4| ;  /* 0x40000004ff057e21 */ /* 0x004fe20008010100 */
[----:B------:R-:W-:Y:S01]  /*3b30*/  FSETP.LT.FTZ.AND P4, PT, |R19|, |UR4|, PT ;  /* 0x4000000413007c0b */ /* 0x000fe2000bf91200 */
        /* <DEDUP_REMOVED lines=12> */
[----:B------:R-:W-:Y:S05]  /*3c00*/  CALL.REL.NOINC `($__internal_57_$__cuda_sm3x_div_rn_ftz_f32_slowpath) ;  /* 0x0000004800647944 */ /* 0x000fea0003c00000 */
[----:B------:R-:W-:-:S07]  /*3c10*/  IMAD.MOV.U32 R4, RZ, RZ, R5 ;  /* 0x000000ffff047224 */ /* 0x000fce00078e0005 */
.L_x_15741:
[----:B------:R-:W-:Y:S05]  /*3c20*/  BSYNC B2 ;  /* 0x0000000000027941 */ /* 0x000fea0003800000 */
.L_x_15740:
        /* <DEDUP_REMOVED lines=18> */
.L_x_15743:
[----:B------:R-:W-:Y:S01]  /*3d50*/  ISETP.GE.AND P0, PT, R19, RZ, PT ;  /* 0x000000ff1300720c */ /* 0x000fe20003f06270 */
[----:B------:R-:W-:-:S12]  /*3d60*/  IMAD.MOV.U32 R5, RZ, RZ, 0x3fd774eb ;  /* 0x3fd774ebff057424 */ /* 0x000fd800078e00ff */
[----:B------:R-:W-:-:S04]  /*3d70*/  @P0 FFMA.FTZ R4, R5, 0.93318945169448852539, -R4 ;  /* 0x3f6ee58105040823 */ /* 0x000fc80000010804 */
[----:B------:R-:W-:-:S07]  /*3d80*/  @!P0 FFMA.FTZ R4, R5, 0.93318945169448852539, R4 ;  /* 0x3f6ee58105048823 */ /* 0x000fce0000010004 */
.L_x_15744:
[----:B------:R-:W-:Y:S05]  /*3d90*/  BSYNC B0 ;  /* 0x0000000000007941 */ /* 0x000fea0003800000 */
.L_x_15742:
[----:B------:R-:W0:Y:S01]  /*3da0*/  LDC R0, c[0x0][0x218] ;  /* 0x00008600ff007b82 */ /* 0x000e220000000800 */
[----:B------:R-:W-:Y:S01]  /*3db0*/  FSETP.NEU.FTZ.AND P2, PT, R3, RZ, PT ;  /* 0x000000ff0300720b */ /* 0x000fe20003f5d000 */
[----:B------:R-:W-:Y:S01]  /*3dc0*/  IMAD.MOV.U32 R3, RZ, RZ, 0x4016cbe4 ;  /* 0x4016cbe4ff037424 */ /* 0x000fe200078e00ff */
[C---:B------:R-:W-:Y:S02]  /*3dd0*/  ISETP.GE.AND P3, PT, R19.reuse, RZ, PT ;  /* 0x000000ff1300720c */ /* 0x040fe40003f66270 */
[C---:B0-----:R-:W-:Y:S01]  /*3de0*/  FSETP.NEU.FTZ.AND P0, PT, |R19|.reuse, |R0|, PT ;  /* 0x400000001300720b */ /* 0x041fe20003f1d200 */
[----:B------:R-:W-:-:S12]  /*3df0*/  FADD.FTZ R19, |R19|, |R0| ;  /* 0x4000000013137221 */ /* 0x000fd80000010200 */
[----:B------:R-:W-:Y:S02]  /*3e00*/  @!P0 FSEL R4, R3, 0.78539818525314331055, !P3 ;  /* 0x3f490fdb03048808 */ /* 0x000fe40005800000 */
[----:B------:R-:W-:Y:S02]  /*3e10*/  @!P2 FSEL R4, RZ, 3.1415927410125732422, P3 ;  /* 0x40490fdbff04a808 */ /* 0x000fe40001800000 */
[----:B------:R-:W-:Y:S02]  /*3e20*/  FSETP.GTU.FTZ.AND P0, PT, |R19|, +INF , PT ;  /* 0x7f8000001300780b */ /* 0x000fe40003f1c200 */
[----:B------:R-:W-:-:S04]  /*3e30*/  LOP3.LUT R4, R4, 0x80000000, R0, 0xb8, !PT ;  /* 0x8000000004047812 */ /* 0x000fc800078eb800 */
[----:B------:R-:W-:-:S07]  /*3e40*/  FSEL R4, R19, R4, P0 ;  /* 0x0000000413047208 */ /* 0x000fce0000000000 */
.L_x_15739:
[----:B------:R-:W-:Y:S05]  /*3e50*/  BSYNC B1 ;  /* 0x0000000000017941 */ /* 0x000fea0003800000 */
.L_x_15738:
[----:B------:R-:W-:Y:S01]  /*3e60*/  VIADD R28, R26, 0x80 ;  /* 0x000000801a1c7836 */ /* 0x000fe20000000000 */
[----:B------:R-:W-:Y:S04]  /*3e70*/  BSSY B1, `(.L_x_15745) ;  /* 0x0000037000017945 */ /* 0x000fe80003800000 */
[----:B------:R-:W-:-:S13]  /*3e80*/  ISETP.GE.AND P0, PT, R28, R17, PT ;  /* 0x000000111c00720c */ /* 0x000fda0003f06270 */
[----:B------:R-:W-:Y:S05]  /*3e90*/  @P0 BRA `(.L_x_15746) ;  /* 0x0000000000d00947 */ /* 0x000fea0003800000 */
[----:B------:R-:W-:Y:S01]  /*3ea0*/  ULDC UR4, c[0x0][0x218] ;  /* 0x0000860000047ab9 */ /* 0x000fe20000000800 */
[C---:B--2--5:R-:W-:Y:S01]  /*3eb0*/  FADD.FTZ R0, |R18|.reuse, -RZ ;  /* 0x800000ff12007221 */ /* 0x064fe20000010200 */
[----:B------:R-:W-:Y:S01]  /*3ec0*/  FADD.FTZ R7, -RZ, |UR4| ;  /* 0x40000004ff077e21 */ /* 0x000fe20008010100 */
[----:B------:R-:W-:Y:S01]  /*3ed0*/  FSETP.LT.FTZ.AND P4, PT, |R18|, |UR4|, PT ;  /* 0x4000000412007c0b */ /* 0x000fe2000bf91200 */
        /* <DEDUP_REMOVED lines=12> */
[----:B-1-34-:R-:W-:Y:S05]  /*3fa0*/  CALL.REL.NOINC `($__internal_57_$__cuda_sm3x_div_rn_ftz_f32_slowpath) ;  /* 0x00000044007c7944 */ /* 0x01afea0003c00000 */
.L_x_15748:
[----:B------:R-:W-:Y:S05]  /*3fb0*/  BSYNC B2 ;  /* 0x0000000000027941 */ /* 0x000fea0003800000 */
.L_x_15747:
        /* <DEDUP_REMOVED lines=18> */
.L_x_15750:
[----:B------:R-:W-:Y:S01]  /*40e0*/  ISETP.GE.AND P0, PT, R18, RZ, PT ;  /* 0x000000ff1200720c */ /* 0x000fe20003f06270 */
[----:B------:R-:W-:-:S12]  /*40f0*/  IMAD.MOV.U32 R5, RZ, RZ, 0x3fd774eb ;  /* 0x3fd774ebff057424 */ /* 0x000fd800078e00ff */
[----:B------:R-:W-:-:S04]  /*4100*/  @P0 FFMA.FTZ R0, R5, 0.93318945169448852539, -R0 ;  /* 0x3f6ee58105000823 */ /* 0x000fc80000010800 */
[----:B------:R-:W-:-:S07]  /*4110*/  @!P0 FFMA.FTZ R0, R5, 0.93318945169448852539, R0 ;  /* 0x3f6ee58105008823 */ /* 0x000fce0000010000 */
.L_x_15751:
[----:B------:R-:W-:Y:S05]  /*4120*/  BSYNC B0 ;  /* 0x0000000000007941 */ /* 0x000fea0003800000 */
.L_x_15749:
        /* <DEDUP_REMOVED lines=11> */
.L_x_15746:
[----:B------:R-:W-:Y:S05]  /*41e0*/  BSYNC B1 ;  /* 0x0000000000017941 */ /* 0x000fea0003800000 */
.L_x_15745:
        /* <DEDUP_REMOVED lines=21> */
.L_x_15755:
[----:B------:R-:W-:Y:S05]  /*4340*/  BSYNC B2 ;  /* 0x0000000000027941 */ /* 0x000fea0003800000 */
.L_x_15754:
        /* <DEDUP_REMOVED lines=18> */
.L_x_15757:
[----:B------:R-:W-:Y:S01]  /*4470*/  ISETP.GE.AND P0, PT, R22, RZ, PT ;  /* 0x000000ff1600720c */ /* 0x000fe20003f06270 */
[----:B------:R-:W-:-:S12]  /*4480*/  IMAD.MOV.U32 R5, RZ, RZ, 0x3fd774eb ;  /* 0x3fd774ebff057424 */ /* 0x000fd800078e00ff */
[----:B------:R-:W-:-:S04]  /*4490*/  @P0 FFMA.FTZ R0, R5, 0.93318945169448852539, -R0 ;  /* 0x3f6ee58105000823 */ /* 0x000fc80000010800 */
[----:B------:R-:W-:-:S07]  /*44a0*/  @!P0 FFMA.FTZ R0, R5, 0.93318945169448852539, R0 ;  /* 0x3f6ee58105008823 */ /* 0x000fce0000010000 */
.L_x_15758:
[----:B------:R-:W-:Y:S05]  /*44b0*/  BSYNC B0 ;  /* 0x0000000000007941 */ /* 0x000fea0003800000 */
.L_x_15756:
        /* <DEDUP_REMOVED lines=11> */
.L_x_15753:
[----:B------:R-:W-:Y:S05]  /*4570*/  BSYNC B1 ;  /* 0x0000000000017941 */ /* 0x000fea0003800000 */
.L_x_15752:
        /* <DEDUP_REMOVED lines=21> */
.L_x_15762:
[----:B------:R-:W-:Y:S05]  /*46d0*/  BSYNC B2 ;  /* 0x0000000000027941 */ /* 0x000fea0003800000 */
.L_x_15761:
        /* <DEDUP_REMOVED lines=18> */
.L_x_15764:
[----:B------:R-:W-:Y:S01]  /*4800*/  ISETP.GE.AND P0, PT, R16, RZ, PT ;  /* 0x000000ff1000720c */ /* 0x000fe20003f06270 */
[----:B------:R-:W-:-:S12]  /*4810*/  IMAD.MOV.U32 R5, RZ, RZ, 0x3fd774eb ;  /* 0x3fd774ebff057424 */ /* 0x000fd800078e00ff */
[----:B------:R-:W-:-:S04]  /*4820*/  @P0 FFMA.FTZ R0, R5, 0.93318945169448852539, -R0 ;  /* 0x3f6ee58105000823 */ /* 0x000fc80000010800 */
[----:B------:R-:W-:-:S07]  /*4830*/  @!P0 FFMA.FTZ R0, R5, 0.93318945169448852539, R0 ;  /* 0x3f6ee58105008823 */ /* 0x000fce0000010000 */
.L_x_15765:
[----:B------:R-:W-:Y:S05]  /*4840*/  BSYNC B0 ;  /* 0x0000000000007941 */ /* 0x000fea0003800000 */
.L_x_15763:
        /* <DEDUP_REMOVED lines=11> */
.L_x_15760:
[----:B------:R-:W-:Y:S05]  /*4900*/  BSYNC B1 ;  /* 0x0000000000017941 */ /* 0x000fea0003800000 */
.L_x_15759:
[----:B--2--5:R-:W0:Y:S01]  /*4910*/  LDC.U8 R16, c[0x0][0x23c] ;  /* 0x00008f00ff107b82 */ /* 0x024e220000000000 */
[----:B------:R-:W-:Y:S04]  /*4920*/  BSSY B6, `(.L_x_15766) ;  /* 0x0000102000067945 */ /* 0x000fe80003800000 */
[----:B------:R-:W-:Y:S05]  /*4930*/  @P1 BRA `(.L_x_15767) ;  /* 0x0000001000001947 */ /* 0x000fea0003800000 */
[----:B------:R-:W2:Y:S01]  /*4940*/  S2R R3, SR_TID.X ;  /* 0x0000000000037919 */ /* 0x000ea20000002100 */
[----:B------:R-:W5:Y:S01]  /*4950*/  LDC.64 R8, c[0x0][0x220] ;  /* 0x00008800ff087b82 */ /* 0x000f620000000a00 */
[----:B0-----:R-:W-:Y:S01]  /*4960*/  PRMT R5, R16, 0x9910, RZ ;  /* 0x0000991010057816 */ /* 0x001fe200000000ff */
[----:B------:R-:W-:Y:S01]  /*4970*/  ULDC UR4, c[0x0][0x240] ;  /* 0x0000900000047ab9 */ /* 0x000fe20000000800 */
[----:B--2---:R-:W-:-:S04]  /*4980*/  IMAD R0, R2, 0x200, R3 ;  /* 0x0000020002007824 */ /* 0x004fc800078e0203 */
        /* <DEDUP_REMOVED lines=18> */
.L_x_15771:
[----:B----4-:R-:W0:Y:S01]  /*4ab0*/  F2I.S64.TRUNC R4, R4 ;  /* 0x0000000400047311 */ /* 0x010e22000020d900 */
[----:B------:R-:W-:Y:S02]  /*4ac0*/  IMAD.MOV.U32 R26, RZ, RZ, R28 ;  /* 0x000000ffff1a7224 */ /* 0x000fe400078e001c */
[----:B0-----:R-:W-:-:S05]  /*4ad0*/  IMAD.MOV.U32 R3, RZ, RZ, R4 ;  /* 0x000000ffff037224 */ /* 0x001fca00078e0004 */
[----:B------:R0:W-:Y:S01]  /*4ae0*/  STG.E.U8 desc[UR36][R8.64], R3 ;  /* 0x0000000308007986 */ /* 0x0001e2000c101124 */
[----:B------:R-:W-:Y:S05]  /*4af0*/  BRA `(.L_x_15767) ;  /* 0x0000000c00907947 */ /* 0x000fea0003800000 */
.L_x_15770:
[----:B------:R-:W-:-:S13]  /*4b00*/  ISETP.NE.AND P0, PT, R0, 0x2, PT ;  /* 0x000000020000780c */ /* 0x000fda0003f05270 */
[----:B------:R-:W-:Y:S05]  /*4b10*/  @!P0 BRA `(.L_x_15773) ;  /* 0x0000000000308947 */ /* 0x000fea0003800000 */
[----:B------:R-:W-:-:S13]  /*4b20*/  ISETP.NE.AND P0, PT, R0, 0x3, PT ;  /* 0x000000030000780c */ /* 0x000fda0003f05270 */
[----:B------:R-:W-:Y:S05]  /*4b30*/  @!P0 BRA `(.L_x_15774) ;  /* 0x0000000000188947 */ /* 0x000fea0003800000 */
[----:B------:R-:W-:-:S13]  /*4b40*/  ISETP.NE.AND P0, PT, R0, 0x4, PT ;  /* 0x000000040000780c */ /* 0x000fda0003f05270 */
[----:B------:R-:W-:Y:S05]  /*4b50*/  @P0 BRA `(.L_x_15772) ;  /* 0x0000000c00140947 */ /* 0x000fea0003800000 */
[----:B----4-:R-:W0:Y:S01]  /*4b60*/  F2I.S64.TRUNC R4, R4 ;  /* 0x0000000400047311 */ /* 0x010e22000020d900 */
[----:B------:R-:W-:Y:S01]  /*4b70*/  IMAD.MOV.U32 R26, RZ, RZ, R28 ;  /* 0x000000ffff1a7224 */ /* 0x000fe200078e001c */
[----:B0-----:R0:W-:Y:S01]  /*4b80*/  STG.E.64 desc[UR36][R8.64], R4 ;  /* 0x0000000408007986 */ /* 0x0011e2000c101b24 */
[----:B------:R-:W-:Y:S05]  /*4b90*/  BRA `(.L_x_15767) ;  /* 0x0000000c00687947 */ /* 0x000fea0003800000 */
.L_x_15774:
[----:B------:R-:W0:Y:S01]  /*4ba0*/  F2I.FTZ.TRUNC.NTZ R3, R4 ;  /* 0x0000000400037305 */ /* 0x000e22000021f100 */
[----:B------:R-:W-:Y:S01]  /*4bb0*/  IMAD.MOV.U32 R26, RZ, RZ, R28 ;  /* 0x000000ffff1a7224 */ /* 0x000fe200078e001c */
[----:B0-----:R0:W-:Y:S01]  /*4bc0*/  STG.E desc[UR36][R8.64], R3 ;  /* 0x0000000308007986 */ /* 0x0011e2000c101924 */
[----:B------:R-:W-:Y:S05]  /*4bd0*/  BRA `(.L_x_15767) ;  /* 0x0000000c00587947 */ /* 0x000fea0003800000 */
.L_x_15773:
[----:B------:R-:W0:Y:S01]  /*4be0*/  F2I.FTZ.TRUNC.NTZ R3, R4 ;  /* 0x0000000400037305 */ /* 0x000e22000021f100 */
[----:B------:R-:W-:Y:S01]  /*4bf0*/  IMAD.MOV.U32 R26, RZ, RZ, R28 ;  /* 0x000000ffff1a7224 */ /* 0x000fe200078e001c */
[----:B0-----:R2:W-:Y:S01]  /*4c00*/  STG.E.U16 desc[UR36][R8.64], R3 ;  /* 0x0000000308007986 */ /* 0x0015e2000c101524 */
[----:B------:R-:W-:Y:S05]  /*4c10*/  BRA `(.L_x_15767) ;  /* 0x0000000c00487947 */ /* 0x000fea0003800000 */
.L_x_15769:
        /* <DEDUP_REMOVED lines=9> */
.L_x_15776:
[----:B----4-:R-:W-:Y:S01]  /*4cb0*/  F2FP.F16.F32.PACK_AB R4, RZ, R4 ;  /* 0x00000004ff04723e */ /* 0x010fe200000000ff */
[----:B------:R-:W-:-:S04]  /*4cc0*/  IMAD.MOV.U32 R26, RZ, RZ, R28 ;  /* 0x000000ffff1a7224 */ /* 0x000fc800078e001c */
[----:B------:R0:W-:Y:S01]  /*4cd0*/  STG.E.U16 desc[UR36][R8.64], R4 ;  /* 0x0000000408007986 */ /* 0x0001e2000c101524 */
[----:B------:R-:W-:Y:S05]  /*4ce0*/  BRA `(.L_x_15767) ;  /* 0x0000000c00147947 */ /* 0x000fea0003800000 */
.L_x_15775:
        /* <DEDUP_REMOVED lines=10> */
.L_x_15778:
[----:B------:R-:W-:Y:S01]  /*4d90*/  F2FP.F16.F32.PACK_AB R3, RZ, R4 ;  /* 0x00000004ff03723e */ /* 0x000fe200000000ff */
[----:B------:R-:W-:-:S03]  /*4da0*/  IMAD.MOV.U32 R26, RZ, RZ, R28 ;  /* 0x000000ffff1a7224 */ /* 0x000fc600078e001c */
[----:B------:R-:W-:-:S05]  /*4db0*/  PRMT R3, R3, 0x5410, RZ ;  /* 0x0000541003037816 */ /* 0x000fca00000000ff */
[----:B------:R0:W-:Y:S01]  /*4dc0*/  STG.E desc[UR36][R8.64], R3 ;  /* 0x0000000308007986 */ /* 0x0001e2000c101924 */
[----:B------:R-:W-:Y:S05]  /*4dd0*/  BRA `(.L_x_15767) ;  /* 0x0000000800d87947 */ /* 0x000fea0003800000 */
.L_x_15777:
[----:B----4-:R-:W-:Y:S01]  /*4de0*/  FMUL.FTZ R4, R4, 1 ;  /* 0x3f80000004047820 */ /* 0x010fe20000410000 */
[----:B------:R-:W-:-:S05]  /*4df0*/  IMAD.MOV.U32 R26, RZ, RZ, R28 ;  /* 0x000000ffff1a7224 */ /* 0x000fca00078e001c */
[----:B------:R-:W0:Y:S02]  /*4e00*/  F2F.F64.F32 R4, R4 ;  /* 0x0000000400047310 */ /* 0x000e240000201800 */
[----:B0-----:R0:W-:Y:S01]  /*4e10*/  STG.E.64 desc[UR36][R8.64], R4 ;  /* 0x0000000408007986 */ /* 0x0011e2000c101b24 */
[----:B------:R-:W-:Y:S05]  /*4e20*/  BRA `(.L_x_15767) ;  /* 0x0000000800c47947 */ /* 0x000fea0003800000 */
.L_x_15768:
        /* <DEDUP_REMOVED lines=13> */
.L_x_15781:
[----:B----4-:R-:W-:Y:S01]  /*4f00*/  FMUL.FTZ R4, R4, 1 ;  /* 0x3f80000004047820 */ /* 0x010fe20000410000 */
[----:B------:R-:W-:Y:S01]  /*4f10*/  CS2R R6, SRZ ;  /* 0x0000000000067805 */ /* 0x000fe2000001ff00 */
[----:B------:R-:W-:-:S04]  /*4f20*/  IMAD.MOV.U32 R26, RZ, RZ, R28 ;  /* 0x000000ffff1a7224 */ /* 0x000fc800078e001c */
[----:B------:R-:W0:Y:S02]  /*4f30*/  F2F.F64.F32 R4, R4 ;  /* 0x0000000400047310 */ /* 0x000e240000201800 */
[----:B0-----:R0:W-:Y:S01]  /*4f40*/  STG.E.128 desc[UR36][R8.64], R4 ;  /* 0x0000000408007986 */ /* 0x0011e2000c101d24 */
[----:B------:R-:W-:Y:S05]  /*4f50*/  BRA `(.L_x_15767) ;  /* 0x0000000800787947 */ /* 0x000fea0003800000 */
.L_x_15780:
        /* <DEDUP_REMOVED lines=20> */
.L_x_15785:
[----:B------:R-:W-:Y:S05]  /*50a0*/  BSYNC B0 ;  /* 0x0000000000007941 */ /* 0x000fea0003800000 */
.L_x_15784:
[----:B------:R-:W-:Y:S01]  /*50b0*/  LOP3.LUT R5, R0, R5, RZ, 0xfc, !PT ;  /* 0x0000000500057212 */ /* 0x000fe200078efcff */
[----:B------:R-:W-:-:S04]  /*50c0*/  IMAD.MOV.U32 R26, RZ, RZ, R28 ;  /* 0x000000ffff1a7224 */ /* 0x000fc800078e001c */
[----:B------:R0:W-:Y:S01]  /*50d0*/  STG.E.U8 desc[UR36][R8.64], R5 ;  /* 0x0000000508007986 */ /* 0x0001e2000c101124 */
[----:B------:R-:W-:Y:S05]  /*50e0*/  BRA `(.L_x_15767) ;  /* 0x0000000800147947 */ /* 0x000fea0003800000 */
.L_x_15783:
        /* <DEDUP_REMOVED lines=12> */
.L_x_15787:
[----:B------:R-:W-:Y:S01]  /*51b0*/  IMAD.MOV.U32 R0, RZ, RZ, 0x7f ;  /* 0x0000007fff007424 */ /* 0x000fe200078e00ff */
[----:B------:R-:W-:-:S04]  /*51c0*/  ISETP.GT.U32.AND P0, PT, R5, 0x7f800000, PT ;  /* 0x7f8000000500780c */ /* 0x000fc80003f04070 */
[----:B------:R-:W-:-:S09]  /*51d0*/  SEL R0, R0, 0x7c, P0 ;  /* 0x0000007c00007807 */ /* 0x000fd20000000000 */
.L_x_15788:
[----:B------:R-:W-:Y:S05]  /*51e0*/  BSYNC B0 ;  /* 0x0000000000007941 */ /* 0x000fea0003800000 */
.L_x_15786:
[----:B----4-:R-:W-:Y:S01]  /*51f0*/  LOP3.LUT R4, R4, 0x80000000, RZ, 0xc0, !PT ;  /* 0x8000000004047812 */ /* 0x010fe200078ec0ff */
[----:B------:R-:W-:-:S03]  /*5200*/  IMAD.MOV.U32 R26, RZ, RZ, R28 ;  /* 0x000000ffff1a7224 */ /* 0x000fc600078e001c */
[----:B------:R-:W-:-:S04]  /*5210*/  SHF.R.U32.HI R3, RZ, 0x18, R4 ;  /* 0x00000018ff037819 */ /* 0x000fc80000011604 */
[----:B------:R-:W-:-:S05]  /*5220*/  LOP3.LUT R3, R0, R3, RZ, 0xfc, !PT ;  /* 0x0000000300037212 */ /* 0x000fca00078efcff */
[----:B------:R0:W-:Y:S01]  /*5230*/  STG.E.U8 desc[UR36][R8.64], R3 ;  /* 0x0000000308007986 */ /* 0x0001e2000c101124 */
[----:B------:R-:W-:Y:S05]  /*5240*/  BRA `(.L_x_15767) ;  /* 0x0000000400bc7947 */ /* 0x000fea0003800000 */
.L_x_15782:
[----:B----4-:R-:W-:Y:S01]  /*5250*/  F2FP.BF16.F32.PACK_AB R4, RZ, R4 ;  /* 0x00000004ff04723e */ /* 0x010fe200000010ff */
[----:B------:R-:W-:-:S04]  /*5260*/  IMAD.MOV.U32 R26, RZ, RZ, R28 ;  /* 0x000000ffff1a7224 */ /* 0x000fc800078e001c */
[----:B------:R0:W-:Y:S01]  /*5270*/  STG.E.U16 desc[UR36][R8.64], R4 ;  /* 0x0000000408007986 */ /* 0x0001e2000c101524 */
[----:B------:R-:W-:Y:S05]  /*5280*/  BRA `(.L_x_15767) ;  /* 0x0000000400ac7947 */ /* 0x000fea0003800000 */
.L_x_15779:
        /* <DEDUP_REMOVED lines=12> */
.L_x_15791:
        /* <DEDUP_REMOVED lines=16> */
.L_x_15794:
[----:B----4-:R-:W-:-:S04]  /*5450*/  LOP3.LUT R4, R4, 0x80000000, RZ, 0xc0, !PT ;  /* 0x8000000004047812 */ /* 0x010fc800078ec0ff */
[----:B------:R-:W-:-:S04]  /*5460*/  SHF.R.U32.HI R4, RZ, 0x18, R4 ;  /* 0x00000018ff047819 */ /* 0x000fc80000011604 */
[----:B------:R-:W-:-:S04]  /*5470*/  LOP3.LUT R3, R3, R4, RZ, 0xfc, !PT ;  /* 0x0000000403037212 */ /* 0x000fc800078efcff */
[----:B------:R-:W-:-:S07]  /*5480*/  PRMT R0, R3, 0x7610, R0 ;  /* 0x0000761003007816 */ /* 0x000fce0000000000 */
.L_x_15793:
[----:B------:R-:W-:Y:S05]  /*5490*/  BSYNC B0 ;  /* 0x0000000000007941 */ /* 0x000fea0003800000 */
.L_x_15792:
[----:B------:R0:W-:Y:S01]  /*54a0*/  STG.E.U8 desc[UR36][R8.64], R0 ;  /* 0x0000000008007986 */ /* 0x0001e2000c101124 */
[----:B------:R-:W-:Y:S01]  /*54b0*/  IMAD.MOV.U32 R26, RZ, RZ, R28 ;  /* 0x000000ffff1a7224 */ /* 0x000fe200078e001c */
[----:B------:R-:W-:Y:S06]  /*54c0*/  BRA `(.L_x_15767) ;  /* 0x00000004001c7947 */ /* 0x000fec0003800000 */
.L_x_15790:
        /* <DEDUP_REMOVED lines=16> */
.L_x_15797:
[----:B----4-:R-:W-:-:S04]  /*55d0*/  LOP3.LUT R4, R4, 0x80000000, RZ, 0xc0, !PT ;  /* 0x8000000004047812 */ /* 0x010fc800078ec0ff */
[----:B------:R-:W-:-:S04]  /*55e0*/  SHF.R.U32.HI R4, RZ, 0x18, R4 ;  /* 0x00000018ff047819 */ /* 0x000fc80000011604 */
[----:B------:R-:W-:-:S04]  /*55f0*/  LOP3.LUT R3, R3, R4, RZ, 0xfc, !PT ;  /* 0x0000000403037212 */ /* 0x000fc800078efcff */
[----:B------:R-:W-:-:S07]  /*5600*/  PRMT R0, R3, 0x7610, R0 ;  /* 0x0000761003007816 */ /* 0x000fce0000000000 */
.L_x_15796:
[----:B------:R-:W-:Y:S05]  /*5610*/  BSYNC B0 ;  /* 0x0000000000007941 */ /* 0x000fea0003800000 */
.L_x_15795:
[----:B------:R0:W-:Y:S01]  /*5620*/  STG.E.U8 desc[UR36][R8.64], R0 ;  /* 0x0000000008007986 */ /* 0x0001e2000c101124 */
[----:B------:R-:W-:Y:S01]  /*5630*/  IMAD.MOV.U32 R26, RZ, RZ, R28 ;  /* 0x000000ffff1a7224 */ /* 0x000fe200078e001c */
[----:B------:R-:W-:Y:S06]  /*5640*/  BRA `(.L_x_15767) ;  /* 0x0000000000bc7947 */ /* 0x000fec0003800000 */
.L_x_15789:
        /* <DEDUP_REMOVED lines=22> */
.L_x_15772:
        /* <DEDUP_REMOVED lines=16> */
.L_x_15800:
[----:B------:R-:W-:Y:S01]  /*58b0*/  IMAD.MOV.U32 R26, RZ, RZ, R28 ;  /* 0x000000ffff1a7224 */ /* 0x000fe200078e001c */
[----:B------:R-:W-:Y:S06]  /*58c0*/  BRA `(.L_x_15767) ;  /* 0x00000000001c7947 */ /* 0x000fec0003800000 */
.L_x_15799:
[----:B----4-:R-:W0:Y:S01]  /*58d0*/  F2I.U64.TRUNC R4, R4 ;  /* 0x0000000400047311 */ /* 0x010e22000020d800 */
[----:B------:R-:W-:Y:S01]  /*58e0*/  IMAD.MOV.U32 R26, RZ, RZ, R28 ;  /* 0x000000ffff1a7224 */ /* 0x000fe200078e001c */
[----:B0-----:R0:W-:Y:S01]  /*58f0*/  STG.E.64 desc[UR36][R8.64], R4 ;  /* 0x0000000408007986 */ /* 0x0011e2000c101b24 */
[----:B------:R-:W-:Y:S05]  /*5900*/  BRA `(.L_x_15767) ;  /* 0x00000000000c7947 */ /* 0x000fea0003800000 */
.L_x_15798:
[----:B------:R-:W0:Y:S01]  /*5910*/  F2I.FTZ.U32.TRUNC.NTZ R3, R4 ;  /* 0x0000000400037305 */ /* 0x000e22000021f000 */
[----:B------:R-:W-:Y:S01]  /*5920*/  IMAD.MOV.U32 R26, RZ, RZ, R28 ;  /* 0x000000ffff1a7224 */ /* 0x000fe200078e001c */
[----:B0-----:R0:W-:Y:S06]  /*5930*/  STG.E desc[UR36][R8.64], R3 ;  /* 0x0000000308007986 */ /* 0x0011ec000c101924 */
.L_x_15767:
[----:B------:R-:W-:Y:S05]  /*5940*/  BSYNC B6 ;  /* 0x0000000000067941 */ /* 0x000fea0003800000 */
.L_x_15766:
        /* <DEDUP_REMOVED lines=24> */
.L_x_15806:
[----:B-1-3--:R-:W0:Y:S02]  /*5ad0*/  F2I.S64.TRUNC R18, R18 ;  /* 0x0000001200127311 */ /* 0x00ae24000020d900 */
[----:B0-----:R-:W-:-:S05]  /*5ae0*/  IMAD.MOV.U32 R3, RZ, RZ, R18 ;  /* 0x000000ffff037224 */ /* 0x001fca00078e0012 */
[----:B------:R0:W-:Y:S01]  /*5af0*/  STG.E.U8 desc[UR36][R8.64], R3 ;  /* 0x0000000308007986 */ /* 0x0001e2000c101124 */
[----:B------:R-:W-:Y:S05]  /*5b00*/  BRA `(.L_x_15808) ;  /* 0x0000000c00407947 */ /* 0x000fea0003800000 */
.L_x_15805:
        /* <DEDUP_REMOVED lines=9> */
.L_x_15810:
[----:B------:R-:W0:Y:S02]  /*5ba0*/  F2I.FTZ.TRUNC.NTZ R3, R18 ;  /* 0x0000001200037305 */ /* 0x000e24000021f100 */
[----:B0-----:R4:W-:Y:S01]  /*5bb0*/  STG.E desc[UR36][R8.64], R3 ;  /* 0x0000000308007986 */ /* 0x0019e2000c101924 */
[----:B------:R-:W-:Y:S05]  /*5bc0*/  BRA `(.L_x_15808) ;  /* 0x0000000c00107947 */ /* 0x000fea0003800000 */
.L_x_15809:
[----:B------:R-:W0:Y:S02]  /*5bd0*/  F2I.FTZ.TRUNC.NTZ R3, R18 ;  /* 0x0000001200037305 */ /* 0x000e24000021f100 */
[----:B0-----:R0:W-:Y:S01]  /*5be0*/  STG.E.U16 desc[UR36][R8.64], R3 ;  /* 0x0000000308007986 */ /* 0x0011e2000c101524 */
[----:B------:R-:W-:Y:S05]  /*5bf0*/  BRA `(.L_x_15808) ;  /* 0x0000000c00047947 */ /* 0x000fea0003800000 */
.L_x_15804:
        /* <DEDUP_REMOVED lines=8> */
.L_x_15812:
[----:B------:R-:W-:-:S05]  /*5c80*/  F2FP.F16.F32.PACK_AB R18, RZ, R18 ;  /* 0x00000012ff12723e */ /* 0x000fca00000000ff */
[----:B------:R0:W-:Y:S01]  /*5c90*/  STG.E.U16 desc[UR36][R8.64], R18 ;  /* 0x0000001208007986 */ /* 0x0001e2000c101524 */
[----:B------:R-:W-:Y:S05]  /*5ca0*/  BRA `(.L_x_15808) ;  /* 0x0000000800d87947 */ /* 0x000fea0003800000 */
.L_x_15811:
        /* <DEDUP_REMOVED lines=9> */
.L_x_15814:
[----:B------:R-:W-:-:S04]  /*5d40*/  F2FP.F16.F32.PACK_AB R3, RZ, R18 ;  /* 0x00000012ff03723e */ /* 0x000fc800000000ff */
[----:B------:R-:W-:-:S05]  /*5d50*/  PRMT R3, R3, 0x5410, RZ ;  /* 0x0000541003037816 */ /* 0x000fca00000000ff */
[----:B------:R0:W-:Y:S01]  /*5d60*/  STG.E desc[UR36][R8.64], R3 ;  /* 0x0000000308007986 */ /* 0x0001e2000c101924 */
[----:B------:R-:W-:Y:S05]  /*5d70*/  BRA `(.L_x_15808) ;  /* 0x0000000800a47947 */ /* 0x000fea0003800000 */
.L_x_15813:
[----:B------:R-:W-:-:S06]  /*5d80*/  FMUL.FTZ R4, R18, 1 ;  /* 0x3f80000012047820 */ /* 0x000fcc0000410000 */
[----:B------:R-:W0:Y:S02]  /*5d90*/  F2F.F64.F32 R4, R4 ;  /* 0x0000000400047310 */ /* 0x000e240000201800 */
[----:B0-----:R0:W-:Y:S01]  /*5da0*/  STG.E.64 desc[UR36][R8.64], R4 ;  /* 0x0000000408007986 */ /* 0x0011e2000c101b24 */
[----:B------:R-:W-:Y:S05]  /*5db0*/  BRA `(.L_x_15808) ;  /* 0x0000000800947947 */ /* 0x000fea0003800000 */
.L_x_15803:
        /* <DEDUP_REMOVED lines=12> */
.L_x_15817:
[----:B------:R-:W-:Y:S01]  /*5e80*/  FMUL.FTZ R4, R18, 1 ;  /* 0x3f80000012047820 */ /* 0x000fe20000410000 */
[----:B------:R-:W-:-:S05]  /*5e90*/  CS2R R6, SRZ ;  /* 0x0000000000067805 */ /* 0x000fca000001ff00 */
[----:B------:R-:W0:Y:S02]  /*5ea0*/  F2F.F64.F32 R4, R4 ;  /* 0x0000000400047310 */ /* 0x000e240000201800 */
[----:B0-----:R0:W-:Y:S01]  /*5eb0*/  STG.E.128 desc[UR36][R8.64], R4 ;  /* 0x0000000408007986 */ /* 0x0011e2000c101d24 */
[----:B------:R-:W-:Y:S05]  /*5ec0*/  BRA `(.L_x_15808) ;  /* 0x0000000800507947 */ /* 0x000fea0003800000 */
.L_x_15816:
        /* <DEDUP_REMOVED lines=20> */
.L_x_15821:
[----:B------:R-:W-:Y:S05]  /*6010*/  BSYNC B0 ;  /* 0x0000000000007941 */ /* 0x000fea0003800000 */
.L_x_15820:
[----:B------:R-:W-:-:S05]  /*6020*/  LOP3.LUT R5, R0, R5, RZ, 0xfc, !PT ;  /* 0x0000000500057212 */ /* 0x000fca00078efcff */
[----:B------:R0:W-:Y:S01]  /*6030*/  STG.E.U8 desc[UR36][R8.64], R5 ;  /* 0x0000000508007986 */ /* 0x0001e2000c101124 */
[----:B------:R-:W-:Y:S05]  /*6040*/  BRA `(.L_x_15808) ;  /* 0x0000000400f07947 */ /* 0x000fea0003800000 */
.L_x_15819:
        /* <DEDUP_REMOVED lines=12> */
.L_x_15823:
[----:B------:R-:W-:Y:S01]  /*6110*/  IMAD.MOV.U32 R0, RZ, RZ, 0x7f ;  /* 0x0000007fff007424 */ /* 0x000fe200078e00ff */
[----:B------:R-:W-:-:S04]  /*6120*/  ISETP.GT.U32.AND P0, PT, R4, 0x7f800000, PT ;  /* 0x7f8000000400780c */ /* 0x000fc80003f04070 */
[----:B------:R-:W-:-:S09]  /*6130*/  SEL R0, R0, 0x7c, P0 ;  /* 0x0000007c00007807 */ /* 0x000fd20000000000 */
.L_x_15824:
[----:B------:R-:W-:Y:S05]  /*6140*/  BSYNC B0 ;  /* 0x0000000000007941 */ /* 0x000fea0003800000 */
.L_x_15822:
[----:B------:R-:W-:-:S04]  /*6150*/  LOP3.LUT R18, R18, 0x80000000, RZ, 0xc0, !PT ;  /* 0x8000000012127812 */ /* 0x000fc800078ec0ff */
[----:B------:R-:W-:-:S04]  /*6160*/  SHF.R.U32.HI R3, RZ, 0x18, R18 ;  /* 0x00000018ff037819 */ /* 0x000fc80000011612 */
[----:B------:R-:W-:-:S05]  /*6170*/  LOP3.LUT R3, R0, R3, RZ, 0xfc, !PT ;  /* 0x0000000300037212 */ /* 0x000fca00078efcff */
[----:B------:R0:W-:Y:S01]  /*6180*/  STG.E.U8 desc[UR36][R8.64], R3 ;  /* 0x0000000308007986 */ /* 0x0001e2000c101124 */
[----:B------:R-:W-:Y:S05]  /*6190*/  BRA `(.L_x_15808) ;  /* 0x00000004009c7947 */ /* 0x000fea0003800000 */
.L_x_15818:
[----:B------:R-:W-:-:S05]  /*61a0*/  F2FP.BF16.F32.PACK_AB R18, RZ, R18 ;  /* 0x00000012ff12723e */ /* 0x000fca00000010ff */
[----:B------:R0:W-:Y:S01]  /*61b0*/  STG.E.U16 desc[UR36][R8.64], R18 ;  /* 0x0000001208007986 */ /* 0x0001e2000c101524 */
[----:B------:R-:W-:Y:S05]  /*61c0*/  BRA `(.L_x_15808) ;  /* 0x0000000400907947 */ /* 0x000fea0003800000 */
.L_x_15815:
        /* <DEDUP_REMOVED lines=11> */
.L_x_15827:
        /* <DEDUP_REMOVED lines=16> */
.L_x_15830:
[----:B------:R-:W-:-:S04]  /*6380*/  LOP3.LUT R18, R18, 0x80000000, RZ, 0xc0, !PT ;  /* 0x8000000012127812 */ /* 0x000fc800078ec0ff */
[----:B------:R-:W-:-:S04]  /*6390*/  SHF.R.U32.HI R3, RZ, 0x18, R18 ;  /* 0x00000018ff037819 */ /* 0x000fc80000011612 */
[----:B------:R-:W-:-:S04]  /*63a0*/  LOP3.LUT R0, R0, R3, RZ, 0xfc, !PT ;  /* 0x0000000300007212 */ /* 0x000fc800078efcff */
[----:B------:R-:W-:-:S07]  /*63b0*/  PRMT R4, R0, 0x7610, R4 ;  /* 0x0000761000047816 */ /* 0x000fce0000000004 */
.L_x_15829:
[----:B------:R-:W-:Y:S05]  /*63c0*/  BSYNC B0 ;  /* 0x0000000000007941 */ /* 0x000fea0003800000 */
.L_x_15828:
[----:B------:R0:W-:Y:S01]  /*63d0*/  STG.E.U8 desc[UR36][R8.64], R4 ;  /* 0x0000000408007986 */ /* 0x0001e2000c101124 */
[----:B------:R-:W-:Y:S05]  /*63e0*/  BRA `(.L_x_15808) ;  /* 0x0000000400087947 */ /* 0x000fea0003800000 */
.L_x_15826:
        /* <DEDUP_REMOVED lines=16> */
.L_x_15833:
[----:B------:R-:W-:-:S04]  /*64f0*/  LOP3.LUT R18, R18, 0x80000000, RZ, 0xc0, !PT ;  /* 0x8000000012127812 */ /* 0x000fc800078ec0ff */
[----:B------:R-:W-:-:S04]  /*6500*/  SHF.R.U32.HI R3, RZ, 0x18, R18 ;  /* 0x00000018ff037819 */ /* 0x000fc80000011612 */
[----:B------:R-:W-:-:S04]  /*6510*/  LOP3.LUT R0, R0, R3, RZ, 0xfc, !PT ;  /* 0x0000000300007212 */ /* 0x000fc800078efcff */
[----:B------:R-:W-:-:S07]  /*6520*/  PRMT R4, R0, 0x7610, R4 ;  /* 0x0000761000047816 */ /* 0x000fce0000000004 */
.L_x_15832:
[----:B------:R-:W-:Y:S05]  /*6530*/  BSYNC B0 ;  /* 0x0000000000007941 */ /* 0x000fea0003800000 */
.L_x_15831:
[----:B------:R0:W-:Y:S01]  /*6540*/  STG.E.U8 desc[UR36][R8.64], R4 ;  /* 0x0000000408007986 */ /* 0x0001e2000c101124 */
[----:B------:R-:W-:Y:S05]  /*6550*/  BRA `(.L_x_15808) ;  /* 0x0000000000ac7947 */ /* 0x000fea0003800000 */
.L_x_15825:
        /* <DEDUP_REMOVED lines=21> */
.L_x_15807:
        /* <DEDUP_REMOVED lines=16> */
.L_x_15836:
[----:B------:R-:W-:Y:S05]  /*67b0*/  BRA `(.L_x_15808) ;  /* 0x0000000000147947 */ /* 0x000fea0003800000 */
.L_x_15835:
[----:B-1-3--:R-:W0:Y:S02]  /*67c0*/  F2I.U64.TRUNC R18, R18 ;  /* 0x0000001200127311 */ /* 0x00ae24000020d800 */
[----:B0-----:R0:W-:Y:S01]  /*67d0*/  STG.E.64 desc[UR36][R8.64], R18 ;  /* 0x0000001208007986 */ /* 0x0011e2000c101b24 */
[----:B------:R-:W-:Y:S05]  /*67e0*/  BRA `(.L_x_15808) ;  /* 0x0000000000087947 */ /* 0x000fea0003800000 */
.L_x_15834:
[----:B------:R-:W0:Y:S02]  /*67f0*/  F2I.FTZ.U32.TRUNC.NTZ R3, R18 ;  /* 0x0000001200037305 */ /* 0x000e24000021f000 */
[----:B0-----:R0:W-:Y:S02]  /*6800*/  STG.E desc[UR36][R8.64], R3 ;  /* 0x0000000308007986 */ /* 0x0011e4000c101924 */
.L_x_15808:
        /* <DEDUP_REMOVED lines=24> */
.L_x_15840:
[----:B------:R-:W0:Y:S02]  /*6990*/  F2I.S64.TRUNC R22, R22 ;  /* 0x0000001600167311 */ /* 0x000e24000020d900 */
[----:B0-----:R-:W-:-:S05]  /*69a0*/  IMAD.MOV.U32 R3, RZ, RZ, R22 ;  /* 0x000000ffff037224 */ /* 0x001fca00078e0016 */
[----:B------:R0:W-:Y:S01]  /*69b0*/  STG.E.U8 desc[UR36][R8.64], R3 ;  /* 0x0000000308007986 */ /* 0x0001e2000c101124 */
[----:B------:R-:W-:Y:S05]  /*69c0*/  BRA `(.L_x_15842) ;  /* 0x0000000c00407947 */ /* 0x000fea0003800000 */
.L_x_15839:
        /* <DEDUP_REMOVED lines=9> */
.L_x_15844:
[----:B------:R-:W0:Y:S02]  /*6a60*/  F2I.FTZ.TRUNC.NTZ R3, R22 ;  /* 0x0000001600037305 */ /* 0x000e24000021f100 */
[----:B0-----:R0:W-:Y:S01]  /*6a70*/  STG.E desc[UR36][R8.64], R3 ;  /* 0x0000000308007986 */ /* 0x0011e2000c101924 */
[----:B------:R-:W-:Y:S05]  /*6a80*/  BRA `(.L_x_15842) ;  /* 0x0000000c00107947 */ /* 0x000fea0003800000 */
.L_x_15843:
[----:B------:R-:W0:Y:S02]  /*6a90*/  F2I.FTZ.TRUNC.NTZ R3, R22 ;  /* 0x0000001600037305 */ /* 0x000e24000021f100 */
[----:B0-----:R0:W-:Y:S01]  /*6aa0*/  STG.E.U16 desc[UR36][R8.64], R3 ;  /* 0x0000000308007986 */ /* 0x0011e2000c101524 */
[----:B------:R-:W-:Y:S05]  /*6ab0*/  BRA `(.L_x_15842) ;  /* 0x0000000c00047947 */ /* 0x000fea0003800000 */
.L_x_15838:
        /* <DEDUP_REMOVED lines=8> */
.L_x_15846:
[----:B------:R-:W-:-:S05]  /*6b40*/  F2FP.F16.F32.PACK_AB R22, RZ, R22 ;  /* 0x00000016ff16723e */ /* 0x000fca00000000ff */
[----:B------:R0:W-:Y:S01]  /*6b50*/  STG.E.U16 desc[UR36][R8.64], R22 ;  /* 0x0000001608007986 */ /* 0x0001e2000c101524 */
[----:B------:R-:W-:Y:S05]  /*6b60*/  BRA `(.L_x_15842) ;  /* 0x0000000800d87947 */ /* 0x000fea0003800000 */
.L_x_15845:
        /* <DEDUP_REMOVED lines=9> */
.L_x_15848:
[----:B------:R-:W-:-:S04]  /*6c00*/  F2FP.F16.F32.PACK_AB R3, RZ, R22 ;  /* 0x00000016ff03723e */ /* 0x000fc800000000ff */
[----:B------:R-:W-:-:S05]  /*6c10*/  PRMT R3, R3, 0x5410, RZ ;  /* 0x0000541003037816 */ /* 0x000fca00000000ff */
[----:B------:R0:W-:Y:S01]  /*6c20*/  STG.E desc[UR36][R8.64], R3 ;  /* 0x0000000308007986 */ /* 0x0001e2000c101924 */
[----:B------:R-:W-:Y:S05]  /*6c30*/  BRA `(.L_x_15842) ;  /* 0x0000000800a47947 */ /* 0x000fea0003800000 */
.L_x_15847:
[----:B------:R-:W-:-:S06]  /*6c40*/  FMUL.FTZ R4, R22, 1 ;  /* 0x3f80000016047820 */ /* 0x000fcc0000410000 */
[----:B------:R-:W0:Y:S02]  /*6c50*/  F2F.F64.F32 R4, R4 ;  /* 0x0000000400047310 */ /* 0x000e240000201800 */
[----:B0-----:R0:W-:Y:S01]  /*6c60*/  STG.E.64 desc[UR36][R8.64], R4 ;  /* 0x0000000408007986 */ /* 0x0011e2000c101b24 */
[----:B------:R-:W-:Y:S05]  /*6c70*/  BRA `(.L_x_15842) ;  /* 0x0000000800947947 */ /* 0x000fea0003800000 */
.L_x_15837:
        /* <DEDUP_REMOVED lines=12> */
.L_x_15851:
[----:B------:R-:W-:Y:S01]  /*6d40*/  FMUL.FTZ R4, R22, 1 ;  /* 0x3f80000016047820 */ /* 0x000fe20000410000 */
[----:B------:R-:W-:-:S05]  /*6d50*/  CS2R R6, SRZ ;  /* 0x0000000000067805 */ /* 0x000fca000001ff00 */
[----:B------:R-:W0:Y:S02]  /*6d60*/  F2F.F64.F32 R4, R4 ;  /* 0x0000000400047310 */ /* 0x000e240000201800 */
[----:B0-----:R0:W-:Y:S01]  /*6d70*/  STG.E.128 desc[UR36][R8.64], R4 ;  /* 0x0000000408007986 */ /* 0x0011e2000c101d24 */
[----:B------:R-:W-:Y:S05]  /*6d80*/  BRA `(.L_x_15842) ;  /* 0x0000000800507947 */ /* 0x000fea0003800000 */
.L_x_15850:
        /* <DEDUP_REMOVED lines=20> */
.L_x_15855:
[----:B------:R-:W-:Y:S05]  /*6ed0*/  BSYNC B0 ;  /* 0x0000000000007941 */ /* 0x000fea0003800000 */
.L_x_15854:
[----:B------:R-:W-:-:S05]  /*6ee0*/  LOP3.LUT R5, R0, R5, RZ, 0xfc, !PT ;  /* 0x0000000500057212 */ /* 0x000fca00078efcff */
[----:B------:R0:W-:Y:S01]  /*6ef0*/  STG.E.U8 desc[UR36][R8.64], R5 ;  /* 0x0000000508007986 */ /* 0x0001e2000c101124 */
[----:B------:R-:W-:Y:S05]  /*6f00*/  BRA `(.L_x_15842) ;  /* 0x0000000400f07947 */ /* 0x000fea0003800000 */
.L_x_15853:
        /* <DEDUP_REMOVED lines=12> */
.L_x_15857:
[----:B------:R-:W-:Y:S01]  /*6fd0*/  IMAD.MOV.U32 R0, RZ, RZ, 0x7f ;  /* 0x0000007fff007424 */ /* 0x000fe200078e00ff */
[----:B------:R-:W-:-:S04]  /*6fe0*/  ISETP.GT.U32.AND P0, PT, R4, 0x7f800000, PT ;  /* 0x7f8000000400780c */ /* 0x000fc80003f04070 */
[----:B------:R-:W-:-:S09]  /*6ff0*/  SEL R0, R0, 0x7c, P0 ;  /* 0x0000007c00007807 */ /* 0x000fd20000000000 */
.L_x_15858:
[----:B------:R-:W-:Y:S05]  /*7000*/  BSYNC B0 ;  /* 0x0000000000007941 */ /* 0x000fea0003800000 */
.L_x_15856:
[----:B------:R-:W-:-:S04]  /*7010*/  LOP3.LUT R22, R22, 0x80000000, RZ, 0xc0, !PT ;  /* 0x8000000016167812 */ /* 0x000fc800078ec0ff */
[----:B------:R-:W-:-:S04]  /*7020*/  SHF.R.U32.HI R3, RZ, 0x18, R22 ;  /* 0x00000018ff037819 */ /* 0x000fc80000011616 */
[----:B------:R-:W-:-:S05]  /*7030*/  LOP3.LUT R3, R0, R3, RZ, 0xfc, !PT ;  /* 0x0000000300037212 */ /* 0x000fca00078efcff */
[----:B------:R0:W-:Y:S01]  /*7040*/  STG.E.U8 desc[UR36][R8.64], R3 ;  /* 0x0000000308007986 */ /* 0x0001e2000c101124 */
[----:B------:R-:W-:Y:S05]  /*7050*/  BRA `(.L_x_15842) ;  /* 0x00000004009c7947 */ /* 0x000fea0003800000 */
.L_x_15852:
[----:B------:R-:W-:-:S05]  /*7060*/  F2FP.BF16.F32.PACK_AB R22, RZ, R22 ;  /* 0x00000016ff16723e */ /* 0x000fca00000010ff */
[----:B------:R0:W-:Y:S01]  /*7070*/  STG.E.U16 desc[UR36][R8.64], R22 ;  /* 0x0000001608007986 */ /* 0x0001e2000c101524 */
[----:B------:R-:W-:Y:S05]  /*7080*/  BRA `(.L_x_15842) ;  /* 0x0000000400907947 */ /* 0x000fea0003800000 */
.L_x_15849:
        /* <DEDUP_REMOVED lines=11> */
.L_x_15861:
        /* <DEDUP_REMOVED lines=16> */
.L_x_15864:
[----:B------:R-:W-:-:S04]  /*7240*/  LOP3.LUT R22, R22, 0x80000000, RZ, 0xc0, !PT ;  /* 0x8000000016167812 */ /* 0x000fc800078ec0ff */
[----:B------:R-:W-:-:S04]  /*7250*/  SHF.R.U32.HI R3, RZ, 0x18, R22 ;  /* 0x00000018ff037819 */ /* 0x000fc80000011616 */
[----:B------:R-:W-:-:S04]  /*7260*/  LOP3.LUT R0, R0, R3, RZ, 0xfc, !PT ;  /* 0x0000000300007212 */ /* 0x000fc800078efcff */
[----:B------:R-:W-:-:S07]  /*7270*/  PRMT R4, R0, 0x7610, R4 ;  /* 0x0000761000047816 */ /* 0x000fce0000000004 */
.L_x_15863:
[----:B------:R-:W-:Y:S05]  /*7280*/  BSYNC B0 ;  /* 0x0000000000007941 */ /* 0x000fea0003800000 */
.L_x_15862:
[----:B------:R2:W-:Y:S01]  /*7290*/  STG.E.U8 desc[UR36][R8.64], R4 ;  /* 0x0000000408007986 */ /* 0x0005e2000c101124 */
[----:B------:R-:W-:Y:S05]  /*72a0*/  BRA `(.L_x_15842) ;  /* 0x0000000400087947 */ /* 0x000fea0003800000 */
.L_x_15860:
        /* <DEDUP_REMOVED lines=16> */
.L_x_15867:
[----:B------:R-:W-:-:S04]  /*73b0*/  LOP3.LUT R22, R22, 0x80000000, RZ, 0xc0, !PT ;  /* 0x8000000016167812 */ /* 0x000fc800078ec0ff */
[----:B------:R-:W-:-:S04]  /*73c0*/  SHF.R.U32.HI R3, RZ, 0x18, R22 ;  /* 0x00000018ff037819 */ /* 0x000fc80000011616 */
[----:B------:R-:W-:-:S04]  /*73d0*/  LOP3.LUT R0, R0, R3, RZ, 0xfc, !PT ;  /* 0x0000000300007212 */ /* 0x000fc800078efcff */
[----:B------:R-:W-:-:S07]  /*73e0*/  PRMT R4, R0, 0x7610, R4 ;  /* 0x0000761000047816 */ /* 0x000fce0000000004 */
.L_x_15866:
[----:B------:R-:W-:Y:S05]  /*73f0*/  BSYNC B0 ;  /* 0x0000000000007941 */ /* 0x000fea0003800000 */
.L_x_15865:
[----:B------:R0:W-:Y:S01]  /*7400*/  STG.E.U8 desc[UR36][R8.64], R4 ;  /* 0x0000000408007986 */ /* 0x0001e2000c101124 */
[----:B------:R-:W-:Y:S05]  /*7410*/  BRA `(.L_x_15842) ;  /* 0x0000000000ac7947 */ /* 0x000fea0003800000 */
.L_x_15859:
        /* <DEDUP_REMOVED lines=21> */
.L_x_15841:
        /* <DEDUP_REMOVED lines=16> */
.L_x_15870:
[----:B------:R-:W-:Y:S05]  /*7670*/  BRA `(.L_x_15842) ;  /* 0x0000000000147947 */ /* 0x000fea0003800000 */
.L_x_15869:
[----:B------:R-:W0:Y:S02]  /*7680*/  F2I.U64.TRUNC R22, R22 ;  /* 0x0000001600167311 */ /* 0x000e24000020d800 */
[----:B0-----:R0:W-:Y:S01]  /*7690*/  STG.E.64 desc[UR36][R8.64], R22 ;  /* 0x0000001608007986 */ /* 0x0011e2000c101b24 */
[----:B------:R-:W-:Y:S05]  /*76a0*/  BRA `(.L_x_15842) ;  /* 0x0000000000087947 */ /* 0x000fea0003800000 */
.L_x_15868:
[----:B------:R-:W0:Y:S02]  /*76b0*/  F2I.FTZ.U32.TRUNC.NTZ R3, R22 ;  /* 0x0000001600037305 */ /* 0x000e24000021f000 */
[----:B0-----:R0:W-:Y:S02]  /*76c0*/  STG.E desc[UR36][R8.64], R3 ;  /* 0x0000000308007986 */ /* 0x0011e4000c101924 */
.L_x_15842:
[----:B------:R-:W-:-:S07]  /*76d0*/  VIADD R26, R26, 0x80 ;  /* 0x000000801a1a7836 */ /* 0x000fce0000000000 */
.L_x_15802:
[----:B------:R-:W-:Y:S05]  /*76e0*/  BSYNC B6 ;  /* 0x0000000000067941 */ /* 0x000fea0003800000 */
.L_x_15801:
[----:B------:R-:W-:-:S13]  /*76f0*/  ISETP.GE.AND P0, PT, R26, R17, PT ;  /* 0x000000111a00720c */ /* 0x000fda0003f06270 */
[----:B------:R-:W-:Y:S05]  /*7700*/  @P0 EXIT ;  /* 0x000000000000094d */ /* 0x000fea0003800000 */
        /* <DEDUP_REMOVED lines=20> */
.L_x_15874:
[----:B------:R-:W0:Y:S02]  /*7850*/  F2I.S64.TRUNC R24, R24 ;  /* 0x0000001800187311 */ /* 0x000e24000020d900 */
[----:B0-----:R-:W-:-:S05]  /*7860*/  IMAD.MOV.U32 R5, RZ, RZ, R24 ;  /* 0x000000ffff057224 */ /* 0x001fca00078e0018 */
[----:B------:R-:W-:Y:S01]  /*7870*/  STG.E.U8 desc[UR36][R2.64], R5 ;  /* 0x0000000502007986 */ /* 0x000fe2000c101124 */
[----:B------:R-:W-:Y:S05]  /*7880*/  EXIT ;  /* 0x000000000000794d */ /* 0x000fea0003800000 */
.L_x_15873:
        /* <DEDUP_REMOVED lines=9> */
.L_x_15877:
[----:B------:R-:W0:Y:S02]  /*7920*/  F2I.FTZ.TRUNC.NTZ R5, R24 ;  /* 0x0000001800057305 */ /* 0x000e24000021f100 */
[----:B0-----:R-:W-:Y:S01]  /*7930*/  STG.E desc[UR36][R2.64], R5 ;  /* 0x0000000502007986 */ /* 0x001fe2000c101924 */
[----:B------:R-:W-:Y:S05]  /*7940*/  EXIT ;  /* 0x000000000000794d */ /* 0x000fea0003800000 */
.L_x_15876:
[----:B------:R-:W0:Y:S02]  /*7950*/  F2I.FTZ.TRUNC.NTZ R5, R24 ;  /* 0x0000001800057305 */ /* 0x000e24000021f100 */
[----:B0-----:R-:W-:Y:S01]  /*7960*/  STG.E.U16 desc[UR36][R2.64], R5 ;  /* 0x0000000502007986 */ /* 0x001fe2000c101524 */
[----:B------:R-:W-:Y:S05]  /*7970*/  EXIT ;  /* 0x000000000000794d */ /* 0x000fea0003800000 */
.L_x_15872:
        /* <DEDUP_REMOVED lines=8> */
.L_x_15879:
[----:B------:R-:W-:-:S05]  /*7a00*/  F2FP.F16.F32.PACK_AB R24, RZ, R24 ;  /* 0x00000018ff18723e */ /* 0x000fca00000000ff */
[----:B------:R-:W-:Y:S01]  /*7a10*/  STG.E.U16 desc[UR36][R2.64], R24 ;  /* 0x0000001802007986 */ /* 0x000fe2000c101524 */
[----:B------:R-:W-:Y:S05]  /*7a20*/  EXIT ;  /* 0x000000000000794d */ /* 0x000fea0003800000 */
.L_x_15878:
        /* <DEDUP_REMOVED lines=9> */
.L_x_15881:
[----:B------:R-:W-:-:S04]  /*7ac0*/  F2FP.F16.F32.PACK_AB R5, RZ, R24 ;  /* 0x00000018ff05723e */ /* 0x000fc800000000ff */
[----:B------:R-:W-:-:S05]  /*7ad0*/  PRMT R5, R5, 0x5410, RZ ;  /* 0x0000541005057816 */ /* 0x000fca00000000ff */
[----:B------:R-:W-:Y:S01]  /*7ae0*/  STG.E desc[UR36][R2.64], R5 ;  /* 0x0000000502007986 */ /* 0x000fe2000c101924 */
[----:B------:R-:W-:Y:S05]  /*7af0*/  EXIT ;  /* 0x000000000000794d */ /* 0x000fea0003800000 */
.L_x_15880:
[----:B------:R-:W-:-:S06]  /*7b00*/  FMUL.FTZ R4, R24, 1 ;  /* 0x3f80000018047820 */ /* 0x000fcc0000410000 */
[----:B------:R-:W0:Y:S02]  /*7b10*/  F2F.F64.F32 R4, R4 ;  /* 0x0000000400047310 */ /* 0x000e240000201800 */
[----:B0-----:R-:W-:Y:S01]  /*7b20*/  STG.E.64 desc[UR36][R2.64], R4 ;  /* 0x0000000402007986 */ /* 0x001fe2000c101b24 */
[----:B------:R-:W-:Y:S05]  /*7b30*/  EXIT ;  /* 0x000000000000794d */ /* 0x000fea0003800000 */
.L_x_15871:
        /* <DEDUP_REMOVED lines=12> */
.L_x_15884:
[----:B------:R-:W-:Y:S01]  /*7c00*/  FMUL.FTZ R4, R24, 1 ;  /* 0x3f80000018047820 */ /* 0x000fe20000410000 */
[----:B------:R-:W-:-:S05]  /*7c10*/  CS2R R6, SRZ ;  /* 0x0000000000067805 */ /* 0x000fca000001ff00 */
[----:B------:R-:W0:Y:S02]  /*7c20*/  F2F.F64.F32 R4, R4 ;  /* 0x0000000400047310 */ /* 0x000e240000201800 */
[----:B0-----:R-:W-:Y:S01]  /*7c30*/  STG.E.128 desc[UR36][R2.64], R4 ;  /* 0x0000000402007986 */ /* 0x001fe2000c101d24 */
[----:B------:R-:W-:Y:S05]  /*7c40*/  EXIT ;  /* 0x000000000000794d */ /* 0x000fea0003800000 */
.L_x_15883:
        /* <DEDUP_REMOVED lines=20> */
.L_x_15888:
[----:B------:R-:W-:Y:S05]  /*7d90*/  BSYNC B0 ;  /* 0x0000000000007941 */ /* 0x000fea0003800000 */
.L_x_15887:
[----:B------:R-:W-:-:S05]  /*7da0*/  LOP3.LUT R7, R0, R7, RZ, 0xfc, !PT ;  /* 0x0000000700077212 */ /* 0x000fca00078efcff */
[----:B------:R-:W-:Y:S01]  /*7db0*/  STG.E.U8 desc[UR36][R2.64], R7 ;  /* 0x0000000702007986 */ /* 0x000fe2000c101124 */
[----:B------:R-:W-:Y:S05]  /*7dc0*/  EXIT ;  /* 0x000000000000794d */ /* 0x000fea0003800000 */
.L_x_15886:
        /* <DEDUP_REMOVED lines=12> */
.L_x_15890:
[----:B------:R-:W-:Y:S01]  /*7e90*/  IMAD.MOV.U32 R0, RZ, RZ, 0x7f ;  /* 0x0000007fff007424 */ /* 0x000fe200078e00ff */
[----:B------:R-:W-:-:S04]  /*7ea0*/  ISETP.GT.U32.AND P0, PT, R4, 0x7f800000, PT ;  /* 0x7f8000000400780c */ /* 0x000fc80003f04070 */
[----:B------:R-:W-:-:S09]  /*7eb0*/  SEL R0, R0, 0x7c, P0 ;  /* 0x0000007c00007807 */ /* 0x000fd20000000000 */
.L_x_15891:
[----:B------:R-:W-:Y:S05]  /*7ec0*/  BSYNC B0 ;  /* 0x0000000000007941 */ /* 0x000fea0003800000 */
.L_x_15889:
[----:B------:R-:W-:-:S04]  /*7ed0*/  LOP3.LUT R24, R24, 0x80000000, RZ, 0xc0, !PT ;  /* 0x8000000018187812 */ /* 0x000fc800078ec0ff */
[----:B------:R-:W-:-:S04]  /*7ee0*/  SHF.R.U32.HI R5, RZ, 0x18, R24 ;  /* 0x00000018ff057819 */ /* 0x000fc80000011618 */
[----:B------:R-:W-:-:S05]  /*7ef0*/  LOP3.LUT R5, R0, R5, RZ, 0xfc, !PT ;  /* 0x0000000500057212 */ /* 0x000fca00078efcff */
[----:B------:R-:W-:Y:S01]  /*7f00*/  STG.E.U8 desc[UR36][R2.64], R5 ;  /* 0x0000000502007986 */ /* 0x000fe2000c101124 */
[----:B------:R-:W-:Y:S05]  /*7f10*/  EXIT ;  /* 0x000000000000794d */ /* 0x000fea0003800000 */
.L_x_15885:
[----:B------:R-:W-:-:S05]  /*7f20*/  F2FP.BF16.F32.PACK_AB R24, RZ, R24 ;  /* 0x00000018ff18723e */ /* 0x000fca00000010ff */
[----:B------:R-:W-:Y:S01]  /*7f30*/  STG.E.U16 desc[UR36][R2.64], R24 ;  /* 0x0000001802007986 */ /* 0x000fe2000c101524 */
[----:B------:R-:W-:Y:S05]  /*7f40*/  EXIT ;  /* 0x000000000000794d */ /* 0x000fea0003800000 */
.L_x_15882:
        /* <DEDUP_REMOVED lines=11> */
.L_x_15894:
        /* <DEDUP_REMOVED lines=16> */
.L_x_15897:
[----:B------:R-:W-:-:S04]  /*8100*/  LOP3.LUT R24, R24, 0x80000000, RZ, 0xc0, !PT ;  /* 0x8000000018187812 */ /* 0x000fc800078ec0ff */
[----:B------:R-:W-:-:S04]  /*8110*/  SHF.R.U32.HI R5, RZ, 0x18, R24 ;  /* 0x00000018ff057819 */ /* 0x000fc80000011618 */
[----:B------:R-:W-:-:S04]  /*8120*/  LOP3.LUT R4, R4, R5, RZ, 0xfc, !PT ;  /* 0x0000000504047212 */ /* 0x000fc800078efcff */
[----:B------:R-:W-:-:S07]  /*8130*/  PRMT R0, R4, 0x7610, R0 ;  /* 0x0000761004007816 */ /* 0x000fce0000000000 */
.L_x_15896:
[----:B------:R-:W-:Y:S05]  /*8140*/  BSYNC B0 ;  /* 0x0000000000007941 */ /* 0x000fea0003800000 */
.L_x_15895:
[----:B------:R-:W-:Y:S01]  /*8150*/  STG.E.U8 desc[UR36][R2.64], R0 ;  /* 0x0000000002007986 */ /* 0x000fe2000c101124 */
[----:B------:R-:W-:Y:S05]  /*8160*/  EXIT ;  /* 0x000000000000794d */ /* 0x000fea0003800000 */
.L_x_15893:
        /* <DEDUP_REMOVED lines=16> */
.L_x_15900:
[----:B------:R-:W-:-:S04]  /*8270*/  LOP3.LUT R24, R24, 0x80000000, RZ, 0xc0, !PT ;  /* 0x8000000018187812 */ /* 0x000fc800078ec0ff */
[----:B------:R-:W-:-:S04]  /*8280*/  SHF.R.U32.HI R5, RZ, 0x18, R24 ;  /* 0x00000018ff057819 */ /* 0x000fc80000011618 */
[----:B------:R-:W-:-:S04]  /*8290*/  LOP3.LUT R4, R4, R5, RZ, 0xfc, !PT ;  /* 0x0000000504047212 */ /* 0x000fc800078efcff */
[----:B------:R-:W-:-:S07]  /*82a0*/  PRMT R0, R4, 0x7610, R0 ;  /* 0x0000761004007816 */ /* 0x000fce0000000000 */
.L_x_15899:
[----:B------:R-:W-:Y:S05]  /*82b0*/  BSYNC B0 ;  /* 0x0000000000007941 */ /* 0x000fea0003800000 */
.L_x_15898:
[----:B------:R-:W-:Y:S01]  /*82c0*/  STG.E.U8 desc[UR36][R2.64], R0 ;  /* 0x0000000002007986 */ /* 0x000fe2000c101124 */
[----:B------:R-:W-:Y:S05]  /*82d0*/  EXIT ;  /* 0x000000000000794d */ /* 0x000fea0003800000 */
.L_x_15892:
        /* <DEDUP_REMOVED lines=21> */
.L_x_15875:
        /* <DEDUP_REMOVED lines=16> */
.L_x_15903:
[----:B------:R-:W-:Y:S05]  /*8530*/  EXIT ;  /* 0x000000000000794d */ /* 0x000fea0003800000 */
.L_x_15902:
[----:B------:R-:W0:Y:S02]  /*8540*/  F2I.U64.TRUNC R24, R24 ;  /* 0x0000001800187311 */ /* 0x000e24000020d800 */
[----:B0-----:R-:W-:Y:S01]  /*8550*/  STG.E.64 desc[UR36][R2.64], R24 ;  /* 0x0000001802007986 */ /* 0x001fe2000c101b24 */
[----:B------:R-:W-:Y:S05]  /*8560*/  EXIT ;  /* 0x000000000000794d */ /* 0x000fea0003800000 */
.L_x_15901:
[----:B------:R-:W0:Y:S02]  /*8570*/  F2I.FTZ.U32.TRUNC.NTZ R5, R24 ;  /* 0x0000001800057305 */ /* 0x000e24000021f000 */
[----:B0-----:R-:W-:Y:S01]  /*8580*/  STG.E desc[UR36][R2.64], R5 ;  /* 0x0000000502007986 */ /* 0x001fe2000c101924 */
[----:B------:R-:W-:Y:S05]  /*8590*/  EXIT ;  /* 0x000000000000794d */ /* 0x000fea0003800000 */
        .weak           $__internal_57_$__cuda_sm3x_div_rn_ftz_f32_slowpath
        .type           $__internal_57_$__cuda_sm3x_div_rn_ftz_f32_slowpath,@function
        .size           $__internal_57_$__cuda_sm3x_div_rn_ftz_f32_slowpath,(.L_x_19733 - $__internal_57_$__cuda_sm3x_div_rn_ftz_f32_slowpath)
$__internal_57_$__cuda_sm3x_div_rn_ftz_f32_slowpath:
        /* <DEDUP_REMOVED lines=33> */
.L_x_15906:
[----:B------:R-:W-:Y:S05]  /*87b0*/  BSYNC B3 ;  /* 0x0000000000037941 */ /* 0x000fea0003800000 */
.L_x_15905:
        /* <DEDUP_REMOVED lines=27> */
.L_x_15912:
[----:B------:R-:W-:-:S07]  /*8970*/  IMAD R0, R5, 0x800000, R9 ;  /* 0x0080000005007824 */ /* 0x000fce00078e0209 */
.L_x_15913:
[----:B------:R-:W-:Y:S05]  /*8980*/  BSYNC B3 ;  /* 0x0000000000037941 */ /* 0x000fea0003800000 */
.L_x_15911:
[----:B------:R-:W-:Y:S05]  /*8990*/  BRA `(.L_x_15914) ;  /* 0x0000000000207947 */ /* 0x000fea0003800000 */
.L_x_15910:
[----:B------:R-:W-:-:S04]  /*89a0*/  LOP3.LUT R0, R3, 0x80000000, R0, 0x48, !PT ;  /* 0x8000000003007812 */ /* 0x000fc800078e4800 */
[----:B------:R-:W-:Y:S01]  /*89b0*/  LOP3.LUT R0, R0, 0x7f800000, RZ, 0xfc, !PT ;  /* 0x7f80000000007812 */ /* 0x000fe200078efcff */
[----:B------:R-:W-:Y:S06]  /*89c0*/  BRA `(.L_x_15914) ;  /* 0x0000000000147947 */ /* 0x000fec0003800000 */
.L_x_15909:
[----:B------:R-:W-:Y:S01]  /*89d0*/  LOP3.LUT R0, R3, 0x80000000, R0, 0x48, !PT ;  /* 0x8000000003007812 */ /* 0x000fe200078e4800 */
[----:B------:R-:W-:Y:S06]  /*89e0*/  BRA `(.L_x_15914) ;  /* 0x00000000000c7947 */ /* 0x000fec0003800000 */
.L_x_15908:
[----:B------:R-:W0:Y:S01]  /*89f0*/  MUFU.RSQ R0, -QNAN ;  /* 0xffc0000000007908 */ /* 0x000e220000001400 */
[----:B------:R-:W-:Y:S05]  /*8a00*/  BRA `(.L_x_15914) ;  /* 0x0000000000047947 */ /* 0x000fea0003800000 */
.L_x_15907:
[----:B------:R-:W-:-:S07]  /*8a10*/  FADD.FTZ R0, R0, R3 ;  /* 0x0000000300007221 */ /* 0x000fce0000010000 */
.L_x_15914:
[----:B------:R-:W-:Y:S05]  /*8a20*/  BSYNC B0 ;  /* 0x0000000000007941 */ /* 0x000fea0003800000 */
.L_x_15904:
[----:B------:R-:W-:Y:S02]  /*8a30*/  IMAD.MOV.U32 R7, RZ, RZ, 0x0 ;  /* 0x00000000ff077424 */ /* 0x000fe400078e00ff */
[----:B0-----:R-:W-:Y:S02]  /*8a40*/  IMAD.MOV.U32 R5, RZ, RZ, R0 ;  /* 0x000000ffff057224 */ /* 0x001fe400078e0000 */
[----:B------:R-:W-:Y:S05]  /*8a50*/  RET.REL.NODEC R6 `(_ZN2at6native27unrolled_elementwise_kernelINS0_13AUnaryFunctorIfffZZZNS0_17atan2_kernel_cudaERNS_18TensorIteratorBaseEENKUlvE_clEvENKUlvE0_clEvEUlffE_EESt5arrayIPcLm2EELi4E23TrivialOffsetCalculatorILi1EjESD_NS0_6memory12LoadWithCastILi1EEENSE_13StoreWithCastILi1EEEEEviT_T0_T2_T3_T4_T5_) ;  /* 0xffffff7406687950 */ /* 0x000fea0003c3ffff */
.L_x_15915:
        /* <DEDUP_REMOVED lines=10> */
.L_x_19733:


//--------------------- .text._ZN2at6native18elementwise_kernelILi128ELi2EZNS0_22gpu_kernel_impl_nocastINS0_13AUnaryFunctorIfffZZZNS0_17atan2_kernel_cudaERNS_18TensorIteratorBaseEENKUlvE_clEvENKUlvE0_clEvEUlffE_EEEEvS5_RKT_EUliE_EEviT1_ --------------------------
	.section	.text._ZN2at6native18elementwise_kernelILi128ELi2EZNS0_22gpu_kernel_impl_nocastINS0_13AUnaryFunctorIfffZZZNS0_17atan2_kernel_cudaERNS_18TensorIteratorBaseEENKUlvE_clEvENKUlvE0_clEvEUlffE_EEEEvS5_RKT_EUliE_EEviT1_,"ax",@progbits
	.align	128
        .global         _ZN2at6native18elementwise_kernelILi128ELi2EZNS0_22gpu_kernel_impl_nocastINS0_13AUnaryFunctorIfffZZZNS0_17atan2_kernel_cudaERNS_18TensorIteratorBaseEENKUlvE_clEvENKUlvE0_clEvEUlffE_EEEEvS5_RKT_EUliE_EEviT1_
        .type           _ZN2at6native18elementwise_kernelILi128ELi2EZNS0_22gpu_kernel_impl_nocastINS0_13AUnaryFunctorIfffZZZNS0_17atan2_kernel_cudaERNS_18TensorIteratorBaseEENKUlvE_clEvENKUlvE0_clEvEUlffE_EEEEvS5_RKT_EUliE_EEviT1_,@function
        .size           _ZN2at6native18elementwise_kernelILi128ELi2EZNS0_22gpu_kernel_impl_nocastINS0_13AUnaryFunctorIfffZZZNS0_17atan2_kernel_cudaERNS_18TensorIteratorBaseEENKUlvE_clEvENKUlvE0_clEvEUlffE_EEEEvS5_RKT_EUliE_EEviT1_,(.L_x_19734 - _ZN2at6native18elementwise_kernelILi128ELi2EZNS0_22gpu_kernel_impl_nocastINS0_13AUnaryFunctorIfffZZZNS0_17atan2_kernel_cudaERNS_18TensorIteratorBaseEENKUlvE_clEvENKUlvE0_clEvEUlffE_EEEEvS5_RKT_EUliE_EEviT1_)
        .other          _ZN2at6native18elementwise_kernelILi128ELi2EZNS0_22gpu_kernel_impl_nocastINS0_13AUnaryFunctorIfffZZZNS0_17atan2_kernel_cudaERNS_18TensorIteratorBaseEENKUlvE_clEvENKUlvE0_clEvEUlffE_EEEEvS5_RKT_EUliE_EEviT1_,@"STO_CUDA_ENTRY STV_DEFAULT"
_ZN2at6native18elementwise_kernelILi128ELi2EZNS0_22gpu_kernel_impl_nocastINS0_13AUnaryFunctorIfffZZZNS0_17atan2_kernel_cudaERNS_18TensorIteratorBaseEENKUlvE_clEvENKUlvE0_clEvEUlffE_EEEEvS5_RKT_EUliE_EEviT1_:
.text._ZN2at6native18elementwise_kernelILi128ELi2EZNS0_22gpu_kernel_impl_nocastINS0_13AUnaryFunctorIfffZZZNS0_17atan2_kernel_cudaERNS_18TensorIteratorBaseEENKUlvE_clEvENKUlvE0_clEvEUlffE_EEEEvS5_RKT_EUliE_EEviT1_:
        /* <DEDUP_REMOVED lines=36> */
[C---:B------:R-:W-:Y:S02]  /*0240*/  IMAD R5, R8.reuse, UR8, RZ ;  /* 0x0000000808057c24 */ /* 0x040fe4000f8e02ff */
[----:B------:R-:W-:Y:S02]  /*0250*/  IMAD R0, R8, UR9, RZ ;  /* 0x0000000908007c24 */ /* 0x000fe4000f8e02ff */
        /* <DEDUP_REMOVED lines=271> */
[----:B------:R-:W-:-:S05]  /*1350*/  @P0 SHF.R.U32.HI R4, RZ, R13, R4 ;  /* 0x0000000dff040219 */ /* 0x000fca0000011604 */
[----:B------:R-:W-:-:S04]  /*1360*/  @P0 IMAD.MOV R10, RZ, RZ, -R4 ;  /* 0x000000ffff0a0224 */ /* 0x000fc800078e0a04 */
[----:B-1----:R-:W-:-:S04]  /*1370*/  @P0 IMAD R10, R10, R15, R11 ;  /* 0x0000000f0a0a0224 */ /* 0x002fc800078e020b */
[C---:B--2---:R-:W-:Y:S02]  /*1380*/  @P0 IMAD R5, R10.reuse, R8, R5 ;  /* 0x000000080a050224 */ /* 0x044fe400078e0205 */
[----:B------:R-:W-:-:S07]  /*1390*/  @P0 IMAD R0, R10, R9, R0 ;  /* 0x000000090a000224 */ /* 0x000fce00078e0200 */
.L_x_15918:
        /* <DEDUP_REMOVED lines=8> */
[----:B------:R-:W-:Y:S01]  /*1420*/  FSETP.LT.FTZ.AND P3, PT, |R6|, |UR6|, PT ;  /* 0x4000000606007c0b */ /* 0x000fe2000bf71200 */
        /* <DEDUP_REMOVED lines=15> */
[----:B------:R-:W-:Y:S05]  /*1520*/  CALL.REL.NOINC `($__internal_58_$__cuda_sm3x_div_rn_ftz_f32_slowpath) ;  /* 0x0000001800687944 */ /* 0x000fea0003c00000 */
[----:B------:R-:W-:-:S07]  /*1530*/  MOV R8, R0 ;  /* 0x0000000000087202 */ /* 0x000fce0000000f00 */
.L_x_15920:
[----:B------:R-:W-:Y:S05]  /*1540*/  BSYNC B2 ;  /* 0x0000000000027941 */ /* 0x000fea0003800000 */
.L_x_15919:
        /* <DEDUP_REMOVED lines=18> */
.L_x_15922:
[----:B------:R-:W-:Y:S02]  /*1670*/  ISETP.GE.AND P0, PT, R6, RZ, PT ;  /* 0x000000ff0600720c */ /* 0x000fe40003f06270 */
[----:B------:R-:W-:-:S11]  /*1680*/  MOV R9, 0x3fd774eb ;  /* 0x3fd774eb00097802 */ /* 0x000fd60000000f00 */
[----:B------:R-:W-:-:S04]  /*1690*/  @P0 FFMA.FTZ R8, R9, 0.93318945169448852539, -R8 ;  /* 0x3f6ee58109080823 */ /* 0x000fc80000010808 */
[----:B------:R-:W-:-:S07]  /*16a0*/  @!P0 FFMA.FTZ R8, R9, 0.93318945169448852539, R8 ;  /* 0x3f6ee58109088823 */ /* 0x000fce0000010008 */
.L_x_15923:
[----:B------:R-:W-:Y:S05]  /*16b0*/  BSYNC B0 ;  /* 0x0000000000007941 */ /* 0x000fea0003800000 */
.L_x_15921:
[----:B------:R-:W0:Y:S01]  /*16c0*/  LDC R9, c[0x0][0x424] ;  /* 0x00010900ff097b82 */ /* 0x000e220000000800 */
[----:B------:R-:W-:Y:S02]  /*16d0*/  FSETP.NEU.FTZ.AND P0, PT, R7, RZ, PT ;  /* 0x000000ff0700720b */ /* 0x000fe40003f1d000 */
[C---:B------:R-:W-:Y:S02]  /*16e0*/  ISETP.GE.AND P2, PT, R6.reuse, RZ, PT ;  /* 0x000000ff0600720c */ /* 0x040fe40003f46270 */
[----:B------:R-:W-:Y:S02]  /*16f0*/  MOV R0, 0x4016cbe4 ;  /* 0x4016cbe400007802 */ /* 0x000fe40000000f00 */
[----:B------:R-:W-:Y:S02]  /*1700*/  LEA R2, R3, R2, 0x8 ;  /* 0x0000000203027211 */ /* 0x000fe400078e40ff */
[C---:B0-----:R-:W-:Y:S01]  /*1710*/  FSETP.NEU.FTZ.AND P1, PT, |R6|.reuse, |R9|, PT ;  /* 0x400000090600720b */ /* 0x041fe20003f3d200 */
[----:B------:R-:W-:-:S12]  /*1720*/  FADD.FTZ R6, |R6|, |R9| ;  /* 0x4000000906067221 */ /* 0x000fd80000010200 */
[----:B------:R-:W-:Y:S02]  /*1730*/  @!P1 FSEL R8, R0, 0.78539818525314331055, !P2 ;  /* 0x3f490fdb00089808 */ /* 0x000fe40005000000 */
[----:B------:R-:W-:Y:S02]  /*1740*/  @!P0 FSEL R8, RZ, 3.1415927410125732422, P2 ;  /* 0x40490fdbff088808 */ /* 0x000fe40001000000 */
[----:B------:R-:W-:Y:S02]  /*1750*/  FSETP.GTU.FTZ.AND P0, PT, |R6|, +INF , PT ;  /* 0x7f8000000600780b */ /* 0x000fe40003f1c200 */
[----:B------:R-:W-:-:S04]  /*1760*/  LOP3.LUT R7, R8, 0x80000000, R9, 0xb8, !PT ;  /* 0x8000000008077812 */ /* 0x000fc800078eb809 */
[----:B------:R-:W-:Y:S02]  /*1770*/  FSEL R9, R6, R7, P0 ;  /* 0x0000000706097208 */ /* 0x000fe40000000000 */
[----:B------:R-:W-:-:S03]  /*1780*/  IADD3 R7, R2, 0x80, RZ ;  /* 0x0000008002077810 */ /* 0x000fc60007ffe0ff */
[----:B------:R0:W-:Y:S04]  /*1790*/  STG.E desc[UR4][R4.64], R9 ;  /* 0x0000000904007986 */ /* 0x0001e8000c101904 */
.L_x_15917:
[----:B------:R-:W-:Y:S05]  /*17a0*/  BSYNC B1 ;  /* 0x0000000000017941 */ /* 0x000fea0003800000 */
.L_x_15916:
[----:B------:R-:W-:Y:S02]  /*17b0*/  ULDC UR6, c[0x0][0x210] ;  /* 0x0000840000067ab9 */ /* 0x000fe40000000800 */
[----:B------:R-:W-:-:S13]  /*17c0*/  ISETP.GE.AND P0, PT, R7, UR6, PT ;  /* 0x0000000607007c0c */ /* 0x000fda000bf06270 */
[----:B------:R-:W-:Y:S05]  /*17d0*/  @P0 EXIT ;  /* 0x000000000000094d */ /* 0x000fea0003800000 */
[----:B------:R-:W1:Y:S01]  /*17e0*/  LDC R8, c[0x0][0x218] ;  /* 0x00008600ff087b82 */ /* 0x000e620000000800 */
[----:B------:R-:W-:Y:S01]  /*17f0*/  HFMA2.MMA R0, -RZ, RZ, 0, 0 ;  /* 0x00000000ff007435 */ /* 0x000fe200000001ff */
[----:B------:R-:W-:Y:S01]  /*1800*/  IMAD.MOV.U32 R3, RZ, RZ, RZ ;  /* 0x000000ffff037224 */ /* 0x000fe200078e00ff */
[----:B-1----:R-:W-:-:S13]  /*1810*/  ISETP.NE.AND P0, PT, R8, RZ, PT ;  /* 0x000000ff0800720c */ /* 0x002fda0003f05270 */
[----:B------:R-:W-:Y:S05]  /*1820*/  @!P0 BRA `(.L_x_15924) ;  /* 0x0000001000a88947 */ /* 0x000fea0003800000 */
[----:B------:R-:W-:Y:S01]  /*1830*/  MOV R2, RZ ;  /* 0x000000ff00027202 */ /* 0x000fe20000000f00 */
[----:B------:R-:W-:Y:S01]  /*1840*/  ULDC.64 UR6, c[0x0][0x220] ;  /* 0x0000880000067ab9 */ /* 0x000fe20000000a00 */
[----:B------:R-:W-:Y:S02]  /*1850*/  MOV R3, R7 ;  /* 0x0000000700037202 */ /* 0x000fe40000000f00 */
[----:B------:R-:W-:Y:S01]  /*1860*/  ISETP.NE.AND P0, PT, R8, 0x1, PT ;  /* 0x000000010800780c */ /* 0x000fe20003f05270 */
        /* <DEDUP_REMOVED lines=280> */
[----:B------:R-:W-:Y:S01]  /*29f0*/  @P0 IMAD.MOV.U32 R6, RZ, RZ, RZ ;  /* 0x000000ffff060224 */ /* 0x000fe200078e00ff */
        /* <DEDUP_REMOVED lines=13> */
.L_x_15924:
[----:B------:R-:W-:Y:S02]  /*2ad0*/  ULDC.64 UR6, c[0x0][0x418] ;  /* 0x0001060000067ab9 */ /* 0x000fe40000000a00 */
[----:B------:R-:W-:Y:S01]  /*2ae0*/  IADD3 R6, P0, R0, UR6, RZ ;  /* 0x0000000600067c10 */ /* 0x000fe2000ff1e0ff */
[----:B------:R-:W-:-:S03]  /*2af0*/  ULDC UR6, c[0x0][0x424] ;  /* 0x0001090000067ab9 */ /* 0x000fc60000000800 */
[----:B------:R-:W-:-:S05]  /*2b00*/  IADD3.X R7, RZ, UR7, RZ, P0, !PT ;  /* 0x00000007ff077c10 */ /* 0x000fca00087fe4ff */
[----:B0-----:R-:W2:Y:S01]  /*2b10*/  LDG.E R4, desc[UR4][R6.64] ;  /* 0x0000000406047981 */ /* 0x001ea2000c1e1900 */
        /* <DEDUP_REMOVED lines=20> */
[----:B------:R-:W-:Y:S05]  /*2c60*/  CALL.REL.NOINC `($__internal_58_$__cuda_sm3x_div_rn_ftz_f32_slowpath) ;  /* 0x0000000000987944 */ /* 0x000fea0003c00000 */
[----:B------:R-:W-:-:S07]  /*2c70*/  IMAD.MOV.U32 R6, RZ, RZ, R0 ;  /* 0x000000ffff067224 */ /* 0x000fce00078e0000 */
.L_x_15926:
[----:B------:R-:W-:Y:S05]  /*2c80*/  BSYNC B1 ;  /* 0x0000000000017941 */ /* 0x000fea0003800000 */
.L_x_15925:
        /* <DEDUP_REMOVED lines=18> */
.L_x_15928:
[----:B------:R-:W-:Y:S02]  /*2db0*/  ISETP.GE.AND P0, PT, R4, RZ, PT ;  /* 0x000000ff0400720c */ /* 0x000fe40003f06270 */
[----:B------:R-:W-:-:S11]  /*2dc0*/  MOV R7, 0x3fd774eb ;  /* 0x3fd774eb00077802 */ /* 0x000fd60000000f00 */
[----:B------:R-:W-:-:S04]  /*2dd0*/  @P0 FFMA.FTZ R6, R7, 0.93318945169448852539, -R6 ;  /* 0x3f6ee58107060823 */ /* 0x000fc80000010806 */
[----:B------:R-:W-:-:S07]  /*2de0*/  @!P0 FFMA.FTZ R6, R7, 0.93318945169448852539, R6 ;  /* 0x3f6ee58107068823 */ /* 0x000fce0000010006 */
.L_x_15929:
[----:B------:R-:W-:Y:S05]  /*2df0*/  BSYNC B0 ;  /* 0x0000000000007941 */ /* 0x000fea0003800000 */
.L_x_15927:
[----:B------:R-:W0:Y:S01]  /*2e00*/  LDC R7, c[0x0][0x424] ;  /* 0x00010900ff077b82 */ /* 0x000e220000000800 */
[----:B------:R-:W-:Y:S01]  /*2e10*/  FSETP.NEU.FTZ.AND P0, PT, R5, RZ, PT ;  /* 0x000000ff0500720b */ /* 0x000fe20003f1d000 */
[----:B------:R-:W-:Y:S01]  /*2e20*/  HFMA2.MMA R0, -RZ, RZ, 2.04296875, -15.78125 ;  /* 0x4016cbe4ff007435 */ /* 0x000fe200000001ff */
[C---:B------:R-:W-:Y:S02]  /*2e30*/  ISETP.GE.AND P2, PT, R4.reuse, RZ, PT ;  /* 0x000000ff0400720c */ /* 0x040fe40003f46270 */
[C---:B0-----:R-:W-:Y:S01]  /*2e40*/  FSETP.NEU.FTZ.AND P1, PT, |R4|.reuse, |R7|, PT ;  /* 0x400000070400720b */ /* 0x041fe20003f3d200 */
[----:B------:R-:W-:-:S12]  /*2e50*/  FADD.FTZ R4, |R4|, |R7| ;  /* 0x4000000704047221 */ /* 0x000fd80000010200 */
[----:B------:R-:W-:Y:S02]  /*2e60*/  @!P1 FSEL R6, R0, 0.78539818525314331055, !P2 ;  /* 0x3f490fdb00069808 */ /* 0x000fe40005000000 */
[----:B------:R-:W-:Y:S02]  /*2e70*/  @!P0 FSEL R6, RZ, 3.1415927410125732422, P2 ;  /* 0x40490fdbff068808 */ /* 0x000fe40001000000 */
[----:B------:R-:W-:Y:S02]  /*2e80*/  FSETP.GTU.FTZ.AND P0, PT, |R4|, +INF , PT ;  /* 0x7f8000000400780b */ /* 0x000fe40003f1c200 */
[----:B------:R-:W-:-:S04]  /*2e90*/  LOP3.LUT R5, R6, 0x80000000, R7, 0xb8, !PT ;  /* 0x8000000006057812 */ /* 0x000fc800078eb807 */
[----:B------:R-:W-:-:S05]  /*2ea0*/  FSEL R5, R4, R5, P0 ;  /* 0x0000000504057208 */ /* 0x000fca0000000000 */
[----:B------:R-:W-:Y:S01]  /*2eb0*/  STG.E desc[UR4][R2.64], R5 ;  /* 0x0000000502007986 */ /* 0x000fe2000c101904 */
[----:B------:R-:W-:Y:S05]  /*2ec0*/  EXIT ;  /* 0x000000000000794d */ /* 0x000fea0003800000 */
        .weak           $__internal_58_$__cuda_sm3x_div_rn_ftz_f32_slowpath
        .type           $__internal_58_$__cuda_sm3x_div_rn_ftz_f32_slowpath,@function
        .size           $__internal_58_$__cuda_sm3x_div_rn_ftz_f32_slowpath,(.L_x_19734 - $__internal_58_$__cuda_sm3x_div_rn_ftz_f32_slowpath)
$__internal_58_$__cuda_sm3x_div_rn_ftz_f32_slowpath:
        /* <DEDUP_REMOVED lines=32> */
.L_x_15932:
[----:B------:R-:W-:Y:S05]  /*30d0*/  BSYNC B3 ;  /* 0x0000000000037941 */ /* 0x000fea0003800000 */
.L_x_15931:
        /* <DEDUP_REMOVED lines=27> */
.L_x_15938:
[----:B------:R-:W-:-:S07]  /*3290*/  LEA R0, R9, R15, 0x17 ;  /* 0x0000000f09007211 */ /* 0x000fce00078eb8ff */
.L_x_15939:
[----:B------:R-:W-:Y:S05]  /*32a0*/  BSYNC B3 ;  /* 0x0000000000037941 */ /* 0x000fea0003800000 */
.L_x_15937:
[----:B------:R-:W-:Y:S05]  /*32b0*/  BRA `(.L_x_15940) ;  /* 0x0000000000207947 */ /* 0x000fea0003800000 */
.L_x_15936:
[----:B------:R-:W-:-:S04]  /*32c0*/  LOP3.LUT R0, R7, 0x80000000, R14, 0x48, !PT ;  /* 0x8000000007007812 */ /* 0x000fc800078e480e */
[----:B------:R-:W-:Y:S01]  /*32d0*/  LOP3.LUT R0, R0, 0x7f800000, RZ, 0xfc, !PT ;  /* 0x7f80000000007812 */ /* 0x000fe200078efcff */
[----:B------:R-:W-:Y:S06]  /*32e0*/  BRA `(.L_x_15940) ;  /* 0x0000000000147947 */ /* 0x000fec0003800000 */
.L_x_15935:
[----:B------:R-:W-:Y:S01]  /*32f0*/  LOP3.LUT R0, R7, 0x80000000, R14, 0x48, !PT ;  /* 0x8000000007007812 */ /* 0x000fe200078e480e */
[----:B------:R-:W-:Y:S06]  /*3300*/  BRA `(.L_x_15940) ;  /* 0x00000000000c7947 */ /* 0x000fec0003800000 */
.L_x_15934:
[----:B------:R-:W0:Y:S01]  /*3310*/  MUFU.RSQ R0, -QNAN ;  /* 0xffc0000000007908 */ /* 0x000e220000001400 */
[----:B------:R-:W-:Y:S05]  /*3320*/  BRA `(.L_x_15940) ;  /* 0x0000000000047947 */ /* 0x000fea0003800000 */
.L_x_15933:
[----:B------:R-:W-:-:S07]  /*3330*/  FADD.FTZ R0, R14, R7 ;  /* 0x000000070e007221 */ /* 0x000fce0000010000 */
.L_x_15940:
[----:B------:R-:W-:Y:S05]  /*3340*/  BSYNC B0 ;  /* 0x0000000000007941 */ /* 0x000fea0003800000 */
.L_x_15930:
[----:B------:R-:W-:-:S04]  /*3350*/  MOV R9, 0x0 ;  /* 0x0000000000097802 */ /* 0x000fc80000000f00 */
[----:B0-----:R-:W-:Y:S05]  /*3360*/  RET.REL.NODEC R8 `(_ZN2at6native18elementwise_kernelILi128ELi2EZNS0_22gpu_kernel_impl_nocastINS0_13AUnaryFunctorIfffZZZNS0_17atan2_kernel_cudaERNS_18TensorIteratorBaseEENKUlvE_clEvENKUlvE0_clEvEUlffE_EEEEvS5_RKT_EUliE_EEviT1_) ;  /* 0xffffffcc08247950 */ /* 0x001fea0003c3ffff */
.L_x_15941:
        /* <DEDUP_REMOVED lines=9> */
.L_x_19734:


//--------------------- .text._ZN2at6native27unrolled_elementwise_kernelINS0_13AUnaryFunctorIfffZZZNS0_17atan2_kernel_cudaERNS_18TensorIteratorBaseEENKUlvE_clEvENKUlvE0_clEvEUlffE_EESt5arrayIPcLm2EELi4E23TrivialOffsetCalculatorILi1EjESD_NS0_6memory15LoadWithoutCastENSE_16StoreWithoutCastEEEviT_T0_T2_T3_T4_T5_ --------------------------
	.section	.text._ZN2at6native27unrolled_elementwise_kernelINS0_13AUnaryFunctorIfffZZZNS0_17atan2_kernel_cudaERNS_18TensorIteratorBaseEENKUlvE_clEvENKUlvE0_clEvEUlffE_EESt5arrayIPcLm2EELi4E23TrivialOffsetCalculatorILi1EjESD_NS0_6memory15LoadWithoutCastENSE_16StoreWithoutCastEEEviT_T0_T2_T3_T4_T5_,"ax",@progbits
	.align	128
        .global         _ZN2at6native27unrolled_elementwise_kernelINS0_13AUnaryFunctorIfffZZZNS0_17atan2_kernel_cudaERNS_18TensorIteratorBaseEENKUlvE_clEvENKUlvE0_clEvEUlffE_EESt5arrayIPcLm2EELi4E23TrivialOffsetCalculatorILi1EjESD_NS0_6memory15LoadWithoutCastENSE_16StoreWithoutCastEEEviT_T0_T2_T3_T4_T5_
        .type           _ZN2at6native27unrolled_elementwise_kernelINS0_13AUnaryFunctorIfffZZZNS0_17atan2_kernel_cudaERNS_18TensorIteratorBaseEENKUlvE_clEvENKUlvE0_clEvEUlffE_EESt5arrayIPcLm2EELi4E23TrivialOffsetCalculatorILi1EjESD_NS0_6memory15LoadWithoutCastENSE_16StoreWithoutCastEEEviT_T0_T2_T3_T4_T5_,@function
        .size           _ZN2at6native27unrolled_elementwise_kernelINS0_13AUnaryFunctorIfffZZZNS0_17atan2_kernel_cudaERNS_18TensorIteratorBaseEENKUlvE_clEvENKUlvE0_clEvEUlffE_EESt5arrayIPcLm2EELi4E23TrivialOffsetCalculatorILi1EjESD_NS0_6memory15LoadWithoutCastENSE_16StoreWithoutCastEEEviT_T0_T2_T3_T4_T5_,(.L_x_19735 - _ZN2at6native27unrolled_elementwise_kernelINS0_13AUnaryFunctorIfffZZZNS0_17atan2_kernel_cudaERNS_18TensorIteratorBaseEENKUlvE_clEvENKUlvE0_clEvEUlffE_EESt5arrayIPcLm2EELi4E23TrivialOffsetCalculatorILi1EjESD_NS0_6memory15LoadWithoutCastENSE_16StoreWithoutCastEEEviT_T0_T2_T3_T4_T5_)
        .other          _ZN2at6native27unrolled_elementwise_kernelINS0_13AUnaryFunctorIfffZZZNS0_17atan2_kernel_cudaERNS_18TensorIteratorBaseEENKUlvE_clEvENKUlvE0_clEvEUlffE_EESt5arrayIPcLm2EELi4E23TrivialOffsetCalculatorILi1EjESD_NS0_6memory15LoadWithoutCastENSE_16StoreWithoutCastEEEviT_T0_T2_T3_T4_T5_,@"STO_CUDA_ENTRY STV_DEFAULT"
_ZN2at6native27unrolled_elementwise_kernelINS0_13AUnaryFunctorIfffZZZNS0_17atan2_kernel_cudaERNS_18TensorIteratorBaseEENKUlvE_clEvENKUlvE0_clEvEUlffE_EESt5arrayIPcLm2EELi4E23TrivialOffsetCalculatorILi1EjESD_NS0_6memory15LoadWithoutCastENSE_16StoreWithoutCastEEEviT_T0_T2_T3_T4_T5_:
.text._ZN2at6native27unrolled_elementwise_kernelINS0_13AUnaryFunctorIfffZZZNS0_17atan2_kernel_cudaERNS_18TensorIteratorBaseEENKUlvE_clEvENKUlvE0_clEvEUlffE_EESt5arrayIPcLm2EELi4E23TrivialOffsetCalculatorILi1EjESD_NS0_6memory15LoadWithoutCastENSE_16StoreWithoutCastEEEviT_T0_T2_T3_T4_T5_:
        /* <DEDUP_REMOVED lines=21> */
[----:B------:R-:W-:-:S11]  /*0150*/  CS2R R6, SRZ ;  /* 0x0000000000067805 */ /* 0x000fd6000001ff00 */
[----:B------:R-:W1:Y:S01]  /*0160*/  @!P1 LDC.64 R10, c[0x0][0x228] ;  /* 0x00008a00ff0a9b82 */ /* 0x000e620000000a00 */
[----:B------:R-:W-:Y:S01]  /*0170*/  @!P1 LEA R17, R4, R0, 0x9 ;  /* 0x0000000004119211 */ /* 0x000fe200078e48ff */
[----:B0-----:R-:W-:Y:S01]  /*0180*/  @!P3 IMAD.WIDE.U32 R14, R19, 0x4, R8 ;  /* 0x00000004130eb825 */ /* 0x001fe200078e0008 */
[----:B------:R-:W-:-:S04]  /*0190*/  CS2R R8, SRZ ;  /* 0x0000000000087805 */ /* 0x000fc8000001ff00 */
[----:B------:R0:W5:Y:S04]  /*01a0*/  @!P3 LDG.E R7, desc[UR4][R14.64] ;  /* 0x000000040e07b981 */ /* 0x000168000c1e1900 */
[----:B------:R0:W5:Y:S04]  /*01b0*/  @!P2 LDG.E R8, desc[UR4][R2.64] ;  /* 0x000000040208a981 */ /* 0x000168000c1e1900 */
[----:B------:R0:W5:Y:S01]  /*01c0*/  @!P0 LDG.E R9, desc[UR4][R12.64] ;  /* 0x000000040c098981 */ /* 0x000162000c1e1900 */
[----:B-1----:R-:W-:-:S05]  /*01d0*/  @!P1 IMAD.WIDE.U32 R10, R17, 0x4, R10 ;  /* 0x00000004110a9825 */ /* 0x002fca00078e000a */
[----:B------:R0:W5:Y:S01]  /*01e0*/  @!P1 LDG.E R6, desc[UR4][R10.64] ;  /* 0x000000040a069981 */ /* 0x000162000c1e1900 */
[----:B------:R-:W-:Y:S04]  /*01f0*/  BSSY B1, `(.L_x_15942) ;  /* 0x0000038000017945 */ /* 0x000fe80003800000 */
[----:B------:R-:W-:Y:S05]  /*0200*/  @P2 BRA `(.L_x_15943) ;  /* 0x0000000000d82947 */ /* 0x000fea0003800000 */
[----:B------:R-:W-:Y:S01]  /*0210*/  ULDC UR6, c[0x0][0x218] ;  /* 0x0000860000067ab9 */ /* 0x000fe20000000800 */
[C---:B-----5:R-:W-:Y:S01]  /*0220*/  FADD.FTZ R0, |R8|.reuse, -RZ ;  /* 0x800000ff08007221 */ /* 0x060fe20000010200 */
[----:B0-----:R-:W-:Y:S01]  /*0230*/  FADD.FTZ R3, -RZ, |UR6| ;  /* 0x40000006ff037e21 */ /* 0x001fe20008010100 */
[----:B------:R-:W-:Y:S01]  /*0240*/  FSETP.LT.FTZ.AND P5, PT, |R8|, |UR6|, PT ;  /* 0x4000000608007c0b */ /* 0x000fe2000bfb1200 */
        /* <DEDUP_REMOVED lines=13> */
[----:B------:R-:W-:Y:S05]  /*0320*/  CALL.REL.NOINC `($__internal_59_$__cuda_sm3x_div_rn_ftz_f32_slowpath) ;  /* 0x0000000c00e47944 */ /* 0x000fea0003c00000 */
[----:B------:R-:W-:-:S07]  /*0330*/  MOV R2, R0 ;  /* 0x0000000000027202 */ /* 0x000fce0000000f00 */
.L_x_15945:
[----:B------:R-:W-:Y:S05]  /*0340*/  BSYNC B2 ;  /* 0x0000000000027941 */ /* 0x000fea0003800000 */
.L_x_15944:
        /* <DEDUP_REMOVED lines=18> */
.L_x_15947:
[----:B------:R-:W-:Y:S01]  /*0470*/  ISETP.GE.AND P0, PT, R8, RZ, PT ;  /* 0x000000ff0800720c */ /* 0x000fe20003f06270 */
[----:B------:R-:W-:-:S12]  /*0480*/  IMAD.MOV.U32 R3, RZ, RZ, 0x3fd774eb ;  /* 0x3fd774ebff037424 */ /* 0x000fd800078e00ff */
[----:B------:R-:W-:-:S04]  /*0490*/  @P0 FFMA.FTZ R2, R3, 0.93318945169448852539, -R2 ;  /* 0x3f6ee58103020823 */ /* 0x000fc80000010802 */
[----:B------:R-:W-:-:S07]  /*04a0*/  @!P0 FFMA.FTZ R2, R3, 0.93318945169448852539, R2 ;  /* 0x3f6ee58103028823 */ /* 0x000fce0000010002 */
.L_x_15948:
[----:B------:R-:W-:Y:S05]  /*04b0*/  BSYNC B0 ;  /* 0x0000000000007941 */ /* 0x000fea0003800000 */
.L_x_15946:
[----:B------:R-:W0:Y:S01]  /*04c0*/  LDC R3, c[0x0][0x218] ;  /* 0x00008600ff037b82 */ /* 0x000e220000000800 */
[----:B------:R-:W-:Y:S02]  /*04d0*/  FSETP.NEU.FTZ.AND P0, PT, R11, RZ, PT ;  /* 0x000000ff0b00720b */ /* 0x000fe40003f1d000 */
[C---:B------:R-:W-:Y:S02]  /*04e0*/  ISETP.GE.AND P2, PT, R8.reuse, RZ, PT ;  /* 0x000000ff0800720c */ /* 0x040fe40003f46270 */
[----:B------:R-:W-:Y:S02]  /*04f0*/  MOV R0, 0x4016cbe4 ;  /* 0x4016cbe400007802 */ /* 0x000fe40000000f00 */
[C---:B0-----:R-:W-:Y:S01]  /*0500*/  FSETP.NEU.FTZ.AND P1, PT, |R8|.reuse, |R3|, PT ;  /* 0x400000030800720b */ /* 0x041fe20003f3d200 */
[----:B------:R-:W-:-:S12]  /*0510*/  FADD.FTZ R8, |R8|, |R3| ;  /* 0x4000000308087221 */ /* 0x000fd80000010200 */
[----:B------:R-:W-:Y:S02]  /*0520*/  @!P1 FSEL R2, R0, 0.78539818525314331055, !P2 ;  /* 0x3f490fdb00029808 */ /* 0x000fe40005000000 */
[----:B------:R-:W-:Y:S02]  /*0530*/  @!P0 FSEL R2, RZ, 3.1415927410125732422, P2 ;  /* 0x40490fdbff028808 */ /* 0x000fe40001000000 */
[----:B------:R-:W-:Y:S02]  /*0540*/  FSETP.GTU.FTZ.AND P0, PT, |R8|, +INF , PT ;  /* 0x7f8000000800780b */ /* 0x000fe40003f1c200 */
[----:B------:R-:W-:-:S04]  /*0550*/  LOP3.LUT R3, R2, 0x80000000, R3, 0xb8, !PT ;  /* 0x8000000002037812 */ /* 0x000fc800078eb803 */
[----:B------:R-:W-:-:S07]  /*0560*/  FSEL R10, R8, R3, P0 ;  /* 0x00000003080a7208 */ /* 0x000fce0000000000 */
.L_x_15943:
[----:B------:R-:W-:Y:S05]  /*0570*/  BSYNC B1 ;  /* 0x0000000000017941 */ /* 0x000fea0003800000 */
.L_x_15942:
[----:B-----5:R-:W1:Y:S01]  /*0580*/  S2R R8, SR_TID.X ;  /* 0x0000000000087919 */ /* 0x020e620000002100 */
[----:B------:R-:W-:Y:S01]  /*0590*/  BSSY B1, `(.L_x_15949) ;  /* 0x000003a000017945 */ /* 0x000fe20003800000 */
[----:B-1----:R-:W-:-:S05]  /*05a0*/  VIADD R0, R8, 0x80 ;  /* 0x0000008008007836 */ /* 0x002fca0000000000 */
[----:B------:R-:W-:-:S13]  /*05b0*/  ISETP.GE.AND P0, PT, R0, R5, PT ;  /* 0x000000050000720c */ /* 0x000fda0003f06270 */
[----:B------:R-:W-:Y:S05]  /*05c0*/  @P0 BRA `(.L_x_15950) ;  /* 0x0000000000d80947 */ /* 0x000fea0003800000 */
[----:B------:R-:W-:Y:S01]  /*05d0*/  ULDC UR6, c[0x0][0x218] ;  /* 0x0000860000067ab9 */ /* 0x000fe20000000800 */
[C---:B------:R-:W-:Y:S01]  /*05e0*/  FADD.FTZ R0, |R9|.reuse, -RZ ;  /* 0x800000ff09007221 */ /* 0x040fe20000010200 */
        /* <DEDUP_REMOVED lines=15> */
[----:B------:R-:W-:Y:S05]  /*06e0*/  CALL.REL.NOINC `($__internal_59_$__cuda_sm3x_div_rn_ftz_f32_slowpath) ;  /* 0x0000000800f47944 */ /* 0x000fea0003c00000 */
[----:B------:R-:W-:-:S07]  /*06f0*/  IMAD.MOV.U32 R2, RZ, RZ, R0 ;  /* 0x000000ffff027224 */ /* 0x000fce00078e0000 */
.L_x_15952:
[----:B------:R-:W-:Y:S05]  /*0700*/  BSYNC B2 ;  /* 0x0000000000027941 */ /* 0x000fea0003800000 */
.L_x_15951:
        /* <DEDUP_REMOVED lines=18> */
.L_x_15954:
[----:B------:R-:W-:Y:S02]  /*0830*/  ISETP.GE.AND P0, PT, R9, RZ, PT ;  /* 0x000000ff0900720c */ /* 0x000fe40003f06270 */
[----:B------:R-:W-:-:S11]  /*0840*/  MOV R3, 0x3fd774eb ;  /* 0x3fd774eb00037802 */ /* 0x000fd60000000f00 */
[----:B------:R-:W-:-:S04]  /*0850*/  @P0 FFMA.FTZ R2, R3, 0.93318945169448852539, -R2 ;  /* 0x3f6ee58103020823 */ /* 0x000fc80000010802 */
[----:B------:R-:W-:-:S07]  /*0860*/  @!P0 FFMA.FTZ R2, R3, 0.93318945169448852539, R2 ;  /* 0x3f6ee58103028823 */ /* 0x000fce0000010002 */
.L_x_15955:
[----:B------:R-:W-:Y:S05]  /*0870*/  BSYNC B0 ;  /* 0x0000000000007941 */ /* 0x000fea0003800000 */
.L_x_15953:
        /* <DEDUP_REMOVED lines=11> */
.L_x_15950:
[----:B------:R-:W-:Y:S05]  /*0930*/  BSYNC B1 ;  /* 0x0000000000017941 */ /* 0x000fea0003800000 */
.L_x_15949:
[----:B------:R-:W-:Y:S01]  /*0940*/  IADD3 R0, R8, 0x100, RZ ;  /* 0x0000010008007810 */ /* 0x000fe20007ffe0ff */
[----:B------:R-:W-:Y:S03]  /*0950*/  BSSY B1, `(.L_x_15956) ;  /* 0x0000039000017945 */ /* 0x000fe60003800000 */
        /* <DEDUP_REMOVED lines=21> */
.L_x_15959:
[----:B------:R-:W-:Y:S05]  /*0ab0*/  BSYNC B2 ;  /* 0x0000000000027941 */ /* 0x000fea0003800000 */
.L_x_15958:
        /* <DEDUP_REMOVED lines=18> */
.L_x_15961:
[----:B------:R-:W-:Y:S01]  /*0be0*/  ISETP.GE.AND P0, PT, R7, RZ, PT ;  /* 0x000000ff0700720c */ /* 0x000fe20003f06270 */
[----:B------:R-:W-:-:S12]  /*0bf0*/  IMAD.MOV.U32 R3, RZ, RZ, 0x3fd774eb ;  /* 0x3fd774ebff037424 */ /* 0x000fd800078e00ff */
[----:B------:R-:W-:-:S04]  /*0c00*/  @P0 FFMA.FTZ R2, R3, 0.93318945169448852539, -R2 ;  /* 0x3f6ee58103020823 */ /* 0x000fc80000010802 */
[----:B------:R-:W-:-:S07]  /*0c10*/  @!P0 FFMA.FTZ R2, R3, 0.93318945169448852539, R2 ;  /* 0x3f6ee58103028823 */ /* 0x000fce0000010002 */
.L_x_15962:
[----:B------:R-:W-:Y:S05]  /*0c20*/  BSYNC B0 ;  /* 0x0000000000007941 */ /* 0x000fea0003800000 */
.L_x_15960:
        /* <DEDUP_REMOVED lines=11> */
.L_x_15957:
[----:B------:R-:W-:Y:S05]  /*0ce0*/  BSYNC B1 ;  /* 0x0000000000017941 */ /* 0x000fea0003800000 */
.L_x_15956:
[----:B------:R-:W-:Y:S01]  /*0cf0*/  VIADD R0, R8, 0x180 ;  /* 0x0000018008007836 */ /* 0x000fe20000000000 */
[----:B------:R-:W-:Y:S04]  /*0d00*/  BSSY B1, `(.L_x_15963) ;  /* 0x0000039000017945 */ /* 0x000fe80003800000 */
        /* <DEDUP_REMOVED lines=21> */
.L_x_15966:
[----:B------:R-:W-:Y:S05]  /*0e60*/  BSYNC B2 ;  /* 0x0000000000027941 */ /* 0x000fea0003800000 */
.L_x_15965:
        /* <DEDUP_REMOVED lines=18> */
.L_x_15968:
[----:B------:R-:W-:Y:S01]  /*0f90*/  ISETP.GE.AND P0, PT, R6, RZ, PT ;  /* 0x000000ff0600720c */ /* 0x000fe20003f06270 */
[----:B------:R-:W-:-:S12]  /*0fa0*/  IMAD.MOV.U32 R3, RZ, RZ, 0x3fd774eb ;  /* 0x3fd774ebff037424 */ /* 0x000fd800078e00ff */
[----:B------:R-:W-:-:S04]  /*0fb0*/  @P0 FFMA.FTZ R2, R3, 0.93318945169448852539, -R2 ;  /* 0x3f6ee58103020823 */ /* 0x000fc80000010802 */
[----:B------:R-:W-:-:S07]  /*0fc0*/  @!P0 FFMA.FTZ R2, R3, 0.93318945169448852539, R2 ;  /* 0x3f6ee58103028823 */ /* 0x000fce0000010002 */
.L_x_15969:
[----:B------:R-:W-:Y:S05]  /*0fd0*/  BSYNC B0 ;  /* 0x0000000000007941 */ /* 0x000fea0003800000 */
.L_x_15967:
        /* <DEDUP_REMOVED lines=11> */
.L_x_15964:
[----:B------:R-:W-:Y:S05]  /*1090*/  BSYNC B1 ;  /* 0x0000000000017941 */ /* 0x000fea0003800000 */
.L_x_15963:
[----:B------:R-:W-:Y:S01]  /*10a0*/  ISETP.GE.AND P0, PT, R8, R5, PT ;  /* 0x000000050800720c */ /* 0x000fe20003f06270 */
[----:B------:R-:W-:Y:S04]  /*10b0*/  BSSY B0, `(.L_x_15970) ;  /* 0x0000018000007945 */ /* 0x000fe80003800000 */
[----:B------:R-:W-:Y:S08]  /*10c0*/  BSSY B1, `(.L_x_15971) ;  /* 0x0000010000017945 */ /* 0x000ff00003800000 */
[----:B------:R-:W-:Y:S05]  /*10d0*/  @P0 BRA `(.L_x_15972) ;  /* 0x0000000000380947 */ /* 0x000fea0003800000 */
[----:B0-----:R-:W0:Y:S01]  /*10e0*/  S2R R15, SR_TID.X ;  /* 0x00000000000f7919 */ /* 0x001e220000002100 */
[----:B------:R-:W1:Y:S01]  /*10f0*/  LDC.64 R2, c[0x0][0x220] ;  /* 0x00008800ff027b82 */ /* 0x000e620000000a00 */
[----:B0-----:R-:W-:Y:S01]  /*1100*/  LEA R11, R4, R15, 0x9 ;  /* 0x0000000f040b7211 */ /* 0x001fe200078e48ff */
[----:B------:R-:W-:-:S04]  /*1110*/  VIADD R8, R15, 0x80 ;  /* 0x000000800f087836 */ /* 0x000fc80000000000 */
[----:B-1----:R-:W-:Y:S01]  /*1120*/  IMAD.WIDE.U32 R2, R11, 0x4, R2 ;  /* 0x000000040b027825 */ /* 0x002fe200078e0002 */
[----:B------:R-:W-:-:S04]  /*1130*/  ISETP.GE.AND P0, PT, R8, R5, PT ;  /* 0x000000050800720c */ /* 0x000fc80003f06270 */
[----:B------:R0:W-:Y:S09]  /*1140*/  STG.E desc[UR4][R2.64], R10 ;  /* 0x0000000a02007986 */ /* 0x0001f2000c101904 */
[----:B------:R-:W-:Y:S05]  /*1150*/  @P0 BREAK B1 ;  /* 0x0000000000010942 */ /* 0x000fea0003800000 */
[----:B------:R-:W-:Y:S05]  /*1160*/  @P0 BRA `(.L_x_15973) ;  /* 0x0000000000300947 */ /* 0x000fea0003800000 */
[----:B0-----:R-:W0:Y:S01]  /*1170*/  LDC.64 R2, c[0x0][0x220] ;  /* 0x00008800ff027b82 */ /* 0x001e220000000a00 */
[----:B------:R-:W-:Y:S02]  /*1180*/  LEA R11, R4, R8, 0x9 ;  /* 0x00000008040b7211 */ /* 0x000fe400078e48ff */
[----:B------:R-:W-:-:S03]  /*1190*/  IADD3 R8, R8, 0x80, RZ ;  /* 0x0000008008087810 */ /* 0x000fc60007ffe0ff */
[----:B0-----:R-:W-:-:S05]  /*11a0*/  IMAD.WIDE.U32 R2, R11, 0x4, R2 ;  /* 0x000000040b027825 */ /* 0x001fca00078e0002 */
[----:B------:R1:W-:Y:S02]  /*11b0*/  STG.E desc[UR4][R2.64], R9 ;  /* 0x0000000902007986 */ /* 0x0003e4000c101904 */
.L_x_15972:
[----:B------:R-:W-:Y:S05]  /*11c0*/  BSYNC B1 ;  /* 0x0000000000017941 */ /* 0x000fea0003800000 */
.L_x_15971:
[----:B------:R-:W-:-:S13]  /*11d0*/  ISETP.GE.AND P0, PT, R8, R5, PT ;  /* 0x000000050800720c */ /* 0x000fda0003f06270 */
[----:B01----:R-:W0:Y:S01]  /*11e0*/  @!P0 LDC.64 R2, c[0x0][0x220] ;  /* 0x00008800ff028b82 */ /* 0x003e220000000a00 */
[----:B------:R-:W-:Y:S01]  /*11f0*/  @!P0 IMAD R9, R4, 0x200, R8 ;  /* 0x0000020004098824 */ /* 0x000fe200078e0208 */
[----:B------:R-:W-:-:S03]  /*1200*/  @!P0 IADD3 R8, R8, 0x80, RZ ;  /* 0x0000008008088810 */ /* 0x000fc60007ffe0ff */
[----:B0-----:R-:W-:-:S05]  /*1210*/  @!P0 IMAD.WIDE.U32 R2, R9, 0x4, R2 ;  /* 0x0000000409028825 */ /* 0x001fca00078e0002 */
[----:B------:R1:W-:Y:S02]  /*1220*/  @!P0 STG.E desc[UR4][R2.64], R7 ;  /* 0x0000000702008986 */ /* 0x0003e4000c101904 */
.L_x_15973:
[----:B------:R-:W-:Y:S05]  /*1230*/  BSYNC B0 ;  /* 0x0000000000007941 */ /* 0x000fea0003800000 */
.L_x_15970:
        /* <DEDUP_REMOVED lines=8> */
        .weak           $__internal_59_$__cuda_sm3x_div_rn_ftz_f32_slowpath
        .type           $__internal_59_$__cuda_sm3x_div_rn_ftz_f32_slowpath,@function
        .size           $__internal_59_$__cuda_sm3x_div_rn_ftz_f32_slowpath,(.L_x_19735 - $__internal_59_$__cuda_sm3x_div_rn_ftz_f32_slowpath)
$__internal_59_$__cuda_sm3x_div_rn_ftz_f32_slowpath:
        /* <DEDUP_REMOVED lines=32> */
.L_x_15976:
[----:B------:R-:W-:Y:S05]  /*14c0*/  BSYNC B3 ;  /* 0x0000000000037941 */ /* 0x000fea0003800000 */
.L_x_15975:
        /* <DEDUP_REMOVED lines=27> */
.L_x_15982:
[----:B------:R-:W-:-:S07]  /*1680*/  LEA R0, R3, R17, 0x17 ;  /* 0x0000001103007211 */ /* 0x000fce00078eb8ff */
.L_x_15983:
[----:B------:R-:W-:Y:S05]  /*1690*/  BSYNC B3 ;  /* 0x0000000000037941 */ /* 0x000fea0003800000 */
.L_x_15981:
[----:B------:R-:W-:Y:S05]  /*16a0*/  BRA `(.L_x_15984) ;  /* 0x0000000000207947 */ /* 0x000fea0003800000 */
.L_x_15980:
[----:B------:R-:W-:-:S04]  /*16b0*/  LOP3.LUT R0, R11, 0x80000000, R19, 0x48, !PT ;  /* 0x800000000b007812 */ /* 0x000fc800078e4813 */
[----:B------:R-:W-:Y:S01]  /*16c0*/  LOP3.LUT R0, R0, 0x7f800000, RZ, 0xfc, !PT ;  /* 0x7f80000000007812 */ /* 0x000fe200078efcff */
[----:B------:R-:W-:Y:S06]  /*16d0*/  BRA `(.L_x_15984) ;  /* 0x0000000000147947 */ /* 0x000fec0003800000 */
.L_x_15979:
[----:B------:R-:W-:Y:S01]  /*16e0*/  LOP3.LUT R0, R11, 0x80000000, R19, 0x48, !PT ;  /* 0x800000000b007812 */ /* 0x000fe200078e4813 */
[----:B------:R-:W-:Y:S06]  /*16f0*/  BRA `(.L_x_15984) ;  /* 0x00000000000c7947 */ /* 0x000fec0003800000 */
.L_x_15978:
[----:B------:R-:W0:Y:S01]  /*1700*/  MUFU.RSQ R0, -QNAN ;  /* 0xffc0000000007908 */ /* 0x000e220000001400 */
[----:B------:R-:W-:Y:S05]  /*1710*/  BRA `(.L_x_15984) ;  /* 0x0000000000047947 */ /* 0x000fea0003800000 */
.L_x_15977:
[----:B------:R-:W-:-:S07]  /*1720*/  FADD.FTZ R0, R19, R11 ;  /* 0x0000000b13007221 */ /* 0x000fce0000010000 */
.L_x_15984:
[----:B------:R-:W-:Y:S05]  /*1730*/  BSYNC B0 ;  /* 0x0000000000007941 */ /* 0x000fea0003800000 */
.L_x_15974:
[----:B------:R-:W-:-:S04]  /*1740*/  MOV R3, 0x0 ;  /* 0x0000000000037802 */ /* 0x000fc80000000f00 */
[----:B0-----:R-:W-:Y:S05]  /*1750*/  RET.REL.NODEC R2 `(_ZN2at6native27unrolled_elementwise_kernelINS0_13AUnaryFunctorIfffZZZNS0_17atan2_kernel_cudaERNS_18TensorIteratorBaseEENKUlvE_clEvENKUlvE0_clEvEUlffE_EESt5arrayIPcLm2EELi4E23TrivialOffsetCalculatorILi1EjESD_NS0_6memory15LoadWithoutCastENSE_16StoreWithoutCastEEEviT_T0_T2_T3_T4_T5_) ;  /* 0xffffffe802287950 */ /* 0x001fea0003c3ffff */
.L_x_15985:
        /* <DEDUP_REMOVED lines=10> */
.L_x_19735:


//--------------------- .text._ZN2at6native29vectorized_elementwise_kernelILi2ENS0_13AUnaryFunctorIfffZZZNS0_17atan2_kernel_cudaERNS_18TensorIteratorBaseEENKUlvE_clEvENKUlvE0_clEvEUlffE_EESt5arrayIPcLm2EEEEviT0_T1_ --------------------------
	.section	.text._ZN2at6native29vectorized_elementwise_kernelILi2ENS0_13AUnaryFunctorIfffZZZNS0_17atan2_kernel_cudaERNS_18TensorIteratorBaseEENKUlvE_clEvENKUlvE0_clEvEUlffE_EESt5arrayIPcLm2EEEEviT0_T1_,"ax",@progbits
	.align	128
        .global         _ZN2at6native29vectorized_elementwise_kernelILi2ENS0_13AUnaryFunctorIfffZZZNS0_17atan2_kernel_cudaERNS_18TensorIteratorBaseEENKUlvE_clEvENKUlvE0_clEvEUlffE_EESt5arrayIPcLm2EEEEviT0_T1_
        .type           _ZN2at6native29vectorized_elementwise_kernelILi2ENS0_13AUnaryFunctorIfffZZZNS0_17atan2_kernel_cudaERNS_18TensorIteratorBaseEENKUlvE_clEvENKUlvE0_clEvEUlffE_EESt5arrayIPcLm2EEEEviT0_T1_,@function
        .size           _ZN2at6native29vectorized_elementwise_kernelILi2ENS0_13AUnaryFunctorIfffZZZNS0_17atan2_kernel_cudaERNS_18TensorIteratorBaseEENKUlvE_clEvENKUlvE0_clEvEUlffE_EESt5arrayIPcLm2EEEEviT0_T1_,(.L_x_19736 - _ZN2at6native29vectorized_elementwise_kernelILi2ENS0_13AUnaryFunctorIfffZZZNS0_17atan2_kernel_cudaERNS_18TensorIteratorBaseEENKUlvE_clEvENKUlvE0_clEvEUlffE_EESt5arrayIPcLm2EEEEviT0_T1_)
        .other          _ZN2at6native29vectorized_elementwise_kernelILi2ENS0_13AUnaryFunctorIfffZZZNS0_17atan2_kernel_cudaERNS_18TensorIteratorBaseEENKUlvE_clEvENKUlvE0_clEvEUlffE_EESt5arrayIPcLm2EEEEviT0_T1_,@"STO_CUDA_ENTRY STV_DEFAULT"
_ZN2at6native29vectorized_elementwise_kernelILi2ENS0_13AUnaryFunctorIfffZZZNS0_17atan2_kernel_cudaERNS_18TensorIteratorBaseEENKUlvE_clEvENKUlvE0_clEvEUlffE_EESt5arrayIPcLm2EEEEviT0_T1_:
.text._ZN2at6native29vectorized_elementwise_kernelILi2ENS0_13AUnaryFunctorIfffZZZNS0_17atan2_kernel_cudaERNS_18TensorIteratorBaseEENKUlvE_clEvENKUlvE0_clEvEUlffE_EESt5arrayIPcLm2EEEEviT0_T1_:
        /* <DEDUP_REMOVED lines=20> */
[----:B------:R-:W-:-:S04]  /*0140*/  FSETP.LT.FTZ.AND P2, PT, |R12|, |UR6|, PT ;  /* 0x400000060c007c0b */ /* 0x000fc8000bf51200 */
        /* <DEDUP_REMOVED lines=12> */
[----:B-----5:R-:W-:Y:S05]  /*0210*/  CALL.REL.NOINC `($__internal_60_$__cuda_sm3x_div_rn_ftz_f32_slowpath) ;  /* 0x0000003c00307944 */ /* 0x020fea0003c00000 */
.L_x_15988:
[----:B------:R-:W-:Y:S05]  /*0220*/  BSYNC B2 ;  /* 0x0000000000027941 */ /* 0x000fea0003800000 */
.L_x_15987:
        /* <DEDUP_REMOVED lines=18> */
.L_x_15990:
[----:B------:R-:W-:Y:S01]  /*0350*/  ISETP.GE.AND P0, PT, R12, RZ, PT ;  /* 0x000000ff0c00720c */ /* 0x000fe20003f06270 */
[----:B------:R-:W-:-:S12]  /*0360*/  IMAD.MOV.U32 R0, RZ, RZ, 0x3fd774eb ;  /* 0x3fd774ebff007424 */ /* 0x000fd800078e00ff */
[----:B------:R-:W-:-:S04]  /*0370*/  @P0 FFMA.FTZ R21, R0, 0.93318945169448852539, -R21 ;  /* 0x3f6ee58100150823 */ /* 0x000fc80000010815 */
[----:B------:R-:W-:-:S07]  /*0380*/  @!P0 FFMA.FTZ R21, R0, 0.93318945169448852539, R21 ;  /* 0x3f6ee58100158823 */ /* 0x000fce0000010015 */
.L_x_15991:
[----:B------:R-:W-:Y:S05]  /*0390*/  BSYNC B0 ;  /* 0x0000000000007941 */ /* 0x000fea0003800000 */
.L_x_15989:
[----:B------:R-:W-:Y:S01]  /*03a0*/  ULDC UR6, c[0x0][0x218] ;  /* 0x0000860000067ab9 */ /* 0x000fe20000000800 */
[C---:B------:R-:W-:Y:S01]  /*03b0*/  FADD.FTZ R11, |R13|.reuse, -RZ ;  /* 0x800000ff0d0b7221 */ /* 0x040fe20000010200 */
        /* <DEDUP_REMOVED lines=14> */
[----:B-----5:R-:W-:Y:S05]  /*04a0*/  CALL.REL.NOINC `($__internal_60_$__cuda_sm3x_div_rn_ftz_f32_slowpath) ;  /* 0x00000038008c7944 */ /* 0x020fea0003c00000 */
.L_x_15993:
[----:B------:R-:W-:Y:S05]  /*04b0*/  BSYNC B2 ;  /* 0x0000000000027941 */ /* 0x000fea0003800000 */
.L_x_15992:
        /* <DEDUP_REMOVED lines=18> */
.L_x_15995:
[----:B------:R-:W-:Y:S02]  /*05e0*/  ISETP.GE.AND P0, PT, R13, RZ, PT ;  /* 0x000000ff0d00720c */ /* 0x000fe40003f06270 */
[----:B------:R-:W-:-:S11]  /*05f0*/  MOV R0, 0x3fd774eb ;  /* 0x3fd774eb00007802 */ /* 0x000fd60000000f00 */
[----:B------:R-:W-:-:S04]  /*0600*/  @P0 FFMA.FTZ R5, R0, 0.93318945169448852539, -R5 ;  /* 0x3f6ee58100050823 */ /* 0x000fc80000010805 */
[----:B------:R-:W-:-:S07]  /*0610*/  @!P0 FFMA.FTZ R5, R0, 0.93318945169448852539, R5 ;  /* 0x3f6ee58100058823 */ /* 0x000fce0000010005 */
.L_x_15996:
[----:B------:R-:W-:Y:S05]  /*0620*/  BSYNC B0 ;  /* 0x0000000000007941 */ /* 0x000fea0003800000 */
.L_x_15994:
[----:B------:R-:W0:Y:S01]  /*0630*/  LDC R0, c[0x0][0x218] ;  /* 0x00008600ff007b82 */ /* 0x000e220000000800 */
[----:B-----5:R-:W-:Y:S01]  /*0640*/  FADD.FTZ R11, |R18|, -RZ ;  /* 0x800000ff120b7221 */ /* 0x020fe20000010200 */
[----:B------:R-:W-:Y:S01]  /*0650*/  FSETP.NEU.FTZ.AND P1, PT, R23, RZ, PT ;  /* 0x000000ff1700720b */ /* 0x000fe20003f3d000 */
[----:B------:R-:W-:Y:S01]  /*0660*/  IMAD.MOV.U32 R6, RZ, RZ, 0x4016cbe4 ;  /* 0x4016cbe4ff067424 */ /* 0x000fe200078e00ff */
[C---:B------:R-:W-:Y:S01]  /*0670*/  ISETP.GE.AND P3, PT, R13.reuse, RZ, PT ;  /* 0x000000ff0d00720c */ /* 0x040fe20003f66270 */
[----:B------:R-:W-:Y:S01]  /*0680*/  BSSY B2, `(.L_x_15997) ;  /* 0x0000019000027945 */ /* 0x000fe20003800000 */
[----:B0-----:R-:W-:Y:S01]  /*0690*/  FSETP.GT.FTZ.AND P2, PT, |R0|, |R18|, PT ;  /* 0x400000120000720b */ /* 0x001fe20003f54200 */
[--C-:B------:R-:W-:Y:S01]  /*06a0*/  FADD.FTZ R23, |R12|, |R0|.reuse ;  /* 0x400000000c177221 */ /* 0x100fe20000010200 */
[C---:B------:R-:W-:Y:S01]  /*06b0*/  FSETP.NEU.FTZ.AND P0, PT, |R13|.reuse, |R0|, PT ;  /* 0x400000000d00720b */ /* 0x040fe20003f1d200 */
[----:B------:R-:W-:Y:S01]  /*06c0*/  FADD.FTZ R13, |R13|, |R0| ;  /* 0x400000000d0d7221 */ /* 0x000fe20000010200 */
[----:B------:R-:W-:-:S02]  /*06d0*/  FSEL R20, R8, R11, P2 ;  /* 0x0000000b08147208 */ /* 0x000fc40001000000 */
[----:B------:R-:W-:Y:S02]  /*06e0*/  FSEL R11, R11, R8, P2 ;  /* 0x000000080b0b7208 */ /* 0x000fe40001000000 */
[----:B------:R-:W0:Y:S07]  /*06f0*/  MUFU.RCP R7, R20 ;  /* 0x0000001400077308 */ /* 0x000e2e0000001000 */
[----:B------:R-:W-:Y:S02]  /*0700*/  @!P0 FSEL R5, R6, 0.78539818525314331055, !P3 ;  /* 0x3f490fdb06058808 */ /* 0x000fe40005800000 */
[----:B------:R-:W-:Y:S01]  /*0710*/  @!P1 FSEL R5, RZ, 3.1415927410125732422, P3 ;  /* 0x40490fdbff059808 */ /* 0x000fe20001800000 */
[----:B------:R-:W1:Y:S01]  /*0720*/  FCHK P1, R11, R20 ;  /* 0x000000140b007302 */ /* 0x000e620000020000 */
[----:B------:R-:W-:-:S02]  /*0730*/  ISETP.GE.AND P0, PT, R12, RZ, PT ;  /* 0x000000ff0c00720c */ /* 0x000fc40003f06270 */
[----:B------:R-:W-:Y:S02]  /*0740*/  LOP3.LUT R6, R5, 0x80000000, R0, 0xb8, !PT ;  /* 0x8000000005067812 */ /* 0x000fe400078eb800 */
[----:B------:R-:W-:Y:S01]  /*0750*/  P2R R24, PR, RZ, 0x1 ;  /* 0x00000001ff187803 */ /* 0x000fe20000000000 */
[----:B0-----:R-:W-:Y:S01]  /*0760*/  FFMA R4, -R20, R7, 1 ;  /* 0x3f80000014047423 */ /* 0x001fe20000000107 */
[----:B------:R-:W-:-:S03]  /*0770*/  FSETP.GTU.FTZ.AND P0, PT, |R13|, +INF , PT ;  /* 0x7f8000000d00780b */ /* 0x000fc60003f1c200 */
[----:B------:R-:W-:Y:S01]  /*0780*/  FFMA R4, R7, R4, R7 ;  /* 0x0000000407047223 */ /* 0x000fe20000000007 */
[----:B------:R-:W-:-:S03]  /*0790*/  FSEL R13, R13, R6, P0 ;  /* 0x000000060d0d7208 */ /* 0x000fc60000000000 */
[----:B------:R-:W-:-:S04]  /*07a0*/  FFMA R7, R11, R4, RZ ;  /* 0x000000040b077223 */ /* 0x000fc800000000ff */
[----:B------:R-:W-:-:S04]  /*07b0*/  FFMA R9, -R20, R7, R11 ;  /* 0x0000000714097223 */ /* 0x000fc8000000010b */
[----:B------:R-:W-:Y:S01]  /*07c0*/  FFMA R4, R4, R9, R7 ;  /* 0x0000000904047223 */ /* 0x000fe20000000007 */
[----:B-1----:R-:W-:Y:S06]  /*07d0*/  @!P1 BRA `(.L_x_15998) ;  /* 0x00000000000c9947 */ /* 0x002fec0003800000 */
[----:B------:R-:W-:-:S07]  /*07e0*/  MOV R4, 0x800 ;  /* 0x0000080000047802 */ /* 0x000fce0000000f00 */
[----:B------:R-:W-:Y:S05]  /*07f0*/  CALL.REL.NOINC `($__internal_60_$__cuda_sm3x_div_rn_ftz_f32_slowpath) ;  /* 0x0000003400b87944 */ /* 0x000fea0003c00000 */
[----:B------:R-:W-:-:S07]  /*0800*/  MOV R4, R0 ;  /* 0x0000000000047202 */ /* 0x000fce0000000f00 */
.L_x_15998:
[----:B------:R-:W-:Y:S05]  /*0810*/  BSYNC B2 ;  /* 0x0000000000027941 */ /* 0x000fea0003800000 */
.L_x_15997:
[----:B------:R-:W0:Y:S01]  /*0820*/  LDC R5, c[0x0][0x218] ;  /* 0x00008600ff057b82 */ /* 0x000e220000000800 */
[----:B------:R-:W-:Y:S01]  /*0830*/  HFMA2.MMA R7, -RZ, RZ, 0.89990234375, 10328 ;  /* 0x3b33710bff077435 */ /* 0x000fe200000001ff */
[----:B------:R-:W-:Y:S01]  /*0840*/  FMUL.FTZ R0, R4, R4 ;  /* 0x0000000404007220 */ /* 0x000fe20000410000 */
[----:B------:R-:W-:Y:S01]  /*0850*/  FSETP.NEU.FTZ.AND P0, PT, R22, RZ, PT ;  /* 0x000000ff1600720b */ /* 0x000fe20003f1d000 */
[----:B------:R-:W-:Y:S01]  /*0860*/  BSSY B0, `(.L_x_15999) ;  /* 0x000001c000007945 */ /* 0x000fe20003800000 */
[----:B------:R-:W-:Y:S02]  /*0870*/  ISETP.NE.AND P3, PT, R24, RZ, PT ;  /* 0x000000ff1800720c */ /* 0x000fe40003f65270 */
[----:B------:R-:W-:-:S04]  /*0880*/  MOV R6, 0x4016cbe4 ;  /* 0x4016cbe400067802 */ /* 0x000fc80000000f00 */
[----:B------:R-:W-:-:S04]  /*0890*/  FFMA.FTZ R7, R0, R7, -0.015681877732276916504 ;  /* 0xbc80774800077423 */ /* 0x000fc80000010007 */
[----:B------:R-:W-:-:S04]  /*08a0*/  FFMA.FTZ R7, R0, R7, 0.042200751602649688721 ;  /* 0x3d2cdab200077423 */ /* 0x000fc80000010007 */
[----:B------:R-:W-:-:S04]  /*08b0*/  FFMA.FTZ R7, R0, R7, -0.074792981147766113281 ;  /* 0xbd992d1000077423 */ /* 0x000fc80000010007 */
[----:B------:R-:W-:Y:S01]  /*08c0*/  FFMA.FTZ R7, R0, R7, 0.10640415549278259277 ;  /* 0x3dd9ea6c00077423 */ /* 0x000fe20000010007 */
[----:B0-----:R-:W-:-:S03]  /*08d0*/  FSETP.NEU.FTZ.AND P1, PT, |R12|, |R5|, PT ;  /* 0x400000050c00720b */ /* 0x001fc60003f3d200 */
[----:B------:R-:W-:-:S04]  /*08e0*/  FFMA.FTZ R7, R0, R7, -0.14207722246646881104 ;  /* 0xbe117cb100077423 */ /* 0x000fc80000010007 */
[----:B------:R-:W-:-:S04]  /*08f0*/  FFMA.FTZ R7, R0, R7, 0.19993925094604492188 ;  /* 0x3e4cbce000077423 */ /* 0x000fc80000010007 */
[----:B------:R-:W-:Y:S02]  /*0900*/  FFMA.FTZ R7, R0, R7, -0.33333197236061096191 ;  /* 0xbeaaaa7d00077423 */ /* 0x000fe40000010007 */
[----:B------:R-:W-:Y:S02]  /*0910*/  @!P1 FSEL R21, R6, 0.78539818525314331055, !P3 ;  /* 0x3f490fdb06159808 */ /* 0x000fe40005800000 */
[----:B------:R-:W-:Y:S01]  /*0920*/  @!P0 FSEL R21, RZ, 3.1415927410125732422, P3 ;  /* 0x40490fdbff158808 */ /* 0x000fe20001800000 */
[----:B------:R-:W-:Y:S01]  /*0930*/  FMUL.FTZ R7, R0, R7 ;  /* 0x0000000700077220 */ /* 0x000fe20000410000 */
[----:B------:R-:W-:Y:S02]  /*0940*/  FSETP.GTU.FTZ.AND P0, PT, |R23|, +INF , PT ;  /* 0x7f8000001700780b */ /* 0x000fe40003f1c200 */
[----:B------:R-:W-:Y:S01]  /*0950*/  LOP3.LUT R12, R21, 0x80000000, R5, 0xb8, !PT ;  /* 0x80000000150c7812 */ /* 0x000fe200078eb805 */
[----:B------:R-:W-:-:S03]  /*0960*/  FFMA.FTZ R4, R7, R4, R4 ;  /* 0x0000000407047223 */ /* 0x000fc60000010004 */
[----:B------:R-:W-:Y:S01]  /*0970*/  FSEL R12, R23, R12, P0 ;  /* 0x0000000c170c7208 */ /* 0x000fe20000000000 */
[----:B------:R-:W-:Y:S06]  /*0980*/  @P2 BRA `(.L_x_16000) ;  /* 0x0000000000142947 */ /* 0x000fec0003800000 */
[----:B------:R-:W-:-:S13]  /*0990*/  ISETP.GT.AND P0, PT, R18, -0x1, PT ;  /* 0xffffffff1200780c */ /* 0x000fda0003f04270 */
[----:B------:R-:W-:Y:S05]  /*09a0*/  @P0 BRA `(.L_x_16001) ;  /* 0x00000000001c0947 */ /* 0x000fea0003800000 */
[----:B------:R-:W-:-:S10]  /*09b0*/  HFMA2.MMA R7, -RZ, RZ, 1.9599609375, 20144 ;  /* 0x3fd774ebff077435 */ /* 0x000fd400000001ff */
[----:B------:R-:W-:Y:S01]  /*09c0*/  FFMA.FTZ R4, R7, 1.8663789033889770508, -R4 ;  /* 0x3feee58107047823 */ /* 0x000fe20000010804 */
[----:B------:R-:W-:Y:S06]  /*09d0*/  BRA `(.L_x_16001) ;  /* 0x0000000000107947 */ /* 0x000fec0003800000 */
.L_x_16000:
[----:B------:R-:W-:Y:S01]  /*09e0*/  ISETP.GE.AND P0, PT, R18, RZ, PT ;  /* 0x000000ff1200720c */ /* 0x000fe20003f06270 */
[----:B------:R-:W-:-:S12]  /*09f0*/  IMAD.MOV.U32 R7, RZ, RZ, 0x3fd774eb ;  /* 0x3fd774ebff077424 */ /* 0x000fd800078e00ff */
[----:B------:R-:W-:-:S04]  /*0a00*/  @P0 FFMA.FTZ R4, R7, 0.93318945169448852539, -R4 ;  /* 0x3f6ee58107040823 */ /* 0x000fc80000010804 */
[----:B------:R-:W-:-:S07]  /*0a10*/  @!P0 FFMA.FTZ R4, R7, 0.93318945169448852539, R4 ;  /* 0x3f6ee58107048823 */ /* 0x000fce0000010004 */
.L_x_16001:
[----:B------:R-:W-:Y:S05]  /*0a20*/  BSYNC B0 ;  /* 0x0000000000007941 */ /* 0x000fea0003800000 */
.L_x_15999:
[----:B------:R-:W-:Y:S01]  /*0a30*/  FADD.FTZ R11, |R19|, -RZ ;  /* 0x800000ff130b7221 */ /* 0x000fe20000010200 */
[----:B------:R-:W-:Y:S01]  /*0a40*/  FSETP.GT.FTZ.AND P2, PT, |R5|, |R19|, PT ;  /* 0x400000130500720b */ /* 0x000fe20003f54200 */
[----:B------:R-:W-:Y:S01]  /*0a50*/  BSSY B2, `(.L_x_16002) ;  /* 0x0000017000027945 */ /* 0x000fe20003800000 */
[----:B------:R-:W-:Y:S02]  /*0a60*/  FSETP.NEU.FTZ.AND P0, PT, |R18|, |R5|, PT ;  /* 0x400000051200720b */ /* 0x000fe40003f1d200 */
[----:B------:R-:W-:Y:S02]  /*0a70*/  FSEL R21, R8, R11, P2 ;  /* 0x0000000b08157208 */ /* 0x000fe40001000000 */
[----:B------:R-:W-:Y:S02]  /*0a80*/  FSETP.NEU.FTZ.AND P1, PT, R20, RZ, PT ;  /* 0x000000ff1400720b */ /* 0x000fe40003f3d000 */
[----:B------:R-:W0:Y:S01]  /*0a90*/  MUFU.RCP R0, R21 ;  /* 0x0000001500007308 */ /* 0x000e220000001000 */
[C---:B------:R-:W-:Y:S01]  /*0aa0*/  ISETP.GE.AND P3, PT, R18.reuse, RZ, PT ;  /* 0x000000ff1200720c */ /* 0x040fe20003f66270 */
        /* <DEDUP_REMOVED lines=16> */
[----:B------:R-:W-:Y:S05]  /*0bb0*/  CALL.REL.NOINC `($__internal_60_$__cuda_sm3x_div_rn_ftz_f32_slowpath) ;  /* 0x0000003000c87944 */ /* 0x000fea0003c00000 */
.L_x_16003:
[----:B------:R-:W-:Y:S05]  /*0bc0*/  BSYNC B2 ;  /* 0x0000000000027941 */ /* 0x000fea0003800000 */
.L_x_16002:
        /* <DEDUP_REMOVED lines=18> */
.L_x_16005:
[----:B------:R-:W-:Y:S02]  /*0cf0*/  ISETP.GE.AND P0, PT, R19, RZ, PT ;  /* 0x000000ff1300720c */ /* 0x000fe40003f06270 */
[----:B------:R-:W-:-:S11]  /*0d00*/  MOV R5, 0x3fd774eb ;  /* 0x3fd774eb00057802 */ /* 0x000fd60000000f00 */
[----:B------:R-:W-:-:S04]  /*0d10*/  @P0 FFMA.FTZ R0, R5, 0.93318945169448852539, -R0 ;  /* 0x3f6ee58105000823 */ /* 0x000fc80000010800 */
[----:B------:R-:W-:-:S07]  /*0d20*/  @!P0 FFMA.FTZ R0, R5, 0.93318945169448852539, R0 ;  /* 0x3f6ee58105008823 */ /* 0x000fce0000010000 */
.L_x_16006:
[----:B------:R-:W-:Y:S05]  /*0d30*/  BSYNC B0 ;  /* 0x0000000000007941 */ /* 0x000fea0003800000 */
.L_x_16004:
[----:B------:R-:W0:Y:S01]  /*0d40*/  LDC R7, c[0x0][0x218] ;  /* 0x00008600ff077b82 */ /* 0x000e220000000800 */
[----:B------:R-:W-:Y:S01]  /*0d50*/  FADD.FTZ R11, |R16|, -RZ ;  /* 0x800000ff100b7221 */ /* 0x000fe20000010200 */
[----:B------:R-:W-:Y:S01]  /*0d60*/  FSETP.NEU.FTZ.AND P1, PT, R21, RZ, PT ;  /* 0x000000ff1500720b */ /* 0x000fe20003f3d000 */
[----:B------:R-:W-:Y:S01]  /*0d70*/  IMAD.MOV.U32 R6, RZ, RZ, 0x4016cbe4 ;  /* 0x4016cbe4ff067424 */ /* 0x000fe200078e00ff */
[----:B------:R-:W-:Y:S01]  /*0d80*/  ISETP.GE.AND P3, PT, R19, RZ, PT ;  /* 0x000000ff1300720c */ /* 0x000fe20003f66270 */
[----:B------:R-:W-:Y:S01]  /*0d90*/  BSSY B2, `(.L_x_16007) ;  /* 0x0000015000027945 */ /* 0x000fe20003800000 */
[----:B0-----:R-:W-:Y:S02]  /*0da0*/  FSETP.GT.FTZ.AND P2, PT, |R7|, |R16|, PT ;  /* 0x400000100700720b */ /* 0x001fe40003f54200 */
        /* <DEDUP_REMOVED lines=8> */
[----:B------:R-:W-:-:S02]  /*0e30*/  FSETP.GTU.FTZ.AND P0, PT, |R19|, +INF , PT ;  /* 0x7f8000001300780b */ /* 0x000fc40003f1c200 */
        /* <DEDUP_REMOVED lines=8> */
[----:B------:R-:W-:-:S07]  /*0ec0*/  MOV R4, 0xee0 ;  /* 0x00000ee000047802 */ /* 0x000fce0000000f00 */
[----:B------:R-:W-:Y:S05]  /*0ed0*/  CALL.REL.NOINC `($__internal_60_$__cuda_sm3x_div_rn_ftz_f32_slowpath) ;  /* 0x0000003000007944 */ /* 0x000fea0003c00000 */
.L_x_16008:
[----:B------:R-:W-:Y:S05]  /*0ee0*/  BSYNC B2 ;  /* 0x0000000000027941 */ /* 0x000fea0003800000 */
.L_x_16007:
        /* <DEDUP_REMOVED lines=18> */
.L_x_16010:
[----:B------:R-:W-:Y:S02]  /*1010*/  ISETP.GE.AND P0, PT, R16, RZ, PT ;  /* 0x000000ff1000720c */ /* 0x000fe40003f06270 */
[----:B------:R-:W-:-:S11]  /*1020*/  MOV R5, 0x3fd774eb ;  /* 0x3fd774eb00057802 */ /* 0x000fd60000000f00 */
[----:B------:R-:W-:-:S04]  /*1030*/  @P0 FFMA.FTZ R0, R5, 0.93318945169448852539, -R0 ;  /* 0x3f6ee58105000823 */ /* 0x000fc80000010800 */
[----:B------:R-:W-:-:S07]  /*1040*/  @!P0 FFMA.FTZ R0, R5, 0.93318945169448852539, R0 ;  /* 0x3f6ee58105008823 */ /* 0x000fce0000010000 */
.L_x_16011:
[----:B------:R-:W-:Y:S05]  /*1050*/  BSYNC B0 ;  /* 0x0000000000007941 */ /* 0x000fea0003800000 */
.L_x_16009:
[----:B------:R-:W0:Y:S01]  /*1060*/  LDC R9, c[0x0][0x218] ;  /* 0x00008600ff097b82 */ /* 0x000e220000000800 */
[----:B------:R-:W-:Y:S01]  /*1070*/  FADD.FTZ R11, |R17|, -RZ ;  /* 0x800000ff110b7221 */ /* 0x000fe20000010200 */
[----:B------:R-:W-:Y:S01]  /*1080*/  FSETP.NEU.FTZ.AND P1, PT, R20, RZ, PT ;  /* 0x000000ff1400720b */ /* 0x000fe20003f3d000 */
[----:B------:R-:W-:Y:S01]  /*1090*/  HFMA2.MMA R6, -RZ, RZ, 2.04296875, -15.78125 ;  /* 0x4016cbe4ff067435 */ /* 0x000fe200000001ff */
[C---:B------:R-:W-:Y:S01]  /*10a0*/  ISETP.GE.AND P3, PT, R16.reuse, RZ, PT ;  /* 0x000000ff1000720c */ /* 0x040fe20003f66270 */
        /* <DEDUP_REMOVED lines=10> */
[----:B------:R-:W-:Y:S01]  /*1150*/  FSETP.GTU.FTZ.AND P0, PT, |R16|, +INF , PT ;  /* 0x7f8000001000780b */ /* 0x000fe20003f1c200 */
        /* <DEDUP_REMOVED lines=10> */
[----:B------:R-:W-:Y:S05]  /*1200*/  CALL.REL.NOINC `($__internal_60_$__cuda_sm3x_div_rn_ftz_f32_slowpath) ;  /* 0x0000002c00347944 */ /* 0x000fea0003c00000 */
.L_x_16013:
[----:B------:R-:W-:Y:S05]  /*1210*/  BSYNC B2 ;  /* 0x0000000000027941 */ /* 0x000fea0003800000 */
.L_x_16012:
        /* <DEDUP_REMOVED lines=18> */
.L_x_16015:
[----:B------:R-:W-:Y:S02]  /*1340*/  ISETP.GE.AND P0, PT, R17, RZ, PT ;  /* 0x000000ff1100720c */ /* 0x000fe40003f06270 */
[----:B------:R-:W-:-:S11]  /*1350*/  MOV R5, 0x3fd774eb ;  /* 0x3fd774eb00057802 */ /* 0x000fd60000000f00 */
[----:B------:R-:W-:-:S04]  /*1360*/  @P0 FFMA.FTZ R0, R5, 0.93318945169448852539, -R0 ;  /* 0x3f6ee58105000823 */ /* 0x000fc80000010800 */
[----:B------:R-:W-:-:S07]  /*1370*/  @!P0 FFMA.FTZ R0, R5, 0.93318945169448852539, R0 ;  /* 0x3f6ee58105008823 */ /* 0x000fce0000010000 */
.L_x_16016:
[----:B------:R-:W-:Y:S05]  /*1380*/  BSYNC B0 ;  /* 0x0000000000007941 */ /* 0x000fea0003800000 */
.L_x_16014:
[----:B------:R-:W0:Y:S01]  /*1390*/  LDC R7, c[0x0][0x218] ;  /* 0x00008600ff077b82 */ /* 0x000e220000000800 */
[----:B------:R-:W-:Y:S01]  /*13a0*/  FADD.FTZ R11, |R14|, -RZ ;  /* 0x800000ff0e0b7221 */ /* 0x000fe20000010200 */
[----:B------:R-:W-:Y:S01]  /*13b0*/  FSETP.NEU.FTZ.AND P1, PT, R21, RZ, PT ;  /* 0x000000ff1500720b */ /* 0x000fe20003f3d000 */
[----:B------:R-:W-:Y:S01]  /*13c0*/  HFMA2.MMA R6, -RZ, RZ, 2.04296875, -15.78125 ;  /* 0x4016cbe4ff067435 */ /* 0x000fe200000001ff */
        /* <DEDUP_REMOVED lines=22> */
.L_x_16018:
[----:B------:R-:W-:Y:S05]  /*1530*/  BSYNC B2 ;  /* 0x0000000000027941 */ /* 0x000fea0003800000 */
.L_x_16017:
        /* <DEDUP_REMOVED lines=18> */
.L_x_16020:
[----:B------:R-:W-:Y:S01]  /*1660*/  ISETP.GE.AND P0, PT, R14, RZ, PT ;  /* 0x000000ff0e00720c */ /* 0x000fe20003f06270 */
[----:B------:R-:W-:-:S12]  /*1670*/  HFMA2.MMA R5, -RZ, RZ, 1.9599609375, 20144 ;  /* 0x3fd774ebff057435 */ /* 0x000fd800000001ff */
[----:B------:R-:W-:-:S04]  /*1680*/  @P0 FFMA.FTZ R0, R5, 0.93318945169448852539, -R0 ;  /* 0x3f6ee58105000823 */ /* 0x000fc80000010800 */
[----:B------:R-:W-:-:S07]  /*1690*/  @!P0 FFMA.FTZ R0, R5, 0.93318945169448852539, R0 ;  /* 0x3f6ee58105008823 */ /* 0x000fce0000010000 */
.L_x_16021:
[----:B------:R-:W-:Y:S05]  /*16a0*/  BSYNC B0 ;  /* 0x0000000000007941 */ /* 0x000fea0003800000 */
.L_x_16019:
[----:B------:R-:W0:Y:S01]  /*16b0*/  LDC R9, c[0x0][0x218] ;  /* 0x00008600ff097b82 */ /* 0x000e220000000800 */
[----:B------:R-:W-:Y:S01]  /*16c0*/  FADD.FTZ R11, |R15|, -RZ ;  /* 0x800000ff0f0b7221 */ /* 0x000fe20000010200 */
[----:B------:R-:W-:Y:S01]  /*16d0*/  FSETP.NEU.FTZ.AND P1, PT, R20, RZ, PT ;  /* 0x000000ff1400720b */ /* 0x000fe20003f3d000 */
[----:B------:R-:W-:Y:S01]  /*16e0*/  BSSY B2, `(.L_x_16022) ;  /* 0x0000018000027945 */ /* 0x000fe20003800000 */
[C---:B------:R-:W-:Y:S02]  /*16f0*/  ISETP.GE.AND P3, PT, R14.reuse, RZ, PT ;  /* 0x000000ff0e00720c */ /* 0x040fe40003f66270 */
[----:B------:R-:W-:Y:S02]  /*1700*/  MOV R6, 0x4016cbe4 ;  /* 0x4016cbe400067802 */ /* 0x000fe40000000f00 */
[----:B0-----:R-:W-:Y:S02]  /*1710*/  FSETP.GT.FTZ.AND P2, PT, |R9|, |R15|, PT ;  /* 0x4000000f0900720b */ /* 0x001fe40003f54200 */
[----:B------:R-:W-:-:S02]  /*1720*/  FSETP.NEU.FTZ.AND P0, PT, |R14|, |R9|, PT ;  /* 0x400000090e00720b */ /* 0x000fc40003f1d200 */
[----:B------:R-:W-:Y:S02]  /*1730*/  FSEL R21, R8, R11, P2 ;  /* 0x0000000b08157208 */ /* 0x000fe40001000000 */
[----:B------:R-:W-:Y:S01]  /*1740*/  FSEL R11, R11, R8, P2 ;  /* 0x000000080b0b7208 */ /* 0x000fe20001000000 */
[----:B------:R-:W-:Y:S01]  /*1750*/  FADD.FTZ R8, |R14|, |R9| ;  /* 0x400000090e087221 */ /* 0x000fe20000010200 */
[----:B------:R-:W0:Y:S07]  /*1760*/  MUFU.RCP R4, R21 ;  /* 0x0000001500047308 */ /* 0x000e2e0000001000 */
[----:B------:R-:W-:-:S02]  /*1770*/  @!P0 FSEL R0, R6, 0.78539818525314331055, !P3 ;  /* 0x3f490fdb06008808 */ /* 0x000fc40005800000 */
        /* <DEDUP_REMOVED lines=13> */
[----:B------:R-:W-:Y:S05]  /*1850*/  CALL.REL.NOINC `($__internal_60_$__cuda_sm3x_div_rn_ftz_f32_slowpath) ;  /* 0x0000002400a07944 */ /* 0x000fea0003c00000 */
.L_x_16023:
[----:B------:R-:W-:Y:S05]  /*1860*/  BSYNC B2 ;  /* 0x0000000000027941 */ /* 0x000fea0003800000 */
.L_x_16022:
        /* <DEDUP_REMOVED lines=18> */
.L_x_16025:
[----:B------:R-:W-:Y:S02]  /*1990*/  ISETP.GE.AND P0, PT, R15, RZ, PT ;  /* 0x000000ff0f00720c */ /* 0x000fe40003f06270 */
[----:B------:R-:W-:-:S11]  /*19a0*/  MOV R5, 0x3fd774eb ;  /* 0x3fd774eb00057802 */ /* 0x000fd60000000f00 */
[----:B------:R-:W-:-:S04]  /*19b0*/  @P0 FFMA.FTZ R0, R5, 0.93318945169448852539, -R0 ;  /* 0x3f6ee58105000823 */ /* 0x000fc80000010800 */
[----:B------:R-:W-:-:S07]  /*19c0*/  @!P0 FFMA.FTZ R0, R5, 0.93318945169448852539, R0 ;  /* 0x3f6ee58105008823 */ /* 0x000fce0000010000 */
.L_x_16026:
[----:B------:R-:W-:Y:S05]  /*19d0*/  BSYNC B0 ;  /* 0x0000000000007941 */ /* 0x000fea0003800000 */
.L_x_16024:
[----:B------:R-:W0:Y:S01]  /*19e0*/  LDC R6, c[0x0][0x218] ;  /* 0x00008600ff067b82 */ /* 0x000e220000000800 */
[----:B------:R-:W-:Y:S01]  /*19f0*/  FSETP.NEU.FTZ.AND P1, PT, R21, RZ, PT ;  /* 0x000000ff1500720b */ /* 0x000fe20003f3d000 */
[----:B------:R-:W-:Y:S01]  /*1a00*/  HFMA2.MMA R7, -RZ, RZ, 2.04296875, -15.78125 ;  /* 0x4016cbe4ff077435 */ /* 0x000fe200000001ff */
[----:B------:R-:W-:-:S05]  /*1a10*/  ISETP.GE.AND P2, PT, R15, RZ, PT ;  /* 0x000000ff0f00720c */ /* 0x000fca0003f46270 */
[----:B------:R-:W1:Y:S01]  /*1a20*/  LDC.64 R4, c[0x0][0x220] ;  /* 0x00008800ff047b82 */ /* 0x000e620000000a00 */
[C---:B0-----:R-:W-:Y:S01]  /*1a30*/  FSETP.NEU.FTZ.AND P0, PT, |R15|.reuse, |R6|, PT ;  /* 0x400000060f00720b */ /* 0x041fe20003f1d200 */
[----:B------:R-:W-:Y:S01]  /*1a40*/  FADD.FTZ R9, |R15|, |R6| ;  /* 0x400000060f097221 */ /* 0x000fe20000010200 */
[----:B-1----:R-:W-:-:S11]  /*1a50*/  IMAD.WIDE.U32 R4, R3, 0x4, R4 ;  /* 0x0000000403047825 */ /* 0x002fd600078e0004 */
[----:B------:R-:W-:Y:S01]  /*1a60*/  @!P0 FSEL R0, R7, 0.78539818525314331055, !P2 ;  /* 0x3f490fdb07008808 */ /* 0x000fe20005000000 */
[----:B------:R-:W-:Y:S01]  /*1a70*/  IMAD.WIDE R4, R2, 0x8, R4 ;  /* 0x0000000802047825 */ /* 0x000fe200078e0204 */
[----:B------:R-:W-:Y:S02]  /*1a80*/  @!P1 FSEL R0, RZ, 3.1415927410125732422, P2 ;  /* 0x40490fdbff009808 */ /* 0x000fe40001000000 */
[C---:B------:R-:W-:Y:S02]  /*1a90*/  FSETP.GTU.FTZ.AND P0, PT, |R9|.reuse, +INF , PT ;  /* 0x7f8000000900780b */ /* 0x040fe40003f1c200 */
[----:B------:R-:W-:Y:S01]  /*1aa0*/  LOP3.LUT R0, R0, 0x80000000, R6, 0xb8, !PT ;  /* 0x8000000000007812 */ /* 0x000fe200078eb806 */
[----:B------:R-:W-:Y:S03]  /*1ab0*/  STG.E.64 desc[UR4][R4.64], R12 ;  /* 0x0000000c04007986 */ /* 0x000fe6000c101b04 */
[----:B------:R-:W-:Y:S01]  /*1ac0*/  FSEL R9, R9, R0, P0 ;  /* 0x0000000009097208 */ /* 0x000fe20000000000 */
[----:B------:R-:W-:Y:S04]  /*1ad0*/  STG.E.64 desc[UR4][R4.64+0x400], R18 ;  /* 0x0004001204007986 */ /* 0x000fe8000c101b04 */
[----:B------:R-:W-:Y:S04]  /*1ae0*/  STG.E.64 desc[UR4][R4.64+0x800], R16 ;  /* 0x0008001004007986 */ /* 0x000fe8000c101b04 */
[----:B------:R-:W-:Y:S01]  /*1af0*/  STG.E.64 desc[UR4][R4.64+0xc00], R8 ;  /* 0x000c000804007986 */ /* 0x000fe2000c101b04 */
[----:B------:R-:W-:Y:S05]  /*1b00*/  EXIT ;  /* 0x000000000000794d */ /* 0x000fea0003800000 */
.L_x_15986:
[----:B------:R-:W0:Y:S01]  /*1b10*/  S2R R0, SR_TID.X ;  /* 0x0000000000007919 */ /* 0x000e220000002100 */
[----:B------:R-:W-:Y:S02]  /*1b20*/  CS2R R14, SRZ ;  /* 0x00000000000e7805 */ /* 0x000fe4000001ff00 */
[----:B0-----:R-:W-:-:S13]  /*1b30*/  ISETP.GE.AND P0, PT, R0, R21, PT ;  /* 0x000000150000720c */ /* 0x001fda0003f06270 */
[----:B------:R-:W-:Y:S01]  /*1b40*/  @!P0 IADD3 R12, R3, R0, RZ ;  /* 0x00000000030c8210 */ /* 0x000fe20007ffe0ff */
[----:B------:R-:W-:Y:S01]  /*1b50*/  @!P0 VIADD R0, R0, 0x80 ;  /* 0x0000008000008836 */ /* 0x000fe20000000000 */
[----:B------:R-:W0:Y:S04]  /*1b60*/  @!P0 LDC.64 R8, c[0x0][0x228] ;  /* 0x00008a00ff088b82 */ /* 0x000e280000000a00 */
        /* <DEDUP_REMOVED lines=11> */
[----:B------:R-:W-:Y:S01]  /*1c20*/  @!P4 IMAD.IADD R29, R3, 0x1, R0 ;  /* 0x00000001031dc824 */ /* 0x000fe200078e0200 */
[----:B------:R-:W-:Y:S01]  /*1c30*/  @!P4 IADD3 R0, R0, 0x80, RZ ;  /* 0x000000800000c810 */ /* 0x000fe20007ffe0ff */
[----:B------:R-:W3:Y:S03]  /*1c40*/  @!P4 LDC.64 R22, c[0x0][0x228] ;  /* 0x00008a00ff16cb82 */ /* 0x000ee60000000a00 */
[----:B------:R-:W-:-:S13]  /*1c50*/  ISETP.GE.AND P3, PT, R0, R21, PT ;  /* 0x000000150000720c */ /* 0x000fda0003f66270 */
[----:B------:R-:W-:Y:S01]  /*1c60*/  @!P3 IADD3 R27, R3, R0, RZ ;  /* 0x00000000031bb210 */ /* 0x000fe20007ffe0ff */
[----:B------:R-:W4:Y:S01]  /*1c70*/  @!P3 LDC.64 R10, c[0x0][0x228] ;  /* 0x00008a00ff0abb82 */ /* 0x000f220000000a00 */
[----:B------:R-:W-:-:S04]  /*1c80*/  @!P3 IADD3 R0, R0, 0x80, RZ ;  /* 0x000000800000b810 */ /* 0x000fc80007ffe0ff */
[----:B------:R-:W-:-:S13]  /*1c90*/  ISETP.GE.AND P2, PT, R0, R21, PT ;  /* 0x000000150000720c */ /* 0x000fda0003f46270 */
[----:B------:R-:W-:Y:S01]  /*1ca0*/  @!P2 IADD3 R17, R3, R0, RZ ;  /* 0x000000000311a210 */ /* 0x000fe20007ffe0ff */
[----:B------:R-:W4:Y:S01]  /*1cb0*/  @!P2 LDC.64 R6, c[0x0][0x228] ;  /* 0x00008a00ff06ab82 */ /* 0x000f220000000a00 */
[----:B------:R-:W-:-:S04]  /*1cc0*/  @!P2 IADD3 R0, R0, 0x80, RZ ;  /* 0x000000800000a810 */ /* 0x000fc80007ffe0ff */
[----:B------:R-:W-:-:S13]  /*1cd0*/  ISETP.GE.AND P1, PT, R0, R21, PT ;  /* 0x000000150000720c */ /* 0x000fda0003f26270 */
[----:B------:R-:W-:Y:S01]  /*1ce0*/  @!P1 IMAD.IADD R13, R3, 0x1, R0 ;  /* 0x00000001030d9824 */ /* 0x000fe200078e0200 */
[----:B------:R-:W-:Y:S01]  /*1cf0*/  @!P1 IADD3 R0, R0, 0x80, RZ ;  /* 0x0000008000009810 */ /* 0x000fe20007ffe0ff */
[----:B-1----:R-:W1:Y:S03]  /*1d00*/  @!P1 LDC.64 R4, c[0x0][0x228] ;  /* 0x00008a00ff049b82 */ /* 0x002e660000000a00 */
[----:B------:R-:W-:-:S13]  /*1d10*/  ISETP.GE.AND P6, PT, R0, R21, PT ;  /* 0x000000150000720c */ /* 0x000fda0003fc6270 */
[----:B------:R-:W4:Y:S01]  /*1d20*/  @!P6 LDC.64 R24, c[0x0][0x228] ;  /* 0x00008a00ff18eb82 */ /* 0x000f220000000a00 */
[----:B------:R-:W-:Y:S01]  /*1d30*/  MOV R16, RZ ;  /* 0x000000ff00107202 */ /* 0x000fe20000000f00 */
[----:B0-----:R-:W-:Y:S01]  /*1d40*/  @!P0 IMAD.WIDE.U32 R8, R12, 0x4, R8 ;  /* 0x000000040c088825 */ /* 0x001fe200078e0008 */
[----:B------:R-:W-:-:S03]  /*1d50*/  @!P6 IADD3 R0, R3, R0, RZ ;  /* 0x000000000300e210 */ /* 0x000fc60007ffe0ff */
[----:B--2---:R-:W-:Y:S01]  /*1d60*/  @!P5 IMAD.WIDE.U32 R18, R2, 0x4, R18 ;  /* 0x000000040212d825 */ /* 0x004fe200078e0012 */
[----:B------:R-:W-:Y:S01]  /*1d70*/  HFMA2.MMA R2, -RZ, RZ, 0, 0 ;  /* 0x00000000ff027435 */ /* 0x000fe200000001ff */
[----:B------:R0:W5:Y:S02]  /*1d80*/  @!P0 LDG.E R16, desc[UR4][R8.64] ;  /* 0x0000000408108981 */ /* 0x000164000c1e1900 */
[----:B-1----:R-:W-:Y:S01]  /*1d90*/  @!P1 IMAD.WIDE.U32 R4, R13, 0x4, R4 ;  /* 0x000000040d049825 */ /* 0x002fe200078e0004 */
[----:B------:R-:W-:Y:S01]  /*1da0*/  CS2R R12, SRZ ;  /* 0x00000000000c7805 */ /* 0x000fe2000001ff00 */
[----:B------:R1:W5:Y:S02]  /*1db0*/  @!P5 LDG.E R14, desc[UR4][R18.64] ;  /* 0x00000004120ed981 */ /* 0x000364000c1e1900 */
[----:B---3--:R-:W-:Y:S01]  /*1dc0*/  @!P4 IMAD.WIDE.U32 R22, R29, 0x4, R22 ;  /* 0x000000041d16c825 */ /* 0x008fe200078e0016 */
[----:B0-----:R-:W-:-:S03]  /*1dd0*/  MOV R8, RZ ;  /* 0x000000ff00087202 */ /* 0x001fc60000000f00 */
[----:B----4-:R-:W-:Y:S01]  /*1de0*/  @!P3 IMAD.WIDE.U32 R10, R27, 0x4, R10 ;  /* 0x000000041b0ab825 */ /* 0x010fe200078e000a */
[----:B------:R0:W5:Y:S03]  /*1df0*/  @!P4 LDG.E R13, desc[UR4][R22.64] ;  /* 0x00000004160dc981 */ /* 0x000166000c1e1900 */
[----:B-1----:R-:W-:Y:S01]  /*1e00*/  IMAD.MOV.U32 R19, RZ, RZ, RZ ;  /* 0x000000ffff137224 */ /* 0x002fe200078e00ff */
[----:B------:R0:W5:Y:S01]  /*1e10*/  @!P3 LDG.E R12, desc[UR4][R10.64] ;  /* 0x000000040a0cb981 */ /* 0x000162000c1e1900 */
[----:B------:R-:W-:-:S03]  /*1e20*/  @!P2 IMAD.WIDE.U32 R6, R17, 0x4, R6 ;  /* 0x000000041106a825 */ /* 0x000fc600078e0006 */
[----:B------:R0:W5:Y:S01]  /*1e30*/  @!P1 LDG.E R8, desc[UR4][R4.64] ;  /* 0x0000000404089981 */ /* 0x000162000c1e1900 */
[----:B------:R-:W-:-:S03]  /*1e40*/  @!P6 IMAD.WIDE.U32 R24, R0, 0x4, R24 ;  /* 0x000000040018e825 */ /* 0x000fc600078e0018 */
[----:B------:R0:W5:Y:S04]  /*1e50*/  @!P2 LDG.E R2, desc[UR4][R6.64] ;  /* 0x000000040602a981 */ /* 0x000168000c1e1900 */
[----:B------:R0:W5:Y:S01]  /*1e60*/  @!P6 LDG.E R19, desc[UR4][R24.64] ;  /* 0x000000041813e981 */ /* 0x000162000c1e1900 */
[----:B------:R-:W-:Y:S04]  /*1e70*/  BSSY B2, `(.L_x_16027) ;  /* 0x0000036000027945 */ /* 0x000fe80003800000 */
[----:B------:R-:W-:Y:S05]  /*1e80*/  @P0 BRA `(.L_x_16028) ;  /* 0x0000000000d00947 */ /* 0x000fea0003800000 */
[----:B------:R-:W-:Y:S01]  /*1e90*/  ULDC UR6, c[0x0][0x218] ;  /* 0x0000860000067ab9 */ /* 0x000fe20000000800 */
[C---:B0----5:R-:W-:Y:S01]  /*1ea0*/  FADD.FTZ R11, |R16|.reuse, -RZ ;  /* 0x800000ff100b7221 */ /* 0x061fe20000010200 */
[----:B------:R-:W-:Y:S01]  /*1eb0*/  FADD.FTZ R4, -RZ, |UR6| ;  /* 0x40000006ff047e21 */ /* 0x000fe20008010100 */
        /* <DEDUP_REMOVED lines=13> */
[----:B------:R-:W-:Y:S05]  /*1f90*/  CALL.REL.NOINC `($__internal_60_$__cuda_sm3x_div_rn_ftz_f32_slowpath) ;  /* 0x0000001c00d07944 */ /* 0x000fea0003c00000 */
.L_x_16030:
[----:B------:R-:W-:Y:S05]  /*1fa0*/  BSYNC B3 ;  /* 0x0000000000037941 */ /* 0x000fea0003800000 */
.L_x_16029:
        /* <DEDUP_REMOVED lines=18> */
.L_x_16032:
[----:B------:R-:W-:Y:S02]  /*20d0*/  ISETP.GE.AND P0, PT, R16, RZ, PT ;  /* 0x000000ff1000720c */ /* 0x000fe40003f06270 */
[----:B------:R-:W-:-:S11]  /*20e0*/  MOV R5, 0x3fd774eb ;  /* 0x3fd774eb00057802 */ /* 0x000fd60000000f00 */
[----:B------:R-:W-:-:S04]  /*20f0*/  @P0 FFMA.FTZ R0, R5, 0.93318945169448852539, -R0 ;  /* 0x3f6ee58105000823 */ /* 0x000fc80000010800 */
[----:B------:R-:W-:-:S07]  /*2100*/  @!P0 FFMA.FTZ R0, R5, 0.93318945169448852539, R0 ;  /* 0x3f6ee58105008823 */ /* 0x000fce0000010000 */
.L_x_16033:
[----:B------:R-:W-:Y:S05]  /*2110*/  BSYNC B0 ;  /* 0x0000000000007941 */ /* 0x000fea0003800000 */
.L_x_16031:
        /* <DEDUP_REMOVED lines=11> */
.L_x_16028:
[----:B------:R-:W-:Y:S05]  /*21d0*/  BSYNC B2 ;  /* 0x0000000000027941 */ /* 0x000fea0003800000 */
.L_x_16027:
[----:B------:R-:W1:Y:S01]  /*21e0*/  S2R R18, SR_TID.X ;  /* 0x0000000000127919 */ /* 0x000e620000002100 */
[----:B------:R-:W-:Y:S01]  /*21f0*/  BSSY B2, `(.L_x_16034) ;  /* 0x0000038000027945 */ /* 0x000fe20003800000 */
[----:B-1----:R-:W-:-:S04]  /*2200*/  IADD3 R0, R18, 0x80, RZ ;  /* 0x0000008012007810 */ /* 0x002fc80007ffe0ff */
[----:B------:R-:W-:-:S13]  /*2210*/  ISETP.GE.AND P0, PT, R0, R21, PT ;  /* 0x000000150000720c */ /* 0x000fda0003f06270 */
        /* <DEDUP_REMOVED lines=18> */
.L_x_16037:
[----:B------:R-:W-:Y:S05]  /*2340*/  BSYNC B3 ;  /* 0x0000000000037941 */ /* 0x000fea0003800000 */
.L_x_16036:
        /* <DEDUP_REMOVED lines=18> */
.L_x_16039:
[----:B------:R-:W-:Y:S01]  /*2470*/  ISETP.GE.AND P0, PT, R15, RZ, PT ;  /* 0x000000ff0f00720c */ /* 0x000fe20003f06270 */
[----:B------:R-:W-:-:S12]  /*2480*/  HFMA2.MMA R5, -RZ, RZ, 1.9599609375, 20144 ;  /* 0x3fd774ebff057435 */ /* 0x000fd800000001ff */
[----:B------:R-:W-:-:S04]  /*2490*/  @P0 FFMA.FTZ R0, R5, 0.93318945169448852539, -R0 ;  /* 0x3f6ee58105000823 */ /* 0x000fc80000010800 */
[----:B------:R-:W-:-:S07]  /*24a0*/  @!P0 FFMA.FTZ R0, R5, 0.93318945169448852539, R0 ;  /* 0x3f6ee58105008823 */ /* 0x000fce0000010000 */
.L_x_16040:
[----:B------:R-:W-:Y:S05]  /*24b0*/  BSYNC B0 ;  /* 0x0000000000007941 */ /* 0x000fea0003800000 */
.L_x_16038:
        /* <DEDUP_REMOVED lines=11> */
.L_x_16035:
[----:B------:R-:W-:Y:S05]  /*2570*/  BSYNC B2 ;  /* 0x0000000000027941 */ /* 0x000fea0003800000 */
.L_x_16034:
[----:B------:R-:W-:Y:S01]  /*2580*/  IADD3 R0, R18, 0x100, RZ ;  /* 0x0000010012007810 */ /* 0x000fe20007ffe0ff */
[----:B------:R-:W-:Y:S03]  /*2590*/  BSSY B2, `(.L_x_16041) ;  /* 0x0000037000027945 */ /* 0x000fe60003800000 */
        /* <DEDUP_REMOVED lines=19> */
.L_x_16044:
[----:B------:R-:W-:Y:S05]  /*26d0*/  BSYNC B3 ;  /* 0x0000000000037941 */ /* 0x000fea0003800000 */
.L_x_16043:
        /* <DEDUP_REMOVED lines=18> */
.L_x_16046:
[----:B------:R-:W-:Y:S02]  /*2800*/  ISETP.GE.AND P0, PT, R14, RZ, PT ;  /* 0x000000ff0e00720c */ /* 0x000fe40003f06270 */
[----:B------:R-:W-:-:S11]  /*2810*/  MOV R5, 0x3fd774eb ;  /* 0x3fd774eb00057802 */ /* 0x000fd60000000f00 */
[----:B------:R-:W-:-:S04]  /*2820*/  @P0 FFMA.FTZ R0, R5, 0.93318945169448852539, -R0 ;  /* 0x3f6ee58105000823 */ /* 0x000fc80000010800 */
[----:B------:R-:W-:-:S07]  /*2830*/  @!P0 FFMA.FTZ R0, R5, 0.93318945169448852539, R0 ;  /* 0x3f6ee58105008823 */ /* 0x000fce0000010000 */
.L_x_16047:
[----:B------:R-:W-:Y:S05]  /*2840*/  BSYNC B0 ;  /* 0x0000000000007941 */ /* 0x000fea0003800000 */
.L_x_16045:
        /* <DEDUP_REMOVED lines=11> */
.L_x_16042:
[----:B------:R-:W-:Y:S05]  /*2900*/  BSYNC B2 ;  /* 0x0000000000027941 */ /* 0x000fea0003800000 */
.L_x_16041:
        /* <DEDUP_REMOVED lines=21> */
.L_x_16051:
[----:B------:R-:W-:Y:S05]  /*2a60*/  BSYNC B3 ;  /* 0x0000000000037941 */ /* 0x000fea0003800000 */
.L_x_16050:
        /* <DEDUP_REMOVED lines=18> */
.L_x_16053:
[----:B------:R-:W-:Y:S01]  /*2b90*/  ISETP.GE.AND P0, PT, R13, RZ, PT ;  /* 0x000000ff0d00720c */ /* 0x000fe20003f06270 */
[----:B------:R-:W-:-:S12]  /*2ba0*/  IMAD.MOV.U32 R5, RZ, RZ, 0x3fd774eb ;  /* 0x3fd774ebff057424 */ /* 0x000fd800078e00ff */
[----:B------:R-:W-:-:S04]  /*2bb0*/  @P0 FFMA.FTZ R0, R5, 0.93318945169448852539, -R0 ;  /* 0x3f6ee58105000823 */ /* 0x000fc80000010800 */
[----:B------:R-:W-:-:S07]  /*2bc0*/  @!P0 FFMA.FTZ R0, R5, 0.93318945169448852539, R0 ;  /* 0x3f6ee58105008823 */ /* 0x000fce0000010000 */
.L_x_16054:
[----:B------:R-:W-:Y:S05]  /*2bd0*/  BSYNC B0 ;  /* 0x0000000000007941 */ /* 0x000fea0003800000 */
.L_x_16052:
        /* <DEDUP_REMOVED lines=11> */
.L_x_16049:
[----:B------:R-:W-:Y:S05]  /*2c90*/  BSYNC B2 ;  /* 0x0000000000027941 */ /* 0x000fea0003800000 */
.L_x_16048:
        /* <DEDUP_REMOVED lines=21> */
.L_x_16058:
[----:B------:R-:W-:Y:S05]  /*2df0*/  BSYNC B3 ;  /* 0x0000000000037941 */ /* 0x000fea0003800000 */
.L_x_16057:
        /* <DEDUP_REMOVED lines=18> */
.L_x_16060:
[----:B------:R-:W-:Y:S02]  /*2f20*/  ISETP.GE.AND P0, PT, R12, RZ, PT ;  /* 0x000000ff0c00720c */ /* 0x000fe40003f06270 */
[----:B------:R-:W-:-:S11]  /*2f30*/  MOV R5, 0x3fd774eb ;  /* 0x3fd774eb00057802 */ /* 0x000fd60000000f00 */
[----:B------:R-:W-:-:S04]  /*2f40*/  @P0 FFMA.FTZ R0, R5, 0.93318945169448852539, -R0 ;  /* 0x3f6ee58105000823 */ /* 0x000fc80000010800 */
[----:B------:R-:W-:-:S07]  /*2f50*/  @!P0 FFMA.FTZ R0, R5, 0.93318945169448852539, R0 ;  /* 0x3f6ee58105008823 */ /* 0x000fce0000010000 */
.L_x_16061:
[----:B------:R-:W-:Y:S05]  /*2f60*/  BSYNC B0 ;  /* 0x0000000000007941 */ /* 0x000fea0003800000 */
.L_x_16059:
        /* <DEDUP_REMOVED lines=11> */
.L_x_16056:
[----:B------:R-:W-:Y:S05]  /*3020*/  BSYNC B2 ;  /* 0x0000000000027941 */ /* 0x000fea0003800000 */
.L_x_16055:
        /* <DEDUP_REMOVED lines=21> */
.L_x_16065:
[----:B------:R-:W-:Y:S05]  /*3180*/  BSYNC B3 ;  /* 0x0000000000037941 */ /* 0x000fea0003800000 */
.L_x_16064:
        /* <DEDUP_REMOVED lines=18> */
.L_x_16067:
[----:B------:R-:W-:Y:S02]  /*32b0*/  ISETP.GE.AND P0, PT, R2, RZ, PT ;  /* 0x000000ff0200720c */ /* 0x000fe40003f06270 */
[----:B------:R-:W-:-:S11]  /*32c0*/  MOV R5, 0x3fd774eb ;  /* 0x3fd774eb00057802 */ /* 0x000fd60000000f00 */
[----:B------:R-:W-:-:S04]  /*32d0*/  @P0 FFMA.FTZ R0, R5, 0.93318945169448852539, -R0 ;  /* 0x3f6ee58105000823 */ /* 0x000fc80000010800 */
[----:B------:R-:W-:-:S07]  /*32e0*/  @!P0 FFMA.FTZ R0, R5, 0.93318945169448852539, R0 ;  /* 0x3f6ee58105008823 */ /* 0x000fce0000010000 */
.L_x_16068:
[----:B------:R-:W-:Y:S05]  /*32f0*/  BSYNC B0 ;  /* 0x0000000000007941 */ /* 0x000fea0003800000 */
.L_x_16066:
        /* <DEDUP_REMOVED lines=11> */
.L_x_16063:
[----:B------:R-:W-:Y:S05]  /*33b0*/  BSYNC B2 ;  /* 0x0000000000027941 */ /* 0x000fea0003800000 */
.L_x_16062:
[----:B------:R-:W-:Y:S01]  /*33c0*/  VIADD R0, R18, 0x300 ;  /* 0x0000030012007836 */ /* 0x000fe20000000000 */
[----:B------:R-:W-:Y:S04]  /*33d0*/  BSSY B2, `(.L_x_16069) ;  /* 0x0000038000027945 */ /* 0x000fe80003800000 */
        /* <DEDUP_REMOVED lines=20> */
.L_x_16072:
[----:B------:R-:W-:Y:S05]  /*3520*/  BSYNC B3 ;  /* 0x0000000000037941 */ /* 0x000fea0003800000 */
.L_x_16071:
        /* <DEDUP_REMOVED lines=18> */
.L_x_16074:
[----:B------:R-:W-:Y:S02]  /*3650*/  ISETP.GE.AND P0, PT, R8, RZ, PT ;  /* 0x000000ff0800720c */ /* 0x000fe40003f06270 */
[----:B------:R-:W-:-:S11]  /*3660*/  MOV R5, 0x3fd774eb ;  /* 0x3fd774eb00057802 */ /* 0x000fd60000000f00 */
[----:B------:R-:W-:-:S04]  /*3670*/  @P0 FFMA.FTZ R0, R5, 0.93318945169448852539, -R0 ;  /* 0x3f6ee58105000823 */ /* 0x000fc80000010800 */
[----:B------:R-:W-:-:S07]  /*3680*/  @!P0 FFMA.FTZ R0, R5, 0.93318945169448852539, R0 ;  /* 0x3f6ee58105008823 */ /* 0x000fce0000010000 */
.L_x_16075:
[----:B------:R-:W-:Y:S05]  /*3690*/  BSYNC B0 ;  /* 0x0000000000007941 */ /* 0x000fea0003800000 */
.L_x_16073:
        /* <DEDUP_REMOVED lines=11> */
.L_x_16070:
[----:B------:R-:W-:Y:S05]  /*3750*/  BSYNC B2 ;  /* 0x0000000000027941 */ /* 0x000fea0003800000 */
.L_x_16069:
        /* <DEDUP_REMOVED lines=22> */
.L_x_16079:
[----:B------:R-:W-:Y:S05]  /*38c0*/  BSYNC B3 ;  /* 0x0000000000037941 */ /* 0x000fea0003800000 */
.L_x_16078:
        /* <DEDUP_REMOVED lines=18> */
.L_x_16081:
[----:B------:R-:W-:Y:S02]  /*39f0*/  ISETP.GE.AND P0, PT, R19, RZ, PT ;  /* 0x000000ff1300720c */ /* 0x000fe40003f06270 */
[----:B------:R-:W-:-:S11]  /*3a00*/  MOV R5, 0x3fd774eb ;  /* 0x3fd774eb00057802 */ /* 0x000fd60000000f00 */
[----:B------:R-:W-:-:S04]  /*3a10*/  @P0 FFMA.FTZ R0, R5, 0.93318945169448852539, -R0 ;  /* 0x3f6ee58105000823 */ /* 0x000fc80000010800 */
[----:B------:R-:W-:-:S07]  /*3a20*/  @!P0 FFMA.FTZ R0, R5, 0.93318945169448852539, R0 ;  /* 0x3f6ee58105008823 */ /* 0x000fce0000010000 */
.L_x_16082:
[----:B------:R-:W-:Y:S05]  /*3a30*/  BSYNC B0 ;  /* 0x0000000000007941 */ /* 0x000fea0003800000 */
.L_x_16080:
        /* <DEDUP_REMOVED lines=11> */
.L_x_16077:
[----:B------:R-:W-:Y:S05]  /*3af0*/  BSYNC B2 ;  /* 0x0000000000027941 */ /* 0x000fea0003800000 */
.L_x_16076:
[----:B------:R-:W-:Y:S01]  /*3b00*/  ISETP.GE.AND P0, PT, R18, R21, PT ;  /* 0x000000151200720c */ /* 0x000fe20003f06270 */
[----:B------:R-:W-:Y:S04]  /*3b10*/  BSSY B0, `(.L_x_16083) ;  /* 0x0000034000007945 */ /* 0x000fe80003800000 */
[----:B------:R-:W-:Y:S08]  /*3b20*/  BSSY B1, `(.L_x_16084) ;  /* 0x000002c000017945 */ /* 0x000ff00003800000 */
[----:B------:R-:W-:Y:S05]  /*3b30*/  @P0 BRA `(.L_x_16085) ;  /* 0x0000000000340947 */ /* 0x000fea0003800000 */
[----:B------:R-:W1:Y:S01]  /*3b40*/  S2R R18, SR_TID.X ;  /* 0x0000000000127919 */ /* 0x000e620000002100 */
[----:B0-----:R-:W0:Y:S01]  /*3b50*/  LDC.64 R4, c[0x0][0x220] ;  /* 0x00008800ff047b82 */ /* 0x001e220000000a00 */
[----:B-1----:R-:W-:Y:S01]  /*3b60*/  IMAD.IADD R7, R3, 0x1, R18 ;  /* 0x0000000103077824 */ /* 0x002fe200078e0212 */
[----:B------:R-:W-:-:S03]  /*3b70*/  IADD3 R18, R18, 0x80, RZ ;  /* 0x0000008012127810 */ /* 0x000fc60007ffe0ff */
[----:B0-----:R-:W-:Y:S01]  /*3b80*/  IMAD.WIDE.U32 R4, R7, 0x4, R4 ;  /* 0x0000000407047825 */ /* 0x001fe200078e0004 */
[----:B------:R-:W-:-:S04]  /*3b90*/  ISETP.GE.AND P0, PT, R18, R21, PT ;  /* 0x000000151200720c */ /* 0x000fc80003f06270 */
[----:B------:R0:W-:Y:S09]  /*3ba0*/  STG.E desc[UR4][R4.64], R17 ;  /* 0x0000001104007986 */ /* 0x0001f2000c101904 */
[----:B------:R-:W-:Y:S05]  /*3bb0*/  @P0 BRA `(.L_x_16086) ;  /* 0x0000000000300947 */ /* 0x000fea0003800000 */
[----:B0-----:R-:W0:Y:S01]  /*3bc0*/  LDC.64 R4, c[0x0][0x220] ;  /* 0x00008800ff047b82 */ /* 0x001e220000000a00 */
[----:B------:R-:W-:Y:S02]  /*3bd0*/  IADD3 R7, R3, R18, RZ ;  /* 0x0000001203077210 */ /* 0x000fe40007ffe0ff */
[----:B------:R-:W-:-:S03]  /*3be0*/  IADD3 R18, R18, 0x80, RZ ;  /* 0x0000008012127810 */ /* 0x000fc60007ffe0ff */
[----:B0-----:R-:W-:-:S05]  /*3bf0*/  IMAD.WIDE.U32 R4, R7, 0x4, R4 ;  /* 0x0000000407047825 */ /* 0x001fca00078e0004 */
[----:B-----5:R1:W-:Y:S02]  /*3c00*/  STG.E desc[UR4][R4.64], R16 ;  /* 0x0000001004007986 */ /* 0x0203e4000c101904 */
.L_x_16085:
[----:B------:R-:W-:-:S13]  /*3c10*/  ISETP.GE.AND P0, PT, R18, R21, PT ;  /* 0x000000151200720c */ /* 0x000fda0003f06270 */
[----:B------:R-:W-:Y:S05]  /*3c20*/  @P0 BRA `(.L_x_16087) ;  /* 0x0000000000300947 */ /* 0x000fea0003800000 */
[----:B01----:R-:W0:Y:S01]  /*3c30*/  LDC.64 R4, c[0x0][0x220] ;  /* 0x00008800ff047b82 */ /* 0x003e220000000a00 */
[----:B------:R-:W-:Y:S02]  /*3c40*/  IADD3 R7, R3, R18, RZ ;  /* 0x0000001203077210 */ /* 0x000fe40007ffe0ff */
[----:B------:R-:W-:-:S03]  /*3c50*/  IADD3 R18, R18, 0x80, RZ ;  /* 0x0000008012127810 */ /* 0x000fc60007ffe0ff */
[----:B0-----:R-:W-:-:S05]  /*3c60*/  IMAD.WIDE.U32 R4, R7, 0x4, R4 ;  /* 0x0000000407047825 */ /* 0x001fca00078e0004 */
[----:B-----5:R1:W-:Y:S02]  /*3c70*/  STG.E desc[UR4][R4.64], R15 ;  /* 0x0000000f04007986 */ /* 0x0203e4000c101904 */
.L_x_16086:
[----:B------:R-:W-:-:S13]  /*3c80*/  ISETP.GE.AND P0, PT, R18, R21, PT ;  /* 0x000000151200720c */ /* 0x000fda0003f06270 */
[----:B------:R-:W-:Y:S05]  /*3c90*/  @P0 BRA `(.L_x_16088) ;  /* 0x0000000000300947 */ /* 0x000fea0003800000 */
[----:B01----:R-:W0:Y:S01]  /*3ca0*/  LDC.64 R4, c[0x0][0x220] ;  /* 0x00008800ff047b82 */ /* 0x003e220000000a00 */
[----:B------:R-:W-:Y:S01]  /*3cb0*/  IMAD.IADD R7, R3, 0x1, R18 ;  /* 0x0000000103077824 */ /* 0x000fe200078e0212 */
[----:B------:R-:W-:-:S03]  /*3cc0*/  IADD3 R18, R18, 0x80, RZ ;  /* 0x0000008012127810 */ /* 0x000fc60007ffe0ff */
[----:B0-----:R-:W-:-:S05]  /*3cd0*/  IMAD.WIDE.U32 R4, R7, 0x4, R4 ;  /* 0x0000000407047825 */ /* 0x001fca00078e0004 */
[----:B-----5:R2:W-:Y:S02]  /*3ce0*/  STG.E desc[UR4][R4.64], R14 ;  /* 0x0000000e04007986 */ /* 0x0205e4000c101904 */
.L_x_16087:
[----:B------:R-:W-:-:S13]  /*3cf0*/  ISETP.GE.AND P0, PT, R18, R21, PT ;  /* 0x000000151200720c */ /* 0x000fda0003f06270 */
[----:B------:R-:W-:Y:S05]  /*3d00*/  @P0 BRA `(.L_x_16089) ;  /* 0x0000000000340947 */ /* 0x000fea0003800000 */
[----:B012---:R-:W0:Y:S01]  /*3d10*/  LDC.64 R4, c[0x0][0x220] ;  /* 0x00008800ff047b82 */ /* 0x007e220000000a00 */
[----:B------:R-:W-:Y:S02]  /*3d20*/  IADD3 R7, R3, R18, RZ ;  /* 0x0000001203077210 */ /* 0x000fe40007ffe0ff */
[----:B------:R-:W-:-:S03]  /*3d30*/  IADD3 R18, R18, 0x80, RZ ;  /* 0x0000008012127810 */ /* 0x000fc60007ffe0ff */
[----:B0-----:R-:W-:-:S05]  /*3d40*/  IMAD.WIDE.U32 R4, R7, 0x4, R4 ;  /* 0x0000000407047825 */ /* 0x001fca00078e0004 */
[----:B-----5:R2:W-:Y:S02]  /*3d50*/  STG.E desc[UR4][R4.64], R13 ;  /* 0x0000000d04007986 */ /* 0x0205e4000c101904 */
.L_x_16088:
[----:B------:R-:W-:-:S13]  /*3d60*/  ISETP.GE.AND P0, PT, R18, R21, PT ;  /* 0x000000151200720c */ /* 0x000fda0003f06270 */
[----:B------:R-:W-:Y:S05]  /*3d70*/  @P0 BREAK B1 ;  /* 0x0000000000010942 */ /* 0x000fea0003800000 */
[----:B------:R-:W-:Y:S05]  /*3d80*/  @P0 BRA `(.L_x_16090) ;  /* 0x0000000000300947 */ /* 0x000fea0003800000 */
[----:B012---:R-:W0:Y:S01]  /*3d90*/  LDC.64 R4, c[0x0][0x220] ;  /* 0x00008800ff047b82 */ /* 0x007e220000000a00 */
[----:B------:R-:W-:Y:S02]  /*3da0*/  IADD3 R7, R3, R18, RZ ;  /* 0x0000001203077210 */ /* 0x000fe40007ffe0ff */
[----:B------:R-:W-:-:S03]  /*3db0*/  IADD3 R18, R18, 0x80, RZ ;  /* 0x0000008012127810 */ /* 0x000fc60007ffe0ff */
[----:B0-----:R-:W-:-:S05]  /*3dc0*/  IMAD.WIDE.U32 R4, R7, 0x4, R4 ;  /* 0x0000000407047825 */ /* 0x001fca00078e0004 */
[----:B-----5:R3:W-:Y:S02]  /*3dd0*/  STG.E desc[UR4][R4.64], R12 ;  /* 0x0000000c04007986 */ /* 0x0207e4000c101904 */
.L_x_16089:
[----:B------:R-:W-:Y:S05]  /*3de0*/  BSYNC B1 ;  /* 0x0000000000017941 */ /* 0x000fea0003800000 */
.L_x_16084:
[----:B------:R-:W-:-:S13]  /*3df0*/  ISETP.GE.AND P0, PT, R18, R21, PT ;  /* 0x000000151200720c */ /* 0x000fda0003f06270 */
[----:B0123--:R-:W0:Y:S01]  /*3e00*/  @!P0 LDC.64 R4, c[0x0][0x220] ;  /* 0x00008800ff048b82 */ /* 0x00fe220000000a00 */
[----:B------:R-:W-:Y:S01]  /*3e10*/  @!P0 IMAD.IADD R7, R3, 0x1, R18 ;  /* 0x0000000103078824 */ /* 0x000fe200078e0212 */
[----:B------:R-:W-:-:S03]  /*3e20*/  @!P0 IADD3 R18, R18, 0x80, RZ ;  /* 0x0000008012128810 */ /* 0x000fc60007ffe0ff */
[----:B0-----:R-:W-:-:S05]  /*3e30*/  @!P0 IMAD.WIDE.U32 R4, R7, 0x4, R4 ;  /* 0x0000000407048825 */ /* 0x001fca00078e0004 */
[----:B-----5:R3:W-:Y:S02]  /*3e40*/  @!P0 STG.E desc[UR4][R4.64], R8 ;  /* 0x0000000804008986 */ /* 0x0207e4000c101904 */
.L_x_16090:
[----:B------:R-:W-:Y:S05]  /*3e50*/  BSYNC B0 ;  /* 0x0000000000007941 */ /* 0x000fea0003800000 */
.L_x_16083:
[----:B------:R-:W-:Y:S05]  /*3e60*/  WARPSYNC.ALL ;  /* 0x0000000000007948 */ /* 0x000fea0003800000 */
[----:B------:R-:W-:-:S13]  /*3e70*/  ISETP.GE.AND P0, PT, R18, R21, PT ;  /* 0x000000151200720c */ /* 0x000fda0003f06270 */
[----:B------:R-:W-:Y:S05]  /*3e80*/  @P0 EXIT ;  /* 0x000000000000094d */ /* 0x000fea0003800000 */
[----:B0123--:R-:W0:Y:S01]  /*3e90*/  LDC.64 R4, c[0x0][0x220] ;  /* 0x00008800ff047b82 */ /* 0x00fe220000000a00 */
[----:B------:R-:W-:-:S05]  /*3ea0*/  IADD3 R3, R3, R18, RZ ;  /* 0x0000001203037210 */ /* 0x000fca0007ffe0ff */
[----:B0----5:R-:W-:-:S05]  /*3eb0*/  IMAD.WIDE.U32 R2, R3, 0x4, R4 ;  /* 0x0000000403027825 */ /* 0x021fca00078e0004 */
[----:B------:R-:W-:Y:S01]  /*3ec0*/  STG.E desc[UR4][R2.64], R0 ;  /* 0x0000000002007986 */ /* 0x000fe2000c101904 */
[----:B------:R-:W-:Y:S05]  /*3ed0*/  EXIT ;  /* 0x000000000000794d */ /* 0x000fea0003800000 */
        .weak           $__internal_60_$__cuda_sm3x_div_rn_ftz_f32_slowpath
        .type           $__internal_60_$__cuda_sm3x_div_rn_ftz_f32_slowpath,@function
        .size           $__internal_60_$__cuda_sm3x_div_rn_ftz_f32_slowpath,(.L_x_19736 - $__internal_60_$__cuda_sm3x_div_rn_ftz_f32_slowpath)
$__internal_60_$__cuda_sm3x_div_rn_ftz_f32_slowpath:
        /* <DEDUP_REMOVED lines=32> */
.L_x_16093:
[----:B------:R-:W-:Y:S05]  /*40e0*/  BSYNC B1 ;  /* 0x0000000000017941 */ /* 0x000fea0003800000 */
.L_x_16092:
        /* <DEDUP_REMOVED lines=27> */
.L_x_16099:
[----:B------:R-:W-:-:S07]  /*42a0*/  LEA R0, R5, R0, 0x17 ;  /* 0x0000000005007211 */ /* 0x000fce00078eb8ff */
.L_x_16100:
[----:B------:R-:W-:Y:S05]  /*42b0*/  BSYNC B1 ;  /* 0x0000000000017941 */ /* 0x000fea0003800000 */
.L_x_16098:
[----:B------:R-:W-:Y:S05]  /*42c0*/  BRA `(.L_x_16101) ;  /* 0x0000000000207947 */ /* 0x000fea0003800000 */
.L_x_16097:
[----:B------:R-:W-:-:S04]  /*42d0*/  LOP3.LUT R11, R20, 0x80000000, R11, 0x48, !PT ;  /* 0x80000000140b7812 */ /* 0x000fc800078e480b */
[----:B------:R-:W-:Y:S01]  /*42e0*/  LOP3.LUT R0, R11, 0x7f800000, RZ, 0xfc, !PT ;  /* 0x7f8000000b007812 */ /* 0x000fe200078efcff */
[----:B------:R-:W-:Y:S06]  /*42f0*/  BRA `(.L_x_16101) ;  /* 0x0000000000147947 */ /* 0x000fec0003800000 */
.L_x_16096:
[----:B------:R-:W-:Y:S01]  /*4300*/  LOP3.LUT R0, R20, 0x80000000, R11, 0x48, !PT ;  /* 0x8000000014007812 */ /* 0x000fe200078e480b */
[----:B------:R-:W-:Y:S06]  /*4310*/  BRA `(.L_x_16101) ;  /* 0x00000000000c7947 */ /* 0x000fec0003800000 */
.L_x_16095:
[----:B------:R-:W0:Y:S01]  /*4320*/  MUFU.RSQ R0, -QNAN ;  /* 0xffc0000000007908 */ /* 0x000e220000001400 */
[----:B------:R-:W-:Y:S05]  /*4330*/  BRA `(.L_x_16101) ;  /* 0x0000000000047947 */ /* 0x000fea0003800000 */
.L_x_16094:
[----:B------:R-:W-:-:S07]  /*4340*/  FADD.FTZ R0, R11, R20 ;  /* 0x000000140b007221 */ /* 0x000fce0000010000 */
.L_x_16101:
[----:B------:R-:W-:Y:S05]  /*4350*/  BSYNC B0 ;  /* 0x0000000000007941 */ /* 0x000fea0003800000 */
.L_x_16091:
[----:B------:R-:W-:-:S04]  /*4360*/  MOV R5, 0x0 ;  /* 0x0000000000057802 */ /* 0x000fc80000000f00 */
[----:B0-----:R-:W-:Y:S05]  /*4370*/  RET.REL.NODEC R4 `(_ZN2at6native29vectorized_elementwise_kernelILi2ENS0_13AUnaryFunctorIfffZZZNS0_17atan2_kernel_cudaERNS_18TensorIteratorBaseEENKUlvE_clEvENKUlvE0_clEvEUlffE_EESt5arrayIPcLm2EEEEviT0_T1_) ;  /* 0xffffffbc04207950 */ /* 0x001fea0003c3ffff */
.L_x_16102:
        /* <DEDUP_REMOVED lines=16> */
.L_x_19736:


//--------------------- .text._ZN2at6native29vectorized_elementwise_kernelILi4ENS0_13AUnaryFunctorIfffZZZNS0_17atan2_kernel_cudaERNS_18TensorIteratorBaseEENKUlvE_clEvENKUlvE0_clEvEUlffE_EESt5arrayIPcLm2EEEEviT0_T1_ --------------------------
	.section	.text._ZN2at6native29vectorized_elementwise_kernelILi4ENS0_13AUnaryFunctorIfffZZZNS0_17atan2_kernel_cudaERNS_18TensorIteratorBaseEENKUlvE_clEvENKUlvE0_clEvEUlffE_EESt5arrayIPcLm2EEEEviT0_T1_,"ax",@progbits
	.align	128
        .global         _ZN2at6native29vectorized_elementwise_kernelILi4ENS0_13AUnaryFunctorIfffZZZNS0_17atan2_kernel_cudaERNS_18TensorIteratorBaseEENKUlvE_clEvENKUlvE0_clEvEUlffE_EESt5arrayIPcLm2EEEEviT0_T1_
        .type           _ZN2at6native29vectorized_elementwise_kernelILi4ENS0_13AUnaryFunctorIfffZZZNS0_17atan2_kernel_cudaERNS_18TensorIteratorBaseEENKUlvE_clEvENKUlvE0_clEvEUlffE_EESt5arrayIPcLm2EEEEviT0_T1_,@function
        .size           _ZN2at6native29vectorized_elementwise_kernelILi4ENS0_13AUnaryFunctorIfffZZZNS0_17atan2_kernel_cudaERNS_18TensorIteratorBaseEENKUlvE_clEvENKUlvE0_clEvEUlffE_EESt5arrayIPcLm2EEEEviT0_T1_,(.L_x_19737 - _ZN2at6native29vectorized_elementwise_kernelILi4ENS0_13AUnaryFunctorIfffZZZNS0_17atan2_kernel_cudaERNS_18TensorIteratorBaseEENKUlvE_clEvENKUlvE0_clEvEUlffE_EESt5arrayIPcLm2EEEEviT0_T1_)
        .other          _ZN2at6native29vectorized_elementwise_kernelILi4ENS0_13AUnaryFunctorIfffZZZNS0_17atan2_kernel_cudaERNS_18TensorIteratorBaseEENKUlvE_clEvENKUlvE0_clEvEUlffE_EESt5arrayIPcLm2EEEEviT0_T1_,@"STO_CUDA_ENTRY STV_DEFAULT"
_ZN2at6native29vectorized_elementwise_kernelILi4ENS0_13AUnaryFunctorIfffZZZNS0_17atan2_kernel_cudaERNS_18TensorIteratorBaseEENKUlvE_clEvENKUlvE0_clEvEUlffE_EESt5arrayIPcLm2EEEEviT0_T1_:
.text._ZN2at6native29vectorized_elementwise_kernelILi4ENS0_13AUnaryFunctorIfffZZZNS0_17atan2_kernel_cudaERNS_18TensorIteratorBaseEENKUlvE_clEvENKUlvE0_clEvEUlffE_EESt5arrayIPcLm2EEEEviT0_T1_:
        /* <DEDUP_REMOVED lines=31> */
[----:B-----5:R-:W-:Y:S05]  /*01f0*/  CALL.REL.NOINC `($__internal_61_$__cuda_sm3x_div_rn_ftz_f32_slowpath) ;  /* 0x0000003c004c7944 */ /* 0x020fea0003c00000 */
.L_x_16105:
[----:B------:R-:W-:Y:S05]  /*0200*/  BSYNC B2 ;  /* 0x0000000000027941 */ /* 0x000fea0003800000 */
.L_x_16104:
        /* <DEDUP_REMOVED lines=18> */
.L_x_16107:
[----:B------:R-:W-:Y:S01]  /*0330*/  ISETP.GE.AND P0, PT, R12, RZ, PT ;  /* 0x000000ff0c00720c */ /* 0x000fe20003f06270 */
[----:B------:R-:W-:-:S12]  /*0340*/  IMAD.MOV.U32 R5, RZ, RZ, 0x3fd774eb ;  /* 0x3fd774ebff057424 */ /* 0x000fd800078e00ff */
[----:B------:R-:W-:-:S04]  /*0350*/  @P0 FFMA.FTZ R22, R5, 0.93318945169448852539, -R22 ;  /* 0x3f6ee58105160823 */ /* 0x000fc80000010816 */
[----:B------:R-:W-:-:S07]  /*0360*/  @!P0 FFMA.FTZ R22, R5, 0.93318945169448852539, R22 ;  /* 0x3f6ee58105168823 */ /* 0x000fce0000010016 */
.L_x_16108:
[----:B------:R-:W-:Y:S05]  /*0370*/  BSYNC B0 ;  /* 0x0000000000007941 */ /* 0x000fea0003800000 */
.L_x_16106:
        /* <DEDUP_REMOVED lines=16> */
[----:B-----5:R-:W-:Y:S05]  /*0480*/  CALL.REL.NOINC `($__internal_61_$__cuda_sm3x_div_rn_ftz_f32_slowpath) ;  /* 0x0000003800a87944 */ /* 0x020fea0003c00000 */
.L_x_16110:
[----:B------:R-:W-:Y:S05]  /*0490*/  BSYNC B2 ;  /* 0x0000000000027941 */ /* 0x000fea0003800000 */
.L_x_16109:
        /* <DEDUP_REMOVED lines=18> */
.L_x_16112:
[----:B------:R-:W-:Y:S01]  /*05c0*/  ISETP.GE.AND P0, PT, R13, RZ, PT ;  /* 0x000000ff0d00720c */ /* 0x000fe20003f06270 */
[----:B------:R-:W-:-:S12]  /*05d0*/  IMAD.MOV.U32 R0, RZ, RZ, 0x3fd774eb ;  /* 0x3fd774ebff007424 */ /* 0x000fd800078e00ff */
[----:B------:R-:W-:-:S04]  /*05e0*/  @P0 FFMA.FTZ R5, R0, 0.93318945169448852539, -R5 ;  /* 0x3f6ee58100050823 */ /* 0x000fc80000010805 */
[----:B------:R-:W-:-:S07]  /*05f0*/  @!P0 FFMA.FTZ R5, R0, 0.93318945169448852539, R5 ;  /* 0x3f6ee58100058823 */ /* 0x000fce0000010005 */
.L_x_16113:
[----:B------:R-:W-:Y:S05]  /*0600*/  BSYNC B0 ;  /* 0x0000000000007941 */ /* 0x000fea0003800000 */
.L_x_16111:
[----:B------:R-:W0:Y:S01]  /*0610*/  LDC R0, c[0x0][0x218] ;  /* 0x00008600ff007b82 */ /* 0x000e220000000800 */
[----:B------:R-:W-:Y:S01]  /*0620*/  FADD.FTZ R4, |R14|, -RZ ;  /* 0x800000ff0e047221 */ /* 0x000fe20000010200 */
[----:B------:R-:W-:Y:S01]  /*0630*/  FSETP.NEU.FTZ.AND P1, PT, R24, RZ, PT ;  /* 0x000000ff1800720b */ /* 0x000fe20003f3d000 */
[----:B------:R-:W-:Y:S01]  /*0640*/  HFMA2.MMA R16, -RZ, RZ, 2.04296875, -15.78125 ;  /* 0x4016cbe4ff107435 */ /* 0x000fe200000001ff */
        /* <DEDUP_REMOVED lines=12> */
[----:B------:R-:W-:-:S04]  /*0710*/  ISETP.GE.AND P0, PT, R12, RZ, PT ;  /* 0x000000ff0c00720c */ /* 0x000fc80003f06270 */
[----:B------:R-:W-:Y:S01]  /*0720*/  P2R R25, PR, RZ, 0x1 ;  /* 0x00000001ff197803 */ /* 0x000fe20000000000 */
[----:B0-----:R-:W-:Y:S01]  /*0730*/  FFMA R6, -R20, R7, 1 ;  /* 0x3f80000014067423 */ /* 0x001fe20000000107 */
[----:B------:R-:W-:-:S03]  /*0740*/  FSETP.GTU.FTZ.AND P0, PT, |R13|, +INF , PT ;  /* 0x7f8000000d00780b */ /* 0x000fc60003f1c200 */
        /* <DEDUP_REMOVED lines=9> */
[----:B-----5:R-:W-:Y:S05]  /*07e0*/  CALL.REL.NOINC `($__internal_61_$__cuda_sm3x_div_rn_ftz_f32_slowpath) ;  /* 0x0000003400d07944 */ /* 0x020fea0003c00000 */
[----:B------:R-:W-:-:S07]  /*07f0*/  MOV R4, R0 ;  /* 0x0000000000047202 */ /* 0x000fce0000000f00 */
.L_x_16115:
[----:B------:R-:W-:Y:S05]  /*0800*/  BSYNC B2 ;  /* 0x0000000000027941 */ /* 0x000fea0003800000 */
.L_x_16114:
[----:B------:R-:W0:Y:S01]  /*0810*/  LDC R5, c[0x0][0x218] ;  /* 0x00008600ff057b82 */ /* 0x000e220000000800 */
[----:B------:R-:W-:Y:S02]  /*0820*/  IMAD.MOV.U32 R7, RZ, RZ, 0x3b33710b ;  /* 0x3b33710bff077424 */ /* 0x000fe400078e00ff */
[----:B------:R-:W-:Y:S01]  /*0830*/  FMUL.FTZ R0, R4, R4 ;  /* 0x0000000404007220 */ /* 0x000fe20000410000 */
[----:B------:R-:W-:Y:S01]  /*0840*/  FSETP.NEU.FTZ.AND P0, PT, R23, RZ, PT ;  /* 0x000000ff1700720b */ /* 0x000fe20003f1d000 */
[----:B------:R-:W-:Y:S01]  /*0850*/  HFMA2.MMA R6, -RZ, RZ, 2.04296875, -15.78125 ;  /* 0x4016cbe4ff067435 */ /* 0x000fe200000001ff */
[----:B------:R-:W-:Y:S01]  /*0860*/  ISETP.NE.AND P3, PT, R25, RZ, PT ;  /* 0x000000ff1900720c */ /* 0x000fe20003f65270 */
[C---:B------:R-:W-:Y:S01]  /*0870*/  FFMA.FTZ R7, R0.reuse, R7, -0.015681877732276916504 ;  /* 0xbc80774800077423 */ /* 0x040fe20000010007 */
[----:B------:R-:W-:Y:S03]  /*0880*/  BSSY B0, `(.L_x_16116) ;  /* 0x0000019000007945 */ /* 0x000fe60003800000 */
[----:B------:R-:W-:-:S04]  /*0890*/  FFMA.FTZ R7, R0, R7, 0.042200751602649688721 ;  /* 0x3d2cdab200077423 */ /* 0x000fc80000010007 */
[----:B------:R-:W-:-:S04]  /*08a0*/  FFMA.FTZ R7, R0, R7, -0.074792981147766113281 ;  /* 0xbd992d1000077423 */ /* 0x000fc80000010007 */
[----:B------:R-:W-:-:S04]  /*08b0*/  FFMA.FTZ R7, R0, R7, 0.10640415549278259277 ;  /* 0x3dd9ea6c00077423 */ /* 0x000fc80000010007 */
[----:B------:R-:W-:Y:S01]  /*08c0*/  FFMA.FTZ R7, R0, R7, -0.14207722246646881104 ;  /* 0xbe117cb100077423 */ /* 0x000fe20000010007 */
[----:B0-----:R-:W-:-:S03]  /*08d0*/  FSETP.NEU.FTZ.AND P1, PT, |R12|, |R5|, PT ;  /* 0x400000050c00720b */ /* 0x001fc60003f3d200 */
[----:B------:R-:W-:-:S04]  /*08e0*/  FFMA.FTZ R7, R0, R7, 0.19993925094604492188 ;  /* 0x3e4cbce000077423 */ /* 0x000fc80000010007 */
[----:B------:R-:W-:-:S04]  /*08f0*/  FFMA.FTZ R7, R0, R7, -0.33333197236061096191 ;  /* 0xbeaaaa7d00077423 */ /* 0x000fc80000010007 */
[----:B------:R-:W-:Y:S02]  /*0900*/  FMUL.FTZ R7, R0, R7 ;  /* 0x0000000700077220 */ /* 0x000fe40000410000 */
[----:B------:R-:W-:Y:S02]  /*0910*/  @!P1 FSEL R22, R6, 0.78539818525314331055, !P3 ;  /* 0x3f490fdb06169808 */ /* 0x000fe40005800000 */
[----:B------:R-:W-:Y:S01]  /*0920*/  FFMA.FTZ R4, R7, R4, R4 ;  /* 0x0000000407047223 */ /* 0x000fe20000010004 */
[----:B------:R-:W-:Y:S02]  /*0930*/  @!P0 FSEL R22, RZ, 3.1415927410125732422, P3 ;  /* 0x40490fdbff168808 */ /* 0x000fe40001800000 */
[----:B------:R-:W-:Y:S02]  /*0940*/  FSETP.GTU.FTZ.AND P0, PT, |R24|, +INF , PT ;  /* 0x7f8000001800780b */ /* 0x000fe40003f1c200 */
[----:B------:R-:W-:-:S04]  /*0950*/  LOP3.LUT R17, R22, 0x80000000, R5, 0xb8, !PT ;  /* 0x8000000016117812 */ /* 0x000fc800078eb805 */
[----:B------:R-:W-:Y:S01]  /*0960*/  FSEL R12, R24, R17, P0 ;  /* 0x00000011180c7208 */ /* 0x000fe20000000000 */
[----:B------:R-:W-:Y:S06]  /*0970*/  @P2 BRA `(.L_x_16117) ;  /* 0x0000000000142947 */ /* 0x000fec0003800000 */
[----:B------:R-:W-:-:S13]  /*0980*/  ISETP.GT.AND P0, PT, R14, -0x1, PT ;  /* 0xffffffff0e00780c */ /* 0x000fda0003f04270 */
[----:B------:R-:W-:Y:S05]  /*0990*/  @P0 BRA `(.L_x_16118) ;  /* 0x00000000001c0947 */ /* 0x000fea0003800000 */
[----:B------:R-:W-:-:S05]  /*09a0*/  MOV R7, 0x3fd774eb ;  /* 0x3fd774eb00077802 */ /* 0x000fca0000000f00 */
[----:B------:R-:W-:Y:S01]  /*09b0*/  FFMA.FTZ R4, R7, 1.8663789033889770508, -R4 ;  /* 0x3feee58107047823 */ /* 0x000fe20000010804 */
[----:B------:R-:W-:Y:S06]  /*09c0*/  BRA `(.L_x_16118) ;  /* 0x0000000000107947 */ /* 0x000fec0003800000 */
.L_x_16117:
[----:B------:R-:W-:Y:S02]  /*09d0*/  ISETP.GE.AND P0, PT, R14, RZ, PT ;  /* 0x000000ff0e00720c */ /* 0x000fe40003f06270 */
[----:B------:R-:W-:-:S11]  /*09e0*/  MOV R7, 0x3fd774eb ;  /* 0x3fd774eb00077802 */ /* 0x000fd60000000f00 */
[----:B------:R-:W-:-:S04]  /*09f0*/  @P0 FFMA.FTZ R4, R7, 0.93318945169448852539, -R4 ;  /* 0x3f6ee58107040823 */ /* 0x000fc80000010804 */
[----:B------:R-:W-:-:S07]  /*0a00*/  @!P0 FFMA.FTZ R4, R7, 0.93318945169448852539, R4 ;  /* 0x3f6ee58107048823 */ /* 0x000fce0000010004 */
.L_x_16118:
[----:B------:R-:W-:Y:S05]  /*0a10*/  BSYNC B0 ;  /* 0x0000000000007941 */ /* 0x000fea0003800000 */
.L_x_16116:
        /* <DEDUP_REMOVED lines=24> */
[----:B-----5:R-:W-:Y:S05]  /*0ba0*/  CALL.REL.NOINC `($__internal_61_$__cuda_sm3x_div_rn_ftz_f32_slowpath) ;  /* 0x0000003000e07944 */ /* 0x020fea0003c00000 */
.L_x_16120:
[----:B------:R-:W-:Y:S05]  /*0bb0*/  BSYNC B2 ;  /* 0x0000000000027941 */ /* 0x000fea0003800000 */
.L_x_16119:
        /* <DEDUP_REMOVED lines=18> */
.L_x_16122:
[----:B------:R-:W-:Y:S02]  /*0ce0*/  ISETP.GE.AND P0, PT, R15, RZ, PT ;  /* 0x000000ff0f00720c */ /* 0x000fe40003f06270 */
[----:B------:R-:W-:-:S11]  /*0cf0*/  MOV R5, 0x3fd774eb ;  /* 0x3fd774eb00057802 */ /* 0x000fd60000000f00 */
[----:B------:R-:W-:-:S04]  /*0d00*/  @P0 FFMA.FTZ R0, R5, 0.93318945169448852539, -R0 ;  /* 0x3f6ee58105000823 */ /* 0x000fc80000010800 */
[----:B------:R-:W-:-:S07]  /*0d10*/  @!P0 FFMA.FTZ R0, R5, 0.93318945169448852539, R0 ;  /* 0x3f6ee58105008823 */ /* 0x000fce0000010000 */
.L_x_16123:
[----:B------:R-:W-:Y:S05]  /*0d20*/  BSYNC B0 ;  /* 0x0000000000007941 */ /* 0x000fea0003800000 */
.L_x_16121:
[----:B------:R-:W0:Y:S01]  /*0d30*/  LDC R16, c[0x0][0x218] ;  /* 0x00008600ff107b82 */ /* 0x000e220000000800 */
[----:B-----5:R-:W-:Y:S01]  /*0d40*/  FADD.FTZ R4, |R8|, -RZ ;  /* 0x800000ff08047221 */ /* 0x020fe20000010200 */
        /* <DEDUP_REMOVED lines=24> */
[----:B------:R-:W-:Y:S05]  /*0ed0*/  CALL.REL.NOINC `($__internal_61_$__cuda_sm3x_div_rn_ftz_f32_slowpath) ;  /* 0x0000003000147944 */ /* 0x000fea0003c00000 */
.L_x_16125:
[----:B------:R-:W-:Y:S05]  /*0ee0*/  BSYNC B2 ;  /* 0x0000000000027941 */ /* 0x000fea0003800000 */
.L_x_16124:
        /* <DEDUP_REMOVED lines=18> */
.L_x_16127:
[----:B------:R-:W-:Y:S02]  /*1010*/  ISETP.GE.AND P0, PT, R8, RZ, PT ;  /* 0x000000ff0800720c */ /* 0x000fe40003f06270 */
[----:B------:R-:W-:-:S11]  /*1020*/  MOV R5, 0x3fd774eb ;  /* 0x3fd774eb00057802 */ /* 0x000fd60000000f00 */
[----:B------:R-:W-:-:S04]  /*1030*/  @P0 FFMA.FTZ R0, R5, 0.93318945169448852539, -R0 ;  /* 0x3f6ee58105000823 */ /* 0x000fc80000010800 */
[----:B------:R-:W-:-:S07]  /*1040*/  @!P0 FFMA.FTZ R0, R5, 0.93318945169448852539, R0 ;  /* 0x3f6ee58105008823 */ /* 0x000fce0000010000 */
.L_x_16128:
[----:B------:R-:W-:Y:S05]  /*1050*/  BSYNC B0 ;  /* 0x0000000000007941 */ /* 0x000fea0003800000 */
.L_x_16126:
        /* <DEDUP_REMOVED lines=26> */
[----:B------:R-:W-:Y:S05]  /*1200*/  CALL.REL.NOINC `($__internal_61_$__cuda_sm3x_div_rn_ftz_f32_slowpath) ;  /* 0x0000002c00487944 */ /* 0x000fea0003c00000 */
.L_x_16130:
[----:B------:R-:W-:Y:S05]  /*1210*/  BSYNC B2 ;  /* 0x0000000000027941 */ /* 0x000fea0003800000 */
.L_x_16129:
        /* <DEDUP_REMOVED lines=18> */
.L_x_16132:
[----:B------:R-:W-:Y:S02]  /*1340*/  ISETP.GE.AND P0, PT, R9, RZ, PT ;  /* 0x000000ff0900720c */ /* 0x000fe40003f06270 */
[----:B------:R-:W-:-:S11]  /*1350*/  MOV R5, 0x3fd774eb ;  /* 0x3fd774eb00057802 */ /* 0x000fd60000000f00 */
[----:B------:R-:W-:-:S04]  /*1360*/  @P0 FFMA.FTZ R0, R5, 0.93318945169448852539, -R0 ;  /* 0x3f6ee58105000823 */ /* 0x000fc80000010800 */
[----:B------:R-:W-:-:S07]  /*1370*/  @!P0 FFMA.FTZ R0, R5, 0.93318945169448852539, R0 ;  /* 0x3f6ee58105008823 */ /* 0x000fce0000010000 */
.L_x_16133:
[----:B------:R-:W-:Y:S05]  /*1380*/  BSYNC B0 ;  /* 0x0000000000007941 */ /* 0x000fea0003800000 */
.L_x_16131:
        /* <DEDUP_REMOVED lines=27> */
.L_x_16135:
[----:B------:R-:W-:Y:S05]  /*1540*/  BSYNC B2 ;  /* 0x0000000000027941 */ /* 0x000fea0003800000 */
.L_x_16134:
        /* <DEDUP_REMOVED lines=18> */
.L_x_16137:
[----:B------:R-:W-:Y:S02]  /*1670*/  ISETP.GE.AND P0, PT, R10, RZ, PT ;  /* 0x000000ff0a00720c */ /* 0x000fe40003f06270 */
[----:B------:R-:W-:-:S11]  /*1680*/  MOV R5, 0x3fd774eb ;  /* 0x3fd774eb00057802 */ /* 0x000fd60000000f00 */
[----:B------:R-:W-:-:S04]  /*1690*/  @P0 FFMA.FTZ R0, R5, 0.93318945169448852539, -R0 ;  /* 0x3f6ee58105000823 */ /* 0x000fc80000010800 */
[----:B------:R-:W-:-:S07]  /*16a0*/  @!P0 FFMA.FTZ R0, R5, 0.93318945169448852539, R0 ;  /* 0x3f6ee58105008823 */ /* 0x000fce0000010000 */
.L_x_16138:
[----:B------:R-:W-:Y:S05]  /*16b0*/  BSYNC B0 ;  /* 0x0000000000007941 */ /* 0x000fea0003800000 */
.L_x_16136:
        /* <DEDUP_REMOVED lines=27> */
.L_x_16140:
[----:B------:R-:W-:Y:S05]  /*1870*/  BSYNC B2 ;  /* 0x0000000000027941 */ /* 0x000fea0003800000 */
.L_x_16139:
        /* <DEDUP_REMOVED lines=18> */
.L_x_16142:
[----:B------:R-:W-:Y:S02]  /*19a0*/  ISETP.GE.AND P0, PT, R11, RZ, PT ;  /* 0x000000ff0b00720c */ /* 0x000fe40003f06270 */
[----:B------:R-:W-:-:S11]  /*19b0*/  MOV R5, 0x3fd774eb ;  /* 0x3fd774eb00057802 */ /* 0x000fd60000000f00 */
[----:B------:R-:W-:-:S04]  /*19c0*/  @P0 FFMA.FTZ R0, R5, 0.93318945169448852539, -R0 ;  /* 0x3f6ee58105000823 */ /* 0x000fc80000010800 */
[----:B------:R-:W-:-:S07]  /*19d0*/  @!P0 FFMA.FTZ R0, R5, 0.93318945169448852539, R0 ;  /* 0x3f6ee58105008823 */ /* 0x000fce0000010000 */
.L_x_16143:
[----:B------:R-:W-:Y:S05]  /*19e0*/  BSYNC B0 ;  /* 0x0000000000007941 */ /* 0x000fea0003800000 */
.L_x_16141:
        /* <DEDUP_REMOVED lines=13> */
[----:B------:R-:W-:Y:S03]  /*1ac0*/  STG.E.128 desc[UR4][R4.64], R12 ;  /* 0x0000000c04007986 */ /* 0x000fe6000c101d04 */
[----:B------:R-:W-:-:S05]  /*1ad0*/  FSEL R11, R11, R0, P0 ;  /* 0x000000000b0b7208 */ /* 0x000fca0000000000 */
[----:B------:R-:W-:Y:S01]  /*1ae0*/  STG.E.128 desc[UR4][R4.64+0x800], R8 ;  /* 0x0008000804007986 */ /* 0x000fe2000c101d04 */
[----:B------:R-:W-:Y:S05]  /*1af0*/  EXIT ;  /* 0x000000000000794d */ /* 0x000fea0003800000 */
.L_x_16103:
[----:B------:R-:W0:Y:S01]  /*1b00*/  S2R R0, SR_TID.X ;  /* 0x0000000000007919 */ /* 0x000e220000002100 */
[----:B------:R-:W-:Y:S02]  /*1b10*/  MOV R12, RZ ;  /* 0x000000ff000c7202 */ /* 0x000fe40000000f00 */
[----:B0-----:R-:W-:-:S13]  /*1b20*/  ISETP.GE.AND P0, PT, R0, R19, PT ;  /* 0x000000130000720c */ /* 0x001fda0003f06270 */
[----:B------:R-:W-:Y:S01]  /*1b30*/  @!P0 IMAD.IADD R13, R3, 0x1, R0 ;  /* 0x00000001030d8824 */ /* 0x000fe200078e0200 */
[----:B------:R-:W-:Y:S01]  /*1b40*/  @!P0 IADD3 R0, R0, 0x80, RZ ;  /* 0x0000008000008810 */ /* 0x000fe20007ffe0ff */
[----:B------:R-:W0:Y:S03]  /*1b50*/  @!P0 LDC.64 R14, c[0x0][0x228] ;  /* 0x00008a00ff0e8b82 */ /* 0x000e260000000a00 */
[----:B------:R-:W-:-:S13]  /*1b60*/  ISETP.GE.AND P6, PT, R0, R19, PT ;  /* 0x000000130000720c */ /* 0x000fda0003fc6270 */
[----:B------:R-:W-:Y:S01]  /*1b70*/  @!P6 IADD3 R7, R3, R0, RZ ;  /* 0x000000000307e210 */ /* 0x000fe20007ffe0ff */
[----:B------:R-:W1:Y:S01]  /*1b80*/  @!P6 LDC.64 R4, c[0x0][0x228] ;  /* 0x00008a00ff04eb82 */ /* 0x000e620000000a00 */
[----:B------:R-:W-:-:S04]  /*1b90*/  @!P6 IADD3 R0, R0, 0x80, RZ ;  /* 0x000000800000e810 */ /* 0x000fc80007ffe0ff */
[----:B------:R-:W-:-:S13]  /*1ba0*/  ISETP.GE.AND P5, PT, R0, R19, PT ;  /* 0x000000130000720c */ /* 0x000fda0003fa6270 */
[----:B------:R-:W-:Y:S01]  /*1bb0*/  @!P5 IADD3 R11, R3, R0, RZ ;  /* 0x00000000030bd210 */ /* 0x000fe20007ffe0ff */
[----:B------:R-:W-:Y:S01]  /*1bc0*/  @!P5 VIADD R0, R0, 0x80 ;  /* 0x000000800000d836 */ /* 0x000fe20000000000 */
[----:B------:R-:W2:Y:S04]  /*1bd0*/  @!P5 LDC.64 R24, c[0x0][0x228] ;  /* 0x00008a00ff18db82 */ /* 0x000ea80000000a00 */
        /* <DEDUP_REMOVED lines=13> */
[----:B------:R-:W4:Y:S03]  /*1cb0*/  @!P2 LDC.64 R6, c[0x0][0x228] ;  /* 0x00008a00ff06ab82 */ /* 0x000f260000000a00 */
[----:B------:R-:W-:-:S13]  /*1cc0*/  ISETP.GE.AND P1, PT, R0, R19, PT ;  /* 0x000000130000720c */ /* 0x000fda0003f26270 */
[----:B------:R-:W-:Y:S01]  /*1cd0*/  @!P1 IADD3 R9, R3, R0, RZ ;  /* 0x0000000003099210 */ /* 0x000fe20007ffe0ff */
[----:B-1----:R-:W1:Y:S01]  /*1ce0*/  @!P1 LDC.64 R4, c[0x0][0x228] ;  /* 0x00008a00ff049b82 */ /* 0x002e620000000a00 */
[----:B------:R-:W-:-:S04]  /*1cf0*/  @!P1 IADD3 R0, R0, 0x80, RZ ;  /* 0x0000008000009810 */ /* 0x000fc80007ffe0ff */
[----:B------:R-:W-:-:S13]  /*1d00*/  ISETP.GE.AND P6, PT, R0, R19, PT ;  /* 0x000000130000720c */ /* 0x000fda0003fc6270 */
[----:B------:R-:W4:Y:S01]  /*1d10*/  @!P6 LDC.64 R22, c[0x0][0x228] ;  /* 0x00008a00ff16eb82 */ /* 0x000f220000000a00 */
[----:B0-----:R-:W-:Y:S01]  /*1d20*/  @!P0 IMAD.WIDE.U32 R14, R13, 0x4, R14 ;  /* 0x000000040d0e8825 */ /* 0x001fe200078e000e */
[----:B------:R-:W-:-:S03]  /*1d30*/  @!P6 IADD3 R0, R3, R0, RZ ;  /* 0x000000000300e210 */ /* 0x000fc60007ffe0ff */
[----:B------:R-:W-:Y:S02]  /*1d40*/  IMAD.MOV.U32 R13, RZ, RZ, RZ ;  /* 0x000000ffff0d7224 */ /* 0x000fe400078e00ff */
[----:B---3--:R-:W-:Y:S01]  /*1d50*/  @!P4 IMAD.WIDE.U32 R20, R2, 0x4, R20 ;  /* 0x000000040214c825 */ /* 0x008fe200078e0014 */
[----:B------:R-:W-:-:S03]  /*1d60*/  HFMA2.MMA R2, -RZ, RZ, 0, 0 ;  /* 0x00000000ff027435 */ /* 0x000fc600000001ff */
[----:B--2---:R-:W-:Y:S01]  /*1d70*/  @!P5 IMAD.WIDE.U32 R24, R11, 0x4, R24 ;  /* 0x000000040b18d825 */ /* 0x004fe200078e0018 */
[----:B------:R0:W5:Y:S01]  /*1d80*/  @!P0 LDG.E R13, desc[UR4][R14.64] ;  /* 0x000000040e0d8981 */ /* 0x000162000c1e1900 */
[----:B------:R-:W-:Y:S02]  /*1d90*/  CS2R R10, SRZ ;  /* 0x00000000000a7805 */ /* 0x000fe4000001ff00 */
[----:B-1----:R-:W-:Y:S01]  /*1da0*/  @!P1 IMAD.WIDE.U32 R4, R9, 0x4, R4 ;  /* 0x0000000409049825 */ /* 0x002fe200078e0004 */
[----:B------:R-:W-:-:S03]  /*1db0*/  CS2R R8, SRZ ;  /* 0x0000000000087805 */ /* 0x000fc6000001ff00 */
[----:B----4-:R-:W-:Y:S01]  /*1dc0*/  @!P3 IMAD.WIDE.U32 R16, R29, 0x4, R16 ;  /* 0x000000041d10b825 */ /* 0x010fe200078e0010 */
[----:B------:R1:W5:Y:S01]  /*1dd0*/  @!P5 LDG.E R11, desc[UR4][R24.64] ;  /* 0x00000004180bd981 */ /* 0x000362000c1e1900 */
[----:B0-----:R-:W-:Y:S02]  /*1de0*/  MOV R15, RZ ;  /* 0x000000ff000f7202 */ /* 0x001fe40000000f00 */
[----:B------:R-:W-:Y:S01]  /*1df0*/  @!P2 IMAD.WIDE.U32 R6, R27, 0x4, R6 ;  /* 0x000000041b06a825 */ /* 0x000fe200078e0006 */
        /* <DEDUP_REMOVED lines=8> */
[----:B------:R-:W-:Y:S01]  /*1e80*/  ULDC UR6, c[0x0][0x218] ;  /* 0x0000860000067ab9 */ /* 0x000fe20000000800 */
[C---:B-1---5:R-:W-:Y:S01]  /*1e90*/  FADD.FTZ R21, |R13|.reuse, -RZ ;  /* 0x800000ff0d157221 */ /* 0x062fe20000010200 */
        /* <DEDUP_REMOVED lines=15> */
[----:B------:R-:W-:Y:S05]  /*1f90*/  CALL.REL.NOINC `($__internal_61_$__cuda_sm3x_div_rn_ftz_f32_slowpath) ;  /* 0x0000001c00e47944 */ /* 0x000fea0003c00000 */
.L_x_16147:
[----:B------:R-:W-:Y:S05]  /*1fa0*/  BSYNC B3 ;  /* 0x0000000000037941 */ /* 0x000fea0003800000 */
.L_x_16146:
        /* <DEDUP_REMOVED lines=18> */
.L_x_16149:
[----:B------:R-:W-:Y:S02]  /*20d0*/  ISETP.GE.AND P0, PT, R13, RZ, PT ;  /* 0x000000ff0d00720c */ /* 0x000fe40003f06270 */
[----:B------:R-:W-:-:S11]  /*20e0*/  MOV R5, 0x3fd774eb ;  /* 0x3fd774eb00057802 */ /* 0x000fd60000000f00 */
[----:B------:R-:W-:-:S04]  /*20f0*/  @P0 FFMA.FTZ R0, R5, 0.93318945169448852539, -R0 ;  /* 0x3f6ee58105000823 */ /* 0x000fc80000010800 */
[----:B------:R-:W-:-:S07]  /*2100*/  @!P0 FFMA.FTZ R0, R5, 0.93318945169448852539, R0 ;  /* 0x3f6ee58105008823 */ /* 0x000fce0000010000 */
.L_x_16150:
[----:B------:R-:W-:Y:S05]  /*2110*/  BSYNC B0 ;  /* 0x0000000000007941 */ /* 0x000fea0003800000 */
.L_x_16148:
        /* <DEDUP_REMOVED lines=11> */
.L_x_16145:
[----:B------:R-:W-:Y:S05]  /*21d0*/  BSYNC B2 ;  /* 0x0000000000027941 */ /* 0x000fea0003800000 */
.L_x_16144:
[----:B-1----:R-:W0:Y:S01]  /*21e0*/  S2R R20, SR_TID.X ;  /* 0x0000000000147919 */ /* 0x002e220000002100 */
[----:B------:R-:W-:Y:S01]  /*21f0*/  BSSY B2, `(.L_x_16151) ;  /* 0x0000039000027945 */ /* 0x000fe20003800000 */
[----:B0-----:R-:W-:-:S04]  /*2200*/  IADD3 R0, R20, 0x80, RZ ;  /* 0x0000008014007810 */ /* 0x001fc80007ffe0ff */
[----:B------:R-:W-:-:S13]  /*2210*/  ISETP.GE.AND P0, PT, R0, R19, PT ;  /* 0x000000130000720c */ /* 0x000fda0003f06270 */
[----:B------:R-:W-:Y:S05]  /*2220*/  @P0 BRA `(.L_x_16152) ;  /* 0x0000000000d40947 */ /* 0x000fea0003800000 */
[----:B------:R-:W-:Y:S01]  /*2230*/  ULDC UR6, c[0x0][0x218] ;  /* 0x0000860000067ab9 */ /* 0x000fe20000000800 */
[C---:B-----5:R-:W-:Y:S01]  /*2240*/  FADD.FTZ R21, |R12|.reuse, -RZ ;  /* 0x800000ff0c157221 */ /* 0x060fe20000010200 */
        /* <DEDUP_REMOVED lines=16> */
.L_x_16154:
[----:B------:R-:W-:Y:S05]  /*2350*/  BSYNC B3 ;  /* 0x0000000000037941 */ /* 0x000fea0003800000 */
.L_x_16153:
        /* <DEDUP_REMOVED lines=18> */
.L_x_16156:
[----:B------:R-:W-:Y:S02]  /*2480*/  ISETP.GE.AND P0, PT, R12, RZ, PT ;  /* 0x000000ff0c00720c */ /* 0x000fe40003f06270 */
[----:B------:R-:W-:-:S11]  /*2490*/  MOV R5, 0x3fd774eb ;  /* 0x3fd774eb00057802 */ /* 0x000fd60000000f00 */
[----:B------:R-:W-:-:S04]  /*24a0*/  @P0 FFMA.FTZ R0, R5, 0.93318945169448852539, -R0 ;  /* 0x3f6ee58105000823 */ /* 0x000fc80000010800 */
[----:B------:R-:W-:-:S07]  /*24b0*/  @!P0 FFMA.FTZ R0, R5, 0.93318945169448852539, R0 ;  /* 0x3f6ee58105008823 */ /* 0x000fce0000010000 */
.L_x_16157:
[----:B------:R-:W-:Y:S05]  /*24c0*/  BSYNC B0 ;  /* 0x0000000000007941 */ /* 0x000fea0003800000 */
.L_x_16155:
        /* <DEDUP_REMOVED lines=11> */
.L_x_16152:
[----:B------:R-:W-:Y:S05]  /*2580*/  BSYNC B2 ;  /* 0x0000000000027941 */ /* 0x000fea0003800000 */
.L_x_16151:
[----:B------:R-:W-:Y:S01]  /*2590*/  VIADD R0, R20, 0x100 ;  /* 0x0000010014007836 */ /* 0x000fe20000000000 */
[----:B------:R-:W-:Y:S04]  /*25a0*/  BSSY B2, `(.L_x_16158) ;  /* 0x0000038000027945 */ /* 0x000fe80003800000 */
        /* <DEDUP_REMOVED lines=20> */
.L_x_16161:
[----:B------:R-:W-:Y:S05]  /*26f0*/  BSYNC B3 ;  /* 0x0000000000037941 */ /* 0x000fea0003800000 */
.L_x_16160:
        /* <DEDUP_REMOVED lines=18> */
.L_x_16163:
[----:B------:R-:W-:Y:S02]  /*2820*/  ISETP.GE.AND P0, PT, R11, RZ, PT ;  /* 0x000000ff0b00720c */ /* 0x000fe40003f06270 */
[----:B------:R-:W-:-:S11]  /*2830*/  MOV R5, 0x3fd774eb ;  /* 0x3fd774eb00057802 */ /* 0x000fd60000000f00 */
[----:B------:R-:W-:-:S04]  /*2840*/  @P0 FFMA.FTZ R0, R5, 0.93318945169448852539, -R0 ;  /* 0x3f6ee58105000823 */ /* 0x000fc80000010800 */
[----:B------:R-:W-:-:S07]  /*2850*/  @!P0 FFMA.FTZ R0, R5, 0.93318945169448852539, R0 ;  /* 0x3f6ee58105008823 */ /* 0x000fce0000010000 */
.L_x_16164:
[----:B------:R-:W-:Y:S05]  /*2860*/  BSYNC B0 ;  /* 0x0000000000007941 */ /* 0x000fea0003800000 */
.L_x_16162:
        /* <DEDUP_REMOVED lines=11> */
.L_x_16159:
[----:B------:R-:W-:Y:S05]  /*2920*/  BSYNC B2 ;  /* 0x0000000000027941 */ /* 0x000fea0003800000 */
.L_x_16158:
[----:B------:R-:W-:Y:S01]  /*2930*/  IADD3 R0, R20, 0x180, RZ ;  /* 0x0000018014007810 */ /* 0x000fe20007ffe0ff */
[----:B------:R-:W-:Y:S03]  /*2940*/  BSSY B2, `(.L_x_16165) ;  /* 0x0000038000027945 */ /* 0x000fe60003800000 */
        /* <DEDUP_REMOVED lines=20> */
.L_x_16168:
[----:B------:R-:W-:Y:S05]  /*2a90*/  BSYNC B3 ;  /* 0x0000000000037941 */ /* 0x000fea0003800000 */
.L_x_16167:
        /* <DEDUP_REMOVED lines=18> */
.L_x_16170:
[----:B------:R-:W-:Y:S01]  /*2bc0*/  ISETP.GE.AND P0, PT, R10, RZ, PT ;  /* 0x000000ff0a00720c */ /* 0x000fe20003f06270 */
[----:B------:R-:W-:-:S12]  /*2bd0*/  IMAD.MOV.U32 R5, RZ, RZ, 0x3fd774eb ;  /* 0x3fd774ebff057424 */ /* 0x000fd800078e00ff */
[----:B------:R-:W-:-:S04]  /*2be0*/  @P0 FFMA.FTZ R0, R5, 0.93318945169448852539, -R0 ;  /* 0x3f6ee58105000823 */ /* 0x000fc80000010800 */
[----:B------:R-:W-:-:S07]  /*2bf0*/  @!P0 FFMA.FTZ R0, R5, 0.93318945169448852539, R0 ;  /* 0x3f6ee58105008823 */ /* 0x000fce0000010000 */
.L_x_16171:
[----:B------:R-:W-:Y:S05]  /*2c00*/  BSYNC B0 ;  /* 0x0000000000007941 */ /* 0x000fea0003800000 */
.L_x_16169:
        /* <DEDUP_REMOVED lines=11> */
.L_x_16166:
[----:B------:R-:W-:Y:S05]  /*2cc0*/  BSYNC B2 ;  /* 0x0000000000027941 */ /* 0x000fea0003800000 */
.L_x_16165:
        /* <DEDUP_REMOVED lines=22> */
.L_x_16175:
[----:B------:R-:W-:Y:S05]  /*2e30*/  BSYNC B3 ;  /* 0x0000000000037941 */ /* 0x000fea0003800000 */
.L_x_16174:
        /* <DEDUP_REMOVED lines=18> */
.L_x_16177:
[----:B------:R-:W-:Y:S02]  /*2f60*/  ISETP.GE.AND P0, PT, R9, RZ, PT ;  /* 0x000000ff0900720c */ /* 0x000fe40003f06270 */
[----:B------:R-:W-:-:S11]  /*2f70*/  MOV R5, 0x3fd774eb ;  /* 0x3fd774eb00057802 */ /* 0x000fd60000000f00 */
[----:B------:R-:W-:-:S04]  /*2f80*/  @P0 FFMA.FTZ R0, R5, 0.93318945169448852539, -R0 ;  /* 0x3f6ee58105000823 */ /* 0x000fc80000010800 */
[----:B------:R-:W-:-:S07]  /*2f90*/  @!P0 FFMA.FTZ R0, R5, 0.93318945169448852539, R0 ;  /* 0x3f6ee58105008823 */ /* 0x000fce0000010000 */
.L_x_16178:
[----:B------:R-:W-:Y:S05]  /*2fa0*/  BSYNC B0 ;  /* 0x0000000000007941 */ /* 0x000fea0003800000 */
.L_x_16176:
        /* <DEDUP_REMOVED lines=11> */
.L_x_16173:
[----:B------:R-:W-:Y:S05]  /*3060*/  BSYNC B2 ;  /* 0x0000000000027941 */ /* 0x000fea0003800000 */
.L_x_16172:
        /* <DEDUP_REMOVED lines=22> */
.L_x_16182:
[----:B------:R-:W-:Y:S05]  /*31d0*/  BSYNC B3 ;  /* 0x0000000000037941 */ /* 0x000fea0003800000 */
.L_x_16181:
        /* <DEDUP_REMOVED lines=18> */
.L_x_16184:
[----:B------:R-:W-:Y:S02]  /*3300*/  ISETP.GE.AND P0, PT, R2, RZ, PT ;  /* 0x000000ff0200720c */ /* 0x000fe40003f06270 */
[----:B------:R-:W-:-:S11]  /*3310*/  MOV R5, 0x3fd774eb ;  /* 0x3fd774eb00057802 */ /* 0x000fd60000000f00 */
[----:B------:R-:W-:-:S04]  /*3320*/  @P0 FFMA.FTZ R0, R5, 0.93318945169448852539, -R0 ;  /* 0x3f6ee58105000823 */ /* 0x000fc80000010800 */
[----:B------:R-:W-:-:S07]  /*3330*/  @!P0 FFMA.FTZ R0, R5, 0.93318945169448852539, R0 ;  /* 0x3f6ee58105008823 */ /* 0x000fce0000010000 */
.L_x_16185:
[----:B------:R-:W-:Y:S05]  /*3340*/  BSYNC B0 ;  /* 0x0000000000007941 */ /* 0x000fea0003800000 */
.L_x_16183:
        /* <DEDUP_REMOVED lines=11> */
.L_x_16180:
[----:B------:R-:W-:Y:S05]  /*3400*/  BSYNC B2 ;  /* 0x0000000000027941 */ /* 0x000fea0003800000 */
.L_x_16179:
        /* <DEDUP_REMOVED lines=22> */
.L_x_16189:
[----:B------:R-:W-:Y:S05]  /*3570*/  BSYNC B3 ;  /* 0x0000000000037941 */ /* 0x000fea0003800000 */
.L_x_16188:
        /* <DEDUP_REMOVED lines=18> */
.L_x_16191:
[----:B------:R-:W-:Y:S02]  /*36a0*/  ISETP.GE.AND P0, PT, R8, RZ, PT ;  /* 0x000000ff0800720c */ /* 0x000fe40003f06270 */
[----:B------:R-:W-:-:S11]  /*36b0*/  MOV R5, 0x3fd774eb ;  /* 0x3fd774eb00057802 */ /* 0x000fd60000000f00 */
[----:B------:R-:W-:-:S04]  /*36c0*/  @P0 FFMA.FTZ R0, R5, 0.93318945169448852539, -R0 ;  /* 0x3f6ee58105000823 */ /* 0x000fc80000010800 */
[----:B------:R-:W-:-:S07]  /*36d0*/  @!P0 FFMA.FTZ R0, R5, 0.93318945169448852539, R0 ;  /* 0x3f6ee58105008823 */ /* 0x000fce0000010000 */
.L_x_16192:
[----:B------:R-:W-:Y:S05]  /*36e0*/  BSYNC B0 ;  /* 0x0000000000007941 */ /* 0x000fea0003800000 */
.L_x_16190:
        /* <DEDUP_REMOVED lines=11> */
.L_x_16187:
[----:B------:R-:W-:Y:S05]  /*37a0*/  BSYNC B2 ;  /* 0x0000000000027941 */ /* 0x000fea0003800000 */
.L_x_16186:
        /* <DEDUP_REMOVED lines=22> */
.L_x_16196:
[----:B------:R-:W-:Y:S05]  /*3910*/  BSYNC B3 ;  /* 0x0000000000037941 */ /* 0x000fea0003800000 */
.L_x_16195:
        /* <DEDUP_REMOVED lines=18> */
.L_x_16198:
[----:B------:R-:W-:Y:S02]  /*3a40*/  ISETP.GE.AND P0, PT, R15, RZ, PT ;  /* 0x000000ff0f00720c */ /* 0x000fe40003f06270 */
[----:B------:R-:W-:-:S11]  /*3a50*/  MOV R5, 0x3fd774eb ;  /* 0x3fd774eb00057802 */ /* 0x000fd60000000f00 */
[----:B------:R-:W-:-:S04]  /*3a60*/  @P0 FFMA.FTZ R0, R5, 0.93318945169448852539, -R0 ;  /* 0x3f6ee58105000823 */ /* 0x000fc80000010800 */
[----:B------:R-:W-:-:S07]  /*3a70*/  @!P0 FFMA.FTZ R0, R5, 0.93318945169448852539, R0 ;  /* 0x3f6ee58105008823 */ /* 0x000fce0000010000 */
.L_x_16199:
[----:B------:R-:W-:Y:S05]  /*3a80*/  BSYNC B0 ;  /* 0x0000000000007941 */ /* 0x000fea0003800000 */
.L_x_16197:
        /* <DEDUP_REMOVED lines=11> */
.L_x_16194:
[----:B------:R-:W-:Y:S05]  /*3b40*/  BSYNC B2 ;  /* 0x0000000000027941 */ /* 0x000fea0003800000 */
.L_x_16193:
[----:B------:R-:W-:Y:S01]  /*3b50*/  ISETP.GE.AND P0, PT, R20, R19, PT ;  /* 0x000000131400720c */ /* 0x000fe20003f06270 */
[----:B------:R-:W-:Y:S04]  /*3b60*/  BSSY B0, `(.L_x_16200) ;  /* 0x0000034000007945 */ /* 0x000fe80003800000 */
[----:B------:R-:W-:Y:S08]  /*3b70*/  BSSY B1, `(.L_x_16201) ;  /* 0x000002c000017945 */ /* 0x000ff00003800000 */
[----:B------:R-:W-:Y:S05]  /*3b80*/  @P0 BRA `(.L_x_16202) ;  /* 0x0000000000340947 */ /* 0x000fea0003800000 */
[----:B------:R-:W0:Y:S01]  /*3b90*/  S2R R20, SR_TID.X ;  /* 0x0000000000147919 */ /* 0x000e220000002100 */
[----:B------:R-:W1:Y:S01]  /*3ba0*/  LDC.64 R4, c[0x0][0x220] ;  /* 0x00008800ff047b82 */ /* 0x000e620000000a00 */
[----:B0-----:R-:W-:Y:S02]  /*3bb0*/  IADD3 R7, R3, R20, RZ ;  /* 0x0000001403077210 */ /* 0x001fe40007ffe0ff */
[----:B------:R-:W-:-:S03]  /*3bc0*/  IADD3 R20, R20, 0x80, RZ ;  /* 0x0000008014147810 */ /* 0x000fc60007ffe0ff */
[----:B-1----:R-:W-:Y:S01]  /*3bd0*/  IMAD.WIDE.U32 R4, R7, 0x4, R4 ;  /* 0x0000000407047825 */ /* 0x002fe200078e0004 */
        /* <DEDUP_REMOVED lines=8> */
.L_x_16202:
[----:B------:R-:W-:-:S13]  /*3c60*/  ISETP.GE.AND P0, PT, R20, R19, PT ;  /* 0x000000131400720c */ /* 0x000fda0003f06270 */
[----:B------:R-:W-:Y:S05]  /*3c70*/  @P0 BRA `(.L_x_16204) ;  /* 0x0000000000300947 */ /* 0x000fea0003800000 */
[----:B0-----:R-:W0:Y:S01]  /*3c80*/  LDC.64 R4, c[0x0][0x220] ;  /* 0x00008800ff047b82 */ /* 0x001e220000000a00 */
[----:B------:R-:W-:Y:S01]  /*3c90*/  IMAD.IADD R7, R3, 0x1, R20 ;  /* 0x0000000103077824 */ /* 0x000fe200078e0214 */
[----:B------:R-:W-:-:S03]  /*3ca0*/  IADD3 R20, R20, 0x80, RZ ;  /* 0x0000008014147810 */ /* 0x000fc60007ffe0ff */
[----:B0-----:R-:W-:-:S05]  /*3cb0*/  IMAD.WIDE.U32 R4, R7, 0x4, R4 ;  /* 0x0000000407047825 */ /* 0x001fca00078e0004 */
[----:B-----5:R1:W-:Y:S02]  /*3cc0*/  STG.E desc[UR4][R4.64], R12 ;  /* 0x0000000c04007986 */ /* 0x0203e4000c101904 */
.L_x_16203:
[----:B------:R-:W-:-:S13]  /*3cd0*/  ISETP.GE.AND P0, PT, R20, R19, PT ;  /* 0x000000131400720c */ /* 0x000fda0003f06270 */
[----:B------:R-:W-:Y:S05]  /*3ce0*/  @P0 BRA `(.L_x_16205) ;  /* 0x0000000000300947 */ /* 0x000fea0003800000 */
[----:B01----:R-:W0:Y:S01]  /*3cf0*/  LDC.64 R4, c[0x0][0x220] ;  /* 0x00008800ff047b82 */ /* 0x003e220000000a00 */
[----:B------:R-:W-:Y:S02]  /*3d00*/  IADD3 R7, R3, R20, RZ ;  /* 0x0000001403077210 */ /* 0x000fe40007ffe0ff */
[----:B------:R-:W-:-:S03]  /*3d10*/  IADD3 R20, R20, 0x80, RZ ;  /* 0x0000008014147810 */ /* 0x000fc60007ffe0ff */
[----:B0-----:R-:W-:-:S05]  /*3d20*/  IMAD.WIDE.U32 R4, R7, 0x4, R4 ;  /* 0x0000000407047825 */ /* 0x001fca00078e0004 */
[----:B-----5:R1:W-:Y:S02]  /*3d30*/  STG.E desc[UR4][R4.64], R11 ;  /* 0x0000000b04007986 */ /* 0x0203e4000c101904 */
.L_x_16204:
[----:B------:R-:W-:-:S13]  /*3d40*/  ISETP.GE.AND P0, PT, R20, R19, PT ;  /* 0x000000131400720c */ /* 0x000fda0003f06270 */
[----:B------:R-:W-:Y:S05]  /*3d50*/  @P0 BRA `(.L_x_16206) ;  /* 0x0000000000340947 */ /* 0x000fea0003800000 */
[----:B01----:R-:W0:Y:S01]  /*3d60*/  LDC.64 R4, c[0x0][0x220] ;  /* 0x00008800ff047b82 */ /* 0x003e220000000a00 */
[----:B------:R-:W-:Y:S01]  /*3d70*/  IADD3 R7, R3, R20, RZ ;  /* 0x0000001403077210 */ /* 0x000fe20007ffe0ff */
[----:B------:R-:W-:-:S04]  /*3d80*/  VIADD R20, R20, 0x80 ;  /* 0x0000008014147836 */ /* 0x000fc80000000000 */
[----:B0-----:R-:W-:-:S05]  /*3d90*/  IMAD.WIDE.U32 R4, R7, 0x4, R4 ;  /* 0x0000000407047825 */ /* 0x001fca00078e0004 */
[----:B-----5:R2:W-:Y:S02]  /*3da0*/  STG.E desc[UR4][R4.64], R10 ;  /* 0x0000000a04007986 */ /* 0x0205e4000c101904 */
.L_x_16205:
        /* <DEDUP_REMOVED lines=8> */
.L_x_16206:
[----:B------:R-:W-:Y:S05]  /*3e30*/  BSYNC B1 ;  /* 0x0000000000017941 */ /* 0x000fea0003800000 */
.L_x_16201:
[----:B------:R-:W-:-:S13]  /*3e40*/  ISETP.GE.AND P0, PT, R20, R19, PT ;  /* 0x000000131400720c */ /* 0x000fda0003f06270 */
[----:B012---:R-:W0:Y:S01]  /*3e50*/  @!P0 LDC.64 R4, c[0x0][0x220] ;  /* 0x00008800ff048b82 */ /* 0x007e220000000a00 */
[----:B------:R-:W-:Y:S02]  /*3e60*/  @!P0 IADD3 R7, R3, R20, RZ ;  /* 0x0000001403078210 */ /* 0x000fe40007ffe0ff */
[----:B------:R-:W-:-:S03]  /*3e70*/  @!P0 IADD3 R20, R20, 0x80, RZ ;  /* 0x0000008014148810 */ /* 0x000fc60007ffe0ff */
[----:B0-----:R-:W-:-:S05]  /*3e80*/  @!P0 IMAD.WIDE.U32 R4, R7, 0x4, R4 ;  /* 0x0000000407048825 */ /* 0x001fca00078e0004 */
[----:B-----5:R3:W-:Y:S02]  /*3e90*/  @!P0 STG.E desc[UR4][R4.64], R8 ;  /* 0x0000000804008986 */ /* 0x0207e4000c101904 */
.L_x_16207:
[----:B------:R-:W-:Y:S05]  /*3ea0*/  BSYNC B0 ;  /* 0x0000000000007941 */ /* 0x000fea0003800000 */
.L_x_16200:
[----:B------:R-:W-:Y:S05]  /*3eb0*/  WARPSYNC.ALL ;  /* 0x0000000000007948 */ /* 0x000fea0003800000 */
[----:B------:R-:W-:-:S13]  /*3ec0*/  ISETP.GE.AND P0, PT, R20, R19, PT ;  /* 0x000000131400720c */ /* 0x000fda0003f06270 */
[----:B------:R-:W-:Y:S05]  /*3ed0*/  @P0 EXIT ;  /* 0x000000000000094d */ /* 0x000fea0003800000 */
[----:B0123--:R-:W0:Y:S01]  /*3ee0*/  LDC.64 R4, c[0x0][0x220] ;  /* 0x00008800ff047b82 */ /* 0x00fe220000000a00 */
[----:B------:R-:W-:-:S04]  /*3ef0*/  IMAD.IADD R3, R3, 0x1, R20 ;  /* 0x0000000103037824 */ /* 0x000fc800078e0214 */
[----:B0----5:R-:W-:-:S05]  /*3f00*/  IMAD.WIDE.U32 R2, R3, 0x4, R4 ;  /* 0x0000000403027825 */ /* 0x021fca00078e0004 */
[----:B------:R-:W-:Y:S01]  /*3f10*/  STG.E desc[UR4][R2.64], R0 ;  /* 0x0000000002007986 */ /* 0x000fe2000c101904 */
[----:B------:R-:W-:Y:S05]  /*3f20*/  EXIT ;  /* 0x000000000000794d */ /* 0x000fea0003800000 */
        .weak           $__internal_61_$__cuda_sm3x_div_rn_ftz_f32_slowpath
        .type           $__internal_61_$__cuda_sm3x_div_rn_ftz_f32_slowpath,@function
        .size           $__internal_61_$__cuda_sm3x_div_rn_ftz_f32_slowpath,(.L_x_19737 - $__internal_61_$__cuda_sm3x_div_rn_ftz_f32_slowpath)
$__internal_61_$__cuda_sm3x_div_rn_ftz_f32_slowpath:
        /* <DEDUP_REMOVED lines=32> */
.L_x_16210:
[----:B------:R-:W-:Y:S05]  /*4130*/  BSYNC B1 ;  /* 0x0000000000017941 */ /* 0x000fea0003800000 */
.L_x_16209:
        /* <DEDUP_REMOVED lines=27> */
.L_x_16216:
[----:B------:R-:W-:-:S07]  /*42f0*/  LEA R0, R5, R0, 0x17 ;  /* 0x0000000005007211 */ /* 0x000fce00078eb8ff */
.L_x_16217:
[----:B------:R-:W-:Y:S05]  /*4300*/  BSYNC B1 ;  /* 0x0000000000017941 */ /* 0x000fea0003800000 */
.L_x_16215:
[----:B------:R-:W-:Y:S05]  /*4310*/  BRA `(.L_x_16218) ;  /* 0x0000000000207947 */ /* 0x000fea0003800000 */
.L_x_16214:
[----:B------:R-:W-:-:S04]  /*4320*/  LOP3.LUT R21, R16, 0x80000000, R21, 0x48, !PT ;  /* 0x8000000010157812 */ /* 0x000fc800078e4815 */
[----:B------:R-:W-:Y:S01]  /*4330*/  LOP3.LUT R0, R21, 0x7f800000, RZ, 0xfc, !PT ;  /* 0x7f80000015007812 */ /* 0x000fe200078efcff */
[----:B------:R-:W-:Y:S06]  /*4340*/  BRA `(.L_x_16218) ;  /* 0x0000000000147947 */ /* 0x000fec0003800000 */
.L_x_16213:
[----:B------:R-:W-:Y:S01]  /*4350*/  LOP3.LUT R0, R16, 0x80000000, R21, 0x48, !PT ;  /* 0x8000000010007812 */ /* 0x000fe200078e4815 */
[----:B------:R-:W-:Y:S06]  /*4360*/  BRA `(.L_x_16218) ;  /* 0x00000000000c7947 */ /* 0x000fec0003800000 */
.L_x_16212:
[----:B------:R-:W0:Y:S01]  /*4370*/  MUFU.RSQ R0, -QNAN ;  /* 0xffc0000000007908 */ /* 0x000e220000001400 */
[----:B------:R-:W-:Y:S05]  /*4380*/  BRA `(.L_x_16218) ;  /* 0x0000000000047947 */ /* 0x000fea0003800000 */
.L_x_16211:
[----:B------:R-:W-:-:S07]  /*4390*/  FADD.FTZ R0, R21, R16 ;  /* 0x0000001015007221 */ /* 0x000fce0000010000 */
.L_x_16218:
[----:B------:R-:W-:Y:S05]  /*43a0*/  BSYNC B0 ;  /* 0x0000000000007941 */ /* 0x000fea0003800000 */
.L_x_16208:
[----:B------:R-:W-:-:S06]  /*43b0*/  HFMA2.MMA R5, -RZ, RZ, 0, 0 ;  /* 0x00000000ff057435 */ /* 0x000fcc00000001ff */
[----:B0-----:R-:W-:Y:S05]  /*43c0*/  RET.REL.NODEC R4 `(_ZN2at6native29vectorized_elementwise_kernelILi4ENS0_13AUnaryFunctorIfffZZZNS0_17atan2_kernel_cudaERNS_18TensorIteratorBaseEENKUlvE_clEvENKUlvE0_clEvEUlffE_EESt5arrayIPcLm2EEEEviT0_T1_) ;  /* 0xffffffbc040c7950 */ /* 0x001fea0003c3ffff */
.L_x_16219:
        /* <DEDUP_REMOVED lines=11> */
.L_x_19737:


//--------------------- .text._ZN2at6native29vectorized_elementwise_kernelILi8ENS0_13AUnaryFunctorIfffZZZNS0_17atan2_kernel_cudaERNS_18TensorIteratorBaseEENKUlvE_clEvENKUlvE0_clEvEUlffE_EESt5arrayIPcLm2EEEEviT0_T1_ --------------------------
	.section	.text._ZN2at6native29vectorized_elementwise_kernelILi8ENS0_13AUnaryFunctorIfffZZZNS0_17atan2_kernel_cudaERNS_18TensorIteratorBaseEENKUlvE_clEvENKUlvE0_clEvEUlffE_EESt5arrayIPcLm2EEEEviT0_T1_,"ax",@progbits
	.align	128
        .global         _ZN2at6native29vectorized_elementwise_kernelILi8ENS0_13AUnaryFunctorIfffZZZNS0_17atan2_kernel_cudaERNS_18TensorIteratorBaseEENKUlvE_clEvENKUlvE0_clEvEUlffE_EESt5arrayIPcLm2EEEEviT0_T1_
        .type           _ZN2at6native29vectorized_elementwise_kernelILi8ENS0_13AUnaryFunctorIfffZZZNS0_17atan2_kernel_cudaERNS_18TensorIteratorBaseEENKUlvE_clEvENKUlvE0_clEvEUlffE_EESt5arrayIPcLm2EEEEviT0_T1_,@function
        .size           _ZN2at6native29vectorized_elementwise_kernelILi8ENS0_13AUnaryFunctorIfffZZZNS0_17atan2_kernel_cudaERNS_18TensorIteratorBaseEENKUlvE_clEvENKUlvE0_clEvEUlffE_EESt5arrayIPcLm2EEEEviT0_T1_,(.L_x_19738 - _ZN2at6native29vectorized_elementwise_kernelILi8ENS0_13AUnaryFunctorIfffZZZNS0_17atan2_kernel_cudaERNS_18TensorIteratorBaseEENKUlvE_clEvENKUlvE0_clEvEUlffE_EESt5arrayIPcLm2EEEEviT0_T1_)
        .other          _ZN2at6native29vectorized_elementwise_kernelILi8ENS0_13AUnaryFunctorIfffZZZNS0_17atan2_kernel_cudaERNS_18TensorIteratorBaseEENKUlvE_clEvENKUlvE0_clEvEUlffE_EESt5arrayIPcLm2EEEEviT0_T1_,@"STO_CUDA_ENTRY STV_DEFAULT"
_ZN2at6native29vectorized_elementwise_kernelILi8ENS0_13AUnaryFunctorIfffZZZNS0_17atan2_kernel_cudaERNS_18TensorIteratorBaseEENKUlvE_clEvENKUlvE0_clEvEUlffE_EESt5arrayIPcLm2EEEEviT0_T1_:
.text._ZN2at6native29vectorized_elementwise_kernelILi8ENS0_13AUnaryFunctorIfffZZZNS0_17atan2_kernel_cudaERNS_18TensorIteratorBaseEENKUlvE_clEvENKUlvE0_clEvEUlffE_EESt5arrayIPcLm2EEEEviT0_T1_:
        /* <DEDUP_REMOVED lines=31> */
[----:B-----5:R-:W-:Y:S05]  /*01f0*/  CALL.REL.NOINC `($__internal_62_$__cuda_sm3x_div_rn_ftz_f32_slowpath) ;  /* 0x0000003c004c7944 */ /* 0x020fea0003c00000 */
.L_x_16222:
[----:B------:R-:W-:Y:S05]  /*0200*/  BSYNC B2 ;  /* 0x0000000000027941 */ /* 0x000fea0003800000 */
.L_x_16221:
        /* <DEDUP_REMOVED lines=18> */
.L_x_16224:
[----:B------:R-:W-:Y:S01]  /*0330*/  ISETP.GE.AND P0, PT, R12, RZ, PT ;  /* 0x000000ff0c00720c */ /* 0x000fe20003f06270 */
[----:B------:R-:W-:-:S12]  /*0340*/  IMAD.MOV.U32 R5, RZ, RZ, 0x3fd774eb ;  /* 0x3fd774ebff057424 */ /* 0x000fd800078e00ff */
[----:B------:R-:W-:-:S04]  /*0350*/  @P0 FFMA.FTZ R22, R5, 0.93318945169448852539, -R22 ;  /* 0x3f6ee58105160823 */ /* 0x000fc80000010816 */
[----:B------:R-:W-:-:S07]  /*0360*/  @!P0 FFMA.FTZ R22, R5, 0.93318945169448852539, R22 ;  /* 0x3f6ee58105168823 */ /* 0x000fce0000010016 */
.L_x_16225:
[----:B------:R-:W-:Y:S05]  /*0370*/  BSYNC B0 ;  /* 0x0000000000007941 */ /* 0x000fea0003800000 */
.L_x_16223:
        /* <DEDUP_REMOVED lines=16> */
[----:B-----5:R-:W-:Y:S05]  /*0480*/  CALL.REL.NOINC `($__internal_62_$__cuda_sm3x_div_rn_ftz_f32_slowpath) ;  /* 0x0000003800a87944 */ /* 0x020fea0003c00000 */
.L_x_16227:
[----:B------:R-:W-:Y:S05]  /*0490*/  BSYNC B2 ;  /* 0x0000000000027941 */ /* 0x000fea0003800000 */
.L_x_16226:
        /* <DEDUP_REMOVED lines=18> */
.L_x_16229:
[----:B------:R-:W-:Y:S01]  /*05c0*/  ISETP.GE.AND P0, PT, R13, RZ, PT ;  /* 0x000000ff0d00720c */ /* 0x000fe20003f06270 */
[----:B------:R-:W-:-:S12]  /*05d0*/  IMAD.MOV.U32 R0, RZ, RZ, 0x3fd774eb ;  /* 0x3fd774ebff007424 */ /* 0x000fd800078e00ff */
[----:B------:R-:W-:-:S04]  /*05e0*/  @P0 FFMA.FTZ R5, R0, 0.93318945169448852539, -R5 ;  /* 0x3f6ee58100050823 */ /* 0x000fc80000010805 */
[----:B------:R-:W-:-:S07]  /*05f0*/  @!P0 FFMA.FTZ R5, R0, 0.93318945169448852539, R5 ;  /* 0x3f6ee58100058823 */ /* 0x000fce0000010005 */
.L_x_16230:
[----:B------:R-:W-:Y:S05]  /*0600*/  BSYNC B0 ;  /* 0x0000000000007941 */ /* 0x000fea0003800000 */
.L_x_16228:
        /* <DEDUP_REMOVED lines=29> */
[----:B-----5:R-:W-:Y:S05]  /*07e0*/  CALL.REL.NOINC `($__internal_62_$__cuda_sm3x_div_rn_ftz_f32_slowpath) ;  /* 0x0000003400d07944 */ /* 0x020fea0003c00000 */
[----:B------:R-:W-:-:S07]  /*07f0*/  MOV R4, R0 ;  /* 0x0000000000047202 */ /* 0x000fce0000000f00 */
.L_x_16232:
[----:B------:R-:W-:Y:S05]  /*0800*/  BSYNC B2 ;  /* 0x0000000000027941 */ /* 0x000fea0003800000 */
.L_x_16231:
        /* <DEDUP_REMOVED lines=28> */
.L_x_16234:
[----:B------:R-:W-:Y:S02]  /*09d0*/  ISETP.GE.AND P0, PT, R14, RZ, PT ;  /* 0x000000ff0e00720c */ /* 0x000fe40003f06270 */
[----:B------:R-:W-:-:S11]  /*09e0*/  MOV R7, 0x3fd774eb ;  /* 0x3fd774eb00077802 */ /* 0x000fd60000000f00 */
[----:B------:R-:W-:-:S04]  /*09f0*/  @P0 FFMA.FTZ R4, R7, 0.93318945169448852539, -R4 ;  /* 0x3f6ee58107040823 */ /* 0x000fc80000010804 */
[----:B------:R-:W-:-:S07]  /*0a00*/  @!P0 FFMA.FTZ R4, R7, 0.93318945169448852539, R4 ;  /* 0x3f6ee58107048823 */ /* 0x000fce0000010004 */
.L_x_16235:
[----:B------:R-:W-:Y:S05]  /*0a10*/  BSYNC B0 ;  /* 0x0000000000007941 */ /* 0x000fea0003800000 */
.L_x_16233:
        /* <DEDUP_REMOVED lines=24> */
[----:B-----5:R-:W-:Y:S05]  /*0ba0*/  CALL.REL.NOINC `($__internal_62_$__cuda_sm3x_div_rn_ftz_f32_slowpath) ;  /* 0x0000003000e07944 */ /* 0x020fea0003c00000 */
.L_x_16237:
[----:B------:R-:W-:Y:S05]  /*0bb0*/  BSYNC B2 ;  /* 0x0000000000027941 */ /* 0x000fea0003800000 */
.L_x_16236:
        /* <DEDUP_REMOVED lines=18> */
.L_x_16239:
[----:B------:R-:W-:Y:S02]  /*0ce0*/  ISETP.GE.AND P0, PT, R15, RZ, PT ;  /* 0x000000ff0f00720c */ /* 0x000fe40003f06270 */
[----:B------:R-:W-:-:S11]  /*0cf0*/  MOV R5, 0x3fd774eb ;  /* 0x3fd774eb00057802 */ /* 0x000fd60000000f00 */
[----:B------:R-:W-:-:S04]  /*0d00*/  @P0 FFMA.FTZ R0, R5, 0.93318945169448852539, -R0 ;  /* 0x3f6ee58105000823 */ /* 0x000fc80000010800 */
[----:B------:R-:W-:-:S07]  /*0d10*/  @!P0 FFMA.FTZ R0, R5, 0.93318945169448852539, R0 ;  /* 0x3f6ee58105008823 */ /* 0x000fce0000010000 */
.L_x_16240:
[----:B------:R-:W-:Y:S05]  /*0d20*/  BSYNC B0 ;  /* 0x0000000000007941 */ /* 0x000fea0003800000 */
.L_x_16238:
        /* <DEDUP_REMOVED lines=26> */
[----:B------:R-:W-:Y:S05]  /*0ed0*/  CALL.REL.NOINC `($__internal_62_$__cuda_sm3x_div_rn_ftz_f32_slowpath) ;  /* 0x0000003000147944 */ /* 0x000fea0003c00000 */
.L_x_16242:
[----:B------:R-:W-:Y:S05]  /*0ee0*/  BSYNC B2 ;  /* 0x0000000000027941 */ /* 0x000fea0003800000 */
.L_x_16241:
        /* <DEDUP_REMOVED lines=18> */
.L_x_16244:
[----:B------:R-:W-:Y:S02]  /*1010*/  ISETP.GE.AND P0, PT, R8, RZ, PT ;  /* 0x000000ff0800720c */ /* 0x000fe40003f06270 */
[----:B------:R-:W-:-:S11]  /*1020*/  MOV R5, 0x3fd774eb ;  /* 0x3fd774eb00057802 */ /* 0x000fd60000000f00 */
[----:B------:R-:W-:-:S04]  /*1030*/  @P0 FFMA.FTZ R0, R5, 0.93318945169448852539, -R0 ;  /* 0x3f6ee58105000823 */ /* 0x000fc80000010800 */
[----:B------:R-:W-:-:S07]  /*1040*/  @!P0 FFMA.FTZ R0, R5, 0.93318945169448852539, R0 ;  /* 0x3f6ee58105008823 */ /* 0x000fce0000010000 */
.L_x_16245:
[----:B------:R-:W-:Y:S05]  /*1050*/  BSYNC B0 ;  /* 0x0000000000007941 */ /* 0x000fea0003800000 */
.L_x_16243:
        /* <DEDUP_REMOVED lines=26> */
[----:B------:R-:W-:Y:S05]  /*1200*/  CALL.REL.NOINC `($__internal_62_$__cuda_sm3x_div_rn_ftz_f32_slowpath) ;  /* 0x0000002c00487944 */ /* 0x000fea0003c00000 */
.L_x_16247:
[----:B------:R-:W-:Y:S05]  /*1210*/  BSYNC B2 ;  /* 0x0000000000027941 */ /* 0x000fea0003800000 */
.L_x_16246:
        /* <DEDUP_REMOVED lines=18> */
.L_x_16249:
[----:B------:R-:W-:Y:S02]  /*1340*/  ISETP.GE.AND P0, PT, R9, RZ, PT ;  /* 0x000000ff0900720c */ /* 0x000fe40003f06270 */
[----:B------:R-:W-:-:S11]  /*1350*/  MOV R5, 0x3fd774eb ;  /* 0x3fd774eb00057802 */ /* 0x000fd60000000f00 */
[----:B------:R-:W-:-:S04]  /*1360*/  @P0 FFMA.FTZ R0, R5, 0.93318945169448852539, -R0 ;  /* 0x3f6ee58105000823 */ /* 0x000fc80000010800 */
[----:B------:R-:W-:-:S07]  /*1370*/  @!P0 FFMA.FTZ R0, R5, 0.93318945169448852539, R0 ;  /* 0x3f6ee58105008823 */ /* 0x000fce0000010000 */
.L_x_16250:
[----:B------:R-:W-:Y:S05]  /*1380*/  BSYNC B0 ;  /* 0x0000000000007941 */ /* 0x000fea0003800000 */
.L_x_16248:
        /* <DEDUP_REMOVED lines=27> */
.L_x_16252:
[----:B------:R-:W-:Y:S05]  /*1540*/  BSYNC B2 ;  /* 0x0000000000027941 */ /* 0x000fea0003800000 */
.L_x_16251:
        /* <DEDUP_REMOVED lines=18> */
.L_x_16254:
[----:B------:R-:W-:Y:S02]  /*1670*/  ISETP.GE.AND P0, PT, R10, RZ, PT ;  /* 0x000000ff0a00720c */ /* 0x000fe40003f06270 */
[----:B------:R-:W-:-:S11]  /*1680*/  MOV R5, 0x3fd774eb ;  /* 0x3fd774eb00057802 */ /* 0x000fd60000000f00 */
[----:B------:R-:W-:-:S04]  /*1690*/  @P0 FFMA.FTZ R0, R5, 0.93318945169448852539, -R0 ;  /* 0x3f6ee58105000823 */ /* 0x000fc80000010800 */
[----:B------:R-:W-:-:S07]  /*16a0*/  @!P0 FFMA.FTZ R0, R5, 0.93318945169448852539, R0 ;  /* 0x3f6ee58105008823 */ /* 0x000fce0000010000 */
.L_x_16255:
[----:B------:R-:W-:Y:S05]  /*16b0*/  BSYNC B0 ;  /* 0x0000000000007941 */ /* 0x000fea0003800000 */
.L_x_16253:
        /* <DEDUP_REMOVED lines=27> */
.L_x_16257:
[----:B------:R-:W-:Y:S05]  /*1870*/  BSYNC B2 ;  /* 0x0000000000027941 */ /* 0x000fea0003800000 */
.L_x_16256:
        /* <DEDUP_REMOVED lines=18> */
.L_x_16259:
[----:B------:R-:W-:Y:S02]  /*19a0*/  ISETP.GE.AND P0, PT, R11, RZ, PT ;  /* 0x000000ff0b00720c */ /* 0x000fe40003f06270 */
[----:B------:R-:W-:-:S11]  /*19b0*/  MOV R5, 0x3fd774eb ;  /* 0x3fd774eb00057802 */ /* 0x000fd60000000f00 */
[----:B------:R-:W-:-:S04]  /*19c0*/  @P0 FFMA.FTZ R0, R5, 0.93318945169448852539, -R0 ;  /* 0x3f6ee58105000823 */ /* 0x000fc80000010800 */
[----:B------:R-:W-:-:S07]  /*19d0*/  @!P0 FFMA.FTZ R0, R5, 0.93318945169448852539, R0 ;  /* 0x3f6ee58105008823 */ /* 0x000fce0000010000 */
.L_x_16260:
[----:B------:R-:W-:Y:S05]  /*19e0*/  BSYNC B0 ;  /* 0x0000000000007941 */ /* 0x000fea0003800000 */
.L_x_16258:
        /* <DEDUP_REMOVED lines=17> */
.L_x_16220:
        /* <DEDUP_REMOVED lines=73> */
[----:B------:R-:W-:Y:S05]  /*1f90*/  CALL.REL.NOINC `($__internal_62_$__cuda_sm3x_div_rn_ftz_f32_slowpath) ;  /* 0x0000001c00e47944 */ /* 0x000fea0003c00000 */
.L_x_16264:
[----:B------:R-:W-:Y:S05]  /*1fa0*/  BSYNC B3 ;  /* 0x0000000000037941 */ /* 0x000fea0003800000 */
.L_x_16263:
        /* <DEDUP_REMOVED lines=18> */
.L_x_16266:
[----:B------:R-:W-:Y:S02]  /*20d0*/  ISETP.GE.AND P0, PT, R13, RZ, PT ;  /* 0x000000ff0d00720c */ /* 0x000fe40003f06270 */
[----:B------:R-:W-:-:S11]  /*20e0*/  MOV R5, 0x3fd774eb ;  /* 0x3fd774eb00057802 */ /* 0x000fd60000000f00 */
[----:B------:R-:W-:-:S04]  /*20f0*/  @P0 FFMA.FTZ R0, R5, 0.93318945169448852539, -R0 ;  /* 0x3f6ee58105000823 */ /* 0x000fc80000010800 */
[----:B------:R-:W-:-:S07]  /*2100*/  @!P0 FFMA.FTZ R0, R5, 0.93318945169448852539, R0 ;  /* 0x3f6ee58105008823 */ /* 0x000fce0000010000 */
.L_x_16267:
[----:B------:R-:W-:Y:S05]  /*2110*/  BSYNC B0 ;  /* 0x0000000000007941 */ /* 0x000fea0003800000 */
.L_x_16265:
        /* <DEDUP_REMOVED lines=11> */
.L_x_16262:
[----:B------:R-:W-:Y:S05]  /*21d0*/  BSYNC B2 ;  /* 0x0000000000027941 */ /* 0x000fea0003800000 */
.L_x_16261:
        /* <DEDUP_REMOVED lines=23> */
.L_x_16271:
[----:B------:R-:W-:Y:S05]  /*2350*/  BSYNC B3 ;  /* 0x0000000000037941 */ /* 0x000fea0003800000 */
.L_x_16270:
        /* <DEDUP_REMOVED lines=18> */
.L_x_16273:
[----:B------:R-:W-:Y:S02]  /*2480*/  ISETP.GE.AND P0, PT, R12, RZ, PT ;  /* 0x000000ff0c00720c */ /* 0x000fe40003f06270 */
[----:B------:R-:W-:-:S11]  /*2490*/  MOV R5, 0x3fd774eb ;  /* 0x3fd774eb00057802 */ /* 0x000fd60000000f00 */
[----:B------:R-:W-:-:S04]  /*24a0*/  @P0 FFMA.FTZ R0, R5, 0.93318945169448852539, -R0 ;  /* 0x3f6ee58105000823 */ /* 0x000fc80000010800 */
[----:B------:R-:W-:-:S07]  /*24b0*/  @!P0 FFMA.FTZ R0, R5, 0.93318945169448852539, R0 ;  /* 0x3f6ee58105008823 */ /* 0x000fce0000010000 */
.L_x_16274:
[----:B------:R-:W-:Y:S05]  /*24c0*/  BSYNC B0 ;  /* 0x0000000000007941 */ /* 0x000fea0003800000 */
.L_x_16272:
        /* <DEDUP_REMOVED lines=11> */
.L_x_16269:
[----:B------:R-:W-:Y:S05]  /*2580*/  BSYNC B2 ;  /* 0x0000000000027941 */ /* 0x000fea0003800000 */
.L_x_16268:
        /* <DEDUP_REMOVED lines=22> */
.L_x_16278:
[----:B------:R-:W-:Y:S05]  /*26f0*/  BSYNC B3 ;  /* 0x0000000000037941 */ /* 0x000fea0003800000 */
.L_x_16277:
        /* <DEDUP_REMOVED lines=18> */
.L_x_16280:
[----:B------:R-:W-:Y:S02]  /*2820*/  ISETP.GE.AND P0, PT, R11, RZ, PT ;  /* 0x000000ff0b00720c */ /* 0x000fe40003f06270 */
[----:B------:R-:W-:-:S11]  /*2830*/  MOV R5, 0x3fd774eb ;  /* 0x3fd774eb00057802 */ /* 0x000fd60000000f00 */
[----:B------:R-:W-:-:S04]  /*2840*/  @P0 FFMA.FTZ R0, R5, 0.93318945169448852539, -R0 ;  /* 0x3f6ee58105000823 */ /* 0x000fc80000010800 */
[----:B------:R-:W-:-:S07]  /*2850*/  @!P0 FFMA.FTZ R0, R5, 0.93318945169448852539, R0 ;  /* 0x3f6ee58105008823 */ /* 0x000fce0000010000 */
.L_x_16281:
[----:B------:R-:W-:Y:S05]  /*2860*/  BSYNC B0 ;  /* 0x0000000000007941 */ /* 0x000fea0003800000 */
.L_x_16279:
        /* <DEDUP_REMOVED lines=11> */
.L_x_16276:
[----:B------:R-:W-:Y:S05]  /*2920*/  BSYNC B2 ;  /* 0x0000000000027941 */ /* 0x000fea0003800000 */
.L_x_16275:
        /* <DEDUP_REMOVED lines=22> */
.L_x_16285:
[----:B------:R-:W-:Y:S05]  /*2a90*/  BSYNC B3 ;  /* 0x0000000000037941 */ /* 0x000fea0003800000 */
.L_x_16284:
        /* <DEDUP_REMOVED lines=18> */
.L_x_16287:
[----:B------:R-:W-:Y:S01]  /*2bc0*/  ISETP.GE.AND P0, PT, R10, RZ, PT ;  /* 0x000000ff0a00720c */ /* 0x000fe20003f06270 */
[----:B------:R-:W-:-:S12]  /*2bd0*/  IMAD.MOV.U32 R5, RZ, RZ, 0x3fd774eb ;  /* 0x3fd774ebff057424 */ /* 0x000fd800078e00ff */
[----:B------:R-:W-:-:S04]  /*2be0*/  @P0 FFMA.FTZ R0, R5, 0.93318945169448852539, -R0 ;  /* 0x3f6ee58105000823 */ /* 0x000fc80000010800 */
[----:B------:R-:W-:-:S07]  /*2bf0*/  @!P0 FFMA.FTZ R0, R5, 0.93318945169448852539, R0 ;  /* 0x3f6ee58105008823 */ /* 0x000fce0000010000 */
.L_x_16288:
[----:B------:R-:W-:Y:S05]  /*2c00*/  BSYNC B0 ;  /* 0x0000000000007941 */ /* 0x000fea0003800000 */
.L_x_16286:
        /* <DEDUP_REMOVED lines=11> */
.L_x_16283:
[----:B------:R-:W-:Y:S05]  /*2cc0*/  BSYNC B2 ;  /* 0x0000000000027941 */ /* 0x000fea0003800000 */
.L_x_16282:
        /* <DEDUP_REMOVED lines=22> */
.L_x_16292:
[----:B------:R-:W-:Y:S05]  /*2e30*/  BSYNC B3 ;  /* 0x0000000000037941 */ /* 0x000fea0003800000 */
.L_x_16291:
        /* <DEDUP_REMOVED lines=18> */
.L_x_16294:
[----:B------:R-:W-:Y:S02]  /*2f60*/  ISETP.GE.AND P0, PT, R9, RZ, PT ;  /* 0x000000ff0900720c */ /* 0x000fe40003f06270 */
[----:B------:R-:W-:-:S11]  /*2f70*/  MOV R5, 0x3fd774eb ;  /* 0x3fd774eb00057802 */ /* 0x000fd60000000f00 */
[----:B------:R-:W-:-:S04]  /*2f80*/  @P0 FFMA.FTZ R0, R5, 0.93318945169448852539, -R0 ;  /* 0x3f6ee58105000823 */ /* 0x000fc80000010800 */
[----:B------:R-:W-:-:S07]  /*2f90*/  @!P0 FFMA.FTZ R0, R5, 0.93318945169448852539, R0 ;  /* 0x3f6ee58105008823 */ /* 0x000fce0000010000 */
.L_x_16295:
[----:B------:R-:W-:Y:S05]  /*2fa0*/  BSYNC B0 ;  /* 0x0000000000007941 */ /* 0x000fea0003800000 */
.L_x_16293:
        /* <DEDUP_REMOVED lines=11> */
.L_x_16290:
[----:B------:R-:W-:Y:S05]  /*3060*/  BSYNC B2 ;  /* 0x0000000000027941 */ /* 0x000fea0003800000 */
.L_x_16289:
        /* <DEDUP_REMOVED lines=22> */
.L_x_16299:
[----:B------:R-:W-:Y:S05]  /*31d0*/  BSYNC B3 ;  /* 0x0000000000037941 */ /* 0x000fea0003800000 */
.L_x_16298:
        /* <DEDUP_REMOVED lines=18> */
.L_x_16301:
[----:B------:R-:W-:Y:S02]  /*3300*/  ISETP.GE.AND P0, PT, R2, RZ, PT ;  /* 0x000000ff0200720c */ /* 0x000fe40003f06270 */
[----:B------:R-:W-:-:S11]  /*3310*/  MOV R5, 0x3fd774eb ;  /* 0x3fd774eb00057802 */ /* 0x000fd60000000f00 */
[----:B------:R-:W-:-:S04]  /*3320*/  @P0 FFMA.FTZ R0, R5, 0.93318945169448852539, -R0 ;  /* 0x3f6ee58105000823 */ /* 0x000fc80000010800 */
[----:B------:R-:W-:-:S07]  /*3330*/  @!P0 FFMA.FTZ R0, R5, 0.93318945169448852539, R0 ;  /* 0x3f6ee58105008823 */ /* 0x000fce0000010000 */
.L_x_16302:
[----:B------:R-:W-:Y:S05]  /*3340*/  BSYNC B0 ;  /* 0x0000000000007941 */ /* 0x000fea0003800000 */
.L_x_16300:
        /* <DEDUP_REMOVED lines=11> */
.L_x_16297:
[----:B------:R-:W-:Y:S05]  /*3400*/  BSYNC B2 ;  /* 0x0000000000027941 */ /* 0x000fea0003800000 */
.L_x_16296:
        /* <DEDUP_REMOVED lines=22> */
.L_x_16306:
[----:B------:R-:W-:Y:S05]  /*3570*/  BSYNC B3 ;  /* 0x0000000000037941 */ /* 0x000fea0003800000 */
.L_x_16305:
        /* <DEDUP_REMOVED lines=18> */
.L_x_16308:
[----:B------:R-:W-:Y:S02]  /*36a0*/  ISETP.GE.AND P0, PT, R8, RZ, PT ;  /* 0x000000ff0800720c */ /* 0x000fe40003f06270 */
[----:B------:R-:W-:-:S11]  /*36b0*/  MOV R5, 0x3fd774eb ;  /* 0x3fd774eb00057802 */ /* 0x000fd60000000f00 */
[----:B------:R-:W-:-:S04]  /*36c0*/  @P0 FFMA.FTZ R0, R5, 0.93318945169448852539, -R0 ;  /* 0x3f6ee58105000823 */ /* 0x000fc80000010800 */
[----:B------:R-:W-:-:S07]  /*36d0*/  @!P0 FFMA.FTZ R0, R5, 0.93318945169448852539, R0 ;  /* 0x3f6ee58105008823 */ /* 0x000fce0000010000 */
.L_x_16309:
[----:B------:R-:W-:Y:S05]  /*36e0*/  BSYNC B0 ;  /* 0x0000000000007941 */ /* 0x000fea0003800000 */
.L_x_16307:
        /* <DEDUP_REMOVED lines=11> */
.L_x_16304:
[----:B------:R-:W-:Y:S05]  /*37a0*/  BSYNC B2 ;  /* 0x0000000000027941 */ /* 0x000fea0003800000 */
.L_x_16303:
        /* <DEDUP_REMOVED lines=22> */
.L_x_16313:
[----:B------:R-:W-:Y:S05]  /*3910*/  BSYNC B3 ;  /* 0x0000000000037941 */ /* 0x000fea0003800000 */
.L_x_16312:
        /* <DEDUP_REMOVED lines=18> */
.L_x_16315:
[----:B------:R-:W-:Y:S02]  /*3a40*/  ISETP.GE.AND P0, PT, R15, RZ, PT ;  /* 0x000000ff0f00720c */ /* 0x000fe40003f06270 */
[----:B------:R-:W-:-:S11]  /*3a50*/  MOV R5, 0x3fd774eb ;  /* 0x3fd774eb00057802 */ /* 0x000fd60000000f00 */
[----:B------:R-:W-:-:S04]  /*3a60*/  @P0 FFMA.FTZ R0, R5, 0.93318945169448852539, -R0 ;  /* 0x3f6ee58105000823 */ /* 0x000fc80000010800 */
[----:B------:R-:W-:-:S07]  /*3a70*/  @!P0 FFMA.FTZ R0, R5, 0.93318945169448852539, R0 ;  /* 0x3f6ee58105008823 */ /* 0x000fce0000010000 */
.L_x_16316:
[----:B------:R-:W-:Y:S05]  /*3a80*/  BSYNC B0 ;  /* 0x0000000000007941 */ /* 0x000fea0003800000 */
.L_x_16314:
        /* <DEDUP_REMOVED lines=11> */
.L_x_16311:
[----:B------:R-:W-:Y:S05]  /*3b40*/  BSYNC B2 ;  /* 0x0000000000027941 */ /* 0x000fea0003800000 */
.L_x_16310:
        /* <DEDUP_REMOVED lines=17> */
.L_x_16319:
[----:B------:R-:W-:-:S13]  /*3c60*/  ISETP.GE.AND P0, PT, R20, R19, PT ;  /* 0x000000131400720c */ /* 0x000fda0003f06270 */
[----:B------:R-:W-:Y:S05]  /*3c70*/  @P0 BRA `(.L_x_16321) ;  /* 0x0000000000300947 */ /* 0x000fea0003800000 */
[----:B0-----:R-:W0:Y:S01]  /*3c80*/  LDC.64 R4, c[0x0][0x220] ;  /* 0x00008800ff047b82 */ /* 0x001e220000000a00 */
[----:B------:R-:W-:Y:S01]  /*3c90*/  IMAD.IADD R7, R3, 0x1, R20 ;  /* 0x0000000103077824 */ /* 0x000fe200078e0214 */
[----:B------:R-:W-:-:S03]  /*3ca0*/  IADD3 R20, R20, 0x80, RZ ;  /* 0x0000008014147810 */ /* 0x000fc60007ffe0ff */
[----:B0-----:R-:W-:-:S05]  /*3cb0*/  IMAD.WIDE.U32 R4, R7, 0x4, R4 ;  /* 0x0000000407047825 */ /* 0x001fca00078e0004 */
[----:B-----5:R1:W-:Y:S02]  /*3cc0*/  STG.E desc[UR4][R4.64], R12 ;  /* 0x0000000c04007986 */ /* 0x0203e4000c101904 */
.L_x_16320:
[----:B------:R-:W-:-:S13]  /*3cd0*/  ISETP.GE.AND P0, PT, R20, R19, PT ;  /* 0x000000131400720c */ /* 0x000fda0003f06270 */
[----:B------:R-:W-:Y:S05]  /*3ce0*/  @P0 BRA `(.L_x_16322) ;  /* 0x0000000000300947 */ /* 0x000fea0003800000 */
[----:B01----:R-:W0:Y:S01]  /*3cf0*/  LDC.64 R4, c[0x0][0x220] ;  /* 0x00008800ff047b82 */ /* 0x003e220000000a00 */
[----:B------:R-:W-:Y:S02]  /*3d00*/  IADD3 R7, R3, R20, RZ ;  /* 0x0000001403077210 */ /* 0x000fe40007ffe0ff */
[----:B------:R-:W-:-:S03]  /*3d10*/  IADD3 R20, R20, 0x80, RZ ;  /* 0x0000008014147810 */ /* 0x000fc60007ffe0ff */
[----:B0-----:R-:W-:-:S05]  /*3d20*/  IMAD.WIDE.U32 R4, R7, 0x4, R4 ;  /* 0x0000000407047825 */ /* 0x001fca00078e0004 */
[----:B-----5:R1:W-:Y:S02]  /*3d30*/  STG.E desc[UR4][R4.64], R11 ;  /* 0x0000000b04007986 */ /* 0x0203e4000c101904 */
.L_x_16321:
[----:B------:R-:W-:-:S13]  /*3d40*/  ISETP.GE.AND P0, PT, R20, R19, PT ;  /* 0x000000131400720c */ /* 0x000fda0003f06270 */
[----:B------:R-:W-:Y:S05]  /*3d50*/  @P0 BRA `(.L_x_16323) ;  /* 0x0000000000340947 */ /* 0x000fea0003800000 */
[----:B01----:R-:W0:Y:S01]  /*3d60*/  LDC.64 R4, c[0x0][0x220] ;  /* 0x00008800ff047b82 */ /* 0x003e220000000a00 */
[----:B------:R-:W-:Y:S01]  /*3d70*/  IADD3 R7, R3, R20, RZ ;  /* 0x0000001403077210 */ /* 0x000fe20007ffe0ff */
[----:B------:R-:W-:-:S04]  /*3d80*/  VIADD R20, R20, 0x80 ;  /* 0x0000008014147836 */ /* 0x000fc80000000000 */
[----:B0-----:R-:W-:-:S05]  /*3d90*/  IMAD.WIDE.U32 R4, R7, 0x4, R4 ;  /* 0x0000000407047825 */ /* 0x001fca00078e0004 */
[----:B-----5:R2:W-:Y:S02]  /*3da0*/  STG.E desc[UR4][R4.64], R10 ;  /* 0x0000000a04007986 */ /* 0x0205e4000c101904 */
.L_x_16322:
        /* <DEDUP_REMOVED lines=8> */
.L_x_16323:
[----:B------:R-:W-:Y:S05]  /*3e30*/  BSYNC B1 ;  /* 0x0000000000017941 */ /* 0x000fea0003800000 */
.L_x_16318:
[----:B------:R-:W-:-:S13]  /*3e40*/  ISETP.GE.AND P0, PT, R20, R19, PT ;  /* 0x000000131400720c */ /* 0x000fda0003f06270 */
[----:B012---:R-:W0:Y:S01]  /*3e50*/  @!P0 LDC.64 R4, c[0x0][0x220] ;  /* 0x00008800ff048b82 */ /* 0x007e220000000a00 */
[----:B------:R-:W-:Y:S02]  /*3e60*/  @!P0 IADD3 R7, R3, R20, RZ ;  /* 0x0000001403078210 */ /* 0x000fe40007ffe0ff */
[----:B------:R-:W-:-:S03]  /*3e70*/  @!P0 IADD3 R20, R20, 0x80, RZ ;  /* 0x0000008014148810 */ /* 0x000fc60007ffe0ff */
[----:B0-----:R-:W-:-:S05]  /*3e80*/  @!P0 IMAD.WIDE.U32 R4, R7, 0x4, R4 ;  /* 0x0000000407048825 */ /* 0x001fca00078e0004 */
[----:B-----5:R3:W-:Y:S02]  /*3e90*/  @!P0 STG.E desc[UR4][R4.64], R8 ;  /* 0x0000000804008986 */ /* 0x0207e4000c101904 */
.L_x_16324:
[----:B------:R-:W-:Y:S05]  /*3ea0*/  BSYNC B0 ;  /* 0x0000000000007941 */ /* 0x000fea0003800000 */
.L_x_16317:
        /* <DEDUP_REMOVED lines=8> */
        .weak           $__internal_62_$__cuda_sm3x_div_rn_ftz_f32_slowpath
        .type           $__internal_62_$__cuda_sm3x_div_rn_ftz_f32_slowpath,@function
        .size           $__internal_62_$__cuda_sm3x_div_rn_ftz_f32_slowpath,(.L_x_19738 - $__internal_62_$__cuda_sm3x_div_rn_ftz_f32_slowpath)
$__internal_62_$__cuda_sm3x_div_rn_ftz_f32_slowpath:
        /* <DEDUP_REMOVED lines=32> */
.L_x_16327:
[----:B------:R-:W-:Y:S05]  /*4130*/  BSYNC B1 ;  /* 0x0000000000017941 */ /* 0x000fea0003800000 */
.L_x_16326:
        /* <DEDUP_REMOVED lines=27> */
.L_x_16333:
[----:B------:R-:W-:-:S07]  /*42f0*/  LEA R0, R5, R0, 0x17 ;  /* 0x0000000005007211 */ /* 0x000fce00078eb8ff */
.L_x_16334:
[----:B------:R-:W-:Y:S05]  /*4300*/  BSYNC B1 ;  /* 0x0000000000017941 */ /* 0x000fea0003800000 */
.L_x_16332:
[----:B------:R-:W-:Y:S05]  /*4310*/  BRA `(.L_x_16335) ;  /* 0x0000000000207947 */ /* 0x000fea0003800000 */
.L_x_16331:
[----:B------:R-:W-:-:S04]  /*4320*/  LOP3.LUT R21, R16, 0x80000000, R21, 0x48, !PT ;  /* 0x8000000010157812 */ /* 0x000fc800078e4815 */
[----:B------:R-:W-:Y:S01]  /*4330*/  LOP3.LUT R0, R21, 0x7f800000, RZ, 0xfc, !PT ;  /* 0x7f80000015007812 */ /* 0x000fe200078efcff */
[----:B------:R-:W-:Y:S06]  /*4340*/  BRA `(.L_x_16335) ;  /* 0x0000000000147947 */ /* 0x000fec0003800000 */
.L_x_16330:
[----:B------:R-:W-:Y:S01]  /*4350*/  LOP3.LUT R0, R16, 0x80000000, R21, 0x48, !PT ;  /* 0x8000000010007812 */ /* 0x000fe200078e4815 */
[----:B------:R-:W-:Y:S06]  /*4360*/  BRA `(.L_x_16335) ;  /* 0x00000000000c7947 */ /* 0x000fec0003800000 */
.L_x_16329:
[----:B------:R-:W0:Y:S01]  /*4370*/  MUFU.RSQ R0, -QNAN ;  /* 0xffc0000000007908 */ /* 0x000e220000001400 */
[----:B------:R-:W-:Y:S05]  /*4380*/  BRA `(.L_x_16335) ;  /* 0x0000000000047947 */ /* 0x000fea0003800000 */
.L_x_16328:
[----:B------:R-:W-:-:S07]  /*4390*/  FADD.FTZ R0, R21, R16 ;  /* 0x0000001015007221 */ /* 0x000fce0000010000 */
.L_x_16335:
[----:B------:R-:W-:Y:S05]  /*43a0*/  BSYNC B0 ;  /* 0x0000000000007941 */ /* 0x000fea0003800000 */
.L_x_16325:
[----:B------:R-:W-:-:S06]  /*43b0*/  HFMA2.MMA R5, -RZ, RZ, 0, 0 ;  /* 0x00000000ff057435 */ /* 0x000fcc00000001ff */
[----:B0-----:R-:W-:Y:S05]  /*43c0*/  RET.REL.NODEC R4 `(_ZN2at6native29vectorized_elementwise_kernelILi8ENS0_13AUnaryFunctorIfffZZZNS0_17atan2_kernel_cudaERNS_18TensorIteratorBaseEENKUlvE_clEvENKUlvE0_clEvEUlffE_EESt5arrayIPcLm2EEEEviT0_T1_) ;  /* 0xffffffbc040c7950 */ /* 0x001fea0003c3ffff */
.L_x_16336:
        /* <DEDUP_REMOVED lines=11> */
.L_x_19738:


//--------------------- .text._ZN2at6native18elementwise_kernelILi128ELi4EZNS0_15gpu_kernel_implINS0_13BinaryFunctorIdddZZZNS0_17atan2_kernel_cudaERNS_18TensorIteratorBaseEENKUlvE_clEvENKUlvE_clEvEUlddE_EEEEvS5_RKT_EUliE_EEviT1_ --------------------------
	.section	.text._ZN2at6native18elementwise_kernelILi128ELi4EZNS0_15gpu_kernel_implINS0_13BinaryFunctorIdddZZZNS0_17atan2_kernel_cudaERNS_18TensorIteratorBaseEENKUlvE_clEvENKUlvE_clEvEUlddE_EEEEvS5_RKT_EUliE_EEviT1_,"ax",@progbits
	.align	128
        .global         _ZN2at6native18elementwise_kernelILi128ELi4EZNS0_15gpu_kernel_implINS0_13BinaryFunctorIdddZZZNS0_17atan2_kernel_cudaERNS_18TensorIteratorBaseEENKUlvE_clEvENKUlvE_clEvEUlddE_EEEEvS5_RKT_EUliE_EEviT1_
        .type           _ZN2at6native18elementwise_kernelILi128ELi4EZNS0_15gpu_kernel_implINS0_13BinaryFunctorIdddZZZNS0_17atan2_kernel_cudaERNS_18TensorIteratorBaseEENKUlvE_clEvENKUlvE_clEvEUlddE_EEEEvS5_RKT_EUliE_EEviT1_,@function
        .size           _ZN2at6native18elementwise_kernelILi128ELi4EZNS0_15gpu_kernel_implINS0_13BinaryFunctorIdddZZZNS0_17atan2_kernel_cudaERNS_18TensorIteratorBaseEENKUlvE_clEvENKUlvE_clEvEUlddE_EEEEvS5_RKT_EUliE_EEviT1_,(.L_x_19739 - _ZN2at6native18elementwise_kernelILi128ELi4EZNS0_15gpu_kernel_implINS0_13BinaryFunctorIdddZZZNS0_17atan2_kernel_cudaERNS_18TensorIteratorBaseEENKUlvE_clEvENKUlvE_clEvEUlddE_EEEEvS5_RKT_EUliE_EEviT1_)
        .other          _ZN2at6native18elementwise_kernelILi128ELi4EZNS0_15gpu_kernel_implINS0_13BinaryFunctorIdddZZZNS0_17atan2_kernel_cudaERNS_18TensorIteratorBaseEENKUlvE_clEvENKUlvE_clEvEUlddE_EEEEvS5_RKT_EUliE_EEviT1_,@"STO_CUDA_ENTRY STV_DEFAULT"
_ZN2at6native18elementwise_kernelILi128ELi4EZNS0_15gpu_kernel_implINS0_13BinaryFunctorIdddZZZNS0_17atan2_kernel_cudaERNS_18TensorIteratorBaseEENKUlvE_clEvENKUlvE_clEvEUlddE_EEEEvS5_RKT_EUliE_EEviT1_:
.text._ZN2at6native18elementwise_kernelILi128ELi4EZNS0_15gpu_kernel_implINS0_13BinaryFunctorIdddZZZNS0_17atan2_kernel_cudaERNS_18TensorIteratorBaseEENKUlvE_clEvENKUlvE_clEvEUlddE_EEEEvS5_RKT_EUliE_EEviT1_:
        /* <DEDUP_REMOVED lines=363> */
.L_x_16339:
        /* <DEDUP_REMOVED lines=21> */
.L_x_16343:
[----:B------:R-:W2:Y:S02]  /*1800*/  LDG.E.U8 R2, desc[UR36][R2.64] ;  /* 0x0000002402027981 */ /* 0x000ea4000c1e1100 */
[----:B--2---:R0:W1:Y:S01]  /*1810*/  I2F.F64.U16 R18, R2 ;  /* 0x0000000200127312 */ /* 0x0040620000101800 */
[----:B------:R-:W-:Y:S05]  /*1820*/  BRA `(.L_x_16345) ;  /* 0x0000000c00707947 */ /* 0x000fea0003800000 */
.L_x_16342:
        /* <DEDUP_REMOVED lines=9> */
.L_x_16347:
[----:B------:R-:W2:Y:S02]  /*18c0*/  LDG.E R2, desc[UR36][R2.64] ;  /* 0x0000002402027981 */ /* 0x000ea4000c1e1900 */
[----:B--2---:R0:W1:Y:S01]  /*18d0*/  I2F.F64 R18, R2 ;  /* 0x0000000200127312 */ /* 0x0040620000201c00 */
[----:B------:R-:W-:Y:S05]  /*18e0*/  BRA `(.L_x_16345) ;  /* 0x0000000c00407947 */ /* 0x000fea0003800000 */
.L_x_16346:
[----:B------:R-:W2:Y:S02]  /*18f0*/  LDG.E.U16 R2, desc[UR36][R2.64] ;  /* 0x0000002402027981 */ /* 0x000ea4000c1e1500 */
[----:B--2---:R0:W1:Y:S01]  /*1900*/  I2F.F64.S16 R18, R2 ;  /* 0x0000000200127312 */ /* 0x0040620000101c00 */
[----:B------:R-:W-:Y:S05]  /*1910*/  BRA `(.L_x_16345) ;  /* 0x0000000c00347947 */ /* 0x000fea0003800000 */
.L_x_16341:
        /* <DEDUP_REMOVED lines=10> */
.L_x_16349:
[----:B------:R-:W2:Y:S02]  /*19c0*/  LDG.E.U16 R0, desc[UR36][R2.64] ;  /* 0x0000002402007981 */ /* 0x000ea4000c1e1500 */
[----:B--2---:R-:W-:-:S05]  /*19d0*/  HADD2.F32 R0, -RZ, R0.H0_H0 ;  /* 0x20000000ff007230 */ /* 0x004fca0000004100 */
[----:B------:R-:W-:-:S04]  /*19e0*/  FMUL.FTZ R0, R0, 1 ;  /* 0x3f80000000007820 */ /* 0x000fc80000410000 */
[----:B------:R0:W1:Y:S01]  /*19f0*/  F2F.F64.F32 R18, R0 ;  /* 0x0000000000127310 */ /* 0x0000620000201800 */
[----:B------:R-:W-:Y:S05]  /*1a00*/  BRA `(.L_x_16345) ;  /* 0x0000000800f87947 */ /* 0x000fea0003800000 */
.L_x_16348:
        /* <DEDUP_REMOVED lines=10> */
.L_x_16351:
[----:B------:R-:W2:Y:S02]  /*1ab0*/  LDG.E.U16 R2, desc[UR36][R2.64] ;  /* 0x0000002402027981 */ /* 0x000ea4000c1e1500 */
[----:B--2---:R-:W-:-:S05]  /*1ac0*/  HADD2.F32 R0, -RZ, R2.H0_H0 ;  /* 0x20000002ff007230 */ /* 0x004fca0000004100 */
[----:B------:R-:W-:-:S04]  /*1ad0*/  FMUL.FTZ R0, R0, 1 ;  /* 0x3f80000000007820 */ /* 0x000fc80000410000 */
[----:B------:R0:W1:Y:S01]  /*1ae0*/  F2F.F64.F32 R18, R0 ;  /* 0x0000000000127310 */ /* 0x0000620000201800 */
[----:B------:R-:W-:Y:S05]  /*1af0*/  BRA `(.L_x_16345) ;  /* 0x0000000800bc7947 */ /* 0x000fea0003800000 */
.L_x_16350:
[----:B------:R0:W5:Y:S01]  /*1b00*/  LDG.E.64 R18, desc[UR36][R2.64] ;  /* 0x0000002402127981 */ /* 0x000162000c1e1b00 */
[----:B------:R-:W-:Y:S05]  /*1b10*/  BRA `(.L_x_16345) ;  /* 0x0000000800b47947 */ /* 0x000fea0003800000 */
.L_x_16340:
        /* <DEDUP_REMOVED lines=13> */
.L_x_16354:
[----:B------:R0:W5:Y:S01]  /*1bf0*/  LDG.E.64 R18, desc[UR36][R2.64] ;  /* 0x0000002402127981 */ /* 0x000162000c1e1b00 */
[----:B------:R-:W-:Y:S05]  /*1c00*/  BRA `(.L_x_16345) ;  /* 0x0000000800787947 */ /* 0x000fea0003800000 */
.L_x_16353:
        /* <DEDUP_REMOVED lines=28> */
.L_x_16356:
        /* <DEDUP_REMOVED lines=15> */
.L_x_16355:
[----:B------:R-:W2:Y:S02]  /*1ec0*/  LDG.E.U16 R0, desc[UR36][R2.64] ;  /* 0x0000002402007981 */ /* 0x000ea4000c1e1500 */
[----:B--2---:R-:W-:-:S04]  /*1ed0*/  IMAD.U32 R0, R0, 0x10000, RZ ;  /* 0x0001000000007824 */ /* 0x004fc800078e00ff */
[----:B------:R-:W-:-:S04]  /*1ee0*/  FMUL.FTZ R0, R0, 1 ;  /* 0x3f80000000007820 */ /* 0x000fc80000410000 */
[----:B------:R0:W1:Y:S01]  /*1ef0*/  F2F.F64.F32 R18, R0 ;  /* 0x0000000000127310 */ /* 0x0000620000201800 */
[----:B------:R-:W-:Y:S05]  /*1f00*/  BRA `(.L_x_16345) ;  /* 0x0000000400b87947 */ /* 0x000fea0003800000 */
.L_x_16352:
        /* <DEDUP_REMOVED lines=11> */
.L_x_16359:
        /* <DEDUP_REMOVED lines=21> */
.L_x_16363:
[----:B------:R-:W-:Y:S05]  /*2110*/  BSYNC B1 ;  /* 0x0000000000017941 */ /* 0x000fea0003800000 */
.L_x_16362:
[----:B------:R-:W-:Y:S01]  /*2120*/  LEA R3, R0, 0x3b800000, 0x17 ;  /* 0x3b80000000037811 */ /* 0x000fe200078eb8ff */
[----:B------:R-:W-:-:S05]  /*2130*/  IMAD.SHL.U32 R0, R2, 0x100000, RZ ;  /* 0x0010000002007824 */ /* 0x000fca00078e00ff */
[----:B------:R-:W-:-:S07]  /*2140*/  LOP3.LUT R0, R3, R0, R4, 0xfe, !PT ;  /* 0x0000000003007212 */ /* 0x000fce00078efe04 */
.L_x_16361:
[----:B------:R-:W-:Y:S05]  /*2150*/  BSYNC B0 ;  /* 0x0000000000007941 */ /* 0x000fea0003800000 */
.L_x_16360:
[----:B------:R-:W-:-:S04]  /*2160*/  FMUL.FTZ R0, R0, 1 ;  /* 0x3f80000000007820 */ /* 0x000fc80000410000 */
[----:B------:R2:W3:Y:S01]  /*2170*/  F2F.F64.F32 R18, R0 ;  /* 0x0000000000127310 */ /* 0x0004e20000201800 */
[----:B------:R-:W-:Y:S05]  /*2180*/  BRA `(.L_x_16345) ;  /* 0x0000000400187947 */ /* 0x000fea0003800000 */
.L_x_16358:
        /* <DEDUP_REMOVED lines=21> */
.L_x_16367:
[----:B------:R-:W-:Y:S05]  /*22e0*/  BSYNC B1 ;  /* 0x0000000000017941 */ /* 0x000fea0003800000 */
.L_x_16366:
[----:B------:R-:W-:Y:S01]  /*22f0*/  LEA R3, R0, 0x37800000, 0x17 ;  /* 0x3780000000037811 */ /* 0x000fe200078eb8ff */
[----:B------:R-:W-:-:S05]  /*2300*/  IMAD.SHL.U32 R0, R2, 0x200000, RZ ;  /* 0x0020000002007824 */ /* 0x000fca00078e00ff */
[----:B------:R-:W-:-:S07]  /*2310*/  LOP3.LUT R0, R3, R0, R4, 0xfe, !PT ;  /* 0x0000000003007212 */ /* 0x000fce00078efe04 */
.L_x_16365:
[----:B------:R-:W-:Y:S05]  /*2320*/  BSYNC B0 ;  /* 0x0000000000007941 */ /* 0x000fea0003800000 */
.L_x_16364:
[----:B------:R-:W-:-:S04]  /*2330*/  FMUL.FTZ R0, R0, 1 ;  /* 0x3f80000000007820 */ /* 0x000fc80000410000 */
[----:B------:R4:W0:Y:S01]  /*2340*/  F2F.F64.F32 R18, R0 ;  /* 0x0000000000127310 */ /* 0x0008220000201800 */
[----:B------:R-:W-:Y:S05]  /*2350*/  BRA `(.L_x_16345) ;  /* 0x0000000000a47947 */ /* 0x000fea0003800000 */
.L_x_16357:
        /* <DEDUP_REMOVED lines=14> */
.L_x_16371:
[----:B------:R-:W-:Y:S05]  /*2440*/  BSYNC B0 ;  /* 0x0000000000007941 */ /* 0x000fea0003800000 */
.L_x_16370:
[----:B------:R-:W-:-:S04]  /*2450*/  FMUL.FTZ R0, R0, 1 ;  /* 0x3f80000000007820 */ /* 0x000fc80000410000 */
[----:B------:R0:W1:Y:S01]  /*2460*/  F2F.F64.F32 R18, R0 ;  /* 0x0000000000127310 */ /* 0x0000620000201800 */
[----:B------:R-:W-:Y:S05]  /*2470*/  BRA `(.L_x_16345) ;  /* 0x00000000005c7947 */ /* 0x000fea0003800000 */
.L_x_16344:
        /* <DEDUP_REMOVED lines=16> */
.L_x_16372:
[----:B------:R-:W-:Y:S01]  /*2580*/  CS2R R18, SRZ ;  /* 0x0000000000127805 */ /* 0x000fe2000001ff00 */
[----:B------:R-:W-:Y:S06]  /*2590*/  BRA `(.L_x_16345) ;  /* 0x0000000000147947 */ /* 0x000fec0003800000 */
.L_x_16369:
[----:B------:R-:W2:Y:S02]  /*25a0*/  LDG.E.64 R18, desc[UR36][R2.64] ;  /* 0x0000002402127981 */ /* 0x000ea4000c1e1b00 */
[----:B--2---:R-:W0:Y:S01]  /*25b0*/  I2F.F64.U64 R18, R18 ;  /* 0x0000001200127312 */ /* 0x004e220000301800 */
[----:B------:R-:W-:Y:S05]  /*25c0*/  BRA `(.L_x_16345) ;  /* 0x0000000000087947 */ /* 0x000fea0003800000 */
.L_x_16368:
[----:B------:R-:W2:Y:S02]  /*25d0*/  LDG.E R2, desc[UR36][R2.64] ;  /* 0x0000002402027981 */ /* 0x000ea4000c1e1900 */
[----:B--2---:R0:W1:Y:S02]  /*25e0*/  I2F.F64.U32 R18, R2 ;  /* 0x0000000200127312 */ /* 0x0040640000201800 */
.L_x_16345:
        /* <DEDUP_REMOVED lines=18> */
.L_x_16376:
[----:B------:R-:W2:Y:S02]  /*2710*/  LDG.E.U8 R2, desc[UR36][R2.64] ;  /* 0x0000002402027981 */ /* 0x000ea4000c1e1100 */
[----:B--2---:R0:W2:Y:S01]  /*2720*/  I2F.F64.U16 R22, R2 ;  /* 0x0000000200167312 */ /* 0x0040a20000101800 */
[----:B------:R-:W-:Y:S05]  /*2730*/  BRA `(.L_x_16378) ;  /* 0x0000000c00707947 */ /* 0x000fea0003800000 */
.L_x_16375:
        /* <DEDUP_REMOVED lines=9> */
.L_x_16380:
[----:B------:R-:W2:Y:S02]  /*27d0*/  LDG.E R2, desc[UR36][R2.64] ;  /* 0x0000002402027981 */ /* 0x000ea4000c1e1900 */
[----:B--2---:R2:W4:Y:S01]  /*27e0*/  I2F.F64 R22, R2 ;  /* 0x0000000200167312 */ /* 0x0045220000201c00 */
[----:B------:R-:W-:Y:S05]  /*27f0*/  BRA `(.L_x_16378) ;  /* 0x0000000c00407947 */ /* 0x000fea0003800000 */
.L_x_16379:
[----:B------:R-:W2:Y:S02]  /*2800*/  LDG.E.U16 R2, desc[UR36][R2.64] ;  /* 0x0000002402027981 */ /* 0x000ea4000c1e1500 */
[----:B--2---:R0:W2:Y:S01]  /*2810*/  I2F.F64.S16 R22, R2 ;  /* 0x0000000200167312 */ /* 0x0040a20000101c00 */
[----:B------:R-:W-:Y:S05]  /*2820*/  BRA `(.L_x_16378) ;  /* 0x0000000c00347947 */ /* 0x000fea0003800000 */
.L_x_16374:
        /* <DEDUP_REMOVED lines=10> */
.L_x_16382:
[----:B------:R-:W2:Y:S02]  /*28d0*/  LDG.E.U16 R0, desc[UR36][R2.64] ;  /* 0x0000002402007981 */ /* 0x000ea4000c1e1500 */
[----:B--2---:R-:W-:-:S05]  /*28e0*/  HADD2.F32 R0, -RZ, R0.H0_H0 ;  /* 0x20000000ff007230 */ /* 0x004fca0000004100 */
[----:B------:R-:W-:-:S04]  /*28f0*/  FMUL.FTZ R0, R0, 1 ;  /* 0x3f80000000007820 */ /* 0x000fc80000410000 */
[----:B------:R0:W2:Y:S01]  /*2900*/  F2F.F64.F32 R22, R0 ;  /* 0x0000000000167310 */ /* 0x0000a20000201800 */
[----:B------:R-:W-:Y:S05]  /*2910*/  BRA `(.L_x_16378) ;  /* 0x0000000800f87947 */ /* 0x000fea0003800000 */
.L_x_16381:
        /* <DEDUP_REMOVED lines=10> */
.L_x_16384:
[----:B------:R-:W2:Y:S02]  /*29c0*/  LDG.E.U16 R2, desc[UR36][R2.64] ;  /* 0x0000002402027981 */ /* 0x000ea4000c1e1500 */
[----:B--2---:R-:W-:-:S05]  /*29d0*/  HADD2.F32 R0, -RZ, R2.H0_H0 ;  /* 0x20000002ff007230 */ /* 0x004fca0000004100 */
[----:B------:R-:W-:-:S04]  /*29e0*/  FMUL.FTZ R0, R0, 1 ;  /* 0x3f80000000007820 */ /* 0x000fc80000410000 */
[----:B------:R0:W2:Y:S01]  /*29f0*/  F2F.F64.F32 R22, R0 ;  /* 0x0000000000167310 */ /* 0x0000a20000201800 */
[----:B------:R-:W-:Y:S05]  /*2a00*/  BRA `(.L_x_16378) ;  /* 0x0000000800bc7947 */ /* 0x000fea0003800000 */
.L_x_16383:
[----:B------:R0:W5:Y:S01]  /*2a10*/  LDG.E.64 R22, desc[UR36][R2.64] ;  /* 0x0000002402167981 */ /* 0x000162000c1e1b00 */
[----:B------:R-:W-:Y:S05]  /*2a20*/  BRA `(.L_x_16378) ;  /* 0x0000000800b47947 */ /* 0x000fea0003800000 */
.L_x_16373:
        /* <DEDUP_REMOVED lines=13> */
.L_x_16387:
[----:B------:R0:W5:Y:S01]  /*2b00*/  LDG.E.64 R22, desc[UR36][R2.64] ;  /* 0x0000002402167981 */ /* 0x000162000c1e1b00 */
[----:B------:R-:W-:Y:S05]  /*2b10*/  BRA `(.L_x_16378) ;  /* 0x0000000800787947 */ /* 0x000fea0003800000 */
.L_x_16386:
        /* <DEDUP_REMOVED lines=28> */
.L_x_16389:
        /* <DEDUP_REMOVED lines=15> */
.L_x_16388:
[----:B------:R-:W2:Y:S02]  /*2dd0*/  LDG.E.U16 R0, desc[UR36][R2.64] ;  /* 0x0000002402007981 */ /* 0x000ea4000c1e1500 */
[----:B--2---:R-:W-:-:S04]  /*2de0*/  IMAD.U32 R0, R0, 0x10000, RZ ;  /* 0x0001000000007824 */ /* 0x004fc800078e00ff */
[----:B------:R-:W-:-:S04]  /*2df0*/  FMUL.FTZ R0, R0, 1 ;  /* 0x3f80000000007820 */ /* 0x000fc80000410000 */
[----:B------:R0:W2:Y:S01]  /*2e00*/  F2F.F64.F32 R22, R0 ;  /* 0x0000000000167310 */ /* 0x0000a20000201800 */
[----:B------:R-:W-:Y:S05]  /*2e10*/  BRA `(.L_x_16378) ;  /* 0x0000000400b87947 */ /* 0x000fea0003800000 */
.L_x_16385:
        /* <DEDUP_REMOVED lines=11> */
.L_x_16392:
        /* <DEDUP_REMOVED lines=21> */
.L_x_16396:
[----:B------:R-:W-:Y:S05]  /*3020*/  BSYNC B1 ;  /* 0x0000000000017941 */ /* 0x000fea0003800000 */
.L_x_16395:
[----:B------:R-:W-:Y:S01]  /*3030*/  LEA R3, R0, 0x3b800000, 0x17 ;  /* 0x3b80000000037811 */ /* 0x000fe200078eb8ff */
[----:B------:R-:W-:-:S05]  /*3040*/  IMAD.SHL.U32 R0, R2, 0x100000, RZ ;  /* 0x0010000002007824 */ /* 0x000fca00078e00ff */
[----:B------:R-:W-:-:S07]  /*3050*/  LOP3.LUT R0, R3, R0, R4, 0xfe, !PT ;  /* 0x0000000003007212 */ /* 0x000fce00078efe04 */
.L_x_16394:
[----:B------:R-:W-:Y:S05]  /*3060*/  BSYNC B0 ;  /* 0x0000000000007941 */ /* 0x000fea0003800000 */
.L_x_16393:
[----:B------:R-:W-:-:S04]  /*3070*/  FMUL.FTZ R0, R0, 1 ;  /* 0x3f80000000007820 */ /* 0x000fc80000410000 */
[----:B------:R0:W2:Y:S01]  /*3080*/  F2F.F64.F32 R22, R0 ;  /* 0x0000000000167310 */ /* 0x0000a20000201800 */
[----:B------:R-:W-:Y:S05]  /*3090*/  BRA `(.L_x_16378) ;  /* 0x0000000400187947 */ /* 0x000fea0003800000 */
.L_x_16391:
        /* <DEDUP_REMOVED lines=21> */
.L_x_16400:
[----:B------:R-:W-:Y:S05]  /*31f0*/  BSYNC B1 ;  /* 0x0000000000017941 */ /* 0x000fea0003800000 */
.L_x_16399:
[----:B------:R-:W-:Y:S01]  /*3200*/  LEA R3, R0, 0x37800000, 0x17 ;  /* 0x3780000000037811 */ /* 0x000fe200078eb8ff */
[----:B------:R-:W-:-:S05]  /*3210*/  IMAD.SHL.U32 R0, R2, 0x200000, RZ ;  /* 0x0020000002007824 */ /* 0x000fca00078e00ff */
[----:B------:R-:W-:-:S07]  /*3220*/  LOP3.LUT R0, R3, R0, R4, 0xfe, !PT ;  /* 0x0000000003007212 */ /* 0x000fce00078efe04 */
.L_x_16398:
[----:B------:R-:W-:Y:S05]  /*3230*/  BSYNC B0 ;  /* 0x0000000000007941 */ /* 0x000fea0003800000 */
.L_x_16397:
[----:B------:R-:W-:-:S04]  /*3240*/  FMUL.FTZ R0, R0, 1 ;  /* 0x3f80000000007820 */ /* 0x000fc80000410000 */
[----:B------:R0:W2:Y:S01]  /*3250*/  F2F.F64.F32 R22, R0 ;  /* 0x0000000000167310 */ /* 0x0000a20000201800 */
[----:B------:R-:W-:Y:S05]  /*3260*/  BRA `(.L_x_16378) ;  /* 0x0000000000a47947 */ /* 0x000fea0003800000 */
.L_x_16390:
        /* <DEDUP_REMOVED lines=14> */
.L_x_16404:
[----:B------:R-:W-:Y:S05]  /*3350*/  BSYNC B0 ;  /* 0x0000000000007941 */ /* 0x000fea0003800000 */
.L_x_16403:
[----:B------:R-:W-:-:S04]  /*3360*/  FMUL.FTZ R0, R0, 1 ;  /* 0x3f80000000007820 */ /* 0x000fc80000410000 */
[----:B------:R0:W2:Y:S01]  /*3370*/  F2F.F64.F32 R22, R0 ;  /* 0x0000000000167310 */ /* 0x0000a20000201800 */
[----:B------:R-:W-:Y:S05]  /*3380*/  BRA `(.L_x_16378) ;  /* 0x00000000005c7947 */ /* 0x000fea0003800000 */
.L_x_16377:
        /* <DEDUP_REMOVED lines=15> */
[----:B-123-5:R-:W-:Y:S05]  /*3480*/  CALL.ABS.NOINC R2 ;  /* 0x0000000002007343 */ /* 0x02efea0003c00000 */
.L_x_16405:
[----:B------:R-:W-:Y:S01]  /*3490*/  CS2R R22, SRZ ;  /* 0x0000000000167805 */ /* 0x000fe2000001ff00 */
[----:B------:R-:W-:Y:S06]  /*34a0*/  BRA `(.L_x_16378) ;  /* 0x0000000000147947 */ /* 0x000fec0003800000 */
.L_x_16402:
[----:B------:R-:W2:Y:S02]  /*34b0*/  LDG.E.64 R22, desc[UR36][R2.64] ;  /* 0x0000002402167981 */ /* 0x000ea4000c1e1b00 */
[----:B--2---:R-:W0:Y:S01]  /*34c0*/  I2F.F64.U64 R22, R22 ;  /* 0x0000001600167312 */ /* 0x004e220000301800 */
[----:B------:R-:W-:Y:S05]  /*34d0*/  BRA `(.L_x_16378) ;  /* 0x0000000000087947 */ /* 0x000fea0003800000 */
.L_x_16401:
[----:B------:R-:W2:Y:S02]  /*34e0*/  LDG.E R2, desc[UR36][R2.64] ;  /* 0x0000002402027981 */ /* 0x000ea4000c1e1900 */
[----:B--2---:R0:W2:Y:S02]  /*34f0*/  I2F.F64.U32 R22, R2 ;  /* 0x0000000200167312 */ /* 0x0040a40000201800 */
.L_x_16378:
[----:B-1-3-5:R-:W-:Y:S01]  /*3500*/  DADD R6, -RZ, |R18| ;  /* 0x00000000ff067229 */ /* 0x02afe20000000512 */
[----:B0-2---:R-:W-:Y:S01]  /*3510*/  IMAD.MOV.U32 R2, RZ, RZ, 0x1 ;  /* 0x00000001ff027424 */ /* 0x005fe200078e00ff */
[--C-:B----4-:R-:W-:Y:S01]  /*3520*/  DADD R8, -RZ, |R22|.reuse ;  /* 0x00000000ff087229 */ /* 0x110fe20000000516 */
[----:B------:R-:W-:Y:S01]  /*3530*/  BSSY B0, `(.L_x_16406) ;  /* 0x0000017000007945 */ /* 0x000fe20003800000 */
[----:B------:R-:W-:-:S08]  /*3540*/  DSETP.GT.AND P4, PT, |R18|, |R22|, PT ;  /* 0x400000161200722a */ /* 0x000fd00003f84200 */
[----:B------:R-:W-:Y:S02]  /*3550*/  FSEL R21, R7, R9, P4 ;  /* 0x0000000907157208 */ /* 0x000fe40002000000 */
[----:B------:R-:W-:Y:S02]  /*3560*/  FSEL R20, R6, R8, P4 ;  /* 0x0000000806147208 */ /* 0x000fe40002000000 */
[----:B------:R-:W0:Y:S01]  /*3570*/  MUFU.RCP64H R3, R21 ;  /* 0x0000001500037308 */ /* 0x000e220000001800 */
[----:B------:R-:W-:Y:S02]  /*3580*/  FSEL R8, R8, R6, P4 ;  /* 0x0000000608087208 */ /* 0x000fe40002000000 */
[----:B------:R-:W-:-:S04]  /*3590*/  FSEL R9, R9, R7, P4 ;  /* 0x0000000709097208 */ /* 0x000fc80002000000 */
[----:B------:R-:W-:Y:S01]  /*35a0*/  FSETP.GEU.AND P1, PT, |R9|, 6.5827683646048100446e-37, PT ;  /* 0x036000000900780b */ /* 0x000fe20003f2e200 */
[----:B0-----:R-:W-:-:S08]  /*35b0*/  DFMA R4, -R20, R2, 1 ;  /* 0x3ff000001404742b */ /* 0x001fd00000000102 */
[----:B------:R-:W-:-:S08]  /*35c0*/  DFMA R4, R4, R4, R4 ;  /* 0x000000040404722b */ /* 0x000fd00000000004 */
[----:B------:R-:W-:-:S08]  /*35d0*/  DFMA R4, R2, R4, R2 ;  /* 0x000000040204722b */ /* 0x000fd00000000002 */
[----:B------:R-:W-:-:S08]  /*35e0*/  DFMA R2, -R20, R4, 1 ;  /* 0x3ff000001402742b */ /* 0x000fd00000000104 */
[----:B------:R-:W-:-:S08]  /*35f0*/  DFMA R2, R4, R2, R4 ;  /* 0x000000020402722b */ /* 0x000fd00000000004 */
[----:B------:R-:W-:-:S08]  /*3600*/  DMUL R26, R2, R8 ;  /* 0x00000008021a7228 */ /* 0x000fd00000000000 */
[----:B------:R-:W-:-:S08]  /*3610*/  DFMA R4, -R20, R26, R8 ;  /* 0x0000001a1404722b */ /* 0x000fd00000000108 */
[----:B------:R-:W-:-:S10]  /*3620*/  DFMA R26, R2, R4, R26 ;  /* 0x00000004021a722b */ /* 0x000fd4000000001a */
[----:B------:R-:W-:-:S05]  /*3630*/  FFMA R0, RZ, R21, R27 ;  /* 0x00000015ff007223 */ /* 0x000fca000000001b */
[----:B------:R-:W-:-:S13]  /*3640*/  FSETP.GT.AND P0, PT, |R0|, 1.469367938527859385e-39, PT ;  /* 0x001000000000780b */ /* 0x000fda0003f04200 */
[----:B------:R-:W-:Y:S05]  /*3650*/  @P0 BRA P1, `(.L_x_16407) ;  /* 0x0000000000100947 */ /* 0x000fea0000800000 */
[----:B------:R-:W-:Y:S01]  /*3660*/  IMAD.MOV.U32 R10, RZ, RZ, R20 ;  /* 0x000000ffff0a7224 */ /* 0x000fe200078e0014 */
[----:B------:R-:W-:Y:S01]  /*3670*/  MOV R0, 0x36a0 ;  /* 0x000036a000007802 */ /* 0x000fe20000000f00 */
[----:B------:R-:W-:-:S07]  /*3680*/  IMAD.MOV.U32 R11, RZ, RZ, R21 ;  /* 0x000000ffff0b7224 */ /* 0x000fce00078e0015 */
[----:B------:R-:W-:Y:S05]  /*3690*/  CALL.REL.NOINC `($__internal_63_$__cuda_sm20_div_rn_f64_full) ;  /* 0x000000fc00a07944 */ /* 0x000fea0003c00000 */
.L_x_16407:
[----:B------:R-:W-:Y:S05]  /*36a0*/  BSYNC B0 ;  /* 0x0000000000007941 */ /* 0x000fea0003800000 */
.L_x_16406:
[----:B------:R-:W-:Y:S01]  /*36b0*/  DMUL R2, R26, R26 ;  /* 0x0000001a1a027228 */ /* 0x000fe20000000000 */
[----:B------:R-:W-:Y:S01]  /*36c0*/  IMAD.MOV.U32 R4, RZ, RZ, -0x2449a4b7 ;  /* 0xdbb65b49ff047424 */ /* 0x000fe200078e00ff */
[----:B------:R-:W-:Y:S01]  /*36d0*/  UMOV UR4, 0x2a25ff7e ;  /* 0x2a25ff7e00047882 */ /* 0x000fe20000000000 */
[----:B------:R-:W-:Y:S01]  /*36e0*/  IMAD.MOV.U32 R5, RZ, RZ, 0x3f2d3b63 ;  /* 0x3f2d3b63ff057424 */ /* 0x000fe200078e00ff */
[----:B------:R-:W-:Y:S01]  /*36f0*/  UMOV UR5, 0x3ef53e1d ;  /* 0x3ef53e1d00057882 */ /* 0x000fe20000000000 */
[----:B------:R-:W-:Y:S01]  /*3700*/  ISETP.GE.AND P1, PT, R23, RZ, PT ;  /* 0x000000ff1700720c */ /* 0x000fe20003f26270 */
[----:B------:R-:W-:Y:S01]  /*3710*/  DSETP.NEU.AND P0, PT, R20, RZ, PT ;  /* 0x000000ff1400722a */ /* 0x000fe20003f0d000 */
[----:B------:R-:W-:Y:S02]  /*3720*/  BSSY B0, `(.L_x_16408) ;  /* 0x000004d000007945 */ /* 0x000fe40003800000 */
[----:B------:R-:W-:Y:S01]  /*3730*/  DFMA R4, R2, -UR4, R4 ;  /* 0x8000000402047c2b */ /* 0x000fe20008000004 */
[----:B------:R-:W-:Y:S01]  /*3740*/  UMOV UR4, 0x8dde082e ;  /* 0x8dde082e00047882 */ /* 0x000fe20000000000 */
[----:B------:R-:W-:-:S06]  /*3750*/  UMOV UR5, 0x3f531278 ;  /* 0x3f53127800057882 */ /* 0x000fcc0000000000 */
[----:B------:R-:W-:Y:S01]  /*3760*/  DFMA R4, R2, R4, -UR4 ;  /* 0x8000000402047e2b */ /* 0x000fe20008000004 */
[----:B------:R-:W-:Y:S01]  /*3770*/  UMOV UR4, 0xc8249315 ;  /* 0xc824931500047882 */ /* 0x000fe20000000000 */
[----:B------:R-:W-:-:S06]  /*3780*/  UMOV UR5, 0x3f6f9690 ;  /* 0x3f6f969000057882 */ /* 0x000fcc0000000000 */
[----:B------:R-:W-:Y:S01]  /*3790*/  DFMA R4, R2, R4, UR4 ;  /* 0x0000000402047e2b */ /* 0x000fe20008000004 */
        /* <DEDUP_REMOVED lines=47> */
[----:B------:R-:W-:-:S08]  /*3a90*/  DMUL R4, R2, R4 ;  /* 0x0000000402047228 */ /* 0x000fd00000000000 */
[----:B------:R-:W-:-:S08]  /*3aa0*/  DFMA R4, R4, R26, R26 ;  /* 0x0000001a0404722b */ /* 0x000fd0000000001a */
[----:B------:R-:W-:-:S10]  /*3ab0*/  DADD R2, -RZ, -R4 ;  /* 0x00000000ff027229 */ /* 0x000fd40000000904 */
[----:B------:R-:W-:Y:S02]  /*3ac0*/  FSEL R6, R4, R2, !P1 ;  /* 0x0000000204067208 */ /* 0x000fe40004800000 */
[----:B------:R-:W-:Y:S01]  /*3ad0*/  FSEL R7, R5, R3, !P1 ;  /* 0x0000000305077208 */ /* 0x000fe20004800000 */
[----:B------:R-:W-:Y:S01]  /*3ae0*/  DADD R2, -R4, UR4 ;  /* 0x0000000404027e29 */ /* 0x000fe20008000100 */
[----:B------:R-:W-:-:S04]  /*3af0*/  UMOV UR5, 0x3ff921fb ;  /* 0x3ff921fb00057882 */ /* 0x000fc80000000000 */
[----:B------:R-:W-:-:S05]  /*3b00*/  DADD R6, R6, UR4 ;  /* 0x0000000406067e29 */ /* 0x000fca0008000000 */
[----:B------:R-:W-:Y:S02]  /*3b10*/  FSEL R9, R2, R4, !P1 ;  /* 0x0000000402097208 */ /* 0x000fe40004800000 */
[----:B------:R-:W-:-:S03]  /*3b20*/  FSEL R3, R3, R5, !P1 ;  /* 0x0000000503037208 */ /* 0x000fc60004800000 */
[----:B------:R-:W-:Y:S02]  /*3b30*/  FSEL R2, R6, R9, P4 ;  /* 0x0000000906027208 */ /* 0x000fe40002000000 */
[----:B------:R-:W-:Y:S01]  /*3b40*/  FSEL R3, R7, R3, P4 ;  /* 0x0000000307037208 */ /* 0x000fe20002000000 */
[----:B------:R-:W-:Y:S06]  /*3b50*/  @!P0 BRA `(.L_x_16409) ;  /* 0x00000000001c8947 */ /* 0x000fec0003800000 */
[----:B------:R-:W-:-:S14]  /*3b60*/  DSETP.NEU.AND P0, PT, |R22|, |R18|, PT ;  /* 0x400000121600722a */ /* 0x000fdc0003f0d200 */
[----:B------:R-:W-:Y:S05]  /*3b70*/  @P0 BRA `(.L_x_16410) ;  /* 0x00000000001c0947 */ /* 0x000fea0003800000 */
[----:B------:R-:W-:Y:S02]  /*3b80*/  IMAD.MOV.U32 R2, RZ, RZ, 0x7f3321d2 ;  /* 0x7f3321d2ff027424 */ /* 0x000fe400078e00ff */
[----:B------:R-:W-:-:S03]  /*3b90*/  IMAD.MOV.U32 R0, RZ, RZ, 0x4002d97c ;  /* 0x4002d97cff007424 */ /* 0x000fc600078e00ff */
[----:B------:R-:W-:Y:S02]  /*3ba0*/  FSEL R2, R2, 3.37028055040000000000e+12, !P1 ;  /* 0x54442d1802027808 */ /* 0x000fe40004800000 */
[----:B------:R-:W-:Y:S01]  /*3bb0*/  FSEL R3, R0, 1.8213495016098022461, !P1 ;  /* 0x3fe921fb00037808 */ /* 0x000fe20004800000 */
[----:B------:R-:W-:Y:S06]  /*3bc0*/  BRA `(.L_x_16410) ;  /* 0x0000000000087947 */ /* 0x000fec0003800000 */
.L_x_16409:
[----:B------:R-:W-:Y:S02]  /*3bd0*/  FSEL R2, RZ, 3.37028055040000000000e+12, P1 ;  /* 0x54442d18ff027808 */ /* 0x000fe40000800000 */
[----:B------:R-:W-:-:S07]  /*3be0*/  FSEL R3, RZ, 2.1426990032196044922, P1 ;  /* 0x400921fbff037808 */ /* 0x000fce0000800000 */
.L_x_16410:
[----:B------:R-:W-:Y:S05]  /*3bf0*/  BSYNC B0 ;  /* 0x0000000000007941 */ /* 0x000fea0003800000 */
.L_x_16408:
[----:B------:R-:W0:Y:S01]  /*3c00*/  LDC.U8 R6, c[0x0][0x491] ;  /* 0x00012440ff067b82 */ /* 0x000e220000000000 */
[----:B------:R-:W-:Y:S01]  /*3c10*/  DADD R22, |R22|, |R18| ;  /* 0x0000000016167229 */ /* 0x000fe20000000612 */
[----:B------:R-:W-:-:S07]  /*3c20*/  LOP3.LUT R19, R3, 0x80000000, R19, 0xb8, !PT ;  /* 0x8000000003137812 */ /* 0x000fce00078eb813 */
[----:B------:R-:W-:-:S06]  /*3c30*/  DSETP.GTU.AND P0, PT, |R22|, +INF , PT ;  /* 0x7ff000001600742a */ /* 0x000fcc0003f0c200 */
[----:B------:R-:W-:Y:S02]  /*3c40*/  FSEL R4, R22, R2, P0 ;  /* 0x0000000216047208 */ /* 0x000fe40000000000 */
[----:B------:R-:W-:Y:S02]  /*3c50*/  FSEL R5, R23, R19, P0 ;  /* 0x0000001317057208 */ /* 0x000fe40000000000 */
        /* <DEDUP_REMOVED lines=14> */
.L_x_16414:
[----:B------:R-:W0:Y:S02]  /*3d40*/  F2I.S64.F64.TRUNC R4, R4 ;  /* 0x0000000400047311 */ /* 0x000e24000030d900 */
[----:B0-----:R-:W-:-:S05]  /*3d50*/  IMAD.MOV.U32 R3, RZ, RZ, R4 ;  /* 0x000000ffff037224 */ /* 0x001fca00078e0004 */
[----:B------:R0:W-:Y:S01]  /*3d60*/  STG.E.U8 desc[UR36][R16.64], R3 ;  /* 0x0000000310007986 */ /* 0x0001e2000c101124 */
[----:B------:R-:W-:Y:S05]  /*3d70*/  BRA `(.L_x_16416) ;  /* 0x0000000c00f87947 */ /* 0x000fea0003800000 */
.L_x_16413:
        /* <DEDUP_REMOVED lines=9> */
.L_x_16418:
[----:B------:R-:W0:Y:S02]  /*3e10*/  F2I.F64.TRUNC R5, R4 ;  /* 0x0000000400057311 */ /* 0x000e24000030d100 */
[----:B0-----:R0:W-:Y:S01]  /*3e20*/  STG.E desc[UR36][R16.64], R5 ;  /* 0x0000000510007986 */ /* 0x0011e2000c101924 */
[----:B------:R-:W-:Y:S05]  /*3e30*/  BRA `(.L_x_16416) ;  /* 0x0000000c00c87947 */ /* 0x000fea0003800000 */
.L_x_16417:
[----:B------:R-:W0:Y:S02]  /*3e40*/  F2I.F64.TRUNC R5, R4 ;  /* 0x0000000400057311 */ /* 0x000e24000030d100 */
[----:B0-----:R0:W-:Y:S01]  /*3e50*/  STG.E.U16 desc[UR36][R16.64], R5 ;  /* 0x0000000510007986 */ /* 0x0011e2000c101524 */
[----:B------:R-:W-:Y:S05]  /*3e60*/  BRA `(.L_x_16416) ;  /* 0x0000000c00bc7947 */ /* 0x000fea0003800000 */
.L_x_16412:
        /* <DEDUP_REMOVED lines=13> */
.L_x_16420:
        /* <DEDUP_REMOVED lines=8> */
.L_x_16419:
        /* <DEDUP_REMOVED lines=14> */
.L_x_16422:
        /* <DEDUP_REMOVED lines=9> */
.L_x_16421:
[----:B------:R0:W-:Y:S01]  /*4130*/  STG.E.64 desc[UR36][R16.64], R4 ;  /* 0x0000000410007986 */ /* 0x0001e2000c101b24 */
[----:B------:R-:W-:Y:S05]  /*4140*/  BRA `(.L_x_16416) ;  /* 0x0000000c00047947 */ /* 0x000fea0003800000 */
.L_x_16411:
        /* <DEDUP_REMOVED lines=12> */
.L_x_16425:
[----:B------:R-:W-:-:S05]  /*4210*/  CS2R R6, SRZ ;  /* 0x0000000000067805 */ /* 0x000fca000001ff00 */
[----:B------:R0:W-:Y:S01]  /*4220*/  STG.E.128 desc[UR36][R16.64], R4 ;  /* 0x0000000410007986 */ /* 0x0001e2000c101d24 */
[----:B------:R-:W-:Y:S05]  /*4230*/  BRA `(.L_x_16416) ;  /* 0x0000000800c87947 */ /* 0x000fea0003800000 */
.L_x_16424:
        /* <DEDUP_REMOVED lines=25> */
.L_x_16429:
[----:B------:R-:W-:Y:S05]  /*43d0*/  BSYNC B0 ;  /* 0x0000000000007941 */ /* 0x000fea0003800000 */
.L_x_16428:
[----:B------:R-:W-:-:S05]  /*43e0*/  LOP3.LUT R3, R0, R3, RZ, 0xfc, !PT ;  /* 0x0000000300037212 */ /* 0x000fca00078efcff */
[----:B------:R0:W-:Y:S01]  /*43f0*/  STG.E.U8 desc[UR36][R16.64], R3 ;  /* 0x0000000310007986 */ /* 0x0001e2000c101124 */
[----:B------:R-:W-:Y:S05]  /*4400*/  BRA `(.L_x_16416) ;  /* 0x0000000800547947 */ /* 0x000fea0003800000 */
.L_x_16427:
        /* <DEDUP_REMOVED lines=17> */
.L_x_16431:
[----:B------:R-:W-:Y:S01]  /*4520*/  IMAD.MOV.U32 R0, RZ, RZ, 0x7f ;  /* 0x0000007fff007424 */ /* 0x000fe200078e00ff */
[----:B------:R-:W-:-:S04]  /*4530*/  ISETP.GT.U32.AND P0, PT, R2, 0x7f800000, PT ;  /* 0x7f8000000200780c */ /* 0x000fc80003f04070 */
[----:B------:R-:W-:-:S09]  /*4540*/  SEL R0, R0, 0x7c, P0 ;  /* 0x0000007c00007807 */ /* 0x000fd20000000000 */
.L_x_16432:
[----:B------:R-:W-:Y:S05]  /*4550*/  BSYNC B0 ;  /* 0x0000000000007941 */ /* 0x000fea0003800000 */
.L_x_16430:
[----:B------:R-:W-:-:S04]  /*4560*/  LOP3.LUT R2, R3, 0x80000000, RZ, 0xc0, !PT ;  /* 0x8000000003027812 */ /* 0x000fc800078ec0ff */
[----:B------:R-:W-:-:S04]  /*4570*/  SHF.R.U32.HI R3, RZ, 0x18, R2 ;  /* 0x00000018ff037819 */ /* 0x000fc80000011602 */
[----:B------:R-:W-:-:S05]  /*4580*/  LOP3.LUT R3, R0, R3, RZ, 0xfc, !PT ;  /* 0x0000000300037212 */ /* 0x000fca00078efcff */
[----:B------:R0:W-:Y:S01]  /*4590*/  STG.E.U8 desc[UR36][R16.64], R3 ;  /* 0x0000000310007986 */ /* 0x0001e2000c101124 */
[----:B------:R-:W-:Y:S05]  /*45a0*/  BRA `(.L_x_16416) ;  /* 0x0000000400ec7947 */ /* 0x000fea0003800000 */
.L_x_16426:
        /* <DEDUP_REMOVED lines=8> */
.L_x_16423:
        /* <DEDUP_REMOVED lines=11> */
.L_x_16435:
        /* <DEDUP_REMOVED lines=21> */
.L_x_16438:
[----:B------:R-:W-:-:S04]  /*4830*/  LOP3.LUT R2, R3, 0x80000000, RZ, 0xc0, !PT ;  /* 0x8000000003027812 */ /* 0x000fc800078ec0ff */
[----:B------:R-:W-:-:S04]  /*4840*/  SHF.R.U32.HI R3, RZ, 0x18, R2 ;  /* 0x00000018ff037819 */ /* 0x000fc80000011602 */
[----:B------:R-:W-:-:S04]  /*4850*/  LOP3.LUT R0, R0, R3, RZ, 0xfc, !PT ;  /* 0x0000000300007212 */ /* 0x000fc800078efcff */
[----:B------:R-:W-:-:S07]  /*4860*/  PRMT R8, R0, 0x7610, R8 ;  /* 0x0000761000087816 */ /* 0x000fce0000000008 */
.L_x_16437:
[----:B------:R-:W-:Y:S05]  /*4870*/  BSYNC B0 ;  /* 0x0000000000007941 */ /* 0x000fea0003800000 */
.L_x_16436:
[----:B------:R4:W-:Y:S01]  /*4880*/  STG.E.U8 desc[UR36][R16.64], R8 ;  /* 0x0000000810007986 */ /* 0x0009e2000c101124 */
[----:B------:R-:W-:Y:S05]  /*4890*/  BRA `(.L_x_16416) ;  /* 0x0000000400307947 */ /* 0x000fea0003800000 */
.L_x_16434:
        /* <DEDUP_REMOVED lines=21> */
.L_x_16441:
[----:B------:R-:W-:-:S04]  /*49f0*/  LOP3.LUT R2, R3, 0x80000000, RZ, 0xc0, !PT ;  /* 0x8000000003027812 */ /* 0x000fc800078ec0ff */
[----:B------:R-:W-:-:S04]  /*4a00*/  SHF.R.U32.HI R3, RZ, 0x18, R2 ;  /* 0x00000018ff037819 */ /* 0x000fc80000011602 */
[----:B------:R-:W-:-:S04]  /*4a10*/  LOP3.LUT R0, R0, R3, RZ, 0xfc, !PT ;  /* 0x0000000300007212 */ /* 0x000fc800078efcff */
[----:B------:R-:W-:-:S07]  /*4a20*/  PRMT R8, R0, 0x7610, R8 ;  /* 0x0000761000087816 */ /* 0x000fce0000000008 */
.L_x_16440:
[----:B------:R-:W-:Y:S05]  /*4a30*/  BSYNC B0 ;  /* 0x0000000000007941 */ /* 0x000fea0003800000 */
.L_x_16439:
[----:B------:R3:W-:Y:S01]  /*4a40*/  STG.E.U8 desc[UR36][R16.64], R8 ;  /* 0x0000000810007986 */ /* 0x0007e2000c101124 */
[----:B------:R-:W-:Y:S05]  /*4a50*/  BRA `(.L_x_16416) ;  /* 0x0000000000c07947 */ /* 0x000fea0003800000 */
.L_x_16433:
        /* <DEDUP_REMOVED lines=26> */
.L_x_16415:
        /* <DEDUP_REMOVED lines=16> */
.L_x_16444:
[----:B------:R-:W-:Y:S05]  /*4d00*/  BRA `(.L_x_16416) ;  /* 0x0000000000147947 */ /* 0x000fea0003800000 */
.L_x_16443:
[----:B------:R-:W0:Y:S02]  /*4d10*/  F2I.U64.F64.TRUNC R4, R4 ;  /* 0x0000000400047311 */ /* 0x000e24000030d800 */
[----:B0-----:R2:W-:Y:S01]  /*4d20*/  STG.E.64 desc[UR36][R16.64], R4 ;  /* 0x0000000410007986 */ /* 0x0015e2000c101b24 */
[----:B------:R-:W-:Y:S05]  /*4d30*/  BRA `(.L_x_16416) ;  /* 0x0000000000087947 */ /* 0x000fea0003800000 */
.L_x_16442:
[----:B------:R-:W0:Y:S02]  /*4d40*/  F2I.U32.F64.TRUNC R5, R4 ;  /* 0x0000000400057311 */ /* 0x000e24000030d000 */
[----:B0-----:R0:W-:Y:S02]  /*4d50*/  STG.E desc[UR36][R16.64], R5 ;  /* 0x0000000510007986 */ /* 0x0011e4000c101924 */
.L_x_16416:
[----:B0-----:R-:W0:Y:S01]  /*4d60*/  S2R R0, SR_CTAID.X ;  /* 0x0000000000007919 */ /* 0x001e220000002500 */
[----:B-1----:R-:W0:Y:S02]  /*4d70*/  S2R R3, SR_TID.X ;  /* 0x0000000000037919 */ /* 0x002e240000002100 */
[----:B0-----:R-:W-:-:S04]  /*4d80*/  IMAD R0, R0, 0x200, R3 ;  /* 0x0000020000007824 */ /* 0x001fc800078e0203 */
[----:B------:R-:W-:-:S07]  /*4d90*/  VIADD R23, R0, 0x80 ;  /* 0x0000008000177836 */ /* 0x000fce0000000000 */
.L_x_16338:
[----:B------:R-:W-:Y:S05]  /*4da0*/  BSYNC B6 ;  /* 0x0000000000067941 */ /* 0x000fea0003800000 */
.L_x_16337:
[----:B------:R-:W-:Y:S01]  /*4db0*/  ULDC UR4, c[0x0][0x210] ;  /* 0x0000840000047ab9 */ /* 0x000fe20000000800 */
[----:B------:R-:W-:Y:S01]  /*4dc0*/  BSSY B6, `(.L_x_16445) ;  /* 0x00004d1000067945 */ /* 0x000fe20003800000 */
[----:B------:R-:W-:-:S13]  /*4dd0*/  ISETP.GE.AND P0, PT, R23, UR4, PT ;  /* 0x0000000417007c0c */ /* 0x000fda000bf06270 */
[----:B------:R-:W-:Y:S05]  /*4de0*/  @P0 BRA `(.L_x_16446) ;  /* 0x0000004c00380947 */ /* 0x000fea0003800000 */
[----:B------:R-:W0:Y:S01]  /*4df0*/  LDC R6, c[0x0][0x218] ;  /* 0x00008600ff067b82 */ /* 0x000e220000000800 */
[----:B------:R-:W-:Y:S02]  /*4e00*/  IMAD.MOV.U32 R22, RZ, RZ, RZ ;  /* 0x000000ffff167224 */ /* 0x000fe400078e00ff */
[----:B------:R-:W-:Y:S02]  /*4e10*/  IMAD.MOV.U32 R0, RZ, RZ, RZ ;  /* 0x000000ffff007224 */ /* 0x000fe400078e00ff */
[----:B--234-:R-:W-:Y:S01]  /*4e20*/  IMAD.MOV.U32 R16, RZ, RZ, RZ ;  /* 0x000000ffff107224 */ /* 0x01cfe200078e00ff */
        /* <DEDUP_REMOVED lines=350> */
.L_x_16447:
        /* <DEDUP_REMOVED lines=21> */
.L_x_16451:
[----:B------:R-:W2:Y:S02]  /*6560*/  LDG.E.U8 R2, desc[UR36][R2.64] ;  /* 0x0000002402027981 */ /* 0x000ea4000c1e1100 */
[----:B--2---:R0:W1:Y:S01]  /*6570*/  I2F.F64.U16 R18, R2 ;  /* 0x0000000200127312 */ /* 0x0040620000101800 */
[----:B------:R-:W-:Y:S05]  /*6580*/  BRA `(.L_x_16453) ;  /* 0x0000000c00707947 */ /* 0x000fea0003800000 */
.L_x_16450:
[----:B------:R-:W-:-:S13]  /*6590*/  ISETP.NE.AND P0, PT, R4, 0x2, PT ;  /* 0x000000020400780c */ /* 0x000fda0003f05270 */
[----:B------:R-:W-:Y:S05]  /*65a0*/  @!P0 BRA `(.L_x_16454) ;  /* 0x0000000000288947 */ /* 0x000fea0003800000 */
[----:B------:R-:W-:-:S13]  /*65b0*/  ISETP.NE.AND P0, PT, R4, 0x3, PT ;  /* 0x000000030400780c */ /* 0x000fda0003f05270 */
[----:B------:R-:W-:Y:S05]  /*65c0*/  @!P0 BRA `(.L_x_16455) ;  /* 0x0000000000148947 */ /* 0x000fea0003800000 */
[----:B------:R-:W-:-:S13]  /*65d0*/  ISETP.NE.AND P0, PT, R4, 0x4, PT ;  /* 0x000000040400780c */ /* 0x000fda0003f05270 */
[----:B------:R-:W-:Y:S05]  /*65e0*/  @P0 BRA `(.L_x_16452) ;  /* 0x0000000800fc0947 */ /* 0x000fea0003800000 */
[----:B------:R-:W2:Y:S02]  /*65f0*/  LDG.E.64 R18, desc[UR36][R2.64] ;  /* 0x0000002402127981 */ /* 0x000ea4000c1e1b00 */
[----:B--2---:R-:W2:Y:S01]  /*6600*/  I2F.F64.S64 R18, R18 ;  /* 0x0000001200127312 */ /* 0x004ea20000301c00 */
[----:B------:R-:W-:Y:S05]  /*6610*/  BRA `(.L_x_16453) ;  /* 0x0000000c004c7947 */ /* 0x000fea0003800000 */
.L_x_16455:
[----:B------:R-:W2:Y:S02]  /*6620*/  LDG.E R2, desc[UR36][R2.64] ;  /* 0x0000002402027981 */ /* 0x000ea4000c1e1900 */
[----:B--2---:R3:W4:Y:S01]  /*6630*/  I2F.F64 R18, R2 ;  /* 0x0000000200127312 */ /* 0x0047220000201c00 */
[----:B------:R-:W-:Y:S05]  /*6640*/  BRA `(.L_x_16453) ;  /* 0x0000000c00407947 */ /* 0x000fea0003800000 */
.L_x_16454:
[----:B------:R-:W2:Y:S02]  /*6650*/  LDG.E.U16 R2, desc[UR36][R2.64] ;  /* 0x0000002402027981 */ /* 0x000ea4000c1e1500 */
[----:B--2---:R0:W1:Y:S01]  /*6660*/  I2F.F64.S16 R18, R2 ;  /* 0x0000000200127312 */ /* 0x0040620000101c00 */
[----:B------:R-:W-:Y:S05]  /*6670*/  BRA `(.L_x_16453) ;  /* 0x0000000c00347947 */ /* 0x000fea0003800000 */
.L_x_16449:
        /* <DEDUP_REMOVED lines=10> */
.L_x_16457:
[----:B------:R-:W2:Y:S02]  /*6720*/  LDG.E.U16 R0, desc[UR36][R2.64] ;  /* 0x0000002402007981 */ /* 0x000ea4000c1e1500 */
[----:B--2---:R-:W-:-:S05]  /*6730*/  HADD2.F32 R0, -RZ, R0.H0_H0 ;  /* 0x20000000ff007230 */ /* 0x004fca0000004100 */
[----:B------:R-:W-:-:S04]  /*6740*/  FMUL.FTZ R0, R0, 1 ;  /* 0x3f80000000007820 */ /* 0x000fc80000410000 */
[----:B------:R0:W1:Y:S01]  /*6750*/  F2F.F64.F32 R18, R0 ;  /* 0x0000000000127310 */ /* 0x0000620000201800 */
[----:B------:R-:W-:Y:S05]  /*6760*/  BRA `(.L_x_16453) ;  /* 0x0000000800f87947 */ /* 0x000fea0003800000 */
.L_x_16456:
        /* <DEDUP_REMOVED lines=10> */
.L_x_16459:
[----:B------:R-:W2:Y:S02]  /*6810*/  LDG.E.U16 R2, desc[UR36][R2.64] ;  /* 0x0000002402027981 */ /* 0x000ea4000c1e1500 */
[----:B--2---:R-:W-:-:S05]  /*6820*/  HADD2.F32 R0, -RZ, R2.H0_H0 ;  /* 0x20000002ff007230 */ /* 0x004fca0000004100 */
[----:B------:R-:W-:-:S04]  /*6830*/  FMUL.FTZ R0, R0, 1 ;  /* 0x3f80000000007820 */ /* 0x000fc80000410000 */
[----:B------:R0:W1:Y:S01]  /*6840*/  F2F.F64.F32 R18, R0 ;  /* 0x0000000000127310 */ /* 0x0000620000201800 */
[----:B------:R-:W-:Y:S05]  /*6850*/  BRA `(.L_x_16453) ;  /* 0x0000000800bc7947 */ /* 0x000fea0003800000 */
.L_x_16458:
[----:B------:R0:W5:Y:S01]  /*6860*/  LDG.E.64 R18, desc[UR36][R2.64] ;  /* 0x0000002402127981 */ /* 0x000162000c1e1b00 */
[----:B------:R-:W-:Y:S05]  /*6870*/  BRA `(.L_x_16453) ;  /* 0x0000000800b47947 */ /* 0x000fea0003800000 */
.L_x_16448:
        /* <DEDUP_REMOVED lines=13> */
.L_x_16462:
[----:B------:R0:W5:Y:S01]  /*6950*/  LDG.E.64 R18, desc[UR36][R2.64] ;  /* 0x0000002402127981 */ /* 0x000162000c1e1b00 */
[----:B------:R-:W-:Y:S05]  /*6960*/  BRA `(.L_x_16453) ;  /* 0x0000000800787947 */ /* 0x000fea0003800000 */
.L_x_16461:
        /* <DEDUP_REMOVED lines=28> */
.L_x_16464:
        /* <DEDUP_REMOVED lines=15> */
.L_x_16463:
[----:B------:R-:W2:Y:S02]  /*6c20*/  LDG.E.U16 R0, desc[UR36][R2.64] ;  /* 0x0000002402007981 */ /* 0x000ea4000c1e1500 */
[----:B--2---:R-:W-:-:S04]  /*6c30*/  IMAD.U32 R0, R0, 0x10000, RZ ;  /* 0x0001000000007824 */ /* 0x004fc800078e00ff */
[----:B------:R-:W-:-:S04]  /*6c40*/  FMUL.FTZ R0, R0, 1 ;  /* 0x3f80000000007820 */ /* 0x000fc80000410000 */
[----:B------:R0:W1:Y:S01]  /*6c50*/  F2F.F64.F32 R18, R0 ;  /* 0x0000000000127310 */ /* 0x0000620000201800 */
[----:B------:R-:W-:Y:S05]  /*6c60*/  BRA `(.L_x_16453) ;  /* 0x0000000400b87947 */ /* 0x000fea0003800000 */
.L_x_16460:
        /* <DEDUP_REMOVED lines=11> */
.L_x_16467:
        /* <DEDUP_REMOVED lines=21> */
.L_x_16471:
[----:B------:R-:W-:Y:S05]  /*6e70*/  BSYNC B1 ;  /* 0x0000000000017941 */ /* 0x000fea0003800000 */
.L_x_16470:
[----:B------:R-:W-:Y:S01]  /*6e80*/  LEA R3, R0, 0x3b800000, 0x17 ;  /* 0x3b80000000037811 */ /* 0x000fe200078eb8ff */
[----:B------:R-:W-:-:S05]  /*6e90*/  IMAD.SHL.U32 R0, R2, 0x100000, RZ ;  /* 0x0010000002007824 */ /* 0x000fca00078e00ff */
[----:B------:R-:W-:-:S07]  /*6ea0*/  LOP3.LUT R0, R3, R0, R4, 0xfe, !PT ;  /* 0x0000000003007212 */ /* 0x000fce00078efe04 */
.L_x_16469:
[----:B------:R-:W-:Y:S05]  /*6eb0*/  BSYNC B0 ;  /* 0x0000000000007941 */ /* 0x000fea0003800000 */
.L_x_16468:
[----:B------:R-:W-:-:S04]  /*6ec0*/  FMUL.FTZ R0, R0, 1 ;  /* 0x3f80000000007820 */ /* 0x000fc80000410000 */
[----:B------:R0:W1:Y:S01]  /*6ed0*/  F2F.F64.F32 R18, R0 ;  /* 0x0000000000127310 */ /* 0x0000620000201800 */
[----:B------:R-:W-:Y:S05]  /*6ee0*/  BRA `(.L_x_16453) ;  /* 0x0000000400187947 */ /* 0x000fea0003800000 */
.L_x_16466:
        /* <DEDUP_REMOVED lines=21> */
.L_x_16475:
[----:B------:R-:W-:Y:S05]  /*7040*/  BSYNC B1 ;  /* 0x0000000000017941 */ /* 0x000fea0003800000 */
.L_x_16474:
[----:B------:R-:W-:Y:S01]  /*7050*/  LEA R3, R0, 0x37800000, 0x17 ;  /* 0x3780000000037811 */ /* 0x000fe200078eb8ff */
[----:B------:R-:W-:-:S05]  /*7060*/  IMAD.SHL.U32 R0, R2, 0x200000, RZ ;  /* 0x0020000002007824 */ /* 0x000fca00078e00ff */
[----:B------:R-:W-:-:S07]  /*7070*/  LOP3.LUT R0, R3, R0, R4, 0xfe, !PT ;  /* 0x0000000003007212 */ /* 0x000fce00078efe04 */
.L_x_16473:
[----:B------:R-:W-:Y:S05]  /*7080*/  BSYNC B0 ;  /* 0x0000000000007941 */ /* 0x000fea0003800000 */
.L_x_16472:
[----:B------:R-:W-:-:S04]  /*7090*/  FMUL.FTZ R0, R0, 1 ;  /* 0x3f80000000007820 */ /* 0x000fc80000410000 */
[----:B------:R0:W1:Y:S01]  /*70a0*/  F2F.F64.F32 R18, R0 ;  /* 0x0000000000127310 */ /* 0x0000620000201800 */
[----:B------:R-:W-:Y:S05]  /*70b0*/  BRA `(.L_x_16453) ;  /* 0x0000000000a47947 */ /* 0x000fea0003800000 */
.L_x_16465:
        /* <DEDUP_REMOVED lines=14> */
.L_x_16479:
[----:B------:R-:W-:Y:S05]  /*71a0*/  BSYNC B0 ;  /* 0x0000000000007941 */ /* 0x000fea0003800000 */
.L_x_16478:
[----:B------:R-:W-:-:S04]  /*71b0*/  FMUL.FTZ R0, R0, 1 ;  /* 0x3f80000000007820 */ /* 0x000fc80000410000 */
[----:B------:R0:W1:Y:S01]  /*71c0*/  F2F.F64.F32 R18, R0 ;  /* 0x0000000000127310 */ /* 0x0000620000201800 */
[----:B------:R-:W-:Y:S05]  /*71d0*/  BRA `(.L_x_16453) ;  /* 0x00000000005c7947 */ /* 0x000fea0003800000 */
.L_x_16452:
        /* <DEDUP_REMOVED lines=16> */
.L_x_16480:
[----:B------:R-:W-:Y:S01]  /*72e0*/  CS2R R18, SRZ ;  /* 0x0000000000127805 */ /* 0x000fe2000001ff00 */
[----:B------:R-:W-:Y:S06]  /*72f0*/  BRA `(.L_x_16453) ;  /* 0x0000000000147947 */ /* 0x000fec0003800000 */
.L_x_16477:
[----:B------:R-:W2:Y:S02]  /*7300*/  LDG.E.64 R18, desc[UR36][R2.64] ;  /* 0x0000002402127981 */ /* 0x000ea4000c1e1b00 */
[----:B--2---:R-:W0:Y:S01]  /*7310*/  I2F.F64.U64 R18, R18 ;  /* 0x0000001200127312 */ /* 0x004e220000301800 */
[----:B------:R-:W-:Y:S05]  /*7320*/  BRA `(.L_x_16453) ;  /* 0x0000000000087947 */ /* 0x000fea0003800000 */
.L_x_16476:
[----:B------:R-:W2:Y:S02]  /*7330*/  LDG.E R2, desc[UR36][R2.64] ;  /* 0x0000002402027981 */ /* 0x000ea4000c1e1900 */
[----:B--2---:R0:W1:Y:S02]  /*7340*/  I2F.F64.U32 R18, R2 ;  /* 0x0000000200127312 */ /* 0x0040640000201800 */
.L_x_16453:
[----:B0-----:R-:W0:Y:S01]  /*7350*/  LDC.U8 R4, c[0x0][0x493] ;  /* 0x000124c0ff047b82 */ /* 0x001e220000000000 */
[----:B------:R-:W-:Y:S02]  /*7360*/  ULDC.64 UR4, c[0x0][0x488] ;  /* 0x0001220000047ab9 */ /* 0x000fe40000000a00 */
[----:B---3--:R-:W-:-:S05]  /*7370*/  IADD3 R2, P0, R22, UR4, RZ ;  /* 0x0000000416027c10 */ /* 0x008fca000ff1e0ff */
        /* <DEDUP_REMOVED lines=15> */
.L_x_16484:
[----:B------:R-:W3:Y:S02]  /*7470*/  LDG.E.U8 R2, desc[UR36][R2.64] ;  /* 0x0000002402027981 */ /* 0x000ee4000c1e1100 */
[----:B---3--:R0:W3:Y:S01]  /*7480*/  I2F.F64.U16 R24, R2 ;  /* 0x0000000200187312 */ /* 0x0080e20000101800 */
[----:B------:R-:W-:Y:S05]  /*7490*/  BRA `(.L_x_16486) ;  /* 0x0000000c00707947 */ /* 0x000fea0003800000 */
.L_x_16483:
        /* <DEDUP_REMOVED lines=9> */
.L_x_16488:
[----:B------:R-:W3:Y:S02]  /*7530*/  LDG.E R2, desc[UR36][R2.64] ;  /* 0x0000002402027981 */ /* 0x000ee4000c1e1900 */
[----:B---3--:R0:W3:Y:S01]  /*7540*/  I2F.F64 R24, R2 ;  /* 0x0000000200187312 */ /* 0x0080e20000201c00 */
[----:B------:R-:W-:Y:S05]  /*7550*/  BRA `(.L_x_16486) ;  /* 0x0000000c00407947 */ /* 0x000fea0003800000 */
.L_x_16487:
[----:B------:R-:W3:Y:S02]  /*7560*/  LDG.E.U16 R2, desc[UR36][R2.64] ;  /* 0x0000002402027981 */ /* 0x000ee4000c1e1500 */
[----:B---3--:R0:W3:Y:S01]  /*7570*/  I2F.F64.S16 R24, R2 ;  /* 0x0000000200187312 */ /* 0x0080e20000101c00 */
[----:B------:R-:W-:Y:S05]  /*7580*/  BRA `(.L_x_16486) ;  /* 0x0000000c00347947 */ /* 0x000fea0003800000 */
.L_x_16482:
        /* <DEDUP_REMOVED lines=10> */
.L_x_16490:
[----:B------:R-:W3:Y:S02]  /*7630*/  LDG.E.U16 R0, desc[UR36][R2.64] ;  /* 0x0000002402007981 */ /* 0x000ee4000c1e1500 */
[----:B---3--:R-:W-:-:S05]  /*7640*/  HADD2.F32 R0, -RZ, R0.H0_H0 ;  /* 0x20000000ff007230 */ /* 0x008fca0000004100 */
[----:B------:R-:W-:-:S04]  /*7650*/  FMUL.FTZ R0, R0, 1 ;  /* 0x3f80000000007820 */ /* 0x000fc80000410000 */
[----:B------:R0:W3:Y:S01]  /*7660*/  F2F.F64.F32 R24, R0 ;  /* 0x0000000000187310 */ /* 0x0000e20000201800 */
[----:B------:R-:W-:Y:S05]  /*7670*/  BRA `(.L_x_16486) ;  /* 0x0000000800f87947 */ /* 0x000fea0003800000 */
.L_x_16489:
        /* <DEDUP_REMOVED lines=10> */
.L_x_16492:
[----:B------:R-:W3:Y:S02]  /*7720*/  LDG.E.U16 R2, desc[UR36][R2.64] ;  /* 0x0000002402027981 */ /* 0x000ee4000c1e1500 */
[----:B---3--:R-:W-:-:S05]  /*7730*/  HADD2.F32 R0, -RZ, R2.H0_H0 ;  /* 0x20000002ff007230 */ /* 0x008fca0000004100 */
[----:B------:R-:W-:-:S04]  /*7740*/  FMUL.FTZ R0, R0, 1 ;  /* 0x3f80000000007820 */ /* 0x000fc80000410000 */
[----:B------:R0:W3:Y:S01]  /*7750*/  F2F.F64.F32 R24, R0 ;  /* 0x0000000000187310 */ /* 0x0000e20000201800 */
[----:B------:R-:W-:Y:S05]  /*7760*/  BRA `(.L_x_16486) ;  /* 0x0000000800bc7947 */ /* 0x000fea0003800000 */
.L_x_16491:
[----:B------:R0:W5:Y:S01]  /*7770*/  LDG.E.64 R24, desc[UR36][R2.64] ;  /* 0x0000002402187981 */ /* 0x000162000c1e1b00 */
[----:B------:R-:W-:Y:S05]  /*7780*/  BRA `(.L_x_16486) ;  /* 0x0000000800b47947 */ /* 0x000fea0003800000 */
.L_x_16481:
        /* <DEDUP_REMOVED lines=13> */
.L_x_16495:
[----:B------:R0:W5:Y:S01]  /*7860*/  LDG.E.64 R24, desc[UR36][R2.64] ;  /* 0x0000002402187981 */ /* 0x000162000c1e1b00 */
[----:B------:R-:W-:Y:S05]  /*7870*/  BRA `(.L_x_16486) ;  /* 0x0000000800787947 */ /* 0x000fea0003800000 */
.L_x_16494:
        /* <DEDUP_REMOVED lines=28> */
.L_x_16497:
[----:B------:R-:W3:Y:S02]  /*7a40*/  LDG.E.U8 R2, desc[UR36][R2.64] ;  /* 0x0000002402027981 */ /* 0x000ee4000c1e1100 */
[C---:B---3--:R-:W-:Y:S02]  /*7a50*/  IMAD.SHL.U32 R0, R2.reuse, 0x2000000, RZ ;  /* 0x0200000002007824 */ /* 0x048fe400078e00ff */
        /* <DEDUP_REMOVED lines=13> */
.L_x_16496:
[----:B------:R-:W3:Y:S02]  /*7b30*/  LDG.E.U16 R0, desc[UR36][R2.64] ;  /* 0x0000002402007981 */ /* 0x000ee4000c1e1500 */
[----:B---3--:R-:W-:-:S04]  /*7b40*/  IMAD.U32 R0, R0, 0x10000, RZ ;  /* 0x0001000000007824 */ /* 0x008fc800078e00ff */
[----:B------:R-:W-:-:S04]  /*7b50*/  FMUL.FTZ R0, R0, 1 ;  /* 0x3f80000000007820 */ /* 0x000fc80000410000 */
[----:B------:R0:W3:Y:S01]  /*7b60*/  F2F.F64.F32 R24, R0 ;  /* 0x0000000000187310 */ /* 0x0000e20000201800 */
[----:B------:R-:W-:Y:S05]  /*7b70*/  BRA `(.L_x_16486) ;  /* 0x0000000400b87947 */ /* 0x000fea0003800000 */
.L_x_16493:
        /* <DEDUP_REMOVED lines=11> */
.L_x_16500:
        /* <DEDUP_REMOVED lines=21> */
.L_x_16504:
[----:B------:R-:W-:Y:S05]  /*7d80*/  BSYNC B1 ;  /* 0x0000000000017941 */ /* 0x000fea0003800000 */
.L_x_16503:
[----:B------:R-:W-:Y:S01]  /*7d90*/  LEA R3, R0, 0x3b800000, 0x17 ;  /* 0x3b80000000037811 */ /* 0x000fe200078eb8ff */
[----:B------:R-:W-:-:S05]  /*7da0*/  IMAD.SHL.U32 R0, R2, 0x100000, RZ ;  /* 0x0010000002007824 */ /* 0x000fca00078e00ff */
[----:B------:R-:W-:-:S07]  /*7db0*/  LOP3.LUT R0, R3, R0, R4, 0xfe, !PT ;  /* 0x0000000003007212 */ /* 0x000fce00078efe04 */
.L_x_16502:
[----:B------:R-:W-:Y:S05]  /*7dc0*/  BSYNC B0 ;  /* 0x0000000000007941 */ /* 0x000fea0003800000 */
.L_x_16501:
[----:B------:R-:W-:-:S04]  /*7dd0*/  FMUL.FTZ R0, R0, 1 ;  /* 0x3f80000000007820 */ /* 0x000fc80000410000 */
[----:B------:R0:W3:Y:S01]  /*7de0*/  F2F.F64.F32 R24, R0 ;  /* 0x0000000000187310 */ /* 0x0000e20000201800 */
[----:B------:R-:W-:Y:S05]  /*7df0*/  BRA `(.L_x_16486) ;  /* 0x0000000400187947 */ /* 0x000fea0003800000 */
.L_x_16499:
        /* <DEDUP_REMOVED lines=21> */
.L_x_16508:
[----:B------:R-:W-:Y:S05]  /*7f50*/  BSYNC B1 ;  /* 0x0000000000017941 */ /* 0x000fea0003800000 */
.L_x_16507:
[----:B------:R-:W-:Y:S01]  /*7f60*/  LEA R3, R0, 0x37800000, 0x17 ;  /* 0x3780000000037811 */ /* 0x000fe200078eb8ff */
[----:B------:R-:W-:-:S05]  /*7f70*/  IMAD.SHL.U32 R0, R2, 0x200000, RZ ;  /* 0x0020000002007824 */ /* 0x000fca00078e00ff */
[----:B------:R-:W-:-:S07]  /*7f80*/  LOP3.LUT R0, R3, R0, R4, 0xfe, !PT ;  /* 0x0000000003007212 */ /* 0x000fce00078efe04 */
.L_x_16506:
[----:B------:R-:W-:Y:S05]  /*7f90*/  BSYNC B0 ;  /* 0x0000000000007941 */ /* 0x000fea0003800000 */
.L_x_16505:
[----:B------:R-:W-:-:S04]  /*7fa0*/  FMUL.FTZ R0, R0, 1 ;  /* 0x3f80000000007820 */ /* 0x000fc80000410000 */
[----:B------:R0:W3:Y:S01]  /*7fb0*/  F2F.F64.F32 R24, R0 ;  /* 0x0000000000187310 */ /* 0x0000e20000201800 */
[----:B------:R-:W-:Y:S05]  /*7fc0*/  BRA `(.L_x_16486) ;  /* 0x0000000000a47947 */ /* 0x000fea0003800000 */
.L_x_16498:
        /* <DEDUP_REMOVED lines=14> */
.L_x_16512:
[----:B------:R-:W-:Y:S05]  /*80b0*/  BSYNC B0 ;  /* 0x0000000000007941 */ /* 0x000fea0003800000 */
.L_x_16511:
[----:B------:R-:W-:-:S04]  /*80c0*/  FMUL.FTZ R0, R0, 1 ;  /* 0x3f80000000007820 */ /* 0x000fc80000410000 */
[----:B------:R0:W3:Y:S01]  /*80d0*/  F2F.F64.F32 R24, R0 ;  /* 0x0000000000187310 */ /* 0x0000e20000201800 */
[----:B------:R-:W-:Y:S05]  /*80e0*/  BRA `(.L_x_16486) ;  /* 0x00000000005c7947 */ /* 0x000fea0003800000 */
.L_x_16485:
[----:B------:R-:W-:Y:S01]  /*80f0*/  MOV R0, 0x0 ;  /* 0x0000000000007802 */ /* 0x000fe20000000f00 */
[----:B------:R-:W-:Y:S01]  /*8100*/  ULDC.64 UR4, c[0x4][0x128] ;  /* 0x01004a0000047ab9 */ /* 0x000fe20000000a00 */
[----:B------:R-:W-:Y:S01]  /*8110*/  ULDC.64 UR6, c[0x4][0x8] ;  /* 0x0100020000067ab9 */ /* 0x000fe20000000a00 */
[----:B------:R-:W-:Y:S01]  /*8120*/  IMAD.U32 R4, RZ, RZ, UR4 ;  /* 0x00000004ff047e24 */ /* 0x000fe2000f8e00ff */
[----:B------:R0:W3:Y:S01]  /*8130*/  LDC.64 R2, c[0x4][R0] ;  /* 0x0100000000027b82 */ /* 0x0000e20000000a00 */
        /* <DEDUP_REMOVED lines=10> */
[----:B-12345:R-:W-:Y:S05]  /*81e0*/  CALL.ABS.NOINC R2 ;  /* 0x0000000002007343 */ /* 0x03efea0003c00000 */
.L_x_16513:
[----:B------:R-:W-:Y:S01]  /*81f0*/  CS2R R24, SRZ ;  /* 0x0000000000187805 */ /* 0x000fe2000001ff00 */
[----:B------:R-:W-:Y:S06]  /*8200*/  BRA `(.L_x_16486) ;  /* 0x0000000000147947 */ /* 0x000fec0003800000 */
.L_x_16510:
[----:B------:R-:W3:Y:S02]  /*8210*/  LDG.E.64 R24, desc[UR36][R2.64] ;  /* 0x0000002402187981 */ /* 0x000ee4000c1e1b00 */
[----:B---3--:R-:W0:Y:S01]  /*8220*/  I2F.F64.U64 R24, R24 ;  /* 0x0000001800187312 */ /* 0x008e220000301800 */
[----:B------:R-:W-:Y:S05]  /*8230*/  BRA `(.L_x_16486) ;  /* 0x0000000000087947 */ /* 0x000fea0003800000 */
.L_x_16509:
[----:B------:R-:W3:Y:S02]  /*8240*/  LDG.E R2, desc[UR36][R2.64] ;  /* 0x0000002402027981 */ /* 0x000ee4000c1e1900 */
[----:B---3--:R0:W3:Y:S02]  /*8250*/  I2F.F64.U32 R24, R2 ;  /* 0x0000000200187312 */ /* 0x0080e40000201800 */
.L_x_16486:
[----:B-12-45:R-:W-:Y:S01]  /*8260*/  DADD R6, -RZ, |R18| ;  /* 0x00000000ff067229 */ /* 0x036fe20000000512 */
[----:B0-----:R-:W-:Y:S01]  /*8270*/  IMAD.MOV.U32 R2, RZ, RZ, 0x1 ;  /* 0x00000001ff027424 */ /* 0x001fe200078e00ff */
[--C-:B---3--:R-:W-:Y:S01]  /*8280*/  DADD R8, -RZ, |R24|.reuse ;  /* 0x00000000ff087229 */ /* 0x108fe20000000518 */
        /* <DEDUP_REMOVED lines=23> */
.L_x_16515:
[----:B------:R-:W-:Y:S05]  /*8400*/  BSYNC B0 ;  /* 0x0000000000007941 */ /* 0x000fea0003800000 */
.L_x_16514:
        /* <DEDUP_REMOVED lines=82> */
.L_x_16517:
[----:B------:R-:W-:Y:S02]  /*8930*/  FSEL R2, RZ, 3.37028055040000000000e+12, P1 ;  /* 0x54442d18ff027808 */ /* 0x000fe40000800000 */
[----:B------:R-:W-:-:S07]  /*8940*/  FSEL R3, RZ, 2.1426990032196044922, P1 ;  /* 0x400921fbff037808 */ /* 0x000fce0000800000 */
.L_x_16518:
[----:B------:R-:W-:Y:S05]  /*8950*/  BSYNC B0 ;  /* 0x0000000000007941 */ /* 0x000fea0003800000 */
.L_x_16516:
        /* <DEDUP_REMOVED lines=20> */
.L_x_16522:
[----:B------:R-:W0:Y:S02]  /*8aa0*/  F2I.S64.F64.TRUNC R4, R4 ;  /* 0x0000000400047311 */ /* 0x000e24000030d900 */
[----:B0-----:R-:W-:-:S05]  /*8ab0*/  IMAD.MOV.U32 R3, RZ, RZ, R4 ;  /* 0x000000ffff037224 */ /* 0x001fca00078e0004 */
[----:B------:R4:W-:Y:S01]  /*8ac0*/  STG.E.U8 desc[UR36][R16.64], R3 ;  /* 0x0000000310007986 */ /* 0x0009e2000c101124 */
[----:B------:R-:W-:Y:S05]  /*8ad0*/  BRA `(.L_x_16524) ;  /* 0x0000000c00f87947 */ /* 0x000fea0003800000 */
.L_x_16521:
        /* <DEDUP_REMOVED lines=9> */
.L_x_16526:
[----:B------:R-:W0:Y:S02]  /*8b70*/  F2I.F64.TRUNC R5, R4 ;  /* 0x0000000400057311 */ /* 0x000e24000030d100 */
[----:B0-----:R2:W-:Y:S01]  /*8b80*/  STG.E desc[UR36][R16.64], R5 ;  /* 0x0000000510007986 */ /* 0x0015e2000c101924 */
[----:B------:R-:W-:Y:S05]  /*8b90*/  BRA `(.L_x_16524) ;  /* 0x0000000c00c87947 */ /* 0x000fea0003800000 */
.L_x_16525:
[----:B------:R-:W0:Y:S02]  /*8ba0*/  F2I.F64.TRUNC R5, R4 ;  /* 0x0000000400057311 */ /* 0x000e24000030d100 */
[----:B0-----:R0:W-:Y:S01]  /*8bb0*/  STG.E.U16 desc[UR36][R16.64], R5 ;  /* 0x0000000510007986 */ /* 0x0011e2000c101524 */
[----:B------:R-:W-:Y:S05]  /*8bc0*/  BRA `(.L_x_16524) ;  /* 0x0000000c00bc7947 */ /* 0x000fea0003800000 */
.L_x_16520:
        /* <DEDUP_REMOVED lines=13> */
.L_x_16528:
        /* <DEDUP_REMOVED lines=8> */
.L_x_16527:
        /* <DEDUP_REMOVED lines=14> */
.L_x_16530:
        /* <DEDUP_REMOVED lines=9> */
.L_x_16529:
[----:B------:R0:W-:Y:S01]  /*8e90*/  STG.E.64 desc[UR36][R16.64], R4 ;  /* 0x0000000410007986 */ /* 0x0001e2000c101b24 */
[----:B------:R-:W-:Y:S05]  /*8ea0*/  BRA `(.L_x_16524) ;  /* 0x0000000c00047947 */ /* 0x000fea0003800000 */
.L_x_16519:
        /* <DEDUP_REMOVED lines=12> */
.L_x_16533:
[----:B------:R-:W-:-:S05]  /*8f70*/  CS2R R6, SRZ ;  /* 0x0000000000067805 */ /* 0x000fca000001ff00 */
[----:B------:R0:W-:Y:S01]  /*8f80*/  STG.E.128 desc[UR36][R16.64], R4 ;  /* 0x0000000410007986 */ /* 0x0001e2000c101d24 */
[----:B------:R-:W-:Y:S05]  /*8f90*/  BRA `(.L_x_16524) ;  /* 0x0000000800c87947 */ /* 0x000fea0003800000 */
.L_x_16532:
        /* <DEDUP_REMOVED lines=25> */
.L_x_16537:
[----:B------:R-:W-:Y:S05]  /*9130*/  BSYNC B0 ;  /* 0x0000000000007941 */ /* 0x000fea0003800000 */
.L_x_16536:
[----:B------:R-:W-:-:S05]  /*9140*/  LOP3.LUT R3, R0, R3, RZ, 0xfc, !PT ;  /* 0x0000000300037212 */ /* 0x000fca00078efcff */
[----:B------:R0:W-:Y:S01]  /*9150*/  STG.E.U8 desc[UR36][R16.64], R3 ;  /* 0x0000000310007986 */ /* 0x0001e2000c101124 */
[----:B------:R-:W-:Y:S05]  /*9160*/  BRA `(.L_x_16524) ;  /* 0x0000000800547947 */ /* 0x000fea0003800000 */
.L_x_16535:
        /* <DEDUP_REMOVED lines=17> */
.L_x_16539:
[----:B------:R-:W-:Y:S01]  /*9280*/  IMAD.MOV.U32 R0, RZ, RZ, 0x7f ;  /* 0x0000007fff007424 */ /* 0x000fe200078e00ff */
[----:B------:R-:W-:-:S04]  /*9290*/  ISETP.GT.U32.AND P0, PT, R2, 0x7f800000, PT ;  /* 0x7f8000000200780c */ /* 0x000fc80003f04070 */
[----:B------:R-:W-:-:S09]  /*92a0*/  SEL R0, R0, 0x7c, P0 ;  /* 0x0000007c00007807 */ /* 0x000fd20000000000 */
.L_x_16540:
[----:B------:R-:W-:Y:S05]  /*92b0*/  BSYNC B0 ;  /* 0x0000000000007941 */ /* 0x000fea0003800000 */
.L_x_16538:
[----:B------:R-:W-:-:S04]  /*92c0*/  LOP3.LUT R2, R3, 0x80000000, RZ, 0xc0, !PT ;  /* 0x8000000003027812 */ /* 0x000fc800078ec0ff */
[----:B------:R-:W-:-:S04]  /*92d0*/  SHF.R.U32.HI R3, RZ, 0x18, R2 ;  /* 0x00000018ff037819 */ /* 0x000fc80000011602 */
[----:B------:R-:W-:-:S05]  /*92e0*/  LOP3.LUT R3, R0, R3, RZ, 0xfc, !PT ;  /* 0x0000000300037212 */ /* 0x000fca00078efcff */
[----:B------:R0:W-:Y:S01]  /*92f0*/  STG.E.U8 desc[UR36][R16.64], R3 ;  /* 0x0000000310007986 */ /* 0x0001e2000c101124 */
[----:B------:R-:W-:Y:S05]  /*9300*/  BRA `(.L_x_16524) ;  /* 0x0000000400ec7947 */ /* 0x000fea0003800000 */
.L_x_16534:
        /* <DEDUP_REMOVED lines=8> */
.L_x_16531:
        /* <DEDUP_REMOVED lines=11> */
.L_x_16543:
        /* <DEDUP_REMOVED lines=21> */
.L_x_16546:
[----:B------:R-:W-:-:S04]  /*9590*/  LOP3.LUT R2, R3, 0x80000000, RZ, 0xc0, !PT ;  /* 0x8000000003027812 */ /* 0x000fc800078ec0ff */
[----:B------:R-:W-:-:S04]  /*95a0*/  SHF.R.U32.HI R3, RZ, 0x18, R2 ;  /* 0x00000018ff037819 */ /* 0x000fc80000011602 */
[----:B------:R-:W-:-:S04]  /*95b0*/  LOP3.LUT R0, R0, R3, RZ, 0xfc, !PT ;  /* 0x0000000300007212 */ /* 0x000fc800078efcff */
[----:B------:R-:W-:-:S07]  /*95c0*/  PRMT R8, R0, 0x7610, R8 ;  /* 0x0000761000087816 */ /* 0x000fce0000000008 */
.L_x_16545:
[----:B------:R-:W-:Y:S05]  /*95d0*/  BSYNC B0 ;  /* 0x0000000000007941 */ /* 0x000fea0003800000 */
.L_x_16544:
[----:B------:R0:W-:Y:S01]  /*95e0*/  STG.E.U8 desc[UR36][R16.64], R8 ;  /* 0x0000000810007986 */ /* 0x0001e2000c101124 */
[----:B------:R-:W-:Y:S05]  /*95f0*/  BRA `(.L_x_16524) ;  /* 0x0000000400307947 */ /* 0x000fea0003800000 */
.L_x_16542:
        /* <DEDUP_REMOVED lines=21> */
.L_x_16549:
[----:B------:R-:W-:-:S04]  /*9750*/  LOP3.LUT R2, R3, 0x80000000, RZ, 0xc0, !PT ;  /* 0x8000000003027812 */ /* 0x000fc800078ec0ff */
[----:B------:R-:W-:-:S04]  /*9760*/  SHF.R.U32.HI R3, RZ, 0x18, R2 ;  /* 0x00000018ff037819 */ /* 0x000fc80000011602 */
[----:B------:R-:W-:-:S04]  /*9770*/  LOP3.LUT R0, R0, R3, RZ, 0xfc, !PT ;  /* 0x0000000300007212 */ /* 0x000fc800078efcff */
[----:B------:R-:W-:-:S07]  /*9780*/  PRMT R8, R0, 0x7610, R8 ;  /* 0x0000761000087816 */ /* 0x000fce0000000008 */
.L_x_16548:
[----:B------:R-:W-:Y:S05]  /*9790*/  BSYNC B0 ;  /* 0x0000000000007941 */ /* 0x000fea0003800000 */
.L_x_16547:
[----:B------:R0:W-:Y:S01]  /*97a0*/  STG.E.U8 desc[UR36][R16.64], R8 ;  /* 0x0000000810007986 */ /* 0x0001e2000c101124 */
[----:B------:R-:W-:Y:S05]  /*97b0*/  BRA `(.L_x_16524) ;  /* 0x0000000000c07947 */ /* 0x000fea0003800000 */
.L_x_16541:
        /* <DEDUP_REMOVED lines=26> */
.L_x_16523:
        /* <DEDUP_REMOVED lines=16> */
.L_x_16552:
[----:B------:R-:W-:Y:S05]  /*9a60*/  BRA `(.L_x_16524) ;  /* 0x0000000000147947 */ /* 0x000fea0003800000 */
.L_x_16551:
[----:B------:R-:W0:Y:S02]  /*9a70*/  F2I.U64.F64.TRUNC R4, R4 ;  /* 0x0000000400047311 */ /* 0x000e24000030d800 */
[----:B0-----:R0:W-:Y:S01]  /*9a80*/  STG.E.64 desc[UR36][R16.64], R4 ;  /* 0x0000000410007986 */ /* 0x0011e2000c101b24 */
[----:B------:R-:W-:Y:S05]  /*9a90*/  BRA `(.L_x_16524) ;  /* 0x0000000000087947 */ /* 0x000fea0003800000 */
.L_x_16550:
[----:B------:R-:W0:Y:S02]  /*9aa0*/  F2I.U32.F64.TRUNC R5, R4 ;  /* 0x0000000400057311 */ /* 0x000e24000030d000 */
[----:B0-----:R0:W-:Y:S02]  /*9ab0*/  STG.E desc[UR36][R16.64], R5 ;  /* 0x0000000510007986 */ /* 0x0011e4000c101924 */
.L_x_16524:
[----:B------:R-:W-:-:S07]  /*9ac0*/  VIADD R23, R23, 0x80 ;  /* 0x0000008017177836 */ /* 0x000fce0000000000 */
.L_x_16446:
[----:B------:R-:W-:Y:S05]  /*9ad0*/  BSYNC B6 ;  /* 0x0000000000067941 */ /* 0x000fea0003800000 */
.L_x_16445:
        /* <DEDUP_REMOVED lines=358> */
.L_x_16555:
        /* <DEDUP_REMOVED lines=21> */
.L_x_16559:
[----:B------:R-:W2:Y:S02]  /*b290*/  LDG.E.U8 R2, desc[UR36][R2.64] ;  /* 0x0000002402027981 */ /* 0x000ea4000c1e1100 */
[----:B--2---:R0:W1:Y:S01]  /*b2a0*/  I2F.F64.U16 R18, R2 ;  /* 0x0000000200127312 */ /* 0x0040620000101800 */
[----:B------:R-:W-:Y:S05]  /*b2b0*/  BRA `(.L_x_16561) ;  /* 0x0000000c00707947 */ /* 0x000fea0003800000 */
.L_x_16558:
        /* <DEDUP_REMOVED lines=9> */
.L_x_16563:
[----:B------:R-:W2:Y:S02]  /*b350*/  LDG.E R2, desc[UR36][R2.64] ;  /* 0x0000002402027981 */ /* 0x000ea4000c1e1900 */
[----:B--2---:R0:W1:Y:S01]  /*b360*/  I2F.F64 R18, R2 ;  /* 0x0000000200127312 */ /* 0x0040620000201c00 */
[----:B------:R-:W-:Y:S05]  /*b370*/  BRA `(.L_x_16561) ;  /* 0x0000000c00407947 */ /* 0x000fea0003800000 */
.L_x_16562:
[----:B------:R-:W2:Y:S02]  /*b380*/  LDG.E.U16 R2, desc[UR36][R2.64] ;  /* 0x0000002402027981 */ /* 0x000ea4000c1e1500 */
[----:B--2---:R0:W1:Y:S01]  /*b390*/  I2F.F64.S16 R18, R2 ;  /* 0x0000000200127312 */ /* 0x0040620000101c00 */
[----:B------:R-:W-:Y:S05]  /*b3a0*/  BRA `(.L_x_16561) ;  /* 0x0000000c00347947 */ /* 0x000fea0003800000 */
.L_x_16557:
        /* <DEDUP_REMOVED lines=10> */
.L_x_16565:
[----:B------:R-:W2:Y:S02]  /*b450*/  LDG.E.U16 R0, desc[UR36][R2.64] ;  /* 0x0000002402007981 */ /* 0x000ea4000c1e1500 */
[----:B--2---:R-:W-:-:S05]  /*b460*/  HADD2.F32 R0, -RZ, R0.H0_H0 ;  /* 0x20000000ff007230 */ /* 0x004fca0000004100 */
[----:B------:R-:W-:-:S04]  /*b470*/  FMUL.FTZ R0, R0, 1 ;  /* 0x3f80000000007820 */ /* 0x000fc80000410000 */
[----:B------:R0:W1:Y:S01]  /*b480*/  F2F.F64.F32 R18, R0 ;  /* 0x0000000000127310 */ /* 0x0000620000201800 */
[----:B------:R-:W-:Y:S05]  /*b490*/  BRA `(.L_x_16561) ;  /* 0x0000000800f87947 */ /* 0x000fea0003800000 */
.L_x_16564:
        /* <DEDUP_REMOVED lines=8> */
[----:B------:R-:W1:Y:S01]  /*b520*/  F2F.F64.F32 R18, R18 ;  /* 0x0000001200127310 */ /* 0x000e620000201800 */
[----:B------:R-:W-:Y:S05]  /*b530*/  BRA `(.L_x_16561) ;  /* 0x0000000800d07947 */ /* 0x000fea0003800000 */
.L_x_16567:
[----:B------:R-:W2:Y:S02]  /*b540*/  LDG.E.U16 R2, desc[UR36][R2.64] ;  /* 0x0000002402027981 */ /* 0x000ea4000c1e1500 */
[----:B--2---:R-:W-:-:S05]  /*b550*/  HADD2.F32 R0, -RZ, R2.H0_H0 ;  /* 0x20000002ff007230 */ /* 0x004fca0000004100 */
[----:B------:R-:W-:-:S04]  /*b560*/  FMUL.FTZ R0, R0, 1 ;  /* 0x3f80000000007820 */ /* 0x000fc80000410000 */
[----:B------:R2:W3:Y:S01]  /*b570*/  F2F.F64.F32 R18, R0 ;  /* 0x0000000000127310 */ /* 0x0004e20000201800 */
[----:B------:R-:W-:Y:S05]  /*b580*/  BRA `(.L_x_16561) ;  /* 0x0000000800bc7947 */ /* 0x000fea0003800000 */
.L_x_16566:
[----:B------:R0:W5:Y:S01]  /*b590*/  LDG.E.64 R18, desc[UR36][R2.64] ;  /* 0x0000002402127981 */ /* 0x000162000c1e1b00 */
[----:B------:R-:W-:Y:S05]  /*b5a0*/  BRA `(.L_x_16561) ;  /* 0x0000000800b47947 */ /* 0x000fea0003800000 */
.L_x_16556:
        /* <DEDUP_REMOVED lines=13> */
.L_x_16570:
[----:B------:R0:W5:Y:S01]  /*b680*/  LDG.E.64 R18, desc[UR36][R2.64] ;  /* 0x0000002402127981 */ /* 0x000162000c1e1b00 */
[----:B------:R-:W-:Y:S05]  /*b690*/  BRA `(.L_x_16561) ;  /* 0x0000000800787947 */ /* 0x000fea0003800000 */
.L_x_16569:
        /* <DEDUP_REMOVED lines=28> */
.L_x_16572:
        /* <DEDUP_REMOVED lines=15> */
.L_x_16571:
[----:B------:R-:W2:Y:S02]  /*b950*/  LDG.E.U16 R0, desc[UR36][R2.64] ;  /* 0x0000002402007981 */ /* 0x000ea4000c1e1500 */
[----:B--2---:R-:W-:-:S04]  /*b960*/  IMAD.U32 R0, R0, 0x10000, RZ ;  /* 0x0001000000007824 */ /* 0x004fc800078e00ff */
[----:B------:R-:W-:-:S04]  /*b970*/  FMUL.FTZ R0, R0, 1 ;  /* 0x3f80000000007820 */ /* 0x000fc80000410000 */
[----:B------:R0:W1:Y:S01]  /*b980*/  F2F.F64.F32 R18, R0 ;  /* 0x0000000000127310 */ /* 0x0000620000201800 */
[----:B------:R-:W-:Y:S05]  /*b990*/  BRA `(.L_x_16561) ;  /* 0x0000000400b87947 */ /* 0x000fea0003800000 */
.L_x_16568:
        /* <DEDUP_REMOVED lines=11> */
.L_x_16575:
        /* <DEDUP_REMOVED lines=21> */
.L_x_16579:
[----:B------:R-:W-:Y:S05]  /*bba0*/  BSYNC B1 ;  /* 0x0000000000017941 */ /* 0x000fea0003800000 */
.L_x_16578:
[----:B------:R-:W-:Y:S01]  /*bbb0*/  LEA R3, R0, 0x3b800000, 0x17 ;  /* 0x3b80000000037811 */ /* 0x000fe200078eb8ff */
[----:B------:R-:W-:-:S05]  /*bbc0*/  IMAD.SHL.U32 R0, R2, 0x100000, RZ ;  /* 0x0010000002007824 */ /* 0x000fca00078e00ff */
[----:B------:R-:W-:-:S07]  /*bbd0*/  LOP3.LUT R0, R3, R0, R4, 0xfe, !PT ;  /* 0x0000000003007212 */ /* 0x000fce00078efe04 */
.L_x_16577:
[----:B------:R-:W-:Y:S05]  /*bbe0*/  BSYNC B0 ;  /* 0x0000000000007941 */ /* 0x000fea0003800000 */
.L_x_16576:
[----:B------:R-:W-:-:S04]  /*bbf0*/  FMUL.FTZ R0, R0, 1 ;  /* 0x3f80000000007820 */ /* 0x000fc80000410000 */
[----:B------:R0:W1:Y:S01]  /*bc00*/  F2F.F64.F32 R18, R0 ;  /* 0x0000000000127310 */ /* 0x0000620000201800 */
[----:B------:R-:W-:Y:S05]  /*bc10*/  BRA `(.L_x_16561) ;  /* 0x0000000400187947 */ /* 0x000fea0003800000 */
.L_x_16574:
        /* <DEDUP_REMOVED lines=21> */
.L_x_16583:
[----:B------:R-:W-:Y:S05]  /*bd70*/  BSYNC B1 ;  /* 0x0000000000017941 */ /* 0x000fea0003800000 */
.L_x_16582:
[----:B------:R-:W-:Y:S01]  /*bd80*/  LEA R3, R0, 0x37800000, 0x17 ;  /* 0x3780000000037811 */ /* 0x000fe200078eb8ff */
[----:B------:R-:W-:-:S05]  /*bd90*/  IMAD.SHL.U32 R0, R2, 0x200000, RZ ;  /* 0x0020000002007824 */ /* 0x000fca00078e00ff */
[----:B------:R-:W-:-:S07]  /*bda0*/  LOP3.LUT R0, R3, R0, R4, 0xfe, !PT ;  /* 0x0000000003007212 */ /* 0x000fce00078efe04 */
.L_x_16581:
[----:B------:R-:W-:Y:S05]  /*bdb0*/  BSYNC B0 ;  /* 0x0000000000007941 */ /* 0x000fea0003800000 */
.L_x_16580:
[----:B------:R-:W-:-:S04]  /*bdc0*/  FMUL.FTZ R0, R0, 1 ;  /* 0x3f80000000007820 */ /* 0x000fc80000410000 */
[----:B------:R0:W1:Y:S01]  /*bdd0*/  F2F.F64.F32 R18, R0 ;  /* 0x0000000000127310 */ /* 0x0000620000201800 */
[----:B------:R-:W-:Y:S05]  /*bde0*/  BRA `(.L_x_16561) ;  /* 0x0000000000a47947 */ /* 0x000fea0003800000 */
.L_x_16573:
        /* <DEDUP_REMOVED lines=14> */
.L_x_16587:
[----:B------:R-:W-:Y:S05]  /*bed0*/  BSYNC B0 ;  /* 0x0000000000007941 */ /* 0x000fea0003800000 */
.L_x_16586:
[----:B------:R-:W-:-:S04]  /*bee0*/  FMUL.FTZ R0, R0, 1 ;  /* 0x3f80000000007820 */ /* 0x000fc80000410000 */
[----:B------:R0:W1:Y:S01]  /*bef0*/  F2F.F64.F32 R18, R0 ;  /* 0x0000000000127310 */ /* 0x0000620000201800 */
[----:B------:R-:W-:Y:S05]  /*bf00*/  BRA `(.L_x_16561) ;  /* 0x00000000005c7947 */ /* 0x000fea0003800000 */
.L_x_16560:
        /* <DEDUP_REMOVED lines=16> */
.L_x_16588:
[----:B------:R-:W-:Y:S01]  /*c010*/  CS2R R18, SRZ ;  /* 0x0000000000127805 */ /* 0x000fe2000001ff00 */
[----:B------:R-:W-:Y:S06]  /*c020*/  BRA `(.L_x_16561) ;  /* 0x0000000000147947 */ /* 0x000fec0003800000 */
.L_x_16585:
[----:B------:R-:W2:Y:S02]  /*c030*/  LDG.E.64 R18, desc[UR36][R2.64] ;  /* 0x0000002402127981 */ /* 0x000ea4000c1e1b00 */
[----:B--2---:R-:W0:Y:S01]  /*c040*/  I2F.F64.U64 R18, R18 ;  /* 0x0000001200127312 */ /* 0x004e220000301800 */
[----:B------:R-:W-:Y:S05]  /*c050*/  BRA `(.L_x_16561) ;  /* 0x0000000000087947 */ /* 0x000fea0003800000 */
.L_x_16584:
[----:B------:R-:W2:Y:S02]  /*c060*/  LDG.E R2, desc[UR36][R2.64] ;  /* 0x0000002402027981 */ /* 0x000ea4000c1e1900 */
[----:B--2---:R0:W1:Y:S02]  /*c070*/  I2F.F64.U32 R18, R2 ;  /* 0x0000000200127312 */ /* 0x0040640000201800 */
.L_x_16561:
[----:B0-----:R-:W2:Y:S01]  /*c080*/  LDC.U8 R4, c[0x0][0x493] ;  /* 0x000124c0ff047b82 */ /* 0x001ea20000000000 */
[----:B------:R-:W-:Y:S02]  /*c090*/  ULDC.64 UR4, c[0x0][0x488] ;  /* 0x0001220000047ab9 */ /* 0x000fe40000000a00 */
[----:B------:R-:W-:-:S05]  /*c0a0*/  IADD3 R2, P0, R22, UR4, RZ ;  /* 0x0000000416027c10 */ /* 0x000fca000ff1e0ff */
        /* <DEDUP_REMOVED lines=15> */
.L_x_16592:
[----:B------:R-:W2:Y:S02]  /*c1a0*/  LDG.E.U8 R2, desc[UR36][R2.64] ;  /* 0x0000002402027981 */ /* 0x000ea4000c1e1100 */
[----:B--2---:R0:W2:Y:S01]  /*c1b0*/  I2F.F64.U16 R20, R2 ;  /* 0x0000000200147312 */ /* 0x0040a20000101800 */
[----:B------:R-:W-:Y:S05]  /*c1c0*/  BRA `(.L_x_16594) ;  /* 0x0000000c00707947 */ /* 0x000fea0003800000 */
.L_x_16591:
        /* <DEDUP_REMOVED lines=9> */
.L_x_16596:
[----:B------:R-:W2:Y:S02]  /*c260*/  LDG.E R2, desc[UR36][R2.64] ;  /* 0x0000002402027981 */ /* 0x000ea4000c1e1900 */
[----:B--2---:R0:W2:Y:S01]  /*c270*/  I2F.F64 R20, R2 ;  /* 0x0000000200147312 */ /* 0x0040a20000201c00 */
[----:B------:R-:W-:Y:S05]  /*c280*/  BRA `(.L_x_16594) ;  /* 0x0000000c00407947 */ /* 0x000fea0003800000 */
.L_x_16595:
[----:B------:R-:W2:Y:S02]  /*c290*/  LDG.E.U16 R2, desc[UR36][R2.64] ;  /* 0x0000002402027981 */ /* 0x000ea4000c1e1500 */
[----:B--2---:R0:W2:Y:S01]  /*c2a0*/  I2F.F64.S16 R20, R2 ;  /* 0x0000000200147312 */ /* 0x0040a20000101c00 */
[----:B------:R-:W-:Y:S05]  /*c2b0*/  BRA `(.L_x_16594) ;  /* 0x0000000c00347947 */ /* 0x000fea0003800000 */
.L_x_16590:
        /* <DEDUP_REMOVED lines=10> */
.L_x_16598:
[----:B------:R-:W2:Y:S02]  /*c360*/  LDG.E.U16 R0, desc[UR36][R2.64] ;  /* 0x0000002402007981 */ /* 0x000ea4000c1e1500 */
[----:B--2---:R-:W-:-:S05]  /*c370*/  HADD2.F32 R0, -RZ, R0.H0_H0 ;  /* 0x20000000ff007230 */ /* 0x004fca0000004100 */
[----:B------:R-:W-:-:S04]  /*c380*/  FMUL.FTZ R0, R0, 1 ;  /* 0x3f80000000007820 */ /* 0x000fc80000410000 */
[----:B------:R2:W0:Y:S01]  /*c390*/  F2F.F64.F32 R20, R0 ;  /* 0x0000000000147310 */ /* 0x0004220000201800 */
[----:B------:R-:W-:Y:S05]  /*c3a0*/  BRA `(.L_x_16594) ;  /* 0x0000000800f87947 */ /* 0x000fea0003800000 */
.L_x_16597:
        /* <DEDUP_REMOVED lines=10> */
.L_x_16600:
[----:B------:R-:W2:Y:S02]  /*c450*/  LDG.E.U16 R2, desc[UR36][R2.64] ;  /* 0x0000002402027981 */ /* 0x000ea4000c1e1500 */
[----:B--2---:R-:W-:-:S05]  /*c460*/  HADD2.F32 R0, -RZ, R2.H0_H0 ;  /* 0x20000002ff007230 */ /* 0x004fca0000004100 */
[----:B------:R-:W-:-:S04]  /*c470*/  FMUL.FTZ R0, R0, 1 ;  /* 0x3f80000000007820 */ /* 0x000fc80000410000 */
[----:B------:R0:W2:Y:S01]  /*c480*/  F2F.F64.F32 R20, R0 ;  /* 0x0000000000147310 */ /* 0x0000a20000201800 */
[----:B------:R-:W-:Y:S05]  /*c490*/  BRA `(.L_x_16594) ;  /* 0x0000000800bc7947 */ /* 0x000fea0003800000 */
.L_x_16599:
[----:B------:R0:W5:Y:S01]  /*c4a0*/  LDG.E.64 R20, desc[UR36][R2.64] ;  /* 0x0000002402147981 */ /* 0x000162000c1e1b00 */
[----:B------:R-:W-:Y:S05]  /*c4b0*/  BRA `(.L_x_16594) ;  /* 0x0000000800b47947 */ /* 0x000fea0003800000 */
.L_x_16589:
        /* <DEDUP_REMOVED lines=13> */
.L_x_16603:
[----:B------:R0:W5:Y:S01]  /*c590*/  LDG.E.64 R20, desc[UR36][R2.64] ;  /* 0x0000002402147981 */ /* 0x000162000c1e1b00 */
[----:B------:R-:W-:Y:S05]  /*c5a0*/  BRA `(.L_x_16594) ;  /* 0x0000000800787947 */ /* 0x000fea0003800000 */
.L_x_16602:
        /* <DEDUP_REMOVED lines=28> */
.L_x_16605:
        /* <DEDUP_REMOVED lines=15> */
.L_x_16604:
[----:B------:R-:W2:Y:S02]  /*c860*/  LDG.E.U16 R0, desc[UR36][R2.64] ;  /* 0x0000002402007981 */ /* 0x000ea4000c1e1500 */
[----:B--2---:R-:W-:-:S04]  /*c870*/  IMAD.U32 R0, R0, 0x10000, RZ ;  /* 0x0001000000007824 */ /* 0x004fc800078e00ff */
[----:B------:R-:W-:-:S04]  /*c880*/  FMUL.FTZ R0, R0, 1 ;  /* 0x3f80000000007820 */ /* 0x000fc80000410000 */
[----:B------:R0:W2:Y:S01]  /*c890*/  F2F.F64.F32 R20, R0 ;  /* 0x0000000000147310 */ /* 0x0000a20000201800 */
[----:B------:R-:W-:Y:S05]  /*c8a0*/  BRA `(.L_x_16594) ;  /* 0x0000000400b87947 */ /* 0x000fea0003800000 */
.L_x_16601:
        /* <DEDUP_REMOVED lines=11> */
.L_x_16608:
        /* <DEDUP_REMOVED lines=21> */
.L_x_16612:
[----:B------:R-:W-:Y:S05]  /*cab0*/  BSYNC B1 ;  /* 0x0000000000017941 */ /* 0x000fea0003800000 */
.L_x_16611:
[----:B------:R-:W-:Y:S01]  /*cac0*/  LEA R3, R0, 0x3b800000, 0x17 ;  /* 0x3b80000000037811 */ /* 0x000fe200078eb8ff */
[----:B------:R-:W-:-:S05]  /*cad0*/  IMAD.SHL.U32 R0, R2, 0x100000, RZ ;  /* 0x0010000002007824 */ /* 0x000fca00078e00ff */
[----:B------:R-:W-:-:S07]  /*cae0*/  LOP3.LUT R0, R3, R0, R4, 0xfe, !PT ;  /* 0x0000000003007212 */ /* 0x000fce00078efe04 */
.L_x_16610:
[----:B------:R-:W-:Y:S05]  /*caf0*/  BSYNC B0 ;  /* 0x0000000000007941 */ /* 0x000fea0003800000 */
.L_x_16609:
[----:B------:R-:W-:-:S04]  /*cb00*/  FMUL.FTZ R0, R0, 1 ;  /* 0x3f80000000007820 */ /* 0x000fc80000410000 */
[----:B------:R0:W2:Y:S01]  /*cb10*/  F2F.F64.F32 R20, R0 ;  /* 0x0000000000147310 */ /* 0x0000a20000201800 */
[----:B------:R-:W-:Y:S05]  /*cb20*/  BRA `(.L_x_16594) ;  /* 0x0000000400187947 */ /* 0x000fea0003800000 */
.L_x_16607:
        /* <DEDUP_REMOVED lines=21> */
.L_x_16616:
[----:B------:R-:W-:Y:S05]  /*cc80*/  BSYNC B1 ;  /* 0x0000000000017941 */ /* 0x000fea0003800000 */
.L_x_16615:
[----:B------:R-:W-:Y:S01]  /*cc90*/  LEA R3, R0, 0x37800000, 0x17 ;  /* 0x3780000000037811 */ /* 0x000fe200078eb8ff */
[----:B------:R-:W-:-:S05]  /*cca0*/  IMAD.SHL.U32 R0, R2, 0x200000, RZ ;  /* 0x0020000002007824 */ /* 0x000fca00078e00ff */
[----:B------:R-:W-:-:S07]  /*ccb0*/  LOP3.LUT R0, R3, R0, R4, 0xfe, !PT ;  /* 0x0000000003007212 */ /* 0x000fce00078efe04 */
.L_x_16614:
[----:B------:R-:W-:Y:S05]  /*ccc0*/  BSYNC B0 ;  /* 0x0000000000007941 */ /* 0x000fea0003800000 */
.L_x_16613:
[----:B------:R-:W-:-:S04]  /*ccd0*/  FMUL.FTZ R0, R0, 1 ;  /* 0x3f80000000007820 */ /* 0x000fc80000410000 */
[----:B------:R0:W2:Y:S01]  /*cce0*/  F2F.F64.F32 R20, R0 ;  /* 0x0000000000147310 */ /* 0x0000a20000201800 */
[----:B------:R-:W-:Y:S05]  /*ccf0*/  BRA `(.L_x_16594) ;  /* 0x0000000000a47947 */ /* 0x000fea0003800000 */
.L_x_16606:
        /* <DEDUP_REMOVED lines=14> */
.L_x_16620:
[----:B------:R-:W-:Y:S05]  /*cde0*/  BSYNC B0 ;  /* 0x0000000000007941 */ /* 0x000fea0003800000 */
.L_x_16619:
[----:B------:R-:W-:-:S04]  /*cdf0*/  FMUL.FTZ R0, R0, 1 ;  /* 0x3f80000000007820 */ /* 0x000fc80000410000 */
[----:B------:R0:W2:Y:S01]  /*ce00*/  F2F.F64.F32 R20, R0 ;  /* 0x0000000000147310 */ /* 0x0000a20000201800 */
[----:B------:R-:W-:Y:S05]  /*ce10*/  BRA `(.L_x_16594) ;  /* 0x00000000005c7947 */ /* 0x000fea0003800000 */
.L_x_16593:
        /* <DEDUP_REMOVED lines=16> */
.L_x_16621:
[----:B------:R-:W-:Y:S01]  /*cf20*/  CS2R R20, SRZ ;  /* 0x0000000000147805 */ /* 0x000fe2000001ff00 */
[----:B------:R-:W-:Y:S06]  /*cf30*/  BRA `(.L_x_16594) ;  /* 0x0000000000147947 */ /* 0x000fec0003800000 */
.L_x_16618:
[----:B------:R-:W2:Y:S02]  /*cf40*/  LDG.E.64 R20, desc[UR36][R2.64] ;  /* 0x0000002402147981 */ /* 0x000ea4000c1e1b00 */
[----:B--2---:R-:W0:Y:S01]  /*cf50*/  I2F.F64.U64 R20, R20 ;  /* 0x0000001400147312 */ /* 0x004e220000301800 */
[----:B------:R-:W-:Y:S05]  /*cf60*/  BRA `(.L_x_16594) ;  /* 0x0000000000087947 */ /* 0x000fea0003800000 */
.L_x_16617:
[----:B------:R-:W2:Y:S02]  /*cf70*/  LDG.E R2, desc[UR36][R2.64] ;  /* 0x0000002402027981 */ /* 0x000ea4000c1e1900 */
[----:B--2---:R0:W2:Y:S02]  /*cf80*/  I2F.F64.U32 R20, R2 ;  /* 0x0000000200147312 */ /* 0x0040a40000201800 */
.L_x_16594:
[----:B-1-345:R-:W-:Y:S01]  /*cf90*/  DADD R6, -RZ, |R18| ;  /* 0x00000000ff067229 */ /* 0x03afe20000000512 */
[----:B0-----:R-:W-:Y:S01]  /*cfa0*/  IMAD.MOV.U32 R2, RZ, RZ, 0x1 ;  /* 0x00000001ff027424 */ /* 0x001fe200078e00ff */
[--C-:B--2---:R-:W-:Y:S01]  /*cfb0*/  DADD R8, -RZ, |R20|.reuse ;  /* 0x00000000ff087229 */ /* 0x104fe20000000514 */
        /* <DEDUP_REMOVED lines=23> */
.L_x_16623:
[----:B------:R-:W-:Y:S05]  /*d130*/  BSYNC B0 ;  /* 0x0000000000007941 */ /* 0x000fea0003800000 */
.L_x_16622:
        /* <DEDUP_REMOVED lines=82> */
.L_x_16625:
[----:B------:R-:W-:Y:S02]  /*d660*/  FSEL R2, RZ, 3.37028055040000000000e+12, P1 ;  /* 0x54442d18ff027808 */ /* 0x000fe40000800000 */
[----:B------:R-:W-:-:S07]  /*d670*/  FSEL R3, RZ, 2.1426990032196044922, P1 ;  /* 0x400921fbff037808 */ /* 0x000fce0000800000 */
.L_x_16626:
[----:B------:R-:W-:Y:S05]  /*d680*/  BSYNC B0 ;  /* 0x0000000000007941 */ /* 0x000fea0003800000 */
.L_x_16624:
        /* <DEDUP_REMOVED lines=20> */
.L_x_16630:
[----:B------:R-:W0:Y:S02]  /*d7d0*/  F2I.S64.F64.TRUNC R4, R4 ;  /* 0x0000000400047311 */ /* 0x000e24000030d900 */
[----:B0-----:R-:W-:-:S05]  /*d7e0*/  IMAD.MOV.U32 R3, RZ, RZ, R4 ;  /* 0x000000ffff037224 */ /* 0x001fca00078e0004 */
[----:B------:R0:W-:Y:S01]  /*d7f0*/  STG.E.U8 desc[UR36][R16.64], R3 ;  /* 0x0000000310007986 */ /* 0x0001e2000c101124 */
[----:B------:R-:W-:Y:S05]  /*d800*/  BRA `(.L_x_16632) ;  /* 0x0000000c00f87947 */ /* 0x000fea0003800000 */
.L_x_16629:
        /* <DEDUP_REMOVED lines=9> */
.L_x_16634:
[----:B------:R-:W0:Y:S02]  /*d8a0*/  F2I.F64.TRUNC R5, R4 ;  /* 0x0000000400057311 */ /* 0x000e24000030d100 */
[----:B0-----:R0:W-:Y:S01]  /*d8b0*/  STG.E desc[UR36][R16.64], R5 ;  /* 0x0000000510007986 */ /* 0x0011e2000c101924 */
[----:B------:R-:W-:Y:S05]  /*d8c0*/  BRA `(.L_x_16632) ;  /* 0x0000000c00c87947 */ /* 0x000fea0003800000 */
.L_x_16633:
[----:B------:R-:W0:Y:S02]  /*d8d0*/  F2I.F64.TRUNC R5, R4 ;  /* 0x0000000400057311 */ /* 0x000e24000030d100 */
[----:B0-----:R0:W-:Y:S01]  /*d8e0*/  STG.E.U16 desc[UR36][R16.64], R5 ;  /* 0x0000000510007986 */ /* 0x0011e2000c101524 */
[----:B------:R-:W-:Y:S05]  /*d8f0*/  BRA `(.L_x_16632) ;  /* 0x0000000c00bc7947 */ /* 0x000fea0003800000 */
.L_x_16628:
        /* <DEDUP_REMOVED lines=13> */
.L_x_16636:
        /* <DEDUP_REMOVED lines=8> */
.L_x_16635:
        /* <DEDUP_REMOVED lines=14> */
.L_x_16638:
        /* <DEDUP_REMOVED lines=9> */
.L_x_16637:
[----:B------:R0:W-:Y:S01]  /*dbc0*/  STG.E.64 desc[UR36][R16.64], R4 ;  /* 0x0000000410007986 */ /* 0x0001e2000c101b24 */
[----:B------:R-:W-:Y:S05]  /*dbd0*/  BRA `(.L_x_16632) ;  /* 0x0000000c00047947 */ /* 0x000fea0003800000 */
.L_x_16627:
        /* <DEDUP_REMOVED lines=12> */
.L_x_16641:
[----:B------:R-:W-:-:S05]  /*dca0*/  CS2R R6, SRZ ;  /* 0x0000000000067805 */ /* 0x000fca000001ff00 */
[----:B------:R0:W-:Y:S01]  /*dcb0*/  STG.E.128 desc[UR36][R16.64], R4 ;  /* 0x0000000410007986 */ /* 0x0001e2000c101d24 */
[----:B------:R-:W-:Y:S05]  /*dcc0*/  BRA `(.L_x_16632) ;  /* 0x0000000800c87947 */ /* 0x000fea0003800000 */
.L_x_16640:
        /* <DEDUP_REMOVED lines=25> */
.L_x_16645:
[----:B------:R-:W-:Y:S05]  /*de60*/  BSYNC B0 ;  /* 0x0000000000007941 */ /* 0x000fea0003800000 */
.L_x_16644:
[----:B------:R-:W-:-:S05]  /*de70*/  LOP3.LUT R3, R0, R3, RZ, 0xfc, !PT ;  /* 0x0000000300037212 */ /* 0x000fca00078efcff */
[----:B------:R3:W-:Y:S01]  /*de80*/  STG.E.U8 desc[UR36][R16.64], R3 ;  /* 0x0000000310007986 */ /* 0x0007e2000c101124 */
[----:B------:R-:W-:Y:S05]  /*de90*/  BRA `(.L_x_16632) ;  /* 0x0000000800547947 */ /* 0x000fea0003800000 */
.L_x_16643:
        /* <DEDUP_REMOVED lines=17> */
.L_x_16647:
[----:B------:R-:W-:Y:S01]  /*dfb0*/  IMAD.MOV.U32 R0, RZ, RZ, 0x7f ;  /* 0x0000007fff007424 */ /* 0x000fe200078e00ff */
[----:B------:R-:W-:-:S04]  /*dfc0*/  ISETP.GT.U32.AND P0, PT, R2, 0x7f800000, PT ;  /* 0x7f8000000200780c */ /* 0x000fc80003f04070 */
[----:B------:R-:W-:-:S09]  /*dfd0*/  SEL R0, R0, 0x7c, P0 ;  /* 0x0000007c00007807 */ /* 0x000fd20000000000 */
.L_x_16648:
[----:B------:R-:W-:Y:S05]  /*dfe0*/  BSYNC B0 ;  /* 0x0000000000007941 */ /* 0x000fea0003800000 */
.L_x_16646:
[----:B------:R-:W-:-:S04]  /*dff0*/  LOP3.LUT R2, R3, 0x80000000, RZ, 0xc0, !PT ;  /* 0x8000000003027812 */ /* 0x000fc800078ec0ff */
[----:B------:R-:W-:-:S04]  /*e000*/  SHF.R.U32.HI R3, RZ, 0x18, R2 ;  /* 0x00000018ff037819 */ /* 0x000fc80000011602 */
[----:B------:R-:W-:-:S05]  /*e010*/  LOP3.LUT R3, R0, R3, RZ, 0xfc, !PT ;  /* 0x0000000300037212 */ /* 0x000fca00078efcff */
[----:B------:R4:W-:Y:S01]  /*e020*/  STG.E.U8 desc[UR36][R16.64], R3 ;  /* 0x0000000310007986 */ /* 0x0009e2000c101124 */
[----:B------:R-:W-:Y:S05]  /*e030*/  BRA `(.L_x_16632) ;  /* 0x0000000400ec7947 */ /* 0x000fea0003800000 */
.L_x_16642:
        /* <DEDUP_REMOVED lines=8> */
.L_x_16639:
        /* <DEDUP_REMOVED lines=11> */
.L_x_16651:
        /* <DEDUP_REMOVED lines=21> */
.L_x_16654:
[----:B------:R-:W-:-:S04]  /*e2c0*/  LOP3.LUT R2, R3, 0x80000000, RZ, 0xc0, !PT ;  /* 0x8000000003027812 */ /* 0x000fc800078ec0ff */
[----:B------:R-:W-:-:S04]  /*e2d0*/  SHF.R.U32.HI R3, RZ, 0x18, R2 ;  /* 0x00000018ff037819 */ /* 0x000fc80000011602 */
[----:B------:R-:W-:-:S04]  /*e2e0*/  LOP3.LUT R0, R0, R3, RZ, 0xfc, !PT ;  /* 0x0000000300007212 */ /* 0x000fc800078efcff */
[----:B------:R-:W-:-:S07]  /*e2f0*/  PRMT R8, R0, 0x7610, R8 ;  /* 0x0000761000087816 */ /* 0x000fce0000000008 */
.L_x_16653:
[----:B------:R-:W-:Y:S05]  /*e300*/  BSYNC B0 ;  /* 0x0000000000007941 */ /* 0x000fea0003800000 */
.L_x_16652:
[----:B------:R0:W-:Y:S01]  /*e310*/  STG.E.U8 desc[UR36][R16.64], R8 ;  /* 0x0000000810007986 */ /* 0x0001e2000c101124 */
[----:B------:R-:W-:Y:S05]  /*e320*/  BRA `(.L_x_16632) ;  /* 0x0000000400307947 */ /* 0x000fea0003800000 */
.L_x_16650:
        /* <DEDUP_REMOVED lines=21> */
.L_x_16657:
[----:B------:R-:W-:-:S04]  /*e480*/  LOP3.LUT R2, R3, 0x80000000, RZ, 0xc0, !PT ;  /* 0x8000000003027812 */ /* 0x000fc800078ec0ff */
[----:B------:R-:W-:-:S04]  /*e490*/  SHF.R.U32.HI R3, RZ, 0x18, R2 ;  /* 0x00000018ff037819 */ /* 0x000fc80000011602 */
[----:B------:R-:W-:-:S04]  /*e4a0*/  LOP3.LUT R0, R0, R3, RZ, 0xfc, !PT ;  /* 0x0000000300007212 */ /* 0x000fc800078efcff */
[----:B------:R-:W-:-:S07]  /*e4b0*/  PRMT R8, R0, 0x7610, R8 ;  /* 0x0000761000087816 */ /* 0x000fce0000000008 */
.L_x_16656:
[----:B------:R-:W-:Y:S05]  /*e4c0*/  BSYNC B0 ;  /* 0x0000000000007941 */ /* 0x000fea0003800000 */
.L_x_16655:
[----:B------:R0:W-:Y:S01]  /*e4d0*/  STG.E.U8 desc[UR36][R16.64], R8 ;  /* 0x0000000810007986 */ /* 0x0001e2000c101124 */
[----:B------:R-:W-:Y:S05]  /*e4e0*/  BRA `(.L_x_16632) ;  /* 0x0000000000c07947 */ /* 0x000fea0003800000 */
.L_x_16649:
        /* <DEDUP_REMOVED lines=26> */
.L_x_16631:
        /* <DEDUP_REMOVED lines=16> */
.L_x_16660:
[----:B------:R-:W-:Y:S05]  /*e790*/  BRA `(.L_x_16632) ;  /* 0x0000000000147947 */ /* 0x000fea0003800000 */
.L_x_16659:
[----:B------:R-:W0:Y:S02]  /*e7a0*/  F2I.U64.F64.TRUNC R4, R4 ;  /* 0x0000000400047311 */ /* 0x000e24000030d800 */
[----:B0-----:R0:W-:Y:S01]  /*e7b0*/  STG.E.64 desc[UR36][R16.64], R4 ;  /* 0x0000000410007986 */ /* 0x0011e2000c101b24 */
[----:B------:R-:W-:Y:S05]  /*e7c0*/  BRA `(.L_x_16632) ;  /* 0x0000000000087947 */ /* 0x000fea0003800000 */
.L_x_16658:
[----:B------:R-:W0:Y:S02]  /*e7d0*/  F2I.U32.F64.TRUNC R5, R4 ;  /* 0x0000000400057311 */ /* 0x000e24000030d000 */
[----:B0-----:R0:W-:Y:S02]  /*e7e0*/  STG.E desc[UR36][R16.64], R5 ;  /* 0x0000000510007986 */ /* 0x0011e4000c101924 */
.L_x_16632:
[----:B------:R-:W-:-:S07]  /*e7f0*/  VIADD R23, R23, 0x80 ;  /* 0x0000008017177836 */ /* 0x000fce0000000000 */
.L_x_16554:
[----:B------:R-:W-:Y:S05]  /*e800*/  BSYNC B6 ;  /* 0x0000000000067941 */ /* 0x000fea0003800000 */
.L_x_16553:
        /* <DEDUP_REMOVED lines=357> */
.L_x_16661:
        /* <DEDUP_REMOVED lines=21> */
.L_x_16665:
[----:B------:R-:W2:Y:S02]  /*ffb0*/  LDG.E.U8 R2, desc[UR36][R2.64] ;  /* 0x0000002402027981 */ /* 0x000ea4000c1e1100 */
[----:B--2---:R0:W1:Y:S01]  /*ffc0*/  I2F.F64.U16 R18, R2 ;  /* 0x0000000200127312 */ /* 0x0040620000101800 */
[----:B------:R-:W-:Y:S05]  /*ffd0*/  BRA `(.L_x_16667) ;  /* 0x0000000c00707947 */ /* 0x000fea0003800000 */
.L_x_16664:
        /* <DEDUP_REMOVED lines=9> */
.L_x_16669:
[----:B------:R-:W2:Y:S02]  /*10070*/  LDG.E R2, desc[UR36][R2.64] ;  /* 0x0000002402027981 */ /* 0x000ea4000c1e1900 */
[----:B--2---:R0:W1:Y:S01]  /*10080*/  I2F.F64 R18, R2 ;  /* 0x0000000200127312 */ /* 0x0040620000201c00 */
[----:B------:R-:W-:Y:S05]  /*10090*/  BRA `(.L_x_16667) ;  /* 0x0000000c00407947 */ /* 0x000fea0003800000 */
.L_x_16668:
[----:B------:R-:W2:Y:S02]  /*100a0*/  LDG.E.U16 R2, desc[UR36][R2.64] ;  /* 0x0000002402027981 */ /* 0x000ea4000c1e1500 */
[----:B--2---:R0:W1:Y:S01]  /*100b0*/  I2F.F64.S16 R18, R2 ;  /* 0x0000000200127312 */ /* 0x0040620000101c00 */
[----:B------:R-:W-:Y:S05]  /*100c0*/  BRA `(.L_x_16667) ;  /* 0x0000000c00347947 */ /* 0x000fea0003800000 */
.L_x_16663:
        /* <DEDUP_REMOVED lines=10> */
.L_x_16671:
[----:B------:R-:W2:Y:S02]  /*10170*/  LDG.E.U16 R0, desc[UR36][R2.64] ;  /* 0x0000002402007981 */ /* 0x000ea4000c1e1500 */
[----:B--2---:R-:W-:-:S05]  /*10180*/  HADD2.F32 R0, -RZ, R0.H0_H0 ;  /* 0x20000000ff007230 */ /* 0x004fca0000004100 */
[----:B------:R-:W-:-:S04]  /*10190*/  FMUL.FTZ R0, R0, 1 ;  /* 0x3f80000000007820 */ /* 0x000fc80000410000 */
[----:B------:R0:W1:Y:S01]  /*101a0*/  F2F.F64.F32 R18, R0 ;  /* 0x0000000000127310 */ /* 0x0000620000201800 */
[----:B------:R-:W-:Y:S05]  /*101b0*/  BRA `(.L_x_16667) ;  /* 0x0000000800f87947 */ /* 0x000fea0003800000 */
.L_x_16670:
        /* <DEDUP_REMOVED lines=10> */
.L_x_16673:
[----:B------:R-:W2:Y:S02]  /*10260*/  LDG.E.U16 R2, desc[UR36][R2.64] ;  /* 0x0000002402027981 */ /* 0x000ea4000c1e1500 */
[----:B--2---:R-:W-:-:S05]  /*10270*/  HADD2.F32 R0, -RZ, R2.H0_H0 ;  /* 0x20000002ff007230 */ /* 0x004fca0000004100 */
[----:B------:R-:W-:-:S04]  /*10280*/  FMUL.FTZ R0, R0, 1 ;  /* 0x3f80000000007820 */ /* 0x000fc80000410000 */
[----:B------:R0:W1:Y:S01]  /*10290*/  F2F.F64.F32 R18, R0 ;  /* 0x0000000000127310 */ /* 0x0000620000201800 */
[----:B------:R-:W-:Y:S05]  /*102a0*/  BRA `(.L_x_16667) ;  /* 0x0000000800bc7947 */ /* 0x000fea0003800000 */
.L_x_16672:
[----:B------:R0:W5:Y:S01]  /*102b0*/  LDG.E.64 R18, desc[UR36][R2.64] ;  /* 0x0000002402127981 */ /* 0x000162000c1e1b00 */
[----:B------:R-:W-:Y:S05]  /*102c0*/  BRA `(.L_x_16667) ;  /* 0x0000000800b47947 */ /* 0x000fea0003800000 */
.L_x_16662:
        /* <DEDUP_REMOVED lines=13> */
.L_x_16676:
[----:B------:R0:W5:Y:S01]  /*103a0*/  LDG.E.64 R18, desc[UR36][R2.64] ;  /* 0x0000002402127981 */ /* 0x000162000c1e1b00 */
[----:B------:R-:W-:Y:S05]  /*103b0*/  BRA `(.L_x_16667) ;  /* 0x0000000800787947 */ /* 0x000fea0003800000 */
.L_x_16675:
        /* <DEDUP_REMOVED lines=28> */
.L_x_16678:
        /* <DEDUP_REMOVED lines=15> */
.L_x_16677:
[----:B------:R-:W2:Y:S02]  /*10670*/  LDG.E.U16 R0, desc[UR36][R2.64] ;  /* 0x0000002402007981 */ /* 0x000ea4000c1e1500 */
[----:B--2---:R-:W-:-:S04]  /*10680*/  IMAD.U32 R0, R0, 0x10000, RZ ;  /* 0x0001000000007824 */ /* 0x004fc800078e00ff */
[----:B------:R-:W-:-:S04]  /*10690*/  FMUL.FTZ R0, R0, 1 ;  /* 0x3f80000000007820 */ /* 0x000fc80000410000 */
[----:B------:R0:W1:Y:S01]  /*106a0*/  F2F.F64.F32 R18, R0 ;  /* 0x0000000000127310 */ /* 0x0000620000201800 */
[----:B------:R-:W-:Y:S05]  /*106b0*/  BRA `(.L_x_16667) ;  /* 0x0000000400b87947 */ /* 0x000fea0003800000 */
.L_x_16674:
        /* <DEDUP_REMOVED lines=11> */
.L_x_16681:
        /* <DEDUP_REMOVED lines=21> */
.L_x_16685:
[----:B------:R-:W-:Y:S05]  /*108c0*/  BSYNC B1 ;  /* 0x0000000000017941 */ /* 0x000fea0003800000 */
.L_x_16684:
[----:B------:R-:W-:Y:S01]  /*108d0*/  LEA R3, R0, 0x3b800000, 0x17 ;  /* 0x3b80000000037811 */ /* 0x000fe200078eb8ff */
[----:B------:R-:W-:-:S05]  /*108e0*/  IMAD.SHL.U32 R0, R2, 0x100000, RZ ;  /* 0x0010000002007824 */ /* 0x000fca00078e00ff */
[----:B------:R-:W-:-:S07]  /*108f0*/  LOP3.LUT R0, R3, R0, R4, 0xfe, !PT ;  /* 0x0000000003007212 */ /* 0x000fce00078efe04 */
.L_x_16683:
[----:B------:R-:W-:Y:S05]  /*10900*/  BSYNC B0 ;  /* 0x0000000000007941 */ /* 0x000fea0003800000 */
.L_x_16682:
[----:B------:R-:W-:-:S04]  /*10910*/  FMUL.FTZ R0, R0, 1 ;  /* 0x3f80000000007820 */ /* 0x000fc80000410000 */
[----:B------:R2:W3:Y:S01]  /*10920*/  F2F.F64.F32 R18, R0 ;  /* 0x0000000000127310 */ /* 0x0004e20000201800 */
[----:B------:R-:W-:Y:S05]  /*10930*/  BRA `(.L_x_16667) ;  /* 0x0000000400187947 */ /* 0x000fea0003800000 */
.L_x_16680:
        /* <DEDUP_REMOVED lines=21> */
.L_x_16689:
[----:B------:R-:W-:Y:S05]  /*10a90*/  BSYNC B1 ;  /* 0x0000000000017941 */ /* 0x000fea0003800000 */
.L_x_16688:
[----:B------:R-:W-:Y:S01]  /*10aa0*/  LEA R3, R0, 0x37800000, 0x17 ;  /* 0x3780000000037811 */ /* 0x000fe200078eb8ff */
[----:B------:R-:W-:-:S05]  /*10ab0*/  IMAD.SHL.U32 R0, R2, 0x200000, RZ ;  /* 0x0020000002007824 */ /* 0x000fca00078e00ff */
[----:B------:R-:W-:-:S07]  /*10ac0*/  LOP3.LUT R0, R3, R0, R4, 0xfe, !PT ;  /* 0x0000000003007212 */ /* 0x000fce00078efe04 */
.L_x_16687:
[----:B------:R-:W-:Y:S05]  /*10ad0*/  BSYNC B0 ;  /* 0x0000000000007941 */ /* 0x000fea0003800000 */
.L_x_16686:
[----:B------:R-:W-:-:S04]  /*10ae0*/  FMUL.FTZ R0, R0, 1 ;  /* 0x3f80000000007820 */ /* 0x000fc80000410000 */
[----:B------:R4:W0:Y:S01]  /*10af0*/  F2F.F64.F32 R18, R0 ;  /* 0x0000000000127310 */ /* 0x0008220000201800 */
[----:B------:R-:W-:Y:S05]  /*10b00*/  BRA `(.L_x_16667) ;  /* 0x0000000000a47947 */ /* 0x000fea0003800000 */
.L_x_16679:
        /* <DEDUP_REMOVED lines=14> */
.L_x_16693:
[----:B------:R-:W-:Y:S05]  /*10bf0*/  BSYNC B0 ;  /* 0x0000000000007941 */ /* 0x000fea0003800000 */
.L_x_16692:
[----:B------:R-:W-:-:S04]  /*10c00*/  FMUL.FTZ R0, R0, 1 ;  /* 0x3f80000000007820 */ /* 0x000fc80000410000 */
[----:B------:R0:W1:Y:S01]  /*10c10*/  F2F.F64.F32 R18, R0 ;  /* 0x0000000000127310 */ /* 0x0000620000201800 */
[----:B------:R-:W-:Y:S05]  /*10c20*/  BRA `(.L_x_16667) ;  /* 0x00000000005c7947 */ /* 0x000fea0003800000 */
.L_x_16666:
        /* <DEDUP_REMOVED lines=16> */
.L_x_16694:
[----:B------:R-:W-:Y:S01]  /*10d30*/  CS2R R18, SRZ ;  /* 0x0000000000127805 */ /* 0x000fe2000001ff00 */
[----:B------:R-:W-:Y:S06]  /*10d40*/  BRA `(.L_x_16667) ;  /* 0x0000000000147947 */ /* 0x000fec0003800000 */
.L_x_16691:
[----:B------:R-:W2:Y:S02]  /*10d50*/  LDG.E.64 R18, desc[UR36][R2.64] ;  /* 0x0000002402127981 */ /* 0x000ea4000c1e1b00 */
[----:B--2---:R-:W0:Y:S01]  /*10d60*/  I2F.F64.U64 R18, R18 ;  /* 0x0000001200127312 */ /* 0x004e220000301800 */
[----:B------:R-:W-:Y:S05]  /*10d70*/  BRA `(.L_x_16667) ;  /* 0x0000000000087947 */ /* 0x000fea0003800000 */
.L_x_16690:
[----:B------:R-:W2:Y:S02]  /*10d80*/  LDG.E R2, desc[UR36][R2.64] ;  /* 0x0000002402027981 */ /* 0x000ea4000c1e1900 */
[----:B--2---:R0:W1:Y:S02]  /*10d90*/  I2F.F64.U32 R18, R2 ;  /* 0x0000000200127312 */ /* 0x0040640000201800 */
.L_x_16667:
        /* <DEDUP_REMOVED lines=18> */
.L_x_16698:
[----:B------:R-:W2:Y:S02]  /*10ec0*/  LDG.E.U8 R2, desc[UR36][R2.64] ;  /* 0x0000002402027981 */ /* 0x000ea4000c1e1100 */
[----:B--2---:R0:W2:Y:S01]  /*10ed0*/  I2F.F64.U16 R22, R2 ;  /* 0x0000000200167312 */ /* 0x0040a20000101800 */
[----:B------:R-:W-:Y:S05]  /*10ee0*/  BRA `(.L_x_16700) ;  /* 0x0000000c00707947 */ /* 0x000fea0003800000 */
.L_x_16697:
        /* <DEDUP_REMOVED lines=9> */
.L_x_16702:
[----:B------:R-:W2:Y:S02]  /*10f80*/  LDG.E R2, desc[UR36][R2.64] ;  /* 0x0000002402027981 */ /* 0x000ea4000c1e1900 */
[----:B--2---:R0:W2:Y:S01]  /*10f90*/  I2F.F64 R22, R2 ;  /* 0x0000000200167312 */ /* 0x0040a20000201c00 */
[----:B------:R-:W-:Y:S05]  /*10fa0*/  BRA `(.L_x_16700) ;  /* 0x0000000c00407947 */ /* 0x000fea0003800000 */
.L_x_16701:
[----:B------:R-:W2:Y:S02]  /*10fb0*/  LDG.E.U16 R2, desc[UR36][R2.64] ;  /* 0x0000002402027981 */ /* 0x000ea4000c1e1500 */
[----:B--2---:R0:W2:Y:S01]  /*10fc0*/  I2F.F64.S16 R22, R2 ;  /* 0x0000000200167312 */ /* 0x0040a20000101c00 */
[----:B------:R-:W-:Y:S05]  /*10fd0*/  BRA `(.L_x_16700) ;  /* 0x0000000c00347947 */ /* 0x000fea0003800000 */
.L_x_16696:
        /* <DEDUP_REMOVED lines=10> */
.L_x_16704:
[----:B------:R-:W2:Y:S02]  /*11080*/  LDG.E.U16 R0, desc[UR36][R2.64] ;  /* 0x0000002402007981 */ /* 0x000ea4000c1e1500 */
[----:B--2---:R-:W-:-:S05]  /*11090*/  HADD2.F32 R0, -RZ, R0.H0_H0 ;  /* 0x20000000ff007230 */ /* 0x004fca0000004100 */
[----:B------:R-:W-:-:S04]  /*110a0*/  FMUL.FTZ R0, R0, 1 ;  /* 0x3f80000000007820 */ /* 0x000fc80000410000 */
[----:B------:R0:W2:Y:S01]  /*110b0*/  F2F.F64.F32 R22, R0 ;  /* 0x0000000000167310 */ /* 0x0000a20000201800 */
[----:B------:R-:W-:Y:S05]  /*110c0*/  BRA `(.L_x_16700) ;  /* 0x0000000800f87947 */ /* 0x000fea0003800000 */
.L_x_16703:
        /* <DEDUP_REMOVED lines=10> */
.L_x_16706:
[----:B------:R-:W2:Y:S02]  /*11170*/  LDG.E.U16 R2, desc[UR36][R2.64] ;  /* 0x0000002402027981 */ /* 0x000ea4000c1e1500 */
[----:B--2---:R-:W-:-:S05]  /*11180*/  HADD2.F32 R0, -RZ, R2.H0_H0 ;  /* 0x20000002ff007230 */ /* 0x004fca0000004100 */
[----:B------:R-:W-:-:S04]  /*11190*/  FMUL.FTZ R0, R0, 1 ;  /* 0x3f80000000007820 */ /* 0x000fc80000410000 */
[----:B------:R0:W2:Y:S01]  /*111a0*/  F2F.F64.F32 R22, R0 ;  /* 0x0000000000167310 */ /* 0x0000a20000201800 */
[----:B------:R-:W-:Y:S05]  /*111b0*/  BRA `(.L_x_16700) ;  /* 0x0000000800bc7947 */ /* 0x000fea0003800000 */
.L_x_16705:
[----:B------:R0:W5:Y:S01]  /*111c0*/  LDG.E.64 R22, desc[UR36][R2.64] ;  /* 0x0000002402167981 */ /* 0x000162000c1e1b00 */
[----:B------:R-:W-:Y:S05]  /*111d0*/  BRA `(.L_x_16700) ;  /* 0x0000000800b47947 */ /* 0x000fea0003800000 */
.L_x_16695:
        /* <DEDUP_REMOVED lines=13> */
.L_x_16709:
[----:B------:R0:W5:Y:S01]  /*112b0*/  LDG.E.64 R22, desc[UR36][R2.64] ;  /* 0x0000002402167981 */ /* 0x000162000c1e1b00 */
[----:B------:R-:W-:Y:S05]  /*112c0*/  BRA `(.L_x_16700) ;  /* 0x0000000800787947 */ /* 0x000fea0003800000 */
.L_x_16708:
        /* <DEDUP_REMOVED lines=28> */
.L_x_16711:
        /* <DEDUP_REMOVED lines=13> */
[----:B------:R4:W0:Y:S01]  /*11560*/  F2F.F64.F32 R22, R4 ;  /* 0x0000000400167310 */ /* 0x0008220000201800 */
[----:B------:R-:W-:Y:S05]  /*11570*/  BRA `(.L_x_16700) ;  /* 0x0000000400cc7947 */ /* 0x000fea0003800000 */
.L_x_16710:
[----:B------:R-:W2:Y:S02]  /*11580*/  LDG.E.U16 R0, desc[UR36][R2.64] ;  /* 0x0000002402007981 */ /* 0x000ea4000c1e1500 */
[----:B--2---:R-:W-:-:S04]  /*11590*/  IMAD.U32 R0, R0, 0x10000, RZ ;  /* 0x0001000000007824 */ /* 0x004fc800078e00ff */
[----:B------:R-:W-:-:S04]  /*115a0*/  FMUL.FTZ R0, R0, 1 ;  /* 0x3f80000000007820 */ /* 0x000fc80000410000 */
[----:B------:R0:W2:Y:S01]  /*115b0*/  F2F.F64.F32 R22, R0 ;  /* 0x0000000000167310 */ /* 0x0000a20000201800 */
[----:B------:R-:W-:Y:S05]  /*115c0*/  BRA `(.L_x_16700) ;  /* 0x0000000400b87947 */ /* 0x000fea0003800000 */
.L_x_16707:
        /* <DEDUP_REMOVED lines=11> */
.L_x_16714:
        /* <DEDUP_REMOVED lines=21> */
.L_x_16718:
[----:B------:R-:W-:Y:S05]  /*117d0*/  BSYNC B1 ;  /* 0x0000000000017941 */ /* 0x000fea0003800000 */
.L_x_16717:
[----:B------:R-:W-:Y:S01]  /*117e0*/  LEA R3, R0, 0x3b800000, 0x17 ;  /* 0x3b80000000037811 */ /* 0x000fe200078eb8ff */
[----:B------:R-:W-:-:S05]  /*117f0*/  IMAD.SHL.U32 R0, R2, 0x100000, RZ ;  /* 0x0010000002007824 */ /* 0x000fca00078e00ff */
[----:B------:R-:W-:-:S07]  /*11800*/  LOP3.LUT R0, R3, R0, R4, 0xfe, !PT ;  /* 0x0000000003007212 */ /* 0x000fce00078efe04 */
.L_x_16716:
[----:B------:R-:W-:Y:S05]  /*11810*/  BSYNC B0 ;  /* 0x0000000000007941 */ /* 0x000fea0003800000 */
.L_x_16715:
[----:B------:R-:W-:-:S04]  /*11820*/  FMUL.FTZ R0, R0, 1 ;  /* 0x3f80000000007820 */ /* 0x000fc80000410000 */
[----:B------:R0:W2:Y:S01]  /*11830*/  F2F.F64.F32 R22, R0 ;  /* 0x0000000000167310 */ /* 0x0000a20000201800 */
[----:B------:R-:W-:Y:S05]  /*11840*/  BRA `(.L_x_16700) ;  /* 0x0000000400187947 */ /* 0x000fea0003800000 */
.L_x_16713:
        /* <DEDUP_REMOVED lines=21> */
.L_x_16722:
[----:B------:R-:W-:Y:S05]  /*119a0*/  BSYNC B1 ;  /* 0x0000000000017941 */ /* 0x000fea0003800000 */
.L_x_16721:
[----:B------:R-:W-:Y:S01]  /*119b0*/  LEA R3, R0, 0x37800000, 0x17 ;  /* 0x3780000000037811 */ /* 0x000fe200078eb8ff */
[----:B------:R-:W-:-:S05]  /*119c0*/  IMAD.SHL.U32 R0, R2, 0x200000, RZ ;  /* 0x0020000002007824 */ /* 0x000fca00078e00ff */
[----:B------:R-:W-:-:S07]  /*119d0*/  LOP3.LUT R0, R3, R0, R4, 0xfe, !PT ;  /* 0x0000000003007212 */ /* 0x000fce00078efe04 */
.L_x_16720:
[----:B------:R-:W-:Y:S05]  /*119e0*/  BSYNC B0 ;  /* 0x0000000000007941 */ /* 0x000fea0003800000 */
.L_x_16719:
[----:B------:R-:W-:-:S04]  /*119f0*/  FMUL.FTZ R0, R0, 1 ;  /* 0x3f80000000007820 */ /* 0x000fc80000410000 */
[----:B------:R0:W2:Y:S01]  /*11a00*/  F2F.F64.F32 R22, R0 ;  /* 0x0000000000167310 */ /* 0x0000a20000201800 */
[----:B------:R-:W-:Y:S05]  /*11a10*/  BRA `(.L_x_16700) ;  /* 0x0000000000a47947 */ /* 0x000fea0003800000 */
.L_x_16712:
        /* <DEDUP_REMOVED lines=14> */
.L_x_16726:
[----:B------:R-:W-:Y:S05]  /*11b00*/  BSYNC B0 ;  /* 0x0000000000007941 */ /* 0x000fea0003800000 */
.L_x_16725:
[----:B------:R-:W-:-:S04]  /*11b10*/  FMUL.FTZ R0, R0, 1 ;  /* 0x3f80000000007820 */ /* 0x000fc80000410000 */
[----:B------:R0:W2:Y:S01]  /*11b20*/  F2F.F64.F32 R22, R0 ;  /* 0x0000000000167310 */ /* 0x0000a20000201800 */
[----:B------:R-:W-:Y:S05]  /*11b30*/  BRA `(.L_x_16700) ;  /* 0x00000000005c7947 */ /* 0x000fea0003800000 */
.L_x_16699:
        /* <DEDUP_REMOVED lines=16> */
.L_x_16727:
[----:B------:R-:W-:Y:S01]  /*11c40*/  CS2R R22, SRZ ;  /* 0x0000000000167805 */ /* 0x000fe2000001ff00 */
[----:B------:R-:W-:Y:S06]  /*11c50*/  BRA `(.L_x_16700) ;  /* 0x0000000000147947 */ /* 0x000fec0003800000 */
.L_x_16724:
[----:B------:R-:W2:Y:S02]  /*11c60*/  LDG.E.64 R22, desc[UR36][R2.64] ;  /* 0x0000002402167981 */ /* 0x000ea4000c1e1b00 */
[----:B--2---:R-:W0:Y:S01]  /*11c70*/  I2F.F64.U64 R22, R22 ;  /* 0x0000001600167312 */ /* 0x004e220000301800 */
[----:B------:R-:W-:Y:S05]  /*11c80*/  BRA `(.L_x_16700) ;  /* 0x0000000000087947 */ /* 0x000fea0003800000 */
.L_x_16723:
[----:B------:R-:W2:Y:S02]  /*11c90*/  LDG.E R2, desc[UR36][R2.64] ;  /* 0x0000002402027981 */ /* 0x000ea4000c1e1900 */
[----:B--2---:R0:W2:Y:S02]  /*11ca0*/  I2F.F64.U32 R22, R2 ;  /* 0x0000000200167312 */ /* 0x0040a40000201800 */
.L_x_16700:
[----:B-1-3-5:R-:W-:Y:S01]  /*11cb0*/  DADD R6, -RZ, |R18| ;  /* 0x00000000ff067229 */ /* 0x02afe20000000512 */
[----:B0-----:R-:W-:Y:S01]  /*11cc0*/  IMAD.MOV.U32 R2, RZ, RZ, 0x1 ;  /* 0x00000001ff027424 */ /* 0x001fe200078e00ff */
[--C-:B--2---:R-:W-:Y:S01]  /*11cd0*/  DADD R8, -RZ, |R22|.reuse ;  /* 0x00000000ff087229 */ /* 0x104fe20000000516 */
[----:B------:R-:W-:Y:S01]  /*11ce0*/  BSSY B0, `(.L_x_16728) ;  /* 0x0000017000007945 */ /* 0x000fe20003800000 */
[----:B------:R-:W-:-:S08]  /*11cf0*/  DSETP.GT.AND P4, PT, |R18|, |R22|, PT ;  /* 0x400000161200722a */ /* 0x000fd00003f84200 */
[----:B------:R-:W-:Y:S02]  /*11d00*/  FSEL R21, R7, R9, P4 ;  /* 0x0000000907157208 */ /* 0x000fe40002000000 */
[----:B------:R-:W-:Y:S02]  /*11d10*/  FSEL R20, R6, R8, P4 ;  /* 0x0000000806147208 */ /* 0x000fe40002000000 */
[----:B------:R-:W4:Y:S01]  /*11d20*/  MUFU.RCP64H R3, R21 ;  /* 0x0000001500037308 */ /* 0x000f220000001800 */
[----:B------:R-:W-:Y:S02]  /*11d30*/  FSEL R8, R8, R6, P4 ;  /* 0x0000000608087208 */ /* 0x000fe40002000000 */
[----:B------:R-:W-:-:S04]  /*11d40*/  FSEL R9, R9, R7, P4 ;  /* 0x0000000709097208 */ /* 0x000fc80002000000 */
[----:B------:R-:W-:Y:S01]  /*11d50*/  FSETP.GEU.AND P1, PT, |R9|, 6.5827683646048100446e-37, PT ;  /* 0x036000000900780b */ /* 0x000fe20003f2e200 */
[----:B----4-:R-:W-:-:S08]  /*11d60*/  DFMA R4, -R20, R2, 1 ;  /* 0x3ff000001404742b */ /* 0x010fd00000000102 */
        /* <DEDUP_REMOVED lines=14> */
.L_x_16729:
[----:B------:R-:W-:Y:S05]  /*11e50*/  BSYNC B0 ;  /* 0x0000000000007941 */ /* 0x000fea0003800000 */
.L_x_16728:
        /* <DEDUP_REMOVED lines=82> */
.L_x_16731:
[----:B------:R-:W-:Y:S02]  /*12380*/  FSEL R2, RZ, 3.37028055040000000000e+12, P1 ;  /* 0x54442d18ff027808 */ /* 0x000fe40000800000 */
[----:B------:R-:W-:-:S07]  /*12390*/  FSEL R3, RZ, 2.1426990032196044922, P1 ;  /* 0x400921fbff037808 */ /* 0x000fce0000800000 */
.L_x_16732:
[----:B------:R-:W-:Y:S05]  /*123a0*/  BSYNC B0 ;  /* 0x0000000000007941 */ /* 0x000fea0003800000 */
.L_x_16730:
        /* <DEDUP_REMOVED lines=20> */
.L_x_16736:
[----:B------:R-:W0:Y:S02]  /*124f0*/  F2I.S64.F64.TRUNC R4, R4 ;  /* 0x0000000400047311 */ /* 0x000e24000030d900 */
[----:B0-----:R-:W-:-:S05]  /*12500*/  IMAD.MOV.U32 R3, RZ, RZ, R4 ;  /* 0x000000ffff037224 */ /* 0x001fca00078e0004 */
[----:B------:R-:W-:Y:S01]  /*12510*/  STG.E.U8 desc[UR36][R16.64], R3 ;  /* 0x0000000310007986 */ /* 0x000fe2000c101124 */
[----:B------:R-:W-:Y:S05]  /*12520*/  EXIT ;  /* 0x000000000000794d */ /* 0x000fea0003800000 */
.L_x_16735:
        /* <DEDUP_REMOVED lines=9> */
.L_x_16739:
[----:B------:R-:W0:Y:S02]  /*125c0*/  F2I.F64.TRUNC R5, R4 ;  /* 0x0000000400057311 */ /* 0x000e24000030d100 */
[----:B0-----:R-:W-:Y:S01]  /*125d0*/  STG.E desc[UR36][R16.64], R5 ;  /* 0x0000000510007986 */ /* 0x001fe2000c101924 */
[----:B------:R-:W-:Y:S05]  /*125e0*/  EXIT ;  /* 0x000000000000794d */ /* 0x000fea0003800000 */
.L_x_16738:
[----:B------:R-:W0:Y:S02]  /*125f0*/  F2I.F64.TRUNC R5, R4 ;  /* 0x0000000400057311 */ /* 0x000e24000030d100 */
[----:B0-----:R-:W-:Y:S01]  /*12600*/  STG.E.U16 desc[UR36][R16.64], R5 ;  /* 0x0000000510007986 */ /* 0x001fe2000c101524 */
[----:B------:R-:W-:Y:S05]  /*12610*/  EXIT ;  /* 0x000000000000794d */ /* 0x000fea0003800000 */
.L_x_16734:
        /* <DEDUP_REMOVED lines=13> */
.L_x_16741:
        /* <DEDUP_REMOVED lines=8> */
.L_x_16740:
        /* <DEDUP_REMOVED lines=14> */
.L_x_16743:
        /* <DEDUP_REMOVED lines=9> */
.L_x_16742:
[----:B------:R-:W-:Y:S01]  /*128e0*/  STG.E.64 desc[UR36][R16.64], R4 ;  /* 0x0000000410007986 */ /* 0x000fe2000c101b24 */
[----:B------:R-:W-:Y:S05]  /*128f0*/  EXIT ;  /* 0x000000000000794d */ /* 0x000fea0003800000 */
.L_x_16733:
        /* <DEDUP_REMOVED lines=12> */
.L_x_16746:
[----:B------:R-:W-:-:S05]  /*129c0*/  CS2R R6, SRZ ;  /* 0x0000000000067805 */ /* 0x000fca000001ff00 */
[----:B------:R-:W-:Y:S01]  /*129d0*/  STG.E.128 desc[UR36][R16.64], R4 ;  /* 0x0000000410007986 */ /* 0x000fe2000c101d24 */
[----:B------:R-:W-:Y:S05]  /*129e0*/  EXIT ;  /* 0x000000000000794d */ /* 0x000fea0003800000 */
.L_x_16745:
        /* <DEDUP_REMOVED lines=25> */
.L_x_16750:
[----:B------:R-:W-:Y:S05]  /*12b80*/  BSYNC B0 ;  /* 0x0000000000007941 */ /* 0x000fea0003800000 */
.L_x_16749:
[----:B------:R-:W-:-:S05]  /*12b90*/  LOP3.LUT R3, R0, R3, RZ, 0xfc, !PT ;  /* 0x0000000300037212 */ /* 0x000fca00078efcff */
[----:B------:R-:W-:Y:S01]  /*12ba0*/  STG.E.U8 desc[UR36][R16.64], R3 ;  /* 0x0000000310007986 */ /* 0x000fe2000c101124 */
[----:B------:R-:W-:Y:S05]  /*12bb0*/  EXIT ;  /* 0x000000000000794d */ /* 0x000fea0003800000 */
.L_x_16748:
        /* <DEDUP_REMOVED lines=17> */
.L_x_16752:
[----:B------:R-:W-:Y:S01]  /*12cd0*/  IMAD.MOV.U32 R0, RZ, RZ, 0x7f ;  /* 0x0000007fff007424 */ /* 0x000fe200078e00ff */
[----:B------:R-:W-:-:S04]  /*12ce0*/  ISETP.GT.U32.AND P0, PT, R2, 0x7f800000, PT ;  /* 0x7f8000000200780c */ /* 0x000fc80003f04070 */
[----:B------:R-:W-:-:S09]  /*12cf0*/  SEL R0, R0, 0x7c, P0 ;  /* 0x0000007c00007807 */ /* 0x000fd20000000000 */
.L_x_16753:
[----:B------:R-:W-:Y:S05]  /*12d00*/  BSYNC B0 ;  /* 0x0000000000007941 */ /* 0x000fea0003800000 */
.L_x_16751:
[----:B------:R-:W-:-:S04]  /*12d10*/  LOP3.LUT R2, R3, 0x80000000, RZ, 0xc0, !PT ;  /* 0x8000000003027812 */ /* 0x000fc800078ec0ff */
[----:B------:R-:W-:-:S04]  /*12d20*/  SHF.R.U32.HI R3, RZ, 0x18, R2 ;  /* 0x00000018ff037819 */ /* 0x000fc80000011602 */
[----:B------:R-:W-:-:S05]  /*12d30*/  LOP3.LUT R3, R0, R3, RZ, 0xfc, !PT ;  /* 0x0000000300037212 */ /* 0x000fca00078efcff */
[----:B------:R-:W-:Y:S01]  /*12d40*/  STG.E.U8 desc[UR36][R16.64], R3 ;  /* 0x0000000310007986 */ /* 0x000fe2000c101124 */
[----:B------:R-:W-:Y:S05]  /*12d50*/  EXIT ;  /* 0x000000000000794d */ /* 0x000fea0003800000 */
.L_x_16747:
        /* <DEDUP_REMOVED lines=8> */
.L_x_16744:
        /* <DEDUP_REMOVED lines=11> */
.L_x_16756:
        /* <DEDUP_REMOVED lines=21> */
.L_x_16759:
[----:B------:R-:W-:-:S04]  /*12fe0*/  LOP3.LUT R2, R3, 0x80000000, RZ, 0xc0, !PT ;  /* 0x8000000003027812 */ /* 0x000fc800078ec0ff */
[----:B------:R-:W-:-:S04]  /*12ff0*/  SHF.R.U32.HI R3, RZ, 0x18, R2 ;  /* 0x00000018ff037819 */ /* 0x000fc80000011602 */
[----:B------:R-:W-:-:S04]  /*13000*/  LOP3.LUT R0, R0, R3, RZ, 0xfc, !PT ;  /* 0x0000000300007212 */ /* 0x000fc800078efcff */
[----:B------:R-:W-:-:S07]  /*13010*/  PRMT R8, R0, 0x7610, R8 ;  /* 0x0000761000087816 */ /* 0x000fce0000000008 */
.L_x_16758:
[----:B------:R-:W-:Y:S05]  /*13020*/  BSYNC B0 ;  /* 0x0000000000007941 */ /* 0x000fea0003800000 */
.L_x_16757:
[----:B------:R-:W-:Y:S01]  /*13030*/  STG.E.U8 desc[UR36][R16.64], R8 ;  /* 0x0000000810007986 */ /* 0x000fe2000c101124 */
[----:B------:R-:W-:Y:S05]  /*13040*/  EXIT ;  /* 0x000000000000794d */ /* 0x000fea0003800000 */
.L_x_16755:
        /* <DEDUP_REMOVED lines=21> */
.L_x_16762:
[----:B------:R-:W-:-:S04]  /*131a0*/  LOP3.LUT R2, R3, 0x80000000, RZ, 0xc0, !PT ;  /* 0x8000000003027812 */ /* 0x000fc800078ec0ff */
[----:B------:R-:W-:-:S04]  /*131b0*/  SHF.R.U32.HI R3, RZ, 0x18, R2 ;  /* 0x00000018ff037819 */ /* 0x000fc80000011602 */
[----:B------:R-:W-:-:S04]  /*131c0*/  LOP3.LUT R0, R0, R3, RZ, 0xfc, !PT ;  /* 0x0000000300007212 */ /* 0x000fc800078efcff */
[----:B------:R-:W-:-:S07]  /*131d0*/  PRMT R8, R0, 0x7610, R8 ;  /* 0x0000761000087816 */ /* 0x000fce0000000008 */
.L_x_16761:
[----:B------:R-:W-:Y:S05]  /*131e0*/  BSYNC B0 ;  /* 0x0000000000007941 */ /* 0x000fea0003800000 */
.L_x_16760:
[----:B------:R-:W-:Y:S01]  /*131f0*/  STG.E.U8 desc[UR36][R16.64], R8 ;  /* 0x0000000810007986 */ /* 0x000fe2000c101124 */
[----:B------:R-:W-:Y:S05]  /*13200*/  EXIT ;  /* 0x000000000000794d */ /* 0x000fea0003800000 */
.L_x_16754:
        /* <DEDUP_REMOVED lines=26> */
.L_x_16737:
        /* <DEDUP_REMOVED lines=16> */
.L_x_16765:
[----:B------:R-:W-:Y:S05]  /*134b0*/  EXIT ;  /* 0x000000000000794d */ /* 0x000fea0003800000 */
.L_x_16764:
[----:B------:R-:W0:Y:S02]  /*134c0*/  F2I.U64.F64.TRUNC R4, R4 ;  /* 0x0000000400047311 */ /* 0x000e24000030d800 */
[----:B0-----:R-:W-:Y:S01]  /*134d0*/  STG.E.64 desc[UR36][R16.64], R4 ;  /* 0x0000000410007986 */ /* 0x001fe2000c101b24 */
[----:B------:R-:W-:Y:S05]  /*134e0*/  EXIT ;  /* 0x000000000000794d */ /* 0x000fea0003800000 */
.L_x_16763:
[----:B------:R-:W0:Y:S02]  /*134f0*/  F2I.U32.F64.TRUNC R5, R4 ;  /* 0x0000000400057311 */ /* 0x000e24000030d000 */
[----:B0-----:R-:W-:Y:S01]  /*13500*/  STG.E desc[UR36][R16.64], R5 ;  /* 0x0000000510007986 */ /* 0x001fe2000c101924 */
[----:B------:R-:W-:Y:S05]  /*13510*/  EXIT ;  /* 0x000000000000794d */ /* 0x000fea0003800000 */
        .weak           $__internal_63_$__cuda_sm20_div_rn_f64_full
        .type           $__internal_63_$__cuda_sm20_div_rn_f64_full,@function
        .size           $__internal_63_$__cuda_sm20_div_rn_f64_full,(.L_x_19739 - $__internal_63_$__cuda_sm20_div_rn_f64_full)
$__internal_63_$__cuda_sm20_div_rn_f64_full:
[C---:B------:R-:W-:Y:S01]  /*13520*/  FSETP.GEU.AND P0, PT, |R11|.reuse, 1.469367938527859385e-39, PT ;  /* 0x001000000b00780b */ /* 0x040fe20003f0e200 */
[----:B------:R-:W-:Y:S01]  /*13530*/  IMAD.MOV.U32 R28, RZ, RZ, 0x1 ;  /* 0x00000001ff1c7424 */ /* 0x000fe200078e00ff */
[----:B------:R-:W-:Y:S01]  /*13540*/  LOP3.LUT R12, R11, 0x800fffff, RZ, 0xc0, !PT ;  /* 0x800fffff0b0c7812 */ /* 0x000fe200078ec0ff */
[----:B------:R-:W-:Y:S01]  /*13550*/  BSSY B1, `(.L_x_16766) ;  /* 0x0000055000017945 */ /* 0x000fe20003800000 */
[C---:B------:R-:W-:Y:S02]  /*13560*/  FSETP.GEU.AND P1, PT, |R9|.reuse, 1.469367938527859385e-39, PT ;  /* 0x001000000900780b */ /* 0x040fe40003f2e200 */
[----:B------:R-:W-:Y:S01]  /*13570*/  LOP3.LUT R13, R12, 0x3ff00000, RZ, 0xfc, !PT ;  /* 0x3ff000000c0d7812 */ /* 0x000fe200078efcff */
[----:B------:R-:W-:Y:S01]  /*13580*/  IMAD.MOV.U32 R12, RZ, RZ, R10 ;  /* 0x000000ffff0c7224 */ /* 0x000fe200078e000a */
[----:B------:R-:W-:Y:S02]  /*13590*/  LOP3.LUT R2, R9, 0x7ff00000, RZ, 0xc0, !PT ;  /* 0x7ff0000009027812 */ /* 0x000fe400078ec0ff */
[----:B------:R-:W-:-:S03]  /*135a0*/  LOP3.LUT R5, R11, 0x7ff00000, RZ, 0xc0, !PT ;  /* 0x7ff000000b057812 */ /* 0x000fc600078ec0ff */
[----:B------:R-:W-:Y:S01]  /*135b0*/  @!P0 DMUL R12, R10, 8.98846567431157953865e+307 ;  /* 0x7fe000000a0c8828 */ /* 0x000fe20000000000 */
[----:B------:R-:W-:-:S03]  /*135c0*/  ISETP.GE.U32.AND P3, PT, R2, R5, PT ;  /* 0x000000050200720c */ /* 0x000fc60003f66070 */
[----:B------:R-:W-:Y:S01]  /*135d0*/  @!P1 LOP3.LUT R3, R11, 0x7ff00000, RZ, 0xc0, !PT ;  /* 0x7ff000000b039812 */ /* 0x000fe200078ec0ff */
[----:B------:R-:W-:Y:S01]  /*135e0*/  @!P1 IMAD.MOV.U32 R26, RZ, RZ, RZ ;  /* 0x000000ffff1a9224 */ /* 0x000fe200078e00ff */
[----:B------:R-:W0:Y:S02]  /*135f0*/  MUFU.RCP64H R29, R13 ;  /* 0x0000000d001d7308 */ /* 0x000e240000001800 */
[----:B------:R-:W-:Y:S01]  /*13600*/  @!P1 ISETP.GE.U32.AND P2, PT, R2, R3, PT ;  /* 0x000000030200920c */ /* 0x000fe20003f46070 */
[----:B------:R-:W-:Y:S01]  /*13610*/  IMAD.MOV.U32 R3, RZ, RZ, 0x1ca00000 ;  /* 0x1ca00000ff037424 */ /* 0x000fe200078e00ff */
[----:B------:R-:W-:-:S04]  /*13620*/  @!P0 LOP3.LUT R5, R13, 0x7ff00000, RZ, 0xc0, !PT ;  /* 0x7ff000000d058812 */ /* 0x000fc800078ec0ff */
[----:B------:R-:W-:-:S04]  /*13630*/  @!P1 SEL R15, R3, 0x63400000, !P2 ;  /* 0x63400000030f9807 */ /* 0x000fc80005000000 */
[----:B------:R-:W-:-:S04]  /*13640*/  @!P1 LOP3.LUT R4, R15, 0x80000000, R9, 0xf8, !PT ;  /* 0x800000000f049812 */ /* 0x000fc800078ef809 */
[----:B------:R-:W-:Y:S01]  /*13650*/  @!P1 LOP3.LUT R27, R4, 0x100000, RZ, 0xfc, !PT ;  /* 0x00100000041b9812 */ /* 0x000fe200078efcff */
[----:B0-----:R-:W-:Y:S01]  /*13660*/  DFMA R6, R28, -R12, 1 ;  /* 0x3ff000001c06742b */ /* 0x001fe2000000080c */
[----:B------:R-:W-:-:S07]  /*13670*/  IMAD.MOV.U32 R4, RZ, RZ, R2 ;  /* 0x000000ffff047224 */ /* 0x000fce00078e0002 */
[----:B------:R-:W-:-:S08]  /*13680*/  DFMA R6, R6, R6, R6 ;  /* 0x000000060606722b */ /* 0x000fd00000000006 */
[----:B------:R-:W-:Y:S01]  /*13690*/  DFMA R28, R28, R6, R28 ;  /* 0x000000061c1c722b */ /* 0x000fe2000000001c */
[----:B------:R-:W-:Y:S01]  /*136a0*/  SEL R7, R3, 0x63400000, !P3 ;  /* 0x6340000003077807 */ /* 0x000fe20005800000 */
[----:B------:R-:W-:-:S03]  /*136b0*/  IMAD.MOV.U32 R6, RZ, RZ, R8 ;  /* 0x000000ffff067224 */ /* 0x000fc600078e0008 */
[----:B------:R-:W-:-:S03]  /*136c0*/  LOP3.LUT R7, R7, 0x800fffff, R9, 0xf8, !PT ;  /* 0x800fffff07077812 */ /* 0x000fc600078ef809 */
[----:B------:R-:W-:-:S03]  /*136d0*/  DFMA R14, R28, -R12, 1 ;  /* 0x3ff000001c0e742b */ /* 0x000fc6000000080c */
[----:B------:R-:W-:-:S05]  /*136e0*/  @!P1 DFMA R6, R6, 2, -R26 ;  /* 0x400000000606982b */ /* 0x000fca000000081a */
[----:B------:R-:W-:Y:S01]  /*136f0*/  DFMA R28, R28, R14, R28 ;  /* 0x0000000e1c1c722b */ /* 0x000fe2000000001c */
[----:B------:R-:W-:-:S04]  /*13700*/  VIADD R15, R5, 0xffffffff ;  /* 0xffffffff050f7836 */ /* 0x000fc80000000000 */
[----:B------:R-:W-:-:S03]  /*13710*/  @!P1 LOP3.LUT R4, R7, 0x7ff00000, RZ, 0xc0, !PT ;  /* 0x7ff0000007049812 */ /* 0x000fc600078ec0ff */
[----:B------:R-:W-:Y:S02]  /*13720*/  DMUL R26, R28, R6 ;  /* 0x000000061c1a7228 */ /* 0x000fe40000000000 */
[----:B------:R-:W-:-:S05]  /*13730*/  VIADD R14, R4, 0xffffffff ;  /* 0xffffffff040e7836 */ /* 0x000fca0000000000 */
[----:B------:R-:W-:Y:S01]  /*13740*/  ISETP.GT.U32.AND P0, PT, R14, 0x7feffffe, PT ;  /* 0x7feffffe0e00780c */ /* 0x000fe20003f04070 */
[----:B------:R-:W-:-:S03]  /*13750*/  DFMA R30, R26, -R12, R6 ;  /* 0x8000000c1a1e722b */ /* 0x000fc60000000006 */
[----:B------:R-:W-:-:S05]  /*13760*/  ISETP.GT.U32.OR P0, PT, R15, 0x7feffffe, P0 ;  /* 0x7feffffe0f00780c */ /* 0x000fca0000704470 */
[----:B------:R-:W-:-:S08]  /*13770*/  DFMA R14, R28, R30, R26 ;  /* 0x0000001e1c0e722b */ /* 0x000fd0000000001a */
[----:B------:R-:W-:Y:S05]  /*13780*/  @P0 BRA `(.L_x_16767) ;  /* 0x0000000000700947 */ /* 0x000fea0003800000 */
[----:B------:R-:W-:-:S04]  /*13790*/  LOP3.LUT R5, R11, 0x7ff00000, RZ, 0xc0, !PT ;  /* 0x7ff000000b057812 */ /* 0x000fc800078ec0ff */
[CC--:B------:R-:W-:Y:S02]  /*137a0*/  VIADDMNMX R4, R2.reuse, -R5.reuse, 0xb9600000, !PT ;  /* 0xb960000002047446 */ /* 0x0c0fe40007800905 */
[----:B------:R-:W-:Y:S02]  /*137b0*/  ISETP.GE.U32.AND P0, PT, R2, R5, PT ;  /* 0x000000050200720c */ /* 0x000fe40003f06070 */
[----:B------:R-:W-:Y:S02]  /*137c0*/  VIMNMX R4, R4, 0x46a00000, PT ;  /* 0x46a0000004047848 */ /* 0x000fe40003fe0100 */
[----:B------:R-:W-:-:S05]  /*137d0*/  SEL R3, R3, 0x63400000, !P0 ;  /* 0x6340000003037807 */ /* 0x000fca0004000000 */
[----:B------:R-:W-:Y:S02]  /*137e0*/  IMAD.IADD R3, R4, 0x1, -R3 ;  /* 0x0000000104037824 */ /* 0x000fe400078e0a03 */
[----:B------:R-:W-:Y:S02]  /*137f0*/  IMAD.MOV.U32 R4, RZ, RZ, RZ ;  /* 0x000000ffff047224 */ /* 0x000fe400078e00ff */
[----:B------:R-:W-:-:S06]  /*13800*/  VIADD R5, R3, 0x7fe00000 ;  /* 0x7fe0000003057836 */ /* 0x000fcc0000000000 */
[----:B------:R-:W-:-:S10]  /*13810*/  DMUL R26, R14, R4 ;  /* 0x000000040e1a7228 */ /* 0x000fd40000000000 */
[----:B------:R-:W-:-:S13]  /*13820*/  FSETP.GTU.AND P0, PT, |R27|, 1.469367938527859385e-39, PT ;  /* 0x001000001b00780b */ /* 0x000fda0003f0c200 */
[----:B------:R-:W-:Y:S05]  /*13830*/  @P0 BRA `(.L_x_16768) ;  /* 0x0000000000980947 */ /* 0x000fea0003800000 */
[----:B------:R-:W-:-:S06]  /*13840*/  DFMA R6, R14, -R12, R6 ;  /* 0x8000000c0e06722b */ /* 0x000fcc0000000006 */
[----:B------:R-:W-:-:S04]  /*13850*/  IMAD.MOV.U32 R6, RZ, RZ, RZ ;  /* 0x000000ffff067224 */ /* 0x000fc800078e00ff */
[C---:B------:R-:W-:Y:S02]  /*13860*/  FSETP.NEU.AND P0, PT, R7.reuse, RZ, PT ;  /* 0x000000ff0700720b */ /* 0x040fe40003f0d000 */
[----:B------:R-:W-:-:S04]  /*13870*/  LOP3.LUT R10, R7, 0x80000000, R11, 0x48, !PT ;  /* 0x80000000070a7812 */ /* 0x000fc800078e480b */
[----:B------:R-:W-:-:S07]  /*13880*/  LOP3.LUT R7, R10, R5, RZ, 0xfc, !PT ;  /* 0x000000050a077212 */ /* 0x000fce00078efcff */
[----:B------:R-:W-:Y:S05]  /*13890*/  @!P0 BRA `(.L_x_16768) ;  /* 0x0000000000808947 */ /* 0x000fea0003800000 */
[----:B------:R-:W-:Y:S01]  /*138a0*/  IMAD.MOV R5, RZ, RZ, -R3 ;  /* 0x000000ffff057224 */ /* 0x000fe200078e0a03 */
[----:B------:R-:W-:Y:S01]  /*138b0*/  IADD3 R3, -R3, -0x43300000, RZ ;  /* 0xbcd0000003037810 */ /* 0x000fe20007ffe1ff */
[----:B------:R-:W-:-:S06]  /*138c0*/  IMAD.MOV.U32 R4, RZ, RZ, RZ ;  /* 0x000000ffff047224 */ /* 0x000fcc00078e00ff */
[----:B------:R-:W-:Y:S02]  /*138d0*/  DFMA R4, R26, -R4, R14 ;  /* 0x800000041a04722b */ /* 0x000fe4000000000e */
[----:B------:R-:W-:-:S08]  /*138e0*/  DMUL.RP R14, R14, R6 ;  /* 0x000000060e0e7228 */ /* 0x000fd00000008000 */
[----:B------:R-:W-:Y:S02]  /*138f0*/  FSETP.NEU.AND P0, PT, |R5|, R3, PT ;  /* 0x000000030500720b */ /* 0x000fe40003f0d200 */
[----:B------:R-:W-:Y:S02]  /*13900*/  LOP3.LUT R10, R15, R10, RZ, 0x3c, !PT ;  /* 0x0000000a0f0a7212 */ /* 0x000fe400078e3cff */
[----:B------:R-:W-:Y:S02]  /*13910*/  FSEL R2, R14, R26, !P0 ;  /* 0x0000001a0e027208 */ /* 0x000fe40004000000 */
[----:B------:R-:W-:-:S03]  /*13920*/  FSEL R27, R10, R27, !P0 ;  /* 0x0000001b0a1b7208 */ /* 0x000fc60004000000 */
[----:B------:R-:W-:Y:S01]  /*13930*/  IMAD.MOV.U32 R26, RZ, RZ, R2 ;  /* 0x000000ffff1a7224 */ /* 0x000fe200078e0002 */
[----:B------:R-:W-:Y:S06]  /*13940*/  BRA `(.L_x_16768) ;  /* 0x0000000000547947 */ /* 0x000fec0003800000 */
.L_x_16767:
[----:B------:R-:W-:-:S14]  /*13950*/  DSETP.NAN.AND P0, PT, R8, R8, PT ;  /* 0x000000080800722a */ /* 0x000fdc0003f08000 */
[----:B------:R-:W-:Y:S05]  /*13960*/  @P0 BRA `(.L_x_16769) ;  /* 0x0000000000440947 */ /* 0x000fea0003800000 */
[----:B------:R-:W-:-:S14]  /*13970*/  DSETP.NAN.AND P0, PT, R10, R10, PT ;  /* 0x0000000a0a00722a */ /* 0x000fdc0003f08000 */
[----:B------:R-:W-:Y:S05]  /*13980*/  @P0 BRA `(.L_x_16770) ;  /* 0x0000000000300947 */ /* 0x000fea0003800000 */
[----:B------:R-:W-:Y:S01]  /*13990*/  ISETP.NE.AND P0, PT, R4, R5, PT ;  /* 0x000000050400720c */ /* 0x000fe20003f05270 */
[----:B------:R-:W-:Y:S02]  /*139a0*/  IMAD.MOV.U32 R26, RZ, RZ, 0x0 ;  /* 0x00000000ff1a7424 */ /* 0x000fe400078e00ff */
[----:B------:R-:W-:-:S10]  /*139b0*/  IMAD.MOV.U32 R27, RZ, RZ, -0x80000 ;  /* 0xfff80000ff1b7424 */ /* 0x000fd400078e00ff */
[----:B------:R-:W-:Y:S05]  /*139c0*/  @!P0 BRA `(.L_x_16768) ;  /* 0x0000000000348947 */ /* 0x000fea0003800000 */
[----:B------:R-:W-:Y:S02]  /*139d0*/  ISETP.NE.AND P0, PT, R4, 0x7ff00000, PT ;  /* 0x7ff000000400780c */ /* 0x000fe40003f05270 */
[----:B------:R-:W-:Y:S02]  /*139e0*/  LOP3.LUT R27, R9, 0x80000000, R11, 0x48, !PT ;  /* 0x80000000091b7812 */ /* 0x000fe400078e480b */
[----:B------:R-:W-:-:S13]  /*139f0*/  ISETP.EQ.OR P0, PT, R5, RZ, !P0 ;  /* 0x000000ff0500720c */ /* 0x000fda0004702670 */
[----:B------:R-:W-:Y:S01]  /*13a00*/  @P0 LOP3.LUT R2, R27, 0x7ff00000, RZ, 0xfc, !PT ;  /* 0x7ff000001b020812 */ /* 0x000fe200078efcff */
[----:B------:R-:W-:Y:S02]  /*13a10*/  @!P0 IMAD.MOV.U32 R26, RZ, RZ, RZ ;  /* 0x000000ffff1a8224 */ /* 0x000fe400078e00ff */
[----:B------:R-:W-:Y:S02]  /*13a20*/  @P0 IMAD.MOV.U32 R26, RZ, RZ, RZ ;  /* 0x000000ffff1a0224 */ /* 0x000fe400078e00ff */
[----:B------:R-:W-:Y:S01]  /*13a30*/  @P0 IMAD.MOV.U32 R27, RZ, RZ, R2 ;  /* 0x000000ffff1b0224 */ /* 0x000fe200078e0002 */
[----:B------:R-:W-:Y:S06]  /*13a40*/  BRA `(.L_x_16768) ;  /* 0x0000000000147947 */ /* 0x000fec0003800000 */
.L_x_16770:
[----:B------:R-:W-:Y:S01]  /*13a50*/  LOP3.LUT R27, R11, 0x80000, RZ, 0xfc, !PT ;  /* 0x000800000b1b7812 */ /* 0x000fe200078efcff */
[----:B------:R-:W-:Y:S01]  /*13a60*/  IMAD.MOV.U32 R26, RZ, RZ, R10 ;  /* 0x000000ffff1a7224 */ /* 0x000fe200078e000a */
[----:B------:R-:W-:Y:S06]  /*13a70*/  BRA `(.L_x_16768) ;  /* 0x0000000000087947 */ /* 0x000fec0003800000 */
.L_x_16769:
[----:B------:R-:W-:Y:S01]  /*13a80*/  LOP3.LUT R27, R9, 0x80000, RZ, 0xfc, !PT ;  /* 0x00080000091b7812 */ /* 0x000fe200078efcff */
[----:B------:R-:W-:-:S07]  /*13a90*/  IMAD.MOV.U32 R26, RZ, RZ, R8 ;  /* 0x000000ffff1a7224 */ /* 0x000fce00078e0008 */
.L_x_16768:
[----:B------:R-:W-:Y:S05]  /*13aa0*/  BSYNC B1 ;  /* 0x0000000000017941 */ /* 0x000fea0003800000 */
.L_x_16766:
[----:B------:R-:W-:Y:S02]  /*13ab0*/  IMAD.MOV.U32 R2, RZ, RZ, R0 ;  /* 0x000000ffff027224 */ /* 0x000fe400078e0000 */
[----:B------:R-:W-:-:S04]  /*13ac0*/  IMAD.MOV.U32 R3, RZ, RZ, 0x0 ;  /* 0x00000000ff037424 */ /* 0x000fc800078e00ff */
[----:B------:R-:W-:Y:S05]  /*13ad0*/  RET.REL.NODEC R2 `(_ZN2at6native18elementwise_kernelILi128ELi4EZNS0_15gpu_kernel_implINS0_13BinaryFunctorIdddZZZNS0_17atan2_kernel_cudaERNS_18TensorIteratorBaseEENKUlvE_clEvENKUlvE_clEvEUlddE_EEEEvS5_RKT_EUliE_EEviT1_) ;  /* 0xfffffec402487950 */ /* 0x000fea0003c3ffff */
.L_x_16771:
        /* <DEDUP_REMOVED lines=10> */
.L_x_19739:


//--------------------- .text._ZN2at6native27unrolled_elementwise_kernelINS0_13BinaryFunctorIdddZZZNS0_17atan2_kernel_cudaERNS_18TensorIteratorBaseEENKUlvE_clEvENKUlvE_clEvEUlddE_EESt5arrayIPcLm3EELi4E23TrivialOffsetCalculatorILi2EjESC_ILi1EjENS0_6memory12LoadWithCastILi2EEENSF_13StoreWithCastILi1EEEEEviT_T0_T2_T3_T4_T5_ --------------------------
	.section	.text._ZN2at6native27unrolled_elementwise_kernelINS0_13BinaryFunctorIdddZZZNS0_17atan2_kernel_cudaERNS_18TensorIteratorBaseEENKUlvE_clEvENKUlvE_clEvEUlddE_EESt5arrayIPcLm3EELi4E23TrivialOffsetCalculatorILi2EjESC_ILi1EjENS0_6memory12LoadWithCastILi2EEENSF_13StoreWithCastILi1EEEEEviT_T0_T2_T3_T4_T5_,"ax",@progbits
	.align	128
        .global         _ZN2at6native27unrolled_elementwise_kernelINS0_13BinaryFunctorIdddZZZNS0_17atan2_kernel_cudaERNS_18TensorIteratorBaseEENKUlvE_clEvENKUlvE_clEvEUlddE_EESt5arrayIPcLm3EELi4E23TrivialOffsetCalculatorILi2EjESC_ILi1EjENS0_6memory12LoadWithCastILi2EEENSF_13StoreWithCastILi1EEEEEviT_T0_T2_T3_T4_T5_
        .type           _ZN2at6native27unrolled_elementwise_kernelINS0_13BinaryFunctorIdddZZZNS0_17atan2_kernel_cudaERNS_18TensorIteratorBaseEENKUlvE_clEvENKUlvE_clEvEUlddE_EESt5arrayIPcLm3EELi4E23TrivialOffsetCalculatorILi2EjESC_ILi1EjENS0_6memory12LoadWithCastILi2EEENSF_13StoreWithCastILi1EEEEEviT_T0_T2_T3_T4_T5_,@function
        .size           _ZN2at6native27unrolled_elementwise_kernelINS0_13BinaryFunctorIdddZZZNS0_17atan2_kernel_cudaERNS_18TensorIteratorBaseEENKUlvE_clEvENKUlvE_clEvEUlddE_EESt5arrayIPcLm3EELi4E23TrivialOffsetCalculatorILi2EjESC_ILi1EjENS0_6memory12LoadWithCastILi2EEENSF_13StoreWithCastILi1EEEEEviT_T0_T2_T3_T4_T5_,(.L_x_19740 - _ZN2at6native27unrolled_elementwise_kernelINS0_13BinaryFunctorIdddZZZNS0_17atan2_kernel_cudaERNS_18TensorIteratorBaseEENKUlvE_clEvENKUlvE_clEvEUlddE_EESt5arrayIPcLm3EELi4E23TrivialOffsetCalculatorILi2EjESC_ILi1EjENS0_6memory12LoadWithCastILi2EEENSF_13StoreWithCastILi1EEEEEviT_T0_T2_T3_T4_T5_)
        .other          _ZN2at6native27unrolled_elementwise_kernelINS0_13BinaryFunctorIdddZZZNS0_17atan2_kernel_cudaERNS_18TensorIteratorBaseEENKUlvE_clEvENKUlvE_clEvEUlddE_EESt5arrayIPcLm3EELi4E23TrivialOffsetCalculatorILi2EjESC_ILi1EjENS0_6memory12LoadWithCastILi2EEENSF_13StoreWithCastILi1EEEEEviT_T0_T2_T3_T4_T5_,@"STO_CUDA_ENTRY STV_DEFAULT"
_ZN2at6native27unrolled_elementwise_kernelINS0_13BinaryFunctorIdddZZZNS0_17atan2_kernel_cudaERNS_18TensorIteratorBaseEENKUlvE_clEvENKUlvE_clEvEUlddE_EESt5arrayIPcLm3EELi4E23TrivialOffsetCalculatorILi2EjESC_ILi1EjENS0_6memory12LoadWithCastILi2EEENSF_13StoreWithCastILi1EEEEEviT_T0_T2_T3_T4_T5_:
.text._ZN2at6native27unrolled_elementwise_kernelINS0_13BinaryFunctorIdddZZZNS0_17atan2_kernel_cudaERNS_18TensorIteratorBaseEENKUlvE_clEvENKUlvE_clEvEUlddE_EESt5arrayIPcLm3EELi4E23TrivialOffsetCalculatorILi2EjESC_ILi1EjENS0_6memory12LoadWithCastILi2EEENSF_13StoreWithCastILi1EEEEEviT_T0_T2_T3_T4_T5_:
[----:B------:R-:W0:Y:S01]  /*0000*/  LDC R1, c[0x0][0x28] ;  /* 0x00000a00ff017b82 */ /* 0x000e220000000800 */
[----:B------:R-:W1:Y:S07]  /*0010*/  S2R R29, SR_CTAID.X ;  /* 0x00000000001d7919 */ /* 0x000e6e0000002500 */
[----:B------:R-:W1:Y:S01]  /*0020*/  LDC R0, c[0x0][0x210] ;  /* 0x00008400ff007b82 */ /* 0x000e620000000800 */
[----:B------:R-:W-:Y:S01]  /*0030*/  ULDC.64 UR36, c[0x0][0x208] ;  /* 0x0000820000247ab9 */ /* 0x000fe20000000a00 */
[----:B------:R-:W-:Y:S01]  /*0040*/  BSSY B6, `(.L_x_16772) ;  /* 0x00001f3000067945 */ /* 0x000fe20003800000 */
[----:B------:R-:W2:Y:S01]  /*0050*/  S2R R28, SR_TID.X ;  /* 0x00000000001c7919 */ /* 0x000ea20000002100 */
[----:B0-----:R-:W-:Y:S01]  /*0060*/  VIADD R1, R1, 0xfffffff8 ;  /* 0xfffffff801017836 */ /* 0x001fe20000000000 */
[----:B------:R-:W-:-:S02]  /*0070*/  CS2R R24, SRZ ;  /* 0x0000000000187805 */ /* 0x000fc4000001ff00 */
[----:B------:R-:W-:Y:S02]  /*0080*/  CS2R R22, SRZ ;  /* 0x0000000000167805 */ /* 0x000fe4000001ff00 */
[----:B------:R-:W-:Y:S01]  /*0090*/  CS2R R18, SRZ ;  /* 0x0000000000127805 */ /* 0x000fe2000001ff00 */
[----:B------:R-:W0:Y:S08]  /*00a0*/  LDC.U8 R36, c[0x0][0x234] ;  /* 0x00008d00ff247b82 */ /* 0x000e300000000000 */
[----:B------:R-:W3:Y:S01]  /*00b0*/  LDC.U8 R32, c[0x0][0x235] ;  /* 0x00008d40ff207b82 */ /* 0x000ee20000000000 */
[----:B-1----:R-:W-:-:S05]  /*00c0*/  IMAD R37, R29, -0x200, R0 ;  /* 0xfffffe001d257824 */ /* 0x002fca00078e0200 */
[----:B--2---:R-:W-:-:S13]  /*00d0*/  ISETP.GE.AND P0, PT, R28, R37, PT ;  /* 0x000000251c00720c */ /* 0x004fda0003f06270 */
        /* <DEDUP_REMOVED lines=21> */
.L_x_16777:
[----:B------:R-:W2:Y:S02]  /*0230*/  LDG.E.U8 R2, desc[UR36][R2.64] ;  /* 0x0000002402027981 */ /* 0x000ea4000c1e1100 */
[----:B--2---:R0:W1:Y:S01]  /*0240*/  I2F.F64.U16 R22, R2 ;  /* 0x0000000200167312 */ /* 0x0040620000101800 */
[----:B------:R-:W-:Y:S05]  /*0250*/  BRA `(.L_x_16779) ;  /* 0x0000000c00747947 */ /* 0x000fea0003800000 */
.L_x_16776:
        /* <DEDUP_REMOVED lines=9> */
.L_x_16781:
[----:B------:R-:W2:Y:S02]  /*02f0*/  LDG.E R2, desc[UR36][R2.64] ;  /* 0x0000002402027981 */ /* 0x000ea4000c1e1900 */
[----:B--2---:R1:W2:Y:S01]  /*0300*/  I2F.F64 R22, R2 ;  /* 0x0000000200167312 */ /* 0x0042a20000201c00 */
[----:B------:R-:W-:Y:S05]  /*0310*/  BRA `(.L_x_16779) ;  /* 0x0000000c00447947 */ /* 0x000fea0003800000 */
.L_x_16780:
[----:B------:R-:W2:Y:S02]  /*0320*/  LDG.E.U16 R2, desc[UR36][R2.64] ;  /* 0x0000002402027981 */ /* 0x000ea4000c1e1500 */
[----:B--2---:R4:W0:Y:S01]  /*0330*/  I2F.F64.S16 R22, R2 ;  /* 0x0000000200167312 */ /* 0x0048220000101c00 */
[----:B------:R-:W-:Y:S05]  /*0340*/  BRA `(.L_x_16779) ;  /* 0x0000000c00387947 */ /* 0x000fea0003800000 */
.L_x_16775:
        /* <DEDUP_REMOVED lines=10> */
.L_x_16783:
[----:B------:R-:W2:Y:S02]  /*03f0*/  LDG.E.U16 R0, desc[UR36][R2.64] ;  /* 0x0000002402007981 */ /* 0x000ea4000c1e1500 */
[----:B--2---:R-:W-:-:S05]  /*0400*/  HADD2.F32 R0, -RZ, R0.H0_H0 ;  /* 0x20000000ff007230 */ /* 0x004fca0000004100 */
[----:B------:R-:W-:-:S04]  /*0410*/  FMUL.FTZ R0, R0, 1 ;  /* 0x3f80000000007820 */ /* 0x000fc80000410000 */
[----:B------:R0:W1:Y:S01]  /*0420*/  F2F.F64.F32 R22, R0 ;  /* 0x0000000000167310 */ /* 0x0000620000201800 */
[----:B------:R-:W-:Y:S05]  /*0430*/  BRA `(.L_x_16779) ;  /* 0x0000000800fc7947 */ /* 0x000fea0003800000 */
.L_x_16782:
        /* <DEDUP_REMOVED lines=10> */
.L_x_16785:
[----:B------:R-:W2:Y:S02]  /*04e0*/  LDG.E.U16 R2, desc[UR36][R2.64] ;  /* 0x0000002402027981 */ /* 0x000ea4000c1e1500 */
[----:B--2---:R-:W-:-:S05]  /*04f0*/  HADD2.F32 R0, -RZ, R2.H0_H0 ;  /* 0x20000002ff007230 */ /* 0x004fca0000004100 */
[----:B------:R-:W-:-:S04]  /*0500*/  FMUL.FTZ R0, R0, 1 ;  /* 0x3f80000000007820 */ /* 0x000fc80000410000 */
[----:B------:R0:W1:Y:S01]  /*0510*/  F2F.F64.F32 R22, R0 ;  /* 0x0000000000167310 */ /* 0x0000620000201800 */
[----:B------:R-:W-:Y:S05]  /*0520*/  BRA `(.L_x_16779) ;  /* 0x0000000800c07947 */ /* 0x000fea0003800000 */
.L_x_16784:
[----:B------:R0:W5:Y:S01]  /*0530*/  LDG.E.64 R22, desc[UR36][R2.64] ;  /* 0x0000002402167981 */ /* 0x000162000c1e1b00 */
[----:B------:R-:W-:Y:S05]  /*0540*/  BRA `(.L_x_16779) ;  /* 0x0000000800b87947 */ /* 0x000fea0003800000 */
.L_x_16774:
        /* <DEDUP_REMOVED lines=13> */
.L_x_16788:
[----:B------:R0:W5:Y:S01]  /*0620*/  LDG.E.64 R22, desc[UR36][R2.64] ;  /* 0x0000002402167981 */ /* 0x000162000c1e1b00 */
[----:B------:R-:W-:Y:S05]  /*0630*/  BRA `(.L_x_16779) ;  /* 0x00000008007c7947 */ /* 0x000fea0003800000 */
.L_x_16787:
        /* <DEDUP_REMOVED lines=28> */
.L_x_16790:
        /* <DEDUP_REMOVED lines=16> */
.L_x_16789:
[----:B------:R-:W2:Y:S02]  /*0900*/  LDG.E.U16 R0, desc[UR36][R2.64] ;  /* 0x0000002402007981 */ /* 0x000ea4000c1e1500 */
[----:B--2---:R-:W-:-:S04]  /*0910*/  IMAD.U32 R0, R0, 0x10000, RZ ;  /* 0x0001000000007824 */ /* 0x004fc800078e00ff */
[----:B------:R-:W-:-:S04]  /*0920*/  FMUL.FTZ R0, R0, 1 ;  /* 0x3f80000000007820 */ /* 0x000fc80000410000 */
[----:B------:R0:W1:Y:S01]  /*0930*/  F2F.F64.F32 R22, R0 ;  /* 0x0000000000167310 */ /* 0x0000620000201800 */
[----:B------:R-:W-:Y:S05]  /*0940*/  BRA `(.L_x_16779) ;  /* 0x0000000400b87947 */ /* 0x000fea0003800000 */
.L_x_16786:
        /* <DEDUP_REMOVED lines=11> */
.L_x_16793:
        /* <DEDUP_REMOVED lines=21> */
.L_x_16797:
[----:B------:R-:W-:Y:S05]  /*0b50*/  BSYNC B1 ;  /* 0x0000000000017941 */ /* 0x000fea0003800000 */
.L_x_16796:
[----:B------:R-:W-:Y:S01]  /*0b60*/  LEA R3, R0, 0x3b800000, 0x17 ;  /* 0x3b80000000037811 */ /* 0x000fe200078eb8ff */
[----:B------:R-:W-:-:S05]  /*0b70*/  IMAD.SHL.U32 R0, R2, 0x100000, RZ ;  /* 0x0010000002007824 */ /* 0x000fca00078e00ff */
[----:B------:R-:W-:-:S07]  /*0b80*/  LOP3.LUT R0, R3, R0, R4, 0xfe, !PT ;  /* 0x0000000003007212 */ /* 0x000fce00078efe04 */
.L_x_16795:
[----:B------:R-:W-:Y:S05]  /*0b90*/  BSYNC B0 ;  /* 0x0000000000007941 */ /* 0x000fea0003800000 */
.L_x_16794:
[----:B------:R-:W-:-:S04]  /*0ba0*/  FMUL.FTZ R0, R0, 1 ;  /* 0x3f80000000007820 */ /* 0x000fc80000410000 */
[----:B------:R0:W1:Y:S01]  /*0bb0*/  F2F.F64.F32 R22, R0 ;  /* 0x0000000000167310 */ /* 0x0000620000201800 */
[----:B------:R-:W-:Y:S05]  /*0bc0*/  BRA `(.L_x_16779) ;  /* 0x0000000400187947 */ /* 0x000fea0003800000 */
.L_x_16792:
        /* <DEDUP_REMOVED lines=21> */
.L_x_16801:
[----:B------:R-:W-:Y:S05]  /*0d20*/  BSYNC B1 ;  /* 0x0000000000017941 */ /* 0x000fea0003800000 */
.L_x_16800:
[----:B------:R-:W-:Y:S01]  /*0d30*/  LEA R3, R0, 0x37800000, 0x17 ;  /* 0x3780000000037811 */ /* 0x000fe200078eb8ff */
[----:B------:R-:W-:-:S05]  /*0d40*/  IMAD.SHL.U32 R0, R2, 0x200000, RZ ;  /* 0x0020000002007824 */ /* 0x000fca00078e00ff */
[----:B------:R-:W-:-:S07]  /*0d50*/  LOP3.LUT R0, R3, R0, R4, 0xfe, !PT ;  /* 0x0000000003007212 */ /* 0x000fce00078efe04 */
.L_x_16799:
[----:B------:R-:W-:Y:S05]  /*0d60*/  BSYNC B0 ;  /* 0x0000000000007941 */ /* 0x000fea0003800000 */
.L_x_16798:
[----:B------:R-:W-:-:S04]  /*0d70*/  FMUL.FTZ R0, R0, 1 ;  /* 0x3f80000000007820 */ /* 0x000fc80000410000 */
[----:B------:R0:W1:Y:S01]  /*0d80*/  F2F.F64.F32 R22, R0 ;  /* 0x0000000000167310 */ /* 0x0000620000201800 */
[----:B------:R-:W-:Y:S05]  /*0d90*/  BRA `(.L_x_16779) ;  /* 0x0000000000a47947 */ /* 0x000fea0003800000 */
.L_x_16791:
        /* <DEDUP_REMOVED lines=14> */
.L_x_16805:
[----:B------:R-:W-:Y:S05]  /*0e80*/  BSYNC B0 ;  /* 0x0000000000007941 */ /* 0x000fea0003800000 */
.L_x_16804:
[----:B------:R-:W-:-:S04]  /*0e90*/  FMUL.FTZ R0, R0, 1 ;  /* 0x3f80000000007820 */ /* 0x000fc80000410000 */
[----:B------:R0:W1:Y:S01]  /*0ea0*/  F2F.F64.F32 R22, R0 ;  /* 0x0000000000167310 */ /* 0x0000620000201800 */
[----:B------:R-:W-:Y:S05]  /*0eb0*/  BRA `(.L_x_16779) ;  /* 0x00000000005c7947 */ /* 0x000fea0003800000 */
.L_x_16778:
        /* <DEDUP_REMOVED lines=16> */
.L_x_16806:
[----:B------:R-:W-:Y:S01]  /*0fc0*/  CS2R R22, SRZ ;  /* 0x0000000000167805 */ /* 0x000fe2000001ff00 */
[----:B------:R-:W-:Y:S06]  /*0fd0*/  BRA `(.L_x_16779) ;  /* 0x0000000000147947 */ /* 0x000fec0003800000 */
.L_x_16803:
[----:B------:R-:W2:Y:S02]  /*0fe0*/  LDG.E.64 R22, desc[UR36][R2.64] ;  /* 0x0000002402167981 */ /* 0x000ea4000c1e1b00 */
[----:B--2---:R-:W0:Y:S01]  /*0ff0*/  I2F.F64.U64 R22, R22 ;  /* 0x0000001600167312 */ /* 0x004e220000301800 */
[----:B------:R-:W-:Y:S05]  /*1000*/  BRA `(.L_x_16779) ;  /* 0x0000000000087947 */ /* 0x000fea0003800000 */
.L_x_16802:
[----:B------:R-:W2:Y:S02]  /*1010*/  LDG.E R2, desc[UR36][R2.64] ;  /* 0x0000002402027981 */ /* 0x000ea4000c1e1900 */
[----:B--2---:R0:W1:Y:S02]  /*1020*/  I2F.F64.U32 R22, R2 ;  /* 0x0000000200167312 */ /* 0x0040640000201800 */
.L_x_16779:
[----:B01--4-:R-:W0:Y:S01]  /*1030*/  LDC.64 R2, c[0x0][0x228] ;  /* 0x00008a00ff027b82 */ /* 0x013e220000000a00 */
        /* <DEDUP_REMOVED lines=18> */
.L_x_16810:
[----:B------:R-:W3:Y:S02]  /*1160*/  LDG.E.U8 R2, desc[UR36][R2.64] ;  /* 0x0000002402027981 */ /* 0x000ee4000c1e1100 */
[----:B---3--:R3:W4:Y:S01]  /*1170*/  I2F.F64.U16 R18, R2 ;  /* 0x0000000200127312 */ /* 0x0087220000101800 */
[----:B------:R-:W-:Y:S05]  /*1180*/  BRA `(.L_x_16812) ;  /* 0x0000000c00707947 */ /* 0x000fea0003800000 */
.L_x_16809:
        /* <DEDUP_REMOVED lines=9> */
.L_x_16814:
[----:B------:R-:W3:Y:S02]  /*1220*/  LDG.E R2, desc[UR36][R2.64] ;  /* 0x0000002402027981 */ /* 0x000ee4000c1e1900 */
[----:B---3--:R0:W1:Y:S01]  /*1230*/  I2F.F64 R18, R2 ;  /* 0x0000000200127312 */ /* 0x0080620000201c00 */
[----:B------:R-:W-:Y:S05]  /*1240*/  BRA `(.L_x_16812) ;  /* 0x0000000c00407947 */ /* 0x000fea0003800000 */
.L_x_16813:
[----:B------:R-:W3:Y:S02]  /*1250*/  LDG.E.U16 R2, desc[UR36][R2.64] ;  /* 0x0000002402027981 */ /* 0x000ee4000c1e1500 */
[----:B---3--:R0:W1:Y:S01]  /*1260*/  I2F.F64.S16 R18, R2 ;  /* 0x0000000200127312 */ /* 0x0080620000101c00 */
[----:B------:R-:W-:Y:S05]  /*1270*/  BRA `(.L_x_16812) ;  /* 0x0000000c00347947 */ /* 0x000fea0003800000 */
.L_x_16808:
        /* <DEDUP_REMOVED lines=10> */
.L_x_16816:
[----:B------:R-:W3:Y:S02]  /*1320*/  LDG.E.U16 R0, desc[UR36][R2.64] ;  /* 0x0000002402007981 */ /* 0x000ee4000c1e1500 */
[----:B---3--:R-:W-:-:S05]  /*1330*/  HADD2.F32 R0, -RZ, R0.H0_H0 ;  /* 0x20000000ff007230 */ /* 0x008fca0000004100 */
[----:B------:R-:W-:-:S04]  /*1340*/  FMUL.FTZ R0, R0, 1 ;  /* 0x3f80000000007820 */ /* 0x000fc80000410000 */
[----:B------:R0:W1:Y:S01]  /*1350*/  F2F.F64.F32 R18, R0 ;  /* 0x0000000000127310 */ /* 0x0000620000201800 */
[----:B------:R-:W-:Y:S05]  /*1360*/  BRA `(.L_x_16812) ;  /* 0x0000000800f87947 */ /* 0x000fea0003800000 */
.L_x_16815:
        /* <DEDUP_REMOVED lines=10> */
.L_x_16818:
[----:B------:R-:W3:Y:S02]  /*1410*/  LDG.E.U16 R2, desc[UR36][R2.64] ;  /* 0x0000002402027981 */ /* 0x000ee4000c1e1500 */
[----:B---3--:R-:W-:-:S05]  /*1420*/  HADD2.F32 R0, -RZ, R2.H0_H0 ;  /* 0x20000002ff007230 */ /* 0x008fca0000004100 */
[----:B------:R-:W-:-:S04]  /*1430*/  FMUL.FTZ R0, R0, 1 ;  /* 0x3f80000000007820 */ /* 0x000fc80000410000 */
[----:B------:R0:W1:Y:S01]  /*1440*/  F2F.F64.F32 R18, R0 ;  /* 0x0000000000127310 */ /* 0x0000620000201800 */
[----:B------:R-:W-:Y:S05]  /*1450*/  BRA `(.L_x_16812) ;  /* 0x0000000800bc7947 */ /* 0x000fea0003800000 */
.L_x_16817:
[----:B------:R0:W5:Y:S01]  /*1460*/  LDG.E.64 R18, desc[UR36][R2.64] ;  /* 0x0000002402127981 */ /* 0x000162000c1e1b00 */
[----:B------:R-:W-:Y:S05]  /*1470*/  BRA `(.L_x_16812) ;  /* 0x0000000800b47947 */ /* 0x000fea0003800000 */
.L_x_16807:
        /* <DEDUP_REMOVED lines=13> */
.L_x_16821:
[----:B------:R0:W5:Y:S01]  /*1550*/  LDG.E.64 R18, desc[UR36][R2.64] ;  /* 0x0000002402127981 */ /* 0x000162000c1e1b00 */
[----:B------:R-:W-:Y:S05]  /*1560*/  BRA `(.L_x_16812) ;  /* 0x0000000800787947 */ /* 0x000fea0003800000 */
.L_x_16820:
        /* <DEDUP_REMOVED lines=28> */
.L_x_16823:
        /* <DEDUP_REMOVED lines=15> */
.L_x_16822:
[----:B------:R-:W3:Y:S02]  /*1820*/  LDG.E.U16 R0, desc[UR36][R2.64] ;  /* 0x0000002402007981 */ /* 0x000ee4000c1e1500 */
[----:B---3--:R-:W-:-:S04]  /*1830*/  IMAD.U32 R0, R0, 0x10000, RZ ;  /* 0x0001000000007824 */ /* 0x008fc800078e00ff */
[----:B------:R-:W-:-:S04]  /*1840*/  FMUL.FTZ R0, R0, 1 ;  /* 0x3f80000000007820 */ /* 0x000fc80000410000 */
[----:B------:R0:W1:Y:S01]  /*1850*/  F2F.F64.F32 R18, R0 ;  /* 0x0000000000127310 */ /* 0x0000620000201800 */
[----:B------:R-:W-:Y:S05]  /*1860*/  BRA `(.L_x_16812) ;  /* 0x0000000400b87947 */ /* 0x000fea0003800000 */
.L_x_16819:
        /* <DEDUP_REMOVED lines=11> */
.L_x_16826:
        /* <DEDUP_REMOVED lines=21> */
.L_x_16830:
[----:B------:R-:W-:Y:S05]  /*1a70*/  BSYNC B1 ;  /* 0x0000000000017941 */ /* 0x000fea0003800000 */
.L_x_16829:
[----:B------:R-:W-:Y:S01]  /*1a80*/  LEA R3, R0, 0x3b800000, 0x17 ;  /* 0x3b80000000037811 */ /* 0x000fe200078eb8ff */
[----:B------:R-:W-:-:S05]  /*1a90*/  IMAD.SHL.U32 R0, R2, 0x100000, RZ ;  /* 0x0010000002007824 */ /* 0x000fca00078e00ff */
[----:B------:R-:W-:-:S07]  /*1aa0*/  LOP3.LUT R0, R3, R0, R4, 0xfe, !PT ;  /* 0x0000000003007212 */ /* 0x000fce00078efe04 */
.L_x_16828:
[----:B------:R-:W-:Y:S05]  /*1ab0*/  BSYNC B0 ;  /* 0x0000000000007941 */ /* 0x000fea0003800000 */
.L_x_16827:
[----:B------:R-:W-:-:S04]  /*1ac0*/  FMUL.FTZ R0, R0, 1 ;  /* 0x3f80000000007820 */ /* 0x000fc80000410000 */
[----:B------:R0:W1:Y:S01]  /*1ad0*/  F2F.F64.F32 R18, R0 ;  /* 0x0000000000127310 */ /* 0x0000620000201800 */
[----:B------:R-:W-:Y:S05]  /*1ae0*/  BRA `(.L_x_16812) ;  /* 0x0000000400187947 */ /* 0x000fea0003800000 */
.L_x_16825:
        /* <DEDUP_REMOVED lines=21> */
.L_x_16834:
[----:B------:R-:W-:Y:S05]  /*1c40*/  BSYNC B1 ;  /* 0x0000000000017941 */ /* 0x000fea0003800000 */
.L_x_16833:
[----:B------:R-:W-:Y:S01]  /*1c50*/  LEA R3, R0, 0x37800000, 0x17 ;  /* 0x3780000000037811 */ /* 0x000fe200078eb8ff */
[----:B------:R-:W-:-:S05]  /*1c60*/  IMAD.SHL.U32 R0, R2, 0x200000, RZ ;  /* 0x0020000002007824 */ /* 0x000fca00078e00ff */
[----:B------:R-:W-:-:S07]  /*1c70*/  LOP3.LUT R0, R3, R0, R4, 0xfe, !PT ;  /* 0x0000000003007212 */ /* 0x000fce00078efe04 */
.L_x_16832:
[----:B------:R-:W-:Y:S05]  /*1c80*/  BSYNC B0 ;  /* 0x0000000000007941 */ /* 0x000fea0003800000 */
.L_x_16831:
[----:B------:R-:W-:-:S04]  /*1c90*/  FMUL.FTZ R0, R0, 1 ;  /* 0x3f80000000007820 */ /* 0x000fc80000410000 */
[----:B------:R0:W1:Y:S01]  /*1ca0*/  F2F.F64.F32 R18, R0 ;  /* 0x0000000000127310 */ /* 0x0000620000201800 */
[----:B------:R-:W-:Y:S05]  /*1cb0*/  BRA `(.L_x_16812) ;  /* 0x0000000000a47947 */ /* 0x000fea0003800000 */
.L_x_16824:
        /* <DEDUP_REMOVED lines=14> */
.L_x_16838:
[----:B------:R-:W-:Y:S05]  /*1da0*/  BSYNC B0 ;  /* 0x0000000000007941 */ /* 0x000fea0003800000 */
.L_x_16837:
[----:B------:R-:W-:-:S04]  /*1db0*/  FMUL.FTZ R0, R0, 1 ;  /* 0x3f80000000007820 */ /* 0x000fc80000410000 */
[----:B------:R0:W1:Y:S01]  /*1dc0*/  F2F.F64.F32 R18, R0 ;  /* 0x0000000000127310 */ /* 0x0000620000201800 */
[----:B------:R-:W-:Y:S05]  /*1dd0*/  BRA `(.L_x_16812) ;  /* 0x00000000005c7947 */ /* 0x000fea0003800000 */
.L_x_16811:
        /* <DEDUP_REMOVED lines=15> */
[----:B0-2--5:R-:W-:Y:S05]  /*1ed0*/  CALL.ABS.NOINC R2 ;  /* 0x0000000002007343 */ /* 0x025fea0003c00000 */
.L_x_16839:
[----:B------:R-:W-:Y:S01]  /*1ee0*/  CS2R R18, SRZ ;  /* 0x0000000000127805 */ /* 0x000fe2000001ff00 */
[----:B------:R-:W-:Y:S06]  /*1ef0*/  BRA `(.L_x_16812) ;  /* 0x0000000000147947 */ /* 0x000fec0003800000 */
.L_x_16836:
[----:B------:R-:W3:Y:S02]  /*1f00*/  LDG.E.64 R18, desc[UR36][R2.64] ;  /* 0x0000002402127981 */ /* 0x000ee4000c1e1b00 */
[----:B---3--:R-:W0:Y:S01]  /*1f10*/  I2F.F64.U64 R18, R18 ;  /* 0x0000001200127312 */ /* 0x008e220000301800 */
[----:B------:R-:W-:Y:S05]  /*1f20*/  BRA `(.L_x_16812) ;  /* 0x0000000000087947 */ /* 0x000fea0003800000 */
.L_x_16835:
[----:B------:R-:W3:Y:S02]  /*1f30*/  LDG.E R2, desc[UR36][R2.64] ;  /* 0x0000002402027981 */ /* 0x000ee4000c1e1900 */
[----:B---3--:R0:W1:Y:S02]  /*1f40*/  I2F.F64.U32 R18, R2 ;  /* 0x0000000200127312 */ /* 0x0080640000201800 */
.L_x_16812:
[----:B------:R-:W2:Y:S02]  /*1f50*/  S2R R28, SR_TID.X ;  /* 0x00000000001c7919 */ /* 0x000ea40000002100 */
[----:B--2---:R-:W-:-:S07]  /*1f60*/  VIADD R28, R28, 0x80 ;  /* 0x000000801c1c7836 */ /* 0x004fce0000000000 */
.L_x_16773:
[----:B------:R-:W-:Y:S05]  /*1f70*/  BSYNC B6 ;  /* 0x0000000000067941 */ /* 0x000fea0003800000 */
.L_x_16772:
        /* <DEDUP_REMOVED lines=24> */
.L_x_16845:
[----:B------:R-:W2:Y:S02]  /*2100*/  LDG.E.U8 R2, desc[UR36][R2.64] ;  /* 0x0000002402027981 */ /* 0x000ea4000c1e1100 */
[----:B--2---:R0:W2:Y:S01]  /*2110*/  I2F.F64.U16 R24, R2 ;  /* 0x0000000200187312 */ /* 0x0040a20000101800 */
[----:B------:R-:W-:Y:S05]  /*2120*/  BRA `(.L_x_16847) ;  /* 0x0000000c00707947 */ /* 0x000fea0003800000 */
.L_x_16844:
        /* <DEDUP_REMOVED lines=9> */
.L_x_16849:
[----:B------:R-:W2:Y:S02]  /*21c0*/  LDG.E R2, desc[UR36][R2.64] ;  /* 0x0000002402027981 */ /* 0x000ea4000c1e1900 */
[----:B--2---:R0:W2:Y:S01]  /*21d0*/  I2F.F64 R24, R2 ;  /* 0x0000000200187312 */ /* 0x0040a20000201c00 */
[----:B------:R-:W-:Y:S05]  /*21e0*/  BRA `(.L_x_16847) ;  /* 0x0000000c00407947 */ /* 0x000fea0003800000 */
.L_x_16848:
[----:B------:R-:W2:Y:S02]  /*21f0*/  LDG.E.U16 R2, desc[UR36][R2.64] ;  /* 0x0000002402027981 */ /* 0x000ea4000c1e1500 */
[----:B--2---:R0:W2:Y:S01]  /*2200*/  I2F.F64.S16 R24, R2 ;  /* 0x0000000200187312 */ /* 0x0040a20000101c00 */
[----:B------:R-:W-:Y:S05]  /*2210*/  BRA `(.L_x_16847) ;  /* 0x0000000c00347947 */ /* 0x000fea0003800000 */
.L_x_16843:
        /* <DEDUP_REMOVED lines=10> */
.L_x_16851:
[----:B------:R-:W2:Y:S02]  /*22c0*/  LDG.E.U16 R0, desc[UR36][R2.64] ;  /* 0x0000002402007981 */ /* 0x000ea4000c1e1500 */
[----:B--2---:R-:W-:-:S05]  /*22d0*/  HADD2.F32 R0, -RZ, R0.H0_H0 ;  /* 0x20000000ff007230 */ /* 0x004fca0000004100 */
[----:B------:R-:W-:-:S04]  /*22e0*/  FMUL.FTZ R0, R0, 1 ;  /* 0x3f80000000007820 */ /* 0x000fc80000410000 */
[----:B------:R0:W2:Y:S01]  /*22f0*/  F2F.F64.F32 R24, R0 ;  /* 0x0000000000187310 */ /* 0x0000a20000201800 */
[----:B------:R-:W-:Y:S05]  /*2300*/  BRA `(.L_x_16847) ;  /* 0x0000000800f87947 */ /* 0x000fea0003800000 */
.L_x_16850:
        /* <DEDUP_REMOVED lines=10> */
.L_x_16853:
[----:B------:R-:W2:Y:S02]  /*23b0*/  LDG.E.U16 R2, desc[UR36][R2.64] ;  /* 0x0000002402027981 */ /* 0x000ea4000c1e1500 */
[----:B--2---:R-:W-:-:S05]  /*23c0*/  HADD2.F32 R0, -RZ, R2.H0_H0 ;  /* 0x20000002ff007230 */ /* 0x004fca0000004100 */
[----:B------:R-:W-:-:S04]  /*23d0*/  FMUL.FTZ R0, R0, 1 ;  /* 0x3f80000000007820 */ /* 0x000fc80000410000 */
[----:B------:R0:W2:Y:S01]  /*23e0*/  F2F.F64.F32 R24, R0 ;  /* 0x0000000000187310 */ /* 0x0000a20000201800 */
[----:B------:R-:W-:Y:S05]  /*23f0*/  BRA `(.L_x_16847) ;  /* 0x0000000800bc7947 */ /* 0x000fea0003800000 */
.L_x_16852:
[----:B------:R0:W5:Y:S01]  /*2400*/  LDG.E.64 R24, desc[UR36][R2.64] ;  /* 0x0000002402187981 */ /* 0x000162000c1e1b00 */
[----:B------:R-:W-:Y:S05]  /*2410*/  BRA `(.L_x_16847) ;  /* 0x0000000800b47947 */ /* 0x000fea0003800000 */
.L_x_16842:
        /* <DEDUP_REMOVED lines=13> */
.L_x_16856:
[----:B------:R0:W5:Y:S01]  /*24f0*/  LDG.E.64 R24, desc[UR36][R2.64] ;  /* 0x0000002402187981 */ /* 0x000162000c1e1b00 */
[----:B------:R-:W-:Y:S05]  /*2500*/  BRA `(.L_x_16847) ;  /* 0x0000000800787947 */ /* 0x000fea0003800000 */
.L_x_16855:
        /* <DEDUP_REMOVED lines=28> */
.L_x_16858:
        /* <DEDUP_REMOVED lines=15> */
.L_x_16857:
[----:B------:R-:W2:Y:S02]  /*27c0*/  LDG.E.U16 R0, desc[UR36][R2.64] ;  /* 0x0000002402007981 */ /* 0x000ea4000c1e1500 */
[----:B--2---:R-:W-:-:S04]  /*27d0*/  IMAD.U32 R0, R0, 0x10000, RZ ;  /* 0x0001000000007824 */ /* 0x004fc800078e00ff */
[----:B------:R-:W-:-:S04]  /*27e0*/  FMUL.FTZ R0, R0, 1 ;  /* 0x3f80000000007820 */ /* 0x000fc80000410000 */
[----:B------:R2:W3:Y:S01]  /*27f0*/  F2F.F64.F32 R24, R0 ;  /* 0x0000000000187310 */ /* 0x0004e20000201800 */
[----:B------:R-:W-:Y:S05]  /*2800*/  BRA `(.L_x_16847) ;  /* 0x0000000400b87947 */ /* 0x000fea0003800000 */
.L_x_16854:
        /* <DEDUP_REMOVED lines=11> */
.L_x_16861:
        /* <DEDUP_REMOVED lines=21> */
.L_x_16865:
[----:B------:R-:W-:Y:S05]  /*2a10*/  BSYNC B1 ;  /* 0x0000000000017941 */ /* 0x000fea0003800000 */
.L_x_16864:
[----:B------:R-:W-:Y:S01]  /*2a20*/  LEA R3, R0, 0x3b800000, 0x17 ;  /* 0x3b80000000037811 */ /* 0x000fe200078eb8ff */
[----:B------:R-:W-:-:S05]  /*2a30*/  IMAD.SHL.U32 R0, R2, 0x100000, RZ ;  /* 0x0010000002007824 */ /* 0x000fca00078e00ff */
[----:B------:R-:W-:-:S07]  /*2a40*/  LOP3.LUT R0, R3, R0, R4, 0xfe, !PT ;  /* 0x0000000003007212 */ /* 0x000fce00078efe04 */
.L_x_16863:
[----:B------:R-:W-:Y:S05]  /*2a50*/  BSYNC B0 ;  /* 0x0000000000007941 */ /* 0x000fea0003800000 */
.L_x_16862:
[----:B------:R-:W-:-:S04]  /*2a60*/  FMUL.FTZ R0, R0, 1 ;  /* 0x3f80000000007820 */ /* 0x000fc80000410000 */
[----:B------:R0:W2:Y:S01]  /*2a70*/  F2F.F64.F32 R24, R0 ;  /* 0x0000000000187310 */ /* 0x0000a20000201800 */
[----:B------:R-:W-:Y:S05]  /*2a80*/  BRA `(.L_x_16847) ;  /* 0x0000000400187947 */ /* 0x000fea0003800000 */
.L_x_16860:
        /* <DEDUP_REMOVED lines=21> */
.L_x_16869:
[----:B------:R-:W-:Y:S05]  /*2be0*/  BSYNC B1 ;  /* 0x0000000000017941 */ /* 0x000fea0003800000 */
.L_x_16868:
[----:B------:R-:W-:Y:S01]  /*2bf0*/  LEA R3, R0, 0x37800000, 0x17 ;  /* 0x3780000000037811 */ /* 0x000fe200078eb8ff */
[----:B------:R-:W-:-:S05]  /*2c00*/  IMAD.SHL.U32 R0, R2, 0x200000, RZ ;  /* 0x0020000002007824 */ /* 0x000fca00078e00ff */
[----:B------:R-:W-:-:S07]  /*2c10*/  LOP3.LUT R0, R3, R0, R4, 0xfe, !PT ;  /* 0x0000000003007212 */ /* 0x000fce00078efe04 */
.L_x_16867:
[----:B------:R-:W-:Y:S05]  /*2c20*/  BSYNC B0 ;  /* 0x0000000000007941 */ /* 0x000fea0003800000 */
.L_x_16866:
[----:B------:R-:W-:-:S04]  /*2c30*/  FMUL.FTZ R0, R0, 1 ;  /* 0x3f80000000007820 */ /* 0x000fc80000410000 */
[----:B------:R0:W2:Y:S01]  /*2c40*/  F2F.F64.F32 R24, R0 ;  /* 0x0000000000187310 */ /* 0x0000a20000201800 */
[----:B------:R-:W-:Y:S05]  /*2c50*/  BRA `(.L_x_16847) ;  /* 0x0000000000a47947 */ /* 0x000fea0003800000 */
.L_x_16859:
        /* <DEDUP_REMOVED lines=14> */
.L_x_16873:
[----:B------:R-:W-:Y:S05]  /*2d40*/  BSYNC B0 ;  /* 0x0000000000007941 */ /* 0x000fea0003800000 */
.L_x_16872:
[----:B------:R-:W-:-:S04]  /*2d50*/  FMUL.FTZ R0, R0, 1 ;  /* 0x3f80000000007820 */ /* 0x000fc80000410000 */
[----:B------:R0:W2:Y:S01]  /*2d60*/  F2F.F64.F32 R24, R0 ;  /* 0x0000000000187310 */ /* 0x0000a20000201800 */
[----:B------:R-:W-:Y:S05]  /*2d70*/  BRA `(.L_x_16847) ;  /* 0x00000000005c7947 */ /* 0x000fea0003800000 */
.L_x_16846:
        /* <DEDUP_REMOVED lines=16> */
.L_x_16874:
[----:B------:R-:W-:Y:S01]  /*2e80*/  CS2R R24, SRZ ;  /* 0x0000000000187805 */ /* 0x000fe2000001ff00 */
[----:B------:R-:W-:Y:S06]  /*2e90*/  BRA `(.L_x_16847) ;  /* 0x0000000000147947 */ /* 0x000fec0003800000 */
.L_x_16871:
[----:B------:R-:W2:Y:S02]  /*2ea0*/  LDG.E.64 R24, desc[UR36][R2.64] ;  /* 0x0000002402187981 */ /* 0x000ea4000c1e1b00 */
[----:B--2---:R-:W0:Y:S01]  /*2eb0*/  I2F.F64.U64 R24, R24 ;  /* 0x0000001800187312 */ /* 0x004e220000301800 */
[----:B------:R-:W-:Y:S05]  /*2ec0*/  BRA `(.L_x_16847) ;  /* 0x0000000000087947 */ /* 0x000fea0003800000 */
.L_x_16870:
[----:B------:R-:W2:Y:S02]  /*2ed0*/  LDG.E R2, desc[UR36][R2.64] ;  /* 0x0000002402027981 */ /* 0x000ea4000c1e1900 */
[----:B--2---:R0:W2:Y:S02]  /*2ee0*/  I2F.F64.U32 R24, R2 ;  /* 0x0000000200187312 */ /* 0x0040a40000201800 */
.L_x_16847:
        /* <DEDUP_REMOVED lines=19> */
.L_x_16878:
[----:B------:R-:W2:Y:S02]  /*3020*/  LDG.E.U8 R2, desc[UR36][R2.64] ;  /* 0x0000002402027981 */ /* 0x000ea4000c1e1100 */
[----:B--2---:R0:W2:Y:S01]  /*3030*/  I2F.F64.U16 R16, R2 ;  /* 0x0000000200107312 */ /* 0x0040a20000101800 */
[----:B------:R-:W-:Y:S05]  /*3040*/  BRA `(.L_x_16880) ;  /* 0x0000000c00707947 */ /* 0x000fea0003800000 */
.L_x_16877:
        /* <DEDUP_REMOVED lines=9> */
.L_x_16882:
[----:B------:R-:W2:Y:S02]  /*30e0*/  LDG.E R2, desc[UR36][R2.64] ;  /* 0x0000002402027981 */ /* 0x000ea4000c1e1900 */
[----:B--2---:R0:W2:Y:S01]  /*30f0*/  I2F.F64 R16, R2 ;  /* 0x0000000200107312 */ /* 0x0040a20000201c00 */
[----:B------:R-:W-:Y:S05]  /*3100*/  BRA `(.L_x_16880) ;  /* 0x0000000c00407947 */ /* 0x000fea0003800000 */
.L_x_16881:
[----:B------:R-:W2:Y:S02]  /*3110*/  LDG.E.U16 R2, desc[UR36][R2.64] ;  /* 0x0000002402027981 */ /* 0x000ea4000c1e1500 */
[----:B--2---:R0:W2:Y:S01]  /*3120*/  I2F.F64.S16 R16, R2 ;  /* 0x0000000200107312 */ /* 0x0040a20000101c00 */
[----:B------:R-:W-:Y:S05]  /*3130*/  BRA `(.L_x_16880) ;  /* 0x0000000c00347947 */ /* 0x000fea0003800000 */
.L_x_16876:
        /* <DEDUP_REMOVED lines=10> */
.L_x_16884:
[----:B------:R-:W2:Y:S02]  /*31e0*/  LDG.E.U16 R0, desc[UR36][R2.64] ;  /* 0x0000002402007981 */ /* 0x000ea4000c1e1500 */
[----:B--2---:R-:W-:-:S05]  /*31f0*/  HADD2.F32 R0, -RZ, R0.H0_H0 ;  /* 0x20000000ff007230 */ /* 0x004fca0000004100 */
[----:B------:R-:W-:-:S04]  /*3200*/  FMUL.FTZ R0, R0, 1 ;  /* 0x3f80000000007820 */ /* 0x000fc80000410000 */
[----:B------:R0:W2:Y:S01]  /*3210*/  F2F.F64.F32 R16, R0 ;  /* 0x0000000000107310 */ /* 0x0000a20000201800 */
[----:B------:R-:W-:Y:S05]  /*3220*/  BRA `(.L_x_16880) ;  /* 0x0000000800f87947 */ /* 0x000fea0003800000 */
.L_x_16883:
        /* <DEDUP_REMOVED lines=10> */
.L_x_16886:
[----:B------:R-:W2:Y:S02]  /*32d0*/  LDG.E.U16 R2, desc[UR36][R2.64] ;  /* 0x0000002402027981 */ /* 0x000ea4000c1e1500 */
[----:B--2---:R-:W-:-:S05]  /*32e0*/  HADD2.F32 R0, -RZ, R2.H0_H0 ;  /* 0x20000002ff007230 */ /* 0x004fca0000004100 */
[----:B------:R-:W-:-:S04]  /*32f0*/  FMUL.FTZ R0, R0, 1 ;  /* 0x3f80000000007820 */ /* 0x000fc80000410000 */
[----:B------:R0:W2:Y:S01]  /*3300*/  F2F.F64.F32 R16, R0 ;  /* 0x0000000000107310 */ /* 0x0000a20000201800 */
[----:B------:R-:W-:Y:S05]  /*3310*/  BRA `(.L_x_16880) ;  /* 0x0000000800bc7947 */ /* 0x000fea0003800000 */
.L_x_16885:
[----:B------:R0:W5:Y:S01]  /*3320*/  LDG.E.64 R16, desc[UR36][R2.64] ;  /* 0x0000002402107981 */ /* 0x000162000c1e1b00 */
[----:B------:R-:W-:Y:S05]  /*3330*/  BRA `(.L_x_16880) ;  /* 0x0000000800b47947 */ /* 0x000fea0003800000 */
.L_x_16875:
        /* <DEDUP_REMOVED lines=13> */
.L_x_16889:
[----:B------:R0:W5:Y:S01]  /*3410*/  LDG.E.64 R16, desc[UR36][R2.64] ;  /* 0x0000002402107981 */ /* 0x000162000c1e1b00 */
[----:B------:R-:W-:Y:S05]  /*3420*/  BRA `(.L_x_16880) ;  /* 0x0000000800787947 */ /* 0x000fea0003800000 */
.L_x_16888:
        /* <DEDUP_REMOVED lines=28> */
.L_x_16891:
        /* <DEDUP_REMOVED lines=15> */
.L_x_16890:
[----:B------:R-:W2:Y:S02]  /*36e0*/  LDG.E.U16 R0, desc[UR36][R2.64] ;  /* 0x0000002402007981 */ /* 0x000ea4000c1e1500 */
[----:B--2---:R-:W-:-:S04]  /*36f0*/  IMAD.U32 R0, R0, 0x10000, RZ ;  /* 0x0001000000007824 */ /* 0x004fc800078e00ff */
[----:B------:R-:W-:-:S04]  /*3700*/  FMUL.FTZ R0, R0, 1 ;  /* 0x3f80000000007820 */ /* 0x000fc80000410000 */
[----:B------:R0:W2:Y:S01]  /*3710*/  F2F.F64.F32 R16, R0 ;  /* 0x0000000000107310 */ /* 0x0000a20000201800 */
[----:B------:R-:W-:Y:S05]  /*3720*/  BRA `(.L_x_16880) ;  /* 0x0000000400b87947 */ /* 0x000fea0003800000 */
.L_x_16887:
        /* <DEDUP_REMOVED lines=11> */
.L_x_16894:
        /* <DEDUP_REMOVED lines=21> */
.L_x_16898:
[----:B------:R-:W-:Y:S05]  /*3930*/  BSYNC B1 ;  /* 0x0000000000017941 */ /* 0x000fea0003800000 */
.L_x_16897:
[----:B------:R-:W-:Y:S01]  /*3940*/  LEA R3, R0, 0x3b800000, 0x17 ;  /* 0x3b80000000037811 */ /* 0x000fe200078eb8ff */
[----:B------:R-:W-:-:S05]  /*3950*/  IMAD.SHL.U32 R0, R2, 0x100000, RZ ;  /* 0x0010000002007824 */ /* 0x000fca00078e00ff */
[----:B------:R-:W-:-:S07]  /*3960*/  LOP3.LUT R0, R3, R0, R4, 0xfe, !PT ;  /* 0x0000000003007212 */ /* 0x000fce00078efe04 */
.L_x_16896:
[----:B------:R-:W-:Y:S05]  /*3970*/  BSYNC B0 ;  /* 0x0000000000007941 */ /* 0x000fea0003800000 */
.L_x_16895:
[----:B------:R-:W-:-:S04]  /*3980*/  FMUL.FTZ R0, R0, 1 ;  /* 0x3f80000000007820 */ /* 0x000fc80000410000 */
[----:B------:R0:W2:Y:S01]  /*3990*/  F2F.F64.F32 R16, R0 ;  /* 0x0000000000107310 */ /* 0x0000a20000201800 */
[----:B------:R-:W-:Y:S05]  /*39a0*/  BRA `(.L_x_16880) ;  /* 0x0000000400187947 */ /* 0x000fea0003800000 */
.L_x_16893:
        /* <DEDUP_REMOVED lines=21> */
.L_x_16902:
[----:B------:R-:W-:Y:S05]  /*3b00*/  BSYNC B1 ;  /* 0x0000000000017941 */ /* 0x000fea0003800000 */
.L_x_16901:
[----:B------:R-:W-:Y:S01]  /*3b10*/  LEA R3, R0, 0x37800000, 0x17 ;  /* 0x3780000000037811 */ /* 0x000fe200078eb8ff */
[----:B------:R-:W-:-:S05]  /*3b20*/  IMAD.SHL.U32 R0, R2, 0x200000, RZ ;  /* 0x0020000002007824 */ /* 0x000fca00078e00ff */
[----:B------:R-:W-:-:S07]  /*3b30*/  LOP3.LUT R0, R3, R0, R4, 0xfe, !PT ;  /* 0x0000000003007212 */ /* 0x000fce00078efe04 */
.L_x_16900:
[----:B------:R-:W-:Y:S05]  /*3b40*/  BSYNC B0 ;  /* 0x0000000000007941 */ /* 0x000fea0003800000 */
.L_x_16899:
[----:B------:R-:W-:-:S04]  /*3b50*/  FMUL.FTZ R0, R0, 1 ;  /* 0x3f80000000007820 */ /* 0x000fc80000410000 */
[----:B------:R0:W2:Y:S01]  /*3b60*/  F2F.F64.F32 R16, R0 ;  /* 0x0000000000107310 */ /* 0x0000a20000201800 */
[----:B------:R-:W-:Y:S05]  /*3b70*/  BRA `(.L_x_16880) ;  /* 0x0000000000a47947 */ /* 0x000fea0003800000 */
.L_x_16892:
        /* <DEDUP_REMOVED lines=14> */
.L_x_16906:
[----:B------:R-:W-:Y:S05]  /*3c60*/  BSYNC B0 ;  /* 0x0000000000007941 */ /* 0x000fea0003800000 */
.L_x_16905:
[----:B------:R-:W-:-:S04]  /*3c70*/  FMUL.FTZ R0, R0, 1 ;  /* 0x3f80000000007820 */ /* 0x000fc80000410000 */
[----:B------:R0:W2:Y:S01]  /*3c80*/  F2F.F64.F32 R16, R0 ;  /* 0x0000000000107310 */ /* 0x0000a20000201800 */
[----:B------:R-:W-:Y:S05]  /*3c90*/  BRA `(.L_x_16880) ;  /* 0x00000000005c7947 */ /* 0x000fea0003800000 */
.L_x_16879:
        /* <DEDUP_REMOVED lines=16> */
.L_x_16907:
[----:B------:R-:W-:Y:S01]  /*3da0*/  CS2R R16, SRZ ;  /* 0x0000000000107805 */ /* 0x000fe2000001ff00 */
[----:B------:R-:W-:Y:S06]  /*3db0*/  BRA `(.L_x_16880) ;  /* 0x0000000000147947 */ /* 0x000fec0003800000 */
.L_x_16904:
[----:B------:R-:W2:Y:S02]  /*3dc0*/  LDG.E.64 R16, desc[UR36][R2.64] ;  /* 0x0000002402107981 */ /* 0x000ea4000c1e1b00 */
[----:B--2---:R-:W0:Y:S01]  /*3dd0*/  I2F.F64.U64 R16, R16 ;  /* 0x0000001000107312 */ /* 0x004e220000301800 */
[----:B------:R-:W-:Y:S05]  /*3de0*/  BRA `(.L_x_16880) ;  /* 0x0000000000087947 */ /* 0x000fea0003800000 */
.L_x_16903:
[----:B------:R-:W2:Y:S02]  /*3df0*/  LDG.E R2, desc[UR36][R2.64] ;  /* 0x0000002402027981 */ /* 0x000ea4000c1e1900 */
[----:B--2---:R0:W2:Y:S02]  /*3e00*/  I2F.F64.U32 R16, R2 ;  /* 0x0000000200107312 */ /* 0x0040a40000201800 */
.L_x_16880:
[----:B------:R-:W-:-:S07]  /*3e10*/  VIADD R28, R28, 0x80 ;  /* 0x000000801c1c7836 */ /* 0x000fce0000000000 */
.L_x_16841:
[----:B------:R-:W-:Y:S05]  /*3e20*/  BSYNC B6 ;  /* 0x0000000000067941 */ /* 0x000fea0003800000 */
.L_x_16840:
        /* <DEDUP_REMOVED lines=26> */
.L_x_16913:
[----:B------:R-:W3:Y:S02]  /*3fd0*/  LDG.E.U8 R2, desc[UR36][R2.64] ;  /* 0x0000002402027981 */ /* 0x000ee4000c1e1100 */
[----:B---3--:R0:W3:Y:S01]  /*3fe0*/  I2F.F64.U16 R30, R2 ;  /* 0x00000002001e7312 */ /* 0x0080e20000101800 */
[----:B------:R-:W-:Y:S05]  /*3ff0*/  BRA `(.L_x_16915) ;  /* 0x0000000c00707947 */ /* 0x000fea0003800000 */
.L_x_16912:
        /* <DEDUP_REMOVED lines=9> */
.L_x_16917:
[----:B------:R-:W3:Y:S02]  /*4090*/  LDG.E R2, desc[UR36][R2.64] ;  /* 0x0000002402027981 */ /* 0x000ee4000c1e1900 */
[----:B---3--:R0:W3:Y:S01]  /*40a0*/  I2F.F64 R30, R2 ;  /* 0x00000002001e7312 */ /* 0x0080e20000201c00 */
[----:B------:R-:W-:Y:S05]  /*40b0*/  BRA `(.L_x_16915) ;  /* 0x0000000c00407947 */ /* 0x000fea0003800000 */
.L_x_16916:
[----:B------:R-:W3:Y:S02]  /*40c0*/  LDG.E.U16 R2, desc[UR36][R2.64] ;  /* 0x0000002402027981 */ /* 0x000ee4000c1e1500 */
[----:B---3--:R0:W3:Y:S01]  /*40d0*/  I2F.F64.S16 R30, R2 ;  /* 0x00000002001e7312 */ /* 0x0080e20000101c00 */
[----:B------:R-:W-:Y:S05]  /*40e0*/  BRA `(.L_x_16915) ;  /* 0x0000000c00347947 */ /* 0x000fea0003800000 */
.L_x_16911:
        /* <DEDUP_REMOVED lines=10> */
.L_x_16919:
[----:B------:R-:W3:Y:S02]  /*4190*/  LDG.E.U16 R0, desc[UR36][R2.64] ;  /* 0x0000002402007981 */ /* 0x000ee4000c1e1500 */
[----:B---3--:R-:W-:-:S05]  /*41a0*/  HADD2.F32 R0, -RZ, R0.H0_H0 ;  /* 0x20000000ff007230 */ /* 0x008fca0000004100 */
[----:B------:R-:W-:-:S04]  /*41b0*/  FMUL.FTZ R0, R0, 1 ;  /* 0x3f80000000007820 */ /* 0x000fc80000410000 */
[----:B------:R0:W3:Y:S01]  /*41c0*/  F2F.F64.F32 R30, R0 ;  /* 0x00000000001e7310 */ /* 0x0000e20000201800 */
[----:B------:R-:W-:Y:S05]  /*41d0*/  BRA `(.L_x_16915) ;  /* 0x0000000800f87947 */ /* 0x000fea0003800000 */
.L_x_16918:
        /* <DEDUP_REMOVED lines=10> */
.L_x_16921:
[----:B------:R-:W3:Y:S02]  /*4280*/  LDG.E.U16 R2, desc[UR36][R2.64] ;  /* 0x0000002402027981 */ /* 0x000ee4000c1e1500 */
[----:B---3--:R-:W-:-:S05]  /*4290*/  HADD2.F32 R0, -RZ, R2.H0_H0 ;  /* 0x20000002ff007230 */ /* 0x008fca0000004100 */
[----:B------:R-:W-:-:S04]  /*42a0*/  FMUL.FTZ R0, R0, 1 ;  /* 0x3f80000000007820 */ /* 0x000fc80000410000 */
[----:B------:R0:W3:Y:S01]  /*42b0*/  F2F.F64.F32 R30, R0 ;  /* 0x00000000001e7310 */ /* 0x0000e20000201800 */
[----:B------:R-:W-:Y:S05]  /*42c0*/  BRA `(.L_x_16915) ;  /* 0x0000000800bc7947 */ /* 0x000fea0003800000 */
.L_x_16920:
[----:B------:R0:W5:Y:S01]  /*42d0*/  LDG.E.64 R30, desc[UR36][R2.64] ;  /* 0x00000024021e7981 */ /* 0x000162000c1e1b00 */
[----:B------:R-:W-:Y:S05]  /*42e0*/  BRA `(.L_x_16915) ;  /* 0x0000000800b47947 */ /* 0x000fea0003800000 */
.L_x_16910:
        /* <DEDUP_REMOVED lines=13> */
.L_x_16924:
[----:B------:R0:W5:Y:S01]  /*43c0*/  LDG.E.64 R30, desc[UR36][R2.64] ;  /* 0x00000024021e7981 */ /* 0x000162000c1e1b00 */
[----:B------:R-:W-:Y:S05]  /*43d0*/  BRA `(.L_x_16915) ;  /* 0x0000000800787947 */ /* 0x000fea0003800000 */
.L_x_16923:
        /* <DEDUP_REMOVED lines=28> */
.L_x_16926:
        /* <DEDUP_REMOVED lines=15> */
.L_x_16925:
[----:B------:R-:W3:Y:S02]  /*4690*/  LDG.E.U16 R0, desc[UR36][R2.64] ;  /* 0x0000002402007981 */ /* 0x000ee4000c1e1500 */
[----:B---3--:R-:W-:-:S04]  /*46a0*/  IMAD.U32 R0, R0, 0x10000, RZ ;  /* 0x0001000000007824 */ /* 0x008fc800078e00ff */
[----:B------:R-:W-:-:S04]  /*46b0*/  FMUL.FTZ R0, R0, 1 ;  /* 0x3f80000000007820 */ /* 0x000fc80000410000 */
[----:B------:R3:W0:Y:S01]  /*46c0*/  F2F.F64.F32 R30, R0 ;  /* 0x00000000001e7310 */ /* 0x0006220000201800 */
[----:B------:R-:W-:Y:S05]  /*46d0*/  BRA `(.L_x_16915) ;  /* 0x0000000400b87947 */ /* 0x000fea0003800000 */
.L_x_16922:
        /* <DEDUP_REMOVED lines=11> */
.L_x_16929:
        /* <DEDUP_REMOVED lines=21> */
.L_x_16933:
[----:B------:R-:W-:Y:S05]  /*48e0*/  BSYNC B1 ;  /* 0x0000000000017941 */ /* 0x000fea0003800000 */
.L_x_16932:
[----:B------:R-:W-:Y:S01]  /*48f0*/  LEA R3, R0, 0x3b800000, 0x17 ;  /* 0x3b80000000037811 */ /* 0x000fe200078eb8ff */
[----:B------:R-:W-:-:S05]  /*4900*/  IMAD.SHL.U32 R0, R2, 0x100000, RZ ;  /* 0x0010000002007824 */ /* 0x000fca00078e00ff */
[----:B------:R-:W-:-:S07]  /*4910*/  LOP3.LUT R0, R3, R0, R4, 0xfe, !PT ;  /* 0x0000000003007212 */ /* 0x000fce00078efe04 */
.L_x_16931:
[----:B------:R-:W-:Y:S05]  /*4920*/  BSYNC B0 ;  /* 0x0000000000007941 */ /* 0x000fea0003800000 */
.L_x_16930:
[----:B------:R-:W-:-:S04]  /*4930*/  FMUL.FTZ R0, R0, 1 ;  /* 0x3f80000000007820 */ /* 0x000fc80000410000 */
[----:B------:R0:W3:Y:S01]  /*4940*/  F2F.F64.F32 R30, R0 ;  /* 0x00000000001e7310 */ /* 0x0000e20000201800 */
[----:B------:R-:W-:Y:S05]  /*4950*/  BRA `(.L_x_16915) ;  /* 0x0000000400187947 */ /* 0x000fea0003800000 */
.L_x_16928:
        /* <DEDUP_REMOVED lines=21> */
.L_x_16937:
[----:B------:R-:W-:Y:S05]  /*4ab0*/  BSYNC B1 ;  /* 0x0000000000017941 */ /* 0x000fea0003800000 */
.L_x_16936:
[----:B------:R-:W-:Y:S01]  /*4ac0*/  LEA R3, R0, 0x37800000, 0x17 ;  /* 0x3780000000037811 */ /* 0x000fe200078eb8ff */
[----:B------:R-:W-:-:S05]  /*4ad0*/  IMAD.SHL.U32 R0, R2, 0x200000, RZ ;  /* 0x0020000002007824 */ /* 0x000fca00078e00ff */
[----:B------:R-:W-:-:S07]  /*4ae0*/  LOP3.LUT R0, R3, R0, R4, 0xfe, !PT ;  /* 0x0000000003007212 */ /* 0x000fce00078efe04 */
.L_x_16935:
[----:B------:R-:W-:Y:S05]  /*4af0*/  BSYNC B0 ;  /* 0x0000000000007941 */ /* 0x000fea0003800000 */
.L_x_16934:
[----:B------:R-:W-:-:S04]  /*4b00*/  FMUL.FTZ R0, R0, 1 ;  /* 0x3f80000000007820 */ /* 0x000fc80000410000 */
[----:B------:R0:W3:Y:S01]  /*4b10*/  F2F.F64.F32 R30, R0 ;  /* 0x00000000001e7310 */ /* 0x0000e20000201800 */
[----:B------:R-:W-:Y:S05]  /*4b20*/  BRA `(.L_x_16915) ;  /* 0x0000000000a47947 */ /* 0x000fea0003800000 */
.L_x_16927:
        /* <DEDUP_REMOVED lines=14> */
.L_x_16941:
[----:B------:R-:W-:Y:S05]  /*4c10*/  BSYNC B0 ;  /* 0x0000000000007941 */ /* 0x000fea0003800000 */
.L_x_16940:
[----:B------:R-:W-:-:S04]  /*4c20*/  FMUL.FTZ R0, R0, 1 ;  /* 0x3f80000000007820 */ /* 0x000fc80000410000 */
[----:B------:R0:W3:Y:S01]  /*4c30*/  F2F.F64.F32 R30, R0 ;  /* 0x00000000001e7310 */ /* 0x0000e20000201800 */
[----:B------:R-:W-:Y:S05]  /*4c40*/  BRA `(.L_x_16915) ;  /* 0x00000000005c7947 */ /* 0x000fea0003800000 */
.L_x_16914:
        /* <DEDUP_REMOVED lines=16> */
.L_x_16942:
[----:B------:R-:W-:Y:S01]  /*4d50*/  CS2R R30, SRZ ;  /* 0x00000000001e7805 */ /* 0x000fe2000001ff00 */
[----:B------:R-:W-:Y:S06]  /*4d60*/  BRA `(.L_x_16915) ;  /* 0x0000000000147947 */ /* 0x000fec0003800000 */
.L_x_16939:
[----:B------:R-:W3:Y:S02]  /*4d70*/  LDG.E.64 R30, desc[UR36][R2.64] ;  /* 0x00000024021e7981 */ /* 0x000ee4000c1e1b00 */
[----:B---3--:R-:W0:Y:S01]  /*4d80*/  I2F.F64.U64 R30, R30 ;  /* 0x0000001e001e7312 */ /* 0x008e220000301800 */
[----:B------:R-:W-:Y:S05]  /*4d90*/  BRA `(.L_x_16915) ;  /* 0x0000000000087947 */ /* 0x000fea0003800000 */
.L_x_16938:
[----:B------:R-:W3:Y:S02]  /*4da0*/  LDG.E R2, desc[UR36][R2.64] ;  /* 0x0000002402027981 */ /* 0x000ee4000c1e1900 */
[----:B---3--:R0:W3:Y:S02]  /*4db0*/  I2F.F64.U32 R30, R2 ;  /* 0x00000002001e7312 */ /* 0x0080e40000201800 */
.L_x_16915:
        /* <DEDUP_REMOVED lines=19> */
.L_x_16946:
[----:B------:R-:W3:Y:S02]  /*4ef0*/  LDG.E.U8 R2, desc[UR36][R2.64] ;  /* 0x0000002402027981 */ /* 0x000ee4000c1e1100 */
[----:B---3--:R0:W3:Y:S01]  /*4f00*/  I2F.F64.U16 R26, R2 ;  /* 0x00000002001a7312 */ /* 0x0080e20000101800 */
[----:B------:R-:W-:Y:S05]  /*4f10*/  BRA `(.L_x_16948) ;  /* 0x0000000c00707947 */ /* 0x000fea0003800000 */
.L_x_16945:
        /* <DEDUP_REMOVED lines=9> */
.L_x_16950:
[----:B------:R-:W3:Y:S02]  /*4fb0*/  LDG.E R2, desc[UR36][R2.64] ;  /* 0x0000002402027981 */ /* 0x000ee4000c1e1900 */
[----:B---3--:R0:W3:Y:S01]  /*4fc0*/  I2F.F64 R26, R2 ;  /* 0x00000002001a7312 */ /* 0x0080e20000201c00 */
[----:B------:R-:W-:Y:S05]  /*4fd0*/  BRA `(.L_x_16948) ;  /* 0x0000000c00407947 */ /* 0x000fea0003800000 */
.L_x_16949:
[----:B------:R-:W3:Y:S02]  /*4fe0*/  LDG.E.U16 R2, desc[UR36][R2.64] ;  /* 0x0000002402027981 */ /* 0x000ee4000c1e1500 */
[----:B---3--:R0:W3:Y:S01]  /*4ff0*/  I2F.F64.S16 R26, R2 ;  /* 0x00000002001a7312 */ /* 0x0080e20000101c00 */
[----:B------:R-:W-:Y:S05]  /*5000*/  BRA `(.L_x_16948) ;  /* 0x0000000c00347947 */ /* 0x000fea0003800000 */
.L_x_16944:
        /* <DEDUP_REMOVED lines=10> */
.L_x_16952:
[----:B------:R-:W3:Y:S02]  /*50b0*/  LDG.E.U16 R0, desc[UR36][R2.64] ;  /* 0x0000002402007981 */ /* 0x000ee4000c1e1500 */
[----:B---3--:R-:W-:-:S05]  /*50c0*/  HADD2.F32 R0, -RZ, R0.H0_H0 ;  /* 0x20000000ff007230 */ /* 0x008fca0000004100 */
[----:B------:R-:W-:-:S04]  /*50d0*/  FMUL.FTZ R0, R0, 1 ;  /* 0x3f80000000007820 */ /* 0x000fc80000410000 */
[----:B------:R0:W3:Y:S01]  /*50e0*/  F2F.F64.F32 R26, R0 ;  /* 0x00000000001a7310 */ /* 0x0000e20000201800 */
[----:B------:R-:W-:Y:S05]  /*50f0*/  BRA `(.L_x_16948) ;  /* 0x0000000800f87947 */ /* 0x000fea0003800000 */
.L_x_16951:
        /* <DEDUP_REMOVED lines=10> */
.L_x_16954:
[----:B------:R-:W3:Y:S02]  /*51a0*/  LDG.E.U16 R2, desc[UR36][R2.64] ;  /* 0x0000002402027981 */ /* 0x000ee4000c1e1500 */
[----:B---3--:R-:W-:-:S05]  /*51b0*/  HADD2.F32 R0, -RZ, R2.H0_H0 ;  /* 0x20000002ff007230 */ /* 0x008fca0000004100 */
[----:B------:R-:W-:-:S04]  /*51c0*/  FMUL.FTZ R0, R0, 1 ;  /* 0x3f80000000007820 */ /* 0x000fc80000410000 */
[----:B------:R0:W3:Y:S01]  /*51d0*/  F2F.F64.F32 R26, R0 ;  /* 0x00000000001a7310 */ /* 0x0000e20000201800 */
[----:B------:R-:W-:Y:S05]  /*51e0*/  BRA `(.L_x_16948) ;  /* 0x0000000800bc7947 */ /* 0x000fea0003800000 */
.L_x_16953:
[----:B------:R0:W5:Y:S01]  /*51f0*/  LDG.E.64 R26, desc[UR36][R2.64] ;  /* 0x00000024021a7981 */ /* 0x000162000c1e1b00 */
[----:B------:R-:W-:Y:S05]  /*5200*/  BRA `(.L_x_16948) ;  /* 0x0000000800b47947 */ /* 0x000fea0003800000 */
.L_x_16943:
        /* <DEDUP_REMOVED lines=13> */
.L_x_16957:
[----:B------:R0:W5:Y:S01]  /*52e0*/  LDG.E.64 R26, desc[UR36][R2.64] ;  /* 0x00000024021a7981 */ /* 0x000162000c1e1b00 */
[----:B------:R-:W-:Y:S05]  /*52f0*/  BRA `(.L_x_16948) ;  /* 0x0000000800787947 */ /* 0x000fea0003800000 */
.L_x_16956:
        /* <DEDUP_REMOVED lines=28> */
.L_x_16959:
        /* <DEDUP_REMOVED lines=15> */
.L_x_16958:
[----:B------:R-:W3:Y:S02]  /*55b0*/  LDG.E.U16 R0, desc[UR36][R2.64] ;  /* 0x0000002402007981 */ /* 0x000ee4000c1e1500 */
[----:B---3--:R-:W-:-:S04]  /*55c0*/  IMAD.U32 R0, R0, 0x10000, RZ ;  /* 0x0001000000007824 */ /* 0x008fc800078e00ff */
[----:B------:R-:W-:-:S04]  /*55d0*/  FMUL.FTZ R0, R0, 1 ;  /* 0x3f80000000007820 */ /* 0x000fc80000410000 */
[----:B------:R0:W3:Y:S01]  /*55e0*/  F2F.F64.F32 R26, R0 ;  /* 0x00000000001a7310 */ /* 0x0000e20000201800 */
[----:B------:R-:W-:Y:S05]  /*55f0*/  BRA `(.L_x_16948) ;  /* 0x0000000400b87947 */ /* 0x000fea0003800000 */
.L_x_16955:
        /* <DEDUP_REMOVED lines=11> */
.L_x_16962:
        /* <DEDUP_REMOVED lines=21> */
.L_x_16966:
[----:B------:R-:W-:Y:S05]  /*5800*/  BSYNC B1 ;  /* 0x0000000000017941 */ /* 0x000fea0003800000 */
.L_x_16965:
[----:B------:R-:W-:Y:S01]  /*5810*/  LEA R3, R0, 0x3b800000, 0x17 ;  /* 0x3b80000000037811 */ /* 0x000fe200078eb8ff */
[----:B------:R-:W-:-:S05]  /*5820*/  IMAD.SHL.U32 R0, R2, 0x100000, RZ ;  /* 0x0010000002007824 */ /* 0x000fca00078e00ff */
[----:B------:R-:W-:-:S07]  /*5830*/  LOP3.LUT R0, R3, R0, R4, 0xfe, !PT ;  /* 0x0000000003007212 */ /* 0x000fce00078efe04 */
.L_x_16964:
[----:B------:R-:W-:Y:S05]  /*5840*/  BSYNC B0 ;  /* 0x0000000000007941 */ /* 0x000fea0003800000 */
.L_x_16963:
[----:B------:R-:W-:-:S04]  /*5850*/  FMUL.FTZ R0, R0, 1 ;  /* 0x3f80000000007820 */ /* 0x000fc80000410000 */
[----:B------:R0:W3:Y:S01]  /*5860*/  F2F.F64.F32 R26, R0 ;  /* 0x00000000001a7310 */ /* 0x0000e20000201800 */
[----:B------:R-:W-:Y:S05]  /*5870*/  BRA `(.L_x_16948) ;  /* 0x0000000400187947 */ /* 0x000fea0003800000 */
.L_x_16961:
        /* <DEDUP_REMOVED lines=21> */
.L_x_16970:
[----:B------:R-:W-:Y:S05]  /*59d0*/  BSYNC B1 ;  /* 0x0000000000017941 */ /* 0x000fea0003800000 */
.L_x_16969:
[----:B------:R-:W-:Y:S01]  /*59e0*/  LEA R3, R0, 0x37800000, 0x17 ;  /* 0x3780000000037811 */ /* 0x000fe200078eb8ff */
[----:B------:R-:W-:-:S05]  /*59f0*/  IMAD.SHL.U32 R0, R2, 0x200000, RZ ;  /* 0x0020000002007824 */ /* 0x000fca00078e00ff */
[----:B------:R-:W-:-:S07]  /*5a00*/  LOP3.LUT R0, R3, R0, R4, 0xfe, !PT ;  /* 0x0000000003007212 */ /* 0x000fce00078efe04 */
.L_x_16968:
[----:B------:R-:W-:Y:S05]  /*5a10*/  BSYNC B0 ;  /* 0x0000000000007941 */ /* 0x000fea0003800000 */
.L_x_16967:
[----:B------:R-:W-:-:S04]  /*5a20*/  FMUL.FTZ R0, R0, 1 ;  /* 0x3f80000000007820 */ /* 0x000fc80000410000 */
[----:B------:R0:W3:Y:S01]  /*5a30*/  F2F.F64.F32 R26, R0 ;  /* 0x00000000001a7310 */ /* 0x0000e20000201800 */
[----:B------:R-:W-:Y:S05]  /*5a40*/  BRA `(.L_x_16948) ;  /* 0x0000000000a47947 */ /* 0x000fea0003800000 */
.L_x_16960:
        /* <DEDUP_REMOVED lines=14> */
.L_x_16974:
[----:B------:R-:W-:Y:S05]  /*5b30*/  BSYNC B0 ;  /* 0x0000000000007941 */ /* 0x000fea0003800000 */
.L_x_16973:
[----:B------:R-:W-:-:S04]  /*5b40*/  FMUL.FTZ R0, R0, 1 ;  /* 0x3f80000000007820 */ /* 0x000fc80000410000 */
[----:B------:R0:W3:Y:S01]  /*5b50*/  F2F.F64.F32 R26, R0 ;  /* 0x00000000001a7310 */ /* 0x0000e20000201800 */
[----:B------:R-:W-:Y:S05]  /*5b60*/  BRA `(.L_x_16948) ;  /* 0x00000000005c7947 */ /* 0x000fea0003800000 */
.L_x_16947:
        /* <DEDUP_REMOVED lines=16> */
.L_x_16975:
[----:B------:R-:W-:Y:S01]  /*5c70*/  CS2R R26, SRZ ;  /* 0x00000000001a7805 */ /* 0x000fe2000001ff00 */
[----:B------:R-:W-:Y:S06]  /*5c80*/  BRA `(.L_x_16948) ;  /* 0x0000000000147947 */ /* 0x000fec0003800000 */
.L_x_16972:
[----:B------:R-:W3:Y:S02]  /*5c90*/  LDG.E.64 R26, desc[UR36][R2.64] ;  /* 0x00000024021a7981 */ /* 0x000ee4000c1e1b00 */
[----:B---3--:R-:W0:Y:S01]  /*5ca0*/  I2F.F64.U64 R26, R26 ;  /* 0x0000001a001a7312 */ /* 0x008e220000301800 */
[----:B------:R-:W-:Y:S05]  /*5cb0*/  BRA `(.L_x_16948) ;  /* 0x0000000000087947 */ /* 0x000fea0003800000 */
.L_x_16971:
[----:B------:R-:W3:Y:S02]  /*5cc0*/  LDG.E R2, desc[UR36][R2.64] ;  /* 0x0000002402027981 */ /* 0x000ee4000c1e1900 */
[----:B---3--:R0:W3:Y:S02]  /*5cd0*/  I2F.F64.U32 R26, R2 ;  /* 0x00000002001a7312 */ /* 0x0080e40000201800 */
.L_x_16948:
[----:B------:R-:W-:-:S07]  /*5ce0*/  VIADD R28, R28, 0x80 ;  /* 0x000000801c1c7836 */ /* 0x000fce0000000000 */
.L_x_16909:
[----:B------:R-:W-:Y:S05]  /*5cf0*/  BSYNC B6 ;  /* 0x0000000000067941 */ /* 0x000fea0003800000 */
.L_x_16908:
[----:B------:R-:W-:Y:S01]  /*5d00*/  ISETP.GE.AND P0, PT, R28, R37, PT ;  /* 0x000000251c00720c */ /* 0x000fe20003f06270 */
[----:B------:R-:W-:Y:S01]  /*5d10*/  BSSY B6, `(.L_x_16976) ;  /* 0x00001e8000067945 */ /* 0x000fe20003800000 */
[----:B---3--:R-:W-:-:S11]  /*5d20*/  CS2R R32, SRZ ;  /* 0x0000000000207805 */ /* 0x008fd6000001ff00 */
        /* <DEDUP_REMOVED lines=21> */
.L_x_16981:
[----:B------:R-:W3:Y:S02]  /*5e80*/  LDG.E.U8 R2, desc[UR36][R2.64] ;  /* 0x0000002402027981 */ /* 0x000ee4000c1e1100 */
[----:B---3--:R0:W3:Y:S01]  /*5e90*/  I2F.F64.U16 R32, R2 ;  /* 0x0000000200207312 */ /* 0x0080e20000101800 */
[----:B------:R-:W-:Y:S05]  /*5ea0*/  BRA `(.L_x_16983) ;  /* 0x0000000c00707947 */ /* 0x000fea0003800000 */
.L_x_16980:
        /* <DEDUP_REMOVED lines=9> */
.L_x_16985:
[----:B------:R-:W3:Y:S02]  /*5f40*/  LDG.E R2, desc[UR36][R2.64] ;  /* 0x0000002402027981 */ /* 0x000ee4000c1e1900 */
[----:B---3--:R0:W3:Y:S01]  /*5f50*/  I2F.F64 R32, R2 ;  /* 0x0000000200207312 */ /* 0x0080e20000201c00 */
[----:B------:R-:W-:Y:S05]  /*5f60*/  BRA `(.L_x_16983) ;  /* 0x0000000c00407947 */ /* 0x000fea0003800000 */
.L_x_16984:
[----:B------:R-:W3:Y:S02]  /*5f70*/  LDG.E.U16 R2, desc[UR36][R2.64] ;  /* 0x0000002402027981 */ /* 0x000ee4000c1e1500 */
[----:B---3--:R0:W3:Y:S01]  /*5f80*/  I2F.F64.S16 R32, R2 ;  /* 0x0000000200207312 */ /* 0x0080e20000101c00 */
[----:B------:R-:W-:Y:S05]  /*5f90*/  BRA `(.L_x_16983) ;  /* 0x0000000c00347947 */ /* 0x000fea0003800000 */
.L_x_16979:
        /* <DEDUP_REMOVED lines=10> */
.L_x_16987:
[----:B------:R-:W3:Y:S02]  /*6040*/  LDG.E.U16 R0, desc[UR36][R2.64] ;  /* 0x0000002402007981 */ /* 0x000ee4000c1e1500 */
[----:B---3--:R-:W-:-:S05]  /*6050*/  HADD2.F32 R0, -RZ, R0.H0_H0 ;  /* 0x20000000ff007230 */ /* 0x008fca0000004100 */
[----:B------:R-:W-:-:S04]  /*6060*/  FMUL.FTZ R0, R0, 1 ;  /* 0x3f80000000007820 */ /* 0x000fc80000410000 */
[----:B------:R0:W3:Y:S01]  /*6070*/  F2F.F64.F32 R32, R0 ;  /* 0x0000000000207310 */ /* 0x0000e20000201800 */
[----:B------:R-:W-:Y:S05]  /*6080*/  BRA `(.L_x_16983) ;  /* 0x0000000800f87947 */ /* 0x000fea0003800000 */
.L_x_16986:
        /* <DEDUP_REMOVED lines=10> */
.L_x_16989:
[----:B------:R-:W3:Y:S02]  /*6130*/  LDG.E.U16 R2, desc[UR36][R2.64] ;  /* 0x0000002402027981 */ /* 0x000ee4000c1e1500 */
[----:B---3--:R-:W-:-:S05]  /*6140*/  HADD2.F32 R0, -RZ, R2.H0_H0 ;  /* 0x20000002ff007230 */ /* 0x008fca0000004100 */
[----:B------:R-:W-:-:S04]  /*6150*/  FMUL.FTZ R0, R0, 1 ;  /* 0x3f80000000007820 */ /* 0x000fc80000410000 */
[----:B------:R0:W3:Y:S01]  /*6160*/  F2F.F64.F32 R32, R0 ;  /* 0x0000000000207310 */ /* 0x0000e20000201800 */
[----:B------:R-:W-:Y:S05]  /*6170*/  BRA `(.L_x_16983) ;  /* 0x0000000800bc7947 */ /* 0x000fea0003800000 */
.L_x_16988:
[----:B------:R0:W5:Y:S01]  /*6180*/  LDG.E.64 R32, desc[UR36][R2.64] ;  /* 0x0000002402207981 */ /* 0x000162000c1e1b00 */
[----:B------:R-:W-:Y:S05]  /*6190*/  BRA `(.L_x_16983) ;  /* 0x0000000800b47947 */ /* 0x000fea0003800000 */
.L_x_16978:
        /* <DEDUP_REMOVED lines=13> */
.L_x_16992:
[----:B------:R0:W5:Y:S01]  /*6270*/  LDG.E.64 R32, desc[UR36][R2.64] ;  /* 0x0000002402207981 */ /* 0x000162000c1e1b00 */
[----:B------:R-:W-:Y:S05]  /*6280*/  BRA `(.L_x_16983) ;  /* 0x0000000800787947 */ /* 0x000fea0003800000 */
.L_x_16991:
        /* <DEDUP_REMOVED lines=28> */
.L_x_16994:
        /* <DEDUP_REMOVED lines=15> */
.L_x_16993:
[----:B------:R-:W3:Y:S02]  /*6540*/  LDG.E.U16 R0, desc[UR36][R2.64] ;  /* 0x0000002402007981 */ /* 0x000ee4000c1e1500 */
[----:B---3--:R-:W-:-:S04]  /*6550*/  IMAD.U32 R0, R0, 0x10000, RZ ;  /* 0x0001000000007824 */ /* 0x008fc800078e00ff */
[----:B------:R-:W-:-:S04]  /*6560*/  FMUL.FTZ R0, R0, 1 ;  /* 0x3f80000000007820 */ /* 0x000fc80000410000 */
[----:B------:R0:W3:Y:S01]  /*6570*/  F2F.F64.F32 R32, R0 ;  /* 0x0000000000207310 */ /* 0x0000e20000201800 */
[----:B------:R-:W-:Y:S05]  /*6580*/  BRA `(.L_x_16983) ;  /* 0x0000000400b87947 */ /* 0x000fea0003800000 */
.L_x_16990:
        /* <DEDUP_REMOVED lines=11> */
.L_x_16997:
        /* <DEDUP_REMOVED lines=21> */
.L_x_17001:
[----:B------:R-:W-:Y:S05]  /*6790*/  BSYNC B1 ;  /* 0x0000000000017941 */ /* 0x000fea0003800000 */
.L_x_17000:
[----:B------:R-:W-:Y:S01]  /*67a0*/  LEA R3, R0, 0x3b800000, 0x17 ;  /* 0x3b80000000037811 */ /* 0x000fe200078eb8ff */
[----:B------:R-:W-:-:S05]  /*67b0*/  IMAD.SHL.U32 R0, R2, 0x100000, RZ ;  /* 0x0010000002007824 */ /* 0x000fca00078e00ff */
[----:B------:R-:W-:-:S07]  /*67c0*/  LOP3.LUT R0, R3, R0, R4, 0xfe, !PT ;  /* 0x0000000003007212 */ /* 0x000fce00078efe04 */
.L_x_16999:
[----:B------:R-:W-:Y:S05]  /*67d0*/  BSYNC B0 ;  /* 0x0000000000007941 */ /* 0x000fea0003800000 */
.L_x_16998:
[----:B------:R-:W-:-:S04]  /*67e0*/  FMUL.FTZ R0, R0, 1 ;  /* 0x3f80000000007820 */ /* 0x000fc80000410000 */
[----:B------:R0:W3:Y:S01]  /*67f0*/  F2F.F64.F32 R32, R0 ;  /* 0x0000000000207310 */ /* 0x0000e20000201800 */
[----:B------:R-:W-:Y:S05]  /*6800*/  BRA `(.L_x_16983) ;  /* 0x0000000400187947 */ /* 0x000fea0003800000 */
.L_x_16996:
        /* <DEDUP_REMOVED lines=21> */
.L_x_17005:
[----:B------:R-:W-:Y:S05]  /*6960*/  BSYNC B1 ;  /* 0x0000000000017941 */ /* 0x000fea0003800000 */
.L_x_17004:
[----:B------:R-:W-:Y:S01]  /*6970*/  LEA R3, R0, 0x37800000, 0x17 ;  /* 0x3780000000037811 */ /* 0x000fe200078eb8ff */
[----:B------:R-:W-:-:S05]  /*6980*/  IMAD.SHL.U32 R0, R2, 0x200000, RZ ;  /* 0x0020000002007824 */ /* 0x000fca00078e00ff */
[----:B------:R-:W-:-:S07]  /*6990*/  LOP3.LUT R0, R3, R0, R4, 0xfe, !PT ;  /* 0x0000000003007212 */ /* 0x000fce00078efe04 */
.L_x_17003:
[----:B------:R-:W-:Y:S05]  /*69a0*/  BSYNC B0 ;  /* 0x0000000000007941 */ /* 0x000fea0003800000 */
.L_x_17002:
[----:B------:R-:W-:-:S04]  /*69b0*/  FMUL.FTZ R0, R0, 1 ;  /* 0x3f80000000007820 */ /* 0x000fc80000410000 */
[----:B------:R0:W3:Y:S01]  /*69c0*/  F2F.F64.F32 R32, R0 ;  /* 0x0000000000207310 */ /* 0x0000e20000201800 */
[----:B------:R-:W-:Y:S05]  /*69d0*/  BRA `(.L_x_16983) ;  /* 0x0000000000a47947 */ /* 0x000fea0003800000 */
.L_x_16995:
        /* <DEDUP_REMOVED lines=14> */
.L_x_17009:
[----:B------:R-:W-:Y:S05]  /*6ac0*/  BSYNC B0 ;  /* 0x0000000000007941 */ /* 0x000fea0003800000 */
.L_x_17008:
[----:B------:R-:W-:-:S04]  /*6ad0*/  FMUL.FTZ R0, R0, 1 ;  /* 0x3f80000000007820 */ /* 0x000fc80000410000 */
[----:B------:R0:W3:Y:S01]  /*6ae0*/  F2F.F64.F32 R32, R0 ;  /* 0x0000000000207310 */ /* 0x0000e20000201800 */
[----:B------:R-:W-:Y:S05]  /*6af0*/  BRA `(.L_x_16983) ;  /* 0x00000000005c7947 */ /* 0x000fea0003800000 */
.L_x_16982:
        /* <DEDUP_REMOVED lines=16> */
.L_x_17010:
[----:B------:R-:W-:Y:S01]  /*6c00*/  CS2R R32, SRZ ;  /* 0x0000000000207805 */ /* 0x000fe2000001ff00 */
[----:B------:R-:W-:Y:S06]  /*6c10*/  BRA `(.L_x_16983) ;  /* 0x0000000000147947 */ /* 0x000fec0003800000 */
.L_x_17007:
[----:B------:R-:W3:Y:S02]  /*6c20*/  LDG.E.64 R32, desc[UR36][R2.64] ;  /* 0x0000002402207981 */ /* 0x000ee4000c1e1b00 */
[----:B---3--:R-:W0:Y:S01]  /*6c30*/  I2F.F64.U64 R32, R32 ;  /* 0x0000002000207312 */ /* 0x008e220000301800 */
[----:B------:R-:W-:Y:S05]  /*6c40*/  BRA `(.L_x_16983) ;  /* 0x0000000000087947 */ /* 0x000fea0003800000 */
.L_x_17006:
[----:B------:R-:W3:Y:S02]  /*6c50*/  LDG.E R2, desc[UR36][R2.64] ;  /* 0x0000002402027981 */ /* 0x000ee4000c1e1900 */
[----:B---3--:R0:W3:Y:S02]  /*6c60*/  I2F.F64.U32 R32, R2 ;  /* 0x0000000200207312 */ /* 0x0080e40000201800 */
.L_x_16983:
[----:B0-----:R-:W0:Y:S01]  /*6c70*/  LDC.U8 R4, c[0x0][0x235] ;  /* 0x00008d40ff047b82 */ /* 0x001e220000000000 */
[----:B------:R-:W-:Y:S02]  /*6c80*/  ULDC UR4, c[0x0][0x23c] ;  /* 0x00008f0000047ab9 */ /* 0x000fe40000000800 */
[----:B------:R-:W-:-:S05]  /*6c90*/  IMAD R5, R28, UR4, RZ ;  /* 0x000000041c057c24 */ /* 0x000fca000f8e02ff */
[----:B------:R-:W1:Y:S01]  /*6ca0*/  LDC.64 R2, c[0x0][0x228] ;  /* 0x00008a00ff027b82 */ /* 0x000e620000000a00 */
[----:B0-----:R-:W-:-:S04]  /*6cb0*/  PRMT R0, R4, 0x9910, RZ ;  /* 0x0000991004007816 */ /* 0x001fc800000000ff */
[----:B------:R-:W-:Y:S02]  /*6cc0*/  ISETP.GT.AND P1, PT, R0, 0x9, PT ;  /* 0x000000090000780c */ /* 0x000fe40003f24270 */
[----:B-1----:R-:W-:-:S05]  /*6cd0*/  IADD3 R2, P0, R5, R2, RZ ;  /* 0x0000000205027210 */ /* 0x002fca0007f1e0ff */
        /* <DEDUP_REMOVED lines=13> */
.L_x_17014:
[----:B------:R-:W2:Y:S02]  /*6db0*/  LDG.E.U8 R2, desc[UR36][R2.64] ;  /* 0x0000002402027981 */ /* 0x000ea4000c1e1100 */
[----:B--2---:R0:W1:Y:S01]  /*6dc0*/  I2F.F64.U16 R34, R2 ;  /* 0x0000000200227312 */ /* 0x0040620000101800 */
[----:B------:R-:W-:Y:S05]  /*6dd0*/  BRA `(.L_x_16977) ;  /* 0x0000000c006c7947 */ /* 0x000fea0003800000 */
.L_x_17013:
        /* <DEDUP_REMOVED lines=9> */
.L_x_17017:
[----:B------:R-:W2:Y:S02]  /*6e70*/  LDG.E R2, desc[UR36][R2.64] ;  /* 0x0000002402027981 */ /* 0x000ea4000c1e1900 */
[----:B--2---:R0:W1:Y:S01]  /*6e80*/  I2F.F64 R34, R2 ;  /* 0x0000000200227312 */ /* 0x0040620000201c00 */
[----:B------:R-:W-:Y:S05]  /*6e90*/  BRA `(.L_x_16977) ;  /* 0x0000000c003c7947 */ /* 0x000fea0003800000 */
.L_x_17016:
[----:B------:R-:W2:Y:S02]  /*6ea0*/  LDG.E.U16 R2, desc[UR36][R2.64] ;  /* 0x0000002402027981 */ /* 0x000ea4000c1e1500 */
[----:B--2---:R0:W1:Y:S01]  /*6eb0*/  I2F.F64.S16 R34, R2 ;  /* 0x0000000200227312 */ /* 0x0040620000101c00 */
[----:B------:R-:W-:Y:S05]  /*6ec0*/  BRA `(.L_x_16977) ;  /* 0x0000000c00307947 */ /* 0x000fea0003800000 */
.L_x_17012:
        /* <DEDUP_REMOVED lines=10> */
.L_x_17019:
[----:B------:R-:W2:Y:S02]  /*6f70*/  LDG.E.U16 R0, desc[UR36][R2.64] ;  /* 0x0000002402007981 */ /* 0x000ea4000c1e1500 */
[----:B--2---:R-:W-:-:S05]  /*6f80*/  HADD2.F32 R0, -RZ, R0.H0_H0 ;  /* 0x20000000ff007230 */ /* 0x004fca0000004100 */
[----:B------:R-:W-:-:S04]  /*6f90*/  FMUL.FTZ R0, R0, 1 ;  /* 0x3f80000000007820 */ /* 0x000fc80000410000 */
[----:B------:R0:W1:Y:S01]  /*6fa0*/  F2F.F64.F32 R34, R0 ;  /* 0x0000000000227310 */ /* 0x0000620000201800 */
[----:B------:R-:W-:Y:S05]  /*6fb0*/  BRA `(.L_x_16977) ;  /* 0x0000000800f47947 */ /* 0x000fea0003800000 */
.L_x_17018:
        /* <DEDUP_REMOVED lines=10> */
.L_x_17021:
[----:B------:R-:W2:Y:S02]  /*7060*/  LDG.E.U16 R2, desc[UR36][R2.64] ;  /* 0x0000002402027981 */ /* 0x000ea4000c1e1500 */
[----:B--2---:R-:W-:-:S05]  /*7070*/  HADD2.F32 R0, -RZ, R2.H0_H0 ;  /* 0x20000002ff007230 */ /* 0x004fca0000004100 */
[----:B------:R-:W-:-:S04]  /*7080*/  FMUL.FTZ R0, R0, 1 ;  /* 0x3f80000000007820 */ /* 0x000fc80000410000 */
[----:B------:R0:W1:Y:S01]  /*7090*/  F2F.F64.F32 R34, R0 ;  /* 0x0000000000227310 */ /* 0x0000620000201800 */
[----:B------:R-:W-:Y:S05]  /*70a0*/  BRA `(.L_x_16977) ;  /* 0x0000000800b87947 */ /* 0x000fea0003800000 */
.L_x_17020:
[----:B------:R0:W5:Y:S01]  /*70b0*/  LDG.E.64 R34, desc[UR36][R2.64] ;  /* 0x0000002402227981 */ /* 0x000162000c1e1b00 */
[----:B------:R-:W-:Y:S05]  /*70c0*/  BRA `(.L_x_16977) ;  /* 0x0000000800b07947 */ /* 0x000fea0003800000 */
.L_x_17011:
        /* <DEDUP_REMOVED lines=13> */
.L_x_17024:
[----:B------:R0:W5:Y:S01]  /*71a0*/  LDG.E.64 R34, desc[UR36][R2.64] ;  /* 0x0000002402227981 */ /* 0x000162000c1e1b00 */
[----:B------:R-:W-:Y:S05]  /*71b0*/  BRA `(.L_x_16977) ;  /* 0x0000000800747947 */ /* 0x000fea0003800000 */
.L_x_17023:
        /* <DEDUP_REMOVED lines=28> */
.L_x_17026:
        /* <DEDUP_REMOVED lines=15> */
.L_x_17025:
[----:B------:R-:W2:Y:S02]  /*7470*/  LDG.E.U16 R0, desc[UR36][R2.64] ;  /* 0x0000002402007981 */ /* 0x000ea4000c1e1500 */
[----:B--2---:R-:W-:-:S04]  /*7480*/  IMAD.U32 R0, R0, 0x10000, RZ ;  /* 0x0001000000007824 */ /* 0x004fc800078e00ff */
[----:B------:R-:W-:-:S04]  /*7490*/  FMUL.FTZ R0, R0, 1 ;  /* 0x3f80000000007820 */ /* 0x000fc80000410000 */
[----:B------:R0:W1:Y:S01]  /*74a0*/  F2F.F64.F32 R34, R0 ;  /* 0x0000000000227310 */ /* 0x0000620000201800 */
[----:B------:R-:W-:Y:S05]  /*74b0*/  BRA `(.L_x_16977) ;  /* 0x0000000400b47947 */ /* 0x000fea0003800000 */
.L_x_17022:
        /* <DEDUP_REMOVED lines=11> */
.L_x_17029:
        /* <DEDUP_REMOVED lines=21> */
.L_x_17033:
[----:B------:R-:W-:Y:S05]  /*76c0*/  BSYNC B1 ;  /* 0x0000000000017941 */ /* 0x000fea0003800000 */
.L_x_17032:
[----:B------:R-:W-:Y:S01]  /*76d0*/  LEA R3, R0, 0x3b800000, 0x17 ;  /* 0x3b80000000037811 */ /* 0x000fe200078eb8ff */
[----:B------:R-:W-:-:S05]  /*76e0*/  IMAD.SHL.U32 R0, R2, 0x100000, RZ ;  /* 0x0010000002007824 */ /* 0x000fca00078e00ff */
[----:B------:R-:W-:-:S07]  /*76f0*/  LOP3.LUT R0, R3, R0, R4, 0xfe, !PT ;  /* 0x0000000003007212 */ /* 0x000fce00078efe04 */
.L_x_17031:
[----:B------:R-:W-:Y:S05]  /*7700*/  BSYNC B0 ;  /* 0x0000000000007941 */ /* 0x000fea0003800000 */
.L_x_17030:
[----:B------:R-:W-:-:S04]  /*7710*/  FMUL.FTZ R0, R0, 1 ;  /* 0x3f80000000007820 */ /* 0x000fc80000410000 */
[----:B------:R0:W1:Y:S01]  /*7720*/  F2F.F64.F32 R34, R0 ;  /* 0x0000000000227310 */ /* 0x0000620000201800 */
[----:B------:R-:W-:Y:S05]  /*7730*/  BRA `(.L_x_16977) ;  /* 0x0000000400147947 */ /* 0x000fea0003800000 */
.L_x_17028:
        /* <DEDUP_REMOVED lines=21> */
.L_x_17037:
[----:B------:R-:W-:Y:S05]  /*7890*/  BSYNC B1 ;  /* 0x0000000000017941 */ /* 0x000fea0003800000 */
.L_x_17036:
[----:B------:R-:W-:Y:S01]  /*78a0*/  LEA R3, R0, 0x37800000, 0x17 ;  /* 0x3780000000037811 */ /* 0x000fe200078eb8ff */
[----:B------:R-:W-:-:S05]  /*78b0*/  IMAD.SHL.U32 R0, R2, 0x200000, RZ ;  /* 0x0020000002007824 */ /* 0x000fca00078e00ff */
[----:B------:R-:W-:-:S07]  /*78c0*/  LOP3.LUT R0, R3, R0, R4, 0xfe, !PT ;  /* 0x0000000003007212 */ /* 0x000fce00078efe04 */
.L_x_17035:
[----:B------:R-:W-:Y:S05]  /*78d0*/  BSYNC B0 ;  /* 0x0000000000007941 */ /* 0x000fea0003800000 */
.L_x_17034:
[----:B------:R-:W-:-:S04]  /*78e0*/  FMUL.FTZ R0, R0, 1 ;  /* 0x3f80000000007820 */ /* 0x000fc80000410000 */
[----:B------:R0:W1:Y:S01]  /*78f0*/  F2F.F64.F32 R34, R0 ;  /* 0x0000000000227310 */ /* 0x0000620000201800 */
[----:B------:R-:W-:Y:S05]  /*7900*/  BRA `(.L_x_16977) ;  /* 0x0000000000a07947 */ /* 0x000fea0003800000 */
.L_x_17027:
        /* <DEDUP_REMOVED lines=14> */
.L_x_17041:
[----:B------:R-:W-:Y:S05]  /*79f0*/  BSYNC B0 ;  /* 0x0000000000007941 */ /* 0x000fea0003800000 */
.L_x_17040:
[----:B------:R-:W-:-:S04]  /*7a00*/  FMUL.FTZ R0, R0, 1 ;  /* 0x3f80000000007820 */ /* 0x000fc80000410000 */
[----:B------:R0:W1:Y:S01]  /*7a10*/  F2F.F64.F32 R34, R0 ;  /* 0x0000000000227310 */ /* 0x0000620000201800 */
[----:B------:R-:W-:Y:S05]  /*7a20*/  BRA `(.L_x_16977) ;  /* 0x0000000000587947 */ /* 0x000fea0003800000 */
.L_x_17015:
        /* <DEDUP_REMOVED lines=16> */
.L_x_17042:
[----:B------:R-:W-:Y:S05]  /*7b30*/  BRA `(.L_x_16977) ;  /* 0x0000000000147947 */ /* 0x000fea0003800000 */
.L_x_17039:
[----:B------:R-:W2:Y:S02]  /*7b40*/  LDG.E.64 R34, desc[UR36][R2.64] ;  /* 0x0000002402227981 */ /* 0x000ea4000c1e1b00 */
[----:B--2---:R-:W0:Y:S01]  /*7b50*/  I2F.F64.U64 R34, R34 ;  /* 0x0000002200227312 */ /* 0x004e220000301800 */
[----:B------:R-:W-:Y:S05]  /*7b60*/  BRA `(.L_x_16977) ;  /* 0x0000000000087947 */ /* 0x000fea0003800000 */
.L_x_17038:
[----:B------:R-:W2:Y:S02]  /*7b70*/  LDG.E R2, desc[UR36][R2.64] ;  /* 0x0000002402027981 */ /* 0x000ea4000c1e1900 */
[----:B--2---:R0:W1:Y:S02]  /*7b80*/  I2F.F64.U32 R34, R2 ;  /* 0x0000000200227312 */ /* 0x0040640000201800 */
.L_x_16977:
[----:B------:R-:W-:Y:S05]  /*7b90*/  BSYNC B6 ;  /* 0x0000000000067941 */ /* 0x000fea0003800000 */
.L_x_16976:
[----:B0-----:R-:W0:Y:S01]  /*7ba0*/  S2R R0, SR_TID.X ;  /* 0x0000000000007919 */ /* 0x001e220000002100 */
[----:B------:R-:W-:Y:S01]  /*7bb0*/  BSSY B0, `(.L_x_17043) ;  /* 0x000007c000007945 */ /* 0x000fe20003800000 */
[----:B0-----:R-:W-:-:S13]  /*7bc0*/  ISETP.GE.AND P0, PT, R0, R37, PT ;  /* 0x000000250000720c */ /* 0x001fda0003f06270 */
[----:B------:R-:W-:Y:S05]  /*7bd0*/  @P0 BRA `(.L_x_17044) ;  /* 0x0000000400e40947 */ /* 0x000fea0003800000 */
[----:B-----5:R-:W-:Y:S01]  /*7be0*/  DADD R8, -RZ, |R22| ;  /* 0x00000000ff087229 */ /* 0x020fe20000000516 */
[----:B------:R-:W-:Y:S01]  /*7bf0*/  IMAD.MOV.U32 R2, RZ, RZ, 0x1 ;  /* 0x00000001ff027424 */ /* 0x000fe200078e00ff */
[--C-:B-1--4-:R-:W-:Y:S01]  /*7c00*/  DADD R10, -RZ, |R18|.reuse ;  /* 0x00000000ff0a7229 */ /* 0x112fe20000000512 */
        /* <DEDUP_REMOVED lines=21> */
[----:B------:R-:W-:Y:S02]  /*7d60*/  IMAD.MOV.U32 R8, RZ, RZ, R11 ;  /* 0x000000ffff087224 */ /* 0x000fe400078e000b */
[----:B------:R-:W-:Y:S02]  /*7d70*/  IMAD.MOV.U32 R2, RZ, RZ, R4 ;  /* 0x000000ffff027224 */ /* 0x000fe400078e0004 */
[----:B------:R-:W-:-:S07]  /*7d80*/  IMAD.MOV.U32 R0, RZ, RZ, R5 ;  /* 0x000000ffff007224 */ /* 0x000fce00078e0005 */
[----:B--23--:R-:W-:Y:S05]  /*7d90*/  CALL.REL.NOINC `($__internal_64_$__cuda_sm20_div_rn_f64_full) ;  /* 0x0000006400a87944 */ /* 0x00cfea0003c00000 */
[----:B------:R-:W-:Y:S02]  /*7da0*/  IMAD.MOV.U32 R3, RZ, RZ, R2 ;  /* 0x000000ffff037224 */ /* 0x000fe400078e0002 */
[----:B------:R-:W-:-:S07]  /*7db0*/  IMAD.MOV.U32 R2, RZ, RZ, R0 ;  /* 0x000000ffff027224 */ /* 0x000fce00078e0000 */
.L_x_17046:
[----:B------:R-:W-:Y:S05]  /*7dc0*/  BSYNC B1 ;  /* 0x0000000000017941 */ /* 0x000fea0003800000 */
.L_x_17045:
        /* <DEDUP_REMOVED lines=82> */
.L_x_17048:
[----:B------:R-:W-:Y:S02]  /*82f0*/  FSEL R2, RZ, 3.37028055040000000000e+12, P0 ;  /* 0x54442d18ff027808 */ /* 0x000fe40000000000 */
[----:B------:R-:W-:-:S07]  /*8300*/  FSEL R3, RZ, 2.1426990032196044922, P0 ;  /* 0x400921fbff037808 */ /* 0x000fce0000000000 */
.L_x_17049:
[----:B------:R-:W-:Y:S05]  /*8310*/  BSYNC B1 ;  /* 0x0000000000017941 */ /* 0x000fea0003800000 */
.L_x_17047:
[----:B------:R-:W-:Y:S01]  /*8320*/  DADD R18, |R18|, |R22| ;  /* 0x0000000012127229 */ /* 0x000fe20000000616 */
[----:B------:R-:W-:-:S07]  /*8330*/  LOP3.LUT R23, R3, 0x80000000, R23, 0xb8, !PT ;  /* 0x8000000003177812 */ /* 0x000fce00078eb817 */
[----:B------:R-:W-:-:S06]  /*8340*/  DSETP.GTU.AND P0, PT, |R18|, +INF , PT ;  /* 0x7ff000001200742a */ /* 0x000fcc0003f0c200 */
[----:B------:R-:W-:Y:S02]  /*8350*/  FSEL R4, R18, R2, P0 ;  /* 0x0000000212047208 */ /* 0x000fe40000000000 */
[----:B------:R-:W-:-:S07]  /*8360*/  FSEL R5, R19, R23, P0 ;  /* 0x0000001713057208 */ /* 0x000fce0000000000 */
.L_x_17044:
[----:B------:R-:W-:Y:S05]  /*8370*/  BSYNC B0 ;  /* 0x0000000000007941 */ /* 0x000fea0003800000 */
.L_x_17043:
[----:B------:R-:W0:Y:S01]  /*8380*/  S2R R0, SR_CTAID.X ;  /* 0x0000000000007919 */ /* 0x000e220000002500 */
[----:B------:R-:W0:Y:S01]  /*8390*/  LDC R2, c[0x0][0x210] ;  /* 0x00008400ff027b82 */ /* 0x000e220000000800 */
[----:B------:R-:W-:Y:S01]  /*83a0*/  BSSY B0, `(.L_x_17050) ;  /* 0x000007f000007945 */ /* 0x000fe20003800000 */
[----:B-----5:R-:W1:Y:S01]  /*83b0*/  S2R R23, SR_TID.X ;  /* 0x0000000000177919 */ /* 0x020e620000002100 */
[----:B0-----:R-:W-:Y:S02]  /*83c0*/  IMAD R0, R0, -0x200, R2 ;  /* 0xfffffe0000007824 */ /* 0x001fe400078e0202 */
[----:B-1----:R-:W-:-:S05]  /*83d0*/  VIADD R22, R23, 0x80 ;  /* 0x0000008017167836 */ /* 0x002fca0000000000 */
[----:B------:R-:W-:-:S13]  /*83e0*/  ISETP.GE.AND P0, PT, R22, R0, PT ;  /* 0x000000001600720c */ /* 0x000fda0003f06270 */
[----:B------:R-:W-:Y:S05]  /*83f0*/  @P0 BRA `(.L_x_17051) ;  /* 0x0000000400e40947 */ /* 0x000fea0003800000 */
[----:B------:R-:W-:Y:S01]  /*8400*/  DADD R2, -RZ, |R24| ;  /* 0x00000000ff027229 */ /* 0x000fe20000000518 */
[----:B------:R-:W-:Y:S01]  /*8410*/  IMAD.MOV.U32 R8, RZ, RZ, 0x1 ;  /* 0x00000001ff087424 */ /* 0x000fe200078e00ff */
[--C-:B--2---:R-:W-:Y:S01]  /*8420*/  DADD R6, -RZ, |R16|.reuse ;  /* 0x00000000ff067229 */ /* 0x104fe20000000510 */
[----:B------:R-:W-:Y:S01]  /*8430*/  BSSY B1, `(.L_x_17052) ;  /* 0x000001b000017945 */ /* 0x000fe20003800000 */
[----:B------:R-:W-:-:S08]  /*8440*/  DSETP.GT.AND P4, PT, |R24|, |R16|, PT ;  /* 0x400000101800722a */ /* 0x000fd00003f84200 */
[----:B----4-:R-:W-:Y:S02]  /*8450*/  FSEL R19, R3, R7, P4 ;  /* 0x0000000703137208 */ /* 0x010fe40002000000 */
[----:B------:R-:W-:Y:S02]  /*8460*/  FSEL R18, R2, R6, P4 ;  /* 0x0000000602127208 */ /* 0x000fe40002000000 */
[----:B------:R-:W0:Y:S04]  /*8470*/  MUFU.RCP64H R9, R19 ;  /* 0x0000001300097308 */ /* 0x000e280000001800 */
[----:B0-----:R-:W-:-:S08]  /*8480*/  DFMA R10, -R18, R8, 1 ;  /* 0x3ff00000120a742b */ /* 0x001fd00000000108 */
[----:B------:R-:W-:-:S08]  /*8490*/  DFMA R10, R10, R10, R10 ;  /* 0x0000000a0a0a722b */ /* 0x000fd0000000000a */
[----:B------:R-:W-:-:S08]  /*84a0*/  DFMA R10, R8, R10, R8 ;  /* 0x0000000a080a722b */ /* 0x000fd00000000008 */
[----:B------:R-:W-:-:S08]  /*84b0*/  DFMA R8, -R18, R10, 1 ;  /* 0x3ff000001208742b */ /* 0x000fd0000000010a */
[----:B------:R-:W-:Y:S01]  /*84c0*/  DFMA R8, R10, R8, R10 ;  /* 0x000000080a08722b */ /* 0x000fe2000000000a */
[----:B------:R-:W-:Y:S02]  /*84d0*/  FSEL R10, R6, R2, P4 ;  /* 0x00000002060a7208 */ /* 0x000fe40002000000 */
[----:B------:R-:W-:-:S04]  /*84e0*/  FSEL R11, R7, R3, P4 ;  /* 0x00000003070b7208 */ /* 0x000fc80002000000 */
[----:B------:R-:W-:Y:S02]  /*84f0*/  FSETP.GEU.AND P1, PT, |R11|, 6.5827683646048100446e-37, PT ;  /* 0x036000000b00780b */ /* 0x000fe40003f2e200 */
        /* <DEDUP_REMOVED lines=11> */
[----:B---3--:R-:W-:Y:S05]  /*85b0*/  CALL.REL.NOINC `($__internal_64_$__cuda_sm20_div_rn_f64_full) ;  /* 0x0000005c00a07944 */ /* 0x008fea0003c00000 */
[----:B------:R-:W-:Y:S02]  /*85c0*/  IMAD.MOV.U32 R3, RZ, RZ, R2 ;  /* 0x000000ffff037224 */ /* 0x000fe400078e0002 */
[----:B------:R-:W-:-:S07]  /*85d0*/  IMAD.MOV.U32 R2, RZ, RZ, R0 ;  /* 0x000000ffff027224 */ /* 0x000fce00078e0000 */
.L_x_17053:
[----:B------:R-:W-:Y:S05]  /*85e0*/  BSYNC B1 ;  /* 0x0000000000017941 */ /* 0x000fea0003800000 */
.L_x_17052:
        /* <DEDUP_REMOVED lines=82> */
.L_x_17055:
[----:B------:R-:W-:Y:S02]  /*8b10*/  FSEL R2, RZ, 3.37028055040000000000e+12, P0 ;  /* 0x54442d18ff027808 */ /* 0x000fe40000000000 */
[----:B------:R-:W-:-:S07]  /*8b20*/  FSEL R3, RZ, 2.1426990032196044922, P0 ;  /* 0x400921fbff037808 */ /* 0x000fce0000000000 */
.L_x_17056:
[----:B------:R-:W-:Y:S05]  /*8b30*/  BSYNC B1 ;  /* 0x0000000000017941 */ /* 0x000fea0003800000 */
.L_x_17054:
[----:B------:R-:W-:Y:S01]  /*8b40*/  DADD R16, |R16|, |R24| ;  /* 0x0000000010107229 */ /* 0x000fe20000000618 */
[----:B------:R-:W-:-:S07]  /*8b50*/  LOP3.LUT R25, R3, 0x80000000, R25, 0xb8, !PT ;  /* 0x8000000003197812 */ /* 0x000fce00078eb819 */
[----:B------:R-:W-:-:S06]  /*8b60*/  DSETP.GTU.AND P0, PT, |R16|, +INF , PT ;  /* 0x7ff000001000742a */ /* 0x000fcc0003f0c200 */
[----:B------:R-:W-:Y:S02]  /*8b70*/  FSEL R28, R16, R2, P0 ;  /* 0x00000002101c7208 */ /* 0x000fe40000000000 */
[----:B------:R-:W-:-:S07]  /*8b80*/  FSEL R29, R17, R25, P0 ;  /* 0x00000019111d7208 */ /* 0x000fce0000000000 */
.L_x_17051:
[----:B------:R-:W-:Y:S05]  /*8b90*/  BSYNC B0 ;  /* 0x0000000000007941 */ /* 0x000fea0003800000 */
.L_x_17050:
[----:B------:R-:W0:Y:S01]  /*8ba0*/  S2R R3, SR_CTAID.X ;  /* 0x0000000000037919 */ /* 0x000e220000002500 */
[----:B------:R-:W0:Y:S01]  /*8bb0*/  LDC R6, c[0x0][0x210] ;  /* 0x00008400ff067b82 */ /* 0x000e220000000800 */
[----:B------:R-:W-:Y:S01]  /*8bc0*/  VIADD R0, R23, 0x100 ;  /* 0x0000010017007836 */ /* 0x000fe20000000000 */
[----:B------:R-:W-:Y:S01]  /*8bd0*/  BSSY B0, `(.L_x_17057) ;  /* 0x000007d000007945 */ /* 0x000fe20003800000 */
[----:B0-----:R-:W-:-:S05]  /*8be0*/  IMAD R3, R3, -0x200, R6 ;  /* 0xfffffe0003037824 */ /* 0x001fca00078e0206 */
[----:B------:R-:W-:-:S13]  /*8bf0*/  ISETP.GE.AND P0, PT, R0, R3, PT ;  /* 0x000000030000720c */ /* 0x000fda0003f06270 */
[----:B------:R-:W-:Y:S05]  /*8c00*/  @P0 BRA `(.L_x_17058) ;  /* 0x0000000400e40947 */ /* 0x000fea0003800000 */
[----:B------:R-:W-:Y:S01]  /*8c10*/  DADD R8, -RZ, |R30| ;  /* 0x00000000ff087229 */ /* 0x000fe2000000051e */
[----:B------:R-:W-:Y:S01]  /*8c20*/  IMAD.MOV.U32 R2, RZ, RZ, 0x1 ;  /* 0x00000001ff027424 */ /* 0x000fe200078e00ff */
[--C-:B------:R-:W-:Y:S01]  /*8c30*/  DADD R10, -RZ, |R26|.reuse ;  /* 0x00000000ff0a7229 */ /* 0x100fe2000000051a */
[----:B------:R-:W-:Y:S01]  /*8c40*/  BSSY B1, `(.L_x_17059) ;  /* 0x000001b000017945 */ /* 0x000fe20003800000 */
[----:B------:R-:W-:-:S08]  /*8c50*/  DSETP.GT.AND P4, PT, |R30|, |R26|, PT ;  /* 0x4000001a1e00722a */ /* 0x000fd00003f84200 */
[----:B--2---:R-:W-:Y:S02]  /*8c60*/  FSEL R17, R9, R11, P4 ;  /* 0x0000000b09117208 */ /* 0x004fe40002000000 */
        /* <DEDUP_REMOVED lines=21> */
[----:B---34-:R-:W-:Y:S05]  /*8dc0*/  CALL.REL.NOINC `($__internal_64_$__cuda_sm20_div_rn_f64_full) ;  /* 0x00000054009c7944 */ /* 0x018fea0003c00000 */
[----:B------:R-:W-:Y:S02]  /*8dd0*/  IMAD.MOV.U32 R3, RZ, RZ, R2 ;  /* 0x000000ffff037224 */ /* 0x000fe400078e0002 */
[----:B------:R-:W-:-:S07]  /*8de0*/  IMAD.MOV.U32 R2, RZ, RZ, R0 ;  /* 0x000000ffff027224 */ /* 0x000fce00078e0000 */
.L_x_17060:
[----:B------:R-:W-:Y:S05]  /*8df0*/  BSYNC B1 ;  /* 0x0000000000017941 */ /* 0x000fea0003800000 */
.L_x_17059:
        /* <DEDUP_REMOVED lines=82> */
.L_x_17062:
[----:B------:R-:W-:Y:S02]  /*9320*/  FSEL R2, RZ, 3.37028055040000000000e+12, P0 ;  /* 0x54442d18ff027808 */ /* 0x000fe40000000000 */
[----:B------:R-:W-:-:S07]  /*9330*/  FSEL R3, RZ, 2.1426990032196044922, P0 ;  /* 0x400921fbff037808 */ /* 0x000fce0000000000 */
.L_x_17063:
[----:B------:R-:W-:Y:S05]  /*9340*/  BSYNC B1 ;  /* 0x0000000000017941 */ /* 0x000fea0003800000 */
.L_x_17061:
[----:B------:R-:W-:Y:S01]  /*9350*/  DADD R26, |R26|, |R30| ;  /* 0x000000001a1a7229 */ /* 0x000fe2000000061e */
[----:B------:R-:W-:-:S07]  /*9360*/  LOP3.LUT R31, R3, 0x80000000, R31, 0xb8, !PT ;  /* 0x80000000031f7812 */ /* 0x000fce00078eb81f */
[----:B------:R-:W-:-:S06]  /*9370*/  DSETP.GTU.AND P0, PT, |R26|, +INF , PT ;  /* 0x7ff000001a00742a */ /* 0x000fcc0003f0c200 */
[----:B------:R-:W-:Y:S02]  /*9380*/  FSEL R24, R26, R2, P0 ;  /* 0x000000021a187208 */ /* 0x000fe40000000000 */
[----:B------:R-:W-:-:S07]  /*9390*/  FSEL R25, R27, R31, P0 ;  /* 0x0000001f1b197208 */ /* 0x000fce0000000000 */
.L_x_17058:
[----:B------:R-:W-:Y:S05]  /*93a0*/  BSYNC B0 ;  /* 0x0000000000007941 */ /* 0x000fea0003800000 */
.L_x_17057:
[----:B------:R-:W0:Y:S01]  /*93b0*/  S2R R0, SR_CTAID.X ;  /* 0x0000000000007919 */ /* 0x000e220000002500 */
[----:B------:R-:W0:Y:S01]  /*93c0*/  LDC R3, c[0x0][0x210] ;  /* 0x00008400ff037b82 */ /* 0x000e220000000800 */
[----:B------:R-:W-:Y:S01]  /*93d0*/  VIADD R23, R23, 0x180 ;  /* 0x0000018017177836 */ /* 0x000fe20000000000 */
[----:B------:R-:W-:Y:S01]  /*93e0*/  BSSY B0, `(.L_x_17064) ;  /* 0x000007d000007945 */ /* 0x000fe20003800000 */
[----:B0-----:R-:W-:-:S05]  /*93f0*/  IMAD R0, R0, -0x200, R3 ;  /* 0xfffffe0000007824 */ /* 0x001fca00078e0203 */
[----:B------:R-:W-:-:S13]  /*9400*/  ISETP.GE.AND P0, PT, R23, R0, PT ;  /* 0x000000001700720c */ /* 0x000fda0003f06270 */
[----:B------:R-:W-:Y:S05]  /*9410*/  @P0 BRA `(.L_x_17065) ;  /* 0x0000000400e40947 */ /* 0x000fea0003800000 */
[----:B---3--:R-:W-:Y:S01]  /*9420*/  DADD R8, -RZ, |R32| ;  /* 0x00000000ff087229 */ /* 0x008fe20000000520 */
        /* <DEDUP_REMOVED lines=26> */
[----:B----4-:R-:W-:Y:S05]  /*95d0*/  CALL.REL.NOINC `($__internal_64_$__cuda_sm20_div_rn_f64_full) ;  /* 0x0000004c00987944 */ /* 0x010fea0003c00000 */
[----:B------:R-:W-:Y:S02]  /*95e0*/  IMAD.MOV.U32 R3, RZ, RZ, R2 ;  /* 0x000000ffff037224 */ /* 0x000fe400078e0002 */
[----:B------:R-:W-:-:S07]  /*95f0*/  IMAD.MOV.U32 R2, RZ, RZ, R0 ;  /* 0x000000ffff027224 */ /* 0x000fce00078e0000 */
.L_x_17067:
[----:B------:R-:W-:Y:S05]  /*9600*/  BSYNC B1 ;  /* 0x0000000000017941 */ /* 0x000fea0003800000 */
.L_x_17066:
        /* <DEDUP_REMOVED lines=82> */
.L_x_17069:
[----:B------:R-:W-:Y:S02]  /*9b30*/  FSEL R2, RZ, 3.37028055040000000000e+12, P0 ;  /* 0x54442d18ff027808 */ /* 0x000fe40000000000 */
[----:B------:R-:W-:-:S07]  /*9b40*/  FSEL R3, RZ, 2.1426990032196044922, P0 ;  /* 0x400921fbff037808 */ /* 0x000fce0000000000 */
.L_x_17070:
[----:B------:R-:W-:Y:S05]  /*9b50*/  BSYNC B1 ;  /* 0x0000000000017941 */ /* 0x000fea0003800000 */
.L_x_17068:
[----:B------:R-:W-:Y:S01]  /*9b60*/  DADD R34, |R32|, |R34| ;  /* 0x0000000020227229 */ /* 0x000fe20000000622 */
[----:B------:R-:W-:-:S07]  /*9b70*/  LOP3.LUT R33, R3, 0x80000000, R33, 0xb8, !PT ;  /* 0x8000000003217812 */ /* 0x000fce00078eb821 */
[----:B------:R-:W-:-:S06]  /*9b80*/  DSETP.GTU.AND P0, PT, |R34|, +INF , PT ;  /* 0x7ff000002200742a */ /* 0x000fcc0003f0c200 */
[----:B------:R-:W-:Y:S02]  /*9b90*/  FSEL R16, R34, R2, P0 ;  /* 0x0000000222107208 */ /* 0x000fe40000000000 */
[----:B------:R-:W-:-:S07]  /*9ba0*/  FSEL R17, R35, R33, P0 ;  /* 0x0000002123117208 */ /* 0x000fce0000000000 */
.L_x_17065:
[----:B------:R-:W-:Y:S05]  /*9bb0*/  BSYNC B0 ;  /* 0x0000000000007941 */ /* 0x000fea0003800000 */
.L_x_17064:
[----:B------:R-:W0:Y:S01]  /*9bc0*/  S2R R0, SR_CTAID.X ;  /* 0x0000000000007919 */ /* 0x000e220000002500 */
[----:B------:R-:W0:Y:S01]  /*9bd0*/  LDC R3, c[0x0][0x210] ;  /* 0x00008400ff037b82 */ /* 0x000e220000000800 */
[----:B------:R-:W-:Y:S01]  /*9be0*/  BSSY B6, `(.L_x_17071) ;  /* 0x0000133000067945 */ /* 0x000fe20003800000 */
[----:B------:R-:W1:Y:S06]  /*9bf0*/  S2R R23, SR_TID.X ;  /* 0x0000000000177919 */ /* 0x000e6c0000002100 */
[----:B----4-:R-:W4:Y:S01]  /*9c00*/  LDC.U8 R19, c[0x0][0x240] ;  /* 0x00009000ff137b82 */ /* 0x010f220000000000 */
[----:B0-----:R-:W-:-:S05]  /*9c10*/  IMAD R18, R0, -0x200, R3 ;  /* 0xfffffe0000127824 */ /* 0x001fca00078e0203 */
[----:B-1----:R-:W-:-:S13]  /*9c20*/  ISETP.GE.AND P0, PT, R23, R18, PT ;  /* 0x000000121700720c */ /* 0x002fda0003f06270 */
[----:B----4-:R-:W-:Y:S05]  /*9c30*/  @P0 BRA `(.L_x_17072) ;  /* 0x0000001000b40947 */ /* 0x010fea0003800000 */
        /* <DEDUP_REMOVED lines=22> */
.L_x_17076:
[----:B------:R-:W0:Y:S01]  /*9da0*/  F2I.S64.F64.TRUNC R4, R4 ;  /* 0x0000000400047311 */ /* 0x000e22000030d900 */
[----:B------:R-:W-:Y:S02]  /*9db0*/  IMAD.MOV.U32 R23, RZ, RZ, R22 ;  /* 0x000000ffff177224 */ /* 0x000fe400078e0016 */
[----:B0-----:R-:W-:-:S05]  /*9dc0*/  IMAD.MOV.U32 R7, RZ, RZ, R4 ;  /* 0x000000ffff077224 */ /* 0x001fca00078e0004 */
[----:B------:R0:W-:Y:S01]  /*9dd0*/  STG.E.U8 desc[UR36][R2.64], R7 ;  /* 0x0000000702007986 */ /* 0x0001e2000c101124 */
[----:B------:R-:W-:Y:S05]  /*9de0*/  BRA `(.L_x_17072) ;  /* 0x0000001000487947 */ /* 0x000fea0003800000 */
.L_x_17075:
        /* <DEDUP_REMOVED lines=10> */
.L_x_17079:
[----:B------:R-:W0:Y:S01]  /*9e90*/  F2I.F64.TRUNC R5, R4 ;  /* 0x0000000400057311 */ /* 0x000e22000030d100 */
[----:B------:R-:W-:Y:S01]  /*9ea0*/  IMAD.MOV.U32 R23, RZ, RZ, R22 ;  /* 0x000000ffff177224 */ /* 0x000fe200078e0016 */
[----:B0-----:R0:W-:Y:S01]  /*9eb0*/  STG.E desc[UR36][R2.64], R5 ;  /* 0x0000000502007986 */ /* 0x0011e2000c101924 */
[----:B------:R-:W-:Y:S05]  /*9ec0*/  BRA `(.L_x_17072) ;  /* 0x0000001000107947 */ /* 0x000fea0003800000 */
.L_x_17078:
[----:B------:R-:W0:Y:S01]  /*9ed0*/  F2I.F64.TRUNC R5, R4 ;  /* 0x0000000400057311 */ /* 0x000e22000030d100 */
[----:B------:R-:W-:Y:S01]  /*9ee0*/  IMAD.MOV.U32 R23, RZ, RZ, R22 ;  /* 0x000000ffff177224 */ /* 0x000fe200078e0016 */
[----:B0-----:R0:W-:Y:S01]  /*9ef0*/  STG.E.U16 desc[UR36][R2.64], R5 ;  /* 0x0000000502007986 */ /* 0x0011e2000c101524 */
[----:B------:R-:W-:Y:S05]  /*9f00*/  BRA `(.L_x_17072) ;  /* 0x0000001000007947 */ /* 0x000fea0003800000 */
.L_x_17074:
        /* <DEDUP_REMOVED lines=14> */
.L_x_17081:
        /* <DEDUP_REMOVED lines=9> */
.L_x_17080:
        /* <DEDUP_REMOVED lines=15> */
.L_x_17083:
        /* <DEDUP_REMOVED lines=10> */
.L_x_17082:
[----:B------:R0:W-:Y:S01]  /*a210*/  STG.E.64 desc[UR36][R2.64], R4 ;  /* 0x0000000402007986 */ /* 0x0001e2000c101b24 */
[----:B------:R-:W-:Y:S01]  /*a220*/  IMAD.MOV.U32 R23, RZ, RZ, R22 ;  /* 0x000000ffff177224 */ /* 0x000fe200078e0016 */
[----:B------:R-:W-:Y:S06]  /*a230*/  BRA `(.L_x_17072) ;  /* 0x0000000c00347947 */ /* 0x000fec0003800000 */
.L_x_17073:
        /* <DEDUP_REMOVED lines=13> */
.L_x_17086:
[----:B------:R-:W-:Y:S01]  /*a310*/  CS2R R6, SRZ ;  /* 0x0000000000067805 */ /* 0x000fe2000001ff00 */
[----:B------:R-:W-:-:S04]  /*a320*/  IMAD.MOV.U32 R23, RZ, RZ, R22 ;  /* 0x000000ffff177224 */ /* 0x000fc800078e0016 */
[----:B------:R0:W-:Y:S01]  /*a330*/  STG.E.128 desc[UR36][R2.64], R4 ;  /* 0x0000000402007986 */ /* 0x0001e2000c101d24 */
[----:B------:R-:W-:Y:S05]  /*a340*/  BRA `(.L_x_17072) ;  /* 0x0000000800f07947 */ /* 0x000fea0003800000 */
.L_x_17085:
        /* <DEDUP_REMOVED lines=25> */
.L_x_17090:
[----:B------:R-:W-:Y:S05]  /*a4e0*/  BSYNC B0 ;  /* 0x0000000000007941 */ /* 0x000fea0003800000 */
.L_x_17089:
[----:B------:R-:W-:Y:S01]  /*a4f0*/  LOP3.LUT R7, R0, R7, RZ, 0xfc, !PT ;  /* 0x0000000700077212 */ /* 0x000fe200078efcff */
[----:B------:R-:W-:-:S04]  /*a500*/  IMAD.MOV.U32 R23, RZ, RZ, R22 ;  /* 0x000000ffff177224 */ /* 0x000fc800078e0016 */
[----:B------:R0:W-:Y:S01]  /*a510*/  STG.E.U8 desc[UR36][R2.64], R7 ;  /* 0x0000000702007986 */ /* 0x0001e2000c101124 */
[----:B------:R-:W-:Y:S05]  /*a520*/  BRA `(.L_x_17072) ;  /* 0x0000000800787947 */ /* 0x000fea0003800000 */
.L_x_17088:
        /* <DEDUP_REMOVED lines=17> */
.L_x_17092:
[----:B------:R-:W-:Y:S01]  /*a640*/  IMAD.MOV.U32 R0, RZ, RZ, 0x7f ;  /* 0x0000007fff007424 */ /* 0x000fe200078e00ff */
[----:B------:R-:W-:-:S04]  /*a650*/  ISETP.GT.U32.AND P0, PT, R6, 0x7f800000, PT ;  /* 0x7f8000000600780c */ /* 0x000fc80003f04070 */
[----:B------:R-:W-:-:S09]  /*a660*/  SEL R0, R0, 0x7c, P0 ;  /* 0x0000007c00007807 */ /* 0x000fd20000000000 */
.L_x_17093:
[----:B------:R-:W-:Y:S05]  /*a670*/  BSYNC B0 ;  /* 0x0000000000007941 */ /* 0x000fea0003800000 */
.L_x_17091:
[----:B------:R-:W-:Y:S01]  /*a680*/  LOP3.LUT R4, R7, 0x80000000, RZ, 0xc0, !PT ;  /* 0x8000000007047812 */ /* 0x000fe200078ec0ff */
[----:B------:R-:W-:-:S03]  /*a690*/  IMAD.MOV.U32 R23, RZ, RZ, R22 ;  /* 0x000000ffff177224 */ /* 0x000fc600078e0016 */
[----:B------:R-:W-:-:S04]  /*a6a0*/  SHF.R.U32.HI R5, RZ, 0x18, R4 ;  /* 0x00000018ff057819 */ /* 0x000fc80000011604 */
[----:B------:R-:W-:-:S05]  /*a6b0*/  LOP3.LUT R5, R0, R5, RZ, 0xfc, !PT ;  /* 0x0000000500057212 */ /* 0x000fca00078efcff */
[----:B------:R0:W-:Y:S01]  /*a6c0*/  STG.E.U8 desc[UR36][R2.64], R5 ;  /* 0x0000000502007986 */ /* 0x0001e2000c101124 */
[----:B------:R-:W-:Y:S05]  /*a6d0*/  BRA `(.L_x_17072) ;  /* 0x00000008000c7947 */ /* 0x000fea0003800000 */
.L_x_17087:
        /* <DEDUP_REMOVED lines=9> */
.L_x_17084:
        /* <DEDUP_REMOVED lines=12> */
.L_x_17096:
        /* <DEDUP_REMOVED lines=21> */
.L_x_17099:
[----:B------:R-:W-:-:S04]  /*a980*/  LOP3.LUT R0, R7, 0x80000000, RZ, 0xc0, !PT ;  /* 0x8000000007007812 */ /* 0x000fc800078ec0ff */
[----:B------:R-:W-:-:S04]  /*a990*/  SHF.R.U32.HI R5, RZ, 0x18, R0 ;  /* 0x00000018ff057819 */ /* 0x000fc80000011600 */
[----:B------:R-:W-:-:S04]  /*a9a0*/  LOP3.LUT R4, R4, R5, RZ, 0xfc, !PT ;  /* 0x0000000504047212 */ /* 0x000fc800078efcff */
[----:B------:R-:W-:-:S07]  /*a9b0*/  PRMT R0, R4, 0x7610, R0 ;  /* 0x0000761004007816 */ /* 0x000fce0000000000 */
.L_x_17098:
[----:B------:R-:W-:Y:S05]  /*a9c0*/  BSYNC B0 ;  /* 0x0000000000007941 */ /* 0x000fea0003800000 */
.L_x_17097:
[----:B------:R0:W-:Y:S01]  /*a9d0*/  STG.E.U8 desc[UR36][R2.64], R0 ;  /* 0x0000000002007986 */ /* 0x0001e2000c101124 */
[----:B------:R-:W-:Y:S01]  /*a9e0*/  IMAD.MOV.U32 R23, RZ, RZ, R22 ;  /* 0x000000ffff177224 */ /* 0x000fe200078e0016 */
[----:B------:R-:W-:Y:S06]  /*a9f0*/  BRA `(.L_x_17072) ;  /* 0x0000000400447947 */ /* 0x000fec0003800000 */
.L_x_17095:
        /* <DEDUP_REMOVED lines=21> */
.L_x_17102:
[----:B------:R-:W-:-:S04]  /*ab50*/  LOP3.LUT R0, R7, 0x80000000, RZ, 0xc0, !PT ;  /* 0x8000000007007812 */ /* 0x000fc800078ec0ff */
[----:B------:R-:W-:-:S04]  /*ab60*/  SHF.R.U32.HI R5, RZ, 0x18, R0 ;  /* 0x00000018ff057819 */ /* 0x000fc80000011600 */
[----:B------:R-:W-:-:S04]  /*ab70*/  LOP3.LUT R4, R4, R5, RZ, 0xfc, !PT ;  /* 0x0000000504047212 */ /* 0x000fc800078efcff */
[----:B------:R-:W-:-:S07]  /*ab80*/  PRMT R0, R4, 0x7610, R0 ;  /* 0x0000761004007816 */ /* 0x000fce0000000000 */
.L_x_17101:
[----:B------:R-:W-:Y:S05]  /*ab90*/  BSYNC B0 ;  /* 0x0000000000007941 */ /* 0x000fea0003800000 */
.L_x_17100:
[----:B------:R0:W-:Y:S01]  /*aba0*/  STG.E.U8 desc[UR36][R2.64], R0 ;  /* 0x0000000002007986 */ /* 0x0001e2000c101124 */
[----:B------:R-:W-:Y:S01]  /*abb0*/  IMAD.MOV.U32 R23, RZ, RZ, R22 ;  /* 0x000000ffff177224 */ /* 0x000fe200078e0016 */
[----:B------:R-:W-:Y:S06]  /*abc0*/  BRA `(.L_x_17072) ;  /* 0x0000000000d07947 */ /* 0x000fec0003800000 */
.L_x_17094:
        /* <DEDUP_REMOVED lines=8> */
[----:B------:R0:W1:Y:S01]  /*ac50*/  F2F.F32.F64 R8, R4 ;  /* 0x0000000400087310 */ /* 0x0000620000301000 */
[----:B------:R-:W-:Y:S01]  /*ac60*/  DSETP.GEU.AND P0, PT, |R4|, UR4, PT ;  /* 0x0000000404007e2a */ /* 0x000fe2000bf0e200 */
[----:B------:R-:W-:Y:S02]  /*ac70*/  IMAD.MOV.U32 R23, RZ, RZ, R22 ;  /* 0x000000ffff177224 */ /* 0x000fe400078e0016 */
[----:B0-----:R-:W-:-:S11]  /*ac80*/  IMAD.MOV.U32 R5, RZ, RZ, 0xff ;  /* 0x000000ffff057424 */ /* 0x001fd600078e00ff */
[----:B-1----:R-:W-:-:S05]  /*ac90*/  @!P0 FMUL R8, R8, 1.175494350822287508e-38 ;  /* 0x0080000008088820 */ /* 0x002fca0000400000 */
        /* <DEDUP_REMOVED lines=14> */
.L_x_17077:
        /* <DEDUP_REMOVED lines=16> */
.L_x_17105:
[----:B------:R-:W-:Y:S01]  /*ae80*/  IMAD.MOV.U32 R23, RZ, RZ, R22 ;  /* 0x000000ffff177224 */ /* 0x000fe200078e0016 */
[----:B------:R-:W-:Y:S06]  /*ae90*/  BRA `(.L_x_17072) ;  /* 0x00000000001c7947 */ /* 0x000fec0003800000 */
.L_x_17104:
[----:B------:R-:W0:Y:S01]  /*aea0*/  F2I.U64.F64.TRUNC R4, R4 ;  /* 0x0000000400047311 */ /* 0x000e22000030d800 */
[----:B------:R-:W-:Y:S01]  /*aeb0*/  IMAD.MOV.U32 R23, RZ, RZ, R22 ;  /* 0x000000ffff177224 */ /* 0x000fe200078e0016 */
[----:B0-----:R0:W-:Y:S01]  /*aec0*/  STG.E.64 desc[UR36][R2.64], R4 ;  /* 0x0000000402007986 */ /* 0x0011e2000c101b24 */
[----:B------:R-:W-:Y:S05]  /*aed0*/  BRA `(.L_x_17072) ;  /* 0x00000000000c7947 */ /* 0x000fea0003800000 */
.L_x_17103:
[----:B------:R-:W0:Y:S01]  /*aee0*/  F2I.U32.F64.TRUNC R5, R4 ;  /* 0x0000000400057311 */ /* 0x000e22000030d000 */
[----:B------:R-:W-:Y:S01]  /*aef0*/  IMAD.MOV.U32 R23, RZ, RZ, R22 ;  /* 0x000000ffff177224 */ /* 0x000fe200078e0016 */
[----:B0-----:R0:W-:Y:S06]  /*af00*/  STG.E desc[UR36][R2.64], R5 ;  /* 0x0000000502007986 */ /* 0x0011ec000c101924 */
.L_x_17072:
[----:B------:R-:W-:Y:S05]  /*af10*/  BSYNC B6 ;  /* 0x0000000000067941 */ /* 0x000fea0003800000 */
.L_x_17071:
[----:B------:R-:W-:Y:S01]  /*af20*/  ISETP.GE.AND P0, PT, R23, R18, PT ;  /* 0x000000121700720c */ /* 0x000fe20003f06270 */
[----:B------:R-:W-:-:S12]  /*af30*/  BSSY B6, `(.L_x_17106) ;  /* 0x0000236000067945 */ /* 0x000fd80003800000 */
[----:B------:R-:W-:Y:S05]  /*af40*/  @P0 BRA `(.L_x_17107) ;  /* 0x0000002000d00947 */ /* 0x000fea0003800000 */
[----:B0---4-:R-:W0:Y:S01]  /*af50*/  S2R R0, SR_CTAID.X ;  /* 0x0000000000007919 */ /* 0x011e220000002500 */
[----:B-1----:R-:W1:Y:S01]  /*af60*/  LDC.64 R2, c[0x0][0x218] ;  /* 0x00008600ff027b82 */ /* 0x002e620000000a00 */
[----:B------:R-:W-:Y:S01]  /*af70*/  PRMT R4, R19, 0x9910, RZ ;  /* 0x0000991013047816 */ /* 0x000fe200000000ff */
[----:B------:R-:W-:Y:S01]  /*af80*/  ULDC UR4, c[0x0][0x244] ;  /* 0x0000910000047ab9 */ /* 0x000fe20000000800 */
[----:B0-----:R-:W-:-:S04]  /*af90*/  IMAD R0, R0, 0x200, R23 ;  /* 0x0000020000007824 */ /* 0x001fc800078e0217 */
        /* <DEDUP_REMOVED lines=17> */
.L_x_17111:
[----:B------:R-:W0:Y:S02]  /*b0b0*/  F2I.S64.F64.TRUNC R28, R28 ;  /* 0x0000001c001c7311 */ /* 0x000e24000030d900 */
[----:B0-----:R-:W-:-:S05]  /*b0c0*/  IMAD.MOV.U32 R5, RZ, RZ, R28 ;  /* 0x000000ffff057224 */ /* 0x001fca00078e001c */
[----:B------:R0:W-:Y:S01]  /*b0d0*/  STG.E.U8 desc[UR36][R2.64], R5 ;  /* 0x0000000502007986 */ /* 0x0001e2000c101124 */
[----:B------:R-:W-:Y:S05]  /*b0e0*/  BRA `(.L_x_17113) ;  /* 0x0000000c00f87947 */ /* 0x000fea0003800000 */
.L_x_17110:
        /* <DEDUP_REMOVED lines=9> */
.L_x_17115:
[----:B------:R-:W0:Y:S02]  /*b180*/  F2I.F64.TRUNC R29, R28 ;  /* 0x0000001c001d7311 */ /* 0x000e24000030d100 */
[----:B0-----:R0:W-:Y:S01]  /*b190*/  STG.E desc[UR36][R2.64], R29 ;  /* 0x0000001d02007986 */ /* 0x0011e2000c101924 */
[----:B------:R-:W-:Y:S05]  /*b1a0*/  BRA `(.L_x_17113) ;  /* 0x0000000c00c87947 */ /* 0x000fea0003800000 */
.L_x_17114:
[----:B------:R-:W0:Y:S02]  /*b1b0*/  F2I.F64.TRUNC R29, R28 ;  /* 0x0000001c001d7311 */ /* 0x000e24000030d100 */
[----:B0-----:R0:W-:Y:S01]  /*b1c0*/  STG.E.U16 desc[UR36][R2.64], R29 ;  /* 0x0000001d02007986 */ /* 0x0011e2000c101524 */
[----:B------:R-:W-:Y:S05]  /*b1d0*/  BRA `(.L_x_17113) ;  /* 0x0000000c00bc7947 */ /* 0x000fea0003800000 */
.L_x_17109:
        /* <DEDUP_REMOVED lines=13> */
.L_x_17117:
        /* <DEDUP_REMOVED lines=8> */
.L_x_17116:
        /* <DEDUP_REMOVED lines=14> */
.L_x_17119:
        /* <DEDUP_REMOVED lines=9> */
.L_x_17118:
[----:B------:R0:W-:Y:S01]  /*b4a0*/  STG.E.64 desc[UR36][R2.64], R28 ;  /* 0x0000001c02007986 */ /* 0x0001e2000c101b24 */
[----:B------:R-:W-:Y:S05]  /*b4b0*/  BRA `(.L_x_17113) ;  /* 0x0000000c00047947 */ /* 0x000fea0003800000 */
.L_x_17108:
        /* <DEDUP_REMOVED lines=12> */
.L_x_17122:
[----:B------:R-:W-:-:S05]  /*b580*/  CS2R R30, SRZ ;  /* 0x00000000001e7805 */ /* 0x000fca000001ff00 */
[----:B------:R0:W-:Y:S01]  /*b590*/  STG.E.128 desc[UR36][R2.64], R28 ;  /* 0x0000001c02007986 */ /* 0x0001e2000c101d24 */
[----:B------:R-:W-:Y:S05]  /*b5a0*/  BRA `(.L_x_17113) ;  /* 0x0000000800c87947 */ /* 0x000fea0003800000 */
.L_x_17121:
        /* <DEDUP_REMOVED lines=25> */
.L_x_17126:
[----:B------:R-:W-:Y:S05]  /*b740*/  BSYNC B0 ;  /* 0x0000000000007941 */ /* 0x000fea0003800000 */
.L_x_17125:
[----:B------:R-:W-:-:S05]  /*b750*/  LOP3.LUT R5, R0, R5, RZ, 0xfc, !PT ;  /* 0x0000000500057212 */ /* 0x000fca00078efcff */
[----:B------:R0:W-:Y:S01]  /*b760*/  STG.E.U8 desc[UR36][R2.64], R5 ;  /* 0x0000000502007986 */ /* 0x0001e2000c101124 */
[----:B------:R-:W-:Y:S05]  /*b770*/  BRA `(.L_x_17113) ;  /* 0x0000000800547947 */ /* 0x000fea0003800000 */
.L_x_17124:
        /* <DEDUP_REMOVED lines=17> */
.L_x_17128:
[----:B------:R-:W-:Y:S01]  /*b890*/  IMAD.MOV.U32 R0, RZ, RZ, 0x7f ;  /* 0x0000007fff007424 */ /* 0x000fe200078e00ff */
[----:B------:R-:W-:-:S04]  /*b8a0*/  ISETP.GT.U32.AND P0, PT, R4, 0x7f800000, PT ;  /* 0x7f8000000400780c */ /* 0x000fc80003f04070 */
[----:B------:R-:W-:-:S09]  /*b8b0*/  SEL R0, R0, 0x7c, P0 ;  /* 0x0000007c00007807 */ /* 0x000fd20000000000 */
.L_x_17129:
[----:B------:R-:W-:Y:S05]  /*b8c0*/  BSYNC B0 ;  /* 0x0000000000007941 */ /* 0x000fea0003800000 */
.L_x_17127:
[----:B------:R-:W-:-:S04]  /*b8d0*/  LOP3.LUT R4, R5, 0x80000000, RZ, 0xc0, !PT ;  /* 0x8000000005047812 */ /* 0x000fc800078ec0ff */
[----:B------:R-:W-:-:S04]  /*b8e0*/  SHF.R.U32.HI R5, RZ, 0x18, R4 ;  /* 0x00000018ff057819 */ /* 0x000fc80000011604 */
[----:B------:R-:W-:-:S05]  /*b8f0*/  LOP3.LUT R5, R0, R5, RZ, 0xfc, !PT ;  /* 0x0000000500057212 */ /* 0x000fca00078efcff */
[----:B------:R0:W-:Y:S01]  /*b900*/  STG.E.U8 desc[UR36][R2.64], R5 ;  /* 0x0000000502007986 */ /* 0x0001e2000c101124 */
[----:B------:R-:W-:Y:S05]  /*b910*/  BRA `(.L_x_17113) ;  /* 0x0000000400ec7947 */ /* 0x000fea0003800000 */
.L_x_17123:
        /* <DEDUP_REMOVED lines=8> */
.L_x_17120:
        /* <DEDUP_REMOVED lines=11> */
.L_x_17132:
        /* <DEDUP_REMOVED lines=21> */
.L_x_17135:
[----:B------:R-:W-:-:S04]  /*bba0*/  LOP3.LUT R0, R7, 0x80000000, RZ, 0xc0, !PT ;  /* 0x8000000007007812 */ /* 0x000fc800078ec0ff */
[----:B------:R-:W-:-:S04]  /*bbb0*/  SHF.R.U32.HI R5, RZ, 0x18, R0 ;  /* 0x00000018ff057819 */ /* 0x000fc80000011600 */
[----:B------:R-:W-:-:S04]  /*bbc0*/  LOP3.LUT R4, R4, R5, RZ, 0xfc, !PT ;  /* 0x0000000504047212 */ /* 0x000fc800078efcff */
[----:B------:R-:W-:-:S07]  /*bbd0*/  PRMT R0, R4, 0x7610, R0 ;  /* 0x0000761004007816 */ /* 0x000fce0000000000 */
.L_x_17134:
[----:B------:R-:W-:Y:S05]  /*bbe0*/  BSYNC B0 ;  /* 0x0000000000007941 */ /* 0x000fea0003800000 */
.L_x_17133:
[----:B------:R0:W-:Y:S01]  /*bbf0*/  STG.E.U8 desc[UR36][R2.64], R0 ;  /* 0x0000000002007986 */ /* 0x0001e2000c101124 */
[----:B------:R-:W-:Y:S05]  /*bc00*/  BRA `(.L_x_17113) ;  /* 0x0000000400307947 */ /* 0x000fea0003800000 */
.L_x_17131:
        /* <DEDUP_REMOVED lines=21> */
.L_x_17138:
[----:B------:R-:W-:-:S04]  /*bd60*/  LOP3.LUT R0, R7, 0x80000000, RZ, 0xc0, !PT ;  /* 0x8000000007007812 */ /* 0x000fc800078ec0ff */
[----:B------:R-:W-:-:S04]  /*bd70*/  SHF.R.U32.HI R5, RZ, 0x18, R0 ;  /* 0x00000018ff057819 */ /* 0x000fc80000011600 */
[----:B------:R-:W-:-:S04]  /*bd80*/  LOP3.LUT R4, R4, R5, RZ, 0xfc, !PT ;  /* 0x0000000504047212 */ /* 0x000fc800078efcff */
[----:B------:R-:W-:-:S07]  /*bd90*/  PRMT R0, R4, 0x7610, R0 ;  /* 0x0000761004007816 */ /* 0x000fce0000000000 */
.L_x_17137:
[----:B------:R-:W-:Y:S05]  /*bda0*/  BSYNC B0 ;  /* 0x0000000000007941 */ /* 0x000fea0003800000 */
.L_x_17136:
[----:B------:R0:W-:Y:S01]  /*bdb0*/  STG.E.U8 desc[UR36][R2.64], R0 ;  /* 0x0000000002007986 */ /* 0x0001e2000c101124 */
[----:B------:R-:W-:Y:S05]  /*bdc0*/  BRA `(.L_x_17113) ;  /* 0x0000000000c07947 */ /* 0x000fea0003800000 */
.L_x_17130:
        /* <DEDUP_REMOVED lines=26> */
.L_x_17112:
        /* <DEDUP_REMOVED lines=16> */
.L_x_17141:
[----:B------:R-:W-:Y:S05]  /*c070*/  BRA `(.L_x_17113) ;  /* 0x0000000000147947 */ /* 0x000fea0003800000 */
.L_x_17140:
[----:B------:R-:W0:Y:S02]  /*c080*/  F2I.U64.F64.TRUNC R28, R28 ;  /* 0x0000001c001c7311 */ /* 0x000e24000030d800 */
[----:B0-----:R0:W-:Y:S01]  /*c090*/  STG.E.64 desc[UR36][R2.64], R28 ;  /* 0x0000001c02007986 */ /* 0x0011e2000c101b24 */
[----:B------:R-:W-:Y:S05]  /*c0a0*/  BRA `(.L_x_17113) ;  /* 0x0000000000087947 */ /* 0x000fea0003800000 */
.L_x_17139:
[----:B------:R-:W0:Y:S02]  /*c0b0*/  F2I.U32.F64.TRUNC R29, R28 ;  /* 0x0000001c001d7311 */ /* 0x000e24000030d000 */
[----:B0-----:R0:W-:Y:S02]  /*c0c0*/  STG.E desc[UR36][R2.64], R29 ;  /* 0x0000001d02007986 */ /* 0x0011e4000c101924 */
.L_x_17113:
[----:B------:R-:W-:-:S05]  /*c0d0*/  VIADD R23, R23, 0x80 ;  /* 0x0000008017177836 */ /* 0x000fca0000000000 */
[----:B------:R-:W-:-:S13]  /*c0e0*/  ISETP.GE.AND P0, PT, R23, R18, PT ;  /* 0x000000121700720c */ /* 0x000fda0003f06270 */
        /* <DEDUP_REMOVED lines=23> */
.L_x_17145:
[----:B------:R-:W0:Y:S02]  /*c260*/  F2I.S64.F64.TRUNC R24, R24 ;  /* 0x0000001800187311 */ /* 0x000e24000030d900 */
[----:B0-----:R-:W-:-:S05]  /*c270*/  IMAD.MOV.U32 R5, RZ, RZ, R24 ;  /* 0x000000ffff057224 */ /* 0x001fca00078e0018 */
[----:B------:R0:W-:Y:S01]  /*c280*/  STG.E.U8 desc[UR36][R2.64], R5 ;  /* 0x0000000502007986 */ /* 0x0001e2000c101124 */
[----:B------:R-:W-:Y:S05]  /*c290*/  BRA `(.L_x_17147) ;  /* 0x0000000c00f87947 */ /* 0x000fea0003800000 */
.L_x_17144:
        /* <DEDUP_REMOVED lines=9> */
.L_x_17149:
[----:B------:R-:W0:Y:S02]  /*c330*/  F2I.F64.TRUNC R25, R24 ;  /* 0x0000001800197311 */ /* 0x000e24000030d100 */
[----:B0-----:R0:W-:Y:S01]  /*c340*/  STG.E desc[UR36][R2.64], R25 ;  /* 0x0000001902007986 */ /* 0x0011e2000c101924 */
[----:B------:R-:W-:Y:S05]  /*c350*/  BRA `(.L_x_17147) ;  /* 0x0000000c00c87947 */ /* 0x000fea0003800000 */
.L_x_17148:
[----:B------:R-:W0:Y:S02]  /*c360*/  F2I.F64.TRUNC R25, R24 ;  /* 0x0000001800197311 */ /* 0x000e24000030d100 */
[----:B0-----:R0:W-:Y:S01]  /*c370*/  STG.E.U16 desc[UR36][R2.64], R25 ;  /* 0x0000001902007986 */ /* 0x0011e2000c101524 */
[----:B------:R-:W-:Y:S05]  /*c380*/  BRA `(.L_x_17147) ;  /* 0x0000000c00bc7947 */ /* 0x000fea0003800000 */
.L_x_17143:
        /* <DEDUP_REMOVED lines=13> */
.L_x_17151:
        /* <DEDUP_REMOVED lines=8> */
.L_x_17150:
        /* <DEDUP_REMOVED lines=14> */
.L_x_17153:
        /* <DEDUP_REMOVED lines=9> */
.L_x_17152:
[----:B------:R0:W-:Y:S01]  /*c650*/  STG.E.64 desc[UR36][R2.64], R24 ;  /* 0x0000001802007986 */ /* 0x0001e2000c101b24 */
[----:B------:R-:W-:Y:S05]  /*c660*/  BRA `(.L_x_17147) ;  /* 0x0000000c00047947 */ /* 0x000fea0003800000 */
.L_x_17142:
        /* <DEDUP_REMOVED lines=12> */
.L_x_17156:
[----:B------:R-:W-:-:S05]  /*c730*/  CS2R R26, SRZ ;  /* 0x00000000001a7805 */ /* 0x000fca000001ff00 */
[----:B------:R1:W-:Y:S01]  /*c740*/  STG.E.128 desc[UR36][R2.64], R24 ;  /* 0x0000001802007986 */ /* 0x0003e2000c101d24 */
[----:B------:R-:W-:Y:S05]  /*c750*/  BRA `(.L_x_17147) ;  /* 0x0000000800c87947 */ /* 0x000fea0003800000 */
.L_x_17155:
        /* <DEDUP_REMOVED lines=25> */
.L_x_17160:
[----:B------:R-:W-:Y:S05]  /*c8f0*/  BSYNC B0 ;  /* 0x0000000000007941 */ /* 0x000fea0003800000 */
.L_x_17159:
[----:B------:R-:W-:-:S05]  /*c900*/  LOP3.LUT R5, R0, R5, RZ, 0xfc, !PT ;  /* 0x0000000500057212 */ /* 0x000fca00078efcff */
[----:B------:R4:W-:Y:S01]  /*c910*/  STG.E.U8 desc[UR36][R2.64], R5 ;  /* 0x0000000502007986 */ /* 0x0009e2000c101124 */
[----:B------:R-:W-:Y:S05]  /*c920*/  BRA `(.L_x_17147) ;  /* 0x0000000800547947 */ /* 0x000fea0003800000 */
.L_x_17158:
        /* <DEDUP_REMOVED lines=17> */
.L_x_17162:
[----:B------:R-:W-:Y:S01]  /*ca40*/  IMAD.MOV.U32 R0, RZ, RZ, 0x7f ;  /* 0x0000007fff007424 */ /* 0x000fe200078e00ff */
[----:B------:R-:W-:-:S04]  /*ca50*/  ISETP.GT.U32.AND P0, PT, R4, 0x7f800000, PT ;  /* 0x7f8000000400780c */ /* 0x000fc80003f04070 */
[----:B------:R-:W-:-:S09]  /*ca60*/  SEL R0, R0, 0x7c, P0 ;  /* 0x0000007c00007807 */ /* 0x000fd20000000000 */
.L_x_17163:
[----:B------:R-:W-:Y:S05]  /*ca70*/  BSYNC B0 ;  /* 0x0000000000007941 */ /* 0x000fea0003800000 */
.L_x_17161:
[----:B------:R-:W-:-:S04]  /*ca80*/  LOP3.LUT R4, R5, 0x80000000, RZ, 0xc0, !PT ;  /* 0x8000000005047812 */ /* 0x000fc800078ec0ff */
[----:B------:R-:W-:-:S04]  /*ca90*/  SHF.R.U32.HI R5, RZ, 0x18, R4 ;  /* 0x00000018ff057819 */ /* 0x000fc80000011604 */
[----:B------:R-:W-:-:S05]  /*caa0*/  LOP3.LUT R5, R0, R5, RZ, 0xfc, !PT ;  /* 0x0000000500057212 */ /* 0x000fca00078efcff */
[----:B------:R0:W-:Y:S01]  /*cab0*/  STG.E.U8 desc[UR36][R2.64], R5 ;  /* 0x0000000502007986 */ /* 0x0001e2000c101124 */
[----:B------:R-:W-:Y:S05]  /*cac0*/  BRA `(.L_x_17147) ;  /* 0x0000000400ec7947 */ /* 0x000fea0003800000 */
.L_x_17157:
        /* <DEDUP_REMOVED lines=8> */
.L_x_17154:
        /* <DEDUP_REMOVED lines=11> */
.L_x_17166:
        /* <DEDUP_REMOVED lines=21> */
.L_x_17169:
[----:B------:R-:W-:-:S04]  /*cd50*/  LOP3.LUT R0, R7, 0x80000000, RZ, 0xc0, !PT ;  /* 0x8000000007007812 */ /* 0x000fc800078ec0ff */
[----:B------:R-:W-:-:S04]  /*cd60*/  SHF.R.U32.HI R5, RZ, 0x18, R0 ;  /* 0x00000018ff057819 */ /* 0x000fc80000011600 */
[----:B------:R-:W-:-:S04]  /*cd70*/  LOP3.LUT R4, R4, R5, RZ, 0xfc, !PT ;  /* 0x0000000504047212 */ /* 0x000fc800078efcff */
[----:B------:R-:W-:-:S07]  /*cd80*/  PRMT R0, R4, 0x7610, R0 ;  /* 0x0000761004007816 */ /* 0x000fce0000000000 */
.L_x_17168:
[----:B------:R-:W-:Y:S05]  /*cd90*/  BSYNC B0 ;  /* 0x0000000000007941 */ /* 0x000fea0003800000 */
.L_x_17167:
[----:B------:R0:W-:Y:S01]  /*cda0*/  STG.E.U8 desc[UR36][R2.64], R0 ;  /* 0x0000000002007986 */ /* 0x0001e2000c101124 */
[----:B------:R-:W-:Y:S05]  /*cdb0*/  BRA `(.L_x_17147) ;  /* 0x0000000400307947 */ /* 0x000fea0003800000 */
.L_x_17165:
        /* <DEDUP_REMOVED lines=21> */
.L_x_17172:
[----:B------:R-:W-:-:S04]  /*cf10*/  LOP3.LUT R0, R7, 0x80000000, RZ, 0xc0, !PT ;  /* 0x8000000007007812 */ /* 0x000fc800078ec0ff */
[----:B------:R-:W-:-:S04]  /*cf20*/  SHF.R.U32.HI R5, RZ, 0x18, R0 ;  /* 0x00000018ff057819 */ /* 0x000fc80000011600 */
[----:B------:R-:W-:-:S04]  /*cf30*/  LOP3.LUT R4, R4, R5, RZ, 0xfc, !PT ;  /* 0x0000000504047212 */ /* 0x000fc800078efcff */
[----:B------:R-:W-:-:S07]  /*cf40*/  PRMT R0, R4, 0x7610, R0 ;  /* 0x0000761004007816 */ /* 0x000fce0000000000 */
.L_x_17171:
[----:B------:R-:W-:Y:S05]  /*cf50*/  BSYNC B0 ;  /* 0x0000000000007941 */ /* 0x000fea0003800000 */
.L_x_17170:
[----:B------:R0:W-:Y:S01]  /*cf60*/  STG.E.U8 desc[UR36][R2.64], R0 ;  /* 0x0000000002007986 */ /* 0x0001e2000c101124 */
[----:B------:R-:W-:Y:S05]  /*cf70*/  BRA `(.L_x_17147) ;  /* 0x0000000000c07947 */ /* 0x000fea0003800000 */
.L_x_17164:
        /* <DEDUP_REMOVED lines=26> */
.L_x_17146:
        /* <DEDUP_REMOVED lines=16> */
.L_x_17175:
[----:B------:R-:W-:Y:S05]  /*d220*/  BRA `(.L_x_17147) ;  /* 0x0000000000147947 */ /* 0x000fea0003800000 */
.L_x_17174:
[----:B------:R-:W0:Y:S02]  /*d230*/  F2I.U64.F64.TRUNC R24, R24 ;  /* 0x0000001800187311 */ /* 0x000e24000030d800 */
[----:B0-----:R0:W-:Y:S01]  /*d240*/  STG.E.64 desc[UR36][R2.64], R24 ;  /* 0x0000001802007986 */ /* 0x0011e2000c101b24 */
[----:B------:R-:W-:Y:S05]  /*d250*/  BRA `(.L_x_17147) ;  /* 0x0000000000087947 */ /* 0x000fea0003800000 */
.L_x_17173:
[----:B------:R-:W0:Y:S02]  /*d260*/  F2I.U32.F64.TRUNC R25, R24 ;  /* 0x0000001800197311 */ /* 0x000e24000030d000 */
[----:B0-----:R0:W-:Y:S02]  /*d270*/  STG.E desc[UR36][R2.64], R25 ;  /* 0x0000001902007986 */ /* 0x0011e4000c101924 */
.L_x_17147:
[----:B------:R-:W-:-:S07]  /*d280*/  VIADD R23, R23, 0x80 ;  /* 0x0000008017177836 */ /* 0x000fce0000000000 */
.L_x_17107:
[----:B------:R-:W-:Y:S05]  /*d290*/  BSYNC B6 ;  /* 0x0000000000067941 */ /* 0x000fea0003800000 */
.L_x_17106:
[----:B------:R-:W-:-:S13]  /*d2a0*/  ISETP.GE.AND P0, PT, R23, R18, PT ;  /* 0x000000121700720c */ /* 0x000fda0003f06270 */
[----:B------:R-:W-:Y:S05]  /*d2b0*/  @P0 EXIT ;  /* 0x000000000000094d */ /* 0x000fea0003800000 */
[----:B0---4-:R-:W0:Y:S01]  /*d2c0*/  S2R R0, SR_CTAID.X ;  /* 0x0000000000007919 */ /* 0x011e220000002500 */
[----:B-1----:R-:W1:Y:S01]  /*d2d0*/  LDC.64 R2, c[0x0][0x218] ;  /* 0x00008600ff027b82 */ /* 0x002e620000000a00 */
[----:B------:R-:W-:Y:S01]  /*d2e0*/  ULDC UR4, c[0x0][0x244] ;  /* 0x0000910000047ab9 */ /* 0x000fe20000000800 */
[----:B0-----:R-:W-:Y:S01]  /*d2f0*/  IMAD R23, R0, 0x200, R23 ;  /* 0x0000020000177824 */ /* 0x001fe200078e0217 */
[----:B------:R-:W-:-:S03]  /*d300*/  PRMT R0, R19, 0x9910, RZ ;  /* 0x0000991013007816 */ /* 0x000fc600000000ff */
[----:B------:R-:W-:Y:S01]  /*d310*/  IMAD R23, R23, UR4, RZ ;  /* 0x0000000417177c24 */ /* 0x000fe2000f8e02ff */
[----:B------:R-:W-:-:S04]  /*d320*/  ISETP.GT.AND P1, PT, R0, 0x9, PT ;  /* 0x000000090000780c */ /* 0x000fc80003f24270 */
[----:B-1----:R-:W-:-:S05]  /*d330*/  IADD3 R2, P0, R23, R2, RZ ;  /* 0x0000000217027210 */ /* 0x002fca0007f1e0ff */
        /* <DEDUP_REMOVED lines=10> */
[----:B--2---:R-:W0:Y:S02]  /*d3e0*/  F2I.F64.TRUNC R17, R16 ;  /* 0x0000001000117311 */ /* 0x004e24000030d100 */
[----:B0-----:R-:W-:Y:S01]  /*d3f0*/  STG.E.U8 desc[UR36][R2.64], R17 ;  /* 0x0000001102007986 */ /* 0x001fe2000c101124 */
[----:B------:R-:W-:Y:S05]  /*d400*/  EXIT ;  /* 0x000000000000794d */ /* 0x000fea0003800000 */
.L_x_17179:
[----:B--2---:R-:W0:Y:S02]  /*d410*/  F2I.S64.F64.TRUNC R16, R16 ;  /* 0x0000001000107311 */ /* 0x004e24000030d900 */
[----:B0-----:R-:W-:-:S05]  /*d420*/  IMAD.MOV.U32 R5, RZ, RZ, R16 ;  /* 0x000000ffff057224 */ /* 0x001fca00078e0010 */
[----:B------:R-:W-:Y:S01]  /*d430*/  STG.E.U8 desc[UR36][R2.64], R5 ;  /* 0x0000000502007986 */ /* 0x000fe2000c101124 */
[----:B------:R-:W-:Y:S05]  /*d440*/  EXIT ;  /* 0x000000000000794d */ /* 0x000fea0003800000 */
.L_x_17178:
[----:B------:R-:W-:-:S13]  /*d450*/  ISETP.NE.AND P0, PT, R0, 0x2, PT ;  /* 0x000000020000780c */ /* 0x000fda0003f05270 */
[----:B------:R-:W-:Y:S05]  /*d460*/  @!P0 BRA `(.L_x_17181) ;  /* 0x0000000000288947 */ /* 0x000fea0003800000 */
[----:B------:R-:W-:-:S13]  /*d470*/  ISETP.NE.AND P0, PT, R0, 0x3, PT ;  /* 0x000000030000780c */ /* 0x000fda0003f05270 */
[----:B------:R-:W-:Y:S05]  /*d480*/  @!P0 BRA `(.L_x_17182) ;  /* 0x0000000000148947 */ /* 0x000fea0003800000 */
[----:B------:R-:W-:-:S13]  /*d490*/  ISETP.NE.AND P0, PT, R0, 0x4, PT ;  /* 0x000000040000780c */ /* 0x000fda0003f05270 */
[----:B------:R-:W-:Y:S05]  /*d4a0*/  @P0 BRA `(.L_x_17180) ;  /* 0x0000000c00880947 */ /* 0x000fea0003800000 */
[----:B--2---:R-:W0:Y:S02]  /*d4b0*/  F2I.S64.F64.TRUNC R16, R16 ;  /* 0x0000001000107311 */ /* 0x004e24000030d900 */
[----:B0-----:R-:W-:Y:S01]  /*d4c0*/  STG.E.64 desc[UR36][R2.64], R16 ;  /* 0x0000001002007986 */ /* 0x001fe2000c101b24 */
[----:B------:R-:W-:Y:S05]  /*d4d0*/  EXIT ;  /* 0x000000000000794d */ /* 0x000fea0003800000 */
.L_x_17182:
[----:B--2---:R-:W0:Y:S02]  /*d4e0*/  F2I.F64.TRUNC R17, R16 ;  /* 0x0000001000117311 */ /* 0x004e24000030d100 */
[----:B0-----:R-:W-:Y:S01]  /*d4f0*/  STG.E desc[UR36][R2.64], R17 ;  /* 0x0000001102007986 */ /* 0x001fe2000c101924 */
[----:B------:R-:W-:Y:S05]  /*d500*/  EXIT ;  /* 0x000000000000794d */ /* 0x000fea0003800000 */
.L_x_17181:
[----:B--2---:R-:W0:Y:S02]  /*d510*/  F2I.F64.TRUNC R17, R16 ;  /* 0x0000001000117311 */ /* 0x004e24000030d100 */
[----:B0-----:R-:W-:Y:S01]  /*d520*/  STG.E.U16 desc[UR36][R2.64], R17 ;  /* 0x0000001102007986 */ /* 0x001fe2000c101524 */
[----:B------:R-:W-:Y:S05]  /*d530*/  EXIT ;  /* 0x000000000000794d */ /* 0x000fea0003800000 */
.L_x_17177:
        /* <DEDUP_REMOVED lines=8> */
[----:B--2---:R-:W0:Y:S01]  /*d5c0*/  F2F.F32.F64 R5, R16 ;  /* 0x0000001000057310 */ /* 0x004e220000301000 */
[----:B------:R-:W-:-:S14]  /*d5d0*/  DSETP.GEU.AND P0, PT, |R16|, UR4, PT ;  /* 0x0000000410007e2a */ /* 0x000fdc000bf0e200 */
[----:B0-----:R-:W-:-:S05]  /*d5e0*/  @!P0 FMUL R5, R5, 1.175494350822287508e-38 ;  /* 0x0080000005058820 */ /* 0x001fca0000400000 */
[----:B------:R-:W-:Y:S01]  /*d5f0*/  STG.E desc[UR36][R2.64], R5 ;  /* 0x0000000502007986 */ /* 0x000fe2000c101924 */
[----:B------:R-:W-:Y:S05]  /*d600*/  EXIT ;  /* 0x000000000000794d */ /* 0x000fea0003800000 */
.L_x_17184:
[----:B------:R-:W-:Y:S01]  /*d610*/  UMOV UR4, 0xf0000000 ;  /* 0xf000000000047882 */ /* 0x000fe20000000000 */
[----:B------:R-:W-:Y:S01]  /*d620*/  UMOV UR5, 0x380fffff ;  /* 0x380fffff00057882 */ /* 0x000fe20000000000 */
[----:B--2---:R-:W0:Y:S01]  /*d630*/  F2F.F32.F64 R0, R16 ;  /* 0x0000001000007310 */ /* 0x004e220000301000 */
[----:B------:R-:W-:-:S14]  /*d640*/  DSETP.GEU.AND P0, PT, |R16|, UR4, PT ;  /* 0x0000000410007e2a */ /* 0x000fdc000bf0e200 */
[----:B0-----:R-:W-:-:S05]  /*d650*/  @!P0 FMUL R0, R0, 1.175494350822287508e-38 ;  /* 0x0080000000008820 */ /* 0x001fca0000400000 */
[----:B------:R-:W-:-:S05]  /*d660*/  F2FP.F16.F32.PACK_AB R0, RZ, R0 ;  /* 0x00000000ff00723e */ /* 0x000fca00000000ff */
[----:B------:R-:W-:Y:S01]  /*d670*/  STG.E.U16 desc[UR36][R2.64], R0 ;  /* 0x0000000002007986 */ /* 0x000fe2000c101524 */
[----:B------:R-:W-:Y:S05]  /*d680*/  EXIT ;  /* 0x000000000000794d */ /* 0x000fea0003800000 */
.L_x_17183:
        /* <DEDUP_REMOVED lines=8> */
[----:B--2---:R-:W0:Y:S01]  /*d710*/  F2F.F32.F64 R4, R16 ;  /* 0x0000001000047310 */ /* 0x004e220000301000 */
[----:B------:R-:W-:Y:S01]  /*d720*/  DSETP.GEU.AND P0, PT, |R16|, UR4, PT ;  /* 0x0000000410007e2a */ /* 0x000fe2000bf0e200 */
[----:B------:R-:W-:-:S13]  /*d730*/  IMAD.MOV.U32 R5, RZ, RZ, RZ ;  /* 0x000000ffff057224 */ /* 0x000fda00078e00ff */
[----:B0-----:R-:W-:-:S05]  /*d740*/  @!P0 FMUL R4, R4, 1.175494350822287508e-38 ;  /* 0x0080000004048820 */ /* 0x001fca0000400000 */
[----:B------:R-:W-:Y:S01]  /*d750*/  STG.E.64 desc[UR36][R2.64], R4 ;  /* 0x0000000402007986 */ /* 0x000fe2000c101b24 */
[----:B------:R-:W-:Y:S05]  /*d760*/  EXIT ;  /* 0x000000000000794d */ /* 0x000fea0003800000 */
.L_x_17186:
[----:B------:R-:W-:Y:S01]  /*d770*/  UMOV UR4, 0xf0000000 ;  /* 0xf000000000047882 */ /* 0x000fe20000000000 */
[----:B------:R-:W-:Y:S01]  /*d780*/  UMOV UR5, 0x380fffff ;  /* 0x380fffff00057882 */ /* 0x000fe20000000000 */
[----:B--2---:R-:W0:Y:S01]  /*d790*/  F2F.F32.F64 R0, R16 ;  /* 0x0000001000007310 */ /* 0x004e220000301000 */
[----:B------:R-:W-:-:S14]  /*d7a0*/  DSETP.GEU.AND P0, PT, |R16|, UR4, PT ;  /* 0x0000000410007e2a */ /* 0x000fdc000bf0e200 */
[----:B0-----:R-:W-:-:S05]  /*d7b0*/  @!P0 FMUL R0, R0, 1.175494350822287508e-38 ;  /* 0x0080000000008820 */ /* 0x001fca0000400000 */
[----:B------:R-:W-:-:S04]  /*d7c0*/  F2FP.F16.F32.PACK_AB R5, RZ, R0 ;  /* 0x00000000ff05723e */ /* 0x000fc800000000ff */
[----:B------:R-:W-:-:S05]  /*d7d0*/  PRMT R5, R5, 0x5410, RZ ;  /* 0x0000541005057816 */ /* 0x000fca00000000ff */
[----:B------:R-:W-:Y:S01]  /*d7e0*/  STG.E desc[UR36][R2.64], R5 ;  /* 0x0000000502007986 */ /* 0x000fe2000c101924 */
[----:B------:R-:W-:Y:S05]  /*d7f0*/  EXIT ;  /* 0x000000000000794d */ /* 0x000fea0003800000 */
.L_x_17185:
[----:B--2---:R-:W-:Y:S01]  /*d800*/  STG.E.64 desc[UR36][R2.64], R16 ;  /* 0x0000001002007986 */ /* 0x004fe2000c101b24 */
[----:B------:R-:W-:Y:S05]  /*d810*/  EXIT ;  /* 0x000000000000794d */ /* 0x000fea0003800000 */
.L_x_17176:
        /* <DEDUP_REMOVED lines=8> */
[----:B--2---:R-:W-:-:S06]  /*d8a0*/  DSETP.NEU.AND P0, PT, R16, RZ, PT ;  /* 0x000000ff1000722a */ /* 0x004fcc0003f0d000 */
[----:B------:R-:W-:-:S05]  /*d8b0*/  SEL R5, RZ, 0x1, !P0 ;  /* 0x00000001ff057807 */ /* 0x000fca0004000000 */
[----:B------:R-:W-:Y:S01]  /*d8c0*/  STG.E.U8 desc[UR36][R2.64], R5 ;  /* 0x0000000502007986 */ /* 0x000fe2000c101124 */
[----:B------:R-:W-:Y:S05]  /*d8d0*/  EXIT ;  /* 0x000000000000794d */ /* 0x000fea0003800000 */
.L_x_17189:
[----:B------:R-:W-:-:S05]  /*d8e0*/  CS2R R18, SRZ ;  /* 0x0000000000127805 */ /* 0x000fca000001ff00 */
[----:B--2---:R-:W-:Y:S01]  /*d8f0*/  STG.E.128 desc[UR36][R2.64], R16 ;  /* 0x0000001002007986 */ /* 0x004fe2000c101d24 */
[----:B------:R-:W-:Y:S05]  /*d900*/  EXIT ;  /* 0x000000000000794d */ /* 0x000fea0003800000 */
.L_x_17188:
        /* <DEDUP_REMOVED lines=25> */
.L_x_17193:
[----:B------:R-:W-:Y:S05]  /*daa0*/  BSYNC B0 ;  /* 0x0000000000007941 */ /* 0x000fea0003800000 */
.L_x_17192:
[----:B------:R-:W-:-:S05]  /*dab0*/  LOP3.LUT R5, R0, R5, RZ, 0xfc, !PT ;  /* 0x0000000500057212 */ /* 0x000fca00078efcff */
[----:B------:R-:W-:Y:S01]  /*dac0*/  STG.E.U8 desc[UR36][R2.64], R5 ;  /* 0x0000000502007986 */ /* 0x000fe2000c101124 */
[----:B------:R-:W-:Y:S05]  /*dad0*/  EXIT ;  /* 0x000000000000794d */ /* 0x000fea0003800000 */
.L_x_17191:
[----:B------:R-:W-:Y:S01]  /*dae0*/  UMOV UR4, 0xf0000000 ;  /* 0xf000000000047882 */ /* 0x000fe20000000000 */
[----:B------:R-:W-:Y:S01]  /*daf0*/  UMOV UR5, 0x380fffff ;  /* 0x380fffff00057882 */ /* 0x000fe20000000000 */
[----:B--2---:R-:W0:Y:S01]  /*db00*/  F2F.F32.F64 R5, R16 ;  /* 0x0000001000057310 */ /* 0x004e220000301000 */
        /* <DEDUP_REMOVED lines=14> */
.L_x_17195:
[----:B------:R-:W-:Y:S01]  /*dbf0*/  IMAD.MOV.U32 R0, RZ, RZ, 0x7f ;  /* 0x0000007fff007424 */ /* 0x000fe200078e00ff */
[----:B------:R-:W-:-:S04]  /*dc00*/  ISETP.GT.U32.AND P0, PT, R4, 0x7f800000, PT ;  /* 0x7f8000000400780c */ /* 0x000fc80003f04070 */
[----:B------:R-:W-:-:S09]  /*dc10*/  SEL R0, R0, 0x7c, P0 ;  /* 0x0000007c00007807 */ /* 0x000fd20000000000 */
.L_x_17196:
[----:B------:R-:W-:Y:S05]  /*dc20*/  BSYNC B0 ;  /* 0x0000000000007941 */ /* 0x000fea0003800000 */
.L_x_17194:
[----:B------:R-:W-:-:S04]  /*dc30*/  LOP3.LUT R4, R5, 0x80000000, RZ, 0xc0, !PT ;  /* 0x8000000005047812 */ /* 0x000fc800078ec0ff */
[----:B------:R-:W-:-:S04]  /*dc40*/  SHF.R.U32.HI R5, RZ, 0x18, R4 ;  /* 0x00000018ff057819 */ /* 0x000fc80000011604 */
[----:B------:R-:W-:-:S05]  /*dc50*/  LOP3.LUT R5, R0, R5, RZ, 0xfc, !PT ;  /* 0x0000000500057212 */ /* 0x000fca00078efcff */
[----:B------:R-:W-:Y:S01]  /*dc60*/  STG.E.U8 desc[UR36][R2.64], R5 ;  /* 0x0000000502007986 */ /* 0x000fe2000c101124 */
[----:B------:R-:W-:Y:S05]  /*dc70*/  EXIT ;  /* 0x000000000000794d */ /* 0x000fea0003800000 */
.L_x_17190:
[----:B------:R-:W-:Y:S01]  /*dc80*/  UMOV UR4, 0xf0000000 ;  /* 0xf000000000047882 */ /* 0x000fe20000000000 */
[----:B------:R-:W-:Y:S01]  /*dc90*/  UMOV UR5, 0x380fffff ;  /* 0x380fffff00057882 */ /* 0x000fe20000000000 */
[----:B--2---:R-:W0:Y:S01]  /*dca0*/  F2F.F32.F64 R0, R16 ;  /* 0x0000001000007310 */ /* 0x004e220000301000 */
[----:B------:R-:W-:-:S14]  /*dcb0*/  DSETP.GEU.AND P0, PT, |R16|, UR4, PT ;  /* 0x0000000410007e2a */ /* 0x000fdc000bf0e200 */
[----:B0-----:R-:W-:-:S05]  /*dcc0*/  @!P0 FMUL R0, R0, 1.175494350822287508e-38 ;  /* 0x0080000000008820 */ /* 0x001fca0000400000 */
[----:B------:R-:W-:-:S05]  /*dcd0*/  F2FP.BF16.F32.PACK_AB R0, RZ, R0 ;  /* 0x00000000ff00723e */ /* 0x000fca00000010ff */
[----:B------:R-:W-:Y:S01]  /*dce0*/  STG.E.U16 desc[UR36][R2.64], R0 ;  /* 0x0000000002007986 */ /* 0x000fe2000c101524 */
[----:B------:R-:W-:Y:S05]  /*dcf0*/  EXIT ;  /* 0x000000000000794d */ /* 0x000fea0003800000 */
.L_x_17187:
        /* <DEDUP_REMOVED lines=8> */
[----:B--2---:R-:W0:Y:S02]  /*dd80*/  F2I.U32.F64.TRUNC R17, R16 ;  /* 0x0000001000117311 */ /* 0x004e24000030d000 */
[----:B0-----:R-:W-:Y:S01]  /*dd90*/  STG.E.U16 desc[UR36][R2.64], R17 ;  /* 0x0000001102007986 */ /* 0x001fe2000c101524 */
[----:B------:R-:W-:Y:S05]  /*dda0*/  EXIT ;  /* 0x000000000000794d */ /* 0x000fea0003800000 */
.L_x_17199:
[----:B------:R-:W-:Y:S01]  /*ddb0*/  UMOV UR4, 0xf0000000 ;  /* 0xf000000000047882 */ /* 0x000fe20000000000 */
[----:B------:R-:W-:Y:S01]  /*ddc0*/  UMOV UR5, 0x380fffff ;  /* 0x380fffff00057882 */ /* 0x000fe20000000000 */
[----:B--2---:R-:W0:Y:S01]  /*ddd0*/  F2F.F32.F64 R7, R16 ;  /* 0x0000001000077310 */ /* 0x004e220000301000 */
        /* <DEDUP_REMOVED lines=18> */
.L_x_17202:
[----:B------:R-:W-:-:S04]  /*df00*/  LOP3.LUT R0, R7, 0x80000000, RZ, 0xc0, !PT ;  /* 0x8000000007007812 */ /* 0x000fc800078ec0ff */
[----:B------:R-:W-:-:S04]  /*df10*/  SHF.R.U32.HI R5, RZ, 0x18, R0 ;  /* 0x00000018ff057819 */ /* 0x000fc80000011600 */
[----:B------:R-:W-:-:S04]  /*df20*/  LOP3.LUT R4, R4, R5, RZ, 0xfc, !PT ;  /* 0x0000000504047212 */ /* 0x000fc800078efcff */
[----:B------:R-:W-:-:S07]  /*df30*/  PRMT R0, R4, 0x7610, R0 ;  /* 0x0000761004007816 */ /* 0x000fce0000000000 */
.L_x_17201:
[----:B------:R-:W-:Y:S05]  /*df40*/  BSYNC B0 ;  /* 0x0000000000007941 */ /* 0x000fea0003800000 */
.L_x_17200:
[----:B------:R-:W-:Y:S01]  /*df50*/  STG.E.U8 desc[UR36][R2.64], R0 ;  /* 0x0000000002007986 */ /* 0x000fe2000c101124 */
[----:B------:R-:W-:Y:S05]  /*df60*/  EXIT ;  /* 0x000000000000794d */ /* 0x000fea0003800000 */
.L_x_17198:
        /* <DEDUP_REMOVED lines=21> */
.L_x_17205:
[----:B------:R-:W-:-:S04]  /*e0c0*/  LOP3.LUT R0, R7, 0x80000000, RZ, 0xc0, !PT ;  /* 0x8000000007007812 */ /* 0x000fc800078ec0ff */
[----:B------:R-:W-:-:S04]  /*e0d0*/  SHF.R.U32.HI R5, RZ, 0x18, R0 ;  /* 0x00000018ff057819 */ /* 0x000fc80000011600 */
[----:B------:R-:W-:-:S04]  /*e0e0*/  LOP3.LUT R4, R4, R5, RZ, 0xfc, !PT ;  /* 0x0000000504047212 */ /* 0x000fc800078efcff */
[----:B------:R-:W-:-:S07]  /*e0f0*/  PRMT R0, R4, 0x7610, R0 ;  /* 0x0000761004007816 */ /* 0x000fce0000000000 */
.L_x_17204:
[----:B------:R-:W-:Y:S05]  /*e100*/  BSYNC B0 ;  /* 0x0000000000007941 */ /* 0x000fea0003800000 */
.L_x_17203:
[----:B------:R-:W-:Y:S01]  /*e110*/  STG.E.U8 desc[UR36][R2.64], R0 ;  /* 0x0000000002007986 */ /* 0x000fe2000c101124 */
[----:B------:R-:W-:Y:S05]  /*e120*/  EXIT ;  /* 0x000000000000794d */ /* 0x000fea0003800000 */
.L_x_17197:
        /* <DEDUP_REMOVED lines=26> */
.L_x_17180:
        /* <DEDUP_REMOVED lines=16> */
.L_x_17208:
[----:B------:R-:W-:Y:S05]  /*e3d0*/  EXIT ;  /* 0x000000000000794d */ /* 0x000fea0003800000 */
.L_x_17207:
[----:B--2---:R-:W0:Y:S02]  /*e3e0*/  F2I.U64.F64.TRUNC R16, R16 ;  /* 0x0000001000107311 */ /* 0x004e24000030d800 */
[----:B0-----:R-:W-:Y:S01]  /*e3f0*/  STG.E.64 desc[UR36][R2.64], R16 ;  /* 0x0000001002007986 */ /* 0x001fe2000c101b24 */
[----:B------:R-:W-:Y:S05]  /*e400*/  EXIT ;  /* 0x000000000000794d */ /* 0x000fea0003800000 */
.L_x_17206:
[----:B--2---:R-:W0:Y:S02]  /*e410*/  F2I.U32.F64.TRUNC R17, R16 ;  /* 0x0000001000117311 */ /* 0x004e24000030d000 */
[----:B0-----:R-:W-:Y:S01]  /*e420*/  STG.E desc[UR36][R2.64], R17 ;  /* 0x0000001102007986 */ /* 0x001fe2000c101924 */
[----:B------:R-:W-:Y:S05]  /*e430*/  EXIT ;  /* 0x000000000000794d */ /* 0x000fea0003800000 */
        .weak           $__internal_64_$__cuda_sm20_div_rn_f64_full
        .type           $__internal_64_$__cuda_sm20_div_rn_f64_full,@function
        .size           $__internal_64_$__cuda_sm20_div_rn_f64_full,(.L_x_19740 - $__internal_64_$__cuda_sm20_div_rn_f64_full)
$__internal_64_$__cuda_sm20_div_rn_f64_full:
[C---:B------:R-:W-:Y:S01]  /*e440*/  FSETP.GEU.AND P0, PT, |R0|.reuse, 1.469367938527859385e-39, PT ;  /* 0x001000000000780b */ /* 0x040fe20003f0e200 */
[----:B------:R-:W-:Y:S01]  /*e450*/  IMAD.MOV.U32 R3, RZ, RZ, R0 ;  /* 0x000000ffff037224 */ /* 0x000fe200078e0000 */
[----:B------:R-:W-:Y:S01]  /*e460*/  LOP3.LUT R6, R0, 0x800fffff, RZ, 0xc0, !PT ;  /* 0x800fffff00067812 */ /* 0x000fe200078ec0ff */
[----:B------:R-:W-:Y:S01]  /*e470*/  IMAD.MOV.U32 R10, RZ, RZ, 0x1 ;  /* 0x00000001ff0a7424 */ /* 0x000fe200078e00ff */
[-C--:B------:R-:W-:Y:S01]  /*e480*/  LOP3.LUT R9, R9, R8.reuse, RZ, 0x3c, !PT ;  /* 0x0000000809097212 */ /* 0x080fe200078e3cff */
[----:B------:R0:W-:Y:S01]  /*e490*/  STL [R1], R4 ;  /* 0x0000000401007387 */ /* 0x0001e20000100800 */
[----:B------:R-:W-:Y:S01]  /*e4a0*/  LOP3.LUT R7, R6, 0x3ff00000, RZ, 0xfc, !PT ;  /* 0x3ff0000006077812 */ /* 0x000fe200078efcff */
[----:B------:R-:W-:Y:S01]  /*e4b0*/  IMAD.MOV.U32 R6, RZ, RZ, R2 ;  /* 0x000000ffff067224 */ /* 0x000fe200078e0002 */
[----:B------:R-:W-:Y:S01]  /*e4c0*/  LOP3.LUT R8, R9, R8, RZ, 0x3c, !PT ;  /* 0x0000000809087212 */ /* 0x000fe200078e3cff */
[----:B------:R-:W-:Y:S01]  /*e4d0*/  IMAD.MOV.U32 R13, RZ, RZ, 0x1ca00000 ;  /* 0x1ca00000ff0d7424 */ /* 0x000fe200078e00ff */
[----:B------:R-:W-:-:S02]  /*e4e0*/  LOP3.LUT R37, R0, 0x7ff00000, RZ, 0xc0, !PT ;  /* 0x7ff0000000257812 */ /* 0x000fc400078ec0ff */
[----:B------:R-:W-:Y:S01]  /*e4f0*/  LOP3.LUT R9, R9, R8, RZ, 0x3c, !PT ;  /* 0x0000000809097212 */ /* 0x000fe200078e3cff */
[----:B------:R-:W-:-:S03]  /*e500*/  @!P0 DMUL R6, R2, 8.98846567431157953865e+307 ;  /* 0x7fe0000002068828 */ /* 0x000fc60000000000 */
[C---:B------:R-:W-:Y:S02]  /*e510*/  FSETP.GEU.AND P1, PT, |R9|.reuse, 1.469367938527859385e-39, PT ;  /* 0x001000000900780b */ /* 0x040fe40003f2e200 */
[----:B0-----:R-:W-:Y:S01]  /*e520*/  LOP3.LUT R4, R9, 0x7ff00000, RZ, 0xc0, !PT ;  /* 0x7ff0000009047812 */ /* 0x001fe200078ec0ff */
[----:B------:R-:W0:Y:S03]  /*e530*/  MUFU.RCP64H R11, R7 ;  /* 0x00000007000b7308 */ /* 0x000e260000001800 */
[----:B------:R-:W-:-:S07]  /*e540*/  ISETP.GE.U32.AND P3, PT, R4, R37, PT ;  /* 0x000000250400720c */ /* 0x000fce0003f66070 */
[----:B------:R-:W-:-:S04]  /*e550*/  @!P1 LOP3.LUT R12, R3, 0x7ff00000, RZ, 0xc0, !PT ;  /* 0x7ff00000030c9812 */ /* 0x000fc800078ec0ff */
[----:B------:R-:W-:Y:S01]  /*e560*/  @!P1 ISETP.GE.U32.AND P2, PT, R4, R12, PT ;  /* 0x0000000c0400920c */ /* 0x000fe20003f46070 */
[----:B0-----:R-:W-:-:S03]  /*e570*/  DFMA R14, R10, -R6, 1 ;  /* 0x3ff000000a0e742b */ /* 0x001fc60000000806 */
[----:B------:R-:W-:-:S04]  /*e580*/  @!P1 SEL R0, R13, 0x63400000, !P2 ;  /* 0x634000000d009807 */ /* 0x000fc80005000000 */
[----:B------:R-:W-:Y:S01]  /*e590*/  @!P1 LOP3.LUT R0, R0, 0x80000000, R9, 0xf8, !PT ;  /* 0x8000000000009812 */ /* 0x000fe200078ef809 */
[----:B------:R-:W-:-:S08]  /*e5a0*/  DFMA R14, R14, R14, R14 ;  /* 0x0000000e0e0e722b */ /* 0x000fd0000000000e */
[----:B------:R-:W-:Y:S01]  /*e5b0*/  DFMA R14, R10, R14, R10 ;  /* 0x0000000e0a0e722b */ /* 0x000fe2000000000a */
[----:B------:R-:W-:Y:S02]  /*e5c0*/  SEL R10, R13, 0x63400000, !P3 ;  /* 0x634000000d0a7807 */ /* 0x000fe40005800000 */
[----:B------:R-:W-:Y:S01]  /*e5d0*/  @!P1 LOP3.LUT R13, R0, 0x100000, RZ, 0xfc, !PT ;  /* 0x00100000000d9812 */ /* 0x000fe200078efcff */
[----:B------:R-:W-:Y:S01]  /*e5e0*/  IMAD.MOV.U32 R0, RZ, RZ, R4 ;  /* 0x000000ffff007224 */ /* 0x000fe200078e0004 */
[----:B------:R-:W-:Y:S01]  /*e5f0*/  LOP3.LUT R11, R10, 0x800fffff, R9, 0xf8, !PT ;  /* 0x800fffff0a0b7812 */ /* 0x000fe200078ef809 */
[----:B------:R0:W5:Y:S02]  /*e600*/  LDL.LU R4, [R1] ;  /* 0x0000000001047983 */ /* 0x0001640000300800 */
[----:B------:R-:W-:Y:S01]  /*e610*/  DFMA R20, R14, -R6, 1 ;  /* 0x3ff000000e14742b */ /* 0x000fe20000000806 */
[----:B------:R-:W-:Y:S02]  /*e620*/  IMAD.MOV.U32 R10, RZ, RZ, R8 ;  /* 0x000000ffff0a7224 */ /* 0x000fe400078e0008 */
[----:B------:R-:W-:-:S05]  /*e630*/  @!P1 IMAD.MOV.U32 R12, RZ, RZ, RZ ;  /* 0x000000ffff0c9224 */ /* 0x000fca00078e00ff */
[----:B------:R-:W-:Y:S02]  /*e640*/  DFMA R14, R14, R20, R14 ;  /* 0x000000140e0e722b */ /* 0x000fe4000000000e */
[----:B------:R-:W-:-:S08]  /*e650*/  @!P1 DFMA R10, R10, 2, -R12 ;  /* 0x400000000a0a982b */ /* 0x000fd0000000080c */
[----:B------:R-:W-:-:S08]  /*e660*/  DMUL R12, R14, R10 ;  /* 0x0000000a0e0c7228 */ /* 0x000fd00000000000 */
[----:B------:R-:W-:-:S08]  /*e670*/  DFMA R20, R12, -R6, R10 ;  /* 0x800000060c14722b */ /* 0x000fd0000000000a */
[----:B------:R-:W-:Y:S01]  /*e680*/  DFMA R12, R14, R20, R12 ;  /* 0x000000140e0c722b */ /* 0x000fe2000000000c */
[----:B------:R-:W-:-:S04]  /*e690*/  IMAD.MOV.U32 R21, RZ, RZ, R0 ;  /* 0x000000ffff157224 */ /* 0x000fc800078e0000 */
[----:B------:R-:W-:Y:S01]  /*e6a0*/  IMAD.MOV.U32 R0, RZ, RZ, R21 ;  /* 0x000000ffff007224 */ /* 0x000fe200078e0015 */
[----:B------:R-:W-:Y:S01]  /*e6b0*/  @!P1 LOP3.LUT R0, R11, 0x7ff00000, RZ, 0xc0, !PT ;  /* 0x7ff000000b009812 */ /* 0x000fe200078ec0ff */
[----:B------:R-:W-:Y:S01]  /*e6c0*/  IMAD.MOV.U32 R20, RZ, RZ, R37 ;  /* 0x000000ffff147224 */ /* 0x000fe200078e0025 */
[----:B------:R-:W-:-:S03]  /*e6d0*/  @!P0 LOP3.LUT R20, R7, 0x7ff00000, RZ, 0xc0, !PT ;  /* 0x7ff0000007148812 */ /* 0x000fc600078ec0ff */
[----:B------:R-:W-:Y:S02]  /*e6e0*/  VIADD R15, R0, 0xffffffff ;  /* 0xffffffff000f7836 */ /* 0x000fe40000000000 */
[----:B------:R-:W-:-:S03]  /*e6f0*/  VIADD R14, R20, 0xffffffff ;  /* 0xffffffff140e7836 */ /* 0x000fc60000000000 */
[----:B------:R-:W-:-:S04]  /*e700*/  ISETP.GT.U32.AND P0, PT, R15, 0x7feffffe, PT ;  /* 0x7feffffe0f00780c */ /* 0x000fc80003f04070 */
[----:B------:R-:W-:Y:S01]  /*e710*/  ISETP.GT.U32.OR P0, PT, R14, 0x7feffffe, P0 ;  /* 0x7feffffe0e00780c */ /* 0x000fe20000704470 */
[----:B------:R-:W-:-:S12]  /*e720*/  BSSY B2, `(.L_x_17209) ;  /* 0x0000035000027945 */ /* 0x000fd80003800000 */
[----:B0-----:R-:W-:Y:S05]  /*e730*/  @P0 BRA `(.L_x_17210) ;  /* 0x0000000000780947 */ /* 0x001fea0003800000 */
[----:B------:R-:W-:Y:S01]  /*e740*/  IMAD.MOV.U32 R37, RZ, RZ, R21 ;  /* 0x000000ffff257224 */ /* 0x000fe200078e0015 */
[----:B------:R-:W-:Y:S01]  /*e750*/  LOP3.LUT R0, R3, 0x7ff00000, RZ, 0xc0, !PT ;  /* 0x7ff0000003007812 */ /* 0x000fe200078ec0ff */
[----:B------:R-:W-:-:S03]  /*e760*/  IMAD.MOV.U32 R21, RZ, RZ, 0x1ca00000 ;  /* 0x1ca00000ff157424 */ /* 0x000fc600078e00ff */
        /* <DEDUP_REMOVED lines=10> */
[----:B------:R-:W-:Y:S01]  /*e810*/  DFMA R6, R12, -R6, R10 ;  /* 0x800000060c06722b */ /* 0x000fe2000000000a */
[----:B------:R-:W-:-:S09]  /*e820*/  IMAD.MOV.U32 R8, RZ, RZ, RZ ;  /* 0x000000ffff087224 */ /* 0x000fd200078e00ff */
[C---:B------:R-:W-:Y:S02]  /*e830*/  FSETP.NEU.AND P0, PT, R7.reuse, RZ, PT ;  /* 0x000000ff0700720b */ /* 0x040fe40003f0d000 */
[----:B------:R-:W-:-:S04]  /*e840*/  LOP3.LUT R6, R7, 0x80000000, R3, 0x48, !PT ;  /* 0x8000000007067812 */ /* 0x000fc800078e4803 */
[----:B------:R-:W-:-:S07]  /*e850*/  LOP3.LUT R9, R6, R9, RZ, 0xfc, !PT ;  /* 0x0000000906097212 */ /* 0x000fce00078efcff */
[----:B------:R-:W-:Y:S05]  /*e860*/  @!P0 BRA `(.L_x_17211) ;  /* 0x0000000000808947 */ /* 0x000fea0003800000 */
[----:B------:R-:W-:Y:S01]  /*e870*/  IMAD.MOV R3, RZ, RZ, -R0 ;  /* 0x000000ffff037224 */ /* 0x000fe200078e0a00 */
[----:B------:R-:W-:Y:S01]  /*e880*/  DMUL.RP R8, R12, R8 ;  /* 0x000000080c087228 */ /* 0x000fe20000008000 */
[----:B------:R-:W-:Y:S01]  /*e890*/  IMAD.MOV.U32 R2, RZ, RZ, RZ ;  /* 0x000000ffff027224 */ /* 0x000fe200078e00ff */
[----:B------:R-:W-:-:S05]  /*e8a0*/  IADD3 R0, -R0, -0x43300000, RZ ;  /* 0xbcd0000000007810 */ /* 0x000fca0007ffe1ff */
[----:B------:R-:W-:-:S03]  /*e8b0*/  DFMA R2, R14, -R2, R12 ;  /* 0x800000020e02722b */ /* 0x000fc6000000000c */
[----:B------:R-:W-:-:S07]  /*e8c0*/  LOP3.LUT R6, R9, R6, RZ, 0x3c, !PT ;  /* 0x0000000609067212 */ /* 0x000fce00078e3cff */
[----:B------:R-:W-:-:S04]  /*e8d0*/  FSETP.NEU.AND P0, PT, |R3|, R0, PT ;  /* 0x000000000300720b */ /* 0x000fc80003f0d200 */
[----:B------:R-:W-:Y:S02]  /*e8e0*/  FSEL R8, R8, R14, !P0 ;  /* 0x0000000e08087208 */ /* 0x000fe40004000000 */
[----:B------:R-:W-:-:S03]  /*e8f0*/  FSEL R15, R6, R15, !P0 ;  /* 0x0000000f060f7208 */ /* 0x000fc60004000000 */
[----:B------:R-:W-:Y:S01]  /*e900*/  IMAD.MOV.U32 R14, RZ, RZ, R8 ;  /* 0x000000ffff0e7224 */ /* 0x000fe200078e0008 */
[----:B------:R-:W-:Y:S06]  /*e910*/  BRA `(.L_x_17211) ;  /* 0x0000000000547947 */ /* 0x000fec0003800000 */
.L_x_17210:
        /* <DEDUP_REMOVED lines=16> */
.L_x_17213:
[----:B------:R-:W-:Y:S01]  /*ea20*/  LOP3.LUT R15, R3, 0x80000, RZ, 0xfc, !PT ;  /* 0x00080000030f7812 */ /* 0x000fe200078efcff */
[----:B------:R-:W-:Y:S01]  /*ea30*/  IMAD.MOV.U32 R14, RZ, RZ, R2 ;  /* 0x000000ffff0e7224 */ /* 0x000fe200078e0002 */
[----:B------:R-:W-:Y:S06]  /*ea40*/  BRA `(.L_x_17211) ;  /* 0x0000000000087947 */ /* 0x000fec0003800000 */
.L_x_17212:
[----:B------:R-:W-:Y:S01]  /*ea50*/  LOP3.LUT R15, R9, 0x80000, RZ, 0xfc, !PT ;  /* 0x00080000090f7812 */ /* 0x000fe200078efcff */
[----:B------:R-:W-:-:S07]  /*ea60*/  IMAD.MOV.U32 R14, RZ, RZ, R8 ;  /* 0x000000ffff0e7224 */ /* 0x000fce00078e0008 */
.L_x_17211:
[----:B------:R-:W-:Y:S05]  /*ea70*/  BSYNC B2 ;  /* 0x0000000000027941 */ /* 0x000fea0003800000 */
.L_x_17209:
[----:B------:R-:W-:Y:S02]  /*ea80*/  IMAD.MOV.U32 R37, RZ, RZ, 0x0 ;  /* 0x00000000ff257424 */ /* 0x000fe400078e00ff */
[----:B------:R-:W-:Y:S02]  /*ea90*/  IMAD.MOV.U32 R0, RZ, RZ, R14 ;  /* 0x000000ffff007224 */ /* 0x000fe400078e000e */
[----:B------:R-:W-:Y:S01]  /*eaa0*/  IMAD.MOV.U32 R2, RZ, RZ, R15 ;  /* 0x000000ffff027224 */ /* 0x000fe200078e000f */
[----:B-----5:R-:W-:Y:S06]  /*eab0*/  RET.REL.NODEC R36 `(_ZN2at6native27unrolled_elementwise_kernelINS0_13BinaryFunctorIdddZZZNS0_17atan2_kernel_cudaERNS_18TensorIteratorBaseEENKUlvE_clEvENKUlvE_clEvEUlddE_EESt5arrayIPcLm3EELi4E23TrivialOffsetCalculatorILi2EjESC_ILi1EjENS0_6memory12LoadWithCastILi2EEENSF_13StoreWithCastILi1EEEEEviT_T0_T2_T3_T4_T5_) ;  /* 0xffffff1424507950 */ /* 0x020fec0003c3ffff */
.L_x_17214:
        /* <DEDUP_REMOVED lines=12> */
.L_x_19740:


//--------------------- .text._ZN2at6native18elementwise_kernelILi128ELi2EZNS0_22gpu_kernel_impl_nocastINS0_13BinaryFunctorIdddZZZNS0_17atan2_kernel_cudaERNS_18TensorIteratorBaseEENKUlvE_clEvENKUlvE_clEvEUlddE_EEEEvS5_RKT_EUliE_EEviT1_ --------------------------
	.section	.text._ZN2at6native18elementwise_kernelILi128ELi2EZNS0_22gpu_kernel_impl_nocastINS0_13BinaryFunctorIdddZZZNS0_17atan2_kernel_cudaERNS_18TensorIteratorBaseEENKUlvE_clEvENKUlvE_clEvEUlddE_EEEEvS5_RKT_EUliE_EEviT1_,"ax",@progbits
	.align	128
        .global         _ZN2at6native18elementwise_kernelILi128ELi2EZNS0_22gpu_kernel_impl_nocastINS0_13BinaryFunctorIdddZZZNS0_17atan2_kernel_cudaERNS_18TensorIteratorBaseEENKUlvE_clEvENKUlvE_clEvEUlddE_EEEEvS5_RKT_EUliE_EEviT1_
        .type           _ZN2at6native18elementwise_kernelILi128ELi2EZNS0_22gpu_kernel_impl_nocastINS0_13BinaryFunctorIdddZZZNS0_17atan2_kernel_cudaERNS_18TensorIteratorBaseEENKUlvE_clEvENKUlvE_clEvEUlddE_EEEEvS5_RKT_EUliE_EEviT1_,@function
        .size           _ZN2at6native18elementwise_kernelILi128ELi2EZNS0_22gpu_kernel_impl_nocastINS0_13BinaryFunctorIdddZZZNS0_17atan2_kernel_cudaERNS_18TensorIteratorBaseEENKUlvE_clEvENKUlvE_clEvEUlddE_EEEEvS5_RKT_EUliE_EEviT1_,(.L_x_19741 - _ZN2at6native18elementwise_kernelILi128ELi2EZNS0_22gpu_kernel_impl_nocastINS0_13BinaryFunctorIdddZZZNS0_17atan2_kernel_cudaERNS_18TensorIteratorBaseEENKUlvE_clEvENKUlvE_clEvEUlddE_EEEEvS5_RKT_EUliE_EEviT1_)
        .other          _ZN2at6native18elementwise_kernelILi128ELi2EZNS0_22gpu_kernel_impl_nocastINS0_13BinaryFunctorIdddZZZNS0_17atan2_kernel_cudaERNS_18TensorIteratorBaseEENKUlvE_clEvENKUlvE_clEvEUlddE_EEEEvS5_RKT_EUliE_EEviT1_,@"STO_CUDA_ENTRY STV_DEFAULT"
_ZN2at6native18elementwise_kernelILi128ELi2EZNS0_22gpu_kernel_impl_nocastINS0_13BinaryFunctorIdddZZZNS0_17atan2_kernel_cudaERNS_18TensorIteratorBaseEENKUlvE_clEvENKUlvE_clEvEUlddE_EEEEvS5_RKT_EUliE_EEviT1_:
.text._ZN2at6native18elementwise_kernelILi128ELi2EZNS0_22gpu_kernel_impl_nocastINS0_13BinaryFunctorIdddZZZNS0_17atan2_kernel_cudaERNS_18TensorIteratorBaseEENKUlvE_clEvENKUlvE_clEvEUlddE_EEEEvS5_RKT_EUliE_EEviT1_:
        /* <DEDUP_REMOVED lines=11> */
[----:B------:R-:W-:Y:S01]  /*00b0*/  IMAD.MOV.U32 R0, RZ, RZ, RZ ;  /* 0x000000ffff007224 */ /* 0x000fe200078e00ff */
[----:B------:R-:W-:Y:S02]  /*00c0*/  MOV R19, RZ ;  /* 0x000000ff00137202 */ /* 0x000fe40000000f00 */
        /* <DEDUP_REMOVED lines=330> */
[----:B------:R-:W-:Y:S02]  /*1570*/  ULDC UR6, c[0x0][0x45c] ;  /* 0x0001170000067ab9 */ /* 0x000fe40000000800 */
[----:B------:R-:W0:Y:S01]  /*1580*/  @P0 LDC.64 R10, c[0x0][0x340] ;  /* 0x0000d000ff0a0b82 */ /* 0x000e220000000a00 */
[----:B------:R-:W-:Y:S02]  /*1590*/  @P0 MOV R8, RZ ;  /* 0x000000ff00080202 */ /* 0x000fe40000000f00 */
        /* <DEDUP_REMOVED lines=10> */
[----:B------:R-:W-:-:S05]  /*1640*/  @P0 SHF.R.U32.HI R4, RZ, R11, R4 ;  /* 0x0000000bff040219 */ /* 0x000fca0000011604 */
[----:B------:R-:W-:-:S04]  /*1650*/  @P0 IMAD.MOV R8, RZ, RZ, -R4 ;  /* 0x000000ffff080224 */ /* 0x000fc800078e0a04 */
[----:B-1----:R-:W-:-:S04]  /*1660*/  @P0 IMAD R9, R8, R13, R9 ;  /* 0x0000000d08090224 */ /* 0x002fc800078e0209 */
[C---:B--2---:R-:W-:Y:S02]  /*1670*/  @P0 IMAD R19, R9.reuse, R6, R19 ;  /* 0x0000000609130224 */ /* 0x044fe400078e0213 */
[C---:B------:R-:W-:Y:S02]  /*1680*/  @P0 IMAD R0, R9.reuse, R7, R0 ;  /* 0x0000000709000224 */ /* 0x040fe400078e0200 */
[----:B---3--:R-:W-:-:S07]  /*1690*/  @P0 IMAD R2, R9, R12, R2 ;  /* 0x0000000c09020224 */ /* 0x008fce00078e0202 */
.L_x_17217:
[----:B------:R-:W-:Y:S01]  /*16a0*/  ULDC.64 UR8, c[0x0][0x488] ;  /* 0x0001220000087ab9 */ /* 0x000fe20000000a00 */
[----:B------:R-:W-:Y:S01]  /*16b0*/  ULDC.64 UR6, c[0x0][0x480] ;  /* 0x0001200000067ab9 */ /* 0x000fe20000000a00 */
[----:B------:R-:W-:Y:S02]  /*16c0*/  IADD3 R16, P1, R2, UR8, RZ ;  /* 0x0000000802107c10 */ /* 0x000fe4000ff3e0ff */
[----:B------:R-:W-:Y:S02]  /*16d0*/  IADD3 R14, P0, R0, UR6, RZ ;  /* 0x00000006000e7c10 */ /* 0x000fe4000ff1e0ff */
[----:B------:R-:W-:Y:S02]  /*16e0*/  IADD3.X R17, RZ, UR9, RZ, P1, !PT ;  /* 0x00000009ff117c10 */ /* 0x000fe40008ffe4ff */
[----:B------:R-:W-:Y:S01]  /*16f0*/  IADD3.X R15, RZ, UR7, RZ, P0, !PT ;  /* 0x00000007ff0f7c10 */ /* 0x000fe200087fe4ff */
[----:B------:R-:W-:Y:S01]  /*1700*/  IMAD.MOV.U32 R2, RZ, RZ, 0x1 ;  /* 0x00000001ff027424 */ /* 0x000fe200078e00ff */
[----:B------:R-:W-:-:S02]  /*1710*/  ULDC.64 UR6, c[0x0][0x478] ;  /* 0x00011e0000067ab9 */ /* 0x000fc40000000a00 */
[----:B------:R-:W2:Y:S04]  /*1720*/  LDG.E.64 R16, desc[UR4][R16.64] ;  /* 0x0000000410107981 */ /* 0x000ea8000c1e1b00 */
[----:B------:R-:W3:Y:S01]  /*1730*/  LDG.E.64 R14, desc[UR4][R14.64] ;  /* 0x000000040e0e7981 */ /* 0x000ee2000c1e1b00 */
[----:B------:R-:W-:Y:S01]  /*1740*/  IADD3 R18, P2, R19, UR6, RZ ;  /* 0x0000000613127c10 */ /* 0x000fe2000ff5e0ff */
[----:B------:R-:W-:Y:S03]  /*1750*/  BSSY B1, `(.L_x_17218) ;  /* 0x000001e000017945 */ /* 0x000fe60003800000 */
[----:B------:R-:W-:Y:S01]  /*1760*/  IADD3.X R19, RZ, UR7, RZ, P2, !PT ;  /* 0x00000007ff137c10 */ /* 0x000fe200097fe4ff */
[----:B--2---:R-:W-:-:S02]  /*1770*/  DADD R8, -RZ, |R16| ;  /* 0x00000000ff087229 */ /* 0x004fc40000000510 */
[----:B---3--:R-:W-:Y:S02]  /*1780*/  DADD R6, -RZ, |R14| ;  /* 0x00000000ff067229 */ /* 0x008fe4000000050e */
        /* <DEDUP_REMOVED lines=18> */
[----:B------:R-:W-:Y:S01]  /*18b0*/  MOV R6, R8 ;  /* 0x0000000800067202 */ /* 0x000fe20000000f00 */
[----:B------:R-:W-:Y:S01]  /*18c0*/  IMAD.MOV.U32 R7, RZ, RZ, R9 ;  /* 0x000000ffff077224 */ /* 0x000fe200078e0009 */
[----:B------:R-:W-:Y:S02]  /*18d0*/  MOV R8, R12 ;  /* 0x0000000c00087202 */ /* 0x000fe40000000f00 */
[----:B------:R-:W-:Y:S02]  /*18e0*/  MOV R9, R13 ;  /* 0x0000000d00097202 */ /* 0x000fe40000000f00 */
[----:B------:R-:W-:-:S07]  /*18f0*/  MOV R0, 0x1910 ;  /* 0x0000191000007802 */ /* 0x000fce0000000f00 */
[----:B------:R-:W-:Y:S05]  /*1900*/  CALL.REL.NOINC `($__internal_65_$__cuda_sm20_div_rn_f64_full) ;  /* 0x0000002400347944 */ /* 0x000fea0003c00000 */
[----:B------:R-:W-:Y:S01]  /*1910*/  IMAD.MOV.U32 R2, RZ, RZ, R4 ;  /* 0x000000ffff027224 */ /* 0x000fe200078e0004 */
[----:B------:R-:W-:-:S07]  /*1920*/  MOV R3, R5 ;  /* 0x0000000500037202 */ /* 0x000fce0000000f00 */
.L_x_17219:
[----:B------:R-:W-:Y:S05]  /*1930*/  BSYNC B1 ;  /* 0x0000000000017941 */ /* 0x000fea0003800000 */
.L_x_17218:
[----:B------:R-:W-:Y:S01]  /*1940*/  DMUL R4, R2, R2 ;  /* 0x0000000202047228 */ /* 0x000fe20000000000 */
[----:B------:R-:W-:Y:S01]  /*1950*/  MOV R6, 0xdbb65b49 ;  /* 0xdbb65b4900067802 */ /* 0x000fe20000000f00 */
[----:B------:R-:W-:Y:S01]  /*1960*/  IMAD.MOV.U32 R7, RZ, RZ, 0x3f2d3b63 ;  /* 0x3f2d3b63ff077424 */ /* 0x000fe200078e00ff */
[----:B------:R-:W-:Y:S01]  /*1970*/  UMOV UR6, 0x2a25ff7e ;  /* 0x2a25ff7e00067882 */ /* 0x000fe20000000000 */
[----:B------:R-:W-:Y:S01]  /*1980*/  UMOV UR7, 0x3ef53e1d ;  /* 0x3ef53e1d00077882 */ /* 0x000fe20000000000 */
[----:B------:R-:W-:Y:S01]  /*1990*/  ISETP.GE.AND P2, PT, R17, RZ, PT ;  /* 0x000000ff1100720c */ /* 0x000fe20003f46270 */
[----:B------:R-:W-:Y:S01]  /*19a0*/  DSETP.NEU.AND P0, PT, R12, RZ, PT ;  /* 0x000000ff0c00722a */ /* 0x000fe20003f0d000 */
[----:B------:R-:W-:Y:S01]  /*19b0*/  BSSY B1, `(.L_x_17220) ;  /* 0x000004d000017945 */ /* 0x000fe20003800000 */
        /* <DEDUP_REMOVED lines=69> */
[----:B------:R-:W-:Y:S02]  /*1e10*/  MOV R2, 0x7f3321d2 ;  /* 0x7f3321d200027802 */ /* 0x000fe40000000f00 */
[----:B------:R-:W-:Y:S02]  /*1e20*/  MOV R0, 0x4002d97c ;  /* 0x4002d97c00007802 */ /* 0x000fe40000000f00 */
[----:B------:R-:W-:Y:S02]  /*1e30*/  FSEL R2, R2, 3.37028055040000000000e+12, !P2 ;  /* 0x54442d1802027808 */ /* 0x000fe40005000000 */
[----:B------:R-:W-:Y:S01]  /*1e40*/  FSEL R3, R0, 1.8213495016098022461, !P2 ;  /* 0x3fe921fb00037808 */ /* 0x000fe20005000000 */
[----:B------:R-:W-:Y:S06]  /*1e50*/  BRA `(.L_x_17222) ;  /* 0x0000000000087947 */ /* 0x000fec0003800000 */
.L_x_17221:
[----:B------:R-:W-:Y:S02]  /*1e60*/  FSEL R2, RZ, 3.37028055040000000000e+12, P2 ;  /* 0x54442d18ff027808 */ /* 0x000fe40001000000 */
[----:B------:R-:W-:-:S07]  /*1e70*/  FSEL R3, RZ, 2.1426990032196044922, P2 ;  /* 0x400921fbff037808 */ /* 0x000fce0001000000 */
.L_x_17222:
[----:B------:R-:W-:Y:S05]  /*1e80*/  BSYNC B1 ;  /* 0x0000000000017941 */ /* 0x000fea0003800000 */
.L_x_17220:
[----:B------:R-:W0:Y:S01]  /*1e90*/  S2R R0, SR_TID.X ;  /* 0x0000000000007919 */ /* 0x000e220000002100 */
[----:B------:R-:W-:Y:S01]  /*1ea0*/  DADD R16, |R16|, |R14| ;  /* 0x0000000010107229 */ /* 0x000fe2000000060e */
[----:B------:R-:W-:Y:S01]  /*1eb0*/  LOP3.LUT R15, R3, 0x80000000, R15, 0xb8, !PT ;  /* 0x80000000030f7812 */ /* 0x000fe200078eb80f */
[----:B------:R-:W0:Y:S06]  /*1ec0*/  S2R R5, SR_CTAID.X ;  /* 0x0000000000057919 */ /* 0x000e2c0000002500 */
[----:B------:R-:W-:-:S06]  /*1ed0*/  DSETP.GTU.AND P0, PT, |R16|, +INF , PT ;  /* 0x7ff000001000742a */ /* 0x000fcc0003f0c200 */
[----:B------:R-:W-:Y:S02]  /*1ee0*/  FSEL R2, R16, R2, P0 ;  /* 0x0000000210027208 */ /* 0x000fe40000000000 */
[----:B------:R-:W-:-:S05]  /*1ef0*/  FSEL R3, R17, R15, P0 ;  /* 0x0000000f11037208 */ /* 0x000fca0000000000 */
[----:B------:R1:W-:Y:S01]  /*1f00*/  STG.E.64 desc[UR4][R18.64], R2 ;  /* 0x0000000212007986 */ /* 0x0003e2000c101b04 */
[----:B0-----:R-:W-:-:S05]  /*1f10*/  IMAD R0, R5, 0x100, R0 ;  /* 0x0000010005007824 */ /* 0x001fca00078e0200 */
[----:B-1----:R-:W-:-:S07]  /*1f20*/  IADD3 R3, R0, 0x80, RZ ;  /* 0x0000008000037810 */ /* 0x002fce0007ffe0ff */
.L_x_17216:
[----:B------:R-:W-:Y:S05]  /*1f30*/  BSYNC B0 ;  /* 0x0000000000007941 */ /* 0x000fea0003800000 */
.L_x_17215:
[----:B------:R-:W-:Y:S02]  /*1f40*/  ULDC UR6, c[0x0][0x210] ;  /* 0x0000840000067ab9 */ /* 0x000fe40000000800 */
[----:B------:R-:W-:-:S13]  /*1f50*/  ISETP.GE.AND P0, PT, R3, UR6, PT ;  /* 0x0000000603007c0c */ /* 0x000fda000bf06270 */
[----:B------:R-:W-:Y:S05]  /*1f60*/  @P0 EXIT ;  /* 0x000000000000094d */ /* 0x000fea0003800000 */
[----:B------:R-:W0:Y:S01]  /*1f70*/  LDC R8, c[0x0][0x218] ;  /* 0x00008600ff087b82 */ /* 0x000e220000000800 */
[----:B------:R-:W-:Y:S01]  /*1f80*/  HFMA2.MMA R13, -RZ, RZ, 0, 0 ;  /* 0x00000000ff0d7435 */ /* 0x000fe200000001ff */
[----:B------:R-:W-:Y:S01]  /*1f90*/  MOV R2, RZ ;  /* 0x000000ff00027202 */ /* 0x000fe20000000f00 */
[----:B------:R-:W-:Y:S01]  /*1fa0*/  IMAD.MOV.U32 R0, RZ, RZ, RZ ;  /* 0x000000ffff007224 */ /* 0x000fe200078e00ff */
        /* <DEDUP_REMOVED lines=349> */
.L_x_17223:
[----:B------:R-:W-:Y:S01]  /*3580*/  ULDC.64 UR8, c[0x0][0x488] ;  /* 0x0001220000087ab9 */ /* 0x000fe20000000a00 */
[----:B------:R-:W-:Y:S01]  /*3590*/  ULDC.64 UR6, c[0x0][0x480] ;  /* 0x0001200000067ab9 */ /* 0x000fe20000000a00 */
[----:B------:R-:W-:Y:S02]  /*35a0*/  IADD3 R18, P1, R2, UR8, RZ ;  /* 0x0000000802127c10 */ /* 0x000fe4000ff3e0ff */
[----:B------:R-:W-:Y:S02]  /*35b0*/  IADD3 R16, P0, R0, UR6, RZ ;  /* 0x0000000600107c10 */ /* 0x000fe4000ff1e0ff */
[----:B------:R-:W-:Y:S02]  /*35c0*/  IADD3.X R19, RZ, UR9, RZ, P1, !PT ;  /* 0x00000009ff137c10 */ /* 0x000fe40008ffe4ff */
[----:B------:R-:W-:Y:S01]  /*35d0*/  IADD3.X R17, RZ, UR7, RZ, P0, !PT ;  /* 0x00000007ff117c10 */ /* 0x000fe200087fe4ff */
[----:B------:R-:W-:-:S03]  /*35e0*/  ULDC.64 UR6, c[0x0][0x478] ;  /* 0x00011e0000067ab9 */ /* 0x000fc60000000a00 */
[----:B------:R-:W2:Y:S04]  /*35f0*/  LDG.E.64 R18, desc[UR4][R18.64] ;  /* 0x0000000412127981 */ /* 0x000ea8000c1e1b00 */
[----:B------:R-:W3:Y:S01]  /*3600*/  LDG.E.64 R16, desc[UR4][R16.64] ;  /* 0x0000000410107981 */ /* 0x000ee2000c1e1b00 */
[----:B------:R-:W-:Y:S01]  /*3610*/  MOV R2, 0x1 ;  /* 0x0000000100027802 */ /* 0x000fe20000000f00 */
[----:B------:R-:W-:Y:S01]  /*3620*/  BSSY B0, `(.L_x_17224) ;  /* 0x000001f000007945 */ /* 0x000fe20003800000 */
[----:B------:R-:W-:-:S05]  /*3630*/  IADD3 R12, P2, R13, UR6, RZ ;  /* 0x000000060d0c7c10 */ /* 0x000fca000ff5e0ff */
[----:B------:R-:W-:Y:S01]  /*3640*/  IMAD.X R13, RZ, RZ, UR7, P2 ;  /* 0x00000007ff0d7e24 */ /* 0x000fe200090e06ff */
[----:B--2---:R-:W-:Y:S02]  /*3650*/  DADD R8, -RZ, |R18| ;  /* 0x00000000ff087229 */ /* 0x004fe40000000512 */
        /* <DEDUP_REMOVED lines=19> */
[----:B------:R-:W-:Y:S02]  /*3790*/  MOV R6, R8 ;  /* 0x0000000800067202 */ /* 0x000fe40000000f00 */
[----:B------:R-:W-:Y:S01]  /*37a0*/  MOV R7, R9 ;  /* 0x0000000900077202 */ /* 0x000fe20000000f00 */
[----:B------:R-:W-:Y:S01]  /*37b0*/  IMAD.MOV.U32 R9, RZ, RZ, R15 ;  /* 0x000000ffff097224 */ /* 0x000fe200078e000f */
[----:B------:R-:W-:Y:S02]  /*37c0*/  MOV R8, R14 ;  /* 0x0000000e00087202 */ /* 0x000fe40000000f00 */
[----:B------:R-:W-:-:S07]  /*37d0*/  MOV R0, 0x37f0 ;  /* 0x000037f000007802 */ /* 0x000fce0000000f00 */
[----:B------:R-:W-:Y:S05]  /*37e0*/  CALL.REL.NOINC `($__internal_65_$__cuda_sm20_div_rn_f64_full) ;  /* 0x00000004007c7944 */ /* 0x000fea0003c00000 */
[----:B------:R-:W-:Y:S02]  /*37f0*/  MOV R2, R4 ;  /* 0x0000000400027202 */ /* 0x000fe40000000f00 */
[----:B------:R-:W-:-:S07]  /*3800*/  MOV R3, R5 ;  /* 0x0000000500037202 */ /* 0x000fce0000000f00 */
.L_x_17225:
[----:B------:R-:W-:Y:S05]  /*3810*/  BSYNC B0 ;  /* 0x0000000000007941 */ /* 0x000fea0003800000 */
.L_x_17224:
        /* <DEDUP_REMOVED lines=82> */
.L_x_17227:
[----:B------:R-:W-:Y:S02]  /*3d40*/  FSEL R2, RZ, 3.37028055040000000000e+12, P2 ;  /* 0x54442d18ff027808 */ /* 0x000fe40001000000 */
[----:B------:R-:W-:-:S07]  /*3d50*/  FSEL R3, RZ, 2.1426990032196044922, P2 ;  /* 0x400921fbff037808 */ /* 0x000fce0001000000 */
.L_x_17228:
[----:B------:R-:W-:Y:S05]  /*3d60*/  BSYNC B0 ;  /* 0x0000000000007941 */ /* 0x000fea0003800000 */
.L_x_17226:
[----:B------:R-:W-:Y:S01]  /*3d70*/  DADD R18, |R18|, |R16| ;  /* 0x0000000012127229 */ /* 0x000fe20000000610 */
[----:B------:R-:W-:-:S07]  /*3d80*/  LOP3.LUT R17, R3, 0x80000000, R17, 0xb8, !PT ;  /* 0x8000000003117812 */ /* 0x000fce00078eb811 */
[----:B------:R-:W-:-:S06]  /*3d90*/  DSETP.GTU.AND P0, PT, |R18|, +INF , PT ;  /* 0x7ff000001200742a */ /* 0x000fcc0003f0c200 */
[----:B------:R-:W-:Y:S02]  /*3da0*/  FSEL R2, R18, R2, P0 ;  /* 0x0000000212027208 */ /* 0x000fe40000000000 */
[----:B------:R-:W-:-:S05]  /*3db0*/  FSEL R3, R19, R17, P0 ;  /* 0x0000001113037208 */ /* 0x000fca0000000000 */
[----:B------:R-:W-:Y:S01]  /*3dc0*/  STG.E.64 desc[UR4][R12.64], R2 ;  /* 0x000000020c007986 */ /* 0x000fe2000c101b04 */
[----:B------:R-:W-:Y:S05]  /*3dd0*/  EXIT ;  /* 0x000000000000794d */ /* 0x000fea0003800000 */
        .weak           $__internal_65_$__cuda_sm20_div_rn_f64_full
        .type           $__internal_65_$__cuda_sm20_div_rn_f64_full,@function
        .size           $__internal_65_$__cuda_sm20_div_rn_f64_full,(.L_x_19741 - $__internal_65_$__cuda_sm20_div_rn_f64_full)
$__internal_65_$__cuda_sm20_div_rn_f64_full:
[C---:B------:R-:W-:Y:S01]  /*3de0*/  FSETP.GEU.AND P0, PT, |R9|.reuse, 1.469367938527859385e-39, PT ;  /* 0x001000000900780b */ /* 0x040fe20003f0e200 */
[----:B------:R-:W-:Y:S01]  /*3df0*/  IMAD.MOV.U32 R4, RZ, RZ, 0x1 ;  /* 0x00000001ff047424 */ /* 0x000fe200078e00ff */
[----:B------:R-:W-:Y:S01]  /*3e00*/  LOP3.LUT R10, R9, 0x800fffff, RZ, 0xc0, !PT ;  /* 0x800fffff090a7812 */ /* 0x000fe200078ec0ff */
[----:B------:R-:W-:Y:S01]  /*3e10*/  BSSY B2, `(.L_x_17229) ;  /* 0x0000054000027945 */ /* 0x000fe20003800000 */
[C---:B------:R-:W-:Y:S02]  /*3e20*/  FSETP.GEU.AND P3, PT, |R7|.reuse, 1.469367938527859385e-39, PT ;  /* 0x001000000700780b */ /* 0x040fe40003f6e200 */
[----:B------:R-:W-:Y:S02]  /*3e30*/  LOP3.LUT R11, R10, 0x3ff00000, RZ, 0xfc, !PT ;  /* 0x3ff000000a0b7812 */ /* 0x000fe400078efcff */
[----:B------:R-:W-:Y:S02]  /*3e40*/  MOV R10, R8 ;  /* 0x00000008000a7202 */ /* 0x000fe40000000f00 */
[----:B------:R-:W-:-:S02]  /*3e50*/  LOP3.LUT R2, R7, 0x7ff00000, RZ, 0xc0, !PT ;  /* 0x7ff0000007027812 */ /* 0x000fc400078ec0ff */
[C---:B------:R-:W-:Y:S01]  /*3e60*/  LOP3.LUT R27, R9.reuse, 0x7ff00000, RZ, 0xc0, !PT ;  /* 0x7ff00000091b7812 */ /* 0x040fe200078ec0ff */
[----:B------:R-:W-:Y:S02]  /*3e70*/  @!P0 DMUL R10, R8, 8.98846567431157953865e+307 ;  /* 0x7fe00000080a8828 */ /* 0x000fe40000000000 */
[----:B------:R-:W-:Y:S01]  /*3e80*/  IMAD.MOV.U32 R26, RZ, RZ, R2 ;  /* 0x000000ffff1a7224 */ /* 0x000fe200078e0002 */
[C---:B------:R-:W-:Y:S02]  /*3e90*/  ISETP.GE.U32.AND P2, PT, R2.reuse, R27, PT ;  /* 0x0000001b0200720c */ /* 0x040fe40003f46070 */
[----:B------:R-:W-:Y:S01]  /*3ea0*/  @!P3 LOP3.LUT R3, R9, 0x7ff00000, RZ, 0xc0, !PT ;  /* 0x7ff000000903b812 */ /* 0x000fe200078ec0ff */
[----:B------:R-:W0:Y:S01]  /*3eb0*/  MUFU.RCP64H R5, R11 ;  /* 0x0000000b00057308 */ /* 0x000e220000001800 */
[----:B------:R-:W-:Y:S02]  /*3ec0*/  @!P3 MOV R24, RZ ;  /* 0x000000ff0018b202 */ /* 0x000fe40000000f00 */
[----:B------:R-:W-:-:S02]  /*3ed0*/  @!P3 ISETP.GE.U32.AND P4, PT, R2, R3, PT ;  /* 0x000000030200b20c */ /* 0x000fc40003f86070 */
[----:B------:R-:W-:Y:S02]  /*3ee0*/  MOV R3, 0x1ca00000 ;  /* 0x1ca0000000037802 */ /* 0x000fe40000000f00 */
[----:B------:R-:W-:Y:S02]  /*3ef0*/  @!P0 LOP3.LUT R27, R11, 0x7ff00000, RZ, 0xc0, !PT ;  /* 0x7ff000000b1b8812 */ /* 0x000fe400078ec0ff */
[----:B------:R-:W-:Y:S02]  /*3f00*/  @!P3 SEL R21, R3, 0x63400000, !P4 ;  /* 0x634000000315b807 */ /* 0x000fe40006000000 */
[----:B------:R-:W-:Y:S01]  /*3f10*/  IADD3 R29, R27, -0x1, RZ ;  /* 0xffffffff1b1d7810 */ /* 0x000fe20007ffe0ff */
[----:B0-----:R-:W-:-:S08]  /*3f20*/  DFMA R22, R4, -R10, 1 ;  /* 0x3ff000000416742b */ /* 0x001fd0000000080a */
[----:B------:R-:W-:-:S08]  /*3f30*/  DFMA R22, R22, R22, R22 ;  /* 0x000000161616722b */ /* 0x000fd00000000016 */
[----:B------:R-:W-:Y:S01]  /*3f40*/  DFMA R22, R4, R22, R4 ;  /* 0x000000160416722b */ /* 0x000fe20000000004 */
[--C-:B------:R-:W-:Y:S02]  /*3f50*/  @!P3 LOP3.LUT R4, R21, 0x80000000, R7.reuse, 0xf8, !PT ;  /* 0x800000001504b812 */ /* 0x100fe400078ef807 */
[----:B------:R-:W-:Y:S02]  /*3f60*/  SEL R5, R3, 0x63400000, !P2 ;  /* 0x6340000003057807 */ /* 0x000fe40005000000 */
[----:B------:R-:W-:Y:S02]  /*3f70*/  @!P3 LOP3.LUT R25, R4, 0x100000, RZ, 0xfc, !PT ;  /* 0x001000000419b812 */ /* 0x000fe400078efcff */
[----:B------:R-:W-:Y:S01]  /*3f80*/  LOP3.LUT R5, R5, 0x800fffff, R7, 0xf8, !PT ;  /* 0x800fffff05057812 */ /* 0x000fe200078ef807 */
[----:B------:R-:W-:Y:S01]  /*3f90*/  DFMA R20, R22, -R10, 1 ;  /* 0x3ff000001614742b */ /* 0x000fe2000000080a */
[----:B------:R-:W-:-:S06]  /*3fa0*/  MOV R4, R6 ;  /* 0x0000000600047202 */ /* 0x000fcc0000000f00 */
[----:B------:R-:W-:Y:S02]  /*3fb0*/  @!P3 DFMA R4, R4, 2, -R24 ;  /* 0x400000000404b82b */ /* 0x000fe40000000818 */
[----:B------:R-:W-:-:S08]  /*3fc0*/  DFMA R20, R22, R20, R22 ;  /* 0x000000141614722b */ /* 0x000fd00000000016 */
[----:B------:R-:W-:Y:S01]  /*3fd0*/  @!P3 LOP3.LUT R26, R5, 0x7ff00000, RZ, 0xc0, !PT ;  /* 0x7ff00000051ab812 */ /* 0x000fe200078ec0ff */
[----:B------:R-:W-:-:S03]  /*3fe0*/  DMUL R22, R20, R4 ;  /* 0x0000000414167228 */ /* 0x000fc60000000000 */
[----:B------:R-:W-:-:S04]  /*3ff0*/  IADD3 R28, R26, -0x1, RZ ;  /* 0xffffffff1a1c7810 */ /* 0x000fc80007ffe0ff */
[----:B------:R-:W-:Y:S01]  /*4000*/  ISETP.GT.U32.AND P0, PT, R28, 0x7feffffe, PT ;  /* 0x7feffffe1c00780c */ /* 0x000fe20003f04070 */
[----:B------:R-:W-:-:S03]  /*4010*/  DFMA R24, R22, -R10, R4 ;  /* 0x8000000a1618722b */ /* 0x000fc60000000004 */
[----:B------:R-:W-:-:S05]  /*4020*/  ISETP.GT.U32.OR P0, PT, R29, 0x7feffffe, P0 ;  /* 0x7feffffe1d00780c */ /* 0x000fca0000704470 */
[----:B------:R-:W-:-:S08]  /*4030*/  DFMA R24, R20, R24, R22 ;  /* 0x000000181418722b */ /* 0x000fd00000000016 */
[----:B------:R-:W-:Y:S05]  /*4040*/  @P0 BRA `(.L_x_17230) ;  /* 0x00000000006c0947 */ /* 0x000fea0003800000 */
[----:B------:R-:W-:Y:S02]  /*4050*/  LOP3.LUT R7, R9, 0x7ff00000, RZ, 0xc0, !PT ;  /* 0x7ff0000009077812 */ /* 0x000fe400078ec0ff */
[----:B------:R-:W-:Y:S02]  /*4060*/  MOV R20, RZ ;  /* 0x000000ff00147202 */ /* 0x000fe40000000f00 */
[CC--:B------:R-:W-:Y:S02]  /*4070*/  VIADDMNMX R6, R2.reuse, -R7.reuse, 0xb9600000, !PT ;  /* 0xb960000002067446 */ /* 0x0c0fe40007800907 */
[----:B------:R-:W-:Y:S02]  /*4080*/  ISETP.GE.U32.AND P0, PT, R2, R7, PT ;  /* 0x000000070200720c */ /* 0x000fe40003f06070 */
[----:B------:R-:W-:Y:S02]  /*4090*/  VIMNMX R6, R6, 0x46a00000, PT ;  /* 0x46a0000006067848 */ /* 0x000fe40003fe0100 */
[----:B------:R-:W-:-:S04]  /*40a0*/  SEL R3, R3, 0x63400000, !P0 ;  /* 0x6340000003037807 */ /* 0x000fc80004000000 */
[----:B------:R-:W-:-:S05]  /*40b0*/  IADD3 R6, -R3, R6, RZ ;  /* 0x0000000603067210 */ /* 0x000fca0007ffe1ff */
[----:B------:R-:W-:-:S06]  /*40c0*/  VIADD R21, R6, 0x7fe00000 ;  /* 0x7fe0000006157836 */ /* 0x000fcc0000000000 */
[----:B------:R-:W-:-:S10]  /*40d0*/  DMUL R2, R24, R20 ;  /* 0x0000001418027228 */ /* 0x000fd40000000000 */
[----:B------:R-:W-:-:S13]  /*40e0*/  FSETP.GTU.AND P0, PT, |R3|, 1.469367938527859385e-39, PT ;  /* 0x001000000300780b */ /* 0x000fda0003f0c200 */
[----:B------:R-:W-:Y:S05]  /*40f0*/  @P0 BRA `(.L_x_17231) ;  /* 0x0000000000940947 */ /* 0x000fea0003800000 */
[----:B------:R-:W-:Y:S01]  /*4100*/  DFMA R4, R24, -R10, R4 ;  /* 0x8000000a1804722b */ /* 0x000fe20000000004 */
[----:B------:R-:W-:-:S09]  /*4110*/  MOV R20, RZ ;  /* 0x000000ff00147202 */ /* 0x000fd20000000f00 */
[C---:B------:R-:W-:Y:S02]  /*4120*/  FSETP.NEU.AND P0, PT, R5.reuse, RZ, PT ;  /* 0x000000ff0500720b */ /* 0x040fe40003f0d000 */
[----:B------:R-:W-:-:S04]  /*4130*/  LOP3.LUT R9, R5, 0x80000000, R9, 0x48, !PT ;  /* 0x8000000005097812 */ /* 0x000fc800078e4809 */
[----:B------:R-:W-:-:S07]  /*4140*/  LOP3.LUT R21, R9, R21, RZ, 0xfc, !PT ;  /* 0x0000001509157212 */ /* 0x000fce00078efcff */
[----:B------:R-:W-:Y:S05]  /*4150*/  @!P0 BRA `(.L_x_17231) ;  /* 0x00000000007c8947 */ /* 0x000fea0003800000 */
[----:B------:R-:W-:Y:S01]  /*4160*/  IADD3 R5, -R6, RZ, RZ ;  /* 0x000000ff06057210 */ /* 0x000fe20007ffe1ff */
[----:B------:R-:W-:Y:S01]  /*4170*/  IMAD.MOV.U32 R4, RZ, RZ, RZ ;  /* 0x000000ffff047224 */ /* 0x000fe200078e00ff */
[----:B------:R-:W-:-:S05]  /*4180*/  DMUL.RP R20, R24, R20 ;  /* 0x0000001418147228 */ /* 0x000fca0000008000 */
[----:B------:R-:W-:-:S05]  /*4190*/  DFMA R4, R2, -R4, R24 ;  /* 0x800000040204722b */ /* 0x000fca0000000018 */
[----:B------:R-:W-:Y:S02]  /*41a0*/  LOP3.LUT R9, R21, R9, RZ, 0x3c, !PT ;  /* 0x0000000915097212 */ /* 0x000fe400078e3cff */
[----:B------:R-:W-:-:S04]  /*41b0*/  IADD3 R4, -R6, -0x43300000, RZ ;  /* 0xbcd0000006047810 */ /* 0x000fc80007ffe1ff */
[----:B------:R-:W-:-:S04]  /*41c0*/  FSETP.NEU.AND P0, PT, |R5|, R4, PT ;  /* 0x000000040500720b */ /* 0x000fc80003f0d200 */
[----:B------:R-:W-:Y:S02]  /*41d0*/  FSEL R2, R20, R2, !P0 ;  /* 0x0000000214027208 */ /* 0x000fe40004000000 */
[----:B------:R-:W-:Y:S01]  /*41e0*/  FSEL R3, R9, R3, !P0 ;  /* 0x0000000309037208 */ /* 0x000fe20004000000 */
[----:B------:R-:W-:Y:S06]  /*41f0*/  BRA `(.L_x_17231) ;  /* 0x0000000000547947 */ /* 0x000fec0003800000 */
.L_x_17230:
[----:B------:R-:W-:-:S14]  /*4200*/  DSETP.NAN.AND P0, PT, R6, R6, PT ;  /* 0x000000060600722a */ /* 0x000fdc0003f08000 */
[----:B------:R-:W-:Y:S05]  /*4210*/  @P0 BRA `(.L_x_17232) ;  /* 0x0000000000440947 */ /* 0x000fea0003800000 */
[----:B------:R-:W-:-:S14]  /*4220*/  DSETP.NAN.AND P0, PT, R8, R8, PT ;  /* 0x000000080800722a */ /* 0x000fdc0003f08000 */
[----:B------:R-:W-:Y:S05]  /*4230*/  @P0 BRA `(.L_x_17233) ;  /* 0x0000000000300947 */ /* 0x000fea0003800000 */
[----:B------:R-:W-:Y:S02]  /*4240*/  ISETP.NE.AND P0, PT, R26, R27, PT ;  /* 0x0000001b1a00720c */ /* 0x000fe40003f05270 */
[----:B------:R-:W-:Y:S02]  /*4250*/  MOV R2, 0x0 ;  /* 0x0000000000027802 */ /* 0x000fe40000000f00 */
[----:B------:R-:W-:-:S09]  /*4260*/  MOV R3, 0xfff80000 ;  /* 0xfff8000000037802 */ /* 0x000fd20000000f00 */
[----:B------:R-:W-:Y:S05]  /*4270*/  @!P0 BRA `(.L_x_17231) ;  /* 0x0000000000348947 */ /* 0x000fea0003800000 */
[----:B------:R-:W-:Y:S02]  /*4280*/  ISETP.NE.AND P0, PT, R26, 0x7ff00000, PT ;  /* 0x7ff000001a00780c */ /* 0x000fe40003f05270 */
[----:B------:R-:W-:Y:S02]  /*4290*/  LOP3.LUT R3, R7, 0x80000000, R9, 0x48, !PT ;  /* 0x8000000007037812 */ /* 0x000fe400078e4809 */
[----:B------:R-:W-:-:S13]  /*42a0*/  ISETP.EQ.OR P0, PT, R27, RZ, !P0 ;  /* 0x000000ff1b00720c */ /* 0x000fda0004702670 */
[----:B------:R-:W-:Y:S02]  /*42b0*/  @P0 LOP3.LUT R4, R3, 0x7ff00000, RZ, 0xfc, !PT ;  /* 0x7ff0000003040812 */ /* 0x000fe400078efcff */
[----:B------:R-:W-:Y:S01]  /*42c0*/  @!P0 MOV R2, RZ ;  /* 0x000000ff00028202 */ /* 0x000fe20000000f00 */
[----:B------:R-:W-:Y:S01]  /*42d0*/  @P0 IMAD.MOV.U32 R2, RZ, RZ, RZ ;  /* 0x000000ffff020224 */ /* 0x000fe200078e00ff */
[----:B------:R-:W-:Y:S01]  /*42e0*/  @P0 MOV R3, R4 ;  /* 0x0000000400030202 */ /* 0x000fe20000000f00 */
[----:B------:R-:W-:Y:S06]  /*42f0*/  BRA `(.L_x_17231) ;  /* 0x0000000000147947 */ /* 0x000fec0003800000 */
.L_x_17233:
[----:B------:R-:W-:Y:S02]  /*4300*/  LOP3.LUT R3, R9, 0x80000, RZ, 0xfc, !PT ;  /* 0x0008000009037812 */ /* 0x000fe400078efcff */
[----:B------:R-:W-:Y:S01]  /*4310*/  MOV R2, R8 ;  /* 0x0000000800027202 */ /* 0x000fe20000000f00 */
[----:B------:R-:W-:Y:S06]  /*4320*/  BRA `(.L_x_17231) ;  /* 0x0000000000087947 */ /* 0x000fec0003800000 */
.L_x_17232:
[----:B------:R-:W-:Y:S02]  /*4330*/  LOP3.LUT R3, R7, 0x80000, RZ, 0xfc, !PT ;  /* 0x0008000007037812 */ /* 0x000fe400078efcff */
[----:B------:R-:W-:-:S07]  /*4340*/  MOV R2, R6 ;  /* 0x0000000600027202 */ /* 0x000fce0000000f00 */
.L_x_17231:
[----:B------:R-:W-:Y:S05]  /*4350*/  BSYNC B2 ;  /* 0x0000000000027941 */ /* 0x000fea0003800000 */
.L_x_17229:
[----:B------:R-:W-:Y:S01]  /*4360*/  MOV R5, R3 ;  /* 0x0000000300057202 */ /* 0x000fe20000000f00 */
[----:B------:R-:W-:Y:S01]  /*4370*/  HFMA2.MMA R3, -RZ, RZ, 0, 0 ;  /* 0x00000000ff037435 */ /* 0x000fe200000001ff */
[----:B------:R-:W-:Y:S01]  /*4380*/  IMAD.MOV.U32 R4, RZ, RZ, R2 ;  /* 0x000000ffff047224 */ /* 0x000fe200078e0002 */
[----:B------:R-:W-:-:S04]  /*4390*/  MOV R2, R0 ;  /* 0x0000000000027202 */ /* 0x000fc80000000f00 */
[----:B------:R-:W-:Y:S05]  /*43a0*/  RET.REL.NODEC R2 `(_ZN2at6native18elementwise_kernelILi128ELi2EZNS0_22gpu_kernel_impl_nocastINS0_13BinaryFunctorIdddZZZNS0_17atan2_kernel_cudaERNS_18TensorIteratorBaseEENKUlvE_clEvENKUlvE_clEvEUlddE_EEEEvS5_RKT_EUliE_EEviT1_) ;  /* 0xffffffbc02147950 */ /* 0x000fea0003c3ffff */
.L_x_17234:
        /* <DEDUP_REMOVED lines=13> */
.L_x_19741:


//--------------------- .text._ZN2at6native27unrolled_elementwise_kernelINS0_13BinaryFunctorIdddZZZNS0_17atan2_kernel_cudaERNS_18TensorIteratorBaseEENKUlvE_clEvENKUlvE_clEvEUlddE_EESt5arrayIPcLm3EELi4E23TrivialOffsetCalculatorILi2EjESC_ILi1EjENS0_6memory15LoadWithoutCastENSF_16StoreWithoutCastEEEviT_T0_T2_T3_T4_T5_ --------------------------
	.section	.text._ZN2at6native27unrolled_elementwise_kernelINS0_13BinaryFunctorIdddZZZNS0_17atan2_kernel_cudaERNS_18TensorIteratorBaseEENKUlvE_clEvENKUlvE_clEvEUlddE_EESt5arrayIPcLm3EELi4E23TrivialOffsetCalculatorILi2EjESC_ILi1EjENS0_6memory15LoadWithoutCastENSF_16StoreWithoutCastEEEviT_T0_T2_T3_T4_T5_,"ax",@progbits
	.align	128
        .global         _ZN2at6native27unrolled_elementwise_kernelINS0_13BinaryFunctorIdddZZZNS0_17atan2_kernel_cudaERNS_18TensorIteratorBaseEENKUlvE_clEvENKUlvE_clEvEUlddE_EESt5arrayIPcLm3EELi4E23TrivialOffsetCalculatorILi2EjESC_ILi1EjENS0_6memory15LoadWithoutCastENSF_16StoreWithoutCastEEEviT_T0_T2_T3_T4_T5_
        .type           _ZN2at6native27unrolled_elementwise_kernelINS0_13BinaryFunctorIdddZZZNS0_17atan2_kernel_cudaERNS_18TensorIteratorBaseEENKUlvE_clEvENKUlvE_clEvEUlddE_EESt5arrayIPcLm3EELi4E23TrivialOffsetCalculatorILi2EjESC_ILi1EjENS0_6memory15LoadWithoutCastENSF_16StoreWithoutCastEEEviT_T0_T2_T3_T4_T5_,@function
        .size           _ZN2at6native27unrolled_elementwise_kernelINS0_13BinaryFunctorIdddZZZNS0_17atan2_kernel_cudaERNS_18TensorIteratorBaseEENKUlvE_clEvENKUlvE_clEvEUlddE_EESt5arrayIPcLm3EELi4E23TrivialOffsetCalculatorILi2EjESC_ILi1EjENS0_6memory15LoadWithoutCastENSF_16StoreWithoutCastEEEviT_T0_T2_T3_T4_T5_,(.L_x_19742 - _ZN2at6native27unrolled_elementwise_kernelINS0_13BinaryFunctorIdddZZZNS0_17atan2_kernel_cudaERNS_18TensorIteratorBaseEENKUlvE_clEvENKUlvE_clEvEUlddE_EESt5arrayIPcLm3EELi4E23TrivialOffsetCalculatorILi2EjESC_ILi1EjENS0_6memory15LoadWithoutCastENSF_16StoreWithoutCastEEEviT_T0_T2_T3_T4_T5_)
        .other          _ZN2at6native27unrolled_elementwise_kernelINS0_13BinaryFunctorIdddZZZNS0_17atan2_kernel_cudaERNS_18TensorIteratorBaseEENKUlvE_clEvENKUlvE_clEvEUlddE_EESt5arrayIPcLm3EELi4E23TrivialOffsetCalculatorILi2EjESC_ILi1EjENS0_6memory15LoadWithoutCastENSF_16StoreWithoutCastEEEviT_T0_T2_T3_T4_T5_,@"STO_CUDA_ENTRY STV_DEFAULT"
_ZN2at6native27unrolled_elementwise_kernelINS0_13BinaryFunctorIdddZZZNS0_17atan2_kernel_cudaERNS_18TensorIteratorBaseEENKUlvE_clEvENKUlvE_clEvEUlddE_EESt5arrayIPcLm3EELi4E23TrivialOffsetCalculatorILi2EjESC_ILi1EjENS0_6memory15LoadWithoutCastENSF_16StoreWithoutCastEEEviT_T0_T2_T3_T4_T5_:
.text._ZN2at6native27unrolled_elementwise_kernelINS0_13BinaryFunctorIdddZZZNS0_17atan2_kernel_cudaERNS_18TensorIteratorBaseEENKUlvE_clEvENKUlvE_clEvEUlddE_EESt5arrayIPcLm3EELi4E23TrivialOffsetCalculatorILi2EjESC_ILi1EjENS0_6memory15LoadWithoutCastENSF_16StoreWithoutCastEEEviT_T0_T2_T3_T4_T5_:
[----:B------:R-:W-:Y:S01]  /*0000*/  LDC R1, c[0x0][0x28] ;  /* 0x00000a00ff017b82 */ /* 0x000fe20000000800 */
[----:B------:R-:W0:Y:S07]  /*0010*/  S2R R31, SR_CTAID.X ;  /* 0x00000000001f7919 */ /* 0x000e2e0000002500 */
[----:B------:R-:W0:Y:S01]  /*0020*/  LDC R2, c[0x0][0x210] ;  /* 0x00008400ff027b82 */ /* 0x000e220000000800 */
[----:B------:R-:W-:Y:S01]  /*0030*/  CS2R R18, SRZ ;  /* 0x0000000000127805 */ /* 0x000fe2000001ff00 */
[----:B------:R-:W-:Y:S01]  /*0040*/  ULDC.64 UR4, c[0x0][0x208] ;  /* 0x0000820000047ab9 */ /* 0x000fe20000000a00 */
[----:B------:R-:W1:Y:S01]  /*0050*/  S2R R0, SR_TID.X ;  /* 0x0000000000007919 */ /* 0x000e620000002100 */
[----:B------:R-:W-:-:S02]  /*0060*/  CS2R R16, SRZ ;  /* 0x0000000000107805 */ /* 0x000fc4000001ff00 */
[----:B------:R-:W-:Y:S01]  /*0070*/  CS2R R14, SRZ ;  /* 0x00000000000e7805 */ /* 0x000fe2000001ff00 */
[----:B0-----:R-:W-:-:S05]  /*0080*/  IMAD R3, R31, -0x200, R2 ;  /* 0xfffffe001f037824 */ /* 0x001fca00078e0202 */
[----:B-1----:R-:W-:-:S13]  /*0090*/  ISETP.GE.AND P2, PT, R0, R3, PT ;  /* 0x000000030000720c */ /* 0x002fda0003f46270 */
[----:B------:R-:W-:Y:S01]  /*00a0*/  @!P2 IMAD R33, R31, 0x200, R0 ;  /* 0x000002001f21a824 */ /* 0x000fe200078e0200 */
[----:B------:R-:W0:Y:S01]  /*00b0*/  @!P2 LDC.64 R8, c[0x0][0x228] ;  /* 0x00008a00ff08ab82 */ /* 0x000e220000000a00 */
[----:B------:R-:W-:-:S05]  /*00c0*/  @!P2 VIADD R0, R0, 0x80 ;  /* 0x000000800000a836 */ /* 0x000fca0000000000 */
[C---:B------:R-:W-:Y:S02]  /*00d0*/  ISETP.GE.AND P0, PT, R0.reuse, R3, PT ;  /* 0x000000030000720c */ /* 0x040fe40003f06270 */
[----:B------:R-:W1:Y:S11]  /*00e0*/  @!P2 LDC.64 R20, c[0x0][0x220] ;  /* 0x00008800ff14ab82 */ /* 0x000e760000000a00 */
[----:B------:R-:W-:Y:S01]  /*00f0*/  @!P0 IMAD R27, R31, 0x200, R0 ;  /* 0x000002001f1b8824 */ /* 0x000fe200078e0200 */
[----:B------:R-:W2:Y:S01]  /*0100*/  @!P0 LDC.64 R10, c[0x0][0x220] ;  /* 0x00008800ff0a8b82 */ /* 0x000ea20000000a00 */
[----:B------:R-:W-:-:S05]  /*0110*/  @!P0 VIADD R0, R0, 0x80 ;  /* 0x0000008000008836 */ /* 0x000fca0000000000 */
[C---:B------:R-:W-:Y:S02]  /*0120*/  ISETP.GE.AND P3, PT, R0.reuse, R3, PT ;  /* 0x000000030000720c */ /* 0x040fe40003f66270 */
[----:B------:R-:W3:Y:S11]  /*0130*/  @!P0 LDC.64 R12, c[0x0][0x228] ;  /* 0x00008a00ff0c8b82 */ /* 0x000ef60000000a00 */
[----:B------:R-:W-:Y:S01]  /*0140*/  @!P3 IMAD R35, R31, 0x200, R0 ;  /* 0x000002001f23b824 */ /* 0x000fe200078e0200 */
[----:B------:R-:W4:Y:S01]  /*0150*/  @!P3 LDC.64 R22, c[0x0][0x220] ;  /* 0x00008800ff16bb82 */ /* 0x000f220000000a00 */
[----:B------:R-:W-:-:S02]  /*0160*/  @!P3 VIADD R0, R0, 0x80 ;  /* 0x000000800000b836 */ /* 0x000fc40000000000 */
[----:B--2---:R-:W-:-:S03]  /*0170*/  @!P0 IMAD.WIDE.U32 R10, R27, 0x8, R10 ;  /* 0x000000081b0a8825 */ /* 0x004fc600078e000a */
[----:B------:R-:W-:Y:S02]  /*0180*/  ISETP.GE.AND P1, PT, R0, R3, PT ;  /* 0x000000030000720c */ /* 0x000fe40003f26270 */
[----:B------:R-:W2:Y:S01]  /*0190*/  @!P3 LDC.64 R24, c[0x0][0x228] ;  /* 0x00008a00ff18bb82 */ /* 0x000ea20000000a00 */
[----:B------:R0:W5:Y:S01]  /*01a0*/  @!P0 LDG.E.64 R18, desc[UR4][R10.64] ;  /* 0x000000040a128981 */ /* 0x000162000c1e1b00 */
[----:B---3--:R-:W-:-:S04]  /*01b0*/  @!P0 IMAD.WIDE.U32 R26, R27, 0x8, R12 ;  /* 0x000000081b1a8825 */ /* 0x008fc800078e000c */
[----:B-1----:R-:W-:Y:S01]  /*01c0*/  @!P2 IMAD.WIDE.U32 R20, R33, 0x8, R20 ;  /* 0x000000082114a825 */ /* 0x002fe200078e0014 */
[----:B------:R1:W5:Y:S04]  /*01d0*/  @!P0 LDG.E.64 R16, desc[UR4][R26.64] ;  /* 0x000000041a108981 */ /* 0x000368000c1e1b00 */
[----:B------:R-:W3:Y:S01]  /*01e0*/  @!P1 LDC.64 R6, c[0x0][0x220] ;  /* 0x00008800ff069b82 */ /* 0x000ee20000000a00 */
[----:B------:R-:W-:Y:S02]  /*01f0*/  @!P1 IMAD R13, R31, 0x200, R0 ;  /* 0x000002001f0d9824 */ /* 0x000fe400078e0200 */
[----:B----4-:R-:W-:-:S05]  /*0200*/  @!P3 IMAD.WIDE.U32 R28, R35, 0x8, R22 ;  /* 0x00000008231cb825 */ /* 0x010fca00078e0016 */
[----:B------:R-:W4:Y:S01]  /*0210*/  @!P1 LDC.64 R4, c[0x0][0x228] ;  /* 0x00008a00ff049b82 */ /* 0x000f220000000a00 */
[----:B0-----:R-:W-:Y:S01]  /*0220*/  @!P2 IMAD.WIDE.U32 R22, R33, 0x8, R8 ;  /* 0x000000082116a825 */ /* 0x001fe200078e0008 */
[----:B------:R-:W-:Y:S02]  /*0230*/  CS2R R10, SRZ ;  /* 0x00000000000a7805 */ /* 0x000fe4000001ff00 */
[----:B------:R-:W-:Y:S01]  /*0240*/  CS2R R8, SRZ ;  /* 0x0000000000087805 */ /* 0x000fe2000001ff00 */
[----:B------:R1:W5:Y:S01]  /*0250*/  @!P3 LDG.E.64 R14, desc[UR4][R28.64] ;  /* 0x000000041c0eb981 */ /* 0x000362000c1e1b00 */
[----:B--2---:R-:W-:Y:S01]  /*0260*/  @!P3 IMAD.WIDE.U32 R30, R35, 0x8, R24 ;  /* 0x00000008231eb825 */ /* 0x004fe200078e0018 */
[----:B------:R-:W-:-:S06]  /*0270*/  CS2R R34, SRZ ;  /* 0x0000000000227805 */ /* 0x000fcc000001ff00 */
[----:B------:R1:W5:Y:S01]  /*0280*/  @!P2 LDG.E.64 R34, desc[UR4][R22.64] ;  /* 0x000000041622a981 */ /* 0x000362000c1e1b00 */
[----:B---3--:R-:W-:Y:S01]  /*0290*/  @!P1 IMAD.WIDE.U32 R24, R13, 0x8, R6 ;  /* 0x000000080d189825 */ /* 0x008fe200078e0006 */
[----:B------:R-:W-:-:S04]  /*02a0*/  CS2R R6, SRZ ;  /* 0x0000000000067805 */ /* 0x000fc8000001ff00 */
[----:B------:R1:W5:Y:S01]  /*02b0*/  @!P1 LDG.E.64 R10, desc[UR4][R24.64] ;  /* 0x00000004180a9981 */ /* 0x000362000c1e1b00 */
[----:B----4-:R-:W-:Y:S01]  /*02c0*/  @!P1 IMAD.WIDE.U32 R4, R13, 0x8, R4 ;  /* 0x000000080d049825 */ /* 0x010fe200078e0004 */
[----:B------:R-:W-:Y:S02]  /*02d0*/  CS2R R12, SRZ ;  /* 0x00000000000c7805 */ /* 0x000fe4000001ff00 */
[----:B------:R1:W5:Y:S04]  /*02e0*/  @!P2 LDG.E.64 R6, desc[UR4][R20.64] ;  /* 0x000000041406a981 */ /* 0x000368000c1e1b00 */
[----:B------:R1:W5:Y:S04]  /*02f0*/  @!P1 LDG.E.64 R8, desc[UR4][R4.64] ;  /* 0x0000000404089981 */ /* 0x000368000c1e1b00 */
[----:B------:R1:W5:Y:S01]  /*0300*/  @!P3 LDG.E.64 R12, desc[UR4][R30.64] ;  /* 0x000000041e0cb981 */ /* 0x000362000c1e1b00 */
[----:B------:R-:W-:Y:S04]  /*0310*/  BSSY B0, `(.L_x_17235) ;  /* 0x0000079000007945 */ /* 0x000fe80003800000 */
[----:B------:R-:W-:Y:S05]  /*0320*/  @P2 BRA `(.L_x_17236) ;  /* 0x0000000400dc2947 */ /* 0x000fea0003800000 */
[----:B-1---5:R-:W-:Y:S01]  /*0330*/  DADD R22, -RZ, |R6| ;  /* 0x00000000ff167229 */ /* 0x022fe20000000506 */
[----:B------:R-:W-:Y:S01]  /*0340*/  IMAD.MOV.U32 R4, RZ, RZ, 0x1 ;  /* 0x00000001ff047424 */ /* 0x000fe200078e00ff */
[--C-:B------:R-:W-:Y:S01]  /*0350*/  DADD R24, -RZ, |R34|.reuse ;  /* 0x00000000ff187229 */ /* 0x100fe20000000522 */
        /* <DEDUP_REMOVED lines=22> */
[----:B------:R-:W-:Y:S05]  /*04c0*/  CALL.REL.NOINC `($__internal_66_$__cuda_sm20_div_rn_f64_full) ;  /* 0x0000001c00dc7944 */ /* 0x000fea0003c00000 */
[----:B------:R-:W-:Y:S02]  /*04d0*/  IMAD.MOV.U32 R4, RZ, RZ, R30 ;  /* 0x000000ffff047224 */ /* 0x000fe400078e001e */
[----:B------:R-:W-:-:S07]  /*04e0*/  IMAD.MOV.U32 R5, RZ, RZ, R31 ;  /* 0x000000ffff057224 */ /* 0x000fce00078e001f */
.L_x_17238:
[----:B------:R-:W-:Y:S05]  /*04f0*/  BSYNC B1 ;  /* 0x0000000000017941 */ /* 0x000fea0003800000 */
.L_x_17237:
        /* <DEDUP_REMOVED lines=82> */
.L_x_17240:
[----:B------:R-:W-:Y:S02]  /*0a20*/  FSEL R4, RZ, 3.37028055040000000000e+12, P0 ;  /* 0x54442d18ff047808 */ /* 0x000fe40000000000 */
[----:B------:R-:W-:-:S07]  /*0a30*/  FSEL R5, RZ, 2.1426990032196044922, P0 ;  /* 0x400921fbff057808 */ /* 0x000fce0000000000 */
.L_x_17241:
[----:B------:R-:W-:Y:S05]  /*0a40*/  BSYNC B1 ;  /* 0x0000000000017941 */ /* 0x000fea0003800000 */
.L_x_17239:
[----:B------:R-:W-:Y:S01]  /*0a50*/  DADD R34, |R34|, |R6| ;  /* 0x0000000022227229 */ /* 0x000fe20000000606 */
[----:B------:R-:W-:-:S07]  /*0a60*/  LOP3.LUT R7, R5, 0x80000000, R7, 0xb8, !PT ;  /* 0x8000000005077812 */ /* 0x000fce00078eb807 */
[----:B------:R-:W-:-:S06]  /*0a70*/  DSETP.GTU.AND P0, PT, |R34|, +INF , PT ;  /* 0x7ff000002200742a */ /* 0x000fcc0003f0c200 */
[----:B------:R-:W-:Y:S02]  /*0a80*/  FSEL R6, R34, R4, P0 ;  /* 0x0000000422067208 */ /* 0x000fe40000000000 */
[----:B------:R-:W-:-:S07]  /*0a90*/  FSEL R7, R35, R7, P0 ;  /* 0x0000000723077208 */ /* 0x000fce0000000000 */
.L_x_17236:
[----:B------:R-:W-:Y:S05]  /*0aa0*/  BSYNC B0 ;  /* 0x0000000000007941 */ /* 0x000fea0003800000 */
.L_x_17235:
[----:B------:R-:W0:Y:S01]  /*0ab0*/  S2R R0, SR_TID.X ;  /* 0x0000000000007919 */ /* 0x000e220000002100 */
[----:B------:R-:W-:Y:S01]  /*0ac0*/  BSSY B0, `(.L_x_17242) ;  /* 0x000007b000007945 */ /* 0x000fe20003800000 */
[----:B0-----:R-:W-:-:S05]  /*0ad0*/  VIADD R0, R0, 0x80 ;  /* 0x0000008000007836 */ /* 0x001fca0000000000 */
[----:B------:R-:W-:-:S13]  /*0ae0*/  ISETP.GE.AND P0, PT, R0, R3, PT ;  /* 0x000000030000720c */ /* 0x000fda0003f06270 */
        /* <DEDUP_REMOVED lines=29> */
.L_x_17245:
[----:B------:R-:W-:Y:S05]  /*0cc0*/  BSYNC B1 ;  /* 0x0000000000017941 */ /* 0x000fea0003800000 */
.L_x_17244:
        /* <DEDUP_REMOVED lines=82> */
.L_x_17247:
[----:B------:R-:W-:Y:S02]  /*11f0*/  FSEL R4, RZ, 3.37028055040000000000e+12, P0 ;  /* 0x54442d18ff047808 */ /* 0x000fe40000000000 */
[----:B------:R-:W-:-:S07]  /*1200*/  FSEL R5, RZ, 2.1426990032196044922, P0 ;  /* 0x400921fbff057808 */ /* 0x000fce0000000000 */
.L_x_17248:
[----:B------:R-:W-:Y:S05]  /*1210*/  BSYNC B1 ;  /* 0x0000000000017941 */ /* 0x000fea0003800000 */
.L_x_17246:
[----:B------:R-:W-:Y:S01]  /*1220*/  DADD R16, |R16|, |R18| ;  /* 0x0000000010107229 */ /* 0x000fe20000000612 */
[----:B------:R-:W-:-:S07]  /*1230*/  LOP3.LUT R19, R5, 0x80000000, R19, 0xb8, !PT ;  /* 0x8000000005137812 */ /* 0x000fce00078eb813 */
[----:B------:R-:W-:-:S06]  /*1240*/  DSETP.GTU.AND P0, PT, |R16|, +INF , PT ;  /* 0x7ff000001000742a */ /* 0x000fcc0003f0c200 */
[----:B------:R-:W-:Y:S02]  /*1250*/  FSEL R18, R16, R4, P0 ;  /* 0x0000000410127208 */ /* 0x000fe40000000000 */
[----:B------:R-:W-:-:S07]  /*1260*/  FSEL R19, R17, R19, P0 ;  /* 0x0000001311137208 */ /* 0x000fce0000000000 */
.L_x_17243:
[----:B------:R-:W-:Y:S05]  /*1270*/  BSYNC B0 ;  /* 0x0000000000007941 */ /* 0x000fea0003800000 */
.L_x_17242:
        /* <DEDUP_REMOVED lines=33> */
.L_x_17252:
[----:B------:R-:W-:Y:S05]  /*1490*/  BSYNC B1 ;  /* 0x0000000000017941 */ /* 0x000fea0003800000 */
.L_x_17251:
        /* <DEDUP_REMOVED lines=82> */
.L_x_17254:
[----:B------:R-:W-:Y:S02]  /*19c0*/  FSEL R4, RZ, 3.37028055040000000000e+12, P0 ;  /* 0x54442d18ff047808 */ /* 0x000fe40000000000 */
[----:B------:R-:W-:-:S07]  /*19d0*/  FSEL R5, RZ, 2.1426990032196044922, P0 ;  /* 0x400921fbff057808 */ /* 0x000fce0000000000 */
.L_x_17255:
[----:B------:R-:W-:Y:S05]  /*19e0*/  BSYNC B1 ;  /* 0x0000000000017941 */ /* 0x000fea0003800000 */
.L_x_17253:
[----:B------:R-:W-:Y:S01]  /*19f0*/  DADD R12, |R12|, |R14| ;  /* 0x000000000c0c7229 */ /* 0x000fe2000000060e */
[----:B------:R-:W-:-:S07]  /*1a00*/  LOP3.LUT R15, R5, 0x80000000, R15, 0xb8, !PT ;  /* 0x80000000050f7812 */ /* 0x000fce00078eb80f */
[----:B------:R-:W-:-:S06]  /*1a10*/  DSETP.GTU.AND P0, PT, |R12|, +INF , PT ;  /* 0x7ff000000c00742a */ /* 0x000fcc0003f0c200 */
[----:B------:R-:W-:Y:S02]  /*1a20*/  FSEL R14, R12, R4, P0 ;  /* 0x000000040c0e7208 */ /* 0x000fe40000000000 */
[----:B------:R-:W-:-:S07]  /*1a30*/  FSEL R15, R13, R15, P0 ;  /* 0x0000000f0d0f7208 */ /* 0x000fce0000000000 */
.L_x_17250:
[----:B------:R-:W-:Y:S05]  /*1a40*/  BSYNC B0 ;  /* 0x0000000000007941 */ /* 0x000fea0003800000 */
.L_x_17249:
        /* <DEDUP_REMOVED lines=33> */
.L_x_17259:
[----:B------:R-:W-:Y:S05]  /*1c60*/  BSYNC B1 ;  /* 0x0000000000017941 */ /* 0x000fea0003800000 */
.L_x_17258:
        /* <DEDUP_REMOVED lines=82> */
.L_x_17261:
[----:B------:R-:W-:Y:S02]  /*2190*/  FSEL R4, RZ, 3.37028055040000000000e+12, P0 ;  /* 0x54442d18ff047808 */ /* 0x000fe40000000000 */
[----:B------:R-:W-:-:S07]  /*21a0*/  FSEL R5, RZ, 2.1426990032196044922, P0 ;  /* 0x400921fbff057808 */ /* 0x000fce0000000000 */
.L_x_17262:
[----:B------:R-:W-:Y:S05]  /*21b0*/  BSYNC B1 ;  /* 0x0000000000017941 */ /* 0x000fea0003800000 */
.L_x_17260:
[----:B------:R-:W-:Y:S01]  /*21c0*/  DADD R8, |R8|, |R10| ;  /* 0x0000000008087229 */ /* 0x000fe2000000060a */
[----:B------:R-:W-:-:S07]  /*21d0*/  LOP3.LUT R11, R5, 0x80000000, R11, 0xb8, !PT ;  /* 0x80000000050b7812 */ /* 0x000fce00078eb80b */
[----:B------:R-:W-:-:S06]  /*21e0*/  DSETP.GTU.AND P0, PT, |R8|, +INF , PT ;  /* 0x7ff000000800742a */ /* 0x000fcc0003f0c200 */
[----:B------:R-:W-:Y:S02]  /*21f0*/  FSEL R8, R8, R4, P0 ;  /* 0x0000000408087208 */ /* 0x000fe40000000000 */
[----:B------:R-:W-:-:S07]  /*2200*/  FSEL R11, R9, R11, P0 ;  /* 0x0000000b090b7208 */ /* 0x000fce0000000000 */
.L_x_17257:
[----:B------:R-:W-:Y:S05]  /*2210*/  BSYNC B0 ;  /* 0x0000000000007941 */ /* 0x000fea0003800000 */
.L_x_17256:
[----:B------:R-:W0:Y:S01]  /*2220*/  S2R R2, SR_TID.X ;  /* 0x0000000000027919 */ /* 0x000e220000002100 */
[----:B------:R-:W-:Y:S01]  /*2230*/  BSSY B0, `(.L_x_17263) ;  /* 0x0000016000007945 */ /* 0x000fe20003800000 */
[----:B0-----:R-:W-:Y:S01]  /*2240*/  ISETP.GE.AND P1, PT, R2, R3, PT ;  /* 0x000000030200720c */ /* 0x001fe20003f26270 */
[----:B------:R-:W-:-:S12]  /*2250*/  IMAD.MOV.U32 R0, RZ, RZ, R2 ;  /* 0x000000ffff007224 */ /* 0x000fd800078e0002 */
[----:B-----5:R-:W0:Y:S01]  /*2260*/  @!P1 S2R R9, SR_CTAID.X ;  /* 0x0000000000099919 */ /* 0x020e220000002500 */
[----:B-1----:R-:W1:Y:S01]  /*2270*/  @!P1 LDC.64 R4, c[0x0][0x218] ;  /* 0x00008600ff049b82 */ /* 0x002e620000000a00 */
[----:B------:R-:W-:-:S05]  /*2280*/  @!P1 VIADD R0, R2, 0x80 ;  /* 0x0000008002009836 */ /* 0x000fca0000000000 */
[----:B------:R-:W-:Y:S01]  /*2290*/  ISETP.GE.AND P0, PT, R0, R3, PT ;  /* 0x000000030000720c */ /* 0x000fe20003f06270 */
[----:B0-----:R-:W-:-:S04]  /*22a0*/  @!P1 IMAD R9, R9, 0x200, R2 ;  /* 0x0000020009099824 */ /* 0x001fc800078e0202 */
[----:B-1----:R-:W-:-:S05]  /*22b0*/  @!P1 IMAD.WIDE.U32 R4, R9, 0x8, R4 ;  /* 0x0000000809049825 */ /* 0x002fca00078e0004 */
[----:B------:R0:W-:Y:S03]  /*22c0*/  @!P1 STG.E.64 desc[UR4][R4.64], R6 ;  /* 0x0000000604009986 */ /* 0x0001e6000c101b04 */
[----:B------:R-:W-:Y:S05]  /*22d0*/  @P0 BRA `(.L_x_17264) ;  /* 0x00000000002c0947 */ /* 0x000fea0003800000 */
[----:B------:R-:W1:Y:S01]  /*22e0*/  S2R R9, SR_CTAID.X ;  /* 0x0000000000097919 */ /* 0x000e620000002500 */
[----:B0-----:R-:W0:Y:S01]  /*22f0*/  LDC.64 R6, c[0x0][0x218] ;  /* 0x00008600ff067b82 */ /* 0x001e220000000a00 */
[----:B-1----:R-:W-:Y:S02]  /*2300*/  IMAD R5, R9, 0x200, R0 ;  /* 0x0000020009057824 */ /* 0x002fe400078e0200 */
[----:B------:R-:W-:Y:S02]  /*2310*/  VIADD R0, R0, 0x80 ;  /* 0x0000008000007836 */ /* 0x000fe40000000000 */
[----:B0-----:R-:W-:-:S03]  /*2320*/  IMAD.WIDE.U32 R4, R5, 0x8, R6 ;  /* 0x0000000805047825 */ /* 0x001fc600078e0006 */
[----:B------:R-:W-:Y:S02]  /*2330*/  ISETP.GE.AND P0, PT, R0, R3, PT ;  /* 0x000000030000720c */ /* 0x000fe40003f06270 */
[----:B------:R1:W-:Y:S11]  /*2340*/  STG.E.64 desc[UR4][R4.64], R18 ;  /* 0x0000001204007986 */ /* 0x0003f6000c101b04 */
[----:B------:R-:W-:-:S02]  /*2350*/  @!P0 IMAD R9, R9, 0x200, R0 ;  /* 0x0000020009098824 */ /* 0x000fc400078e0200 */
[----:B------:R-:W-:Y:S02]  /*2360*/  @!P0 VIADD R0, R0, 0x80 ;  /* 0x0000008000008836 */ /* 0x000fe40000000000 */
[----:B------:R-:W-:-:S05]  /*2370*/  @!P0 IMAD.WIDE.U32 R6, R9, 0x8, R6 ;  /* 0x0000000809068825 */ /* 0x000fca00078e0006 */
[----:B------:R1:W-:Y:S02]  /*2380*/  @!P0 STG.E.64 desc[UR4][R6.64], R14 ;  /* 0x0000000e06008986 */ /* 0x0003e4000c101b04 */
.L_x_17264:
[----:B------:R-:W-:Y:S05]  /*2390*/  BSYNC B0 ;  /* 0x0000000000007941 */ /* 0x000fea0003800000 */
.L_x_17263:
[----:B------:R-:W-:-:S13]  /*23a0*/  ISETP.GE.AND P0, PT, R0, R3, PT ;  /* 0x000000030000720c */ /* 0x000fda0003f06270 */
[----:B------:R-:W-:Y:S05]  /*23b0*/  @P0 EXIT ;  /* 0x000000000000094d */ /* 0x000fea0003800000 */
[----:B01----:R-:W0:Y:S01]  /*23c0*/  S2R R5, SR_CTAID.X ;  /* 0x0000000000057919 */ /* 0x003e220000002500 */
[----:B------:R-:W1:Y:S01]  /*23d0*/  LDC.64 R2, c[0x0][0x218] ;  /* 0x00008600ff027b82 */ /* 0x000e620000000a00 */
[----:B------:R-:W-:Y:S02]  /*23e0*/  IMAD.MOV.U32 R4, RZ, RZ, R8 ;  /* 0x000000ffff047224 */ /* 0x000fe400078e0008 */
[----:B0-----:R-:W-:-:S04]  /*23f0*/  IMAD R5, R5, 0x200, R0 ;  /* 0x0000020005057824 */ /* 0x001fc800078e0200 */
[----:B-1----:R-:W-:-:S04]  /*2400*/  IMAD.WIDE.U32 R2, R5, 0x8, R2 ;  /* 0x0000000805027825 */ /* 0x002fc800078e0002 */
[----:B------:R-:W-:-:S05]  /*2410*/  IMAD.MOV.U32 R5, RZ, RZ, R11 ;  /* 0x000000ffff057224 */ /* 0x000fca00078e000b */
[----:B------:R-:W-:Y:S01]  /*2420*/  STG.E.64 desc[UR4][R2.64], R4 ;  /* 0x0000000402007986 */ /* 0x000fe2000c101b04 */
[----:B------:R-:W-:Y:S05]  /*2430*/  EXIT ;  /* 0x000000000000794d */ /* 0x000fea0003800000 */
        .weak           $__internal_66_$__cuda_sm20_div_rn_f64_full
        .type           $__internal_66_$__cuda_sm20_div_rn_f64_full,@function
        .size           $__internal_66_$__cuda_sm20_div_rn_f64_full,(.L_x_19742 - $__internal_66_$__cuda_sm20_div_rn_f64_full)
$__internal_66_$__cuda_sm20_div_rn_f64_full:
[C---:B------:R-:W-:Y:S01]  /*2440*/  FSETP.GEU.AND P0, PT, |R23|.reuse, 1.469367938527859385e-39, PT ;  /* 0x001000001700780b */ /* 0x040fe20003f0e200 */
[----:B------:R-:W-:Y:S01]  /*2450*/  IMAD.MOV.U32 R26, RZ, RZ, 0x1 ;  /* 0x00000001ff1a7424 */ /* 0x000fe200078e00ff */
[----:B------:R-:W-:Y:S01]  /*2460*/  LOP3.LUT R20, R23, 0x800fffff, RZ, 0xc0, !PT ;  /* 0x800fffff17147812 */ /* 0x000fe200078ec0ff */
[----:B------:R-:W-:Y:S01]  /*2470*/  IMAD.MOV.U32 R0, RZ, RZ, 0x1ca00000 ;  /* 0x1ca00000ff007424 */ /* 0x000fe200078e00ff */
[C---:B------:R-:W-:Y:S01]  /*2480*/  FSETP.GEU.AND P1, PT, |R25|.reuse, 1.469367938527859385e-39, PT ;  /* 0x001000001900780b */ /* 0x040fe20003f2e200 */
[----:B------:R-:W-:Y:S01]  /*2490*/  BSSY B2, `(.L_x_17265) ;  /* 0x0000052000027945 */ /* 0x000fe20003800000 */
        /* <DEDUP_REMOVED lines=9> */
[----:B------:R-:W-:Y:S02]  /*2530*/  @!P1 ISETP.GE.U32.AND P2, PT, R2, R31, PT ;  /* 0x0000001f0200920c */ /* 0x000fe40003f46070 */
[----:B------:R-:W-:Y:S02]  /*2540*/  @!P0 LOP3.LUT R5, R21, 0x7ff00000, RZ, 0xc0, !PT ;  /* 0x7ff0000015058812 */ /* 0x000fe400078ec0ff */
[----:B------:R-:W-:Y:S01]  /*2550*/  @!P1 SEL R31, R0, 0x63400000, !P2 ;  /* 0x63400000001f9807 */ /* 0x000fe20005000000 */
[----:B0-----:R-:W-:-:S08]  /*2560*/  DFMA R28, R26, -R20, 1 ;  /* 0x3ff000001a1c742b */ /* 0x001fd00000000814 */
[----:B------:R-:W-:-:S08]  /*2570*/  DFMA R28, R28, R28, R28 ;  /* 0x0000001c1c1c722b */ /* 0x000fd0000000001c */
[----:B------:R-:W-:Y:S01]  /*2580*/  DFMA R28, R26, R28, R26 ;  /* 0x0000001c1a1c722b */ /* 0x000fe2000000001a */
[--C-:B------:R-:W-:Y:S02]  /*2590*/  @!P1 LOP3.LUT R26, R31, 0x80000000, R25.reuse, 0xf8, !PT ;  /* 0x800000001f1a9812 */ /* 0x100fe400078ef819 */
[----:B------:R-:W-:Y:S02]  /*25a0*/  SEL R27, R0, 0x63400000, !P3 ;  /* 0x63400000001b7807 */ /* 0x000fe40005800000 */
[----:B------:R-:W-:Y:S01]  /*25b0*/  @!P1 LOP3.LUT R33, R26, 0x100000, RZ, 0xfc, !PT ;  /* 0x001000001a219812 */ /* 0x000fe200078efcff */
[----:B------:R-:W-:Y:S02]  /*25c0*/  IMAD.MOV.U32 R26, RZ, RZ, R24 ;  /* 0x000000ffff1a7224 */ /* 0x000fe400078e0018 */
[----:B------:R-:W-:Y:S01]  /*25d0*/  DFMA R30, R28, -R20, 1 ;  /* 0x3ff000001c1e742b */ /* 0x000fe20000000814 */
[----:B------:R-:W-:-:S06]  /*25e0*/  LOP3.LUT R27, R27, 0x800fffff, R25, 0xf8, !PT ;  /* 0x800fffff1b1b7812 */ /* 0x000fcc00078ef819 */
[----:B------:R-:W-:Y:S02]  /*25f0*/  @!P1 DFMA R26, R26, 2, -R32 ;  /* 0x400000001a1a982b */ /* 0x000fe40000000820 */
[----:B------:R-:W-:-:S08]  /*2600*/  DFMA R28, R28, R30, R28 ;  /* 0x0000001e1c1c722b */ /* 0x000fd0000000001c */
[----:B------:R-:W-:-:S08]  /*2610*/  DMUL R30, R28, R26 ;  /* 0x0000001a1c1e7228 */ /* 0x000fd00000000000 */
[----:B------:R-:W-:-:S08]  /*2620*/  DFMA R32, R30, -R20, R26 ;  /* 0x800000141e20722b */ /* 0x000fd0000000001a */
[----:B------:R-:W-:Y:S01]  /*2630*/  DFMA R32, R28, R32, R30 ;  /* 0x000000201c20722b */ /* 0x000fe2000000001e */
[----:B------:R-:W-:Y:S01]  /*2640*/  IMAD.MOV.U32 R28, RZ, RZ, R2 ;  /* 0x000000ffff1c7224 */ /* 0x000fe200078e0002 */
[----:B------:R-:W-:Y:S01]  /*2650*/  @!P1 LOP3.LUT R28, R27, 0x7ff00000, RZ, 0xc0, !PT ;  /* 0x7ff000001b1c9812 */ /* 0x000fe200078ec0ff */
[----:B------:R-:W-:-:S04]  /*2660*/  VIADD R30, R5, 0xffffffff ;  /* 0xffffffff051e7836 */ /* 0x000fc80000000000 */
[----:B------:R-:W-:-:S05]  /*2670*/  VIADD R29, R28, 0xffffffff ;  /* 0xffffffff1c1d7836 */ /* 0x000fca0000000000 */
[----:B------:R-:W-:-:S04]  /*2680*/  ISETP.GT.U32.AND P0, PT, R29, 0x7feffffe, PT ;  /* 0x7feffffe1d00780c */ /* 0x000fc80003f04070 */
[----:B------:R-:W-:-:S13]  /*2690*/  ISETP.GT.U32.OR P0, PT, R30, 0x7feffffe, P0 ;  /* 0x7feffffe1e00780c */ /* 0x000fda0000704470 */
[----:B------:R-:W-:Y:S05]  /*26a0*/  @P0 BRA `(.L_x_17266) ;  /* 0x00000000006c0947 */ /* 0x000fea0003800000 */
[----:B------:R-:W-:Y:S01]  /*26b0*/  LOP3.LUT R25, R23, 0x7ff00000, RZ, 0xc0, !PT ;  /* 0x7ff0000017197812 */ /* 0x000fe200078ec0ff */
[----:B------:R-:W-:-:S03]  /*26c0*/  IMAD.MOV.U32 R24, RZ, RZ, RZ ;  /* 0x000000ffff187224 */ /* 0x000fc600078e00ff */
[CC--:B------:R-:W-:Y:S02]  /*26d0*/  VIADDMNMX R5, R2.reuse, -R25.reuse, 0xb9600000, !PT ;  /* 0xb960000002057446 */ /* 0x0c0fe40007800919 */
[----:B------:R-:W-:Y:S02]  /*26e0*/  ISETP.GE.U32.AND P0, PT, R2, R25, PT ;  /* 0x000000190200720c */ /* 0x000fe40003f06070 */
[----:B------:R-:W-:Y:S02]  /*26f0*/  VIMNMX R5, R5, 0x46a00000, PT ;  /* 0x46a0000005057848 */ /* 0x000fe40003fe0100 */
[----:B------:R-:W-:-:S05]  /*2700*/  SEL R0, R0, 0x63400000, !P0 ;  /* 0x6340000000007807 */ /* 0x000fca0004000000 */
[----:B------:R-:W-:-:S04]  /*2710*/  IMAD.IADD R0, R5, 0x1, -R0 ;  /* 0x0000000105007824 */ /* 0x000fc800078e0a00 */
        /* <DEDUP_REMOVED lines=18> */
[----:B------:R-:W-:Y:S01]  /*2840*/  FSEL R31, R23, R31, !P0 ;  /* 0x0000001f171f7208 */ /* 0x000fe20004000000 */
[----:B------:R-:W-:Y:S06]  /*2850*/  BRA `(.L_x_17267) ;  /* 0x0000000000547947 */ /* 0x000fec0003800000 */
.L_x_17266:
        /* <DEDUP_REMOVED lines=16> */
.L_x_17269:
[----:B------:R-:W-:Y:S01]  /*2960*/  LOP3.LUT R31, R23, 0x80000, RZ, 0xfc, !PT ;  /* 0x00080000171f7812 */ /* 0x000fe200078efcff */
[----:B------:R-:W-:Y:S01]  /*2970*/  IMAD.MOV.U32 R30, RZ, RZ, R22 ;  /* 0x000000ffff1e7224 */ /* 0x000fe200078e0016 */
[----:B------:R-:W-:Y:S06]  /*2980*/  BRA `(.L_x_17267) ;  /* 0x0000000000087947 */ /* 0x000fec0003800000 */
.L_x_17268:
[----:B------:R-:W-:Y:S01]  /*2990*/  LOP3.LUT R31, R25, 0x80000, RZ, 0xfc, !PT ;  /* 0x00080000191f7812 */ /* 0x000fe200078efcff */
[----:B------:R-:W-:-:S07]  /*29a0*/  IMAD.MOV.U32 R30, RZ, RZ, R24 ;  /* 0x000000ffff1e7224 */ /* 0x000fce00078e0018 */
.L_x_17267:
[----:B------:R-:W-:Y:S05]  /*29b0*/  BSYNC B2 ;  /* 0x0000000000027941 */ /* 0x000fea0003800000 */
.L_x_17265:
[----:B------:R-:W-:-:S04]  /*29c0*/  IMAD.MOV.U32 R5, RZ, RZ, 0x0 ;  /* 0x00000000ff057424 */ /* 0x000fc800078e00ff */
[----:B------:R-:W-:Y:S05]  /*29d0*/  RET.REL.NODEC R4 `(_ZN2at6native27unrolled_elementwise_kernelINS0_13BinaryFunctorIdddZZZNS0_17atan2_kernel_cudaERNS_18TensorIteratorBaseEENKUlvE_clEvENKUlvE_clEvEUlddE_EESt5arrayIPcLm3EELi4E23TrivialOffsetCalculatorILi2EjESC_ILi1EjENS0_6memory15LoadWithoutCastENSF_16StoreWithoutCastEEEviT_T0_T2_T3_T4_T5_) ;  /* 0xffffffd404887950 */ /* 0x000fea0003c3ffff */
.L_x_17270:
        /* <DEDUP_REMOVED lines=10> */
.L_x_19742:


//--------------------- .text._ZN2at6native29vectorized_elementwise_kernelILi2ENS0_13BinaryFunctorIdddZZZNS0_17atan2_kernel_cudaERNS_18TensorIteratorBaseEENKUlvE_clEvENKUlvE_clEvEUlddE_EESt5arrayIPcLm3EEEEviT0_T1_ --------------------------
	.section	.text._ZN2at6native29vectorized_elementwise_kernelILi2ENS0_13BinaryFunctorIdddZZZNS0_17atan2_kernel_cudaERNS_18TensorIteratorBaseEENKUlvE_clEvENKUlvE_clEvEUlddE_EESt5arrayIPcLm3EEEEviT0_T1_,"ax",@progbits
	.align	128
        .global         _ZN2at6native29vectorized_elementwise_kernelILi2ENS0_13BinaryFunctorIdddZZZNS0_17atan2_kernel_cudaERNS_18TensorIteratorBaseEENKUlvE_clEvENKUlvE_clEvEUlddE_EESt5arrayIPcLm3EEEEviT0_T1_
        .type           _ZN2at6native29vectorized_elementwise_kernelILi2ENS0_13BinaryFunctorIdddZZZNS0_17atan2_kernel_cudaERNS_18TensorIteratorBaseEENKUlvE_clEvENKUlvE_clEvEUlddE_EESt5arrayIPcLm3EEEEviT0_T1_,@function
        .size           _ZN2at6native29vectorized_elementwise_kernelILi2ENS0_13BinaryFunctorIdddZZZNS0_17atan2_kernel_cudaERNS_18TensorIteratorBaseEENKUlvE_clEvENKUlvE_clEvEUlddE_EESt5arrayIPcLm3EEEEviT0_T1_,(.L_x_19743 - _ZN2at6native29vectorized_elementwise_kernelILi2ENS0_13BinaryFunctorIdddZZZNS0_17atan2_kernel_cudaERNS_18TensorIteratorBaseEENKUlvE_clEvENKUlvE_clEvEUlddE_EESt5arrayIPcLm3EEEEviT0_T1_)
        .other          _ZN2at6native29vectorized_elementwise_kernelILi2ENS0_13BinaryFunctorIdddZZZNS0_17atan2_kernel_cudaERNS_18TensorIteratorBaseEENKUlvE_clEvENKUlvE_clEvEUlddE_EESt5arrayIPcLm3EEEEviT0_T1_,@"STO_CUDA_ENTRY STV_DEFAULT"
_ZN2at6native29vectorized_elementwise_kernelILi2ENS0_13BinaryFunctorIdddZZZNS0_17atan2_kernel_cudaERNS_18TensorIteratorBaseEENKUlvE_clEvENKUlvE_clEvEUlddE_EESt5arrayIPcLm3EEEEviT0_T1_:
.text._ZN2at6native29vectorized_elementwise_kernelILi2ENS0_13BinaryFunctorIdddZZZNS0_17atan2_kernel_cudaERNS_18TensorIteratorBaseEENKUlvE_clEvENKUlvE_clEvEUlddE_EESt5arrayIPcLm3EEEEviT0_T1_:
        /* <DEDUP_REMOVED lines=16> */
[----:B------:R-:W-:-:S03]  /*0100*/  IMAD.WIDE.U32 R4, R7, 0x10, R4 ;  /* 0x0000001007047825 */ /* 0x000fc600078e0004 */
[----:B------:R0:W5:Y:S04]  /*0110*/  LDG.E.128 R24, desc[UR4][R2.64+0x1000] ;  /* 0x0010000402187981 */ /* 0x000168000c1e1d00 */
[----:B------:R-:W3:Y:S04]  /*0120*/  LDG.E.128 R32, desc[UR4][R4.64] ;  /* 0x0000000404207981 */ /* 0x000ee8000c1e1d00 */
[----:B------:R0:W5:Y:S04]  /*0130*/  LDG.E.128 R20, desc[UR4][R2.64+0x1800] ;  /* 0x0018000402147981 */ /* 0x000168000c1e1d00 */
[----:B------:R0:W5:Y:S04]  /*0140*/  LDG.E.128 R16, desc[UR4][R4.64+0x800] ;  /* 0x0008000404107981 */ /* 0x000168000c1e1d00 */
[----:B------:R0:W5:Y:S04]  /*0150*/  LDG.E.128 R12, desc[UR4][R4.64+0x1000] ;  /* 0x00100004040c7981 */ /* 0x000168000c1e1d00 */
[----:B------:R0:W5:Y:S01]  /*0160*/  LDG.E.128 R8, desc[UR4][R4.64+0x1800] ;  /* 0x0018000404087981 */ /* 0x000162000c1e1d00 */
[----:B------:R-:W-:Y:S01]  /*0170*/  BSSY B1, `(.L_x_17272) ;  /* 0x0000072000017945 */ /* 0x000fe20003800000 */
[----:B--2---:R-:W-:-:S02]  /*0180*/  DADD R40, -RZ, |R36| ;  /* 0x00000000ff287229 */ /* 0x004fc40000000524 */
[--C-:B---3--:R-:W-:Y:S02]  /*0190*/  DADD R42, -RZ, |R32|.reuse ;  /* 0x00000000ff2a7229 */ /* 0x108fe40000000520 */
[----:B------:R-:W-:-:S08]  /*01a0*/  DSETP.GT.AND P1, PT, |R36|, |R32|, PT ;  /* 0x400000202400722a */ /* 0x000fd00003f24200 */
[----:B------:R-:W-:Y:S02]  /*01b0*/  FSEL R6, R40, R42, P1 ;  /* 0x0000002a28067208 */ /* 0x000fe40000800000 */
[----:B------:R-:W-:-:S06]  /*01c0*/  FSEL R7, R41, R43, P1 ;  /* 0x0000002b29077208 */ /* 0x000fcc0000800000 */
[----:B------:R-:W-:-:S14]  /*01d0*/  DSETP.NEU.AND P0, PT, R6, RZ, PT ;  /* 0x000000ff0600722a */ /* 0x000fdc0003f0d000 */
[----:B0-----:R-:W-:Y:S05]  /*01e0*/  @!P0 BRA `(.L_x_17273) ;  /* 0x00000004009c8947 */ /* 0x001fea0003800000 */
[----:B------:R-:W0:Y:S01]  /*01f0*/  MUFU.RCP64H R3, R7 ;  /* 0x0000000700037308 */ /* 0x000e220000001800 */
[----:B------:R-:W-:Y:S01]  /*0200*/  IMAD.MOV.U32 R2, RZ, RZ, 0x1 ;  /* 0x00000001ff027424 */ /* 0x000fe200078e00ff */
[----:B------:R-:W-:Y:S01]  /*0210*/  FSEL R42, R42, R40, P1 ;  /* 0x000000282a2a7208 */ /* 0x000fe20000800000 */
[----:B------:R-:W-:Y:S01]  /*0220*/  BSSY B2, `(.L_x_17274) ;  /* 0x0000014000027945 */ /* 0x000fe20003800000 */
        /* <DEDUP_REMOVED lines=18> */
[----:B-----5:R-:W-:Y:S05]  /*0350*/  CALL.REL.NOINC `($__internal_67_$__cuda_sm20_div_rn_f64_full) ;  /* 0x0000008400107944 */ /* 0x020fea0003c00000 */
.L_x_17275:
[----:B------:R-:W-:Y:S05]  /*0360*/  BSYNC B2 ;  /* 0x0000000000027941 */ /* 0x000fea0003800000 */
.L_x_17274:
[----:B------:R-:W-:Y:S01]  /*0370*/  DMUL R4, R2, R2 ;  /* 0x0000000202047228 */ /* 0x000fe20000000000 */
[----:B------:R-:W-:Y:S01]  /*0380*/  IMAD.MOV.U32 R6, RZ, RZ, -0x2449a4b7 ;  /* 0xdbb65b49ff067424 */ /* 0x000fe200078e00ff */
[----:B------:R-:W-:Y:S01]  /*0390*/  UMOV UR6, 0x2a25ff7e ;  /* 0x2a25ff7e00067882 */ /* 0x000fe20000000000 */
[----:B------:R-:W-:Y:S01]  /*03a0*/  IMAD.MOV.U32 R7, RZ, RZ, 0x3f2d3b63 ;  /* 0x3f2d3b63ff077424 */ /* 0x000fe200078e00ff */
[----:B------:R-:W-:Y:S01]  /*03b0*/  UMOV UR7, 0x3ef53e1d ;  /* 0x3ef53e1d00077882 */ /* 0x000fe20000000000 */
[----:B------:R-:W-:Y:S01]  /*03c0*/  ISETP.GE.AND P0, PT, R33, RZ, PT ;  /* 0x000000ff2100720c */ /* 0x000fe20003f06270 */
[----:B------:R-:W-:-:S03]  /*03d0*/  DSETP.NEU.AND P2, PT, |R32|, |R36|, PT ;  /* 0x400000242000722a */ /* 0x000fc60003f4d200 */
        /* <DEDUP_REMOVED lines=56> */
[----:B------:R-:W-:Y:S02]  /*0760*/  DADD R2, -RZ, -R6 ;  /* 0x00000000ff027229 */ /* 0x000fe40000000906 */
[----:B------:R-:W-:Y:S01]  /*0770*/  DADD R4, -R6, UR6 ;  /* 0x0000000606047e29 */ /* 0x000fe20008000100 */
[----:B------:R-:W-:-:S07]  /*0780*/  UMOV UR7, 0x3ff921fb ;  /* 0x3ff921fb00077882 */ /* 0x000fce0000000000 */
[----:B------:R-:W-:Y:S02]  /*0790*/  FSEL R2, R6, R2, !P0 ;  /* 0x0000000206027208 */ /* 0x000fe40004000000 */
[----:B------:R-:W-:Y:S02]  /*07a0*/  FSEL R3, R7, R3, !P0 ;  /* 0x0000000307037208 */ /* 0x000fe40004000000 */
[----:B------:R-:W-:Y:S02]  /*07b0*/  FSEL R41, R4, R6, !P0 ;  /* 0x0000000604297208 */ /* 0x000fe40004000000 */
[----:B------:R-:W-:Y:S02]  /*07c0*/  FSEL R5, R5, R7, !P0 ;  /* 0x0000000705057208 */ /* 0x000fe40004000000 */
[----:B------:R-:W-:-:S10]  /*07d0*/  DADD R2, R2, UR6 ;  /* 0x0000000602027e29 */ /* 0x000fd40008000000 */
[----:B------:R-:W-:Y:S02]  /*07e0*/  FSEL R4, R2, R41, P1 ;  /* 0x0000002902047208 */ /* 0x000fe40000800000 */
[----:B------:R-:W-:Y:S01]  /*07f0*/  FSEL R5, R3, R5, P1 ;  /* 0x0000000503057208 */ /* 0x000fe20000800000 */
[----:B------:R-:W-:Y:S06]  /*0800*/  @P2 BRA `(.L_x_17276) ;  /* 0x0000000000202947 */ /* 0x000fec0003800000 */
[----:B------:R-:W-:Y:S02]  /*0810*/  IMAD.MOV.U32 R4, RZ, RZ, 0x7f3321d2 ;  /* 0x7f3321d2ff047424 */ /* 0x000fe400078e00ff */
[----:B------:R-:W-:-:S03]  /*0820*/  IMAD.MOV.U32 R0, RZ, RZ, 0x4002d97c ;  /* 0x4002d97cff007424 */ /* 0x000fc600078e00ff */
[----:B------:R-:W-:Y:S02]  /*0830*/  FSEL R4, R4, 3.37028055040000000000e+12, !P0 ;  /* 0x54442d1804047808 */ /* 0x000fe40004000000 */
[----:B------:R-:W-:Y:S01]  /*0840*/  FSEL R5, R0, 1.8213495016098022461, !P0 ;  /* 0x3fe921fb00057808 */ /* 0x000fe20004000000 */
[----:B------:R-:W-:Y:S06]  /*0850*/  BRA `(.L_x_17276) ;  /* 0x00000000000c7947 */ /* 0x000fec0003800000 */
.L_x_17273:
[----:B------:R-:W-:-:S04]  /*0860*/  ISETP.GE.AND P0, PT, R33, RZ, PT ;  /* 0x000000ff2100720c */ /* 0x000fc80003f06270 */
[----:B------:R-:W-:Y:S02]  /*0870*/  FSEL R4, RZ, 3.37028055040000000000e+12, P0 ;  /* 0x54442d18ff047808 */ /* 0x000fe40000000000 */
[----:B------:R-:W-:-:S07]  /*0880*/  FSEL R5, RZ, 2.1426990032196044922, P0 ;  /* 0x400921fbff057808 */ /* 0x000fce0000000000 */
.L_x_17276:
[----:B------:R-:W-:Y:S05]  /*0890*/  BSYNC B1 ;  /* 0x0000000000017941 */ /* 0x000fea0003800000 */
.L_x_17272:
[----:B------:R-:W-:Y:S01]  /*08a0*/  DADD R40, -RZ, |R38| ;  /* 0x00000000ff287229 */ /* 0x000fe20000000526 */
[----:B------:R-:W-:Y:S01]  /*08b0*/  IMAD.MOV.U32 R2, RZ, RZ, 0x1 ;  /* 0x00000001ff027424 */ /* 0x000fe200078e00ff */
[--C-:B------:R-:W-:Y:S01]  /*08c0*/  DADD R42, -RZ, |R34|.reuse ;  /* 0x00000000ff2a7229 */ /* 0x100fe20000000522 */
[----:B------:R-:W-:Y:S01]  /*08d0*/  BSSY B1, `(.L_x_17277) ;  /* 0x000001e000017945 */ /* 0x000fe20003800000 */
[----:B------:R-:W-:Y:S02]  /*08e0*/  DSETP.GT.AND P1, PT, |R38|, |R34|, PT ;  /* 0x400000222600722a */ /* 0x000fe40003f24200 */
[----:B------:R-:W-:Y:S01]  /*08f0*/  DADD R32, |R36|, |R32| ;  /* 0x0000000024207229 */ /* 0x000fe20000000620 */
[----:B------:R-:W-:-:S05]  /*0900*/  LOP3.LUT R37, R5, 0x80000000, R37, 0xb8, !PT ;  /* 0x8000000005257812 */ /* 0x000fca00078eb825 */
[----:B------:R-:W-:Y:S02]  /*0910*/  FSEL R45, R41, R43, P1 ;  /* 0x0000002b292d7208 */ /* 0x000fe40000800000 */
[----:B------:R-:W-:Y:S01]  /*0920*/  FSEL R44, R40, R42, P1 ;  /* 0x0000002a282c7208 */ /* 0x000fe20000800000 */
[----:B------:R-:W-:Y:S01]  /*0930*/  DSETP.GTU.AND P0, PT, |R32|, +INF , PT ;  /* 0x7ff000002000742a */ /* 0x000fe20003f0c200 */
[----:B------:R-:W0:Y:S01]  /*0940*/  MUFU.RCP64H R3, R45 ;  /* 0x0000002d00037308 */ /* 0x000e220000001800 */
[----:B------:R-:W-:Y:S02]  /*0950*/  FSEL R42, R42, R40, P1 ;  /* 0x000000282a2a7208 */ /* 0x000fe40000800000 */
[----:B------:R-:W-:Y:S02]  /*0960*/  FSEL R43, R43, R41, P1 ;  /* 0x000000292b2b7208 */ /* 0x000fe40000800000 */
[----:B------:R-:W-:Y:S02]  /*0970*/  FSEL R49, R32, R4, P0 ;  /* 0x0000000420317208 */ /* 0x000fe40000000000 */
[----:B------:R-:W-:-:S02]  /*0980*/  FSETP.GEU.AND P3, PT, |R43|, 6.5827683646048100446e-37, PT ;  /* 0x036000002b00780b */ /* 0x000fc40003f6e200 */
[----:B------:R-:W-:Y:S01]  /*0990*/  FSEL R48, R33, R37, P0 ;  /* 0x0000002521307208 */ /* 0x000fe20000000000 */
        /* <DEDUP_REMOVED lines=17> */
.L_x_17278:
[----:B------:R-:W-:Y:S05]  /*0ab0*/  BSYNC B1 ;  /* 0x0000000000017941 */ /* 0x000fea0003800000 */
.L_x_17277:
        /* <DEDUP_REMOVED lines=82> */
.L_x_17280:
[----:B------:R-:W-:Y:S02]  /*0fe0*/  FSEL R4, RZ, 3.37028055040000000000e+12, P0 ;  /* 0x54442d18ff047808 */ /* 0x000fe40000000000 */
[----:B------:R-:W-:-:S07]  /*0ff0*/  FSEL R5, RZ, 2.1426990032196044922, P0 ;  /* 0x400921fbff057808 */ /* 0x000fce0000000000 */
.L_x_17281:
[----:B------:R-:W-:Y:S05]  /*1000*/  BSYNC B0 ;  /* 0x0000000000007941 */ /* 0x000fea0003800000 */
.L_x_17279:
[----:B-----5:R-:W-:Y:S01]  /*1010*/  DADD R36, -RZ, |R28| ;  /* 0x00000000ff247229 */ /* 0x020fe2000000051c */
        /* <DEDUP_REMOVED lines=20> */
[----:B------:R-:W-:Y:S01]  /*1160*/  DFMA R2, R2, R36, R6 ;  /* 0x000000240202722b */ /* 0x000fe20000000006 */
[----:B------:R-:W-:Y:S02]  /*1170*/  FSEL R37, R34, R4, P0 ;  /* 0x0000000422257208 */ /* 0x000fe40000000000 */
[----:B------:R-:W-:-:S07]  /*1180*/  FSEL R36, R35, R39, P0 ;  /* 0x0000002723247208 */ /* 0x000fce0000000000 */
        /* <DEDUP_REMOVED lines=8> */
[----:B------:R-:W-:Y:S05]  /*1210*/  CALL.REL.NOINC `($__internal_67_$__cuda_sm20_div_rn_f64_full) ;  /* 0x0000007400607944 */ /* 0x000fea0003c00000 */
.L_x_17283:
[----:B------:R-:W-:Y:S05]  /*1220*/  BSYNC B1 ;  /* 0x0000000000017941 */ /* 0x000fea0003800000 */
.L_x_17282:
        /* <DEDUP_REMOVED lines=82> */
.L_x_17285:
[----:B------:R-:W-:Y:S02]  /*1750*/  FSEL R4, RZ, 3.37028055040000000000e+12, P0 ;  /* 0x54442d18ff047808 */ /* 0x000fe40000000000 */
[----:B------:R-:W-:-:S07]  /*1760*/  FSEL R5, RZ, 2.1426990032196044922, P0 ;  /* 0x400921fbff057808 */ /* 0x000fce0000000000 */
.L_x_17286:
[----:B------:R-:W-:Y:S05]  /*1770*/  BSYNC B0 ;  /* 0x0000000000007941 */ /* 0x000fea0003800000 */
.L_x_17284:
        /* <DEDUP_REMOVED lines=33> */
.L_x_17288:
[----:B------:R-:W-:Y:S05]  /*1990*/  BSYNC B1 ;  /* 0x0000000000017941 */ /* 0x000fea0003800000 */
.L_x_17287:
        /* <DEDUP_REMOVED lines=82> */
.L_x_17290:
[----:B------:R-:W-:Y:S02]  /*1ec0*/  FSEL R4, RZ, 3.37028055040000000000e+12, P0 ;  /* 0x54442d18ff047808 */ /* 0x000fe40000000000 */
[----:B------:R-:W-:-:S07]  /*1ed0*/  FSEL R5, RZ, 2.1426990032196044922, P0 ;  /* 0x400921fbff057808 */ /* 0x000fce0000000000 */
.L_x_17291:
[----:B------:R-:W-:Y:S05]  /*1ee0*/  BSYNC B0 ;  /* 0x0000000000007941 */ /* 0x000fea0003800000 */
.L_x_17289:
        /* <DEDUP_REMOVED lines=33> */
.L_x_17293:
[----:B------:R-:W-:Y:S05]  /*2100*/  BSYNC B1 ;  /* 0x0000000000017941 */ /* 0x000fea0003800000 */
.L_x_17292:
        /* <DEDUP_REMOVED lines=82> */
.L_x_17295:
[----:B------:R-:W-:Y:S02]  /*2630*/  FSEL R4, RZ, 3.37028055040000000000e+12, P0 ;  /* 0x54442d18ff047808 */ /* 0x000fe40000000000 */
[----:B------:R-:W-:-:S07]  /*2640*/  FSEL R5, RZ, 2.1426990032196044922, P0 ;  /* 0x400921fbff057808 */ /* 0x000fce0000000000 */
.L_x_17296:
[----:B------:R-:W-:Y:S05]  /*2650*/  BSYNC B0 ;  /* 0x0000000000007941 */ /* 0x000fea0003800000 */
.L_x_17294:
        /* <DEDUP_REMOVED lines=33> */
.L_x_17298:
[----:B------:R-:W-:Y:S05]  /*2870*/  BSYNC B1 ;  /* 0x0000000000017941 */ /* 0x000fea0003800000 */
.L_x_17297:
        /* <DEDUP_REMOVED lines=82> */
.L_x_17300:
[----:B------:R-:W-:Y:S02]  /*2da0*/  FSEL R4, RZ, 3.37028055040000000000e+12, P0 ;  /* 0x54442d18ff047808 */ /* 0x000fe40000000000 */
[----:B------:R-:W-:-:S07]  /*2db0*/  FSEL R5, RZ, 2.1426990032196044922, P0 ;  /* 0x400921fbff057808 */ /* 0x000fce0000000000 */
.L_x_17301:
[----:B------:R-:W-:Y:S05]  /*2dc0*/  BSYNC B0 ;  /* 0x0000000000007941 */ /* 0x000fea0003800000 */
.L_x_17299:
[----:B------:R-:W-:Y:S01]  /*2dd0*/  DADD R16, -RZ, |R20| ;  /* 0x00000000ff107229 */ /* 0x000fe20000000514 */
        /* <DEDUP_REMOVED lines=17> */
[----:B------:R-:W-:Y:S02]  /*2ef0*/  DFMA R2, R2, R16, R6 ;  /* 0x000000100202722b */ /* 0x000fe40000000006 */
[----:B------:R-:W-:Y:S01]  /*2f00*/  DADD R6, |R26|, |R14| ;  /* 0x000000001a067229 */ /* 0x000fe2000000060e */
[----:B------:R-:W-:-:S07]  /*2f10*/  LOP3.LUT R27, R5, 0x80000000, R27, 0xb8, !PT ;  /* 0x80000000051b7812 */ /* 0x000fce00078eb81b */
[----:B------:R-:W-:Y:S01]  /*2f20*/  FFMA R0, RZ, R13, R3 ;  /* 0x0000000dff007223 */ /* 0x000fe20000000003 */
[----:B------:R-:W-:-:S04]  /*2f30*/  DSETP.GTU.AND P0, PT, |R6|, +INF , PT ;  /* 0x7ff000000600742a */ /* 0x000fc80003f0c200 */
[----:B------:R-:W-:Y:S02]  /*2f40*/  FSETP.GT.AND P2, PT, |R0|, 1.469367938527859385e-39, PT ;  /* 0x001000000000780b */ /* 0x000fe40003f44200 */
[----:B------:R-:W-:Y:S02]  /*2f50*/  FSEL R15, R6, R4, P0 ;  /* 0x00000004060f7208 */ /* 0x000fe40000000000 */
[----:B------:R-:W-:-:S09]  /*2f60*/  FSEL R14, R7, R27, P0 ;  /* 0x0000001b070e7208 */ /* 0x000fd20000000000 */
[----:B------:R-:W-:Y:S05]  /*2f70*/  @P2 BRA P3, `(.L_x_17303) ;  /* 0x0000000000182947 */ /* 0x000fea0001800000 */
[----:B------:R-:W-:Y:S01]  /*2f80*/  IMAD.MOV.U32 R5, RZ, RZ, R24 ;  /* 0x000000ffff057224 */ /* 0x000fe200078e0018 */
[----:B------:R-:W-:Y:S01]  /*2f90*/  MOV R0, 0x2fe0 ;  /* 0x00002fe000007802 */ /* 0x000fe20000000f00 */
[----:B------:R-:W-:Y:S02]  /*2fa0*/  IMAD.MOV.U32 R4, RZ, RZ, R25 ;  /* 0x000000ffff047224 */ /* 0x000fe400078e0019 */
[----:B------:R-:W-:Y:S02]  /*2fb0*/  IMAD.MOV.U32 R3, RZ, RZ, R12 ;  /* 0x000000ffff037224 */ /* 0x000fe400078e000c */
[----:B------:R-:W-:-:S07]  /*2fc0*/  IMAD.MOV.U32 R2, RZ, RZ, R13 ;  /* 0x000000ffff027224 */ /* 0x000fce00078e000d */
[----:B------:R-:W-:Y:S05]  /*2fd0*/  CALL.REL.NOINC `($__internal_67_$__cuda_sm20_div_rn_f64_full) ;  /* 0x0000005400f07944 */ /* 0x000fea0003c00000 */
.L_x_17303:
[----:B------:R-:W-:Y:S05]  /*2fe0*/  BSYNC B1 ;  /* 0x0000000000017941 */ /* 0x000fea0003800000 */
.L_x_17302:
        /* <DEDUP_REMOVED lines=82> */
.L_x_17305:
[----:B------:R-:W-:Y:S02]  /*3510*/  FSEL R4, RZ, 3.37028055040000000000e+12, P0 ;  /* 0x54442d18ff047808 */ /* 0x000fe40000000000 */
[----:B------:R-:W-:-:S07]  /*3520*/  FSEL R5, RZ, 2.1426990032196044922, P0 ;  /* 0x400921fbff057808 */ /* 0x000fce0000000000 */
.L_x_17306:
[----:B------:R-:W-:Y:S05]  /*3530*/  BSYNC B0 ;  /* 0x0000000000007941 */ /* 0x000fea0003800000 */
.L_x_17304:
        /* <DEDUP_REMOVED lines=33> */
.L_x_17308:
[----:B------:R-:W-:Y:S05]  /*3750*/  BSYNC B1 ;  /* 0x0000000000017941 */ /* 0x000fea0003800000 */
.L_x_17307:
        /* <DEDUP_REMOVED lines=82> */
.L_x_17310:
[----:B------:R-:W-:Y:S02]  /*3c80*/  FSEL R2, RZ, 3.37028055040000000000e+12, P0 ;  /* 0x54442d18ff027808 */ /* 0x000fe40000000000 */
[----:B------:R-:W-:-:S07]  /*3c90*/  FSEL R3, RZ, 2.1426990032196044922, P0 ;  /* 0x400921fbff037808 */ /* 0x000fce0000000000 */
.L_x_17311:
[----:B------:R-:W-:Y:S05]  /*3ca0*/  BSYNC B0 ;  /* 0x0000000000007941 */ /* 0x000fea0003800000 */
.L_x_17309:
[----:B------:R-:W0:Y:S01]  /*3cb0*/  S2R R0, SR_CTAID.X ;  /* 0x0000000000007919 */ /* 0x000e220000002500 */
[----:B------:R-:W1:Y:S01]  /*3cc0*/  LDC.64 R4, c[0x0][0x218] ;  /* 0x00008600ff047b82 */ /* 0x000e620000000a00 */
[----:B------:R-:W-:Y:S01]  /*3cd0*/  DADD R10, |R22|, |R10| ;  /* 0x00000000160a7229 */ /* 0x000fe2000000060a */
[----:B------:R-:W-:Y:S01]  /*3ce0*/  LOP3.LUT R49, R49, R48, RZ, 0x3c, !PT ;  /* 0x0000003031317212 */ /* 0x000fe200078e3cff */
[----:B------:R-:W2:Y:S01]  /*3cf0*/  S2R R7, SR_TID.X ;  /* 0x0000000000077919 */ /* 0x000ea20000002100 */
[----:B------:R-:W-:Y:S01]  /*3d00*/  LOP3.LUT R15, R15, R14, RZ, 0x3c, !PT ;  /* 0x0000000e0f0f7212 */ /* 0x000fe200078e3cff */
[----:B------:R-:W-:Y:S01]  /*3d10*/  IMAD.MOV.U32 R50, RZ, RZ, R37 ;  /* 0x000000ffff327224 */ /* 0x000fe200078e0025 */
[----:B------:R-:W-:Y:S01]  /*3d20*/  LOP3.LUT R9, R9, R8, RZ, 0x3c, !PT ;  /* 0x0000000809097212 */ /* 0x000fe200078e3cff */
[----:B------:R-:W-:Y:S01]  /*3d30*/  IMAD.MOV.U32 R51, RZ, RZ, R36 ;  /* 0x000000ffff337224 */ /* 0x000fe200078e0024 */
[----:B------:R-:W-:Y:S01]  /*3d40*/  LOP3.LUT R23, R3, 0x80000000, R23, 0xb8, !PT ;  /* 0x8000000003177812 */ /* 0x000fe200078eb817 */
[----:B------:R-:W-:Y:S01]  /*3d50*/  DSETP.GTU.AND P0, PT, |R10|, +INF , PT ;  /* 0x7ff000000a00742a */ /* 0x000fe20003f0c200 */
[----:B------:R-:W-:Y:S01]  /*3d60*/  LOP3.LUT R48, R49, R48, RZ, 0x3c, !PT ;  /* 0x0000003031307212 */ /* 0x000fe200078e3cff */
[----:B------:R-:W-:Y:S01]  /*3d70*/  IMAD.MOV.U32 R20, RZ, RZ, R35 ;  /* 0x000000ffff147224 */ /* 0x000fe200078e0023 */
[----:B------:R-:W-:Y:S01]  /*3d80*/  LOP3.LUT R14, R15, R14, RZ, 0x3c, !PT ;  /* 0x0000000e0f0e7212 */ /* 0x000fe200078e3cff */
[----:B------:R-:W-:Y:S01]  /*3d90*/  IMAD.MOV.U32 R21, RZ, RZ, R34 ;  /* 0x000000ffff157224 */ /* 0x000fe200078e0022 */
[----:B------:R-:W-:Y:S01]  /*3da0*/  LOP3.LUT R8, R9, R8, RZ, 0x3c, !PT ;  /* 0x0000000809087212 */ /* 0x000fe200078e3cff */
[----:B------:R-:W-:Y:S01]  /*3db0*/  IMAD.MOV.U32 R22, RZ, RZ, R29 ;  /* 0x000000ffff167224 */ /* 0x000fe200078e001d */
[----:B------:R-:W-:Y:S01]  /*3dc0*/  FSEL R11, R11, R23, P0 ;  /* 0x000000170b0b7208 */ /* 0x000fe20000000000 */
[----:B------:R-:W-:Y:S01]  /*3dd0*/  IMAD.MOV.U32 R23, RZ, RZ, R28 ;  /* 0x000000ffff177224 */ /* 0x000fe200078e001c */
[----:B------:R-:W-:Y:S01]  /*3de0*/  FSEL R10, R10, R2, P0 ;  /* 0x000000020a0a7208 */ /* 0x000fe20000000000 */
[----:B------:R-:W-:Y:S01]  /*3df0*/  IMAD.MOV.U32 R12, RZ, RZ, R19 ;  /* 0x000000ffff0c7224 */ /* 0x000fe200078e0013 */
[----:B------:R-:W-:-:S02]  /*3e00*/  LOP3.LUT R49, R49, R48, RZ, 0x3c, !PT ;  /* 0x0000003031317212 */ /* 0x000fc400078e3cff */
[----:B------:R-:W-:Y:S02]  /*3e10*/  LOP3.LUT R15, R15, R14, RZ, 0x3c, !PT ;  /* 0x0000000e0f0f7212 */ /* 0x000fe400078e3cff */
[----:B------:R-:W-:Y:S01]  /*3e20*/  LOP3.LUT R9, R9, R8, RZ, 0x3c, !PT ;  /* 0x0000000809097212 */ /* 0x000fe200078e3cff */
[----:B0-----:R-:W-:-:S04]  /*3e30*/  IMAD.SHL.U32 R13, R0, 0x400, RZ ;  /* 0x00000400000d7824 */ /* 0x001fc800078e00ff */
[----:B-1----:R-:W-:-:S04]  /*3e40*/  IMAD.WIDE.U32 R4, R13, 0x8, R4 ;  /* 0x000000080d047825 */ /* 0x002fc800078e0004 */
[----:B------:R-:W-:Y:S02]  /*3e50*/  IMAD.MOV.U32 R13, RZ, RZ, R18 ;  /* 0x000000ffff0d7224 */ /* 0x000fe400078e0012 */
[----:B--2---:R-:W-:-:S05]  /*3e60*/  IMAD.WIDE R4, R7, 0x10, R4 ;  /* 0x0000001007047825 */ /* 0x004fca00078e0204 */
[----:B------:R-:W-:Y:S04]  /*3e70*/  STG.E.128 desc[UR4][R4.64], R48 ;  /* 0x0000003004007986 */ /* 0x000fe8000c101d04 */
[----:B------:R-:W-:Y:S04]  /*3e80*/  STG.E.128 desc[UR4][R4.64+0x800], R20 ;  /* 0x0008001404007986 */ /* 0x000fe8000c101d04 */
[----:B------:R-:W-:Y:S04]  /*3e90*/  STG.E.128 desc[UR4][R4.64+0x1000], R12 ;  /* 0x0010000c04007986 */ /* 0x000fe8000c101d04 */
[----:B------:R-:W-:Y:S01]  /*3ea0*/  STG.E.128 desc[UR4][R4.64+0x1800], R8 ;  /* 0x0018000804007986 */ /* 0x000fe2000c101d04 */
[----:B------:R-:W-:Y:S05]  /*3eb0*/  EXIT ;  /* 0x000000000000794d */ /* 0x000fea0003800000 */
.L_x_17271:
[----:B------:R-:W0:Y:S01]  /*3ec0*/  S2R R0, SR_TID.X ;  /* 0x0000000000007919 */ /* 0x000e220000002100 */
[----:B------:R-:W-:Y:S02]  /*3ed0*/  CS2R R44, SRZ ;  /* 0x00000000002c7805 */ /* 0x000fe4000001ff00 */
[----:B------:R-:W-:Y:S02]  /*3ee0*/  CS2R R38, SRZ ;  /* 0x0000000000267805 */ /* 0x000fe4000001ff00 */
[----:B0-----:R-:W-:-:S13]  /*3ef0*/  ISETP.GE.AND P0, PT, R0, R48, PT ;  /* 0x000000300000720c */ /* 0x001fda0003f06270 */
[----:B------:R-:W-:Y:S01]  /*3f00*/  @!P0 IMAD.IADD R15, R49, 0x1, R0 ;  /* 0x00000001310f8824 */ /* 0x000fe200078e0200 */
[----:B------:R-:W0:Y:S01]  /*3f10*/  @!P0 LDC.64 R12, c[0x0][0x228] ;  /* 0x00008a00ff0c8b82 */ /* 0x000e220000000a00 */
[----:B------:R-:W-:-:S05]  /*3f20*/  @!P0 VIADD R0, R0, 0x80 ;  /* 0x0000008000008836 */ /* 0x000fca0000000000 */
[----:B------:R-:W-:-:S13]  /*3f30*/  ISETP.GE.AND P6, PT, R0, R48, PT ;  /* 0x000000300000720c */ /* 0x000fda0003fc6270 */
[----:B------:R-:W-:Y:S01]  /*3f40*/  @!P6 IMAD.IADD R9, R49, 0x1, R0 ;  /* 0x000000013109e824 */ /* 0x000fe200078e0200 */
[----:B------:R-:W1:Y:S01]  /*3f50*/  @!P6 LDC.64 R2, c[0x0][0x220] ;  /* 0x00008800ff02eb82 */ /* 0x000e620000000a00 */
[----:B------:R-:W-:-:S05]  /*3f60*/  @!P6 VIADD R0, R0, 0x80 ;  /* 0x000000800000e836 */ /* 0x000fca0000000000 */
[C---:B------:R-:W-:Y:S02]  /*3f70*/  ISETP.GE.AND P5, PT, R0.reuse, R48, PT ;  /* 0x000000300000720c */ /* 0x040fe40003fa6270 */
[----:B------:R-:W2:Y:S11]  /*3f80*/  @!P6 LDC.64 R4, c[0x0][0x228] ;  /* 0x00008a00ff04eb82 */ /* 0x000eb60000000a00 */
[----:B------:R-:W-:Y:S01]  /*3f90*/  @!P5 IMAD.IADD R11, R49, 0x1, R0 ;  /* 0x00000001310bd824 */ /* 0x000fe200078e0200 */
[----:B------:R-:W3:Y:S01]  /*3fa0*/  @!P5 LDC.64 R40, c[0x0][0x220] ;  /* 0x00008800ff28db82 */ /* 0x000ee20000000a00 */
[----:B------:R-:W-:-:S02]  /*3fb0*/  @!P5 VIADD R0, R0, 0x80 ;  /* 0x000000800000d836 */ /* 0x000fc40000000000 */
[----:B-1----:R-:W-:-:S03]  /*3fc0*/  @!P6 IMAD.WIDE.U32 R2, R9, 0x8, R2 ;  /* 0x000000080902e825 */ /* 0x002fc600078e0002 */
[----:B------:R-:W-:Y:S02]  /*3fd0*/  ISETP.GE.AND P4, PT, R0, R48, PT ;  /* 0x000000300000720c */ /* 0x000fe40003f86270 */
[----:B------:R-:W1:Y:S01]  /*3fe0*/  @!P5 LDC.64 R42, c[0x0][0x228] ;  /* 0x00008a00ff2adb82 */ /* 0x000e620000000a00 */
[----:B------:R4:W5:Y:S01]  /*3ff0*/  @!P6 LDG.E.64 R44, desc[UR4][R2.64] ;  /* 0x00000004022ce981 */ /* 0x000962000c1e1b00 */
[----:B--2---:R-:W-:-:S05]  /*4000*/  @!P6 IMAD.WIDE.U32 R4, R9, 0x8, R4 ;  /* 0x000000080904e825 */ /* 0x004fca00078e0004 */
[----:B------:R2:W5:Y:S04]  /*4010*/  @!P6 LDG.E.64 R38, desc[UR4][R4.64] ;  /* 0x000000040426e981 */ /* 0x000568000c1e1b00 */
[----:B------:R-:W-:Y:S01]  /*4020*/  @!P4 IMAD.IADD R51, R49, 0x1, R0 ;  /* 0x000000013133c824 */ /* 0x000fe200078e0200 */
[----:B------:R-:W0:Y:S01]  /*4030*/  @!P4 LDC.64 R46, c[0x0][0x220] ;  /* 0x00008800ff2ecb82 */ /* 0x000e220000000a00 */
[----:B------:R-:W-:-:S05]  /*4040*/  @!P4 VIADD R0, R0, 0x80 ;  /* 0x000000800000c836 */ /* 0x000fca0000000000 */
[C---:B------:R-:W-:Y:S02]  /*4050*/  ISETP.GE.AND P3, PT, R0.reuse, R48, PT ;  /* 0x000000300000720c */ /* 0x040fe40003f66270 */
[----:B------:R-:W2:Y:S11]  /*4060*/  @!P4 LDC.64 R6, c[0x0][0x228] ;  /* 0x00008a00ff06cb82 */ /* 0x000eb60000000a00 */
[----:B------:R-:W-:Y:S01]  /*4070*/  @!P3 IMAD.IADD R21, R49, 0x1, R0 ;  /* 0x000000013115b824 */ /* 0x000fe200078e0200 */
[----:B------:R-:W1:Y:S01]  /*4080*/  @!P3 LDC.64 R16, c[0x0][0x220] ;  /* 0x00008800ff10bb82 */ /* 0x000e620000000a00 */
[----:B------:R-:W-:-:S05]  /*4090*/  @!P3 VIADD R0, R0, 0x80 ;  /* 0x000000800000b836 */ /* 0x000fca0000000000 */
[C---:B------:R-:W-:Y:S01]  /*40a0*/  ISETP.GE.AND P2, PT, R0.reuse, R48, PT ;  /* 0x000000300000720c */ /* 0x040fe20003f46270 */
[----:B0-----:R-:W-:Y:S01]  /*40b0*/  @!P4 IMAD.WIDE.U32 R46, R51, 0x8, R46 ;  /* 0x00000008332ec825 */ /* 0x001fe200078e002e */
[----:B------:R-:W0:Y:S11]  /*40c0*/  @!P3 LDC.64 R22, c[0x0][0x228] ;  /* 0x00008a00ff16bb82 */ /* 0x000e360000000a00 */
[----:B------:R-:W-:Y:S01]  /*40d0*/  @!P2 IMAD.IADD R14, R49, 0x1, R0 ;  /* 0x00000001310ea824 */ /* 0x000fe200078e0200 */
[----:B------:R-:W0:Y:S01]  /*40e0*/  @!P2 LDC.64 R24, c[0x0][0x220] ;  /* 0x00008800ff18ab82 */ /* 0x000e220000000a00 */
[----:B------:R-:W-:-:S05]  /*40f0*/  @!P2 VIADD R0, R0, 0x80 ;  /* 0x000000800000a836 */ /* 0x000fca0000000000 */
[C---:B------:R-:W-:Y:S01]  /*4100*/  ISETP.GE.AND P1, PT, R0.reuse, R48, PT ;  /* 0x000000300000720c */ /* 0x040fe20003f26270 */
[----:B---3--:R-:W-:Y:S01]  /*4110*/  @!P5 IMAD.WIDE.U32 R40, R11, 0x8, R40 ;  /* 0x000000080b28d825 */ /* 0x008fe200078e0028 */
[----:B------:R-:W3:Y:S11]  /*4120*/  @!P2 LDC.64 R26, c[0x0][0x228] ;  /* 0x00008a00ff1aab82 */ /* 0x000ef60000000a00 */
[----:B------:R-:W-:Y:S01]  /*4130*/  @!P1 IMAD.IADD R19, R49, 0x1, R0 ;  /* 0x0000000131139824 */ /* 0x000fe200078e0200 */
[----:B----4-:R-:W4:Y:S01]  /*4140*/  @!P1 LDC.64 R2, c[0x0][0x220] ;  /* 0x00008800ff029b82 */ /* 0x010f220000000a00 */
[----:B------:R-:W-:-:S05]  /*4150*/  @!P1 VIADD R0, R0, 0x80 ;  /* 0x0000008000009836 */ /* 0x000fca0000000000 */
[----:B------:R-:W-:Y:S01]  /*4160*/  ISETP.GE.AND P6, PT, R0, R48, PT ;  /* 0x000000300000720c */ /* 0x000fe20003fc6270 */
[----:B--2---:R-:W-:Y:S01]  /*4170*/  @!P4 IMAD.WIDE.U32 R50, R51, 0x8, R6 ;  /* 0x000000083332c825 */ /* 0x004fe200078e0006 */
[----:B------:R-:W2:Y:S03]  /*4180*/  @!P1 LDC.64 R4, c[0x0][0x228] ;  /* 0x00008a00ff049b82 */ /* 0x000ea60000000a00 */
[----:B-1----:R-:W-:-:S05]  /*4190*/  @!P5 IMAD.WIDE.U32 R42, R11, 0x8, R42 ;  /* 0x000000080b2ad825 */ /* 0x002fca00078e002a */
[----:B------:R-:W1:Y:S08]  /*41a0*/  @!P0 LDC.64 R10, c[0x0][0x220] ;  /* 0x00008800ff0a8b82 */ /* 0x000e700000000a00 */
[----:B------:R-:W3:Y:S08]  /*41b0*/  @!P6 LDC.64 R6, c[0x0][0x220] ;  /* 0x00008800ff06eb82 */ /* 0x000ef00000000a00 */
[----:B------:R-:W1:Y:S01]  /*41c0*/  @!P6 LDC.64 R8, c[0x0][0x228] ;  /* 0x00008a00ff08eb82 */ /* 0x000e620000000a00 */
[----:B------:R-:W-:-:S02]  /*41d0*/  CS2R R36, SRZ ;  /* 0x0000000000247805 */ /* 0x000fc4000001ff00 */
[----:B------:R-:W-:Y:S02]  /*41e0*/  CS2R R34, SRZ ;  /* 0x0000000000227805 */ /* 0x000fe4000001ff00 */
[----:B------:R-:W-:Y:S01]  /*41f0*/  CS2R R28, SRZ ;  /* 0x00000000001c7805 */ /* 0x000fe2000001ff00 */
[C---:B------:R-:W-:Y:S01]  /*4200*/  @!P3 IMAD.WIDE.U32 R16, R21.reuse, 0x8, R16 ;  /* 0x000000081510b825 */ /* 0x040fe200078e0010 */
[----:B------:R4:W5:Y:S03]  /*4210*/  @!P5 LDG.E.64 R36, desc[UR4][R40.64] ;  /* 0x000000042824d981 */ /* 0x000966000c1e1b00 */
[----:B0-----:R-:W-:Y:S01]  /*4220*/  @!P3 IMAD.WIDE.U32 R52, R21, 0x8, R22 ;  /* 0x000000081534b825 */ /* 0x001fe200078e0016 */
[----:B------:R2:W5:Y:S03]  /*4230*/  @!P5 LDG.E.64 R34, desc[UR4][R42.64] ;  /* 0x000000042a22d981 */ /* 0x000566000c1e1b00 */
[----:B------:R-:W-:Y:S01]  /*4240*/  @!P2 IMAD.WIDE.U32 R54, R14, 0x8, R24 ;  /* 0x000000080e36a825 */ /* 0x000fe200078e0018 */
[----:B------:R-:W-:-:S02]  /*4250*/  CS2R R32, SRZ ;  /* 0x0000000000207805 */ /* 0x000fc4000001ff00 */
[----:B------:R-:W-:Y:S01]  /*4260*/  CS2R R30, SRZ ;  /* 0x00000000001e7805 */ /* 0x000fe2000001ff00 */
[----:B------:R0:W5:Y:S01]  /*4270*/  @!P3 LDG.E.64 R28, desc[UR4][R16.64] ;  /* 0x00000004101cb981 */ /* 0x000162000c1e1b00 */
[----:B----4-:R-:W-:Y:S01]  /*4280*/  @!P1 IMAD.WIDE.U32 R40, R19, 0x8, R2 ;  /* 0x0000000813289825 */ /* 0x010fe200078e0002 */
[----:B------:R-:W-:Y:S02]  /*4290*/  CS2R R24, SRZ ;  /* 0x0000000000187805 */ /* 0x000fe4000001ff00 */
[----:B------:R-:W-:Y:S02]  /*42a0*/  CS2R R22, SRZ ;  /* 0x0000000000167805 */ /* 0x000fe4000001ff00 */
[----:B------:R-:W-:Y:S01]  /*42b0*/  CS2R R20, SRZ ;  /* 0x0000000000147805 */ /* 0x000fe2000001ff00 */
[----:B------:R-:W-:Y:S01]  /*42c0*/  @!P6 IMAD.IADD R3, R49, 0x1, R0 ;  /* 0x000000013103e824 */ /* 0x000fe200078e0200 */
[----:B------:R4:W5:Y:S01]  /*42d0*/  @!P4 LDG.E.64 R32, desc[UR4][R46.64] ;  /* 0x000000042e20c981 */ /* 0x000962000c1e1b00 */
[----:B--2---:R-:W-:Y:S01]  /*42e0*/  @!P1 IMAD.WIDE.U32 R42, R19, 0x8, R4 ;  /* 0x00000008132a9825 */ /* 0x004fe200078e0004 */
[----:B------:R-:W-:-:S02]  /*42f0*/  CS2R R18, SRZ ;  /* 0x0000000000127805 */ /* 0x000fc4000001ff00 */
[----:B0-----:R-:W-:Y:S01]  /*4300*/  CS2R R16, SRZ ;  /* 0x0000000000107805 */ /* 0x001fe2000001ff00 */
[----:B------:R4:W5:Y:S01]  /*4310*/  @!P4 LDG.E.64 R30, desc[UR4][R50.64] ;  /* 0x00000004321ec981 */ /* 0x000962000c1e1b00 */
[----:B---3--:R-:W-:-:S03]  /*4320*/  @!P6 IMAD.WIDE.U32 R6, R3, 0x8, R6 ;  /* 0x000000080306e825 */ /* 0x008fc600078e0006 */
[----:B------:R4:W5:Y:S01]  /*4330*/  @!P2 LDG.E.64 R24, desc[UR4][R54.64] ;  /* 0x000000043618a981 */ /* 0x000962000c1e1b00 */
[----:B-1----:R-:W-:-:S03]  /*4340*/  @!P6 IMAD.WIDE.U32 R8, R3, 0x8, R8 ;  /* 0x000000080308e825 */ /* 0x002fc600078e0008 */
[----:B------:R4:W5:Y:S01]  /*4350*/  @!P1 LDG.E.64 R20, desc[UR4][R40.64] ;  /* 0x0000000428149981 */ /* 0x000962000c1e1b00 */
[----:B------:R-:W-:Y:S01]  /*4360*/  @!P2 IMAD.WIDE.U32 R56, R14, 0x8, R26 ;  /* 0x000000080e38a825 */ /* 0x000fe200078e001a */
[----:B------:R-:W-:Y:S02]  /*4370*/  CS2R R26, SRZ ;  /* 0x00000000001a7805 */ /* 0x000fe4000001ff00 */
[----:B------:R4:W5:Y:S01]  /*4380*/  @!P1 LDG.E.64 R18, desc[UR4][R42.64] ;  /* 0x000000042a129981 */ /* 0x000962000c1e1b00 */
[C---:B------:R-:W-:Y:S01]  /*4390*/  @!P0 IMAD.WIDE.U32 R2, R15.reuse, 0x8, R10 ;  /* 0x000000080f028825 */ /* 0x040fe200078e000a */
[----:B------:R-:W-:Y:S02]  /*43a0*/  CS2R R10, SRZ ;  /* 0x00000000000a7805 */ /* 0x000fe4000001ff00 */
[----:B------:R4:W5:Y:S01]  /*43b0*/  @!P3 LDG.E.64 R26, desc[UR4][R52.64] ;  /* 0x00000004341ab981 */ /* 0x000962000c1e1b00 */
[----:B------:R-:W-:Y:S01]  /*43c0*/  @!P0 IMAD.WIDE.U32 R4, R15, 0x8, R12 ;  /* 0x000000080f048825 */ /* 0x000fe200078e000c */
[----:B------:R-:W-:-:S02]  /*43d0*/  CS2R R14, SRZ ;  /* 0x00000000000e7805 */ /* 0x000fc4000001ff00 */
[----:B------:R-:W-:Y:S01]  /*43e0*/  CS2R R12, SRZ ;  /* 0x00000000000c7805 */ /* 0x000fe2000001ff00 */
[----:B------:R4:W5:Y:S04]  /*43f0*/  @!P2 LDG.E.64 R22, desc[UR4][R56.64] ;  /* 0x000000043816a981 */ /* 0x000968000c1e1b00 */
[----:B------:R4:W5:Y:S04]  /*4400*/  @!P6 LDG.E.64 R16, desc[UR4][R6.64] ;  /* 0x000000040610e981 */ /* 0x000968000c1e1b00 */
[----:B------:R4:W5:Y:S04]  /*4410*/  @!P6 LDG.E.64 R14, desc[UR4][R8.64] ;  /* 0x00000004080ee981 */ /* 0x000968000c1e1b00 */
[----:B------:R4:W5:Y:S04]  /*4420*/  @!P0 LDG.E.64 R12, desc[UR4][R2.64] ;  /* 0x00000004020c8981 */ /* 0x000968000c1e1b00 */
[----:B------:R4:W5:Y:S01]  /*4430*/  @!P0 LDG.E.64 R10, desc[UR4][R4.64] ;  /* 0x00000004040a8981 */ /* 0x000962000c1e1b00 */
[----:B------:R-:W-:Y:S04]  /*4440*/  BSSY B1, `(.L_x_17312) ;  /* 0x0000079000017945 */ /* 0x000fe80003800000 */
[----:B------:R-:W-:Y:S05]  /*4450*/  @P0 BRA `(.L_x_17313) ;  /* 0x0000000400dc0947 */ /* 0x000fea0003800000 */
[----:B----45:R-:W-:Y:S01]  /*4460*/  DADD R6, -RZ, |R12| ;  /* 0x00000000ff067229 */ /* 0x030fe2000000050c */
        /* <DEDUP_REMOVED lines=27> */
.L_x_17315:
[----:B------:R-:W-:Y:S05]  /*4620*/  BSYNC B2 ;  /* 0x0000000000027941 */ /* 0x000fea0003800000 */
.L_x_17314:
        /* <DEDUP_REMOVED lines=82> */
.L_x_17317:
[----:B------:R-:W-:Y:S02]  /*4b50*/  FSEL R54, RZ, 3.37028055040000000000e+12, P0 ;  /* 0x54442d18ff367808 */ /* 0x000fe40000000000 */
[----:B------:R-:W-:-:S07]  /*4b60*/  FSEL R55, RZ, 2.1426990032196044922, P0 ;  /* 0x400921fbff377808 */ /* 0x000fce0000000000 */
.L_x_17318:
[----:B------:R-:W-:Y:S05]  /*4b70*/  BSYNC B0 ;  /* 0x0000000000007941 */ /* 0x000fea0003800000 */
.L_x_17316:
[----:B------:R-:W-:Y:S01]  /*4b80*/  DADD R10, |R10|, |R12| ;  /* 0x000000000a0a7229 */ /* 0x000fe2000000060c */
[----:B------:R-:W-:-:S07]  /*4b90*/  LOP3.LUT R53, R55, 0x80000000, R13, 0xb8, !PT ;  /* 0x8000000037357812 */ /* 0x000fce00078eb80d */
[----:B------:R-:W-:-:S06]  /*4ba0*/  DSETP.GTU.AND P0, PT, |R10|, +INF , PT ;  /* 0x7ff000000a00742a */ /* 0x000fcc0003f0c200 */
[----:B------:R-:W-:Y:S02]  /*4bb0*/  FSEL R54, R10, R54, P0 ;  /* 0x000000360a367208 */ /* 0x000fe40000000000 */
[----:B------:R-:W-:-:S07]  /*4bc0*/  FSEL R53, R11, R53, P0 ;  /* 0x000000350b357208 */ /* 0x000fce0000000000 */
.L_x_17313:
[----:B------:R-:W-:Y:S05]  /*4bd0*/  BSYNC B1 ;  /* 0x0000000000017941 */ /* 0x000fea0003800000 */
.L_x_17312:
[----:B----4-:R-:W0:Y:S01]  /*4be0*/  S2R R3, SR_TID.X ;  /* 0x0000000000037919 */ /* 0x010e220000002100 */
[----:B------:R-:W-:Y:S01]  /*4bf0*/  BSSY B1, `(.L_x_17319) ;  /* 0x000007b000017945 */ /* 0x000fe20003800000 */
[----:B0-----:R-:W-:-:S05]  /*4c00*/  VIADD R3, R3, 0x80 ;  /* 0x0000008003037836 */ /* 0x001fca0000000000 */
[----:B------:R-:W-:-:S13]  /*4c10*/  ISETP.GE.AND P0, PT, R3, R48, PT ;  /* 0x000000300300720c */ /* 0x000fda0003f06270 */
[----:B------:R-:W-:Y:S05]  /*4c20*/  @P0 BRA `(.L_x_17320) ;  /* 0x0000000400dc0947 */ /* 0x000fea0003800000 */
[----:B-----5:R-:W-:Y:S01]  /*4c30*/  DADD R6, -RZ, |R44| ;  /* 0x00000000ff067229 */ /* 0x020fe2000000052c */
        /* <DEDUP_REMOVED lines=27> */
.L_x_17322:
[----:B------:R-:W-:Y:S05]  /*4df0*/  BSYNC B2 ;  /* 0x0000000000027941 */ /* 0x000fea0003800000 */
.L_x_17321:
        /* <DEDUP_REMOVED lines=82> */
.L_x_17324:
[----:B------:R-:W-:Y:S02]  /*5320*/  FSEL R2, RZ, 3.37028055040000000000e+12, P0 ;  /* 0x54442d18ff027808 */ /* 0x000fe40000000000 */
[----:B------:R-:W-:-:S07]  /*5330*/  FSEL R3, RZ, 2.1426990032196044922, P0 ;  /* 0x400921fbff037808 */ /* 0x000fce0000000000 */
.L_x_17325:
[----:B------:R-:W-:Y:S05]  /*5340*/  BSYNC B0 ;  /* 0x0000000000007941 */ /* 0x000fea0003800000 */
.L_x_17323:
[----:B------:R-:W-:Y:S01]  /*5350*/  DADD R4, |R38|, |R44| ;  /* 0x0000000026047229 */ /* 0x000fe2000000062c */
[----:B------:R-:W-:-:S07]  /*5360*/  LOP3.LUT R45, R3, 0x80000000, R45, 0xb8, !PT ;  /* 0x80000000032d7812 */ /* 0x000fce00078eb82d */
[----:B------:R-:W-:-:S06]  /*5370*/  DSETP.GTU.AND P0, PT, |R4|, +INF , PT ;  /* 0x7ff000000400742a */ /* 0x000fcc0003f0c200 */
[----:B------:R-:W-:Y:S02]  /*5380*/  FSEL R39, R4, R2, P0 ;  /* 0x0000000204277208 */ /* 0x000fe40000000000 */
[----:B------:R-:W-:-:S07]  /*5390*/  FSEL R38, R5, R45, P0 ;  /* 0x0000002d05267208 */ /* 0x000fce0000000000 */
.L_x_17320:
[----:B------:R-:W-:Y:S05]  /*53a0*/  BSYNC B1 ;  /* 0x0000000000017941 */ /* 0x000fea0003800000 */
.L_x_17319:
[----:B------:R-:W0:Y:S01]  /*53b0*/  S2R R3, SR_TID.X ;  /* 0x0000000000037919 */ /* 0x000e220000002100 */
        /* <DEDUP_REMOVED lines=32> */
.L_x_17329:
[----:B------:R-:W-:Y:S05]  /*55c0*/  BSYNC B2 ;  /* 0x0000000000027941 */ /* 0x000fea0003800000 */
.L_x_17328:
        /* <DEDUP_REMOVED lines=82> */
.L_x_17331:
[----:B------:R-:W-:Y:S02]  /*5af0*/  FSEL R2, RZ, 3.37028055040000000000e+12, P0 ;  /* 0x54442d18ff027808 */ /* 0x000fe40000000000 */
[----:B------:R-:W-:-:S07]  /*5b00*/  FSEL R3, RZ, 2.1426990032196044922, P0 ;  /* 0x400921fbff037808 */ /* 0x000fce0000000000 */
.L_x_17332:
[----:B------:R-:W-:Y:S05]  /*5b10*/  BSYNC B0 ;  /* 0x0000000000007941 */ /* 0x000fea0003800000 */
.L_x_17330:
[----:B------:R-:W-:Y:S01]  /*5b20*/  DADD R4, |R34|, |R36| ;  /* 0x0000000022047229 */ /* 0x000fe20000000624 */
[----:B------:R-:W-:-:S07]  /*5b30*/  LOP3.LUT R37, R3, 0x80000000, R37, 0xb8, !PT ;  /* 0x8000000003257812 */ /* 0x000fce00078eb825 */
[----:B------:R-:W-:-:S06]  /*5b40*/  DSETP.GTU.AND P0, PT, |R4|, +INF , PT ;  /* 0x7ff000000400742a */ /* 0x000fcc0003f0c200 */
[----:B------:R-:W-:Y:S02]  /*5b50*/  FSEL R35, R4, R2, P0 ;  /* 0x0000000204237208 */ /* 0x000fe40000000000 */
[----:B------:R-:W-:-:S07]  /*5b60*/  FSEL R34, R5, R37, P0 ;  /* 0x0000002505227208 */ /* 0x000fce0000000000 */
.L_x_17327:
[----:B------:R-:W-:Y:S05]  /*5b70*/  BSYNC B1 ;  /* 0x0000000000017941 */ /* 0x000fea0003800000 */
.L_x_17326:
        /* <DEDUP_REMOVED lines=33> */
.L_x_17336:
[----:B------:R-:W-:Y:S05]  /*5d90*/  BSYNC B2 ;  /* 0x0000000000027941 */ /* 0x000fea0003800000 */
.L_x_17335:
        /* <DEDUP_REMOVED lines=82> */
.L_x_17338:
[----:B------:R-:W-:Y:S02]  /*62c0*/  FSEL R2, RZ, 3.37028055040000000000e+12, P0 ;  /* 0x54442d18ff027808 */ /* 0x000fe40000000000 */
[----:B------:R-:W-:-:S07]  /*62d0*/  FSEL R3, RZ, 2.1426990032196044922, P0 ;  /* 0x400921fbff037808 */ /* 0x000fce0000000000 */
.L_x_17339:
[----:B------:R-:W-:Y:S05]  /*62e0*/  BSYNC B0 ;  /* 0x0000000000007941 */ /* 0x000fea0003800000 */
.L_x_17337:
[----:B------:R-:W-:Y:S01]  /*62f0*/  DADD R4, |R30|, |R32| ;  /* 0x000000001e047229 */ /* 0x000fe20000000620 */
[----:B------:R-:W-:-:S07]  /*6300*/  LOP3.LUT R33, R3, 0x80000000, R33, 0xb8, !PT ;  /* 0x8000000003217812 */ /* 0x000fce00078eb821 */
[----:B------:R-:W-:-:S06]  /*6310*/  DSETP.GTU.AND P0, PT, |R4|, +INF , PT ;  /* 0x7ff000000400742a */ /* 0x000fcc0003f0c200 */
[----:B------:R-:W-:Y:S02]  /*6320*/  FSEL R31, R4, R2, P0 ;  /* 0x00000002041f7208 */ /* 0x000fe40000000000 */
[----:B------:R-:W-:-:S07]  /*6330*/  FSEL R30, R5, R33, P0 ;  /* 0x00000021051e7208 */ /* 0x000fce0000000000 */
.L_x_17334:
[----:B------:R-:W-:Y:S05]  /*6340*/  BSYNC B1 ;  /* 0x0000000000017941 */ /* 0x000fea0003800000 */
.L_x_17333:
        /* <DEDUP_REMOVED lines=33> */
.L_x_17343:
[----:B------:R-:W-:Y:S05]  /*6560*/  BSYNC B2 ;  /* 0x0000000000027941 */ /* 0x000fea0003800000 */
.L_x_17342:
        /* <DEDUP_REMOVED lines=82> */
.L_x_17345:
[----:B------:R-:W-:Y:S02]  /*6a90*/  FSEL R2, RZ, 3.37028055040000000000e+12, P0 ;  /* 0x54442d18ff027808 */ /* 0x000fe40000000000 */
[----:B------:R-:W-:-:S07]  /*6aa0*/  FSEL R3, RZ, 2.1426990032196044922, P0 ;  /* 0x400921fbff037808 */ /* 0x000fce0000000000 */
.L_x_17346:
[----:B------:R-:W-:Y:S05]  /*6ab0*/  BSYNC B0 ;  /* 0x0000000000007941 */ /* 0x000fea0003800000 */
.L_x_17344:
[----:B------:R-:W-:Y:S01]  /*6ac0*/  DADD R4, |R26|, |R28| ;  /* 0x000000001a047229 */ /* 0x000fe2000000061c */
[----:B------:R-:W-:-:S07]  /*6ad0*/  LOP3.LUT R29, R3, 0x80000000, R29, 0xb8, !PT ;  /* 0x80000000031d7812 */ /* 0x000fce00078eb81d */
[----:B------:R-:W-:-:S06]  /*6ae0*/  DSETP.GTU.AND P0, PT, |R4|, +INF , PT ;  /* 0x7ff000000400742a */ /* 0x000fcc0003f0c200 */
[----:B------:R-:W-:Y:S02]  /*6af0*/  FSEL R27, R4, R2, P0 ;  /* 0x00000002041b7208 */ /* 0x000fe40000000000 */
[----:B------:R-:W-:-:S07]  /*6b00*/  FSEL R26, R5, R29, P0 ;  /* 0x0000001d051a7208 */ /* 0x000fce0000000000 */
.L_x_17341:
[----:B------:R-:W-:Y:S05]  /*6b10*/  BSYNC B1 ;  /* 0x0000000000017941 */ /* 0x000fea0003800000 */
.L_x_17340:
        /* <DEDUP_REMOVED lines=33> */
.L_x_17350:
[----:B------:R-:W-:Y:S05]  /*6d30*/  BSYNC B2 ;  /* 0x0000000000027941 */ /* 0x000fea0003800000 */
.L_x_17349:
        /* <DEDUP_REMOVED lines=82> */
.L_x_17352:
[----:B------:R-:W-:Y:S02]  /*7260*/  FSEL R2, RZ, 3.37028055040000000000e+12, P0 ;  /* 0x54442d18ff027808 */ /* 0x000fe40000000000 */
[----:B------:R-:W-:-:S07]  /*7270*/  FSEL R3, RZ, 2.1426990032196044922, P0 ;  /* 0x400921fbff037808 */ /* 0x000fce0000000000 */
.L_x_17353:
[----:B------:R-:W-:Y:S05]  /*7280*/  BSYNC B0 ;  /* 0x0000000000007941 */ /* 0x000fea0003800000 */
.L_x_17351:
[----:B------:R-:W-:Y:S01]  /*7290*/  DADD R22, |R22|, |R24| ;  /* 0x0000000016167229 */ /* 0x000fe20000000618 */
[----:B------:R-:W-:-:S07]  /*72a0*/  LOP3.LUT R25, R3, 0x80000000, R25, 0xb8, !PT ;  /* 0x8000000003197812 */ /* 0x000fce00078eb819 */
[----:B------:R-:W-:-:S06]  /*72b0*/  DSETP.GTU.AND P0, PT, |R22|, +INF , PT ;  /* 0x7ff000001600742a */ /* 0x000fcc0003f0c200 */
[----:B------:R-:W-:Y:S02]  /*72c0*/  FSEL R13, R22, R2, P0 ;  /* 0x00000002160d7208 */ /* 0x000fe40000000000 */
[----:B------:R-:W-:-:S07]  /*72d0*/  FSEL R12, R23, R25, P0 ;  /* 0x00000019170c7208 */ /* 0x000fce0000000000 */
.L_x_17348:
[----:B------:R-:W-:Y:S05]  /*72e0*/  BSYNC B1 ;  /* 0x0000000000017941 */ /* 0x000fea0003800000 */
.L_x_17347:
        /* <DEDUP_REMOVED lines=33> */
.L_x_17357:
[----:B------:R-:W-:Y:S05]  /*7500*/  BSYNC B2 ;  /* 0x0000000000027941 */ /* 0x000fea0003800000 */
.L_x_17356:
        /* <DEDUP_REMOVED lines=82> */
.L_x_17359:
[----:B------:R-:W-:Y:S02]  /*7a30*/  FSEL R2, RZ, 3.37028055040000000000e+12, P0 ;  /* 0x54442d18ff027808 */ /* 0x000fe40000000000 */
[----:B------:R-:W-:-:S07]  /*7a40*/  FSEL R3, RZ, 2.1426990032196044922, P0 ;  /* 0x400921fbff037808 */ /* 0x000fce0000000000 */
.L_x_17360:
[----:B------:R-:W-:Y:S05]  /*7a50*/  BSYNC B0 ;  /* 0x0000000000007941 */ /* 0x000fea0003800000 */
.L_x_17358:
[----:B------:R-:W-:Y:S01]  /*7a60*/  DADD R18, |R18|, |R20| ;  /* 0x0000000012127229 */ /* 0x000fe20000000614 */
[----:B------:R-:W-:-:S07]  /*7a70*/  LOP3.LUT R21, R3, 0x80000000, R21, 0xb8, !PT ;  /* 0x8000000003157812 */ /* 0x000fce00078eb815 */
[----:B------:R-:W-:-:S06]  /*7a80*/  DSETP.GTU.AND P0, PT, |R18|, +INF , PT ;  /* 0x7ff000001200742a */ /* 0x000fcc0003f0c200 */
[----:B------:R-:W-:Y:S02]  /*7a90*/  FSEL R11, R18, R2, P0 ;  /* 0x00000002120b7208 */ /* 0x000fe40000000000 */
[----:B------:R-:W-:-:S07]  /*7aa0*/  FSEL R10, R19, R21, P0 ;  /* 0x00000015130a7208 */ /* 0x000fce0000000000 */
.L_x_17355:
[----:B------:R-:W-:Y:S05]  /*7ab0*/  BSYNC B1 ;  /* 0x0000000000017941 */ /* 0x000fea0003800000 */
.L_x_17354:
        /* <DEDUP_REMOVED lines=33> */
.L_x_17364:
[----:B------:R-:W-:Y:S05]  /*7cd0*/  BSYNC B2 ;  /* 0x0000000000027941 */ /* 0x000fea0003800000 */
.L_x_17363:
        /* <DEDUP_REMOVED lines=82> */
.L_x_17366:
[----:B------:R-:W-:Y:S02]  /*8200*/  FSEL R2, RZ, 3.37028055040000000000e+12, P0 ;  /* 0x54442d18ff027808 */ /* 0x000fe40000000000 */
[----:B------:R-:W-:-:S07]  /*8210*/  FSEL R3, RZ, 2.1426990032196044922, P0 ;  /* 0x400921fbff037808 */ /* 0x000fce0000000000 */
.L_x_17367:
[----:B------:R-:W-:Y:S05]  /*8220*/  BSYNC B0 ;  /* 0x0000000000007941 */ /* 0x000fea0003800000 */
.L_x_17365:
[----:B------:R-:W-:Y:S01]  /*8230*/  DADD R14, |R14|, |R16| ;  /* 0x000000000e0e7229 */ /* 0x000fe20000000610 */
[----:B------:R-:W-:-:S07]  /*8240*/  LOP3.LUT R3, R3, 0x80000000, R17, 0xb8, !PT ;  /* 0x8000000003037812 */ /* 0x000fce00078eb811 */
[----:B------:R-:W-:-:S06]  /*8250*/  DSETP.GTU.AND P0, PT, |R14|, +INF , PT ;  /* 0x7ff000000e00742a */ /* 0x000fcc0003f0c200 */
[----:B------:R-:W-:Y:S02]  /*8260*/  FSEL R0, R14, R2, P0 ;  /* 0x000000020e007208 */ /* 0x000fe40000000000 */
[----:B------:R-:W-:-:S07]  /*8270*/  FSEL R3, R15, R3, P0 ;  /* 0x000000030f037208 */ /* 0x000fce0000000000 */
.L_x_17362:
[----:B------:R-:W-:Y:S05]  /*8280*/  BSYNC B1 ;  /* 0x0000000000017941 */ /* 0x000fea0003800000 */
.L_x_17361:
[----:B------:R-:W0:Y:S01]  /*8290*/  S2R R2, SR_TID.X ;  /* 0x0000000000027919 */ /* 0x000e220000002100 */
[----:B------:R-:W-:Y:S04]  /*82a0*/  BSSY B0, `(.L_x_17368) ;  /* 0x0000046000007945 */ /* 0x000fe80003800000 */
[----:B------:R-:W-:Y:S01]  /*82b0*/  BSSY B1, `(.L_x_17369) ;  /* 0x000003b000017945 */ /* 0x000fe20003800000 */
[----:B0-----:R-:W-:-:S13]  /*82c0*/  ISETP.GE.AND P0, PT, R2, R48, PT ;  /* 0x000000300200720c */ /* 0x001fda0003f06270 */
[----:B------:R-:W0:Y:S01]  /*82d0*/  @!P0 LDC.64 R4, c[0x0][0x218] ;  /* 0x00008600ff048b82 */ /* 0x000e220000000a00 */
[----:B------:R-:W-:Y:S02]  /*82e0*/  @!P0 IMAD.IADD R7, R49, 0x1, R2 ;  /* 0x0000000131078824 */ /* 0x000fe400078e0202 */
[----:B------:R-:W-:Y:S02]  /*82f0*/  @!P0 IMAD.MOV.U32 R55, RZ, RZ, R53 ;  /* 0x000000ffff378224 */ /* 0x000fe400078e0035 */
[----:B------:R-:W-:Y:S02]  /*8300*/  @!P0 VIADD R2, R2, 0x80 ;  /* 0x0000008002028836 */ /* 0x000fe40000000000 */
[----:B0-----:R-:W-:-:S05]  /*8310*/  @!P0 IMAD.WIDE.U32 R4, R7, 0x8, R4 ;  /* 0x0000000807048825 */ /* 0x001fca00078e0004 */
[----:B------:R0:W-:Y:S01]  /*8320*/  @!P0 STG.E.64 desc[UR4][R4.64], R54 ;  /* 0x0000003604008986 */ /* 0x0001e2000c101b04 */
[----:B------:R-:W-:-:S13]  /*8330*/  ISETP.GE.AND P0, PT, R2, R48, PT ;  /* 0x000000300200720c */ /* 0x000fda0003f06270 */
[----:B0-----:R-:W-:Y:S05]  /*8340*/  @P0 BRA `(.L_x_17370) ;  /* 0x0000000000480947 */ /* 0x001fea0003800000 */
[----:B------:R-:W0:Y:S01]  /*8350*/  LDC.64 R4, c[0x0][0x218] ;  /* 0x00008600ff047b82 */ /* 0x000e220000000a00 */
[-C--:B-----5:R-:W-:Y:S01]  /*8360*/  LOP3.LUT R39, R39, R38.reuse, RZ, 0x3c, !PT ;  /* 0x0000002627277212 */ /* 0x0a0fe200078e3cff */
[----:B------:R-:W-:Y:S02]  /*8370*/  IMAD.IADD R7, R49, 0x1, R2 ;  /* 0x0000000131077824 */ /* 0x000fe400078e0202 */
[----:B------:R-:W-:Y:S01]  /*8380*/  VIADD R2, R2, 0x80 ;  /* 0x0000008002027836 */ /* 0x000fe20000000000 */
[----:B------:R-:W-:-:S04]  /*8390*/  LOP3.LUT R38, R39, R38, RZ, 0x3c, !PT ;  /* 0x0000002627267212 */ /* 0x000fc800078e3cff */
[----:B------:R-:W-:Y:S02]  /*83a0*/  LOP3.LUT R39, R39, R38, RZ, 0x3c, !PT ;  /* 0x0000002627277212 */ /* 0x000fe400078e3cff */
[----:B------:R-:W-:Y:S01]  /*83b0*/  ISETP.GE.AND P0, PT, R2, R48, PT ;  /* 0x000000300200720c */ /* 0x000fe20003f06270 */
[----:B0-----:R-:W-:-:S05]  /*83c0*/  IMAD.WIDE.U32 R4, R7, 0x8, R4 ;  /* 0x0000000807047825 */ /* 0x001fca00078e0004 */
[----:B------:R0:W-:Y:S07]  /*83d0*/  STG.E.64 desc[UR4][R4.64], R38 ;  /* 0x0000002604007986 */ /* 0x0001ee000c101b04 */
[----:B------:R-:W-:Y:S05]  /*83e0*/  @P0 BRA `(.L_x_17371) ;  /* 0x0000000000480947 */ /* 0x000fea0003800000 */
[----:B0-----:R-:W0:Y:S01]  /*83f0*/  LDC.64 R4, c[0x0][0x218] ;  /* 0x00008600ff047b82 */ /* 0x001e220000000a00 */
[-C--:B------:R-:W-:Y:S01]  /*8400*/  LOP3.LUT R35, R35, R34.reuse, RZ, 0x3c, !PT ;  /* 0x0000002223237212 */ /* 0x080fe200078e3cff */
[----:B------:R-:W-:Y:S02]  /*8410*/  IMAD.IADD R7, R49, 0x1, R2 ;  /* 0x0000000131077824 */ /* 0x000fe400078e0202 */
[----:B------:R-:W-:Y:S01]  /*8420*/  VIADD R2, R2, 0x80 ;  /* 0x0000008002027836 */ /* 0x000fe20000000000 */
[----:B------:R-:W-:-:S04]  /*8430*/  LOP3.LUT R34, R35, R34, RZ, 0x3c, !PT ;  /* 0x0000002223227212 */ /* 0x000fc800078e3cff */
[----:B------:R-:W-:Y:S01]  /*8440*/  LOP3.LUT R35, R35, R34, RZ, 0x3c, !PT ;  /* 0x0000002223237212 */ /* 0x000fe200078e3cff */
[----:B0-----:R-:W-:-:S05]  /*8450*/  IMAD.WIDE.U32 R4, R7, 0x8, R4 ;  /* 0x0000000807047825 */ /* 0x001fca00078e0004 */
[----:B------:R0:W-:Y:S02]  /*8460*/  STG.E.64 desc[UR4][R4.64], R34 ;  /* 0x0000002204007986 */ /* 0x0001e4000c101b04 */
.L_x_17370:
[----:B------:R-:W-:-:S13]  /*8470*/  ISETP.GE.AND P0, PT, R2, R48, PT ;  /* 0x000000300200720c */ /* 0x000fda0003f06270 */
[----:B------:R-:W-:Y:S05]  /*8480*/  @P0 BRA `(.L_x_17372) ;  /* 0x0000000000480947 */ /* 0x000fea0003800000 */
[----:B0-----:R-:W0:Y:S01]  /*8490*/  LDC.64 R4, c[0x0][0x218] ;  /* 0x00008600ff047b82 */ /* 0x001e220000000a00 */
[-C--:B-----5:R-:W-:Y:S01]  /*84a0*/  LOP3.LUT R31, R31, R30.reuse, RZ, 0x3c, !PT ;  /* 0x0000001e1f1f7212 */ /* 0x0a0fe200078e3cff */
[----:B------:R-:W-:Y:S02]  /*84b0*/  IMAD.IADD R7, R49, 0x1, R2 ;  /* 0x0000000131077824 */ /* 0x000fe400078e0202 */
[----:B------:R-:W-:Y:S01]  /*84c0*/  VIADD R2, R2, 0x80 ;  /* 0x0000008002027836 */ /* 0x000fe20000000000 */
[----:B------:R-:W-:-:S04]  /*84d0*/  LOP3.LUT R30, R31, R30, RZ, 0x3c, !PT ;  /* 0x0000001e1f1e7212 */ /* 0x000fc800078e3cff */
[----:B------:R-:W-:Y:S01]  /*84e0*/  LOP3.LUT R31, R31, R30, RZ, 0x3c, !PT ;  /* 0x0000001e1f1f7212 */ /* 0x000fe200078e3cff */
[----:B0-----:R-:W-:-:S05]  /*84f0*/  IMAD.WIDE.U32 R4, R7, 0x8, R4 ;  /* 0x0000000807047825 */ /* 0x001fca00078e0004 */
[----:B------:R1:W-:Y:S02]  /*8500*/  STG.E.64 desc[UR4][R4.64], R30 ;  /* 0x0000001e04007986 */ /* 0x0003e4000c101b04 */
.L_x_17371:
[----:B------:R-:W-:-:S13]  /*8510*/  ISETP.GE.AND P0, PT, R2, R48, PT ;  /* 0x000000300200720c */ /* 0x000fda0003f06270 */
[----:B------:R-:W-:Y:S05]  /*8520*/  @P0 BRA `(.L_x_17373) ;  /* 0x00000000004c0947 */ /* 0x000fea0003800000 */
[----:B01----:R-:W0:Y:S01]  /*8530*/  LDC.64 R4, c[0x0][0x218] ;  /* 0x00008600ff047b82 */ /* 0x003e220000000a00 */
[-C--:B------:R-:W-:Y:S01]  /*8540*/  LOP3.LUT R27, R27, R26.reuse, RZ, 0x3c, !PT ;  /* 0x0000001a1b1b7212 */ /* 0x080fe200078e3cff */
[----:B------:R-:W-:Y:S02]  /*8550*/  IMAD.IADD R7, R49, 0x1, R2 ;  /* 0x0000000131077824 */ /* 0x000fe400078e0202 */
[----:B------:R-:W-:Y:S01]  /*8560*/  VIADD R2, R2, 0x80 ;  /* 0x0000008002027836 */ /* 0x000fe20000000000 */
[----:B------:R-:W-:-:S04]  /*8570*/  LOP3.LUT R26, R27, R26, RZ, 0x3c, !PT ;  /* 0x0000001a1b1a7212 */ /* 0x000fc800078e3cff */
[----:B------:R-:W-:Y:S01]  /*8580*/  LOP3.LUT R27, R27, R26, RZ, 0x3c, !PT ;  /* 0x0000001a1b1b7212 */ /* 0x000fe200078e3cff */
[----:B0-----:R-:W-:-:S05]  /*8590*/  IMAD.WIDE.U32 R4, R7, 0x8, R4 ;  /* 0x0000000807047825 */ /* 0x001fca00078e0004 */
[----:B------:R1:W-:Y:S02]  /*85a0*/  STG.E.64 desc[UR4][R4.64], R26 ;  /* 0x0000001a04007986 */ /* 0x0003e4000c101b04 */
.L_x_17372:
[----:B------:R-:W-:-:S13]  /*85b0*/  ISETP.GE.AND P0, PT, R2, R48, PT ;  /* 0x000000300200720c */ /* 0x000fda0003f06270 */
[----:B------:R-:W-:Y:S05]  /*85c0*/  @P0 BREAK B1 ;  /* 0x0000000000010942 */ /* 0x000fea0003800000 */
[----:B------:R-:W-:Y:S05]  /*85d0*/  @P0 BRA `(.L_x_17374) ;  /* 0x0000000000480947 */ /* 0x000fea0003800000 */
[----:B01----:R-:W0:Y:S01]  /*85e0*/  LDC.64 R4, c[0x0][0x218] ;  /* 0x00008600ff047b82 */ /* 0x003e220000000a00 */
[-C--:B-----5:R-:W-:Y:S01]  /*85f0*/  LOP3.LUT R13, R13, R12.reuse, RZ, 0x3c, !PT ;  /* 0x0000000c0d0d7212 */ /* 0x0a0fe200078e3cff */
[----:B------:R-:W-:Y:S02]  /*8600*/  IMAD.IADD R7, R49, 0x1, R2 ;  /* 0x0000000131077824 */ /* 0x000fe400078e0202 */
[----:B------:R-:W-:Y:S01]  /*8610*/  VIADD R2, R2, 0x80 ;  /* 0x0000008002027836 */ /* 0x000fe20000000000 */
[----:B------:R-:W-:-:S04]  /*8620*/  LOP3.LUT R12, R13, R12, RZ, 0x3c, !PT ;  /* 0x0000000c0d0c7212 */ /* 0x000fc800078e3cff */
[----:B------:R-:W-:Y:S01]  /*8630*/  LOP3.LUT R13, R13, R12, RZ, 0x3c, !PT ;  /* 0x0000000c0d0d7212 */ /* 0x000fe200078e3cff */
[----:B0-----:R-:W-:-:S05]  /*8640*/  IMAD.WIDE.U32 R4, R7, 0x8, R4 ;  /* 0x0000000807047825 */ /* 0x001fca00078e0004 */
[----:B------:R2:W-:Y:S02]  /*8650*/  STG.E.64 desc[UR4][R4.64], R12 ;  /* 0x0000000c04007986 */ /* 0x0005e4000c101b04 */
.L_x_17373:
[----:B------:R-:W-:Y:S05]  /*8660*/  BSYNC B1 ;  /* 0x0000000000017941 */ /* 0x000fea0003800000 */
.L_x_17369:
[----:B------:R-:W-:-:S13]  /*8670*/  ISETP.GE.AND P0, PT, R2, R48, PT ;  /* 0x000000300200720c */ /* 0x000fda0003f06270 */
[----:B012---:R-:W0:Y:S01]  /*8680*/  @!P0 LDC.64 R4, c[0x0][0x218] ;  /* 0x00008600ff048b82 */ /* 0x007e220000000a00 */
[-C--:B------:R-:W-:Y:S01]  /*8690*/  @!P0 LOP3.LUT R11, R11, R10.reuse, RZ, 0x3c, !PT ;  /* 0x0000000a0b0b8212 */ /* 0x080fe200078e3cff */
[----:B------:R-:W-:Y:S02]  /*86a0*/  @!P0 IMAD.IADD R7, R49, 0x1, R2 ;  /* 0x0000000131078824 */ /* 0x000fe400078e0202 */
[----:B------:R-:W-:Y:S01]  /*86b0*/  @!P0 VIADD R2, R2, 0x80 ;  /* 0x0000008002028836 */ /* 0x000fe20000000000 */
[----:B------:R-:W-:-:S04]  /*86c0*/  @!P0 LOP3.LUT R10, R11, R10, RZ, 0x3c, !PT ;  /* 0x0000000a0b0a8212 */ /* 0x000fc800078e3cff */
[----:B------:R-:W-:Y:S01]  /*86d0*/  @!P0 LOP3.LUT R11, R11, R10, RZ, 0x3c, !PT ;  /* 0x0000000a0b0b8212 */ /* 0x000fe200078e3cff */
[----:B0-----:R-:W-:-:S05]  /*86e0*/  @!P0 IMAD.WIDE.U32 R4, R7, 0x8, R4 ;  /* 0x0000000807048825 */ /* 0x001fca00078e0004 */
[----:B------:R2:W-:Y:S02]  /*86f0*/  @!P0 STG.E.64 desc[UR4][R4.64], R10 ;  /* 0x0000000a04008986 */ /* 0x0005e4000c101b04 */
.L_x_17374:
[----:B------:R-:W-:Y:S05]  /*8700*/  BSYNC B0 ;  /* 0x0000000000007941 */ /* 0x000fea0003800000 */
.L_x_17368:
[----:B------:R-:W-:Y:S05]  /*8710*/  WARPSYNC.ALL ;  /* 0x0000000000007948 */ /* 0x000fea0003800000 */
[----:B------:R-:W-:-:S13]  /*8720*/  ISETP.GE.AND P0, PT, R2, R48, PT ;  /* 0x000000300200720c */ /* 0x000fda0003f06270 */
[----:B------:R-:W-:Y:S05]  /*8730*/  @P0 EXIT ;  /* 0x000000000000094d */ /* 0x000fea0003800000 */
[----:B012---:R-:W0:Y:S01]  /*8740*/  LDC.64 R4, c[0x0][0x218] ;  /* 0x00008600ff047b82 */ /* 0x007e220000000a00 */
[----:B------:R-:W-:Y:S02]  /*8750*/  IMAD.IADD R49, R49, 0x1, R2 ;  /* 0x0000000131317824 */ /* 0x000fe400078e0202 */
[----:B------:R-:W-:Y:S02]  /*8760*/  IMAD.MOV.U32 R2, RZ, RZ, R0 ;  /* 0x000000ffff027224 */ /* 0x000fe400078e0000 */
[----:B0-----:R-:W-:-:S05]  /*8770*/  IMAD.WIDE.U32 R4, R49, 0x8, R4 ;  /* 0x0000000831047825 */ /* 0x001fca00078e0004 */
[----:B------:R-:W-:Y:S01]  /*8780*/  STG.E.64 desc[UR4][R4.64], R2 ;  /* 0x0000000204007986 */ /* 0x000fe2000c101b04 */
[----:B------:R-:W-:Y:S05]  /*8790*/  EXIT ;  /* 0x000000000000794d */ /* 0x000fea0003800000 */
        .weak           $__internal_67_$__cuda_sm20_div_rn_f64_full
        .type           $__internal_67_$__cuda_sm20_div_rn_f64_full,@function
        .size           $__internal_67_$__cuda_sm20_div_rn_f64_full,(.L_x_19743 - $__internal_67_$__cuda_sm20_div_rn_f64_full)
$__internal_67_$__cuda_sm20_div_rn_f64_full:
[C---:B------:R-:W-:Y:S01]  /*87a0*/  FSETP.GEU.AND P2, PT, |R2|.reuse, 1.469367938527859385e-39, PT ;  /* 0x001000000200780b */ /* 0x040fe20003f4e200 */
[--C-:B------:R-:W-:Y:S01]  /*87b0*/  IMAD.MOV.U32 R40, RZ, RZ, R3.reuse ;  /* 0x000000ffff287224 */ /* 0x100fe200078e0003 */
[----:B------:R-:W-:Y:S01]  /*87c0*/  LOP3.LUT R6, R2, 0x800fffff, RZ, 0xc0, !PT ;  /* 0x800fffff02067812 */ /* 0x000fe200078ec0ff */
[----:B------:R-:W-:Y:S01]  /*87d0*/  IMAD.MOV.U32 R41, RZ, RZ, R2 ;  /* 0x000000ffff297224 */ /* 0x000fe200078e0002 */
[-C--:B------:R-:W-:Y:S01]  /*87e0*/  LOP3.LUT R5, R5, R4.reuse, RZ, 0x3c, !PT ;  /* 0x0000000405057212 */ /* 0x080fe200078e3cff */
[----:B------:R-:W-:Y:S01]  /*87f0*/  IMAD.MOV.U32 R42, RZ, RZ, 0x1 ;  /* 0x00000001ff2a7424 */ /* 0x000fe200078e00ff */
[----:B------:R-:W-:Y:S01]  /*8800*/  LOP3.LUT R7, R6, 0x3ff00000, RZ, 0xfc, !PT ;  /* 0x3ff0000006077812 */ /* 0x000fe200078efcff */
[----:B------:R-:W-:Y:S01]  /*8810*/  IMAD.MOV.U32 R6, RZ, RZ, R3 ;  /* 0x000000ffff067224 */ /* 0x000fe200078e0003 */
[C---:B------:R-:W-:Y:S01]  /*8820*/  LOP3.LUT R4, R5.reuse, R4, RZ, 0x3c, !PT ;  /* 0x0000000405047212 */ /* 0x040fe200078e3cff */
[----:B------:R-:W-:Y:S01]  /*8830*/  IMAD.MOV.U32 R56, RZ, RZ, 0x1ca00000 ;  /* 0x1ca00000ff387424 */ /* 0x000fe200078e00ff */
[----:B------:R-:W-:Y:S01]  /*8840*/  LOP3.LUT R52, R2, 0x7ff00000, RZ, 0xc0, !PT ;  /* 0x7ff0000002347812 */ /* 0x000fe200078ec0ff */
[----:B------:R-:W-:Y:S01]  /*8850*/  BSSY B0, `(.L_x_17375) ;  /* 0x0000057000007945 */ /* 0x000fe20003800000 */
[----:B------:R-:W-:Y:S01]  /*8860*/  LOP3.LUT R5, R5, R4, RZ, 0x3c, !PT ;  /* 0x0000000405057212 */ /* 0x000fe200078e3cff */
[----:B------:R-:W-:-:S03]  /*8870*/  @!P2 DMUL R6, R40, 8.98846567431157953865e+307 ;  /* 0x7fe000002806a828 */ /* 0x000fc60000000000 */
[C---:B------:R-:W-:Y:S02]  /*8880*/  FSETP.GEU.AND P0, PT, |R5|.reuse, 1.469367938527859385e-39, PT ;  /* 0x001000000500780b */ /* 0x040fe40003f0e200 */
[----:B------:R-:W-:Y:S01]  /*8890*/  LOP3.LUT R55, R5, 0x7ff00000, RZ, 0xc0, !PT ;  /* 0x7ff0000005377812 */ /* 0x000fe200078ec0ff */
[----:B------:R-:W0:Y:S03]  /*88a0*/  MUFU.RCP64H R43, R7 ;  /* 0x00000007002b7308 */ /* 0x000e260000001800 */
[----:B------:R-:W-:-:S07]  /*88b0*/  ISETP.GE.U32.AND P4, PT, R55, R52, PT ;  /* 0x000000343700720c */ /* 0x000fce0003f86070 */
[----:B------:R-:W-:-:S04]  /*88c0*/  @!P0 LOP3.LUT R3, R41, 0x7ff00000, RZ, 0xc0, !PT ;  /* 0x7ff0000029038812 */ /* 0x000fc800078ec0ff */
[----:B------:R-:W-:Y:S01]  /*88d0*/  @!P0 ISETP.GE.U32.AND P3, PT, R55, R3, PT ;  /* 0x000000033700820c */ /* 0x000fe20003f66070 */
[----:B0-----:R-:W-:-:S03]  /*88e0*/  DFMA R46, R42, -R6, 1 ;  /* 0x3ff000002a2e742b */ /* 0x001fc60000000806 */
[----:B------:R-:W-:-:S04]  /*88f0*/  @!P0 SEL R2, R56, 0x63400000, !P3 ;  /* 0x6340000038028807 */ /* 0x000fc80005800000 */
[----:B------:R-:W-:Y:S01]  /*8900*/  @!P0 LOP3.LUT R2, R2, 0x80000000, R5, 0xf8, !PT ;  /* 0x8000000002028812 */ /* 0x000fe200078ef805 */
[----:B------:R-:W-:-:S03]  /*8910*/  DFMA R46, R46, R46, R46 ;  /* 0x0000002e2e2e722b */ /* 0x000fc6000000002e */
[----:B------:R-:W-:Y:S01]  /*8920*/  @!P0 LOP3.LUT R3, R2, 0x100000, RZ, 0xfc, !PT ;  /* 0x0010000002038812 */ /* 0x000fe200078efcff */
[----:B------:R-:W-:-:S04]  /*8930*/  @!P0 IMAD.MOV.U32 R2, RZ, RZ, RZ ;  /* 0x000000ffff028224 */ /* 0x000fc800078e00ff */
[----:B------:R-:W-:Y:S01]  /*8940*/  DFMA R46, R42, R46, R42 ;  /* 0x0000002e2a2e722b */ /* 0x000fe2000000002a */
[----:B------:R-:W-:-:S04]  /*8950*/  SEL R42, R56, 0x63400000, !P4 ;  /* 0x63400000382a7807 */ /* 0x000fc80006000000 */
[----:B------:R-:W-:Y:S01]  /*8960*/  LOP3.LUT R43, R42, 0x800fffff, R5, 0xf8, !PT ;  /* 0x800fffff2a2b7812 */ /* 0x000fe200078ef805 */
[----:B------:R-:W-:-:S06]  /*8970*/  IMAD.MOV.U32 R42, RZ, RZ, R4 ;  /* 0x000000ffff2a7224 */ /* 0x000fcc00078e0004 */
[----:B------:R-:W-:Y:S02]  /*8980*/  @!P0 DFMA R42, R42, 2, -R2 ;  /* 0x400000002a2a882b */ /* 0x000fe40000000802 */
[----:B------:R-:W-:-:S08]  /*8990*/  DFMA R2, R46, -R6, 1 ;  /* 0x3ff000002e02742b */ /* 0x000fd00000000806 */
[----:B------:R-:W-:-:S08]  /*89a0*/  DFMA R2, R46, R2, R46 ;  /* 0x000000022e02722b */ /* 0x000fd0000000002e */
[----:B------:R-:W-:-:S08]  /*89b0*/  DMUL R46, R2, R42 ;  /* 0x0000002a022e7228 */ /* 0x000fd00000000000 */
[----:B------:R-:W-:-:S08]  /*89c0*/  DFMA R50, R46, -R6, R42 ;  /* 0x800000062e32722b */ /* 0x000fd0000000002a */
[----:B------:R-:W-:Y:S01]  /*89d0*/  DFMA R46, R2, R50, R46 ;  /* 0x00000032022e722b */ /* 0x000fe2000000002e */
[----:B------:R-:W-:Y:S01]  /*89e0*/  IMAD.MOV.U32 R50, RZ, RZ, R55 ;  /* 0x000000ffff327224 */ /* 0x000fe200078e0037 */
[----:B------:R-:W-:Y:S01]  /*89f0*/  @!P0 LOP3.LUT R50, R43, 0x7ff00000, RZ, 0xc0, !PT ;  /* 0x7ff000002b328812 */ /* 0x000fe200078ec0ff */
[----:B------:R-:W-:Y:S01]  /*8a00*/  IMAD.MOV.U32 R51, RZ, RZ, R52 ;  /* 0x000000ffff337224 */ /* 0x000fe200078e0034 */
[----:B------:R-:W-:-:S03]  /*8a10*/  @!P2 LOP3.LUT R51, R7, 0x7ff00000, RZ, 0xc0, !PT ;  /* 0x7ff000000733a812 */ /* 0x000fc600078ec0ff */
[----:B------:R-:W-:-:S05]  /*8a20*/  VIADD R2, R50, 0xffffffff ;  /* 0xffffffff32027836 */ /* 0x000fca0000000000 */
[----:B------:R-:W-:Y:S01]  /*8a30*/  ISETP.GT.U32.AND P0, PT, R2, 0x7feffffe, PT ;  /* 0x7feffffe0200780c */ /* 0x000fe20003f04070 */
[----:B------:R-:W-:-:S05]  /*8a40*/  VIADD R2, R51, 0xffffffff ;  /* 0xffffffff33027836 */ /* 0x000fca0000000000 */
        /* <DEDUP_REMOVED lines=27> */
[----:B------:R-:W-:-:S05]  /*8c00*/  FSEL R2, R40, R3, !P0 ;  /* 0x0000000328027208 */ /* 0x000fca0004000000 */
[----:B------:R-:W-:Y:S02]  /*8c10*/  IMAD.MOV.U32 R3, RZ, RZ, R2 ;  /* 0x000000ffff037224 */ /* 0x000fe400078e0002 */
[----:B------:R-:W-:Y:S01]  /*8c20*/  IMAD.MOV.U32 R2, RZ, RZ, R6 ;  /* 0x000000ffff027224 */ /* 0x000fe200078e0006 */
[----:B------:R-:W-:Y:S06]  /*8c30*/  BRA `(.L_x_17377) ;  /* 0x0000000000607947 */ /* 0x000fec0003800000 */
.L_x_17376:
        /* <DEDUP_REMOVED lines=12> */
[----:B------:R-:W-:Y:S02]  /*8d00*/  @!P0 IMAD.MOV.U32 R3, RZ, RZ, R2 ;  /* 0x000000ffff038224 */ /* 0x000fe400078e0002 */
[----:B------:R-:W-:Y:S02]  /*8d10*/  @!P0 IMAD.MOV.U32 R2, RZ, RZ, RZ ;  /* 0x000000ffff028224 */ /* 0x000fe400078e00ff */
[----:B------:R-:W-:Y:S02]  /*8d20*/  @P0 IMAD.MOV.U32 R2, RZ, RZ, RZ ;  /* 0x000000ffff020224 */ /* 0x000fe400078e00ff */
[----:B------:R-:W-:Y:S01]  /*8d30*/  @P0 IMAD.MOV.U32 R3, RZ, RZ, R4 ;  /* 0x000000ffff030224 */ /* 0x000fe200078e0004 */
[----:B------:R-:W-:Y:S06]  /*8d40*/  BRA `(.L_x_17377) ;  /* 0x00000000001c7947 */ /* 0x000fec0003800000 */
.L_x_17379:
[----:B------:R-:W-:-:S05]  /*8d50*/  LOP3.LUT R2, R41, 0x80000, RZ, 0xfc, !PT ;  /* 0x0008000029027812 */ /* 0x000fca00078efcff */
[----:B------:R-:W-:Y:S02]  /*8d60*/  IMAD.MOV.U32 R3, RZ, RZ, R2 ;  /* 0x000000ffff037224 */ /* 0x000fe400078e0002 */
[----:B------:R-:W-:Y:S01]  /*8d70*/  IMAD.MOV.U32 R2, RZ, RZ, R40 ;  /* 0x000000ffff027224 */ /* 0x000fe200078e0028 */
[----:B------:R-:W-:Y:S06]  /*8d80*/  BRA `(.L_x_17377) ;  /* 0x00000000000c7947 */ /* 0x000fec0003800000 */
.L_x_17378:
[----:B------:R-:W-:-:S05]  /*8d90*/  LOP3.LUT R2, R5, 0x80000, RZ, 0xfc, !PT ;  /* 0x0008000005027812 */ /* 0x000fca00078efcff */
[----:B------:R-:W-:Y:S02]  /*8da0*/  IMAD.MOV.U32 R3, RZ, RZ, R2 ;  /* 0x000000ffff037224 */ /* 0x000fe400078e0002 */
[----:B------:R-:W-:-:S07]  /*8db0*/  IMAD.MOV.U32 R2, RZ, RZ, R4 ;  /* 0x000000ffff027224 */ /* 0x000fce00078e0004 */
.L_x_17377:
[----:B------:R-:W-:Y:S05]  /*8dc0*/  BSYNC B0 ;  /* 0x0000000000007941 */ /* 0x000fea0003800000 */
.L_x_17375:
[----:B------:R-:W-:Y:S02]  /*8dd0*/  IMAD.MOV.U32 R4, RZ, RZ, R0 ;  /* 0x000000ffff047224 */ /* 0x000fe400078e0000 */
[----:B------:R-:W-:-:S04]  /*8de0*/  IMAD.MOV.U32 R5, RZ, RZ, 0x0 ;  /* 0x00000000ff057424 */ /* 0x000fc800078e00ff */
[----:B------:R-:W-:Y:S05]  /*8df0*/  RET.REL.NODEC R4 `(_ZN2at6native29vectorized_elementwise_kernelILi2ENS0_13BinaryFunctorIdddZZZNS0_17atan2_kernel_cudaERNS_18TensorIteratorBaseEENKUlvE_clEvENKUlvE_clEvEUlddE_EESt5arrayIPcLm3EEEEviT0_T1_) ;  /* 0xffffff7004807950 */ /* 0x000fea0003c3ffff */
.L_x_17380:
        /* <DEDUP_REMOVED lines=16> */
.L_x_19743:


//--------------------- .text._ZN2at6native29vectorized_elementwise_kernelILi4ENS0_13BinaryFunctorIdddZZZNS0_17atan2_kernel_cudaERNS_18TensorIteratorBaseEENKUlvE_clEvENKUlvE_clEvEUlddE_EESt5arrayIPcLm3EEEEviT0_T1_ --------------------------
	.section	.text._ZN2at6native29vectorized_elementwise_kernelILi4ENS0_13BinaryFunctorIdddZZZNS0_17atan2_kernel_cudaERNS_18TensorIteratorBaseEENKUlvE_clEvENKUlvE_clEvEUlddE_EESt5arrayIPcLm3EEEEviT0_T1_,"ax",@progbits
	.align	128
        .global         _ZN2at6native29vectorized_elementwise_kernelILi4ENS0_13BinaryFunctorIdddZZZNS0_17atan2_kernel_cudaERNS_18TensorIteratorBaseEENKUlvE_clEvENKUlvE_clEvEUlddE_EESt5arrayIPcLm3EEEEviT0_T1_
        .type           _ZN2at6native29vectorized_elementwise_kernelILi4ENS0_13BinaryFunctorIdddZZZNS0_17atan2_kernel_cudaERNS_18TensorIteratorBaseEENKUlvE_clEvENKUlvE_clEvEUlddE_EESt5arrayIPcLm3EEEEviT0_T1_,@function
        .size           _ZN2at6native29vectorized_elementwise_kernelILi4ENS0_13BinaryFunctorIdddZZZNS0_17atan2_kernel_cudaERNS_18TensorIteratorBaseEENKUlvE_clEvENKUlvE_clEvEUlddE_EESt5arrayIPcLm3EEEEviT0_T1_,(.L_x_19744 - _ZN2at6native29vectorized_elementwise_kernelILi4ENS0_13BinaryFunctorIdddZZZNS0_17atan2_kernel_cudaERNS_18TensorIteratorBaseEENKUlvE_clEvENKUlvE_clEvEUlddE_EESt5arrayIPcLm3EEEEviT0_T1_)
        .other          _ZN2at6native29vectorized_elementwise_kernelILi4ENS0_13BinaryFunctorIdddZZZNS0_17atan2_kernel_cudaERNS_18TensorIteratorBaseEENKUlvE_clEvENKUlvE_clEvEUlddE_EESt5arrayIPcLm3EEEEviT0_T1_,@"STO_CUDA_ENTRY STV_DEFAULT"
_ZN2at6native29vectorized_elementwise_kernelILi4ENS0_13BinaryFunctorIdddZZZNS0_17atan2_kernel_cudaERNS_18TensorIteratorBaseEENKUlvE_clEvENKUlvE_clEvEUlddE_EESt5arrayIPcLm3EEEEviT0_T1_:
.text._ZN2at6native29vectorized_elementwise_kernelILi4ENS0_13BinaryFunctorIdddZZZNS0_17atan2_kernel_cudaERNS_18TensorIteratorBaseEENKUlvE_clEvENKUlvE_clEvEUlddE_EESt5arrayIPcLm3EEEEviT0_T1_:
        /* <DEDUP_REMOVED lines=53> */
[----:B-----5:R-:W-:Y:S05]  /*0350*/  CALL.REL.NOINC `($__internal_68_$__cuda_sm20_div_rn_f64_full) ;  /* 0x0000008400107944 */ /* 0x020fea0003c00000 */
.L_x_17385:
[----:B------:R-:W-:Y:S05]  /*0360*/  BSYNC B2 ;  /* 0x0000000000027941 */ /* 0x000fea0003800000 */
.L_x_17384:
        /* <DEDUP_REMOVED lines=79> */
.L_x_17383:
[----:B------:R-:W-:-:S04]  /*0860*/  ISETP.GE.AND P0, PT, R33, RZ, PT ;  /* 0x000000ff2100720c */ /* 0x000fc80003f06270 */
[----:B------:R-:W-:Y:S02]  /*0870*/  FSEL R4, RZ, 3.37028055040000000000e+12, P0 ;  /* 0x54442d18ff047808 */ /* 0x000fe40000000000 */
[----:B------:R-:W-:-:S07]  /*0880*/  FSEL R5, RZ, 2.1426990032196044922, P0 ;  /* 0x400921fbff057808 */ /* 0x000fce0000000000 */
.L_x_17386:
[----:B------:R-:W-:Y:S05]  /*0890*/  BSYNC B1 ;  /* 0x0000000000017941 */ /* 0x000fea0003800000 */
.L_x_17382:
        /* <DEDUP_REMOVED lines=33> */
.L_x_17388:
[----:B------:R-:W-:Y:S05]  /*0ab0*/  BSYNC B1 ;  /* 0x0000000000017941 */ /* 0x000fea0003800000 */
.L_x_17387:
        /* <DEDUP_REMOVED lines=82> */
.L_x_17390:
[----:B------:R-:W-:Y:S02]  /*0fe0*/  FSEL R4, RZ, 3.37028055040000000000e+12, P0 ;  /* 0x54442d18ff047808 */ /* 0x000fe40000000000 */
[----:B------:R-:W-:-:S07]  /*0ff0*/  FSEL R5, RZ, 2.1426990032196044922, P0 ;  /* 0x400921fbff057808 */ /* 0x000fce0000000000 */
.L_x_17391:
[----:B------:R-:W-:Y:S05]  /*1000*/  BSYNC B0 ;  /* 0x0000000000007941 */ /* 0x000fea0003800000 */
.L_x_17389:
        /* <DEDUP_REMOVED lines=32> */
[----:B------:R-:W-:Y:S05]  /*1210*/  CALL.REL.NOINC `($__internal_68_$__cuda_sm20_div_rn_f64_full) ;  /* 0x0000007400607944 */ /* 0x000fea0003c00000 */
.L_x_17393:
[----:B------:R-:W-:Y:S05]  /*1220*/  BSYNC B1 ;  /* 0x0000000000017941 */ /* 0x000fea0003800000 */
.L_x_17392:
        /* <DEDUP_REMOVED lines=82> */
.L_x_17395:
[----:B------:R-:W-:Y:S02]  /*1750*/  FSEL R4, RZ, 3.37028055040000000000e+12, P0 ;  /* 0x54442d18ff047808 */ /* 0x000fe40000000000 */
[----:B------:R-:W-:-:S07]  /*1760*/  FSEL R5, RZ, 2.1426990032196044922, P0 ;  /* 0x400921fbff057808 */ /* 0x000fce0000000000 */
.L_x_17396:
[----:B------:R-:W-:Y:S05]  /*1770*/  BSYNC B0 ;  /* 0x0000000000007941 */ /* 0x000fea0003800000 */
.L_x_17394:
        /* <DEDUP_REMOVED lines=33> */
.L_x_17398:
[----:B------:R-:W-:Y:S05]  /*1990*/  BSYNC B1 ;  /* 0x0000000000017941 */ /* 0x000fea0003800000 */
.L_x_17397:
        /* <DEDUP_REMOVED lines=82> */
.L_x_17400:
[----:B------:R-:W-:Y:S02]  /*1ec0*/  FSEL R4, RZ, 3.37028055040000000000e+12, P0 ;  /* 0x54442d18ff047808 */ /* 0x000fe40000000000 */
[----:B------:R-:W-:-:S07]  /*1ed0*/  FSEL R5, RZ, 2.1426990032196044922, P0 ;  /* 0x400921fbff057808 */ /* 0x000fce0000000000 */
.L_x_17401:
[----:B------:R-:W-:Y:S05]  /*1ee0*/  BSYNC B0 ;  /* 0x0000000000007941 */ /* 0x000fea0003800000 */
.L_x_17399:
        /* <DEDUP_REMOVED lines=33> */
.L_x_17403:
[----:B------:R-:W-:Y:S05]  /*2100*/  BSYNC B1 ;  /* 0x0000000000017941 */ /* 0x000fea0003800000 */
.L_x_17402:
        /* <DEDUP_REMOVED lines=82> */
.L_x_17405:
[----:B------:R-:W-:Y:S02]  /*2630*/  FSEL R4, RZ, 3.37028055040000000000e+12, P0 ;  /* 0x54442d18ff047808 */ /* 0x000fe40000000000 */
[----:B------:R-:W-:-:S07]  /*2640*/  FSEL R5, RZ, 2.1426990032196044922, P0 ;  /* 0x400921fbff057808 */ /* 0x000fce0000000000 */
.L_x_17406:
[----:B------:R-:W-:Y:S05]  /*2650*/  BSYNC B0 ;  /* 0x0000000000007941 */ /* 0x000fea0003800000 */
.L_x_17404:
        /* <DEDUP_REMOVED lines=33> */
.L_x_17408:
[----:B------:R-:W-:Y:S05]  /*2870*/  BSYNC B1 ;  /* 0x0000000000017941 */ /* 0x000fea0003800000 */
.L_x_17407:
        /* <DEDUP_REMOVED lines=82> */
.L_x_17410:
[----:B------:R-:W-:Y:S02]  /*2da0*/  FSEL R4, RZ, 3.37028055040000000000e+12, P0 ;  /* 0x54442d18ff047808 */ /* 0x000fe40000000000 */
[----:B------:R-:W-:-:S07]  /*2db0*/  FSEL R5, RZ, 2.1426990032196044922, P0 ;  /* 0x400921fbff057808 */ /* 0x000fce0000000000 */
.L_x_17411:
[----:B------:R-:W-:Y:S05]  /*2dc0*/  BSYNC B0 ;  /* 0x0000000000007941 */ /* 0x000fea0003800000 */
.L_x_17409:
        /* <DEDUP_REMOVED lines=32> */
[----:B------:R-:W-:Y:S05]  /*2fd0*/  CALL.REL.NOINC `($__internal_68_$__cuda_sm20_div_rn_f64_full) ;  /* 0x0000005400f07944 */ /* 0x000fea0003c00000 */
.L_x_17413:
[----:B------:R-:W-:Y:S05]  /*2fe0*/  BSYNC B1 ;  /* 0x0000000000017941 */ /* 0x000fea0003800000 */
.L_x_17412:
        /* <DEDUP_REMOVED lines=82> */
.L_x_17415:
[----:B------:R-:W-:Y:S02]  /*3510*/  FSEL R4, RZ, 3.37028055040000000000e+12, P0 ;  /* 0x54442d18ff047808 */ /* 0x000fe40000000000 */
[----:B------:R-:W-:-:S07]  /*3520*/  FSEL R5, RZ, 2.1426990032196044922, P0 ;  /* 0x400921fbff057808 */ /* 0x000fce0000000000 */
.L_x_17416:
[----:B------:R-:W-:Y:S05]  /*3530*/  BSYNC B0 ;  /* 0x0000000000007941 */ /* 0x000fea0003800000 */
.L_x_17414:
        /* <DEDUP_REMOVED lines=33> */
.L_x_17418:
[----:B------:R-:W-:Y:S05]  /*3750*/  BSYNC B1 ;  /* 0x0000000000017941 */ /* 0x000fea0003800000 */
.L_x_17417:
        /* <DEDUP_REMOVED lines=82> */
.L_x_17420:
[----:B------:R-:W-:Y:S02]  /*3c80*/  FSEL R2, RZ, 3.37028055040000000000e+12, P0 ;  /* 0x54442d18ff027808 */ /* 0x000fe40000000000 */
[----:B------:R-:W-:-:S07]  /*3c90*/  FSEL R3, RZ, 2.1426990032196044922, P0 ;  /* 0x400921fbff037808 */ /* 0x000fce0000000000 */
.L_x_17421:
[----:B------:R-:W-:Y:S05]  /*3ca0*/  BSYNC B0 ;  /* 0x0000000000007941 */ /* 0x000fea0003800000 */
.L_x_17419:
        /* <DEDUP_REMOVED lines=33> */
.L_x_17381:
        /* <DEDUP_REMOVED lines=118> */
.L_x_17425:
[----:B------:R-:W-:Y:S05]  /*4620*/  BSYNC B2 ;  /* 0x0000000000027941 */ /* 0x000fea0003800000 */
.L_x_17424:
        /* <DEDUP_REMOVED lines=82> */
.L_x_17427:
[----:B------:R-:W-:Y:S02]  /*4b50*/  FSEL R54, RZ, 3.37028055040000000000e+12, P0 ;  /* 0x54442d18ff367808 */ /* 0x000fe40000000000 */
[----:B------:R-:W-:-:S07]  /*4b60*/  FSEL R55, RZ, 2.1426990032196044922, P0 ;  /* 0x400921fbff377808 */ /* 0x000fce0000000000 */
.L_x_17428:
[----:B------:R-:W-:Y:S05]  /*4b70*/  BSYNC B0 ;  /* 0x0000000000007941 */ /* 0x000fea0003800000 */
.L_x_17426:
[----:B------:R-:W-:Y:S01]  /*4b80*/  DADD R10, |R10|, |R12| ;  /* 0x000000000a0a7229 */ /* 0x000fe2000000060c */
[----:B------:R-:W-:-:S07]  /*4b90*/  LOP3.LUT R53, R55, 0x80000000, R13, 0xb8, !PT ;  /* 0x8000000037357812 */ /* 0x000fce00078eb80d */
[----:B------:R-:W-:-:S06]  /*4ba0*/  DSETP.GTU.AND P0, PT, |R10|, +INF , PT ;  /* 0x7ff000000a00742a */ /* 0x000fcc0003f0c200 */
[----:B------:R-:W-:Y:S02]  /*4bb0*/  FSEL R54, R10, R54, P0 ;  /* 0x000000360a367208 */ /* 0x000fe40000000000 */
[----:B------:R-:W-:-:S07]  /*4bc0*/  FSEL R53, R11, R53, P0 ;  /* 0x000000350b357208 */ /* 0x000fce0000000000 */
.L_x_17423:
[----:B------:R-:W-:Y:S05]  /*4bd0*/  BSYNC B1 ;  /* 0x0000000000017941 */ /* 0x000fea0003800000 */
.L_x_17422:
        /* <DEDUP_REMOVED lines=33> */
.L_x_17432:
[----:B------:R-:W-:Y:S05]  /*4df0*/  BSYNC B2 ;  /* 0x0000000000027941 */ /* 0x000fea0003800000 */
.L_x_17431:
        /* <DEDUP_REMOVED lines=82> */
.L_x_17434:
[----:B------:R-:W-:Y:S02]  /*5320*/  FSEL R2, RZ, 3.37028055040000000000e+12, P0 ;  /* 0x54442d18ff027808 */ /* 0x000fe40000000000 */
[----:B------:R-:W-:-:S07]  /*5330*/  FSEL R3, RZ, 2.1426990032196044922, P0 ;  /* 0x400921fbff037808 */ /* 0x000fce0000000000 */
.L_x_17435:
[----:B------:R-:W-:Y:S05]  /*5340*/  BSYNC B0 ;  /* 0x0000000000007941 */ /* 0x000fea0003800000 */
.L_x_17433:
[----:B------:R-:W-:Y:S01]  /*5350*/  DADD R4, |R38|, |R44| ;  /* 0x0000000026047229 */ /* 0x000fe2000000062c */
[----:B------:R-:W-:-:S07]  /*5360*/  LOP3.LUT R45, R3, 0x80000000, R45, 0xb8, !PT ;  /* 0x80000000032d7812 */ /* 0x000fce00078eb82d */
[----:B------:R-:W-:-:S06]  /*5370*/  DSETP.GTU.AND P0, PT, |R4|, +INF , PT ;  /* 0x7ff000000400742a */ /* 0x000fcc0003f0c200 */
[----:B------:R-:W-:Y:S02]  /*5380*/  FSEL R39, R4, R2, P0 ;  /* 0x0000000204277208 */ /* 0x000fe40000000000 */
[----:B------:R-:W-:-:S07]  /*5390*/  FSEL R38, R5, R45, P0 ;  /* 0x0000002d05267208 */ /* 0x000fce0000000000 */
.L_x_17430:
[----:B------:R-:W-:Y:S05]  /*53a0*/  BSYNC B1 ;  /* 0x0000000000017941 */ /* 0x000fea0003800000 */
.L_x_17429:
        /* <DEDUP_REMOVED lines=33> */
.L_x_17439:
[----:B------:R-:W-:Y:S05]  /*55c0*/  BSYNC B2 ;  /* 0x0000000000027941 */ /* 0x000fea0003800000 */
.L_x_17438:
        /* <DEDUP_REMOVED lines=82> */
.L_x_17441:
[----:B------:R-:W-:Y:S02]  /*5af0*/  FSEL R2, RZ, 3.37028055040000000000e+12, P0 ;  /* 0x54442d18ff027808 */ /* 0x000fe40000000000 */
[----:B------:R-:W-:-:S07]  /*5b00*/  FSEL R3, RZ, 2.1426990032196044922, P0 ;  /* 0x400921fbff037808 */ /* 0x000fce0000000000 */
.L_x_17442:
[----:B------:R-:W-:Y:S05]  /*5b10*/  BSYNC B0 ;  /* 0x0000000000007941 */ /* 0x000fea0003800000 */
.L_x_17440:
[----:B------:R-:W-:Y:S01]  /*5b20*/  DADD R4, |R34|, |R36| ;  /* 0x0000000022047229 */ /* 0x000fe20000000624 */
[----:B------:R-:W-:-:S07]  /*5b30*/  LOP3.LUT R37, R3, 0x80000000, R37, 0xb8, !PT ;  /* 0x8000000003257812 */ /* 0x000fce00078eb825 */
[----:B------:R-:W-:-:S06]  /*5b40*/  DSETP.GTU.AND P0, PT, |R4|, +INF , PT ;  /* 0x7ff000000400742a */ /* 0x000fcc0003f0c200 */
[----:B------:R-:W-:Y:S02]  /*5b50*/  FSEL R35, R4, R2, P0 ;  /* 0x0000000204237208 */ /* 0x000fe40000000000 */
[----:B------:R-:W-:-:S07]  /*5b60*/  FSEL R34, R5, R37, P0 ;  /* 0x0000002505227208 */ /* 0x000fce0000000000 */
.L_x_17437:
[----:B------:R-:W-:Y:S05]  /*5b70*/  BSYNC B1 ;  /* 0x0000000000017941 */ /* 0x000fea0003800000 */
.L_x_17436:
        /* <DEDUP_REMOVED lines=33> */
.L_x_17446:
[----:B------:R-:W-:Y:S05]  /*5d90*/  BSYNC B2 ;  /* 0x0000000000027941 */ /* 0x000fea0003800000 */
.L_x_17445:
        /* <DEDUP_REMOVED lines=82> */
.L_x_17448:
[----:B------:R-:W-:Y:S02]  /*62c0*/  FSEL R2, RZ, 3.37028055040000000000e+12, P0 ;  /* 0x54442d18ff027808 */ /* 0x000fe40000000000 */
[----:B------:R-:W-:-:S07]  /*62d0*/  FSEL R3, RZ, 2.1426990032196044922, P0 ;  /* 0x400921fbff037808 */ /* 0x000fce0000000000 */
.L_x_17449:
[----:B------:R-:W-:Y:S05]  /*62e0*/  BSYNC B0 ;  /* 0x0000000000007941 */ /* 0x000fea0003800000 */
.L_x_17447:
[----:B------:R-:W-:Y:S01]  /*62f0*/  DADD R4, |R30|, |R32| ;  /* 0x000000001e047229 */ /* 0x000fe20000000620 */
[----:B------:R-:W-:-:S07]  /*6300*/  LOP3.LUT R33, R3, 0x80000000, R33, 0xb8, !PT ;  /* 0x8000000003217812 */ /* 0x000fce00078eb821 */
[----:B------:R-:W-:-:S06]  /*6310*/  DSETP.GTU.AND P0, PT, |R4|, +INF , PT ;  /* 0x7ff000000400742a */ /* 0x000fcc0003f0c200 */
[----:B------:R-:W-:Y:S02]  /*6320*/  FSEL R31, R4, R2, P0 ;  /* 0x00000002041f7208 */ /* 0x000fe40000000000 */
[----:B------:R-:W-:-:S07]  /*6330*/  FSEL R30, R5, R33, P0 ;  /* 0x00000021051e7208 */ /* 0x000fce0000000000 */
.L_x_17444:
[----:B------:R-:W-:Y:S05]  /*6340*/  BSYNC B1 ;  /* 0x0000000000017941 */ /* 0x000fea0003800000 */
.L_x_17443:
        /* <DEDUP_REMOVED lines=33> */
.L_x_17453:
[----:B------:R-:W-:Y:S05]  /*6560*/  BSYNC B2 ;  /* 0x0000000000027941 */ /* 0x000fea0003800000 */
.L_x_17452:
        /* <DEDUP_REMOVED lines=82> */
.L_x_17455:
[----:B------:R-:W-:Y:S02]  /*6a90*/  FSEL R2, RZ, 3.37028055040000000000e+12, P0 ;  /* 0x54442d18ff027808 */ /* 0x000fe40000000000 */
[----:B------:R-:W-:-:S07]  /*6aa0*/  FSEL R3, RZ, 2.1426990032196044922, P0 ;  /* 0x400921fbff037808 */ /* 0x000fce0000000000 */
.L_x_17456:
[----:B------:R-:W-:Y:S05]  /*6ab0*/  BSYNC B0 ;  /* 0x0000000000007941 */ /* 0x000fea0003800000 */
.L_x_17454:
[----:B------:R-:W-:Y:S01]  /*6ac0*/  DADD R4, |R26|, |R28| ;  /* 0x000000001a047229 */ /* 0x000fe2000000061c */
[----:B------:R-:W-:-:S07]  /*6ad0*/  LOP3.LUT R29, R3, 0x80000000, R29, 0xb8, !PT ;  /* 0x80000000031d7812 */ /* 0x000fce00078eb81d */
[----:B------:R-:W-:-:S06]  /*6ae0*/  DSETP.GTU.AND P0, PT, |R4|, +INF , PT ;  /* 0x7ff000000400742a */ /* 0x000fcc0003f0c200 */
[----:B------:R-:W-:Y:S02]  /*6af0*/  FSEL R27, R4, R2, P0 ;  /* 0x00000002041b7208 */ /* 0x000fe40000000000 */
[----:B------:R-:W-:-:S07]  /*6b00*/  FSEL R26, R5, R29, P0 ;  /* 0x0000001d051a7208 */ /* 0x000fce0000000000 */
.L_x_17451:
[----:B------:R-:W-:Y:S05]  /*6b10*/  BSYNC B1 ;  /* 0x0000000000017941 */ /* 0x000fea0003800000 */
.L_x_17450:
        /* <DEDUP_REMOVED lines=33> */
.L_x_17460:
[----:B------:R-:W-:Y:S05]  /*6d30*/  BSYNC B2 ;  /* 0x0000000000027941 */ /* 0x000fea0003800000 */
.L_x_17459:
        /* <DEDUP_REMOVED lines=82> */
.L_x_17462:
[----:B------:R-:W-:Y:S02]  /*7260*/  FSEL R2, RZ, 3.37028055040000000000e+12, P0 ;  /* 0x54442d18ff027808 */ /* 0x000fe40000000000 */
[----:B------:R-:W-:-:S07]  /*7270*/  FSEL R3, RZ, 2.1426990032196044922, P0 ;  /* 0x400921fbff037808 */ /* 0x000fce0000000000 */
.L_x_17463:
[----:B------:R-:W-:Y:S05]  /*7280*/  BSYNC B0 ;  /* 0x0000000000007941 */ /* 0x000fea0003800000 */
.L_x_17461:
[----:B------:R-:W-:Y:S01]  /*7290*/  DADD R22, |R22|, |R24| ;  /* 0x0000000016167229 */ /* 0x000fe20000000618 */
[----:B------:R-:W-:-:S07]  /*72a0*/  LOP3.LUT R25, R3, 0x80000000, R25, 0xb8, !PT ;  /* 0x8000000003197812 */ /* 0x000fce00078eb819 */
[----:B------:R-:W-:-:S06]  /*72b0*/  DSETP.GTU.AND P0, PT, |R22|, +INF , PT ;  /* 0x7ff000001600742a */ /* 0x000fcc0003f0c200 */
[----:B------:R-:W-:Y:S02]  /*72c0*/  FSEL R13, R22, R2, P0 ;  /* 0x00000002160d7208 */ /* 0x000fe40000000000 */
[----:B------:R-:W-:-:S07]  /*72d0*/  FSEL R12, R23, R25, P0 ;  /* 0x00000019170c7208 */ /* 0x000fce0000000000 */
.L_x_17458:
[----:B------:R-:W-:Y:S05]  /*72e0*/  BSYNC B1 ;  /* 0x0000000000017941 */ /* 0x000fea0003800000 */
.L_x_17457:
        /* <DEDUP_REMOVED lines=33> */
.L_x_17467:
[----:B------:R-:W-:Y:S05]  /*7500*/  BSYNC B2 ;  /* 0x0000000000027941 */ /* 0x000fea0003800000 */
.L_x_17466:
        /* <DEDUP_REMOVED lines=82> */
.L_x_17469:
[----:B------:R-:W-:Y:S02]  /*7a30*/  FSEL R2, RZ, 3.37028055040000000000e+12, P0 ;  /* 0x54442d18ff027808 */ /* 0x000fe40000000000 */
[----:B------:R-:W-:-:S07]  /*7a40*/  FSEL R3, RZ, 2.1426990032196044922, P0 ;  /* 0x400921fbff037808 */ /* 0x000fce0000000000 */
.L_x_17470:
[----:B------:R-:W-:Y:S05]  /*7a50*/  BSYNC B0 ;  /* 0x0000000000007941 */ /* 0x000fea0003800000 */
.L_x_17468:
[----:B------:R-:W-:Y:S01]  /*7a60*/  DADD R18, |R18|, |R20| ;  /* 0x0000000012127229 */ /* 0x000fe20000000614 */
[----:B------:R-:W-:-:S07]  /*7a70*/  LOP3.LUT R21, R3, 0x80000000, R21, 0xb8, !PT ;  /* 0x8000000003157812 */ /* 0x000fce00078eb815 */
[----:B------:R-:W-:-:S06]  /*7a80*/  DSETP.GTU.AND P0, PT, |R18|, +INF , PT ;  /* 0x7ff000001200742a */ /* 0x000fcc0003f0c200 */
[----:B------:R-:W-:Y:S02]  /*7a90*/  FSEL R11, R18, R2, P0 ;  /* 0x00000002120b7208 */ /* 0x000fe40000000000 */
[----:B------:R-:W-:-:S07]  /*7aa0*/  FSEL R10, R19, R21, P0 ;  /* 0x00000015130a7208 */ /* 0x000fce0000000000 */
.L_x_17465:
[----:B------:R-:W-:Y:S05]  /*7ab0*/  BSYNC B1 ;  /* 0x0000000000017941 */ /* 0x000fea0003800000 */
.L_x_17464:
        /* <DEDUP_REMOVED lines=33> */
.L_x_17474:
[----:B------:R-:W-:Y:S05]  /*7cd0*/  BSYNC B2 ;  /* 0x0000000000027941 */ /* 0x000fea0003800000 */
.L_x_17473:
        /* <DEDUP_REMOVED lines=82> */
.L_x_17476:
[----:B------:R-:W-:Y:S02]  /*8200*/  FSEL R2, RZ, 3.37028055040000000000e+12, P0 ;  /* 0x54442d18ff027808 */ /* 0x000fe40000000000 */
[----:B------:R-:W-:-:S07]  /*8210*/  FSEL R3, RZ, 2.1426990032196044922, P0 ;  /* 0x400921fbff037808 */ /* 0x000fce0000000000 */
.L_x_17477:
[----:B------:R-:W-:Y:S05]  /*8220*/  BSYNC B0 ;  /* 0x0000000000007941 */ /* 0x000fea0003800000 */
.L_x_17475:
[----:B------:R-:W-:Y:S01]  /*8230*/  DADD R14, |R14|, |R16| ;  /* 0x000000000e0e7229 */ /* 0x000fe20000000610 */
[----:B------:R-:W-:-:S07]  /*8240*/  LOP3.LUT R3, R3, 0x80000000, R17, 0xb8, !PT ;  /* 0x8000000003037812 */ /* 0x000fce00078eb811 */
[----:B------:R-:W-:-:S06]  /*8250*/  DSETP.GTU.AND P0, PT, |R14|, +INF , PT ;  /* 0x7ff000000e00742a */ /* 0x000fcc0003f0c200 */
[----:B------:R-:W-:Y:S02]  /*8260*/  FSEL R0, R14, R2, P0 ;  /* 0x000000020e007208 */ /* 0x000fe40000000000 */
[----:B------:R-:W-:-:S07]  /*8270*/  FSEL R3, R15, R3, P0 ;  /* 0x000000030f037208 */ /* 0x000fce0000000000 */
.L_x_17472:
[----:B------:R-:W-:Y:S05]  /*8280*/  BSYNC B1 ;  /* 0x0000000000017941 */ /* 0x000fea0003800000 */
.L_x_17471:
        /* <DEDUP_REMOVED lines=30> */
.L_x_17480:
        /* <DEDUP_REMOVED lines=10> */
.L_x_17481:
        /* <DEDUP_REMOVED lines=10> */
.L_x_17482:
        /* <DEDUP_REMOVED lines=11> */
.L_x_17483:
[----:B------:R-:W-:Y:S05]  /*8660*/  BSYNC B1 ;  /* 0x0000000000017941 */ /* 0x000fea0003800000 */
.L_x_17479:
        /* <DEDUP_REMOVED lines=9> */
.L_x_17484:
[----:B------:R-:W-:Y:S05]  /*8700*/  BSYNC B0 ;  /* 0x0000000000007941 */ /* 0x000fea0003800000 */
.L_x_17478:
        /* <DEDUP_REMOVED lines=9> */
        .weak           $__internal_68_$__cuda_sm20_div_rn_f64_full
        .type           $__internal_68_$__cuda_sm20_div_rn_f64_full,@function
        .size           $__internal_68_$__cuda_sm20_div_rn_f64_full,(.L_x_19744 - $__internal_68_$__cuda_sm20_div_rn_f64_full)
$__internal_68_$__cuda_sm20_div_rn_f64_full:
        /* <DEDUP_REMOVED lines=74> */
.L_x_17486:
        /* <DEDUP_REMOVED lines=17> */
.L_x_17489:
[----:B------:R-:W-:-:S05]  /*8d50*/  LOP3.LUT R2, R41, 0x80000, RZ, 0xfc, !PT ;  /* 0x0008000029027812 */ /* 0x000fca00078efcff */
[----:B------:R-:W-:Y:S02]  /*8d60*/  IMAD.MOV.U32 R3, RZ, RZ, R2 ;  /* 0x000000ffff037224 */ /* 0x000fe400078e0002 */
[----:B------:R-:W-:Y:S01]  /*8d70*/  IMAD.MOV.U32 R2, RZ, RZ, R40 ;  /* 0x000000ffff027224 */ /* 0x000fe200078e0028 */
[----:B------:R-:W-:Y:S06]  /*8d80*/  BRA `(.L_x_17487) ;  /* 0x00000000000c7947 */ /* 0x000fec0003800000 */
.L_x_17488:
[----:B------:R-:W-:-:S05]  /*8d90*/  LOP3.LUT R2, R5, 0x80000, RZ, 0xfc, !PT ;  /* 0x0008000005027812 */ /* 0x000fca00078efcff */
[----:B------:R-:W-:Y:S02]  /*8da0*/  IMAD.MOV.U32 R3, RZ, RZ, R2 ;  /* 0x000000ffff037224 */ /* 0x000fe400078e0002 */
[----:B------:R-:W-:-:S07]  /*8db0*/  IMAD.MOV.U32 R2, RZ, RZ, R4 ;  /* 0x000000ffff027224 */ /* 0x000fce00078e0004 */
.L_x_17487:
[----:B------:R-:W-:Y:S05]  /*8dc0*/  BSYNC B0 ;  /* 0x0000000000007941 */ /* 0x000fea0003800000 */
.L_x_17485:
[----:B------:R-:W-:Y:S02]  /*8dd0*/  IMAD.MOV.U32 R4, RZ, RZ, R0 ;  /* 0x000000ffff047224 */ /* 0x000fe400078e0000 */
[----:B------:R-:W-:-:S04]  /*8de0*/  IMAD.MOV.U32 R5, RZ, RZ, 0x0 ;  /* 0x00000000ff057424 */ /* 0x000fc800078e00ff */
[----:B------:R-:W-:Y:S05]  /*8df0*/  RET.REL.NODEC R4 `(_ZN2at6native29vectorized_elementwise_kernelILi4ENS0_13BinaryFunctorIdddZZZNS0_17atan2_kernel_cudaERNS_18TensorIteratorBaseEENKUlvE_clEvENKUlvE_clEvEUlddE_EESt5arrayIPcLm3EEEEviT0_T1_) ;  /* 0xffffff7004807950 */ /* 0x000fea0003c3ffff */
.L_x_17490:
        /* <DEDUP_REMOVED lines=16> */
.L_x_19744:


//--------------------- .text._ZN2at6native29vectorized_elementwise_kernelILi8ENS0_13BinaryFunctorIdddZZZNS0_17atan2_kernel_cudaERNS_18TensorIteratorBaseEENKUlvE_clEvENKUlvE_clEvEUlddE_EESt5arrayIPcLm3EEEEviT0_T1_ --------------------------
	.section	.text._ZN2at6native29vectorized_elementwise_kernelILi8ENS0_13BinaryFunctorIdddZZZNS0_17atan2_kernel_cudaERNS_18TensorIteratorBaseEENKUlvE_clEvENKUlvE_clEvEUlddE_EESt5arrayIPcLm3EEEEviT0_T1_,"ax",@progbits
	.align	128
        .global         _ZN2at6native29vectorized_elementwise_kernelILi8ENS0_13BinaryFunctorIdddZZZNS0_17atan2_kernel_cudaERNS_18TensorIteratorBaseEENKUlvE_clEvENKUlvE_clEvEUlddE_EESt5arrayIPcLm3EEEEviT0_T1_
        .type           _ZN2at6native29vectorized_elementwise_kernelILi8ENS0_13BinaryFunctorIdddZZZNS0_17atan2_kernel_cudaERNS_18TensorIteratorBaseEENKUlvE_clEvENKUlvE_clEvEUlddE_EESt5arrayIPcLm3EEEEviT0_T1_,@function
        .size           _ZN2at6native29vectorized_elementwise_kernelILi8ENS0_13BinaryFunctorIdddZZZNS0_17atan2_kernel_cudaERNS_18TensorIteratorBaseEENKUlvE_clEvENKUlvE_clEvEUlddE_EESt5arrayIPcLm3EEEEviT0_T1_,(.L_x_19745 - _ZN2at6native29vectorized_elementwise_kernelILi8ENS0_13BinaryFunctorIdddZZZNS0_17atan2_kernel_cudaERNS_18TensorIteratorBaseEENKUlvE_clEvENKUlvE_clEvEUlddE_EESt5arrayIPcLm3EEEEviT0_T1_)
        .other          _ZN2at6native29vectorized_elementwise_kernelILi8ENS0_13BinaryFunctorIdddZZZNS0_17atan2_kernel_cudaERNS_18TensorIteratorBaseEENKUlvE_clEvENKUlvE_clEvEUlddE_EESt5arrayIPcLm3EEEEviT0_T1_,@"STO_CUDA_ENTRY STV_DEFAULT"
_ZN2at6native29vectorized_elementwise_kernelILi8ENS0_13BinaryFunctorIdddZZZNS0_17atan2_kernel_cudaERNS_18TensorIteratorBaseEENKUlvE_clEvENKUlvE_clEvEUlddE_EESt5arrayIPcLm3EEEEviT0_T1_:
.text._ZN2at6native29vectorized_elementwise_kernelILi8ENS0_13BinaryFunctorIdddZZZNS0_17atan2_kernel_cudaERNS_18TensorIteratorBaseEENKUlvE_clEvENKUlvE_clEvEUlddE_EESt5arrayIPcLm3EEEEviT0_T1_:
        /* <DEDUP_REMOVED lines=53> */
[----:B-----5:R-:W-:Y:S05]  /*0350*/  CALL.REL.NOINC `($__internal_69_$__cuda_sm20_div_rn_f64_full) ;  /* 0x0000008400107944 */ /* 0x020fea0003c00000 */
.L_x_17495:
[----:B------:R-:W-:Y:S05]  /*0360*/  BSYNC B2 ;  /* 0x0000000000027941 */ /* 0x000fea0003800000 */
.L_x_17494:
        /* <DEDUP_REMOVED lines=79> */
.L_x_17493:
[----:B------:R-:W-:-:S04]  /*0860*/  ISETP.GE.AND P0, PT, R33, RZ, PT ;  /* 0x000000ff2100720c */ /* 0x000fc80003f06270 */
[----:B------:R-:W-:Y:S02]  /*0870*/  FSEL R4, RZ, 3.37028055040000000000e+12, P0 ;  /* 0x54442d18ff047808 */ /* 0x000fe40000000000 */
[----:B------:R-:W-:-:S07]  /*0880*/  FSEL R5, RZ, 2.1426990032196044922, P0 ;  /* 0x400921fbff057808 */ /* 0x000fce0000000000 */
.L_x_17496:
[----:B------:R-:W-:Y:S05]  /*0890*/  BSYNC B1 ;  /* 0x0000000000017941 */ /* 0x000fea0003800000 */
.L_x_17492:
        /* <DEDUP_REMOVED lines=33> */
.L_x_17498:
[----:B------:R-:W-:Y:S05]  /*0ab0*/  BSYNC B1 ;  /* 0x0000000000017941 */ /* 0x000fea0003800000 */
.L_x_17497:
        /* <DEDUP_REMOVED lines=82> */
.L_x_17500:
[----:B------:R-:W-:Y:S02]  /*0fe0*/  FSEL R4, RZ, 3.37028055040000000000e+12, P0 ;  /* 0x54442d18ff047808 */ /* 0x000fe40000000000 */
[----:B------:R-:W-:-:S07]  /*0ff0*/  FSEL R5, RZ, 2.1426990032196044922, P0 ;  /* 0x400921fbff057808 */ /* 0x000fce0000000000 */
.L_x_17501:
[----:B------:R-:W-:Y:S05]  /*1000*/  BSYNC B0 ;  /* 0x0000000000007941 */ /* 0x000fea0003800000 */
.L_x_17499:
        /* <DEDUP_REMOVED lines=32> */
[----:B------:R-:W-:Y:S05]  /*1210*/  CALL.REL.NOINC `($__internal_69_$__cuda_sm20_div_rn_f64_full) ;  /* 0x0000007400607944 */ /* 0x000fea0003c00000 */
.L_x_17503:
[----:B------:R-:W-:Y:S05]  /*1220*/  BSYNC B1 ;  /* 0x0000000000017941 */ /* 0x000fea0003800000 */
.L_x_17502:
        /* <DEDUP_REMOVED lines=82> */
.L_x_17505:
[----:B------:R-:W-:Y:S02]  /*1750*/  FSEL R4, RZ, 3.37028055040000000000e+12, P0 ;  /* 0x54442d18ff047808 */ /* 0x000fe40000000000 */
[----:B------:R-:W-:-:S07]  /*1760*/  FSEL R5, RZ, 2.1426990032196044922, P0 ;  /* 0x400921fbff057808 */ /* 0x000fce0000000000 */
.L_x_17506:
[----:B------:R-:W-:Y:S05]  /*1770*/  BSYNC B0 ;  /* 0x0000000000007941 */ /* 0x000fea0003800000 */
.L_x_17504:
        /* <DEDUP_REMOVED lines=33> */
.L_x_17508:
[----:B------:R-:W-:Y:S05]  /*1990*/  BSYNC B1 ;  /* 0x0000000000017941 */ /* 0x000fea0003800000 */
.L_x_17507:
        /* <DEDUP_REMOVED lines=82> */
.L_x_17510:
[----:B------:R-:W-:Y:S02]  /*1ec0*/  FSEL R4, RZ, 3.37028055040000000000e+12, P0 ;  /* 0x54442d18ff047808 */ /* 0x000fe40000000000 */
[----:B------:R-:W-:-:S07]  /*1ed0*/  FSEL R5, RZ, 2.1426990032196044922, P0 ;  /* 0x400921fbff057808 */ /* 0x000fce0000000000 */
.L_x_17511:
[----:B------:R-:W-:Y:S05]  /*1ee0*/  BSYNC B0 ;  /* 0x0000000000007941 */ /* 0x000fea0003800000 */
.L_x_17509:
        /* <DEDUP_REMOVED lines=33> */
.L_x_17513:
[----:B------:R-:W-:Y:S05]  /*2100*/  BSYNC B1 ;  /* 0x0000000000017941 */ /* 0x000fea0003800000 */
.L_x_17512:
        /* <DEDUP_REMOVED lines=82> */
.L_x_17515:
[----:B------:R-:W-:Y:S02]  /*2630*/  FSEL R4, RZ, 3.37028055040000000000e+12, P0 ;  /* 0x54442d18ff047808 */ /* 0x000fe40000000000 */
[----:B------:R-:W-:-:S07]  /*2640*/  FSEL R5, RZ, 2.1426990032196044922, P0 ;  /* 0x400921fbff057808 */ /* 0x000fce0000000000 */
.L_x_17516:
[----:B------:R-:W-:Y:S05]  /*2650*/  BSYNC B0 ;  /* 0x0000000000007941 */ /* 0x000fea0003800000 */
.L_x_17514:
        /* <DEDUP_REMOVED lines=33> */
.L_x_17518:
[----:B------:R-:W-:Y:S05]  /*2870*/  BSYNC B1 ;  /* 0x0000000000017941 */ /* 0x000fea0003800000 */
.L_x_17517:
        /* <DEDUP_REMOVED lines=82> */
.L_x_17520:
[----:B------:R-:W-:Y:S02]  /*2da0*/  FSEL R4, RZ, 3.37028055040000000000e+12, P0 ;  /* 0x54442d18ff047808 */ /* 0x000fe40000000000 */
[----:B------:R-:W-:-:S07]  /*2db0*/  FSEL R5, RZ, 2.1426990032196044922, P0 ;  /* 0x400921fbff057808 */ /* 0x000fce0000000000 */
.L_x_17521:
[----:B------:R-:W-:Y:S05]  /*2dc0*/  BSYNC B0 ;  /* 0x0000000000007941 */ /* 0x000fea0003800000 */
.L_x_17519:
        /* <DEDUP_REMOVED lines=32> */
[----:B------:R-:W-:Y:S05]  /*2fd0*/  CALL.REL.NOINC `($__internal_69_$__cuda_sm20_div_rn_f64_full) ;  /* 0x0000005400f07944 */ /* 0x000fea0003c00000 */
.L_x_17523:
[----:B------:R-:W-:Y:S05]  /*2fe0*/  BSYNC B1 ;  /* 0x0000000000017941 */ /* 0x000fea0003800000 */
.L_x_17522:
        /* <DEDUP_REMOVED lines=82> */
.L_x_17525:
[----:B------:R-:W-:Y:S02]  /*3510*/  FSEL R4, RZ, 3.37028055040000000000e+12, P0 ;  /* 0x54442d18ff047808 */ /* 0x000fe40000000000 */
[----:B------:R-:W-:-:S07]  /*3520*/  FSEL R5, RZ, 2.1426990032196044922, P0 ;  /* 0x400921fbff057808 */ /* 0x000fce0000000000 */
.L_x_17526:
[----:B------:R-:W-:Y:S05]  /*3530*/  BSYNC B0 ;  /* 0x0000000000007941 */ /* 0x000fea0003800000 */
.L_x_17524:
        /* <DEDUP_REMOVED lines=33> */
.L_x_17528:
[----:B------:R-:W-:Y:S05]  /*3750*/  BSYNC B1 ;  /* 0x0000000000017941 */ /* 0x000fea0003800000 */
.L_x_17527:
        /* <DEDUP_REMOVED lines=82> */
.L_x_17530:
[----:B------:R-:W-:Y:S02]  /*3c80*/  FSEL R2, RZ, 3.37028055040000000000e+12, P0 ;  /* 0x54442d18ff027808 */ /* 0x000fe40000000000 */
[----:B------:R-:W-:-:S07]  /*3c90*/  FSEL R3, RZ, 2.1426990032196044922, P0 ;  /* 0x400921fbff037808 */ /* 0x000fce0000000000 */
.L_x_17531:
[----:B------:R-:W-:Y:S05]  /*3ca0*/  BSYNC B0 ;  /* 0x0000000000007941 */ /* 0x000fea0003800000 */
.L_x_17529:
        /* <DEDUP_REMOVED lines=33> */
.L_x_17491:
        /* <DEDUP_REMOVED lines=118> */
.L_x_17535:
[----:B------:R-:W-:Y:S05]  /*4620*/  BSYNC B2 ;  /* 0x0000000000027941 */ /* 0x000fea0003800000 */
.L_x_17534:
        /* <DEDUP_REMOVED lines=82> */
.L_x_17537:
[----:B------:R-:W-:Y:S02]  /*4b50*/  FSEL R54, RZ, 3.37028055040000000000e+12, P0 ;  /* 0x54442d18ff367808 */ /* 0x000fe40000000000 */
[----:B------:R-:W-:-:S07]  /*4b60*/  FSEL R55, RZ, 2.1426990032196044922, P0 ;  /* 0x400921fbff377808 */ /* 0x000fce0000000000 */
.L_x_17538:
[----:B------:R-:W-:Y:S05]  /*4b70*/  BSYNC B0 ;  /* 0x0000000000007941 */ /* 0x000fea0003800000 */
.L_x_17536:
[----:B------:R-:W-:Y:S01]  /*4b80*/  DADD R10, |R10|, |R12| ;  /* 0x000000000a0a7229 */ /* 0x000fe2000000060c */
[----:B------:R-:W-:-:S07]  /*4b90*/  LOP3.LUT R53, R55, 0x80000000, R13, 0xb8, !PT ;  /* 0x8000000037357812 */ /* 0x000fce00078eb80d */
[----:B------:R-:W-:-:S06]  /*4ba0*/  DSETP.GTU.AND P0, PT, |R10|, +INF , PT ;  /* 0x7ff000000a00742a */ /* 0x000fcc0003f0c200 */
[----:B------:R-:W-:Y:S02]  /*4bb0*/  FSEL R54, R10, R54, P0 ;  /* 0x000000360a367208 */ /* 0x000fe40000000000 */
[----:B------:R-:W-:-:S07]  /*4bc0*/  FSEL R53, R11, R53, P0 ;  /* 0x000000350b357208 */ /* 0x000fce0000000000 */
.L_x_17533:
[----:B------:R-:W-:Y:S05]  /*4bd0*/  BSYNC B1 ;  /* 0x0000000000017941 */ /* 0x000fea0003800000 */
.L_x_17532:
        /* <DEDUP_REMOVED lines=33> */
.L_x_17542:
[----:B------:R-:W-:Y:S05]  /*4df0*/  BSYNC B2 ;  /* 0x0000000000027941 */ /* 0x000fea0003800000 */
.L_x_17541:
        /* <DEDUP_REMOVED lines=82> */
.L_x_17544:
[----:B------:R-:W-:Y:S02]  /*5320*/  FSEL R2, RZ, 3.37028055040000000000e+12, P0 ;  /* 0x54442d18ff027808 */ /* 0x000fe40000000000 */
[----:B------:R-:W-:-:S07]  /*5330*/  FSEL R3, RZ, 2.1426990032196044922, P0 ;  /* 0x400921fbff037808 */ /* 0x000fce0000000000 */
.L_x_17545:
[----:B------:R-:W-:Y:S05]  /*5340*/  BSYNC B0 ;  /* 0x0000000000007941 */ /* 0x000fea0003800000 */
.L_x_17543:
[----:B------:R-:W-:Y:S01]  /*5350*/  DADD R4, |R38|, |R44| ;  /* 0x0000000026047229 */ /* 0x000fe2000000062c */
[----:B------:R-:W-:-:S07]  /*5360*/  LOP3.LUT R45, R3, 0x80000000, R45, 0xb8, !PT ;  /* 0x80000000032d7812 */ /* 0x000fce00078eb82d */
[----:B------:R-:W-:-:S06]  /*5370*/  DSETP.GTU.AND P0, PT, |R4|, +INF , PT ;  /* 0x7ff000000400742a */ /* 0x000fcc0003f0c200 */
[----:B------:R-:W-:Y:S02]  /*5380*/  FSEL R39, R4, R2, P0 ;  /* 0x0000000204277208 */ /* 0x000fe40000000000 */
[----:B------:R-:W-:-:S07]  /*5390*/  FSEL R38, R5, R45, P0 ;  /* 0x0000002d05267208 */ /* 0x000fce0000000000 */
.L_x_17540:
[----:B------:R-:W-:Y:S05]  /*53a0*/  BSYNC B1 ;  /* 0x0000000000017941 */ /* 0x000fea0003800000 */
.L_x_17539:
        /* <DEDUP_REMOVED lines=33> */
.L_x_17549:
[----:B------:R-:W-:Y:S05]  /*55c0*/  BSYNC B2 ;  /* 0x0000000000027941 */ /* 0x000fea0003800000 */
.L_x_17548:
        /* <DEDUP_REMOVED lines=82> */
.L_x_17551:
[----:B------:R-:W-:Y:S02]  /*5af0*/  FSEL R2, RZ, 3.37028055040000000000e+12, P0 ;  /* 0x54442d18ff027808 */ /* 0x000fe40000000000 */
[----:B------:R-:W-:-:S07]  /*5b00*/  FSEL R3, RZ, 2.1426990032196044922, P0 ;  /* 0x400921fbff037808 */ /* 0x000fce0000000000 */
.L_x_17552:
[----:B------:R-:W-:Y:S05]  /*5b10*/  BSYNC B0 ;  /* 0x0000000000007941 */ /* 0x000fea0003800000 */
.L_x_17550:
[----:B------:R-:W-:Y:S01]  /*5b20*/  DADD R4, |R34|, |R36| ;  /* 0x0000000022047229 */ /* 0x000fe20000000624 */
[----:B------:R-:W-:-:S07]  /*5b30*/  LOP3.LUT R37, R3, 0x80000000, R37, 0xb8, !PT ;  /* 0x8000000003257812 */ /* 0x000fce00078eb825 */
[----:B------:R-:W-:-:S06]  /*5b40*/  DSETP.GTU.AND P0, PT, |R4|, +INF , PT ;  /* 0x7ff000000400742a */ /* 0x000fcc0003f0c200 */
[----:B------:R-:W-:Y:S02]  /*5b50*/  FSEL R35, R4, R2, P0 ;  /* 0x0000000204237208 */ /* 0x000fe40000000000 */
[----:B------:R-:W-:-:S07]  /*5b60*/  FSEL R34, R5, R37, P0 ;  /* 0x0000002505227208 */ /* 0x000fce0000000000 */
.L_x_17547:
[----:B------:R-:W-:Y:S05]  /*5b70*/  BSYNC B1 ;  /* 0x0000000000017941 */ /* 0x000fea0003800000 */
.L_x_17546:
        /* <DEDUP_REMOVED lines=33> */
.L_x_17556:
[----:B------:R-:W-:Y:S05]  /*5d90*/  BSYNC B2 ;  /* 0x0000000000027941 */ /* 0x000fea0003800000 */
.L_x_17555:
        /* <DEDUP_REMOVED lines=82> */
.L_x_17558:
[----:B------:R-:W-:Y:S02]  /*62c0*/  FSEL R2, RZ, 3.37028055040000000000e+12, P0 ;  /* 0x54442d18ff027808 */ /* 0x000fe40000000000 */
[----:B------:R-:W-:-:S07]  /*62d0*/  FSEL R3, RZ, 2.1426990032196044922, P0 ;  /* 0x400921fbff037808 */ /* 0x000fce0000000000 */
.L_x_17559:
[----:B------:R-:W-:Y:S05]  /*62e0*/  BSYNC B0 ;  /* 0x0000000000007941 */ /* 0x000fea0003800000 */
.L_x_17557:
[----:B------:R-:W-:Y:S01]  /*62f0*/  DADD R4, |R30|, |R32| ;  /* 0x000000001e047229 */ /* 0x000fe20000000620 */
[----:B------:R-:W-:-:S07]  /*6300*/  LOP3.LUT R33, R3, 0x80000000, R33, 0xb8, !PT ;  /* 0x8000000003217812 */ /* 0x000fce00078eb821 */
[----:B------:R-:W-:-:S06]  /*6310*/  DSETP.GTU.AND P0, PT, |R4|, +INF , PT ;  /* 0x7ff000000400742a */ /* 0x000fcc0003f0c200 */
[----:B------:R-:W-:Y:S02]  /*6320*/  FSEL R31, R4, R2, P0 ;  /* 0x00000002041f7208 */ /* 0x000fe40000000000 */
[----:B------:R-:W-:-:S07]  /*6330*/  FSEL R30, R5, R33, P0 ;  /* 0x00000021051e7208 */ /* 0x000fce0000000000 */
.L_x_17554:
[----:B------:R-:W-:Y:S05]  /*6340*/  BSYNC B1 ;  /* 0x0000000000017941 */ /* 0x000fea0003800000 */
.L_x_17553:
        /* <DEDUP_REMOVED lines=33> */
.L_x_17563:
[----:B------:R-:W-:Y:S05]  /*6560*/  BSYNC B2 ;  /* 0x0000000000027941 */ /* 0x000fea0003800000 */
.L_x_17562:
        /* <DEDUP_REMOVED lines=82> */
.L_x_17565:
[----:B------:R-:W-:Y:S02]  /*6a90*/  FSEL R2, RZ, 3.37028055040000000000e+12, P0 ;  /* 0x54442d18ff027808 */ /* 0x000fe40000000000 */
[----:B------:R-:W-:-:S07]  /*6aa0*/  FSEL R3, RZ, 2.1426990032196044922, P0 ;  /* 0x400921fbff037808 */ /* 0x000fce0000000000 */
.L_x_17566:
[----:B------:R-:W-:Y:S05]  /*6ab0*/  BSYNC B0 ;  /* 0x0000000000007941 */ /* 0x000fea0003800000 */
.L_x_17564:
[----:B------:R-:W-:Y:S01]  /*6ac0*/  DADD R4, |R26|, |R28| ;  /* 0x000000001a047229 */ /* 0x000fe2000000061c */
[----:B------:R-:W-:-:S07]  /*6ad0*/  LOP3.LUT R29, R3, 0x80000000, R29, 0xb8, !PT ;  /* 0x80000000031d7812 */ /* 0x000fce00078eb81d */
[----:B------:R-:W-:-:S06]  /*6ae0*/  DSETP.GTU.AND P0, PT, |R4|, +INF , PT ;  /* 0x7ff000000400742a */ /* 0x000fcc0003f0c200 */
[----:B------:R-:W-:Y:S02]  /*6af0*/  FSEL R27, R4, R2, P0 ;  /* 0x00000002041b7208 */ /* 0x000fe40000000000 */
[----:B------:R-:W-:-:S07]  /*6b00*/  FSEL R26, R5, R29, P0 ;  /* 0x0000001d051a7208 */ /* 0x000fce0000000000 */
.L_x_17561:
[----:B------:R-:W-:Y:S05]  /*6b10*/  BSYNC B1 ;  /* 0x0000000000017941 */ /* 0x000fea0003800000 */
.L_x_17560:
        /* <DEDUP_REMOVED lines=33> */
.L_x_17570:
[----:B------:R-:W-:Y:S05]  /*6d30*/  BSYNC B2 ;  /* 0x0000000000027941 */ /* 0x000fea0003800000 */
.L_x_17569:
        /* <DEDUP_REMOVED lines=82> */
.L_x_17572:
[----:B------:R-:W-:Y:S02]  /*7260*/  FSEL R2, RZ, 3.37028055040000000000e+12, P0 ;  /* 0x54442d18ff027808 */ /* 0x000fe40000000000 */
[----:B------:R-:W-:-:S07]  /*7270*/  FSEL R3, RZ, 2.1426990032196044922, P0 ;  /* 0x400921fbff037808 */ /* 0x000fce0000000000 */
.L_x_17573:
[----:B------:R-:W-:Y:S05]  /*7280*/  BSYNC B0 ;  /* 0x0000000000007941 */ /* 0x000fea0003800000 */
.L_x_17571:
[----:B------:R-:W-:Y:S01]  /*7290*/  DADD R22, |R22|, |R24| ;  /* 0x0000000016167229 */ /* 0x000fe20000000618 */
[----:B------:R-:W-:-:S07]  /*72a0*/  LOP3.LUT R25, R3, 0x80000000, R25, 0xb8, !PT ;  /* 0x8000000003197812 */ /* 0x000fce00078eb819 */
[----:B------:R-:W-:-:S06]  /*72b0*/  DSETP.GTU.AND P0, PT, |R22|, +INF , PT ;  /* 0x7ff000001600742a */ /* 0x000fcc0003f0c200 */
[----:B------:R-:W-:Y:S02]  /*72c0*/  FSEL R13, R22, R2, P0 ;  /* 0x00000002160d7208 */ /* 0x000fe40000000000 */
[----:B------:R-:W-:-:S07]  /*72d0*/  FSEL R12, R23, R25, P0 ;  /* 0x00000019170c7208 */ /* 0x000fce0000000000 */
.L_x_17568:
[----:B------:R-:W-:Y:S05]  /*72e0*/  BSYNC B1 ;  /* 0x0000000000017941 */ /* 0x000fea0003800000 */
.L_x_17567:
        /* <DEDUP_REMOVED lines=33> */
.L_x_17577:
[----:B------:R-:W-:Y:S05]  /*7500*/  BSYNC B2 ;  /* 0x0000000000027941 */ /* 0x000fea0003800000 */
.L_x_17576:
        /* <DEDUP_REMOVED lines=82> */
.L_x_17579:
[----:B------:R-:W-:Y:S02]  /*7a30*/  FSEL R2, RZ, 3.37028055040000000000e+12, P0 ;  /* 0x54442d18ff027808 */ /* 0x000fe40000000000 */
[----:B------:R-:W-:-:S07]  /*7a40*/  FSEL R3, RZ, 2.1426990032196044922, P0 ;  /* 0x400921fbff037808 */ /* 0x000fce0000000000 */
.L_x_17580:
[----:B------:R-:W-:Y:S05]  /*7a50*/  BSYNC B0 ;  /* 0x0000000000007941 */ /* 0x000fea0003800000 */
.L_x_17578:
[----:B------:R-:W-:Y:S01]  /*7a60*/  DADD R18, |R18|, |R20| ;  /* 0x0000000012127229 */ /* 0x000fe20000000614 */
[----:B------:R-:W-:-:S07]  /*7a70*/  LOP3.LUT R21, R3, 0x80000000, R21, 0xb8, !PT ;  /* 0x8000000003157812 */ /* 0x000fce00078eb815 */
[----:B------:R-:W-:-:S06]  /*7a80*/  DSETP.GTU.AND P0, PT, |R18|, +INF , PT ;  /* 0x7ff000001200742a */ /* 0x000fcc0003f0c200 */
[----:B------:R-:W-:Y:S02]  /*7a90*/  FSEL R11, R18, R2, P0 ;  /* 0x00000002120b7208 */ /* 0x000fe40000000000 */
[----:B------:R-:W-:-:S07]  /*7aa0*/  FSEL R10, R19, R21, P0 ;  /* 0x00000015130a7208 */ /* 0x000fce0000000000 */
.L_x_17575:
[----:B------:R-:W-:Y:S05]  /*7ab0*/  BSYNC B1 ;  /* 0x0000000000017941 */ /* 0x000fea0003800000 */
.L_x_17574:
        /* <DEDUP_REMOVED lines=33> */
.L_x_17584:
[----:B------:R-:W-:Y:S05]  /*7cd0*/  BSYNC B2 ;  /* 0x0000000000027941 */ /* 0x000fea0003800000 */
.L_x_17583:
        /* <DEDUP_REMOVED lines=82> */
.L_x_17586:
[----:B------:R-:W-:Y:S02]  /*8200*/  FSEL R2, RZ, 3.37028055040000000000e+12, P0 ;  /* 0x54442d18ff027808 */ /* 0x000fe40000000000 */
[----:B------:R-:W-:-:S07]  /*8210*/  FSEL R3, RZ, 2.1426990032196044922, P0 ;  /* 0x400921fbff037808 */ /* 0x000fce0000000000 */
.L_x_17587:
[----:B------:R-:W-:Y:S05]  /*8220*/  BSYNC B0 ;  /* 0x0000000000007941 */ /* 0x000fea0003800000 */
.L_x_17585:
[----:B------:R-:W-:Y:S01]  /*8230*/  DADD R14, |R14|, |R16| ;  /* 0x000000000e0e7229 */ /* 0x000fe20000000610 */
[----:B------:R-:W-:-:S07]  /*8240*/  LOP3.LUT R3, R3, 0x80000000, R17, 0xb8, !PT ;  /* 0x8000000003037812 */ /* 0x000fce00078eb811 */
[----:B------:R-:W-:-:S06]  /*8250*/  DSETP.GTU.AND P0, PT, |R14|, +INF , PT ;  /* 0x7ff000000e00742a */ /* 0x000fcc0003f0c200 */
[----:B------:R-:W-:Y:S02]  /*8260*/  FSEL R0, R14, R2, P0 ;  /* 0x000000020e007208 */ /* 0x000fe40000000000 */
[----:B------:R-:W-:-:S07]  /*8270*/  FSEL R3, R15, R3, P0 ;  /* 0x000000030f037208 */ /* 0x000fce0000000000 */
.L_x_17582:
[----:B------:R-:W-:Y:S05]  /*8280*/  BSYNC B1 ;  /* 0x0000000000017941 */ /* 0x000fea0003800000 */
.L_x_17581:
        /* <DEDUP_REMOVED lines=30> */
.L_x_17590:
        /* <DEDUP_REMOVED lines=10> */
.L_x_17591:
        /* <DEDUP_REMOVED lines=10> */
.L_x_17592:
        /* <DEDUP_REMOVED lines=11> */
.L_x_17593:
[----:B------:R-:W-:Y:S05]  /*8660*/  BSYNC B1 ;  /* 0x0000000000017941 */ /* 0x000fea0003800000 */
.L_x_17589:
        /* <DEDUP_REMOVED lines=9> */
.L_x_17594:
[----:B------:R-:W-:Y:S05]  /*8700*/  BSYNC B0 ;  /* 0x0000000000007941 */ /* 0x000fea0003800000 */
.L_x_17588:
        /* <DEDUP_REMOVED lines=9> */
        .weak           $__internal_69_$__cuda_sm20_div_rn_f64_full
        .type           $__internal_69_$__cuda_sm20_div_rn_f64_full,@function
        .size           $__internal_69_$__cuda_sm20_div_rn_f64_full,(.L_x_19745 - $__internal_69_$__cuda_sm20_div_rn_f64_full)
$__internal_69_$__cuda_sm20_div_rn_f64_full:
        /* <DEDUP_REMOVED lines=74> */
.L_x_17596:
        /* <DEDUP_REMOVED lines=17> */
.L_x_17599:
[----:B------:R-:W-:-:S05]  /*8d50*/  LOP3.LUT R2, R41, 0x80000, RZ, 0xfc, !PT ;  /* 0x0008000029027812 */ /* 0x000fca00078efcff */
[----:B------:R-:W-:Y:S02]  /*8d60*/  IMAD.MOV.U32 R3, RZ, RZ, R2 ;  /* 0x000000ffff037224 */ /* 0x000fe400078e0002 */
[----:B------:R-:W-:Y:S01]  /*8d70*/  IMAD.MOV.U32 R2, RZ, RZ, R40 ;  /* 0x000000ffff027224 */ /* 0x000fe200078e0028 */
[----:B------:R-:W-:Y:S06]  /*8d80*/  BRA `(.L_x_17597) ;  /* 0x00000000000c7947 */ /* 0x000fec0003800000 */
.L_x_17598:
[----:B------:R-:W-:-:S05]  /*8d90*/  LOP3.LUT R2, R5, 0x80000, RZ, 0xfc, !PT ;  /* 0x0008000005027812 */ /* 0x000fca00078efcff */
[----:B------:R-:W-:Y:S02]  /*8da0*/  IMAD.MOV.U32 R3, RZ, RZ, R2 ;  /* 0x000000ffff037224 */ /* 0x000fe400078e0002 */
[----:B------:R-:W-:-:S07]  /*8db0*/  IMAD.MOV.U32 R2, RZ, RZ, R4 ;  /* 0x000000ffff027224 */ /* 0x000fce00078e0004 */
.L_x_17597:
[----:B------:R-:W-:Y:S05]  /*8dc0*/  BSYNC B0 ;  /* 0x0000000000007941 */ /* 0x000fea0003800000 */
.L_x_17595:
[----:B------:R-:W-:Y:S02]  /*8dd0*/  IMAD.MOV.U32 R4, RZ, RZ, R0 ;  /* 0x000000ffff047224 */ /* 0x000fe400078e0000 */
[----:B------:R-:W-:-:S04]  /*8de0*/  IMAD.MOV.U32 R5, RZ, RZ, 0x0 ;  /* 0x00000000ff057424 */ /* 0x000fc800078e00ff */
[----:B------:R-:W-:Y:S05]  /*8df0*/  RET.REL.NODEC R4 `(_ZN2at6native29vectorized_elementwise_kernelILi8ENS0_13BinaryFunctorIdddZZZNS0_17atan2_kernel_cudaERNS_18TensorIteratorBaseEENKUlvE_clEvENKUlvE_clEvEUlddE_EESt5arrayIPcLm3EEEEviT0_T1_) ;  /* 0xffffff7004807950 */ /* 0x000fea0003c3ffff */
.L_x_17600:
        /* <DEDUP_REMOVED lines=16> */
.L_x_19745:


//--------------------- .text._ZN2at6native18elementwise_kernelILi128ELi4EZNS0_15gpu_kernel_implINS0_13BUnaryFunctorIdddZZZNS0_17atan2_kernel_cudaERNS_18TensorIteratorBaseEENKUlvE_clEvENKUlvE_clEvEUlddE_EEEEvS5_RKT_EUliE_EEviT1_ --------------------------
	.section	.text._ZN2at6native18elementwise_kernelILi128ELi4EZNS0_15gpu_kernel_implINS0_13BUnaryFunctorIdddZZZNS0_17atan2_kernel_cudaERNS_18TensorIteratorBaseEENKUlvE_clEvENKUlvE_clEvEUlddE_EEEEvS5_RKT_EUliE_EEviT1_,"ax",@progbits
	.align	128
        .global         _ZN2at6native18elementwise_kernelILi128ELi4EZNS0_15gpu_kernel_implINS0_13BUnaryFunctorIdddZZZNS0_17atan2_kernel_cudaERNS_18TensorIteratorBaseEENKUlvE_clEvENKUlvE_clEvEUlddE_EEEEvS5_RKT_EUliE_EEviT1_
        .type           _ZN2at6native18elementwise_kernelILi128ELi4EZNS0_15gpu_kernel_implINS0_13BUnaryFunctorIdddZZZNS0_17atan2_kernel_cudaERNS_18TensorIteratorBaseEENKUlvE_clEvENKUlvE_clEvEUlddE_EEEEvS5_RKT_EUliE_EEviT1_,@function
        .size           _ZN2at6native18elementwise_kernelILi128ELi4EZNS0_15gpu_kernel_implINS0_13BUnaryFunctorIdddZZZNS0_17atan2_kernel_cudaERNS_18TensorIteratorBaseEENKUlvE_clEvENKUlvE_clEvEUlddE_EEEEvS5_RKT_EUliE_EEviT1_,(.L_x_19746 - _ZN2at6native18elementwise_kernelILi128ELi4EZNS0_15gpu_kernel_implINS0_13BUnaryFunctorIdddZZZNS0_17atan2_kernel_cudaERNS_18TensorIteratorBaseEENKUlvE_clEvENKUlvE_clEvEUlddE_EEEEvS5_RKT_EUliE_EEviT1_)
        .other          _ZN2at6native18elementwise_kernelILi128ELi4EZNS0_15gpu_kernel_implINS0_13BUnaryFunctorIdddZZZNS0_17atan2_kernel_cudaERNS_18TensorIteratorBaseEENKUlvE_clEvENKUlvE_clEvEUlddE_EEEEvS5_RKT_EUliE_EEviT1_,@"STO_CUDA_ENTRY STV_DEFAULT"
_ZN2at6native18elementwise_kernelILi128ELi4EZNS0_15gpu_kernel_implINS0_13BUnaryFunctorIdddZZZNS0_17atan2_kernel_cudaERNS_18TensorIteratorBaseEENKUlvE_clEvENKUlvE_clEvEUlddE_EEEEvS5_RKT_EUliE_EEviT1_:
.text._ZN2at6native18elementwise_kernelILi128ELi4EZNS0_15gpu_kernel_implINS0_13BUnaryFunctorIdddZZZNS0_17atan2_kernel_cudaERNS_18TensorIteratorBaseEENKUlvE_clEvENKUlvE_clEvEUlddE_EEEEvS5_RKT_EUliE_EEviT1_:
        /* <DEDUP_REMOVED lines=312> */
.L_x_17603:
        /* <DEDUP_REMOVED lines=21> */
.L_x_17607:
[----:B------:R-:W2:Y:S02]  /*14d0*/  LDG.E.U8 R2, desc[UR36][R2.64] ;  /* 0x0000002402027981 */ /* 0x000ea4000c1e1100 */
[----:B--2---:R0:W1:Y:S01]  /*14e0*/  I2F.F64.U16 R26, R2 ;  /* 0x00000002001a7312 */ /* 0x0040620000101800 */
[----:B------:R-:W-:Y:S05]  /*14f0*/  BRA `(.L_x_17609) ;  /* 0x0000000c00707947 */ /* 0x000fea0003800000 */
.L_x_17606:
        /* <DEDUP_REMOVED lines=9> */
.L_x_17611:
[----:B------:R-:W2:Y:S02]  /*1590*/  LDG.E R2, desc[UR36][R2.64] ;  /* 0x0000002402027981 */ /* 0x000ea4000c1e1900 */
[----:B--2---:R0:W1:Y:S01]  /*15a0*/  I2F.F64 R26, R2 ;  /* 0x00000002001a7312 */ /* 0x0040620000201c00 */
[----:B------:R-:W-:Y:S05]  /*15b0*/  BRA `(.L_x_17609) ;  /* 0x0000000c00407947 */ /* 0x000fea0003800000 */
.L_x_17610:
[----:B------:R-:W2:Y:S02]  /*15c0*/  LDG.E.U16 R2, desc[UR36][R2.64] ;  /* 0x0000002402027981 */ /* 0x000ea4000c1e1500 */
[----:B--2---:R0:W1:Y:S01]  /*15d0*/  I2F.F64.S16 R26, R2 ;  /* 0x00000002001a7312 */ /* 0x0040620000101c00 */
[----:B------:R-:W-:Y:S05]  /*15e0*/  BRA `(.L_x_17609) ;  /* 0x0000000c00347947 */ /* 0x000fea0003800000 */
.L_x_17605:
        /* <DEDUP_REMOVED lines=10> */
.L_x_17613:
[----:B------:R-:W2:Y:S02]  /*1690*/  LDG.E.U16 R0, desc[UR36][R2.64] ;  /* 0x0000002402007981 */ /* 0x000ea4000c1e1500 */
[----:B--2---:R-:W-:-:S05]  /*16a0*/  HADD2.F32 R0, -RZ, R0.H0_H0 ;  /* 0x20000000ff007230 */ /* 0x004fca0000004100 */
[----:B------:R-:W-:-:S04]  /*16b0*/  FMUL.FTZ R0, R0, 1 ;  /* 0x3f80000000007820 */ /* 0x000fc80000410000 */
[----:B------:R0:W1:Y:S01]  /*16c0*/  F2F.F64.F32 R26, R0 ;  /* 0x00000000001a7310 */ /* 0x0000620000201800 */
[----:B------:R-:W-:Y:S05]  /*16d0*/  BRA `(.L_x_17609) ;  /* 0x0000000800f87947 */ /* 0x000fea0003800000 */
.L_x_17612:
        /* <DEDUP_REMOVED lines=10> */
.L_x_17615:
[----:B------:R-:W2:Y:S02]  /*1780*/  LDG.E.U16 R2, desc[UR36][R2.64] ;  /* 0x0000002402027981 */ /* 0x000ea4000c1e1500 */
[----:B--2---:R-:W-:-:S05]  /*1790*/  HADD2.F32 R0, -RZ, R2.H0_H0 ;  /* 0x20000002ff007230 */ /* 0x004fca0000004100 */
[----:B------:R-:W-:-:S04]  /*17a0*/  FMUL.FTZ R0, R0, 1 ;  /* 0x3f80000000007820 */ /* 0x000fc80000410000 */
[----:B------:R0:W1:Y:S01]  /*17b0*/  F2F.F64.F32 R26, R0 ;  /* 0x00000000001a7310 */ /* 0x0000620000201800 */
[----:B------:R-:W-:Y:S05]  /*17c0*/  BRA `(.L_x_17609) ;  /* 0x0000000800bc7947 */ /* 0x000fea0003800000 */
.L_x_17614:
[----:B------:R0:W5:Y:S01]  /*17d0*/  LDG.E.64 R26, desc[UR36][R2.64] ;  /* 0x00000024021a7981 */ /* 0x000162000c1e1b00 */
[----:B------:R-:W-:Y:S05]  /*17e0*/  BRA `(.L_x_17609) ;  /* 0x0000000800b47947 */ /* 0x000fea0003800000 */
.L_x_17604:
        /* <DEDUP_REMOVED lines=13> */
.L_x_17618:
[----:B------:R0:W5:Y:S01]  /*18c0*/  LDG.E.64 R26, desc[UR36][R2.64] ;  /* 0x00000024021a7981 */ /* 0x000162000c1e1b00 */
[----:B------:R-:W-:Y:S05]  /*18d0*/  BRA `(.L_x_17609) ;  /* 0x0000000800787947 */ /* 0x000fea0003800000 */
.L_x_17617:
        /* <DEDUP_REMOVED lines=28> */
.L_x_17620:
        /* <DEDUP_REMOVED lines=15> */
.L_x_17619:
[----:B------:R-:W2:Y:S02]  /*1b90*/  LDG.E.U16 R0, desc[UR36][R2.64] ;  /* 0x0000002402007981 */ /* 0x000ea4000c1e1500 */
[----:B--2---:R-:W-:-:S04]  /*1ba0*/  IMAD.U32 R0, R0, 0x10000, RZ ;  /* 0x0001000000007824 */ /* 0x004fc800078e00ff */
[----:B------:R-:W-:-:S04]  /*1bb0*/  FMUL.FTZ R0, R0, 1 ;  /* 0x3f80000000007820 */ /* 0x000fc80000410000 */
[----:B------:R0:W1:Y:S01]  /*1bc0*/  F2F.F64.F32 R26, R0 ;  /* 0x00000000001a7310 */ /* 0x0000620000201800 */
[----:B------:R-:W-:Y:S05]  /*1bd0*/  BRA `(.L_x_17609) ;  /* 0x0000000400b87947 */ /* 0x000fea0003800000 */
.L_x_17616:
        /* <DEDUP_REMOVED lines=11> */
.L_x_17623:
        /* <DEDUP_REMOVED lines=21> */
.L_x_17627:
[----:B------:R-:W-:Y:S05]  /*1de0*/  BSYNC B1 ;  /* 0x0000000000017941 */ /* 0x000fea0003800000 */
.L_x_17626:
[----:B------:R-:W-:Y:S01]  /*1df0*/  LEA R3, R0, 0x3b800000, 0x17 ;  /* 0x3b80000000037811 */ /* 0x000fe200078eb8ff */
[----:B------:R-:W-:-:S05]  /*1e00*/  IMAD.SHL.U32 R0, R2, 0x100000, RZ ;  /* 0x0010000002007824 */ /* 0x000fca00078e00ff */
[----:B------:R-:W-:-:S07]  /*1e10*/  LOP3.LUT R0, R3, R0, R4, 0xfe, !PT ;  /* 0x0000000003007212 */ /* 0x000fce00078efe04 */
.L_x_17625:
[----:B------:R-:W-:Y:S05]  /*1e20*/  BSYNC B0 ;  /* 0x0000000000007941 */ /* 0x000fea0003800000 */
.L_x_17624:
[----:B------:R-:W-:-:S04]  /*1e30*/  FMUL.FTZ R0, R0, 1 ;  /* 0x3f80000000007820 */ /* 0x000fc80000410000 */
[----:B------:R2:W3:Y:S01]  /*1e40*/  F2F.F64.F32 R26, R0 ;  /* 0x00000000001a7310 */ /* 0x0004e20000201800 */
[----:B------:R-:W-:Y:S05]  /*1e50*/  BRA `(.L_x_17609) ;  /* 0x0000000400187947 */ /* 0x000fea0003800000 */
.L_x_17622:
        /* <DEDUP_REMOVED lines=21> */
.L_x_17631:
[----:B------:R-:W-:Y:S05]  /*1fb0*/  BSYNC B1 ;  /* 0x0000000000017941 */ /* 0x000fea0003800000 */
.L_x_17630:
[----:B------:R-:W-:Y:S01]  /*1fc0*/  LEA R3, R0, 0x37800000, 0x17 ;  /* 0x3780000000037811 */ /* 0x000fe200078eb8ff */
[----:B------:R-:W-:-:S05]  /*1fd0*/  IMAD.SHL.U32 R0, R2, 0x200000, RZ ;  /* 0x0020000002007824 */ /* 0x000fca00078e00ff */
[----:B------:R-:W-:-:S07]  /*1fe0*/  LOP3.LUT R0, R3, R0, R4, 0xfe, !PT ;  /* 0x0000000003007212 */ /* 0x000fce00078efe04 */
.L_x_17629:
[----:B------:R-:W-:Y:S05]  /*1ff0*/  BSYNC B0 ;  /* 0x0000000000007941 */ /* 0x000fea0003800000 */
.L_x_17628:
[----:B------:R-:W-:-:S04]  /*2000*/  FMUL.FTZ R0, R0, 1 ;  /* 0x3f80000000007820 */ /* 0x000fc80000410000 */
[----:B------:R4:W0:Y:S01]  /*2010*/  F2F.F64.F32 R26, R0 ;  /* 0x00000000001a7310 */ /* 0x0008220000201800 */
[----:B------:R-:W-:Y:S05]  /*2020*/  BRA `(.L_x_17609) ;  /* 0x0000000000a47947 */ /* 0x000fea0003800000 */
.L_x_17621:
        /* <DEDUP_REMOVED lines=14> */
.L_x_17635:
[----:B------:R-:W-:Y:S05]  /*2110*/  BSYNC B0 ;  /* 0x0000000000007941 */ /* 0x000fea0003800000 */
.L_x_17634:
[----:B------:R-:W-:-:S04]  /*2120*/  FMUL.FTZ R0, R0, 1 ;  /* 0x3f80000000007820 */ /* 0x000fc80000410000 */
[----:B------:R0:W1:Y:S01]  /*2130*/  F2F.F64.F32 R26, R0 ;  /* 0x00000000001a7310 */ /* 0x0000620000201800 */
[----:B------:R-:W-:Y:S05]  /*2140*/  BRA `(.L_x_17609) ;  /* 0x00000000005c7947 */ /* 0x000fea0003800000 */
.L_x_17608:
        /* <DEDUP_REMOVED lines=16> */
.L_x_17636:
[----:B------:R-:W-:Y:S01]  /*2250*/  CS2R R26, SRZ ;  /* 0x00000000001a7805 */ /* 0x000fe2000001ff00 */
[----:B------:R-:W-:Y:S06]  /*2260*/  BRA `(.L_x_17609) ;  /* 0x0000000000147947 */ /* 0x000fec0003800000 */
.L_x_17633:
[----:B------:R-:W2:Y:S02]  /*2270*/  LDG.E.64 R26, desc[UR36][R2.64] ;  /* 0x00000024021a7981 */ /* 0x000ea4000c1e1b00 */
[----:B--2---:R-:W0:Y:S01]  /*2280*/  I2F.F64.U64 R26, R26 ;  /* 0x0000001a001a7312 */ /* 0x004e220000301800 */
[----:B------:R-:W-:Y:S05]  /*2290*/  BRA `(.L_x_17609) ;  /* 0x0000000000087947 */ /* 0x000fea0003800000 */
.L_x_17632:
[----:B------:R-:W2:Y:S02]  /*22a0*/  LDG.E R2, desc[UR36][R2.64] ;  /* 0x0000002402027981 */ /* 0x000ea4000c1e1900 */
[----:B--2---:R0:W1:Y:S02]  /*22b0*/  I2F.F64.U32 R26, R2 ;  /* 0x00000002001a7312 */ /* 0x0040640000201800 */
.L_x_17609:
[----:B------:R-:W-:Y:S01]  /*22c0*/  ULDC.64 UR4, c[0x0][0x428] ;  /* 0x00010a0000047ab9 */ /* 0x000fe20000000a00 */
[----:B01-3-5:R-:W-:Y:S01]  /*22d0*/  DADD R6, -RZ, |R26| ;  /* 0x00000000ff067229 */ /* 0x02bfe2000000051a */
[----:B------:R-:W-:Y:S01]  /*22e0*/  IMAD.MOV.U32 R2, RZ, RZ, 0x1 ;  /* 0x00000001ff027424 */ /* 0x000fe200078e00ff */
[----:B------:R-:W-:Y:S01]  /*22f0*/  DADD R8, -RZ, |UR4| ;  /* 0x40000004ff087e29 */ /* 0x000fe20008000100 */
[----:B------:R-:W-:Y:S01]  /*2300*/  BSSY B0, `(.L_x_17637) ;  /* 0x0000017000007945 */ /* 0x000fe20003800000 */
[----:B------:R-:W-:-:S08]  /*2310*/  DSETP.GT.AND P4, PT, |R26|, |UR4|, PT ;  /* 0x400000041a007e2a */ /* 0x000fd0000bf84200 */
[CC--:B------:R-:W-:Y:S02]  /*2320*/  FSEL R19, R7.reuse, R9.reuse, P4 ;  /* 0x0000000907137208 */ /* 0x0c0fe40002000000 */
[CC--:B------:R-:W-:Y:S02]  /*2330*/  FSEL R18, R6.reuse, R8.reuse, P4 ;  /* 0x0000000806127208 */ /* 0x0c0fe40002000000 */
[----:B------:R-:W0:Y:S01]  /*2340*/  MUFU.RCP64H R3, R19 ;  /* 0x0000001300037308 */ /* 0x000e220000001800 */
[----:B------:R-:W-:Y:S02]  /*2350*/  FSEL R12, R6, R8, !P4 ;  /* 0x00000008060c7208 */ /* 0x000fe40006000000 */
[----:B------:R-:W-:-:S04]  /*2360*/  FSEL R13, R7, R9, !P4 ;  /* 0x00000009070d7208 */ /* 0x000fc80006000000 */
        /* <DEDUP_REMOVED lines=9> */
[----:B--2-4-:R-:W-:-:S05]  /*2400*/  FFMA R0, RZ, R19, R3 ;  /* 0x00000013ff007223 */ /* 0x014fca0000000003 */
[----:B------:R-:W-:-:S13]  /*2410*/  FSETP.GT.AND P0, PT, |R0|, 1.469367938527859385e-39, PT ;  /* 0x001000000000780b */ /* 0x000fda0003f04200 */
[----:B------:R-:W-:Y:S05]  /*2420*/  @P0 BRA P1, `(.L_x_17638) ;  /* 0x0000000000100947 */ /* 0x000fea0000800000 */
[----:B------:R-:W-:Y:S01]  /*2430*/  IMAD.MOV.U32 R10, RZ, RZ, R18 ;  /* 0x000000ffff0a7224 */ /* 0x000fe200078e0012 */
[----:B------:R-:W-:Y:S01]  /*2440*/  MOV R6, 0x2470 ;  /* 0x0000247000067802 */ /* 0x000fe20000000f00 */
[----:B------:R-:W-:-:S07]  /*2450*/  IMAD.MOV.U32 R11, RZ, RZ, R19 ;  /* 0x000000ffff0b7224 */ /* 0x000fce00078e0013 */
[----:B------:R-:W-:Y:S05]  /*2460*/  CALL.REL.NOINC `($__internal_70_$__cuda_sm20_div_rn_f64_full) ;  /* 0x000000c8002c7944 */ /* 0x000fea0003c00000 */
.L_x_17638:
[----:B------:R-:W-:Y:S05]  /*2470*/  BSYNC B0 ;  /* 0x0000000000007941 */ /* 0x000fea0003800000 */
.L_x_17637:
[----:B------:R-:W-:Y:S01]  /*2480*/  DMUL R4, R2, R2 ;  /* 0x0000000202047228 */ /* 0x000fe20000000000 */
[----:B------:R-:W-:Y:S01]  /*2490*/  IMAD.MOV.U32 R6, RZ, RZ, -0x2449a4b7 ;  /* 0xdbb65b49ff067424 */ /* 0x000fe200078e00ff */
[----:B------:R-:W-:Y:S01]  /*24a0*/  UMOV UR4, 0x2a25ff7e ;  /* 0x2a25ff7e00047882 */ /* 0x000fe20000000000 */
[----:B------:R-:W-:Y:S01]  /*24b0*/  IMAD.MOV.U32 R7, RZ, RZ, 0x3f2d3b63 ;  /* 0x3f2d3b63ff077424 */ /* 0x000fe200078e00ff */
[----:B------:R-:W-:Y:S01]  /*24c0*/  UMOV UR5, 0x3ef53e1d ;  /* 0x3ef53e1d00057882 */ /* 0x000fe20000000000 */
[----:B------:R-:W-:Y:S01]  /*24d0*/  DSETP.NEU.AND P1, PT, R18, RZ, PT ;  /* 0x000000ff1200722a */ /* 0x000fe20003f2d000 */
[----:B------:R-:W-:Y:S03]  /*24e0*/  BSSY B0, `(.L_x_17639) ;  /* 0x0000050000007945 */ /* 0x000fe60003800000 */
        /* <DEDUP_REMOVED lines=52> */
[----:B------:R-:W-:Y:S01]  /*2830*/  ULDC UR4, c[0x0][0x42c] ;  /* 0x00010b0000047ab9 */ /* 0x000fe20000000800 */
[----:B------:R-:W-:Y:S01]  /*2840*/  UMOV UR5, 0x400921fb ;  /* 0x400921fb00057882 */ /* 0x000fe20000000000 */
[----:B------:R-:W-:Y:S01]  /*2850*/  ISETP.LE.AND P0, PT, RZ, UR4, PT ;  /* 0x00000004ff007c0c */ /* 0x000fe2000bf03270 */
[----:B------:R-:W-:-:S04]  /*2860*/  UMOV UR4, 0x54442d18 ;  /* 0x54442d1800047882 */ /* 0x000fc80000000000 */
        /* <DEDUP_REMOVED lines=13> */
[----:B------:R-:W-:Y:S02]  /*2940*/  ULDC.64 UR4, c[0x0][0x428] ;  /* 0x00010a0000047ab9 */ /* 0x000fe40000000a00 */
[----:B------:R-:W-:-:S14]  /*2950*/  DSETP.NEU.AND P1, PT, |R26|, |UR4|, PT ;  /* 0x400000041a007e2a */ /* 0x000fdc000bf2d200 */
[----:B------:R-:W-:Y:S05]  /*2960*/  @P1 BRA `(.L_x_17641) ;  /* 0x00000000001c1947 */ /* 0x000fea0003800000 */
[----:B------:R-:W-:Y:S02]  /*2970*/  IMAD.MOV.U32 R2, RZ, RZ, 0x7f3321d2 ;  /* 0x7f3321d2ff027424 */ /* 0x000fe400078e00ff */
[----:B------:R-:W-:-:S03]  /*2980*/  IMAD.MOV.U32 R0, RZ, RZ, 0x4002d97c ;  /* 0x4002d97cff007424 */ /* 0x000fc600078e00ff */
[----:B------:R-:W-:Y:S02]  /*2990*/  FSEL R2, R2, 3.37028055040000000000e+12, !P0 ;  /* 0x54442d1802027808 */ /* 0x000fe40004000000 */
[----:B------:R-:W-:Y:S01]  /*29a0*/  FSEL R3, R0, 1.8213495016098022461, !P0 ;  /* 0x3fe921fb00037808 */ /* 0x000fe20004000000 */
[----:B------:R-:W-:Y:S06]  /*29b0*/  BRA `(.L_x_17641) ;  /* 0x0000000000087947 */ /* 0x000fec0003800000 */
.L_x_17640:
[----:B------:R-:W-:Y:S02]  /*29c0*/  FSEL R2, RZ, 3.37028055040000000000e+12, P0 ;  /* 0x54442d18ff027808 */ /* 0x000fe40000000000 */
[----:B------:R-:W-:-:S07]  /*29d0*/  FSEL R3, RZ, 2.1426990032196044922, P0 ;  /* 0x400921fbff037808 */ /* 0x000fce0000000000 */
.L_x_17641:
[----:B------:R-:W-:Y:S05]  /*29e0*/  BSYNC B0 ;  /* 0x0000000000007941 */ /* 0x000fea0003800000 */
.L_x_17639:
[----:B------:R-:W0:Y:S01]  /*29f0*/  LDC.U8 R6, c[0x0][0x430] ;  /* 0x00010c00ff067b82 */ /* 0x000e220000000000 */
[----:B------:R-:W-:Y:S02]  /*2a00*/  ULDC.64 UR4, c[0x0][0x428] ;  /* 0x00010a0000047ab9 */ /* 0x000fe40000000a00 */
[----:B------:R-:W-:Y:S01]  /*2a10*/  DADD R4, |R26|, |UR4| ;  /* 0x400000041a047e29 */ /* 0x000fe20008000200 */
        /* <DEDUP_REMOVED lines=18> */
.L_x_17645:
[----:B------:R-:W0:Y:S02]  /*2b40*/  F2I.S64.F64.TRUNC R4, R4 ;  /* 0x0000000400047311 */ /* 0x000e24000030d900 */
[----:B0-----:R-:W-:-:S05]  /*2b50*/  IMAD.MOV.U32 R3, RZ, RZ, R4 ;  /* 0x000000ffff037224 */ /* 0x001fca00078e0004 */
[----:B------:R0:W-:Y:S01]  /*2b60*/  STG.E.U8 desc[UR36][R16.64], R3 ;  /* 0x0000000310007986 */ /* 0x0001e2000c101124 */
[----:B------:R-:W-:Y:S05]  /*2b70*/  BRA `(.L_x_17647) ;  /* 0x0000000c00f87947 */ /* 0x000fea0003800000 */
.L_x_17644:
        /* <DEDUP_REMOVED lines=9> */
.L_x_17649:
[----:B------:R-:W0:Y:S02]  /*2c10*/  F2I.F64.TRUNC R5, R4 ;  /* 0x0000000400057311 */ /* 0x000e24000030d100 */
[----:B0-----:R0:W-:Y:S01]  /*2c20*/  STG.E desc[UR36][R16.64], R5 ;  /* 0x0000000510007986 */ /* 0x0011e2000c101924 */
[----:B------:R-:W-:Y:S05]  /*2c30*/  BRA `(.L_x_17647) ;  /* 0x0000000c00c87947 */ /* 0x000fea0003800000 */
.L_x_17648:
[----:B------:R-:W0:Y:S02]  /*2c40*/  F2I.F64.TRUNC R5, R4 ;  /* 0x0000000400057311 */ /* 0x000e24000030d100 */
[----:B0-----:R0:W-:Y:S01]  /*2c50*/  STG.E.U16 desc[UR36][R16.64], R5 ;  /* 0x0000000510007986 */ /* 0x0011e2000c101524 */
[----:B------:R-:W-:Y:S05]  /*2c60*/  BRA `(.L_x_17647) ;  /* 0x0000000c00bc7947 */ /* 0x000fea0003800000 */
.L_x_17643:
        /* <DEDUP_REMOVED lines=13> */
.L_x_17651:
        /* <DEDUP_REMOVED lines=8> */
.L_x_17650:
        /* <DEDUP_REMOVED lines=14> */
.L_x_17653:
        /* <DEDUP_REMOVED lines=9> */
.L_x_17652:
[----:B------:R0:W-:Y:S01]  /*2f30*/  STG.E.64 desc[UR36][R16.64], R4 ;  /* 0x0000000410007986 */ /* 0x0001e2000c101b24 */
[----:B------:R-:W-:Y:S05]  /*2f40*/  BRA `(.L_x_17647) ;  /* 0x0000000c00047947 */ /* 0x000fea0003800000 */
.L_x_17642:
        /* <DEDUP_REMOVED lines=12> */
.L_x_17656:
[----:B------:R-:W-:-:S05]  /*3010*/  CS2R R6, SRZ ;  /* 0x0000000000067805 */ /* 0x000fca000001ff00 */
[----:B------:R3:W-:Y:S01]  /*3020*/  STG.E.128 desc[UR36][R16.64], R4 ;  /* 0x0000000410007986 */ /* 0x0007e2000c101d24 */
[----:B------:R-:W-:Y:S05]  /*3030*/  BRA `(.L_x_17647) ;  /* 0x0000000800c87947 */ /* 0x000fea0003800000 */
.L_x_17655:
        /* <DEDUP_REMOVED lines=25> */
.L_x_17660:
[----:B------:R-:W-:Y:S05]  /*31d0*/  BSYNC B0 ;  /* 0x0000000000007941 */ /* 0x000fea0003800000 */
.L_x_17659:
[----:B------:R-:W-:-:S05]  /*31e0*/  LOP3.LUT R3, R0, R3, RZ, 0xfc, !PT ;  /* 0x0000000300037212 */ /* 0x000fca00078efcff */
[----:B------:R0:W-:Y:S01]  /*31f0*/  STG.E.U8 desc[UR36][R16.64], R3 ;  /* 0x0000000310007986 */ /* 0x0001e2000c101124 */
[----:B------:R-:W-:Y:S05]  /*3200*/  BRA `(.L_x_17647) ;  /* 0x0000000800547947 */ /* 0x000fea0003800000 */
.L_x_17658:
        /* <DEDUP_REMOVED lines=17> */
.L_x_17662:
[----:B------:R-:W-:Y:S01]  /*3320*/  IMAD.MOV.U32 R0, RZ, RZ, 0x7f ;  /* 0x0000007fff007424 */ /* 0x000fe200078e00ff */
[----:B------:R-:W-:-:S04]  /*3330*/  ISETP.GT.U32.AND P0, PT, R2, 0x7f800000, PT ;  /* 0x7f8000000200780c */ /* 0x000fc80003f04070 */
[----:B------:R-:W-:-:S09]  /*3340*/  SEL R0, R0, 0x7c, P0 ;  /* 0x0000007c00007807 */ /* 0x000fd20000000000 */
.L_x_17663:
[----:B------:R-:W-:Y:S05]  /*3350*/  BSYNC B0 ;  /* 0x0000000000007941 */ /* 0x000fea0003800000 */
.L_x_17661:
[----:B------:R-:W-:-:S04]  /*3360*/  LOP3.LUT R2, R3, 0x80000000, RZ, 0xc0, !PT ;  /* 0x8000000003027812 */ /* 0x000fc800078ec0ff */
[----:B------:R-:W-:-:S04]  /*3370*/  SHF.R.U32.HI R3, RZ, 0x18, R2 ;  /* 0x00000018ff037819 */ /* 0x000fc80000011602 */
[----:B------:R-:W-:-:S05]  /*3380*/  LOP3.LUT R3, R0, R3, RZ, 0xfc, !PT ;  /* 0x0000000300037212 */ /* 0x000fca00078efcff */
[----:B------:R1:W-:Y:S01]  /*3390*/  STG.E.U8 desc[UR36][R16.64], R3 ;  /* 0x0000000310007986 */ /* 0x0003e2000c101124 */
[----:B------:R-:W-:Y:S05]  /*33a0*/  BRA `(.L_x_17647) ;  /* 0x0000000400ec7947 */ /* 0x000fea0003800000 */
.L_x_17657:
        /* <DEDUP_REMOVED lines=8> */
.L_x_17654:
        /* <DEDUP_REMOVED lines=11> */
.L_x_17666:
        /* <DEDUP_REMOVED lines=21> */
.L_x_17669:
[----:B------:R-:W-:-:S04]  /*3630*/  LOP3.LUT R2, R3, 0x80000000, RZ, 0xc0, !PT ;  /* 0x8000000003027812 */ /* 0x000fc800078ec0ff */
[----:B------:R-:W-:-:S04]  /*3640*/  SHF.R.U32.HI R3, RZ, 0x18, R2 ;  /* 0x00000018ff037819 */ /* 0x000fc80000011602 */
[----:B------:R-:W-:-:S04]  /*3650*/  LOP3.LUT R0, R0, R3, RZ, 0xfc, !PT ;  /* 0x0000000300007212 */ /* 0x000fc800078efcff */
[----:B------:R-:W-:-:S07]  /*3660*/  PRMT R8, R0, 0x7610, R8 ;  /* 0x0000761000087816 */ /* 0x000fce0000000008 */
.L_x_17668:
[----:B------:R-:W-:Y:S05]  /*3670*/  BSYNC B0 ;  /* 0x0000000000007941 */ /* 0x000fea0003800000 */
.L_x_17667:
[----:B------:R0:W-:Y:S01]  /*3680*/  STG.E.U8 desc[UR36][R16.64], R8 ;  /* 0x0000000810007986 */ /* 0x0001e2000c101124 */
[----:B------:R-:W-:Y:S05]  /*3690*/  BRA `(.L_x_17647) ;  /* 0x0000000400307947 */ /* 0x000fea0003800000 */
.L_x_17665:
        /* <DEDUP_REMOVED lines=21> */
.L_x_17672:
[----:B------:R-:W-:-:S04]  /*37f0*/  LOP3.LUT R2, R3, 0x80000000, RZ, 0xc0, !PT ;  /* 0x8000000003027812 */ /* 0x000fc800078ec0ff */
[----:B------:R-:W-:-:S04]  /*3800*/  SHF.R.U32.HI R3, RZ, 0x18, R2 ;  /* 0x00000018ff037819 */ /* 0x000fc80000011602 */
[----:B------:R-:W-:-:S04]  /*3810*/  LOP3.LUT R0, R0, R3, RZ, 0xfc, !PT ;  /* 0x0000000300007212 */ /* 0x000fc800078efcff */
[----:B------:R-:W-:-:S07]  /*3820*/  PRMT R8, R0, 0x7610, R8 ;  /* 0x0000761000087816 */ /* 0x000fce0000000008 */
.L_x_17671:
[----:B------:R-:W-:Y:S05]  /*3830*/  BSYNC B0 ;  /* 0x0000000000007941 */ /* 0x000fea0003800000 */
.L_x_17670:
[----:B------:R0:W-:Y:S01]  /*3840*/  STG.E.U8 desc[UR36][R16.64], R8 ;  /* 0x0000000810007986 */ /* 0x0001e2000c101124 */
[----:B------:R-:W-:Y:S05]  /*3850*/  BRA `(.L_x_17647) ;  /* 0x0000000000c07947 */ /* 0x000fea0003800000 */
.L_x_17664:
        /* <DEDUP_REMOVED lines=26> */
.L_x_17646:
        /* <DEDUP_REMOVED lines=16> */
.L_x_17675:
[----:B------:R-:W-:Y:S05]  /*3b00*/  BRA `(.L_x_17647) ;  /* 0x0000000000147947 */ /* 0x000fea0003800000 */
.L_x_17674:
[----:B------:R-:W0:Y:S02]  /*3b10*/  F2I.U64.F64.TRUNC R4, R4 ;  /* 0x0000000400047311 */ /* 0x000e24000030d800 */
[----:B0-----:R0:W-:Y:S01]  /*3b20*/  STG.E.64 desc[UR36][R16.64], R4 ;  /* 0x0000000410007986 */ /* 0x0011e2000c101b24 */
[----:B------:R-:W-:Y:S05]  /*3b30*/  BRA `(.L_x_17647) ;  /* 0x0000000000087947 */ /* 0x000fea0003800000 */
.L_x_17673:
[----:B------:R-:W0:Y:S02]  /*3b40*/  F2I.U32.F64.TRUNC R5, R4 ;  /* 0x0000000400057311 */ /* 0x000e24000030d000 */
[----:B0-----:R0:W-:Y:S02]  /*3b50*/  STG.E desc[UR36][R16.64], R5 ;  /* 0x0000000510007986 */ /* 0x0011e4000c101924 */
.L_x_17647:
[----:B0-2---:R-:W0:Y:S01]  /*3b60*/  S2R R0, SR_CTAID.X ;  /* 0x0000000000007919 */ /* 0x005e220000002500 */
[----:B-1--4-:R-:W0:Y:S02]  /*3b70*/  S2R R3, SR_TID.X ;  /* 0x0000000000037919 */ /* 0x012e240000002100 */
[----:B0-----:R-:W-:-:S04]  /*3b80*/  IMAD R0, R0, 0x200, R3 ;  /* 0x0000020000007824 */ /* 0x001fc800078e0203 */
[----:B------:R-:W-:-:S07]  /*3b90*/  VIADD R19, R0, 0x80 ;  /* 0x0000008000137836 */ /* 0x000fce0000000000 */
.L_x_17602:
[----:B------:R-:W-:Y:S05]  /*3ba0*/  BSYNC B6 ;  /* 0x0000000000067941 */ /* 0x000fea0003800000 */
.L_x_17601:
[----:B------:R-:W-:Y:S01]  /*3bb0*/  ULDC UR4, c[0x0][0x210] ;  /* 0x0000840000047ab9 */ /* 0x000fe20000000800 */
[----:B------:R-:W-:Y:S01]  /*3bc0*/  BSSY B6, `(.L_x_17676) ;  /* 0x00003b1000067945 */ /* 0x000fe20003800000 */
[----:B------:R-:W-:-:S13]  /*3bd0*/  ISETP.GE.AND P0, PT, R19, UR4, PT ;  /* 0x0000000413007c0c */ /* 0x000fda000bf06270 */
[----:B------:R-:W-:Y:S05]  /*3be0*/  @P0 BRA `(.L_x_17677) ;  /* 0x0000003800b80947 */ /* 0x000fea0003800000 */
[----:B---3--:R-:W0:Y:S01]  /*3bf0*/  LDC R6, c[0x0][0x218] ;  /* 0x00008600ff067b82 */ /* 0x008e220000000800 */
        /* <DEDUP_REMOVED lines=302> */
.L_x_17678:
        /* <DEDUP_REMOVED lines=21> */
.L_x_17682:
[----:B------:R-:W2:Y:S02]  /*5030*/  LDG.E.U8 R2, desc[UR36][R2.64] ;  /* 0x0000002402027981 */ /* 0x000ea4000c1e1100 */
[----:B--2---:R0:W1:Y:S01]  /*5040*/  I2F.F64.U16 R28, R2 ;  /* 0x00000002001c7312 */ /* 0x0040620000101800 */
[----:B------:R-:W-:Y:S05]  /*5050*/  BRA `(.L_x_17684) ;  /* 0x0000000c00707947 */ /* 0x000fea0003800000 */
.L_x_17681:
        /* <DEDUP_REMOVED lines=9> */
.L_x_17686:
[----:B------:R-:W2:Y:S02]  /*50f0*/  LDG.E R2, desc[UR36][R2.64] ;  /* 0x0000002402027981 */ /* 0x000ea4000c1e1900 */
[----:B--2---:R0:W1:Y:S01]  /*5100*/  I2F.F64 R28, R2 ;  /* 0x00000002001c7312 */ /* 0x0040620000201c00 */
[----:B------:R-:W-:Y:S05]  /*5110*/  BRA `(.L_x_17684) ;  /* 0x0000000c00407947 */ /* 0x000fea0003800000 */
.L_x_17685:
[----:B------:R-:W2:Y:S02]  /*5120*/  LDG.E.U16 R2, desc[UR36][R2.64] ;  /* 0x0000002402027981 */ /* 0x000ea4000c1e1500 */
[----:B--2---:R0:W1:Y:S01]  /*5130*/  I2F.F64.S16 R28, R2 ;  /* 0x00000002001c7312 */ /* 0x0040620000101c00 */
[----:B------:R-:W-:Y:S05]  /*5140*/  BRA `(.L_x_17684) ;  /* 0x0000000c00347947 */ /* 0x000fea0003800000 */
.L_x_17680:
        /* <DEDUP_REMOVED lines=8> */
[----:B------:R-:W2:Y:S01]  /*51d0*/  F2F.F64.F32 R28, R28 ;  /* 0x0000001c001c7310 */ /* 0x000ea20000201800 */
[----:B------:R-:W-:Y:S05]  /*51e0*/  BRA `(.L_x_17684) ;  /* 0x0000000c000c7947 */ /* 0x000fea0003800000 */
.L_x_17688:
[----:B------:R-:W2:Y:S02]  /*51f0*/  LDG.E.U16 R0, desc[UR36][R2.64] ;  /* 0x0000002402007981 */ /* 0x000ea4000c1e1500 */
[----:B--2---:R-:W-:-:S05]  /*5200*/  HADD2.F32 R0, -RZ, R0.H0_H0 ;  /* 0x20000000ff007230 */ /* 0x004fca0000004100 */
[----:B------:R-:W-:-:S04]  /*5210*/  FMUL.FTZ R0, R0, 1 ;  /* 0x3f80000000007820 */ /* 0x000fc80000410000 */
[----:B------:R0:W1:Y:S01]  /*5220*/  F2F.F64.F32 R28, R0 ;  /* 0x00000000001c7310 */ /* 0x0000620000201800 */
[----:B------:R-:W-:Y:S05]  /*5230*/  BRA `(.L_x_17684) ;  /* 0x0000000800f87947 */ /* 0x000fea0003800000 */
.L_x_17687:
        /* <DEDUP_REMOVED lines=10> */
.L_x_17690:
[----:B------:R-:W2:Y:S02]  /*52e0*/  LDG.E.U16 R2, desc[UR36][R2.64] ;  /* 0x0000002402027981 */ /* 0x000ea4000c1e1500 */
[----:B--2---:R-:W-:-:S05]  /*52f0*/  HADD2.F32 R0, -RZ, R2.H0_H0 ;  /* 0x20000002ff007230 */ /* 0x004fca0000004100 */
[----:B------:R-:W-:-:S04]  /*5300*/  FMUL.FTZ R0, R0, 1 ;  /* 0x3f80000000007820 */ /* 0x000fc80000410000 */
[----:B------:R3:W4:Y:S01]  /*5310*/  F2F.F64.F32 R28, R0 ;  /* 0x00000000001c7310 */ /* 0x0007220000201800 */
[----:B------:R-:W-:Y:S05]  /*5320*/  BRA `(.L_x_17684) ;  /* 0x0000000800bc7947 */ /* 0x000fea0003800000 */
.L_x_17689:
[----:B------:R0:W5:Y:S01]  /*5330*/  LDG.E.64 R28, desc[UR36][R2.64] ;  /* 0x00000024021c7981 */ /* 0x000162000c1e1b00 */
[----:B------:R-:W-:Y:S05]  /*5340*/  BRA `(.L_x_17684) ;  /* 0x0000000800b47947 */ /* 0x000fea0003800000 */
.L_x_17679:
        /* <DEDUP_REMOVED lines=13> */
.L_x_17693:
[----:B------:R0:W5:Y:S01]  /*5420*/  LDG.E.64 R28, desc[UR36][R2.64] ;  /* 0x00000024021c7981 */ /* 0x000162000c1e1b00 */
[----:B------:R-:W-:Y:S05]  /*5430*/  BRA `(.L_x_17684) ;  /* 0x0000000800787947 */ /* 0x000fea0003800000 */
.L_x_17692:
        /* <DEDUP_REMOVED lines=28> */
.L_x_17695:
        /* <DEDUP_REMOVED lines=15> */
.L_x_17694:
[----:B------:R-:W2:Y:S02]  /*56f0*/  LDG.E.U16 R0, desc[UR36][R2.64] ;  /* 0x0000002402007981 */ /* 0x000ea4000c1e1500 */
[----:B--2---:R-:W-:-:S04]  /*5700*/  IMAD.U32 R0, R0, 0x10000, RZ ;  /* 0x0001000000007824 */ /* 0x004fc800078e00ff */
[----:B------:R-:W-:-:S04]  /*5710*/  FMUL.FTZ R0, R0, 1 ;  /* 0x3f80000000007820 */ /* 0x000fc80000410000 */
[----:B------:R0:W1:Y:S01]  /*5720*/  F2F.F64.F32 R28, R0 ;  /* 0x00000000001c7310 */ /* 0x0000620000201800 */
[----:B------:R-:W-:Y:S05]  /*5730*/  BRA `(.L_x_17684) ;  /* 0x0000000400b87947 */ /* 0x000fea0003800000 */
.L_x_17691:
        /* <DEDUP_REMOVED lines=11> */
.L_x_17698:
        /* <DEDUP_REMOVED lines=21> */
.L_x_17702:
[----:B------:R-:W-:Y:S05]  /*5940*/  BSYNC B1 ;  /* 0x0000000000017941 */ /* 0x000fea0003800000 */
.L_x_17701:
[----:B------:R-:W-:Y:S01]  /*5950*/  LEA R3, R0, 0x3b800000, 0x17 ;  /* 0x3b80000000037811 */ /* 0x000fe200078eb8ff */
[----:B------:R-:W-:-:S05]  /*5960*/  IMAD.SHL.U32 R0, R2, 0x100000, RZ ;  /* 0x0010000002007824 */ /* 0x000fca00078e00ff */
[----:B------:R-:W-:-:S07]  /*5970*/  LOP3.LUT R0, R3, R0, R4, 0xfe, !PT ;  /* 0x0000000003007212 */ /* 0x000fce00078efe04 */
.L_x_17700:
[----:B------:R-:W-:Y:S05]  /*5980*/  BSYNC B0 ;  /* 0x0000000000007941 */ /* 0x000fea0003800000 */
.L_x_17699:
[----:B------:R-:W-:-:S04]  /*5990*/  FMUL.FTZ R0, R0, 1 ;  /* 0x3f80000000007820 */ /* 0x000fc80000410000 */
[----:B------:R0:W1:Y:S01]  /*59a0*/  F2F.F64.F32 R28, R0 ;  /* 0x00000000001c7310 */ /* 0x0000620000201800 */
[----:B------:R-:W-:Y:S05]  /*59b0*/  BRA `(.L_x_17684) ;  /* 0x0000000400187947 */ /* 0x000fea0003800000 */
.L_x_17697:
        /* <DEDUP_REMOVED lines=21> */
.L_x_17706:
[----:B------:R-:W-:Y:S05]  /*5b10*/  BSYNC B1 ;  /* 0x0000000000017941 */ /* 0x000fea0003800000 */
.L_x_17705:
[----:B------:R-:W-:Y:S01]  /*5b20*/  LEA R3, R0, 0x37800000, 0x17 ;  /* 0x3780000000037811 */ /* 0x000fe200078eb8ff */
[----:B------:R-:W-:-:S05]  /*5b30*/  IMAD.SHL.U32 R0, R2, 0x200000, RZ ;  /* 0x0020000002007824 */ /* 0x000fca00078e00ff */
[----:B------:R-:W-:-:S07]  /*5b40*/  LOP3.LUT R0, R3, R0, R4, 0xfe, !PT ;  /* 0x0000000003007212 */ /* 0x000fce00078efe04 */
.L_x_17704:
[----:B------:R-:W-:Y:S05]  /*5b50*/  BSYNC B0 ;  /* 0x0000000000007941 */ /* 0x000fea0003800000 */
.L_x_17703:
[----:B------:R-:W-:-:S04]  /*5b60*/  FMUL.FTZ R0, R0, 1 ;  /* 0x3f80000000007820 */ /* 0x000fc80000410000 */
[----:B------:R0:W1:Y:S01]  /*5b70*/  F2F.F64.F32 R28, R0 ;  /* 0x00000000001c7310 */ /* 0x0000620000201800 */
[----:B------:R-:W-:Y:S05]  /*5b80*/  BRA `(.L_x_17684) ;  /* 0x0000000000a47947 */ /* 0x000fea0003800000 */
.L_x_17696:
        /* <DEDUP_REMOVED lines=14> */
.L_x_17710:
[----:B------:R-:W-:Y:S05]  /*5c70*/  BSYNC B0 ;  /* 0x0000000000007941 */ /* 0x000fea0003800000 */
.L_x_17709:
[----:B------:R-:W-:-:S04]  /*5c80*/  FMUL.FTZ R0, R0, 1 ;  /* 0x3f80000000007820 */ /* 0x000fc80000410000 */
[----:B------:R0:W1:Y:S01]  /*5c90*/  F2F.F64.F32 R28, R0 ;  /* 0x00000000001c7310 */ /* 0x0000620000201800 */
[----:B------:R-:W-:Y:S05]  /*5ca0*/  BRA `(.L_x_17684) ;  /* 0x00000000005c7947 */ /* 0x000fea0003800000 */
.L_x_17683:
        /* <DEDUP_REMOVED lines=16> */
.L_x_17711:
[----:B------:R-:W-:Y:S01]  /*5db0*/  CS2R R28, SRZ ;  /* 0x00000000001c7805 */ /* 0x000fe2000001ff00 */
[----:B------:R-:W-:Y:S06]  /*5dc0*/  BRA `(.L_x_17684) ;  /* 0x0000000000147947 */ /* 0x000fec0003800000 */
.L_x_17708:
[----:B------:R-:W2:Y:S02]  /*5dd0*/  LDG.E.64 R28, desc[UR36][R2.64] ;  /* 0x00000024021c7981 */ /* 0x000ea4000c1e1b00 */
[----:B--2---:R-:W0:Y:S01]  /*5de0*/  I2F.F64.U64 R28, R28 ;  /* 0x0000001c001c7312 */ /* 0x004e220000301800 */
[----:B------:R-:W-:Y:S05]  /*5df0*/  BRA `(.L_x_17684) ;  /* 0x0000000000087947 */ /* 0x000fea0003800000 */
.L_x_17707:
[----:B------:R-:W2:Y:S02]  /*5e00*/  LDG.E R2, desc[UR36][R2.64] ;  /* 0x0000002402027981 */ /* 0x000ea4000c1e1900 */
[----:B--2---:R0:W1:Y:S02]  /*5e10*/  I2F.F64.U32 R28, R2 ;  /* 0x00000002001c7312 */ /* 0x0040640000201800 */
.L_x_17684:
[----:B------:R-:W-:Y:S01]  /*5e20*/  ULDC.64 UR4, c[0x0][0x428] ;  /* 0x00010a0000047ab9 */ /* 0x000fe20000000a00 */
[----:B012-45:R-:W-:Y:S01]  /*5e30*/  DADD R6, -RZ, |R28| ;  /* 0x00000000ff067229 */ /* 0x037fe2000000051c */
        /* <DEDUP_REMOVED lines=18> */
[----:B---3--:R-:W-:-:S05]  /*5f60*/  FFMA R0, RZ, R27, R3 ;  /* 0x0000001bff007223 */ /* 0x008fca0000000003 */
[----:B------:R-:W-:-:S13]  /*5f70*/  FSETP.GT.AND P0, PT, |R0|, 1.469367938527859385e-39, PT ;  /* 0x001000000000780b */ /* 0x000fda0003f04200 */
[----:B------:R-:W-:Y:S05]  /*5f80*/  @P0 BRA P1, `(.L_x_17713) ;  /* 0x0000000000100947 */ /* 0x000fea0000800000 */
[----:B------:R-:W-:Y:S01]  /*5f90*/  IMAD.MOV.U32 R10, RZ, RZ, R26 ;  /* 0x000000ffff0a7224 */ /* 0x000fe200078e001a */
[----:B------:R-:W-:Y:S01]  /*5fa0*/  MOV R6, 0x5fd0 ;  /* 0x00005fd000067802 */ /* 0x000fe20000000f00 */
[----:B------:R-:W-:-:S07]  /*5fb0*/  IMAD.MOV.U32 R11, RZ, RZ, R27 ;  /* 0x000000ffff0b7224 */ /* 0x000fce00078e001b */
[----:B------:R-:W-:Y:S05]  /*5fc0*/  CALL.REL.NOINC `($__internal_70_$__cuda_sm20_div_rn_f64_full) ;  /* 0x0000008c00547944 */ /* 0x000fea0003c00000 */
.L_x_17713:
[----:B------:R-:W-:Y:S05]  /*5fd0*/  BSYNC B0 ;  /* 0x0000000000007941 */ /* 0x000fea0003800000 */
.L_x_17712:
        /* <DEDUP_REMOVED lines=84> */
.L_x_17715:
[----:B------:R-:W-:Y:S02]  /*6520*/  FSEL R2, RZ, 3.37028055040000000000e+12, P1 ;  /* 0x54442d18ff027808 */ /* 0x000fe40000800000 */
[----:B------:R-:W-:-:S07]  /*6530*/  FSEL R3, RZ, 2.1426990032196044922, P1 ;  /* 0x400921fbff037808 */ /* 0x000fce0000800000 */
.L_x_17716:
[----:B------:R-:W-:Y:S05]  /*6540*/  BSYNC B0 ;  /* 0x0000000000007941 */ /* 0x000fea0003800000 */
.L_x_17714:
        /* <DEDUP_REMOVED lines=21> */
.L_x_17720:
[----:B------:R-:W0:Y:S02]  /*66a0*/  F2I.S64.F64.TRUNC R4, R4 ;  /* 0x0000000400047311 */ /* 0x000e24000030d900 */
[----:B0-----:R-:W-:-:S05]  /*66b0*/  IMAD.MOV.U32 R3, RZ, RZ, R4 ;  /* 0x000000ffff037224 */ /* 0x001fca00078e0004 */
[----:B------:R0:W-:Y:S01]  /*66c0*/  STG.E.U8 desc[UR36][R16.64], R3 ;  /* 0x0000000310007986 */ /* 0x0001e2000c101124 */
[----:B------:R-:W-:Y:S05]  /*66d0*/  BRA `(.L_x_17722) ;  /* 0x0000000c00f87947 */ /* 0x000fea0003800000 */
.L_x_17719:
        /* <DEDUP_REMOVED lines=9> */
.L_x_17724:
[----:B------:R-:W0:Y:S02]  /*6770*/  F2I.F64.TRUNC R5, R4 ;  /* 0x0000000400057311 */ /* 0x000e24000030d100 */
[----:B0-----:R0:W-:Y:S01]  /*6780*/  STG.E desc[UR36][R16.64], R5 ;  /* 0x0000000510007986 */ /* 0x0011e2000c101924 */
[----:B------:R-:W-:Y:S05]  /*6790*/  BRA `(.L_x_17722) ;  /* 0x0000000c00c87947 */ /* 0x000fea0003800000 */
.L_x_17723:
[----:B------:R-:W0:Y:S02]  /*67a0*/  F2I.F64.TRUNC R5, R4 ;  /* 0x0000000400057311 */ /* 0x000e24000030d100 */
[----:B0-----:R0:W-:Y:S01]  /*67b0*/  STG.E.U16 desc[UR36][R16.64], R5 ;  /* 0x0000000510007986 */ /* 0x0011e2000c101524 */
[----:B------:R-:W-:Y:S05]  /*67c0*/  BRA `(.L_x_17722) ;  /* 0x0000000c00bc7947 */ /* 0x000fea0003800000 */
.L_x_17718:
        /* <DEDUP_REMOVED lines=13> */
.L_x_17726:
        /* <DEDUP_REMOVED lines=8> */
.L_x_17725:
        /* <DEDUP_REMOVED lines=14> */
.L_x_17728:
        /* <DEDUP_REMOVED lines=9> */
.L_x_17727:
[----:B------:R0:W-:Y:S01]  /*6a90*/  STG.E.64 desc[UR36][R16.64], R4 ;  /* 0x0000000410007986 */ /* 0x0001e2000c101b24 */
[----:B------:R-:W-:Y:S05]  /*6aa0*/  BRA `(.L_x_17722) ;  /* 0x0000000c00047947 */ /* 0x000fea0003800000 */
.L_x_17717:
        /* <DEDUP_REMOVED lines=12> */
.L_x_17731:
[----:B------:R-:W-:-:S05]  /*6b70*/  CS2R R6, SRZ ;  /* 0x0000000000067805 */ /* 0x000fca000001ff00 */
[----:B------:R0:W-:Y:S01]  /*6b80*/  STG.E.128 desc[UR36][R16.64], R4 ;  /* 0x0000000410007986 */ /* 0x0001e2000c101d24 */
[----:B------:R-:W-:Y:S05]  /*6b90*/  BRA `(.L_x_17722) ;  /* 0x0000000800c87947 */ /* 0x000fea0003800000 */
.L_x_17730:
        /* <DEDUP_REMOVED lines=25> */
.L_x_17735:
[----:B------:R-:W-:Y:S05]  /*6d30*/  BSYNC B0 ;  /* 0x0000000000007941 */ /* 0x000fea0003800000 */
.L_x_17734:
[----:B------:R-:W-:-:S05]  /*6d40*/  LOP3.LUT R3, R0, R3, RZ, 0xfc, !PT ;  /* 0x0000000300037212 */ /* 0x000fca00078efcff */
[----:B------:R0:W-:Y:S01]  /*6d50*/  STG.E.U8 desc[UR36][R16.64], R3 ;  /* 0x0000000310007986 */ /* 0x0001e2000c101124 */
[----:B------:R-:W-:Y:S05]  /*6d60*/  BRA `(.L_x_17722) ;  /* 0x0000000800547947 */ /* 0x000fea0003800000 */
.L_x_17733:
        /* <DEDUP_REMOVED lines=17> */
.L_x_17737:
[----:B------:R-:W-:Y:S01]  /*6e80*/  IMAD.MOV.U32 R0, RZ, RZ, 0x7f ;  /* 0x0000007fff007424 */ /* 0x000fe200078e00ff */
[----:B------:R-:W-:-:S04]  /*6e90*/  ISETP.GT.U32.AND P0, PT, R2, 0x7f800000, PT ;  /* 0x7f8000000200780c */ /* 0x000fc80003f04070 */
[----:B------:R-:W-:-:S09]  /*6ea0*/  SEL R0, R0, 0x7c, P0 ;  /* 0x0000007c00007807 */ /* 0x000fd20000000000 */
.L_x_17738:
[----:B------:R-:W-:Y:S05]  /*6eb0*/  BSYNC B0 ;  /* 0x0000000000007941 */ /* 0x000fea0003800000 */
.L_x_17736:
[----:B------:R-:W-:-:S04]  /*6ec0*/  LOP3.LUT R2, R3, 0x80000000, RZ, 0xc0, !PT ;  /* 0x8000000003027812 */ /* 0x000fc800078ec0ff */
[----:B------:R-:W-:-:S04]  /*6ed0*/  SHF.R.U32.HI R3, RZ, 0x18, R2 ;  /* 0x00000018ff037819 */ /* 0x000fc80000011602 */
[----:B------:R-:W-:-:S05]  /*6ee0*/  LOP3.LUT R3, R0, R3, RZ, 0xfc, !PT ;  /* 0x0000000300037212 */ /* 0x000fca00078efcff */
[----:B------:R0:W-:Y:S01]  /*6ef0*/  STG.E.U8 desc[UR36][R16.64], R3 ;  /* 0x0000000310007986 */ /* 0x0001e2000c101124 */
[----:B------:R-:W-:Y:S05]  /*6f00*/  BRA `(.L_x_17722) ;  /* 0x0000000400ec7947 */ /* 0x000fea0003800000 */
.L_x_17732:
        /* <DEDUP_REMOVED lines=8> */
.L_x_17729:
        /* <DEDUP_REMOVED lines=11> */
.L_x_17741:
        /* <DEDUP_REMOVED lines=21> */
.L_x_17744:
[----:B------:R-:W-:-:S04]  /*7190*/  LOP3.LUT R2, R3, 0x80000000, RZ, 0xc0, !PT ;  /* 0x8000000003027812 */ /* 0x000fc800078ec0ff */
[----:B------:R-:W-:-:S04]  /*71a0*/  SHF.R.U32.HI R3, RZ, 0x18, R2 ;  /* 0x00000018ff037819 */ /* 0x000fc80000011602 */
[----:B------:R-:W-:-:S04]  /*71b0*/  LOP3.LUT R0, R0, R3, RZ, 0xfc, !PT ;  /* 0x0000000300007212 */ /* 0x000fc800078efcff */
[----:B------:R-:W-:-:S07]  /*71c0*/  PRMT R8, R0, 0x7610, R8 ;  /* 0x0000761000087816 */ /* 0x000fce0000000008 */
.L_x_17743:
[----:B------:R-:W-:Y:S05]  /*71d0*/  BSYNC B0 ;  /* 0x0000000000007941 */ /* 0x000fea0003800000 */
.L_x_17742:
[----:B------:R3:W-:Y:S01]  /*71e0*/  STG.E.U8 desc[UR36][R16.64], R8 ;  /* 0x0000000810007986 */ /* 0x0007e2000c101124 */
[----:B------:R-:W-:Y:S05]  /*71f0*/  BRA `(.L_x_17722) ;  /* 0x0000000400307947 */ /* 0x000fea0003800000 */
.L_x_17740:
        /* <DEDUP_REMOVED lines=21> */
.L_x_17747:
[----:B------:R-:W-:-:S04]  /*7350*/  LOP3.LUT R2, R3, 0x80000000, RZ, 0xc0, !PT ;  /* 0x8000000003027812 */ /* 0x000fc800078ec0ff */
[----:B------:R-:W-:-:S04]  /*7360*/  SHF.R.U32.HI R3, RZ, 0x18, R2 ;  /* 0x00000018ff037819 */ /* 0x000fc80000011602 */
[----:B------:R-:W-:-:S04]  /*7370*/  LOP3.LUT R0, R0, R3, RZ, 0xfc, !PT ;  /* 0x0000000300007212 */ /* 0x000fc800078efcff */
[----:B------:R-:W-:-:S07]  /*7380*/  PRMT R8, R0, 0x7610, R8 ;  /* 0x0000761000087816 */ /* 0x000fce0000000008 */
.L_x_17746:
[----:B------:R-:W-:Y:S05]  /*7390*/  BSYNC B0 ;  /* 0x0000000000007941 */ /* 0x000fea0003800000 */
.L_x_17745:
[----:B------:R0:W-:Y:S01]  /*73a0*/  STG.E.U8 desc[UR36][R16.64], R8 ;  /* 0x0000000810007986 */ /* 0x0001e2000c101124 */
[----:B------:R-:W-:Y:S05]  /*73b0*/  BRA `(.L_x_17722) ;  /* 0x0000000000c07947 */ /* 0x000fea0003800000 */
.L_x_17739:
        /* <DEDUP_REMOVED lines=26> */
.L_x_17721:
        /* <DEDUP_REMOVED lines=16> */
.L_x_17750:
[----:B------:R-:W-:Y:S05]  /*7660*/  BRA `(.L_x_17722) ;  /* 0x0000000000147947 */ /* 0x000fea0003800000 */
.L_x_17749:
[----:B------:R-:W0:Y:S02]  /*7670*/  F2I.U64.F64.TRUNC R4, R4 ;  /* 0x0000000400047311 */ /* 0x000e24000030d800 */
[----:B0-----:R2:W-:Y:S01]  /*7680*/  STG.E.64 desc[UR36][R16.64], R4 ;  /* 0x0000000410007986 */ /* 0x0015e2000c101b24 */
[----:B------:R-:W-:Y:S05]  /*7690*/  BRA `(.L_x_17722) ;  /* 0x0000000000087947 */ /* 0x000fea0003800000 */
.L_x_17748:
[----:B------:R-:W0:Y:S02]  /*76a0*/  F2I.U32.F64.TRUNC R5, R4 ;  /* 0x0000000400057311 */ /* 0x000e24000030d000 */
[----:B0-----:R0:W-:Y:S02]  /*76b0*/  STG.E desc[UR36][R16.64], R5 ;  /* 0x0000000510007986 */ /* 0x0011e4000c101924 */
.L_x_17722:
[----:B------:R-:W-:-:S07]  /*76c0*/  VIADD R19, R19, 0x80 ;  /* 0x0000008013137836 */ /* 0x000fce0000000000 */
.L_x_17677:
[----:B------:R-:W-:Y:S05]  /*76d0*/  BSYNC B6 ;  /* 0x0000000000067941 */ /* 0x000fea0003800000 */
.L_x_17676:
[----:B------:R-:W-:Y:S01]  /*76e0*/  ULDC UR4, c[0x0][0x210] ;  /* 0x0000840000047ab9 */ /* 0x000fe20000000800 */
[----:B------:R-:W-:Y:S01]  /*76f0*/  BSSY B6, `(.L_x_17751) ;  /* 0x00003b1000067945 */ /* 0x000fe20003800000 */
[----:B------:R-:W-:-:S13]  /*7700*/  ISETP.GE.AND P0, PT, R19, UR4, PT ;  /* 0x0000000413007c0c */ /* 0x000fda000bf06270 */
[----:B------:R-:W-:Y:S05]  /*7710*/  @P0 BRA `(.L_x_17752) ;  /* 0x0000003800b80947 */ /* 0x000fea0003800000 */
[----:B0--3--:R-:W0:Y:S01]  /*7720*/  LDC R6, c[0x0][0x218] ;  /* 0x00008600ff067b82 */ /* 0x009e220000000800 */
[----:B------:R-:W-:Y:S02]  /*7730*/  IMAD.MOV.U32 R0, RZ, RZ, RZ ;  /* 0x000000ffff007224 */ /* 0x000fe400078e00ff */
[----:B-12-4-:R-:W-:Y:S01]  /*7740*/  IMAD.MOV.U32 R16, RZ, RZ, RZ ;  /* 0x000000ffff107224 */ /* 0x016fe200078e00ff */
        /* <DEDUP_REMOVED lines=300> */
.L_x_17753:
        /* <DEDUP_REMOVED lines=21> */
.L_x_17757:
[----:B------:R-:W2:Y:S02]  /*8b60*/  LDG.E.U8 R2, desc[UR36][R2.64] ;  /* 0x0000002402027981 */ /* 0x000ea4000c1e1100 */
[----:B--2---:R0:W1:Y:S01]  /*8b70*/  I2F.F64.U16 R28, R2 ;  /* 0x00000002001c7312 */ /* 0x0040620000101800 */
[----:B------:R-:W-:Y:S05]  /*8b80*/  BRA `(.L_x_17759) ;  /* 0x0000000c00707947 */ /* 0x000fea0003800000 */
.L_x_17756:
        /* <DEDUP_REMOVED lines=9> */
.L_x_17761:
[----:B------:R-:W2:Y:S02]  /*8c20*/  LDG.E R2, desc[UR36][R2.64] ;  /* 0x0000002402027981 */ /* 0x000ea4000c1e1900 */
[----:B--2---:R0:W1:Y:S01]  /*8c30*/  I2F.F64 R28, R2 ;  /* 0x00000002001c7312 */ /* 0x0040620000201c00 */
[----:B------:R-:W-:Y:S05]  /*8c40*/  BRA `(.L_x_17759) ;  /* 0x0000000c00407947 */ /* 0x000fea0003800000 */
.L_x_17760:
[----:B------:R-:W2:Y:S02]  /*8c50*/  LDG.E.U16 R2, desc[UR36][R2.64] ;  /* 0x0000002402027981 */ /* 0x000ea4000c1e1500 */
[----:B--2---:R0:W1:Y:S01]  /*8c60*/  I2F.F64.S16 R28, R2 ;  /* 0x00000002001c7312 */ /* 0x0040620000101c00 */
[----:B------:R-:W-:Y:S05]  /*8c70*/  BRA `(.L_x_17759) ;  /* 0x0000000c00347947 */ /* 0x000fea0003800000 */
.L_x_17755:
        /* <DEDUP_REMOVED lines=10> */
.L_x_17763:
[----:B------:R-:W2:Y:S02]  /*8d20*/  LDG.E.U16 R0, desc[UR36][R2.64] ;  /* 0x0000002402007981 */ /* 0x000ea4000c1e1500 */
[----:B--2---:R-:W-:-:S05]  /*8d30*/  HADD2.F32 R0, -RZ, R0.H0_H0 ;  /* 0x20000000ff007230 */ /* 0x004fca0000004100 */
[----:B------:R-:W-:-:S04]  /*8d40*/  FMUL.FTZ R0, R0, 1 ;  /* 0x3f80000000007820 */ /* 0x000fc80000410000 */
[----:B------:R0:W1:Y:S01]  /*8d50*/  F2F.F64.F32 R28, R0 ;  /* 0x00000000001c7310 */ /* 0x0000620000201800 */
[----:B------:R-:W-:Y:S05]  /*8d60*/  BRA `(.L_x_17759) ;  /* 0x0000000800f87947 */ /* 0x000fea0003800000 */
.L_x_17762:
        /* <DEDUP_REMOVED lines=10> */
.L_x_17765:
[----:B------:R-:W2:Y:S02]  /*8e10*/  LDG.E.U16 R2, desc[UR36][R2.64] ;  /* 0x0000002402027981 */ /* 0x000ea4000c1e1500 */
[----:B--2---:R-:W-:-:S05]  /*8e20*/  HADD2.F32 R0, -RZ, R2.H0_H0 ;  /* 0x20000002ff007230 */ /* 0x004fca0000004100 */
[----:B------:R-:W-:-:S04]  /*8e30*/  FMUL.FTZ R0, R0, 1 ;  /* 0x3f80000000007820 */ /* 0x000fc80000410000 */
[----:B------:R0:W1:Y:S01]  /*8e40*/  F2F.F64.F32 R28, R0 ;  /* 0x00000000001c7310 */ /* 0x0000620000201800 */
[----:B------:R-:W-:Y:S05]  /*8e50*/  BRA `(.L_x_17759) ;  /* 0x0000000800bc7947 */ /* 0x000fea0003800000 */
.L_x_17764:
[----:B------:R0:W5:Y:S01]  /*8e60*/  LDG.E.64 R28, desc[UR36][R2.64] ;  /* 0x00000024021c7981 */ /* 0x000162000c1e1b00 */
[----:B------:R-:W-:Y:S05]  /*8e70*/  BRA `(.L_x_17759) ;  /* 0x0000000800b47947 */ /* 0x000fea0003800000 */
.L_x_17754:
        /* <DEDUP_REMOVED lines=13> */
.L_x_17768:
[----:B------:R0:W5:Y:S01]  /*8f50*/  LDG.E.64 R28, desc[UR36][R2.64] ;  /* 0x00000024021c7981 */ /* 0x000162000c1e1b00 */
[----:B------:R-:W-:Y:S05]  /*8f60*/  BRA `(.L_x_17759) ;  /* 0x0000000800787947 */ /* 0x000fea0003800000 */
.L_x_17767:
        /* <DEDUP_REMOVED lines=28> */
.L_x_17770:
        /* <DEDUP_REMOVED lines=13> */
[----:B------:R3:W4:Y:S01]  /*9200*/  F2F.F64.F32 R28, R4 ;  /* 0x00000004001c7310 */ /* 0x0007220000201800 */
[----:B------:R-:W-:Y:S05]  /*9210*/  BRA `(.L_x_17759) ;  /* 0x0000000400cc7947 */ /* 0x000fea0003800000 */
.L_x_17769:
[----:B------:R-:W2:Y:S02]  /*9220*/  LDG.E.U16 R0, desc[UR36][R2.64] ;  /* 0x0000002402007981 */ /* 0x000ea4000c1e1500 */
[----:B--2---:R-:W-:-:S04]  /*9230*/  IMAD.U32 R0, R0, 0x10000, RZ ;  /* 0x0001000000007824 */ /* 0x004fc800078e00ff */
[----:B------:R-:W-:-:S04]  /*9240*/  FMUL.FTZ R0, R0, 1 ;  /* 0x3f80000000007820 */ /* 0x000fc80000410000 */
[----:B------:R1:W2:Y:S01]  /*9250*/  F2F.F64.F32 R28, R0 ;  /* 0x00000000001c7310 */ /* 0x0002a20000201800 */
[----:B------:R-:W-:Y:S05]  /*9260*/  BRA `(.L_x_17759) ;  /* 0x0000000400b87947 */ /* 0x000fea0003800000 */
.L_x_17766:
        /* <DEDUP_REMOVED lines=11> */
.L_x_17773:
        /* <DEDUP_REMOVED lines=21> */
.L_x_17777:
[----:B------:R-:W-:Y:S05]  /*9470*/  BSYNC B1 ;  /* 0x0000000000017941 */ /* 0x000fea0003800000 */
.L_x_17776:
[----:B------:R-:W-:Y:S01]  /*9480*/  LEA R3, R0, 0x3b800000, 0x17 ;  /* 0x3b80000000037811 */ /* 0x000fe200078eb8ff */
[----:B------:R-:W-:-:S05]  /*9490*/  IMAD.SHL.U32 R0, R2, 0x100000, RZ ;  /* 0x0010000002007824 */ /* 0x000fca00078e00ff */
[----:B------:R-:W-:-:S07]  /*94a0*/  LOP3.LUT R0, R3, R0, R4, 0xfe, !PT ;  /* 0x0000000003007212 */ /* 0x000fce00078efe04 */
.L_x_17775:
[----:B------:R-:W-:Y:S05]  /*94b0*/  BSYNC B0 ;  /* 0x0000000000007941 */ /* 0x000fea0003800000 */
.L_x_17774:
[----:B------:R-:W-:-:S04]  /*94c0*/  FMUL.FTZ R0, R0, 1 ;  /* 0x3f80000000007820 */ /* 0x000fc80000410000 */
[----:B------:R0:W1:Y:S01]  /*94d0*/  F2F.F64.F32 R28, R0 ;  /* 0x00000000001c7310 */ /* 0x0000620000201800 */
[----:B------:R-:W-:Y:S05]  /*94e0*/  BRA `(.L_x_17759) ;  /* 0x0000000400187947 */ /* 0x000fea0003800000 */
.L_x_17772:
        /* <DEDUP_REMOVED lines=21> */
.L_x_17781:
[----:B------:R-:W-:Y:S05]  /*9640*/  BSYNC B1 ;  /* 0x0000000000017941 */ /* 0x000fea0003800000 */
.L_x_17780:
[----:B------:R-:W-:Y:S01]  /*9650*/  LEA R3, R0, 0x37800000, 0x17 ;  /* 0x3780000000037811 */ /* 0x000fe200078eb8ff */
[----:B------:R-:W-:-:S05]  /*9660*/  IMAD.SHL.U32 R0, R2, 0x200000, RZ ;  /* 0x0020000002007824 */ /* 0x000fca00078e00ff */
[----:B------:R-:W-:-:S07]  /*9670*/  LOP3.LUT R0, R3, R0, R4, 0xfe, !PT ;  /* 0x0000000003007212 */ /* 0x000fce00078efe04 */
.L_x_17779:
[----:B------:R-:W-:Y:S05]  /*9680*/  BSYNC B0 ;  /* 0x0000000000007941 */ /* 0x000fea0003800000 */
.L_x_17778:
[----:B------:R-:W-:-:S04]  /*9690*/  FMUL.FTZ R0, R0, 1 ;  /* 0x3f80000000007820 */ /* 0x000fc80000410000 */
[----:B------:R0:W1:Y:S01]  /*96a0*/  F2F.F64.F32 R28, R0 ;  /* 0x00000000001c7310 */ /* 0x0000620000201800 */
[----:B------:R-:W-:Y:S05]  /*96b0*/  BRA `(.L_x_17759) ;  /* 0x0000000000a47947 */ /* 0x000fea0003800000 */
.L_x_17771:
        /* <DEDUP_REMOVED lines=14> */
.L_x_17785:
[----:B------:R-:W-:Y:S05]  /*97a0*/  BSYNC B0 ;  /* 0x0000000000007941 */ /* 0x000fea0003800000 */
.L_x_17784:
[----:B------:R-:W-:-:S04]  /*97b0*/  FMUL.FTZ R0, R0, 1 ;  /* 0x3f80000000007820 */ /* 0x000fc80000410000 */
[----:B------:R0:W1:Y:S01]  /*97c0*/  F2F.F64.F32 R28, R0 ;  /* 0x00000000001c7310 */ /* 0x0000620000201800 */
[----:B------:R-:W-:Y:S05]  /*97d0*/  BRA `(.L_x_17759) ;  /* 0x00000000005c7947 */ /* 0x000fea0003800000 */
.L_x_17758:
        /* <DEDUP_REMOVED lines=16> */
.L_x_17786:
[----:B------:R-:W-:Y:S01]  /*98e0*/  CS2R R28, SRZ ;  /* 0x00000000001c7805 */ /* 0x000fe2000001ff00 */
[----:B------:R-:W-:Y:S06]  /*98f0*/  BRA `(.L_x_17759) ;  /* 0x0000000000147947 */ /* 0x000fec0003800000 */
.L_x_17783:
[----:B------:R-:W2:Y:S02]  /*9900*/  LDG.E.64 R28, desc[UR36][R2.64] ;  /* 0x00000024021c7981 */ /* 0x000ea4000c1e1b00 */
[----:B--2---:R-:W0:Y:S01]  /*9910*/  I2F.F64.U64 R28, R28 ;  /* 0x0000001c001c7312 */ /* 0x004e220000301800 */
[----:B------:R-:W-:Y:S05]  /*9920*/  BRA `(.L_x_17759) ;  /* 0x0000000000087947 */ /* 0x000fea0003800000 */
.L_x_17782:
[----:B------:R-:W2:Y:S02]  /*9930*/  LDG.E R2, desc[UR36][R2.64] ;  /* 0x0000002402027981 */ /* 0x000ea4000c1e1900 */
[----:B--2---:R0:W1:Y:S02]  /*9940*/  I2F.F64.U32 R28, R2 ;  /* 0x00000002001c7312 */ /* 0x0040640000201800 */
.L_x_17759:
        /* <DEDUP_REMOVED lines=8> */
[----:B------:R-:W3:Y:S01]  /*99d0*/  MUFU.RCP64H R3, R27 ;  /* 0x0000001b00037308 */ /* 0x000ee20000001800 */
[----:B------:R-:W-:Y:S02]  /*99e0*/  FSEL R12, R6, R8, !P4 ;  /* 0x00000008060c7208 */ /* 0x000fe40006000000 */
[----:B------:R-:W-:-:S04]  /*99f0*/  FSEL R13, R7, R9, !P4 ;  /* 0x00000009070d7208 */ /* 0x000fc80006000000 */
[----:B------:R-:W-:Y:S01]  /*9a00*/  FSETP.GEU.AND P1, PT, |R13|, 6.5827683646048100446e-37, PT ;  /* 0x036000000d00780b */ /* 0x000fe20003f2e200 */
[----:B---3--:R-:W-:-:S08]  /*9a10*/  DFMA R4, -R26, R2, 1 ;  /* 0x3ff000001a04742b */ /* 0x008fd00000000102 */
        /* <DEDUP_REMOVED lines=13> */
[----:B------:R-:W-:Y:S05]  /*9af0*/  CALL.REL.NOINC `($__internal_70_$__cuda_sm20_div_rn_f64_full) ;  /* 0x0000005000887944 */ /* 0x000fea0003c00000 */
.L_x_17788:
[----:B------:R-:W-:Y:S05]  /*9b00*/  BSYNC B0 ;  /* 0x0000000000007941 */ /* 0x000fea0003800000 */
.L_x_17787:
        /* <DEDUP_REMOVED lines=84> */
.L_x_17790:
[----:B------:R-:W-:Y:S02]  /*a050*/  FSEL R2, RZ, 3.37028055040000000000e+12, P1 ;  /* 0x54442d18ff027808 */ /* 0x000fe40000800000 */
[----:B------:R-:W-:-:S07]  /*a060*/  FSEL R3, RZ, 2.1426990032196044922, P1 ;  /* 0x400921fbff037808 */ /* 0x000fce0000800000 */
.L_x_17791:
[----:B------:R-:W-:Y:S05]  /*a070*/  BSYNC B0 ;  /* 0x0000000000007941 */ /* 0x000fea0003800000 */
.L_x_17789:
        /* <DEDUP_REMOVED lines=21> */
.L_x_17795:
[----:B------:R-:W0:Y:S02]  /*a1d0*/  F2I.S64.F64.TRUNC R4, R4 ;  /* 0x0000000400047311 */ /* 0x000e24000030d900 */
[----:B0-----:R-:W-:-:S05]  /*a1e0*/  IMAD.MOV.U32 R3, RZ, RZ, R4 ;  /* 0x000000ffff037224 */ /* 0x001fca00078e0004 */
[----:B------:R0:W-:Y:S01]  /*a1f0*/  STG.E.U8 desc[UR36][R16.64], R3 ;  /* 0x0000000310007986 */ /* 0x0001e2000c101124 */
[----:B------:R-:W-:Y:S05]  /*a200*/  BRA `(.L_x_17797) ;  /* 0x0000000c00f87947 */ /* 0x000fea0003800000 */
.L_x_17794:
        /* <DEDUP_REMOVED lines=9> */
.L_x_17799:
[----:B------:R-:W0:Y:S02]  /*a2a0*/  F2I.F64.TRUNC R5, R4 ;  /* 0x0000000400057311 */ /* 0x000e24000030d100 */
[----:B0-----:R3:W-:Y:S01]  /*a2b0*/  STG.E desc[UR36][R16.64], R5 ;  /* 0x0000000510007986 */ /* 0x0017e2000c101924 */
[----:B------:R-:W-:Y:S05]  /*a2c0*/  BRA `(.L_x_17797) ;  /* 0x0000000c00c87947 */ /* 0x000fea0003800000 */
.L_x_17798:
[----:B------:R-:W0:Y:S02]  /*a2d0*/  F2I.F64.TRUNC R5, R4 ;  /* 0x0000000400057311 */ /* 0x000e24000030d100 */
[----:B0-----:R2:W-:Y:S01]  /*a2e0*/  STG.E.U16 desc[UR36][R16.64], R5 ;  /* 0x0000000510007986 */ /* 0x0015e2000c101524 */
[----:B------:R-:W-:Y:S05]  /*a2f0*/  BRA `(.L_x_17797) ;  /* 0x0000000c00bc7947 */ /* 0x000fea0003800000 */
.L_x_17793:
        /* <DEDUP_REMOVED lines=13> */
.L_x_17801:
        /* <DEDUP_REMOVED lines=8> */
.L_x_17800:
        /* <DEDUP_REMOVED lines=14> */
.L_x_17803:
        /* <DEDUP_REMOVED lines=9> */
.L_x_17802:
[----:B------:R0:W-:Y:S01]  /*a5c0*/  STG.E.64 desc[UR36][R16.64], R4 ;  /* 0x0000000410007986 */ /* 0x0001e2000c101b24 */
[----:B------:R-:W-:Y:S05]  /*a5d0*/  BRA `(.L_x_17797) ;  /* 0x0000000c00047947 */ /* 0x000fea0003800000 */
.L_x_17792:
        /* <DEDUP_REMOVED lines=12> */
.L_x_17806:
[----:B------:R-:W-:-:S05]  /*a6a0*/  CS2R R6, SRZ ;  /* 0x0000000000067805 */ /* 0x000fca000001ff00 */
[----:B------:R0:W-:Y:S01]  /*a6b0*/  STG.E.128 desc[UR36][R16.64], R4 ;  /* 0x0000000410007986 */ /* 0x0001e2000c101d24 */
[----:B------:R-:W-:Y:S05]  /*a6c0*/  BRA `(.L_x_17797) ;  /* 0x0000000800c87947 */ /* 0x000fea0003800000 */
.L_x_17805:
        /* <DEDUP_REMOVED lines=25> */
.L_x_17810:
[----:B------:R-:W-:Y:S05]  /*a860*/  BSYNC B0 ;  /* 0x0000000000007941 */ /* 0x000fea0003800000 */
.L_x_17809:
[----:B------:R-:W-:-:S05]  /*a870*/  LOP3.LUT R3, R0, R3, RZ, 0xfc, !PT ;  /* 0x0000000300037212 */ /* 0x000fca00078efcff */
[----:B------:R0:W-:Y:S01]  /*a880*/  STG.E.U8 desc[UR36][R16.64], R3 ;  /* 0x0000000310007986 */ /* 0x0001e2000c101124 */
[----:B------:R-:W-:Y:S05]  /*a890*/  BRA `(.L_x_17797) ;  /* 0x0000000800547947 */ /* 0x000fea0003800000 */
.L_x_17808:
        /* <DEDUP_REMOVED lines=17> */
.L_x_17812:
[----:B------:R-:W-:Y:S01]  /*a9b0*/  IMAD.MOV.U32 R0, RZ, RZ, 0x7f ;  /* 0x0000007fff007424 */ /* 0x000fe200078e00ff */
[----:B------:R-:W-:-:S04]  /*a9c0*/  ISETP.GT.U32.AND P0, PT, R2, 0x7f800000, PT ;  /* 0x7f8000000200780c */ /* 0x000fc80003f04070 */
[----:B------:R-:W-:-:S09]  /*a9d0*/  SEL R0, R0, 0x7c, P0 ;  /* 0x0000007c00007807 */ /* 0x000fd20000000000 */
.L_x_17813:
[----:B------:R-:W-:Y:S05]  /*a9e0*/  BSYNC B0 ;  /* 0x0000000000007941 */ /* 0x000fea0003800000 */
.L_x_17811:
[----:B------:R-:W-:-:S04]  /*a9f0*/  LOP3.LUT R2, R3, 0x80000000, RZ, 0xc0, !PT ;  /* 0x8000000003027812 */ /* 0x000fc800078ec0ff */
[----:B------:R-:W-:-:S04]  /*aa00*/  SHF.R.U32.HI R3, RZ, 0x18, R2 ;  /* 0x00000018ff037819 */ /* 0x000fc80000011602 */
[----:B------:R-:W-:-:S05]  /*aa10*/  LOP3.LUT R3, R0, R3, RZ, 0xfc, !PT ;  /* 0x0000000300037212 */ /* 0x000fca00078efcff */
[----:B------:R0:W-:Y:S01]  /*aa20*/  STG.E.U8 desc[UR36][R16.64], R3 ;  /* 0x0000000310007986 */ /* 0x0001e2000c101124 */
[----:B------:R-:W-:Y:S05]  /*aa30*/  BRA `(.L_x_17797) ;  /* 0x0000000400ec7947 */ /* 0x000fea0003800000 */
.L_x_17807:
        /* <DEDUP_REMOVED lines=8> */
.L_x_17804:
        /* <DEDUP_REMOVED lines=11> */
.L_x_17816:
        /* <DEDUP_REMOVED lines=21> */
.L_x_17819:
[----:B------:R-:W-:-:S04]  /*acc0*/  LOP3.LUT R2, R3, 0x80000000, RZ, 0xc0, !PT ;  /* 0x8000000003027812 */ /* 0x000fc800078ec0ff */
[----:B------:R-:W-:-:S04]  /*acd0*/  SHF.R.U32.HI R3, RZ, 0x18, R2 ;  /* 0x00000018ff037819 */ /* 0x000fc80000011602 */
[----:B------:R-:W-:-:S04]  /*ace0*/  LOP3.LUT R0, R0, R3, RZ, 0xfc, !PT ;  /* 0x0000000300007212 */ /* 0x000fc800078efcff */
[----:B------:R-:W-:-:S07]  /*acf0*/  PRMT R8, R0, 0x7610, R8 ;  /* 0x0000761000087816 */ /* 0x000fce0000000008 */
.L_x_17818:
[----:B------:R-:W-:Y:S05]  /*ad00*/  BSYNC B0 ;  /* 0x0000000000007941 */ /* 0x000fea0003800000 */
.L_x_17817:
[----:B------:R0:W-:Y:S01]  /*ad10*/  STG.E.U8 desc[UR36][R16.64], R8 ;  /* 0x0000000810007986 */ /* 0x0001e2000c101124 */
[----:B------:R-:W-:Y:S05]  /*ad20*/  BRA `(.L_x_17797) ;  /* 0x0000000400307947 */ /* 0x000fea0003800000 */
.L_x_17815:
        /* <DEDUP_REMOVED lines=21> */
.L_x_17822:
[----:B------:R-:W-:-:S04]  /*ae80*/  LOP3.LUT R2, R3, 0x80000000, RZ, 0xc0, !PT ;  /* 0x8000000003027812 */ /* 0x000fc800078ec0ff */
[----:B------:R-:W-:-:S04]  /*ae90*/  SHF.R.U32.HI R3, RZ, 0x18, R2 ;  /* 0x00000018ff037819 */ /* 0x000fc80000011602 */
[----:B------:R-:W-:-:S04]  /*aea0*/  LOP3.LUT R0, R0, R3, RZ, 0xfc, !PT ;  /* 0x0000000300007212 */ /* 0x000fc800078efcff */
[----:B------:R-:W-:-:S07]  /*aeb0*/  PRMT R8, R0, 0x7610, R8 ;  /* 0x0000761000087816 */ /* 0x000fce0000000008 */
.L_x_17821:
[----:B------:R-:W-:Y:S05]  /*aec0*/  BSYNC B0 ;  /* 0x0000000000007941 */ /* 0x000fea0003800000 */
.L_x_17820:
[----:B------:R0:W-:Y:S01]  /*aed0*/  STG.E.U8 desc[UR36][R16.64], R8 ;  /* 0x0000000810007986 */ /* 0x0001e2000c101124 */
[----:B------:R-:W-:Y:S05]  /*aee0*/  BRA `(.L_x_17797) ;  /* 0x0000000000c07947 */ /* 0x000fea0003800000 */
.L_x_17814:
        /* <DEDUP_REMOVED lines=26> */
.L_x_17796:
        /* <DEDUP_REMOVED lines=16> */
.L_x_17825:
[----:B------:R-:W-:Y:S05]  /*b190*/  BRA `(.L_x_17797) ;  /* 0x0000000000147947 */ /* 0x000fea0003800000 */
.L_x_17824:
[----:B------:R-:W0:Y:S02]  /*b1a0*/  F2I.U64.F64.TRUNC R4, R4 ;  /* 0x0000000400047311 */ /* 0x000e24000030d800 */
[----:B0-----:R0:W-:Y:S01]  /*b1b0*/  STG.E.64 desc[UR36][R16.64], R4 ;  /* 0x0000000410007986 */ /* 0x0011e2000c101b24 */
[----:B------:R-:W-:Y:S05]  /*b1c0*/  BRA `(.L_x_17797) ;  /* 0x0000000000087947 */ /* 0x000fea0003800000 */
.L_x_17823:
[----:B------:R-:W0:Y:S02]  /*b1d0*/  F2I.U32.F64.TRUNC R5, R4 ;  /* 0x0000000400057311 */ /* 0x000e24000030d000 */
[----:B0-----:R0:W-:Y:S02]  /*b1e0*/  STG.E desc[UR36][R16.64], R5 ;  /* 0x0000000510007986 */ /* 0x0011e4000c101924 */
.L_x_17797:
[----:B------:R-:W-:-:S07]  /*b1f0*/  VIADD R19, R19, 0x80 ;  /* 0x0000008013137836 */ /* 0x000fce0000000000 */
.L_x_17752:
[----:B------:R-:W-:Y:S05]  /*b200*/  BSYNC B6 ;  /* 0x0000000000067941 */ /* 0x000fea0003800000 */
.L_x_17751:
[----:B------:R-:W-:Y:S02]  /*b210*/  ULDC UR4, c[0x0][0x210] ;  /* 0x0000840000047ab9 */ /* 0x000fe40000000800 */
[----:B------:R-:W-:-:S13]  /*b220*/  ISETP.GE.AND P0, PT, R19, UR4, PT ;  /* 0x0000000413007c0c */ /* 0x000fda000bf06270 */
[----:B------:R-:W-:Y:S05]  /*b230*/  @P0 EXIT ;  /* 0x000000000000094d */ /* 0x000fea0003800000 */
        /* <DEDUP_REMOVED lines=303> */
.L_x_17826:
        /* <DEDUP_REMOVED lines=21> */
.L_x_17830:
[----:B------:R-:W2:Y:S02]  /*c680*/  LDG.E.U8 R2, desc[UR36][R2.64] ;  /* 0x0000002402027981 */ /* 0x000ea4000c1e1100 */
[----:B--2---:R0:W1:Y:S01]  /*c690*/  I2F.F64.U16 R26, R2 ;  /* 0x00000002001a7312 */ /* 0x0040620000101800 */
[----:B------:R-:W-:Y:S05]  /*c6a0*/  BRA `(.L_x_17832) ;  /* 0x0000000c00707947 */ /* 0x000fea0003800000 */
.L_x_17829:
        /* <DEDUP_REMOVED lines=9> */
.L_x_17834:
[----:B------:R-:W2:Y:S02]  /*c740*/  LDG.E R2, desc[UR36][R2.64] ;  /* 0x0000002402027981 */ /* 0x000ea4000c1e1900 */
[----:B--2---:R0:W1:Y:S01]  /*c750*/  I2F.F64 R26, R2 ;  /* 0x00000002001a7312 */ /* 0x0040620000201c00 */
[----:B------:R-:W-:Y:S05]  /*c760*/  BRA `(.L_x_17832) ;  /* 0x0000000c00407947 */ /* 0x000fea0003800000 */
.L_x_17833:
[----:B------:R-:W2:Y:S02]  /*c770*/  LDG.E.U16 R2, desc[UR36][R2.64] ;  /* 0x0000002402027981 */ /* 0x000ea4000c1e1500 */
[----:B--2---:R0:W1:Y:S01]  /*c780*/  I2F.F64.S16 R26, R2 ;  /* 0x00000002001a7312 */ /* 0x0040620000101c00 */
[----:B------:R-:W-:Y:S05]  /*c790*/  BRA `(.L_x_17832) ;  /* 0x0000000c00347947 */ /* 0x000fea0003800000 */
.L_x_17828:
        /* <DEDUP_REMOVED lines=10> */
.L_x_17836:
[----:B------:R-:W2:Y:S02]  /*c840*/  LDG.E.U16 R0, desc[UR36][R2.64] ;  /* 0x0000002402007981 */ /* 0x000ea4000c1e1500 */
[----:B--2---:R-:W-:-:S05]  /*c850*/  HADD2.F32 R0, -RZ, R0.H0_H0 ;  /* 0x20000000ff007230 */ /* 0x004fca0000004100 */
[----:B------:R-:W-:-:S04]  /*c860*/  FMUL.FTZ R0, R0, 1 ;  /* 0x3f80000000007820 */ /* 0x000fc80000410000 */
[----:B------:R1:W2:Y:S01]  /*c870*/  F2F.F64.F32 R26, R0 ;  /* 0x00000000001a7310 */ /* 0x0002a20000201800 */
[----:B------:R-:W-:Y:S05]  /*c880*/  BRA `(.L_x_17832) ;  /* 0x0000000800f87947 */ /* 0x000fea0003800000 */
.L_x_17835:
        /* <DEDUP_REMOVED lines=10> */
.L_x_17838:
[----:B------:R-:W2:Y:S02]  /*c930*/  LDG.E.U16 R2, desc[UR36][R2.64] ;  /* 0x0000002402027981 */ /* 0x000ea4000c1e1500 */
[----:B--2---:R-:W-:-:S05]  /*c940*/  HADD2.F32 R0, -RZ, R2.H0_H0 ;  /* 0x20000002ff007230 */ /* 0x004fca0000004100 */
[----:B------:R-:W-:-:S04]  /*c950*/  FMUL.FTZ R0, R0, 1 ;  /* 0x3f80000000007820 */ /* 0x000fc80000410000 */
[----:B------:R0:W1:Y:S01]  /*c960*/  F2F.F64.F32 R26, R0 ;  /* 0x00000000001a7310 */ /* 0x0000620000201800 */
[----:B------:R-:W-:Y:S05]  /*c970*/  BRA `(.L_x_17832) ;  /* 0x0000000800bc7947 */ /* 0x000fea0003800000 */
.L_x_17837:
[----:B------:R3:W5:Y:S01]  /*c980*/  LDG.E.64 R26, desc[UR36][R2.64] ;  /* 0x00000024021a7981 */ /* 0x000762000c1e1b00 */
[----:B------:R-:W-:Y:S05]  /*c990*/  BRA `(.L_x_17832) ;  /* 0x0000000800b47947 */ /* 0x000fea0003800000 */
.L_x_17827:
        /* <DEDUP_REMOVED lines=13> */
.L_x_17841:
[----:B------:R0:W5:Y:S01]  /*ca70*/  LDG.E.64 R26, desc[UR36][R2.64] ;  /* 0x00000024021a7981 */ /* 0x000162000c1e1b00 */
[----:B------:R-:W-:Y:S05]  /*ca80*/  BRA `(.L_x_17832) ;  /* 0x0000000800787947 */ /* 0x000fea0003800000 */
.L_x_17840:
        /* <DEDUP_REMOVED lines=28> */
.L_x_17843:
        /* <DEDUP_REMOVED lines=15> */
.L_x_17842:
[----:B------:R-:W2:Y:S02]  /*cd40*/  LDG.E.U16 R0, desc[UR36][R2.64] ;  /* 0x0000002402007981 */ /* 0x000ea4000c1e1500 */
[----:B--2---:R-:W-:-:S04]  /*cd50*/  IMAD.U32 R0, R0, 0x10000, RZ ;  /* 0x0001000000007824 */ /* 0x004fc800078e00ff */
[----:B------:R-:W-:-:S04]  /*cd60*/  FMUL.FTZ R0, R0, 1 ;  /* 0x3f80000000007820 */ /* 0x000fc80000410000 */
[----:B------:R0:W1:Y:S01]  /*cd70*/  F2F.F64.F32 R26, R0 ;  /* 0x00000000001a7310 */ /* 0x0000620000201800 */
[----:B------:R-:W-:Y:S05]  /*cd80*/  BRA `(.L_x_17832) ;  /* 0x0000000400b87947 */ /* 0x000fea0003800000 */
.L_x_17839:
        /* <DEDUP_REMOVED lines=11> */
.L_x_17846:
        /* <DEDUP_REMOVED lines=21> */
.L_x_17850:
[----:B------:R-:W-:Y:S05]  /*cf90*/  BSYNC B1 ;  /* 0x0000000000017941 */ /* 0x000fea0003800000 */
.L_x_17849:
[----:B------:R-:W-:Y:S01]  /*cfa0*/  LEA R3, R0, 0x3b800000, 0x17 ;  /* 0x3b80000000037811 */ /* 0x000fe200078eb8ff */
[----:B------:R-:W-:-:S05]  /*cfb0*/  IMAD.SHL.U32 R0, R2, 0x100000, RZ ;  /* 0x0010000002007824 */ /* 0x000fca00078e00ff */
[----:B------:R-:W-:-:S07]  /*cfc0*/  LOP3.LUT R0, R3, R0, R4, 0xfe, !PT ;  /* 0x0000000003007212 */ /* 0x000fce00078efe04 */
.L_x_17848:
[----:B------:R-:W-:Y:S05]  /*cfd0*/  BSYNC B0 ;  /* 0x0000000000007941 */ /* 0x000fea0003800000 */
.L_x_17847:
[----:B------:R-:W-:-:S04]  /*cfe0*/  FMUL.FTZ R0, R0, 1 ;  /* 0x3f80000000007820 */ /* 0x000fc80000410000 */
[----:B------:R0:W1:Y:S01]  /*cff0*/  F2F.F64.F32 R26, R0 ;  /* 0x00000000001a7310 */ /* 0x0000620000201800 */
[----:B------:R-:W-:Y:S05]  /*d000*/  BRA `(.L_x_17832) ;  /* 0x0000000400187947 */ /* 0x000fea0003800000 */
.L_x_17845:
        /* <DEDUP_REMOVED lines=21> */
.L_x_17854:
[----:B------:R-:W-:Y:S05]  /*d160*/  BSYNC B1 ;  /* 0x0000000000017941 */ /* 0x000fea0003800000 */
.L_x_17853:
[----:B------:R-:W-:Y:S01]  /*d170*/  LEA R3, R0, 0x37800000, 0x17 ;  /* 0x3780000000037811 */ /* 0x000fe200078eb8ff */
[----:B------:R-:W-:-:S05]  /*d180*/  IMAD.SHL.U32 R0, R2, 0x200000, RZ ;  /* 0x0020000002007824 */ /* 0x000fca00078e00ff */
[----:B------:R-:W-:-:S07]  /*d190*/  LOP3.LUT R0, R3, R0, R4, 0xfe, !PT ;  /* 0x0000000003007212 */ /* 0x000fce00078efe04 */
.L_x_17852:
[----:B------:R-:W-:Y:S05]  /*d1a0*/  BSYNC B0 ;  /* 0x0000000000007941 */ /* 0x000fea0003800000 */
.L_x_17851:
[----:B------:R-:W-:-:S04]  /*d1b0*/  FMUL.FTZ R0, R0, 1 ;  /* 0x3f80000000007820 */ /* 0x000fc80000410000 */
[----:B------:R0:W1:Y:S01]  /*d1c0*/  F2F.F64.F32 R26, R0 ;  /* 0x00000000001a7310 */ /* 0x0000620000201800 */
[----:B------:R-:W-:Y:S05]  /*d1d0*/  BRA `(.L_x_17832) ;  /* 0x0000000000a47947 */ /* 0x000fea0003800000 */
.L_x_17844:
        /* <DEDUP_REMOVED lines=14> */
.L_x_17858:
[----:B------:R-:W-:Y:S05]  /*d2c0*/  BSYNC B0 ;  /* 0x0000000000007941 */ /* 0x000fea0003800000 */
.L_x_17857:
[----:B------:R-:W-:-:S04]  /*d2d0*/  FMUL.FTZ R0, R0, 1 ;  /* 0x3f80000000007820 */ /* 0x000fc80000410000 */
[----:B------:R0:W1:Y:S01]  /*d2e0*/  F2F.F64.F32 R26, R0 ;  /* 0x00000000001a7310 */ /* 0x0000620000201800 */
[----:B------:R-:W-:Y:S05]  /*d2f0*/  BRA `(.L_x_17832) ;  /* 0x00000000005c7947 */ /* 0x000fea0003800000 */
.L_x_17831:
        /* <DEDUP_REMOVED lines=16> */
.L_x_17859:
[----:B------:R-:W-:Y:S01]  /*d400*/  CS2R R26, SRZ ;  /* 0x00000000001a7805 */ /* 0x000fe2000001ff00 */
[----:B------:R-:W-:Y:S06]  /*d410*/  BRA `(.L_x_17832) ;  /* 0x0000000000147947 */ /* 0x000fec0003800000 */
.L_x_17856:
[----:B------:R-:W2:Y:S02]  /*d420*/  LDG.E.64 R26, desc[UR36][R2.64] ;  /* 0x00000024021a7981 */ /* 0x000ea4000c1e1b00 */
[----:B--2---:R-:W0:Y:S01]  /*d430*/  I2F.F64.U64 R26, R26 ;  /* 0x0000001a001a7312 */ /* 0x004e220000301800 */
[----:B------:R-:W-:Y:S05]  /*d440*/  BRA `(.L_x_17832) ;  /* 0x0000000000087947 */ /* 0x000fea0003800000 */
.L_x_17855:
[----:B------:R-:W2:Y:S02]  /*d450*/  LDG.E R2, desc[UR36][R2.64] ;  /* 0x0000002402027981 */ /* 0x000ea4000c1e1900 */
[----:B--2---:R0:W1:Y:S02]  /*d460*/  I2F.F64.U32 R26, R2 ;  /* 0x00000002001a7312 */ /* 0x0040640000201800 */
.L_x_17832:
[----:B------:R-:W-:Y:S01]  /*d470*/  ULDC.64 UR4, c[0x0][0x428] ;  /* 0x00010a0000047ab9 */ /* 0x000fe20000000a00 */
[----:B012-45:R-:W-:Y:S01]  /*d480*/  DADD R6, -RZ, |R26| ;  /* 0x00000000ff067229 */ /* 0x037fe2000000051a */
[----:B---3--:R-:W-:Y:S01]  /*d490*/  IMAD.MOV.U32 R2, RZ, RZ, 0x1 ;  /* 0x00000001ff027424 */ /* 0x008fe200078e00ff */
        /* <DEDUP_REMOVED lines=24> */
.L_x_17861:
[----:B------:R-:W-:Y:S05]  /*d620*/  BSYNC B0 ;  /* 0x0000000000007941 */ /* 0x000fea0003800000 */
.L_x_17860:
        /* <DEDUP_REMOVED lines=84> */
.L_x_17863:
[----:B------:R-:W-:Y:S02]  /*db70*/  FSEL R2, RZ, 3.37028055040000000000e+12, P1 ;  /* 0x54442d18ff027808 */ /* 0x000fe40000800000 */
[----:B------:R-:W-:-:S07]  /*db80*/  FSEL R3, RZ, 2.1426990032196044922, P1 ;  /* 0x400921fbff037808 */ /* 0x000fce0000800000 */
.L_x_17864:
[----:B------:R-:W-:Y:S05]  /*db90*/  BSYNC B0 ;  /* 0x0000000000007941 */ /* 0x000fea0003800000 */
.L_x_17862:
        /* <DEDUP_REMOVED lines=21> */
.L_x_17868:
[----:B------:R-:W0:Y:S02]  /*dcf0*/  F2I.S64.F64.TRUNC R4, R4 ;  /* 0x0000000400047311 */ /* 0x000e24000030d900 */
[----:B0-----:R-:W-:-:S05]  /*dd00*/  IMAD.MOV.U32 R3, RZ, RZ, R4 ;  /* 0x000000ffff037224 */ /* 0x001fca00078e0004 */
[----:B------:R-:W-:Y:S01]  /*dd10*/  STG.E.U8 desc[UR36][R16.64], R3 ;  /* 0x0000000310007986 */ /* 0x000fe2000c101124 */
[----:B------:R-:W-:Y:S05]  /*dd20*/  EXIT ;  /* 0x000000000000794d */ /* 0x000fea0003800000 */
.L_x_17867:
        /* <DEDUP_REMOVED lines=9> */
.L_x_17871:
[----:B------:R-:W0:Y:S02]  /*ddc0*/  F2I.F64.TRUNC R5, R4 ;  /* 0x0000000400057311 */ /* 0x000e24000030d100 */
[----:B0-----:R-:W-:Y:S01]  /*ddd0*/  STG.E desc[UR36][R16.64], R5 ;  /* 0x0000000510007986 */ /* 0x001fe2000c101924 */
[----:B------:R-:W-:Y:S05]  /*dde0*/  EXIT ;  /* 0x000000000000794d */ /* 0x000fea0003800000 */
.L_x_17870:
[----:B------:R-:W0:Y:S02]  /*ddf0*/  F2I.F64.TRUNC R5, R4 ;  /* 0x0000000400057311 */ /* 0x000e24000030d100 */
[----:B0-----:R-:W-:Y:S01]  /*de00*/  STG.E.U16 desc[UR36][R16.64], R5 ;  /* 0x0000000510007986 */ /* 0x001fe2000c101524 */
[----:B------:R-:W-:Y:S05]  /*de10*/  EXIT ;  /* 0x000000000000794d */ /* 0x000fea0003800000 */
.L_x_17866:
        /* <DEDUP_REMOVED lines=13> */
.L_x_17873:
        /* <DEDUP_REMOVED lines=8> */
.L_x_17872:
        /* <DEDUP_REMOVED lines=14> */
.L_x_17875:
        /* <DEDUP_REMOVED lines=9> */
.L_x_17874:
[----:B------:R-:W-:Y:S01]  /*e0e0*/  STG.E.64 desc[UR36][R16.64], R4 ;  /* 0x0000000410007986 */ /* 0x000fe2000c101b24 */
[----:B------:R-:W-:Y:S05]  /*e0f0*/  EXIT ;  /* 0x000000000000794d */ /* 0x000fea0003800000 */
.L_x_17865:
        /* <DEDUP_REMOVED lines=12> */
.L_x_17878:
[----:B------:R-:W-:-:S05]  /*e1c0*/  CS2R R6, SRZ ;  /* 0x0000000000067805 */ /* 0x000fca000001ff00 */
[----:B------:R-:W-:Y:S01]  /*e1d0*/  STG.E.128 desc[UR36][R16.64], R4 ;  /* 0x0000000410007986 */ /* 0x000fe2000c101d24 */
[----:B------:R-:W-:Y:S05]  /*e1e0*/  EXIT ;  /* 0x000000000000794d */ /* 0x000fea0003800000 */
.L_x_17877:
        /* <DEDUP_REMOVED lines=25> */
.L_x_17882:
[----:B------:R-:W-:Y:S05]  /*e380*/  BSYNC B0 ;  /* 0x0000000000007941 */ /* 0x000fea0003800000 */
.L_x_17881:
[----:B------:R-:W-:-:S05]  /*e390*/  LOP3.LUT R3, R0, R3, RZ, 0xfc, !PT ;  /* 0x0000000300037212 */ /* 0x000fca00078efcff */
[----:B------:R-:W-:Y:S01]  /*e3a0*/  STG.E.U8 desc[UR36][R16.64], R3 ;  /* 0x0000000310007986 */ /* 0x000fe2000c101124 */
[----:B------:R-:W-:Y:S05]  /*e3b0*/  EXIT ;  /* 0x000000000000794d */ /* 0x000fea0003800000 */
.L_x_17880:
        /* <DEDUP_REMOVED lines=17> */
.L_x_17884:
[----:B------:R-:W-:Y:S01]  /*e4d0*/  IMAD.MOV.U32 R0, RZ, RZ, 0x7f ;  /* 0x0000007fff007424 */ /* 0x000fe200078e00ff */
[----:B------:R-:W-:-:S04]  /*e4e0*/  ISETP.GT.U32.AND P0, PT, R2, 0x7f800000, PT ;  /* 0x7f8000000200780c */ /* 0x000fc80003f04070 */
[----:B------:R-:W-:-:S09]  /*e4f0*/  SEL R0, R0, 0x7c, P0 ;  /* 0x0000007c00007807 */ /* 0x000fd20000000000 */
.L_x_17885:
[----:B------:R-:W-:Y:S05]  /*e500*/  BSYNC B0 ;  /* 0x0000000000007941 */ /* 0x000fea0003800000 */
.L_x_17883:
[----:B------:R-:W-:-:S04]  /*e510*/  LOP3.LUT R2, R3, 0x80000000, RZ, 0xc0, !PT ;  /* 0x8000000003027812 */ /* 0x000fc800078ec0ff */
[----:B------:R-:W-:-:S04]  /*e520*/  SHF.R.U32.HI R3, RZ, 0x18, R2 ;  /* 0x00000018ff037819 */ /* 0x000fc80000011602 */
[----:B------:R-:W-:-:S05]  /*e530*/  LOP3.LUT R3, R0, R3, RZ, 0xfc, !PT ;  /* 0x0000000300037212 */ /* 0x000fca00078efcff */
[----:B------:R-:W-:Y:S01]  /*e540*/  STG.E.U8 desc[UR36][R16.64], R3 ;  /* 0x0000000310007986 */ /* 0x000fe2000c101124 */
[----:B------:R-:W-:Y:S05]  /*e550*/  EXIT ;  /* 0x000000000000794d */ /* 0x000fea0003800000 */
.L_x_17879:
        /* <DEDUP_REMOVED lines=8> */
.L_x_17876:
        /* <DEDUP_REMOVED lines=11> */
.L_x_17888:
        /* <DEDUP_REMOVED lines=21> */
.L_x_17891:
[----:B------:R-:W-:-:S04]  /*e7e0*/  LOP3.LUT R2, R3, 0x80000000, RZ, 0xc0, !PT ;  /* 0x8000000003027812 */ /* 0x000fc800078ec0ff */
[----:B------:R-:W-:-:S04]  /*e7f0*/  SHF.R.U32.HI R3, RZ, 0x18, R2 ;  /* 0x00000018ff037819 */ /* 0x000fc80000011602 */
[----:B------:R-:W-:-:S04]  /*e800*/  LOP3.LUT R0, R0, R3, RZ, 0xfc, !PT ;  /* 0x0000000300007212 */ /* 0x000fc800078efcff */
[----:B------:R-:W-:-:S07]  /*e810*/  PRMT R8, R0, 0x7610, R8 ;  /* 0x0000761000087816 */ /* 0x000fce0000000008 */
.L_x_17890:
[----:B------:R-:W-:Y:S05]  /*e820*/  BSYNC B0 ;  /* 0x0000000000007941 */ /* 0x000fea0003800000 */
.L_x_17889:
[----:B------:R-:W-:Y:S01]  /*e830*/  STG.E.U8 desc[UR36][R16.64], R8 ;  /* 0x0000000810007986 */ /* 0x000fe2000c101124 */
[----:B------:R-:W-:Y:S05]  /*e840*/  EXIT ;  /* 0x000000000000794d */ /* 0x000fea0003800000 */
.L_x_17887:
        /* <DEDUP_REMOVED lines=21> */
.L_x_17894:
[----:B------:R-:W-:-:S04]  /*e9a0*/  LOP3.LUT R2, R3, 0x80000000, RZ, 0xc0, !PT ;  /* 0x8000000003027812 */ /* 0x000fc800078ec0ff */
[----:B------:R-:W-:-:S04]  /*e9b0*/  SHF.R.U32.HI R3, RZ, 0x18, R2 ;  /* 0x00000018ff037819 */ /* 0x000fc80000011602 */
[----:B------:R-:W-:-:S04]  /*e9c0*/  LOP3.LUT R0, R0, R3, RZ, 0xfc, !PT ;  /* 0x0000000300007212 */ /* 0x000fc800078efcff */
[----:B------:R-:W-:-:S07]  /*e9d0*/  PRMT R8, R0, 0x7610, R8 ;  /* 0x0000761000087816 */ /* 0x000fce0000000008 */
.L_x_17893:
[----:B------:R-:W-:Y:S05]  /*e9e0*/  BSYNC B0 ;  /* 0x0000000000007941 */ /* 0x000fea0003800000 */
.L_x_17892:
[----:B------:R-:W-:Y:S01]  /*e9f0*/  STG.E.U8 desc[UR36][R16.64], R8 ;  /* 0x0000000810007986 */ /* 0x000fe2000c101124 */
[----:B------:R-:W-:Y:S05]  /*ea00*/  EXIT ;  /* 0x000000000000794d */ /* 0x000fea0003800000 */
.L_x_17886:
        /* <DEDUP_REMOVED lines=26> */
.L_x_17869:
        /* <DEDUP_REMOVED lines=16> */
.L_x_17897:
[----:B------:R-:W-:Y:S05]  /*ecb0*/  EXIT ;  /* 0x000000000000794d */ /* 0x000fea0003800000 */
.L_x_17896:
[----:B------:R-:W0:Y:S02]  /*ecc0*/  F2I.U64.F64.TRUNC R4, R4 ;  /* 0x0000000400047311 */ /* 0x000e24000030d800 */
[----:B0-----:R-:W-:Y:S01]  /*ecd0*/  STG.E.64 desc[UR36][R16.64], R4 ;  /* 0x0000000410007986 */ /* 0x001fe2000c101b24 */
[----:B------:R-:W-:Y:S05]  /*ece0*/  EXIT ;  /* 0x000000000000794d */ /* 0x000fea0003800000 */
.L_x_17895:
[----:B------:R-:W0:Y:S02]  /*ecf0*/  F2I.U32.F64.TRUNC R5, R4 ;  /* 0x0000000400057311 */ /* 0x000e24000030d000 */
[----:B0-----:R-:W-:Y:S01]  /*ed00*/  STG.E desc[UR36][R16.64], R5 ;  /* 0x0000000510007986 */ /* 0x001fe2000c101924 */
[----:B------:R-:W-:Y:S05]  /*ed10*/  EXIT ;  /* 0x000000000000794d */ /* 0x000fea0003800000 */
        .weak           $__internal_70_$__cuda_sm20_div_rn_f64_full
        .type           $__internal_70_$__cuda_sm20_div_rn_f64_full,@function
        .size           $__internal_70_$__cuda_sm20_div_rn_f64_full,(.L_x_19746 - $__internal_70_$__cuda_sm20_div_rn_f64_full)
$__internal_70_$__cuda_sm20_div_rn_f64_full:
        /* <DEDUP_REMOVED lines=17> */
[----:B------:R-:W-:-:S03]  /*ee30*/  @!P1 SEL R3, R2, 0x63400000, !P2 ;  /* 0x6340000002039807 */ /* 0x000fc60005000000 */
[----:B------:R-:W-:Y:S01]  /*ee40*/  VIADD R7, R0, 0xffffffff ;  /* 0xffffffff00077836 */ /* 0x000fe20000000000 */
[----:B------:R-:W-:-:S04]  /*ee50*/  @!P1 LOP3.LUT R3, R3, 0x80000000, R13, 0xf8, !PT ;  /* 0x8000000003039812 */ /* 0x000fc800078ef80d */
[----:B------:R-:W-:Y:S01]  /*ee60*/  @!P1 LOP3.LUT R25, R3, 0x100000, RZ, 0xfc, !PT ;  /* 0x0010000003199812 */ /* 0x000fe200078efcff */
[----:B------:R-:W-:Y:S01]  /*ee70*/  IMAD.MOV.U32 R3, RZ, RZ, R4 ;  /* 0x000000ffff037224 */ /* 0x000fe200078e0004 */
[----:B0-----:R-:W-:-:S08]  /*ee80*/  DFMA R20, R14, -R8, 1 ;  /* 0x3ff000000e14742b */ /* 0x001fd00000000808 */
[----:B------:R-:W-:-:S08]  /*ee90*/  DFMA R20, R20, R20, R20 ;  /* 0x000000141414722b */ /* 0x000fd00000000014 */
[----:B------:R-:W-:Y:S01]  /*eea0*/  DFMA R20, R14, R20, R14 ;  /* 0x000000140e14722b */ /* 0x000fe2000000000e */
[----:B------:R-:W-:Y:S01]  /*eeb0*/  SEL R15, R2, 0x63400000, !P3 ;  /* 0x63400000020f7807 */ /* 0x000fe20005800000 */
[----:B------:R-:W-:-:S03]  /*eec0*/  IMAD.MOV.U32 R14, RZ, RZ, R12 ;  /* 0x000000ffff0e7224 */ /* 0x000fc600078e000c */
[----:B------:R-:W-:-:S03]  /*eed0*/  LOP3.LUT R15, R15, 0x800fffff, R13, 0xf8, !PT ;  /* 0x800fffff0f0f7812 */ /* 0x000fc600078ef80d */
[----:B------:R-:W-:-:S03]  /*eee0*/  DFMA R22, R20, -R8, 1 ;  /* 0x3ff000001416742b */ /* 0x000fc60000000808 */
[----:B------:R-:W-:-:S05]  /*eef0*/  @!P1 DFMA R14, R14, 2, -R24 ;  /* 0x400000000e0e982b */ /* 0x000fca0000000818 */
[----:B------:R-:W-:-:S05]  /*ef00*/  DFMA R20, R20, R22, R20 ;  /* 0x000000161414722b */ /* 0x000fca0000000014 */
        /* <DEDUP_REMOVED lines=12> */
[----:B------:R-:W-:Y:S01]  /*efd0*/  SEL R3, R2, 0x63400000, !P0 ;  /* 0x6340000002037807 */ /* 0x000fe20004000000 */
[----:B------:R-:W-:-:S04]  /*efe0*/  IMAD.MOV.U32 R2, RZ, RZ, RZ ;  /* 0x000000ffff027224 */ /* 0x000fc800078e00ff */
        /* <DEDUP_REMOVED lines=13> */
[----:B------:R-:W-:-:S06]  /*f0c0*/  IMAD.MOV.U32 R2, RZ, RZ, RZ ;  /* 0x000000ffff027224 */ /* 0x000fcc00078e00ff */
[----:B------:R-:W-:-:S03]  /*f0d0*/  DFMA R2, R4, -R2, R22 ;  /* 0x800000020402722b */ /* 0x000fc60000000016 */
[----:B------:R-:W-:-:S03]  /*f0e0*/  LOP3.LUT R11, R9, R11, RZ, 0x3c, !PT ;  /* 0x0000000b090b7212 */ /* 0x000fc600078e3cff */
[----:B------:R-:W-:-:S04]  /*f0f0*/  IADD3 R2, -R0, -0x43300000, RZ ;  /* 0xbcd0000000027810 */ /* 0x000fc80007ffe1ff */
[----:B------:R-:W-:-:S04]  /*f100*/  FSETP.NEU.AND P0, PT, |R3|, R2, PT ;  /* 0x000000020300720b */ /* 0x000fc80003f0d200 */
[----:B------:R-:W-:Y:S02]  /*f110*/  FSEL R4, R8, R4, !P0 ;  /* 0x0000000408047208 */ /* 0x000fe40004000000 */
[----:B------:R-:W-:Y:S01]  /*f120*/  FSEL R5, R11, R5, !P0 ;  /* 0x000000050b057208 */ /* 0x000fe20004000000 */
[----:B------:R-:W-:Y:S06]  /*f130*/  BRA `(.L_x_17900) ;  /* 0x0000000000547947 */ /* 0x000fec0003800000 */
.L_x_17899:
        /* <DEDUP_REMOVED lines=16> */
.L_x_17902:
[----:B------:R-:W-:Y:S01]  /*f240*/  LOP3.LUT R5, R11, 0x80000, RZ, 0xfc, !PT ;  /* 0x000800000b057812 */ /* 0x000fe200078efcff */
[----:B------:R-:W-:Y:S01]  /*f250*/  IMAD.MOV.U32 R4, RZ, RZ, R10 ;  /* 0x000000ffff047224 */ /* 0x000fe200078e000a */
[----:B------:R-:W-:Y:S06]  /*f260*/  BRA `(.L_x_17900) ;  /* 0x0000000000087947 */ /* 0x000fec0003800000 */
.L_x_17901:
[----:B------:R-:W-:Y:S01]  /*f270*/  LOP3.LUT R5, R13, 0x80000, RZ, 0xfc, !PT ;  /* 0x000800000d057812 */ /* 0x000fe200078efcff */
[----:B------:R-:W-:-:S07]  /*f280*/  IMAD.MOV.U32 R4, RZ, RZ, R12 ;  /* 0x000000ffff047224 */ /* 0x000fce00078e000c */
.L_x_17900:
[----:B------:R-:W-:Y:S05]  /*f290*/  BSYNC B1 ;  /* 0x0000000000017941 */ /* 0x000fea0003800000 */
.L_x_17898:
[----:B------:R-:W-:Y:S02]  /*f2a0*/  IMAD.MOV.U32 R7, RZ, RZ, 0x0 ;  /* 0x00000000ff077424 */ /* 0x000fe400078e00ff */
[----:B------:R-:W-:Y:S02]  /*f2b0*/  IMAD.MOV.U32 R2, RZ, RZ, R4 ;  /* 0x000000ffff027224 */ /* 0x000fe400078e0004 */
[----:B------:R-:W-:Y:S01]  /*f2c0*/  IMAD.MOV.U32 R3, RZ, RZ, R5 ;  /* 0x000000ffff037224 */ /* 0x000fe200078e0005 */
[----:B------:R-:W-:Y:S06]  /*f2d0*/  RET.REL.NODEC R6 `(_ZN2at6native18elementwise_kernelILi128ELi4EZNS0_15gpu_kernel_implINS0_13BUnaryFunctorIdddZZZNS0_17atan2_kernel_cudaERNS_18TensorIteratorBaseEENKUlvE_clEvENKUlvE_clEvEUlddE_EEEEvS5_RKT_EUliE_EEviT1_) ;  /* 0xffffff0c06487950 */ /* 0x000fec0003c3ffff */
.L_x_17903:
        /* <DEDUP_REMOVED lines=10> */
.L_x_19746:


//--------------------- .text._ZN2at6native27unrolled_elementwise_kernelINS0_13BUnaryFunctorIdddZZZNS0_17atan2_kernel_cudaERNS_18TensorIteratorBaseEENKUlvE_clEvENKUlvE_clEvEUlddE_EESt5arrayIPcLm2EELi4E23TrivialOffsetCalculatorILi1EjESD_NS0_6memory12LoadWithCastILi1EEENSE_13StoreWithCastILi1EEEEEviT_T0_T2_T3_T4_T5_ --------------------------
	.section	.text._ZN2at6native27unrolled_elementwise_kernelINS0_13BUnaryFunctorIdddZZZNS0_17atan2_kernel_cudaERNS_18TensorIteratorBaseEENKUlvE_clEvENKUlvE_clEvEUlddE_EESt5arrayIPcLm2EELi4E23TrivialOffsetCalculatorILi1EjESD_NS0_6memory12LoadWithCastILi1EEENSE_13StoreWithCastILi1EEEEEviT_T0_T2_T3_T4_T5_,"ax",@progbits
	.align	128
        .global         _ZN2at6native27unrolled_elementwise_kernelINS0_13BUnaryFunctorIdddZZZNS0_17atan2_kernel_cudaERNS_18TensorIteratorBaseEENKUlvE_clEvENKUlvE_clEvEUlddE_EESt5arrayIPcLm2EELi4E23TrivialOffsetCalculatorILi1EjESD_NS0_6memory12LoadWithCastILi1EEENSE_13StoreWithCastILi1EEEEEviT_T0_T2_T3_T4_T5_
        .type           _ZN2at6native27unrolled_elementwise_kernelINS0_13BUnaryFunctorIdddZZZNS0_17atan2_kernel_cudaERNS_18TensorIteratorBaseEENKUlvE_clEvENKUlvE_clEvEUlddE_EESt5arrayIPcLm2EELi4E23TrivialOffsetCalculatorILi1EjESD_NS0_6memory12LoadWithCastILi1EEENSE_13StoreWithCastILi1EEEEEviT_T0_T2_T3_T4_T5_,@function
        .size           _ZN2at6native27unrolled_elementwise_kernelINS0_13BUnaryFunctorIdddZZZNS0_17atan2_kernel_cudaERNS_18TensorIteratorBaseEENKUlvE_clEvENKUlvE_clEvEUlddE_EESt5arrayIPcLm2EELi4E23TrivialOffsetCalculatorILi1EjESD_NS0_6memory12LoadWithCastILi1EEENSE_13StoreWithCastILi1EEEEEviT_T0_T2_T3_T4_T5_,(.L_x_19747 - _ZN2at6native27unrolled_elementwise_kernelINS0_13BUnaryFunctorIdddZZZNS0_17atan2_kernel_cudaERNS_18TensorIteratorBaseEENKUlvE_clEvENKUlvE_clEvEUlddE_EESt5arrayIPcLm2EELi4E23TrivialOffsetCalculatorILi1EjESD_NS0_6memory12LoadWithCastILi1EEENSE_13StoreWithCastILi1EEEEEviT_T0_T2_T3_T4_T5_)
        .other          _ZN2at6native27unrolled_elementwise_kernelINS0_13BUnaryFunctorIdddZZZNS0_17atan2_kernel_cudaERNS_18TensorIteratorBaseEENKUlvE_clEvENKUlvE_clEvEUlddE_EESt5arrayIPcLm2EELi4E23TrivialOffsetCalculatorILi1EjESD_NS0_6memory12LoadWithCastILi1EEENSE_13StoreWithCastILi1EEEEEviT_T0_T2_T3_T4_T5_,@"STO_CUDA_ENTRY STV_DEFAULT"
_ZN2at6native27unrolled_elementwise_kernelINS0_13BUnaryFunctorIdddZZZNS0_17atan2_kernel_cudaERNS_18TensorIteratorBaseEENKUlvE_clEvENKUlvE_clEvEUlddE_EESt5arrayIPcLm2EELi4E23TrivialOffsetCalculatorILi1EjESD_NS0_6memory12LoadWithCastILi1EEENSE_13StoreWithCastILi1EEEEEviT_T0_T2_T3_T4_T5_:
.text._ZN2at6native27unrolled_elementwise_kernelINS0_13BUnaryFunctorIdddZZZNS0_17atan2_kernel_cudaERNS_18TensorIteratorBaseEENKUlvE_clEvENKUlvE_clEvEUlddE_EESt5arrayIPcLm2EELi4E23TrivialOffsetCalculatorILi1EjESD_NS0_6memory12LoadWithCastILi1EEENSE_13StoreWithCastILi1EEEEEviT_T0_T2_T3_T4_T5_:
        /* <DEDUP_REMOVED lines=32> */
.L_x_17909:
[----:B------:R-:W2:Y:S02]  /*0200*/  LDG.E.U8 R2, desc[UR36][R2.64] ;  /* 0x0000002402027981 */ /* 0x000ea4000c1e1100 */
[----:B--2---:R0:W1:Y:S01]  /*0210*/  I2F.F64.U16 R22, R2 ;  /* 0x0000000200167312 */ /* 0x0040620000101800 */
[----:B------:R-:W-:Y:S05]  /*0220*/  BRA `(.L_x_17911) ;  /* 0x0000000c00747947 */ /* 0x000fea0003800000 */
.L_x_17908:
        /* <DEDUP_REMOVED lines=9> */
.L_x_17913:
[----:B------:R-:W2:Y:S02]  /*02c0*/  LDG.E R2, desc[UR36][R2.64] ;  /* 0x0000002402027981 */ /* 0x000ea4000c1e1900 */
[----:B--2---:R1:W2:Y:S01]  /*02d0*/  I2F.F64 R22, R2 ;  /* 0x0000000200167312 */ /* 0x0042a20000201c00 */
[----:B------:R-:W-:Y:S05]  /*02e0*/  BRA `(.L_x_17911) ;  /* 0x0000000c00447947 */ /* 0x000fea0003800000 */
.L_x_17912:
[----:B------:R-:W2:Y:S02]  /*02f0*/  LDG.E.U16 R2, desc[UR36][R2.64] ;  /* 0x0000002402027981 */ /* 0x000ea4000c1e1500 */
[----:B--2---:R3:W4:Y:S01]  /*0300*/  I2F.F64.S16 R22, R2 ;  /* 0x0000000200167312 */ /* 0x0047220000101c00 */
[----:B------:R-:W-:Y:S05]  /*0310*/  BRA `(.L_x_17911) ;  /* 0x0000000c00387947 */ /* 0x000fea0003800000 */
.L_x_17907:
        /* <DEDUP_REMOVED lines=10> */
.L_x_17915:
[----:B------:R-:W2:Y:S02]  /*03c0*/  LDG.E.U16 R0, desc[UR36][R2.64] ;  /* 0x0000002402007981 */ /* 0x000ea4000c1e1500 */
[----:B--2---:R-:W-:-:S05]  /*03d0*/  HADD2.F32 R0, -RZ, R0.H0_H0 ;  /* 0x20000000ff007230 */ /* 0x004fca0000004100 */
[----:B------:R-:W-:-:S04]  /*03e0*/  FMUL.FTZ R0, R0, 1 ;  /* 0x3f80000000007820 */ /* 0x000fc80000410000 */
[----:B------:R0:W1:Y:S01]  /*03f0*/  F2F.F64.F32 R22, R0 ;  /* 0x0000000000167310 */ /* 0x0000620000201800 */
[----:B------:R-:W-:Y:S05]  /*0400*/  BRA `(.L_x_17911) ;  /* 0x0000000800fc7947 */ /* 0x000fea0003800000 */
.L_x_17914:
        /* <DEDUP_REMOVED lines=10> */
.L_x_17917:
[----:B------:R-:W2:Y:S02]  /*04b0*/  LDG.E.U16 R2, desc[UR36][R2.64] ;  /* 0x0000002402027981 */ /* 0x000ea4000c1e1500 */
[----:B--2---:R-:W-:-:S05]  /*04c0*/  HADD2.F32 R0, -RZ, R2.H0_H0 ;  /* 0x20000002ff007230 */ /* 0x004fca0000004100 */
[----:B------:R-:W-:-:S04]  /*04d0*/  FMUL.FTZ R0, R0, 1 ;  /* 0x3f80000000007820 */ /* 0x000fc80000410000 */
[----:B------:R0:W1:Y:S01]  /*04e0*/  F2F.F64.F32 R22, R0 ;  /* 0x0000000000167310 */ /* 0x0000620000201800 */
[----:B------:R-:W-:Y:S05]  /*04f0*/  BRA `(.L_x_17911) ;  /* 0x0000000800c07947 */ /* 0x000fea0003800000 */
.L_x_17916:
[----:B------:R0:W5:Y:S01]  /*0500*/  LDG.E.64 R22, desc[UR36][R2.64] ;  /* 0x0000002402167981 */ /* 0x000162000c1e1b00 */
[----:B------:R-:W-:Y:S05]  /*0510*/  BRA `(.L_x_17911) ;  /* 0x0000000800b87947 */ /* 0x000fea0003800000 */
.L_x_17906:
        /* <DEDUP_REMOVED lines=13> */
.L_x_17920:
[----:B------:R0:W5:Y:S01]  /*05f0*/  LDG.E.64 R22, desc[UR36][R2.64] ;  /* 0x0000002402167981 */ /* 0x000162000c1e1b00 */
[----:B------:R-:W-:Y:S05]  /*0600*/  BRA `(.L_x_17911) ;  /* 0x00000008007c7947 */ /* 0x000fea0003800000 */
.L_x_17919:
        /* <DEDUP_REMOVED lines=28> */
.L_x_17922:
        /* <DEDUP_REMOVED lines=16> */
.L_x_17921:
[----:B------:R-:W2:Y:S02]  /*08d0*/  LDG.E.U16 R0, desc[UR36][R2.64] ;  /* 0x0000002402007981 */ /* 0x000ea4000c1e1500 */
[----:B--2---:R-:W-:-:S04]  /*08e0*/  IMAD.U32 R0, R0, 0x10000, RZ ;  /* 0x0001000000007824 */ /* 0x004fc800078e00ff */
[----:B------:R-:W-:-:S04]  /*08f0*/  FMUL.FTZ R0, R0, 1 ;  /* 0x3f80000000007820 */ /* 0x000fc80000410000 */
[----:B------:R0:W1:Y:S01]  /*0900*/  F2F.F64.F32 R22, R0 ;  /* 0x0000000000167310 */ /* 0x0000620000201800 */
[----:B------:R-:W-:Y:S05]  /*0910*/  BRA `(.L_x_17911) ;  /* 0x0000000400b87947 */ /* 0x000fea0003800000 */
.L_x_17918:
        /* <DEDUP_REMOVED lines=11> */
.L_x_17925:
        /* <DEDUP_REMOVED lines=21> */
.L_x_17929:
[----:B------:R-:W-:Y:S05]  /*0b20*/  BSYNC B1 ;  /* 0x0000000000017941 */ /* 0x000fea0003800000 */
.L_x_17928:
[----:B------:R-:W-:Y:S01]  /*0b30*/  LEA R3, R0, 0x3b800000, 0x17 ;  /* 0x3b80000000037811 */ /* 0x000fe200078eb8ff */
[----:B------:R-:W-:-:S05]  /*0b40*/  IMAD.SHL.U32 R0, R2, 0x100000, RZ ;  /* 0x0010000002007824 */ /* 0x000fca00078e00ff */
[----:B------:R-:W-:-:S07]  /*0b50*/  LOP3.LUT R0, R3, R0, R4, 0xfe, !PT ;  /* 0x0000000003007212 */ /* 0x000fce00078efe04 */
.L_x_17927:
[----:B------:R-:W-:Y:S05]  /*0b60*/  BSYNC B0 ;  /* 0x0000000000007941 */ /* 0x000fea0003800000 */
.L_x_17926:
[----:B------:R-:W-:-:S04]  /*0b70*/  FMUL.FTZ R0, R0, 1 ;  /* 0x3f80000000007820 */ /* 0x000fc80000410000 */
[----:B------:R0:W1:Y:S01]  /*0b80*/  F2F.F64.F32 R22, R0 ;  /* 0x0000000000167310 */ /* 0x0000620000201800 */
[----:B------:R-:W-:Y:S05]  /*0b90*/  BRA `(.L_x_17911) ;  /* 0x0000000400187947 */ /* 0x000fea0003800000 */
.L_x_17924:
        /* <DEDUP_REMOVED lines=21> */
.L_x_17933:
[----:B------:R-:W-:Y:S05]  /*0cf0*/  BSYNC B1 ;  /* 0x0000000000017941 */ /* 0x000fea0003800000 */
.L_x_17932:
[----:B------:R-:W-:Y:S01]  /*0d00*/  LEA R3, R0, 0x37800000, 0x17 ;  /* 0x3780000000037811 */ /* 0x000fe200078eb8ff */
[----:B------:R-:W-:-:S05]  /*0d10*/  IMAD.SHL.U32 R0, R2, 0x200000, RZ ;  /* 0x0020000002007824 */ /* 0x000fca00078e00ff */
[----:B------:R-:W-:-:S07]  /*0d20*/  LOP3.LUT R0, R3, R0, R4, 0xfe, !PT ;  /* 0x0000000003007212 */ /* 0x000fce00078efe04 */
.L_x_17931:
[----:B------:R-:W-:Y:S05]  /*0d30*/  BSYNC B0 ;  /* 0x0000000000007941 */ /* 0x000fea0003800000 */
.L_x_17930:
[----:B------:R-:W-:-:S04]  /*0d40*/  FMUL.FTZ R0, R0, 1 ;  /* 0x3f80000000007820 */ /* 0x000fc80000410000 */
[----:B------:R0:W1:Y:S01]  /*0d50*/  F2F.F64.F32 R22, R0 ;  /* 0x0000000000167310 */ /* 0x0000620000201800 */
[----:B------:R-:W-:Y:S05]  /*0d60*/  BRA `(.L_x_17911) ;  /* 0x0000000000a47947 */ /* 0x000fea0003800000 */
.L_x_17923:
        /* <DEDUP_REMOVED lines=14> */
.L_x_17937:
[----:B------:R-:W-:Y:S05]  /*0e50*/  BSYNC B0 ;  /* 0x0000000000007941 */ /* 0x000fea0003800000 */
.L_x_17936:
[----:B------:R-:W-:-:S04]  /*0e60*/  FMUL.FTZ R0, R0, 1 ;  /* 0x3f80000000007820 */ /* 0x000fc80000410000 */
[----:B------:R0:W1:Y:S01]  /*0e70*/  F2F.F64.F32 R22, R0 ;  /* 0x0000000000167310 */ /* 0x0000620000201800 */
[----:B------:R-:W-:Y:S05]  /*0e80*/  BRA `(.L_x_17911) ;  /* 0x00000000005c7947 */ /* 0x000fea0003800000 */
.L_x_17910:
        /* <DEDUP_REMOVED lines=16> */
.L_x_17938:
[----:B------:R-:W-:Y:S01]  /*0f90*/  CS2R R22, SRZ ;  /* 0x0000000000167805 */ /* 0x000fe2000001ff00 */
[----:B------:R-:W-:Y:S06]  /*0fa0*/  BRA `(.L_x_17911) ;  /* 0x0000000000147947 */ /* 0x000fec0003800000 */
.L_x_17935:
[----:B------:R-:W2:Y:S02]  /*0fb0*/  LDG.E.64 R22, desc[UR36][R2.64] ;  /* 0x0000002402167981 */ /* 0x000ea4000c1e1b00 */
[----:B--2---:R-:W0:Y:S01]  /*0fc0*/  I2F.F64.U64 R22, R22 ;  /* 0x0000001600167312 */ /* 0x004e220000301800 */
[----:B------:R-:W-:Y:S05]  /*0fd0*/  BRA `(.L_x_17911) ;  /* 0x0000000000087947 */ /* 0x000fea0003800000 */
.L_x_17934:
[----:B------:R-:W2:Y:S02]  /*0fe0*/  LDG.E R2, desc[UR36][R2.64] ;  /* 0x0000002402027981 */ /* 0x000ea4000c1e1900 */
[----:B--2---:R0:W1:Y:S02]  /*0ff0*/  I2F.F64.U32 R22, R2 ;  /* 0x0000000200167312 */ /* 0x0040640000201800 */
.L_x_17911:
[----:B------:R-:W3:Y:S02]  /*1000*/  S2R R29, SR_TID.X ;  /* 0x00000000001d7919 */ /* 0x000ee40000002100 */
[----:B---3--:R-:W-:-:S07]  /*1010*/  VIADD R29, R29, 0x80 ;  /* 0x000000801d1d7836 */ /* 0x008fce0000000000 */
.L_x_17905:
[----:B------:R-:W-:Y:S05]  /*1020*/  BSYNC B6 ;  /* 0x0000000000067941 */ /* 0x000fea0003800000 */
.L_x_17904:
        /* <DEDUP_REMOVED lines=24> */
.L_x_17944:
[----:B------:R-:W3:Y:S02]  /*11b0*/  LDG.E.U8 R2, desc[UR36][R2.64] ;  /* 0x0000002402027981 */ /* 0x000ee4000c1e1100 */
[----:B---3--:R0:W1:Y:S01]  /*11c0*/  I2F.F64.U16 R24, R2 ;  /* 0x0000000200187312 */ /* 0x0080620000101800 */
[----:B------:R-:W-:Y:S05]  /*11d0*/  BRA `(.L_x_17946) ;  /* 0x0000000c00707947 */ /* 0x000fea0003800000 */
.L_x_17943:
        /* <DEDUP_REMOVED lines=9> */
.L_x_17948:
[----:B------:R-:W3:Y:S02]  /*1270*/  LDG.E R2, desc[UR36][R2.64] ;  /* 0x0000002402027981 */ /* 0x000ee4000c1e1900 */
[----:B---3--:R0:W1:Y:S01]  /*1280*/  I2F.F64 R24, R2 ;  /* 0x0000000200187312 */ /* 0x0080620000201c00 */
[----:B------:R-:W-:Y:S05]  /*1290*/  BRA `(.L_x_17946) ;  /* 0x0000000c00407947 */ /* 0x000fea0003800000 */
.L_x_17947:
[----:B------:R-:W3:Y:S02]  /*12a0*/  LDG.E.U16 R2, desc[UR36][R2.64] ;  /* 0x0000002402027981 */ /* 0x000ee4000c1e1500 */
[----:B---3--:R0:W1:Y:S01]  /*12b0*/  I2F.F64.S16 R24, R2 ;  /* 0x0000000200187312 */ /* 0x0080620000101c00 */
[----:B------:R-:W-:Y:S05]  /*12c0*/  BRA `(.L_x_17946) ;  /* 0x0000000c00347947 */ /* 0x000fea0003800000 */
.L_x_17942:
        /* <DEDUP_REMOVED lines=10> */
.L_x_17950:
[----:B------:R-:W3:Y:S02]  /*1370*/  LDG.E.U16 R0, desc[UR36][R2.64] ;  /* 0x0000002402007981 */ /* 0x000ee4000c1e1500 */
[----:B---3--:R-:W-:-:S05]  /*1380*/  HADD2.F32 R0, -RZ, R0.H0_H0 ;  /* 0x20000000ff007230 */ /* 0x008fca0000004100 */
[----:B------:R-:W-:-:S04]  /*1390*/  FMUL.FTZ R0, R0, 1 ;  /* 0x3f80000000007820 */ /* 0x000fc80000410000 */
[----:B------:R0:W1:Y:S01]  /*13a0*/  F2F.F64.F32 R24, R0 ;  /* 0x0000000000187310 */ /* 0x0000620000201800 */
[----:B------:R-:W-:Y:S05]  /*13b0*/  BRA `(.L_x_17946) ;  /* 0x0000000800f87947 */ /* 0x000fea0003800000 */
.L_x_17949:
        /* <DEDUP_REMOVED lines=10> */
.L_x_17952:
[----:B------:R-:W3:Y:S02]  /*1460*/  LDG.E.U16 R2, desc[UR36][R2.64] ;  /* 0x0000002402027981 */ /* 0x000ee4000c1e1500 */
[----:B---3--:R-:W-:-:S05]  /*1470*/  HADD2.F32 R0, -RZ, R2.H0_H0 ;  /* 0x20000002ff007230 */ /* 0x008fca0000004100 */
[----:B------:R-:W-:-:S04]  /*1480*/  FMUL.FTZ R0, R0, 1 ;  /* 0x3f80000000007820 */ /* 0x000fc80000410000 */
[----:B------:R0:W1:Y:S01]  /*1490*/  F2F.F64.F32 R24, R0 ;  /* 0x0000000000187310 */ /* 0x0000620000201800 */
[----:B------:R-:W-:Y:S05]  /*14a0*/  BRA `(.L_x_17946) ;  /* 0x0000000800bc7947 */ /* 0x000fea0003800000 */
.L_x_17951:
[----:B------:R0:W5:Y:S01]  /*14b0*/  LDG.E.64 R24, desc[UR36][R2.64] ;  /* 0x0000002402187981 */ /* 0x000162000c1e1b00 */
[----:B------:R-:W-:Y:S05]  /*14c0*/  BRA `(.L_x_17946) ;  /* 0x0000000800b47947 */ /* 0x000fea0003800000 */
.L_x_17941:
        /* <DEDUP_REMOVED lines=13> */
.L_x_17955:
[----:B------:R0:W5:Y:S01]  /*15a0*/  LDG.E.64 R24, desc[UR36][R2.64] ;  /* 0x0000002402187981 */ /* 0x000162000c1e1b00 */
[----:B------:R-:W-:Y:S05]  /*15b0*/  BRA `(.L_x_17946) ;  /* 0x0000000800787947 */ /* 0x000fea0003800000 */
.L_x_17954:
        /* <DEDUP_REMOVED lines=28> */
.L_x_17957:
        /* <DEDUP_REMOVED lines=15> */
.L_x_17956:
[----:B------:R-:W3:Y:S02]  /*1870*/  LDG.E.U16 R0, desc[UR36][R2.64] ;  /* 0x0000002402007981 */ /* 0x000ee4000c1e1500 */
[----:B---3--:R-:W-:-:S04]  /*1880*/  IMAD.U32 R0, R0, 0x10000, RZ ;  /* 0x0001000000007824 */ /* 0x008fc800078e00ff */
[----:B------:R-:W-:-:S04]  /*1890*/  FMUL.FTZ R0, R0, 1 ;  /* 0x3f80000000007820 */ /* 0x000fc80000410000 */
[----:B------:R0:W1:Y:S01]  /*18a0*/  F2F.F64.F32 R24, R0 ;  /* 0x0000000000187310 */ /* 0x0000620000201800 */
[----:B------:R-:W-:Y:S05]  /*18b0*/  BRA `(.L_x_17946) ;  /* 0x0000000400b87947 */ /* 0x000fea0003800000 */
.L_x_17953:
        /* <DEDUP_REMOVED lines=11> */
.L_x_17960:
        /* <DEDUP_REMOVED lines=21> */
.L_x_17964:
[----:B------:R-:W-:Y:S05]  /*1ac0*/  BSYNC B1 ;  /* 0x0000000000017941 */ /* 0x000fea0003800000 */
.L_x_17963:
[----:B------:R-:W-:Y:S01]  /*1ad0*/  LEA R3, R0, 0x3b800000, 0x17 ;  /* 0x3b80000000037811 */ /* 0x000fe200078eb8ff */
[----:B------:R-:W-:-:S05]  /*1ae0*/  IMAD.SHL.U32 R0, R2, 0x100000, RZ ;  /* 0x0010000002007824 */ /* 0x000fca00078e00ff */
[----:B------:R-:W-:-:S07]  /*1af0*/  LOP3.LUT R0, R3, R0, R4, 0xfe, !PT ;  /* 0x0000000003007212 */ /* 0x000fce00078efe04 */
.L_x_17962:
[----:B------:R-:W-:Y:S05]  /*1b00*/  BSYNC B0 ;  /* 0x0000000000007941 */ /* 0x000fea0003800000 */
.L_x_17961:
[----:B------:R-:W-:-:S04]  /*1b10*/  FMUL.FTZ R0, R0, 1 ;  /* 0x3f80000000007820 */ /* 0x000fc80000410000 */
[----:B------:R0:W1:Y:S01]  /*1b20*/  F2F.F64.F32 R24, R0 ;  /* 0x0000000000187310 */ /* 0x0000620000201800 */
[----:B------:R-:W-:Y:S05]  /*1b30*/  BRA `(.L_x_17946) ;  /* 0x0000000400187947 */ /* 0x000fea0003800000 */
.L_x_17959:
        /* <DEDUP_REMOVED lines=21> */
.L_x_17968:
[----:B------:R-:W-:Y:S05]  /*1c90*/  BSYNC B1 ;  /* 0x0000000000017941 */ /* 0x000fea0003800000 */
.L_x_17967:
[----:B------:R-:W-:Y:S01]  /*1ca0*/  LEA R3, R0, 0x37800000, 0x17 ;  /* 0x3780000000037811 */ /* 0x000fe200078eb8ff */
[----:B------:R-:W-:-:S05]  /*1cb0*/  IMAD.SHL.U32 R0, R2, 0x200000, RZ ;  /* 0x0020000002007824 */ /* 0x000fca00078e00ff */
[----:B------:R-:W-:-:S07]  /*1cc0*/  LOP3.LUT R0, R3, R0, R4, 0xfe, !PT ;  /* 0x0000000003007212 */ /* 0x000fce00078efe04 */
.L_x_17966:
[----:B------:R-:W-:Y:S05]  /*1cd0*/  BSYNC B0 ;  /* 0x0000000000007941 */ /* 0x000fea0003800000 */
.L_x_17965:
[----:B------:R-:W-:-:S04]  /*1ce0*/  FMUL.FTZ R0, R0, 1 ;  /* 0x3f80000000007820 */ /* 0x000fc80000410000 */
[----:B------:R0:W1:Y:S01]  /*1cf0*/  F2F.F64.F32 R24, R0 ;  /* 0x0000000000187310 */ /* 0x0000620000201800 */
[----:B------:R-:W-:Y:S05]  /*1d00*/  BRA `(.L_x_17946) ;  /* 0x0000000000a47947 */ /* 0x000fea0003800000 */
.L_x_17958:
        /* <DEDUP_REMOVED lines=14> */
.L_x_17972:
[----:B------:R-:W-:Y:S05]  /*1df0*/  BSYNC B0 ;  /* 0x0000000000007941 */ /* 0x000fea0003800000 */
.L_x_17971:
[----:B------:R-:W-:-:S04]  /*1e00*/  FMUL.FTZ R0, R0, 1 ;  /* 0x3f80000000007820 */ /* 0x000fc80000410000 */
[----:B------:R0:W1:Y:S01]  /*1e10*/  F2F.F64.F32 R24, R0 ;  /* 0x0000000000187310 */ /* 0x0000620000201800 */
[----:B------:R-:W-:Y:S05]  /*1e20*/  BRA `(.L_x_17946) ;  /* 0x00000000005c7947 */ /* 0x000fea0003800000 */
.L_x_17945:
        /* <DEDUP_REMOVED lines=16> */
.L_x_17973:
[----:B------:R-:W-:Y:S01]  /*1f30*/  CS2R R24, SRZ ;  /* 0x0000000000187805 */ /* 0x000fe2000001ff00 */
[----:B------:R-:W-:Y:S06]  /*1f40*/  BRA `(.L_x_17946) ;  /* 0x0000000000147947 */ /* 0x000fec0003800000 */
.L_x_17970:
[----:B------:R-:W3:Y:S02]  /*1f50*/  LDG.E.64 R24, desc[UR36][R2.64] ;  /* 0x0000002402187981 */ /* 0x000ee4000c1e1b00 */
[----:B---3--:R-:W0:Y:S01]  /*1f60*/  I2F.F64.U64 R24, R24 ;  /* 0x0000001800187312 */ /* 0x008e220000301800 */
[----:B------:R-:W-:Y:S05]  /*1f70*/  BRA `(.L_x_17946) ;  /* 0x0000000000087947 */ /* 0x000fea0003800000 */
.L_x_17969:
[----:B------:R-:W3:Y:S02]  /*1f80*/  LDG.E R2, desc[UR36][R2.64] ;  /* 0x0000002402027981 */ /* 0x000ee4000c1e1900 */
[----:B---3--:R0:W1:Y:S02]  /*1f90*/  I2F.F64.U32 R24, R2 ;  /* 0x0000000200187312 */ /* 0x0080640000201800 */
.L_x_17946:
[----:B------:R-:W-:-:S07]  /*1fa0*/  VIADD R29, R29, 0x80 ;  /* 0x000000801d1d7836 */ /* 0x000fce0000000000 */
.L_x_17940:
[----:B------:R-:W-:Y:S05]  /*1fb0*/  BSYNC B6 ;  /* 0x0000000000067941 */ /* 0x000fea0003800000 */
.L_x_17939:
[----:B------:R-:W-:Y:S01]  /*1fc0*/  ISETP.GE.AND P0, PT, R29, R27, PT ;  /* 0x0000001b1d00720c */ /* 0x000fe20003f06270 */
[----:B------:R-:W-:Y:S01]  /*1fd0*/  BSSY B6, `(.L_x_17974) ;  /* 0x00000f9000067945 */ /* 0x000fe20003800000 */
[----:B------:R-:W-:Y:S02]  /*1fe0*/  CS2R R16, SRZ ;  /* 0x0000000000107805 */ /* 0x000fe4000001ff00 */
[----:B------:R-:W-:-:S09]  /*1ff0*/  CS2R R18, SRZ ;  /* 0x0000000000127805 */ /* 0x000fd2000001ff00 */
[----:B------:R-:W-:Y:S05]  /*2000*/  @P0 BRA `(.L_x_17975) ;  /* 0x0000000c00d40947 */ /* 0x000fea0003800000 */
[----:B01----:R-:W0:Y:S01]  /*2010*/  LDC.64 R2, c[0x0][0x230] ;  /* 0x00008c00ff027b82 */ /* 0x003e220000000a00 */
[----:B------:R-:W-:Y:S01]  /*2020*/  IMAD R0, R26, 0x200, R29 ;  /* 0x000002001a007824 */ /* 0x000fe200078e021d */
        /* <DEDUP_REMOVED lines=19> */
.L_x_17979:
[----:B------:R-:W3:Y:S02]  /*2160*/  LDG.E.U8 R2, desc[UR36][R2.64] ;  /* 0x0000002402027981 */ /* 0x000ee4000c1e1100 */
[----:B---3--:R0:W1:Y:S01]  /*2170*/  I2F.F64.U16 R18, R2 ;  /* 0x0000000200127312 */ /* 0x0080620000101800 */
[----:B------:R-:W-:Y:S05]  /*2180*/  BRA `(.L_x_17981) ;  /* 0x0000000c00707947 */ /* 0x000fea0003800000 */
.L_x_17978:
        /* <DEDUP_REMOVED lines=9> */
.L_x_17983:
[----:B------:R-:W3:Y:S02]  /*2220*/  LDG.E R2, desc[UR36][R2.64] ;  /* 0x0000002402027981 */ /* 0x000ee4000c1e1900 */
[----:B---3--:R0:W1:Y:S01]  /*2230*/  I2F.F64 R18, R2 ;  /* 0x0000000200127312 */ /* 0x0080620000201c00 */
[----:B------:R-:W-:Y:S05]  /*2240*/  BRA `(.L_x_17981) ;  /* 0x0000000c00407947 */ /* 0x000fea0003800000 */
.L_x_17982:
[----:B------:R-:W3:Y:S02]  /*2250*/  LDG.E.U16 R2, desc[UR36][R2.64] ;  /* 0x0000002402027981 */ /* 0x000ee4000c1e1500 */
[----:B---3--:R0:W1:Y:S01]  /*2260*/  I2F.F64.S16 R18, R2 ;  /* 0x0000000200127312 */ /* 0x0080620000101c00 */
[----:B------:R-:W-:Y:S05]  /*2270*/  BRA `(.L_x_17981) ;  /* 0x0000000c00347947 */ /* 0x000fea0003800000 */
.L_x_17977:
        /* <DEDUP_REMOVED lines=10> */
.L_x_17985:
[----:B------:R-:W3:Y:S02]  /*2320*/  LDG.E.U16 R0, desc[UR36][R2.64] ;  /* 0x0000002402007981 */ /* 0x000ee4000c1e1500 */
[----:B---3--:R-:W-:-:S05]  /*2330*/  HADD2.F32 R0, -RZ, R0.H0_H0 ;  /* 0x20000000ff007230 */ /* 0x008fca0000004100 */
[----:B------:R-:W-:-:S04]  /*2340*/  FMUL.FTZ R0, R0, 1 ;  /* 0x3f80000000007820 */ /* 0x000fc80000410000 */
[----:B------:R0:W1:Y:S01]  /*2350*/  F2F.F64.F32 R18, R0 ;  /* 0x0000000000127310 */ /* 0x0000620000201800 */
[----:B------:R-:W-:Y:S05]  /*2360*/  BRA `(.L_x_17981) ;  /* 0x0000000800f87947 */ /* 0x000fea0003800000 */
.L_x_17984:
        /* <DEDUP_REMOVED lines=10> */
.L_x_17987:
[----:B------:R-:W3:Y:S02]  /*2410*/  LDG.E.U16 R2, desc[UR36][R2.64] ;  /* 0x0000002402027981 */ /* 0x000ee4000c1e1500 */
[----:B---3--:R-:W-:-:S05]  /*2420*/  HADD2.F32 R0, -RZ, R2.H0_H0 ;  /* 0x20000002ff007230 */ /* 0x008fca0000004100 */
[----:B------:R-:W-:-:S04]  /*2430*/  FMUL.FTZ R0, R0, 1 ;  /* 0x3f80000000007820 */ /* 0x000fc80000410000 */
[----:B------:R0:W1:Y:S01]  /*2440*/  F2F.F64.F32 R18, R0 ;  /* 0x0000000000127310 */ /* 0x0000620000201800 */
[----:B------:R-:W-:Y:S05]  /*2450*/  BRA `(.L_x_17981) ;  /* 0x0000000800bc7947 */ /* 0x000fea0003800000 */
.L_x_17986:
[----:B------:R0:W5:Y:S01]  /*2460*/  LDG.E.64 R18, desc[UR36][R2.64] ;  /* 0x0000002402127981 */ /* 0x000162000c1e1b00 */
[----:B------:R-:W-:Y:S05]  /*2470*/  BRA `(.L_x_17981) ;  /* 0x0000000800b47947 */ /* 0x000fea0003800000 */
.L_x_17976:
        /* <DEDUP_REMOVED lines=13> */
.L_x_17990:
[----:B------:R0:W5:Y:S01]  /*2550*/  LDG.E.64 R18, desc[UR36][R2.64] ;  /* 0x0000002402127981 */ /* 0x000162000c1e1b00 */
[----:B------:R-:W-:Y:S05]  /*2560*/  BRA `(.L_x_17981) ;  /* 0x0000000800787947 */ /* 0x000fea0003800000 */
.L_x_17989:
        /* <DEDUP_REMOVED lines=28> */
.L_x_17992:
        /* <DEDUP_REMOVED lines=15> */
.L_x_17991:
[----:B------:R-:W3:Y:S02]  /*2820*/  LDG.E.U16 R0, desc[UR36][R2.64] ;  /* 0x0000002402007981 */ /* 0x000ee4000c1e1500 */
[----:B---3--:R-:W-:-:S04]  /*2830*/  IMAD.U32 R0, R0, 0x10000, RZ ;  /* 0x0001000000007824 */ /* 0x008fc800078e00ff */
[----:B------:R-:W-:-:S04]  /*2840*/  FMUL.FTZ R0, R0, 1 ;  /* 0x3f80000000007820 */ /* 0x000fc80000410000 */
[----:B------:R0:W1:Y:S01]  /*2850*/  F2F.F64.F32 R18, R0 ;  /* 0x0000000000127310 */ /* 0x0000620000201800 */
[----:B------:R-:W-:Y:S05]  /*2860*/  BRA `(.L_x_17981) ;  /* 0x0000000400b87947 */ /* 0x000fea0003800000 */
.L_x_17988:
        /* <DEDUP_REMOVED lines=11> */
.L_x_17995:
        /* <DEDUP_REMOVED lines=21> */
.L_x_17999:
[----:B------:R-:W-:Y:S05]  /*2a70*/  BSYNC B1 ;  /* 0x0000000000017941 */ /* 0x000fea0003800000 */
.L_x_17998:
[----:B------:R-:W-:Y:S01]  /*2a80*/  LEA R3, R0, 0x3b800000, 0x17 ;  /* 0x3b80000000037811 */ /* 0x000fe200078eb8ff */
[----:B------:R-:W-:-:S05]  /*2a90*/  IMAD.SHL.U32 R0, R2, 0x100000, RZ ;  /* 0x0010000002007824 */ /* 0x000fca00078e00ff */
[----:B------:R-:W-:-:S07]  /*2aa0*/  LOP3.LUT R0, R3, R0, R4, 0xfe, !PT ;  /* 0x0000000003007212 */ /* 0x000fce00078efe04 */
.L_x_17997:
[----:B------:R-:W-:Y:S05]  /*2ab0*/  BSYNC B0 ;  /* 0x0000000000007941 */ /* 0x000fea0003800000 */
.L_x_17996:
[----:B------:R-:W-:-:S04]  /*2ac0*/  FMUL.FTZ R0, R0, 1 ;  /* 0x3f80000000007820 */ /* 0x000fc80000410000 */
[----:B------:R3:W0:Y:S01]  /*2ad0*/  F2F.F64.F32 R18, R0 ;  /* 0x0000000000127310 */ /* 0x0006220000201800 */
[----:B------:R-:W-:Y:S05]  /*2ae0*/  BRA `(.L_x_17981) ;  /* 0x0000000400187947 */ /* 0x000fea0003800000 */
.L_x_17994:
        /* <DEDUP_REMOVED lines=21> */
.L_x_18003:
[----:B------:R-:W-:Y:S05]  /*2c40*/  BSYNC B1 ;  /* 0x0000000000017941 */ /* 0x000fea0003800000 */
.L_x_18002:
[----:B------:R-:W-:Y:S01]  /*2c50*/  LEA R3, R0, 0x37800000, 0x17 ;  /* 0x3780000000037811 */ /* 0x000fe200078eb8ff */
[----:B------:R-:W-:-:S05]  /*2c60*/  IMAD.SHL.U32 R0, R2, 0x200000, RZ ;  /* 0x0020000002007824 */ /* 0x000fca00078e00ff */
[----:B------:R-:W-:-:S07]  /*2c70*/  LOP3.LUT R0, R3, R0, R4, 0xfe, !PT ;  /* 0x0000000003007212 */ /* 0x000fce00078efe04 */
.L_x_18001:
[----:B------:R-:W-:Y:S05]  /*2c80*/  BSYNC B0 ;  /* 0x0000000000007941 */ /* 0x000fea0003800000 */
.L_x_18000:
[----:B------:R-:W-:-:S04]  /*2c90*/  FMUL.FTZ R0, R0, 1 ;  /* 0x3f80000000007820 */ /* 0x000fc80000410000 */
[----:B------:R0:W1:Y:S01]  /*2ca0*/  F2F.F64.F32 R18, R0 ;  /* 0x0000000000127310 */ /* 0x0000620000201800 */
[----:B------:R-:W-:Y:S05]  /*2cb0*/  BRA `(.L_x_17981) ;  /* 0x0000000000a47947 */ /* 0x000fea0003800000 */
.L_x_17993:
        /* <DEDUP_REMOVED lines=14> */
.L_x_18007:
[----:B------:R-:W-:Y:S05]  /*2da0*/  BSYNC B0 ;  /* 0x0000000000007941 */ /* 0x000fea0003800000 */
.L_x_18006:
[----:B------:R-:W-:-:S04]  /*2db0*/  FMUL.FTZ R0, R0, 1 ;  /* 0x3f80000000007820 */ /* 0x000fc80000410000 */
[----:B------:R0:W1:Y:S01]  /*2dc0*/  F2F.F64.F32 R18, R0 ;  /* 0x0000000000127310 */ /* 0x0000620000201800 */
[----:B------:R-:W-:Y:S05]  /*2dd0*/  BRA `(.L_x_17981) ;  /* 0x00000000005c7947 */ /* 0x000fea0003800000 */
.L_x_17980:
        /* <DEDUP_REMOVED lines=16> */
.L_x_18008:
[----:B------:R-:W-:Y:S01]  /*2ee0*/  CS2R R18, SRZ ;  /* 0x0000000000127805 */ /* 0x000fe2000001ff00 */
[----:B------:R-:W-:Y:S06]  /*2ef0*/  BRA `(.L_x_17981) ;  /* 0x0000000000147947 */ /* 0x000fec0003800000 */
.L_x_18005:
[----:B------:R-:W3:Y:S02]  /*2f00*/  LDG.E.64 R18, desc[UR36][R2.64] ;  /* 0x0000002402127981 */ /* 0x000ee4000c1e1b00 */
[----:B---3--:R-:W0:Y:S01]  /*2f10*/  I2F.F64.U64 R18, R18 ;  /* 0x0000001200127312 */ /* 0x008e220000301800 */
[----:B------:R-:W-:Y:S05]  /*2f20*/  BRA `(.L_x_17981) ;  /* 0x0000000000087947 */ /* 0x000fea0003800000 */
.L_x_18004:
[----:B------:R-:W3:Y:S02]  /*2f30*/  LDG.E R2, desc[UR36][R2.64] ;  /* 0x0000002402027981 */ /* 0x000ee4000c1e1900 */
[----:B---3--:R0:W1:Y:S02]  /*2f40*/  I2F.F64.U32 R18, R2 ;  /* 0x0000000200127312 */ /* 0x0080640000201800 */
.L_x_17981:
[----:B------:R-:W-:-:S07]  /*2f50*/  VIADD R29, R29, 0x80 ;  /* 0x000000801d1d7836 */ /* 0x000fce0000000000 */
.L_x_17975:
[----:B------:R-:W-:Y:S05]  /*2f60*/  BSYNC B6 ;  /* 0x0000000000067941 */ /* 0x000fea0003800000 */
.L_x_17974:
        /* <DEDUP_REMOVED lines=23> */
.L_x_18014:
[----:B------:R-:W3:Y:S02]  /*30e0*/  LDG.E.U8 R2, desc[UR36][R2.64] ;  /* 0x0000002402027981 */ /* 0x000ee4000c1e1100 */
[----:B---3--:R0:W1:Y:S01]  /*30f0*/  I2F.F64.U16 R16, R2 ;  /* 0x0000000200107312 */ /* 0x0080620000101800 */
[----:B------:R-:W-:Y:S05]  /*3100*/  BRA `(.L_x_18010) ;  /* 0x0000000c006c7947 */ /* 0x000fea0003800000 */
.L_x_18013:
        /* <DEDUP_REMOVED lines=9> */
.L_x_18017:
[----:B------:R-:W3:Y:S02]  /*31a0*/  LDG.E R2, desc[UR36][R2.64] ;  /* 0x0000002402027981 */ /* 0x000ee4000c1e1900 */
[----:B---3--:R0:W1:Y:S01]  /*31b0*/  I2F.F64 R16, R2 ;  /* 0x0000000200107312 */ /* 0x0080620000201c00 */
[----:B------:R-:W-:Y:S05]  /*31c0*/  BRA `(.L_x_18010) ;  /* 0x0000000c003c7947 */ /* 0x000fea0003800000 */
.L_x_18016:
[----:B------:R-:W3:Y:S02]  /*31d0*/  LDG.E.U16 R2, desc[UR36][R2.64] ;  /* 0x0000002402027981 */ /* 0x000ee4000c1e1500 */
[----:B---3--:R0:W1:Y:S01]  /*31e0*/  I2F.F64.S16 R16, R2 ;  /* 0x0000000200107312 */ /* 0x0080620000101c00 */
[----:B------:R-:W-:Y:S05]  /*31f0*/  BRA `(.L_x_18010) ;  /* 0x0000000c00307947 */ /* 0x000fea0003800000 */
.L_x_18012:
        /* <DEDUP_REMOVED lines=10> */
.L_x_18019:
[----:B------:R-:W3:Y:S02]  /*32a0*/  LDG.E.U16 R0, desc[UR36][R2.64] ;  /* 0x0000002402007981 */ /* 0x000ee4000c1e1500 */
[----:B---3--:R-:W-:-:S05]  /*32b0*/  HADD2.F32 R0, -RZ, R0.H0_H0 ;  /* 0x20000000ff007230 */ /* 0x008fca0000004100 */
[----:B------:R-:W-:-:S04]  /*32c0*/  FMUL.FTZ R0, R0, 1 ;  /* 0x3f80000000007820 */ /* 0x000fc80000410000 */
[----:B------:R0:W1:Y:S01]  /*32d0*/  F2F.F64.F32 R16, R0 ;  /* 0x0000000000107310 */ /* 0x0000620000201800 */
[----:B------:R-:W-:Y:S05]  /*32e0*/  BRA `(.L_x_18010) ;  /* 0x0000000800f47947 */ /* 0x000fea0003800000 */
.L_x_18018:
        /* <DEDUP_REMOVED lines=10> */
.L_x_18021:
[----:B------:R-:W3:Y:S02]  /*3390*/  LDG.E.U16 R2, desc[UR36][R2.64] ;  /* 0x0000002402027981 */ /* 0x000ee4000c1e1500 */
[----:B---3--:R-:W-:-:S05]  /*33a0*/  HADD2.F32 R0, -RZ, R2.H0_H0 ;  /* 0x20000002ff007230 */ /* 0x008fca0000004100 */
[----:B------:R-:W-:-:S04]  /*33b0*/  FMUL.FTZ R0, R0, 1 ;  /* 0x3f80000000007820 */ /* 0x000fc80000410000 */
[----:B------:R0:W1:Y:S01]  /*33c0*/  F2F.F64.F32 R16, R0 ;  /* 0x0000000000107310 */ /* 0x0000620000201800 */
[----:B------:R-:W-:Y:S05]  /*33d0*/  BRA `(.L_x_18010) ;  /* 0x0000000800b87947 */ /* 0x000fea0003800000 */
.L_x_18020:
[----:B------:R0:W5:Y:S01]  /*33e0*/  LDG.E.64 R16, desc[UR36][R2.64] ;  /* 0x0000002402107981 */ /* 0x000162000c1e1b00 */
[----:B------:R-:W-:Y:S05]  /*33f0*/  BRA `(.L_x_18010) ;  /* 0x0000000800b07947 */ /* 0x000fea0003800000 */
.L_x_18011:
        /* <DEDUP_REMOVED lines=13> */
.L_x_18024:
[----:B------:R0:W5:Y:S01]  /*34d0*/  LDG.E.64 R16, desc[UR36][R2.64] ;  /* 0x0000002402107981 */ /* 0x000162000c1e1b00 */
[----:B------:R-:W-:Y:S05]  /*34e0*/  BRA `(.L_x_18010) ;  /* 0x0000000800747947 */ /* 0x000fea0003800000 */
.L_x_18023:
        /* <DEDUP_REMOVED lines=28> */
.L_x_18026:
        /* <DEDUP_REMOVED lines=15> */
.L_x_18025:
[----:B------:R-:W3:Y:S02]  /*37a0*/  LDG.E.U16 R0, desc[UR36][R2.64] ;  /* 0x0000002402007981 */ /* 0x000ee4000c1e1500 */
[----:B---3--:R-:W-:-:S04]  /*37b0*/  IMAD.U32 R0, R0, 0x10000, RZ ;  /* 0x0001000000007824 */ /* 0x008fc800078e00ff */
[----:B------:R-:W-:-:S04]  /*37c0*/  FMUL.FTZ R0, R0, 1 ;  /* 0x3f80000000007820 */ /* 0x000fc80000410000 */
[----:B------:R0:W1:Y:S01]  /*37d0*/  F2F.F64.F32 R16, R0 ;  /* 0x0000000000107310 */ /* 0x0000620000201800 */
[----:B------:R-:W-:Y:S05]  /*37e0*/  BRA `(.L_x_18010) ;  /* 0x0000000400b47947 */ /* 0x000fea0003800000 */
.L_x_18022:
        /* <DEDUP_REMOVED lines=11> */
.L_x_18029:
        /* <DEDUP_REMOVED lines=21> */
.L_x_18033:
[----:B------:R-:W-:Y:S05]  /*39f0*/  BSYNC B1 ;  /* 0x0000000000017941 */ /* 0x000fea0003800000 */
.L_x_18032:
[----:B------:R-:W-:Y:S01]  /*3a00*/  LEA R3, R0, 0x3b800000, 0x17 ;  /* 0x3b80000000037811 */ /* 0x000fe200078eb8ff */
[----:B------:R-:W-:-:S05]  /*3a10*/  IMAD.SHL.U32 R0, R2, 0x100000, RZ ;  /* 0x0010000002007824 */ /* 0x000fca00078e00ff */
[----:B------:R-:W-:-:S07]  /*3a20*/  LOP3.LUT R0, R3, R0, R4, 0xfe, !PT ;  /* 0x0000000003007212 */ /* 0x000fce00078efe04 */
.L_x_18031:
[----:B------:R-:W-:Y:S05]  /*3a30*/  BSYNC B0 ;  /* 0x0000000000007941 */ /* 0x000fea0003800000 */
.L_x_18030:
[----:B------:R-:W-:-:S04]  /*3a40*/  FMUL.FTZ R0, R0, 1 ;  /* 0x3f80000000007820 */ /* 0x000fc80000410000 */
[----:B------:R0:W1:Y:S01]  /*3a50*/  F2F.F64.F32 R16, R0 ;  /* 0x0000000000107310 */ /* 0x0000620000201800 */
[----:B------:R-:W-:Y:S05]  /*3a60*/  BRA `(.L_x_18010) ;  /* 0x0000000400147947 */ /* 0x000fea0003800000 */
.L_x_18028:
        /* <DEDUP_REMOVED lines=21> */
.L_x_18037:
[----:B------:R-:W-:Y:S05]  /*3bc0*/  BSYNC B1 ;  /* 0x0000000000017941 */ /* 0x000fea0003800000 */
.L_x_18036:
[----:B------:R-:W-:Y:S01]  /*3bd0*/  LEA R3, R0, 0x37800000, 0x17 ;  /* 0x3780000000037811 */ /* 0x000fe200078eb8ff */
[----:B------:R-:W-:-:S05]  /*3be0*/  IMAD.SHL.U32 R0, R2, 0x200000, RZ ;  /* 0x0020000002007824 */ /* 0x000fca00078e00ff */
[----:B------:R-:W-:-:S07]  /*3bf0*/  LOP3.LUT R0, R3, R0, R4, 0xfe, !PT ;  /* 0x0000000003007212 */ /* 0x000fce00078efe04 */
.L_x_18035:
[----:B------:R-:W-:Y:S05]  /*3c00*/  BSYNC B0 ;  /* 0x0000000000007941 */ /* 0x000fea0003800000 */
.L_x_18034:
[----:B------:R-:W-:-:S04]  /*3c10*/  FMUL.FTZ R0, R0, 1 ;  /* 0x3f80000000007820 */ /* 0x000fc80000410000 */
[----:B------:R0:W1:Y:S01]  /*3c20*/  F2F.F64.F32 R16, R0 ;  /* 0x0000000000107310 */ /* 0x0000620000201800 */
[----:B------:R-:W-:Y:S05]  /*3c30*/  BRA `(.L_x_18010) ;  /* 0x0000000000a07947 */ /* 0x000fea0003800000 */
.L_x_18027:
        /* <DEDUP_REMOVED lines=14> */
.L_x_18041:
[----:B------:R-:W-:Y:S05]  /*3d20*/  BSYNC B0 ;  /* 0x0000000000007941 */ /* 0x000fea0003800000 */
.L_x_18040:
[----:B------:R-:W-:-:S04]  /*3d30*/  FMUL.FTZ R0, R0, 1 ;  /* 0x3f80000000007820 */ /* 0x000fc80000410000 */
[----:B------:R0:W1:Y:S01]  /*3d40*/  F2F.F64.F32 R16, R0 ;  /* 0x0000000000107310 */ /* 0x0000620000201800 */
[----:B------:R-:W-:Y:S05]  /*3d50*/  BRA `(.L_x_18010) ;  /* 0x0000000000587947 */ /* 0x000fea0003800000 */
.L_x_18015:
        /* <DEDUP_REMOVED lines=16> */
.L_x_18042:
[----:B------:R-:W-:Y:S05]  /*3e60*/  BRA `(.L_x_18010) ;  /* 0x0000000000147947 */ /* 0x000fea0003800000 */
.L_x_18039:
[----:B------:R-:W3:Y:S02]  /*3e70*/  LDG.E.64 R16, desc[UR36][R2.64] ;  /* 0x0000002402107981 */ /* 0x000ee4000c1e1b00 */
[----:B---3--:R-:W0:Y:S01]  /*3e80*/  I2F.F64.U64 R16, R16 ;  /* 0x0000001000107312 */ /* 0x008e220000301800 */
[----:B------:R-:W-:Y:S05]  /*3e90*/  BRA `(.L_x_18010) ;  /* 0x0000000000087947 */ /* 0x000fea0003800000 */
.L_x_18038:
[----:B------:R-:W3:Y:S02]  /*3ea0*/  LDG.E R2, desc[UR36][R2.64] ;  /* 0x0000002402027981 */ /* 0x000ee4000c1e1900 */
[----:B---3--:R0:W1:Y:S02]  /*3eb0*/  I2F.F64.U32 R16, R2 ;  /* 0x0000000200107312 */ /* 0x0080640000201800 */
.L_x_18010:
[----:B------:R-:W-:Y:S05]  /*3ec0*/  BSYNC B6 ;  /* 0x0000000000067941 */ /* 0x000fea0003800000 */
.L_x_18009:
[----:B0--3--:R-:W0:Y:S01]  /*3ed0*/  S2R R0, SR_TID.X ;  /* 0x0000000000007919 */ /* 0x009e220000002100 */
[----:B------:R-:W-:Y:S01]  /*3ee0*/  BSSY B0, `(.L_x_18043) ;  /* 0x000007e000007945 */ /* 0x000fe20003800000 */
[----:B0-----:R-:W-:-:S13]  /*3ef0*/  ISETP.GE.AND P0, PT, R0, R27, PT ;  /* 0x0000001b0000720c */ /* 0x001fda0003f06270 */
[----:B------:R-:W-:Y:S05]  /*3f00*/  @P0 BRA `(.L_x_18044) ;  /* 0x0000000400ec0947 */ /* 0x000fea0003800000 */
[----:B------:R-:W-:Y:S01]  /*3f10*/  ULDC.64 UR4, c[0x0][0x220] ;  /* 0x0000880000047ab9 */ /* 0x000fe20000000a00 */
[----:B-12-45:R-:W-:Y:S01]  /*3f20*/  DADD R8, -RZ, |R22| ;  /* 0x00000000ff087229 */ /* 0x036fe20000000516 */
        /* <DEDUP_REMOVED lines=24> */
[----:B------:R-:W-:Y:S05]  /*40b0*/  CALL.REL.NOINC `($__internal_71_$__cuda_sm20_div_rn_f64_full) ;  /* 0x0000006400a07944 */ /* 0x000fea0003c00000 */
[----:B------:R-:W-:Y:S02]  /*40c0*/  IMAD.MOV.U32 R2, RZ, RZ, R30 ;  /* 0x000000ffff027224 */ /* 0x000fe400078e001e */
[----:B------:R-:W-:-:S07]  /*40d0*/  IMAD.MOV.U32 R3, RZ, RZ, R31 ;  /* 0x000000ffff037224 */ /* 0x000fce00078e001f */
.L_x_18046:
[----:B------:R-:W-:Y:S05]  /*40e0*/  BSYNC B1 ;  /* 0x0000000000017941 */ /* 0x000fea0003800000 */
.L_x_18045:
        /* <DEDUP_REMOVED lines=84> */
.L_x_18048:
[----:B------:R-:W-:Y:S02]  /*4630*/  FSEL R2, RZ, 3.37028055040000000000e+12, P0 ;  /* 0x54442d18ff027808 */ /* 0x000fe40000000000 */
[----:B------:R-:W-:-:S07]  /*4640*/  FSEL R3, RZ, 2.1426990032196044922, P0 ;  /* 0x400921fbff037808 */ /* 0x000fce0000000000 */
.L_x_18049:
[----:B------:R-:W-:Y:S05]  /*4650*/  BSYNC B1 ;  /* 0x0000000000017941 */ /* 0x000fea0003800000 */
.L_x_18047:
[----:B------:R-:W-:Y:S02]  /*4660*/  ULDC.64 UR4, c[0x0][0x220] ;  /* 0x0000880000047ab9 */ /* 0x000fe40000000a00 */
[----:B------:R-:W-:Y:S01]  /*4670*/  DADD R4, |R22|, |UR4| ;  /* 0x4000000416047e29 */ /* 0x000fe20008000200 */
[----:B------:R-:W-:-:S07]  /*4680*/  LOP3.LUT R23, R3, 0x80000000, R23, 0xb8, !PT ;  /* 0x8000000003177812 */ /* 0x000fce00078eb817 */
[----:B------:R-:W-:-:S06]  /*4690*/  DSETP.GTU.AND P0, PT, |R4|, +INF , PT ;  /* 0x7ff000000400742a */ /* 0x000fcc0003f0c200 */
[----:B------:R-:W-:Y:S02]  /*46a0*/  FSEL R4, R4, R2, P0 ;  /* 0x0000000204047208 */ /* 0x000fe40000000000 */
[----:B------:R-:W-:-:S07]  /*46b0*/  FSEL R5, R5, R23, P0 ;  /* 0x0000001705057208 */ /* 0x000fce0000000000 */
.L_x_18044:
[----:B------:R-:W-:Y:S05]  /*46c0*/  BSYNC B0 ;  /* 0x0000000000007941 */ /* 0x000fea0003800000 */
.L_x_18043:
[----:B------:R-:W1:Y:S01]  /*46d0*/  S2R R32, SR_TID.X ;  /* 0x0000000000207919 */ /* 0x000e620000002100 */
[----:B------:R-:W-:Y:S01]  /*46e0*/  BSSY B0, `(.L_x_18050) ;  /* 0x000007f000007945 */ /* 0x000fe20003800000 */
[----:B-1----:R-:W-:-:S05]  /*46f0*/  VIADD R2, R32, 0x80 ;  /* 0x0000008020027836 */ /* 0x002fca0000000000 */
[----:B------:R-:W-:-:S13]  /*4700*/  ISETP.GE.AND P0, PT, R2, R27, PT ;  /* 0x0000001b0200720c */ /* 0x000fda0003f06270 */
[----:B------:R-:W-:Y:S05]  /*4710*/  @P0 BRA `(.L_x_18051) ;  /* 0x0000000400ec0947 */ /* 0x000fea0003800000 */
[----:B------:R-:W-:Y:S01]  /*4720*/  ULDC.64 UR4, c[0x0][0x220] ;  /* 0x0000880000047ab9 */ /* 0x000fe20000000a00 */
[----:B-----5:R-:W-:Y:S01]  /*4730*/  DADD R10, -RZ, |R24| ;  /* 0x00000000ff0a7229 */ /* 0x020fe20000000518 */
[----:B------:R-:W-:Y:S01]  /*4740*/  IMAD.MOV.U32 R6, RZ, RZ, 0x1 ;  /* 0x00000001ff067424 */ /* 0x000fe200078e00ff */
[----:B------:R-:W-:Y:S01]  /*4750*/  DADD R12, -RZ, |UR4| ;  /* 0x40000004ff0c7e29 */ /* 0x000fe20008000100 */
[----:B------:R-:W-:Y:S01]  /*4760*/  BSSY B1, `(.L_x_18052) ;  /* 0x0000019000017945 */ /* 0x000fe20003800000 */
[----:B------:R-:W-:-:S08]  /*4770*/  DSETP.GT.AND P4, PT, |R24|, |UR4|, PT ;  /* 0x4000000418007e2a */ /* 0x000fd0000bf84200 */
[CC--:B--2-4-:R-:W-:Y:S02]  /*4780*/  FSEL R23, R11.reuse, R13.reuse, P4 ;  /* 0x0000000d0b177208 */ /* 0x0d4fe40002000000 */
        /* <DEDUP_REMOVED lines=22> */
.L_x_18053:
[----:B------:R-:W-:Y:S05]  /*48f0*/  BSYNC B1 ;  /* 0x0000000000017941 */ /* 0x000fea0003800000 */
.L_x_18052:
        /* <DEDUP_REMOVED lines=84> */
.L_x_18055:
[----:B------:R-:W-:Y:S02]  /*4e40*/  FSEL R6, RZ, 3.37028055040000000000e+12, P1 ;  /* 0x54442d18ff067808 */ /* 0x000fe40000800000 */
[----:B------:R-:W-:-:S07]  /*4e50*/  FSEL R7, RZ, 2.1426990032196044922, P1 ;  /* 0x400921fbff077808 */ /* 0x000fce0000800000 */
.L_x_18056:
[----:B------:R-:W-:Y:S05]  /*4e60*/  BSYNC B1 ;  /* 0x0000000000017941 */ /* 0x000fea0003800000 */
.L_x_18054:
[----:B------:R-:W-:Y:S02]  /*4e70*/  ULDC.64 UR4, c[0x0][0x220] ;  /* 0x0000880000047ab9 */ /* 0x000fe40000000a00 */
[----:B------:R-:W-:Y:S01]  /*4e80*/  DADD R8, |R24|, |UR4| ;  /* 0x4000000418087e29 */ /* 0x000fe20008000200 */
[----:B------:R-:W-:-:S07]  /*4e90*/  LOP3.LUT R25, R7, 0x80000000, R25, 0xb8, !PT ;  /* 0x8000000007197812 */ /* 0x000fce00078eb819 */
[----:B------:R-:W-:-:S06]  /*4ea0*/  DSETP.GTU.AND P0, PT, |R8|, +INF , PT ;  /* 0x7ff000000800742a */ /* 0x000fcc0003f0c200 */
[----:B------:R-:W-:Y:S02]  /*4eb0*/  FSEL R28, R8, R6, P0 ;  /* 0x00000006081c7208 */ /* 0x000fe40000000000 */
[----:B------:R-:W-:-:S07]  /*4ec0*/  FSEL R29, R9, R25, P0 ;  /* 0x00000019091d7208 */ /* 0x000fce0000000000 */
.L_x_18051:
[----:B------:R-:W-:Y:S05]  /*4ed0*/  BSYNC B0 ;  /* 0x0000000000007941 */ /* 0x000fea0003800000 */
.L_x_18050:
[----:B------:R-:W-:Y:S01]  /*4ee0*/  VIADD R0, R32, 0x100 ;  /* 0x0000010020007836 */ /* 0x000fe20000000000 */
[----:B------:R-:W-:Y:S04]  /*4ef0*/  BSSY B0, `(.L_x_18057) ;  /* 0x000007e000007945 */ /* 0x000fe80003800000 */
        /* <DEDUP_REMOVED lines=31> */
.L_x_18060:
[----:B------:R-:W-:Y:S05]  /*50f0*/  BSYNC B1 ;  /* 0x0000000000017941 */ /* 0x000fea0003800000 */
.L_x_18059:
        /* <DEDUP_REMOVED lines=84> */
.L_x_18062:
[----:B------:R-:W-:Y:S02]  /*5640*/  FSEL R6, RZ, 3.37028055040000000000e+12, P1 ;  /* 0x54442d18ff067808 */ /* 0x000fe40000800000 */
[----:B------:R-:W-:-:S07]  /*5650*/  FSEL R7, RZ, 2.1426990032196044922, P1 ;  /* 0x400921fbff077808 */ /* 0x000fce0000800000 */
.L_x_18063:
[----:B------:R-:W-:Y:S05]  /*5660*/  BSYNC B1 ;  /* 0x0000000000017941 */ /* 0x000fea0003800000 */
.L_x_18061:
[----:B------:R-:W-:Y:S02]  /*5670*/  ULDC.64 UR4, c[0x0][0x220] ;  /* 0x0000880000047ab9 */ /* 0x000fe40000000a00 */
[----:B------:R-:W-:Y:S01]  /*5680*/  DADD R8, |R18|, |UR4| ;  /* 0x4000000412087e29 */ /* 0x000fe20008000200 */
[----:B------:R-:W-:-:S07]  /*5690*/  LOP3.LUT R19, R7, 0x80000000, R19, 0xb8, !PT ;  /* 0x8000000007137812 */ /* 0x000fce00078eb813 */
[----:B------:R-:W-:-:S06]  /*56a0*/  DSETP.GTU.AND P0, PT, |R8|, +INF , PT ;  /* 0x7ff000000800742a */ /* 0x000fcc0003f0c200 */
[----:B------:R-:W-:Y:S02]  /*56b0*/  FSEL R24, R8, R6, P0 ;  /* 0x0000000608187208 */ /* 0x000fe40000000000 */
[----:B------:R-:W-:-:S07]  /*56c0*/  FSEL R25, R9, R19, P0 ;  /* 0x0000001309197208 */ /* 0x000fce0000000000 */
.L_x_18058:
[----:B------:R-:W-:Y:S05]  /*56d0*/  BSYNC B0 ;  /* 0x0000000000007941 */ /* 0x000fea0003800000 */
.L_x_18057:
        /* <DEDUP_REMOVED lines=30> */
[----:B--2-4-:R-:W-:Y:S05]  /*58c0*/  CALL.REL.NOINC `($__internal_71_$__cuda_sm20_div_rn_f64_full) ;  /* 0x0000004c009c7944 */ /* 0x014fea0003c00000 */
[----:B------:R-:W-:Y:S02]  /*58d0*/  IMAD.MOV.U32 R6, RZ, RZ, R30 ;  /* 0x000000ffff067224 */ /* 0x000fe400078e001e */
[----:B------:R-:W-:-:S07]  /*58e0*/  IMAD.MOV.U32 R7, RZ, RZ, R31 ;  /* 0x000000ffff077224 */ /* 0x000fce00078e001f */
.L_x_18067:
[----:B------:R-:W-:Y:S05]  /*58f0*/  BSYNC B1 ;  /* 0x0000000000017941 */ /* 0x000fea0003800000 */
.L_x_18066:
        /* <DEDUP_REMOVED lines=84> */
.L_x_18069:
[----:B------:R-:W-:Y:S02]  /*5e40*/  FSEL R6, RZ, 3.37028055040000000000e+12, P1 ;  /* 0x54442d18ff067808 */ /* 0x000fe40000800000 */
[----:B------:R-:W-:-:S07]  /*5e50*/  FSEL R7, RZ, 2.1426990032196044922, P1 ;  /* 0x400921fbff077808 */ /* 0x000fce0000800000 */
.L_x_18070:
[----:B------:R-:W-:Y:S05]  /*5e60*/  BSYNC B1 ;  /* 0x0000000000017941 */ /* 0x000fea0003800000 */
.L_x_18068:
[----:B------:R-:W-:Y:S02]  /*5e70*/  ULDC.64 UR4, c[0x0][0x220] ;  /* 0x0000880000047ab9 */ /* 0x000fe40000000a00 */
[----:B------:R-:W-:Y:S01]  /*5e80*/  DADD R8, |R16|, |UR4| ;  /* 0x4000000410087e29 */ /* 0x000fe20008000200 */
[----:B------:R-:W-:-:S07]  /*5e90*/  LOP3.LUT R17, R7, 0x80000000, R17, 0xb8, !PT ;  /* 0x8000000007117812 */ /* 0x000fce00078eb811 */
[----:B------:R-:W-:-:S06]  /*5ea0*/  DSETP.GTU.AND P0, PT, |R8|, +INF , PT ;  /* 0x7ff000000800742a */ /* 0x000fcc0003f0c200 */
[----:B------:R-:W-:Y:S02]  /*5eb0*/  FSEL R16, R8, R6, P0 ;  /* 0x0000000608107208 */ /* 0x000fe40000000000 */
[----:B------:R-:W-:-:S07]  /*5ec0*/  FSEL R17, R9, R17, P0 ;  /* 0x0000001109117208 */ /* 0x000fce0000000000 */
.L_x_18065:
[----:B------:R-:W-:Y:S05]  /*5ed0*/  BSYNC B0 ;  /* 0x0000000000007941 */ /* 0x000fea0003800000 */
.L_x_18064:
[----:B------:R-:W0:Y:S01]  /*5ee0*/  S2R R0, SR_CTAID.X ;  /* 0x0000000000007919 */ /* 0x000e220000002500 */
[----:B------:R-:W0:Y:S01]  /*5ef0*/  LDC R3, c[0x0][0x210] ;  /* 0x00008400ff037b82 */ /* 0x000e220000000800 */
[----:B------:R-:W-:Y:S01]  /*5f00*/  BSSY B6, `(.L_x_18071) ;  /* 0x0000131000067945 */ /* 0x000fe20003800000 */
[----:B--2-45:R-:W1:Y:S06]  /*5f10*/  S2R R23, SR_TID.X ;  /* 0x0000000000177919 */ /* 0x034e6c0000002100 */
[----:B------:R-:W2:Y:S01]  /*5f20*/  LDC.U8 R19, c[0x0][0x244] ;  /* 0x00009100ff137b82 */ /* 0x000ea20000000000 */
[----:B0-----:R-:W-:-:S05]  /*5f30*/  IMAD R18, R0, -0x200, R3 ;  /* 0xfffffe0000127824 */ /* 0x001fca00078e0203 */
[----:B-1----:R-:W-:-:S13]  /*5f40*/  ISETP.GE.AND P0, PT, R23, R18, PT ;  /* 0x000000121700720c */ /* 0x002fda0003f06270 */
[----:B--2---:R-:W-:Y:S05]  /*5f50*/  @P0 BRA `(.L_x_18072) ;  /* 0x0000001000ac0947 */ /* 0x004fea0003800000 */
        /* <DEDUP_REMOVED lines=22> */
.L_x_18076:
[----:B------:R-:W0:Y:S01]  /*60c0*/  F2I.S64.F64.TRUNC R4, R4 ;  /* 0x0000000400047311 */ /* 0x000e22000030d900 */
[----:B------:R-:W-:Y:S02]  /*60d0*/  IMAD.MOV.U32 R23, RZ, RZ, R2 ;  /* 0x000000ffff177224 */ /* 0x000fe400078e0002 */
[----:B0-----:R-:W-:-:S05]  /*60e0*/  IMAD.MOV.U32 R3, RZ, RZ, R4 ;  /* 0x000000ffff037224 */ /* 0x001fca00078e0004 */
[----:B------:R4:W-:Y:S01]  /*60f0*/  STG.E.U8 desc[UR36][R8.64], R3 ;  /* 0x0000000308007986 */ /* 0x0009e2000c101124 */
[----:B------:R-:W-:Y:S05]  /*6100*/  BRA `(.L_x_18072) ;  /* 0x0000001000407947 */ /* 0x000fea0003800000 */
.L_x_18075:
        /* <DEDUP_REMOVED lines=10> */
.L_x_18079:
[----:B------:R-:W0:Y:S01]  /*61b0*/  F2I.F64.TRUNC R5, R4 ;  /* 0x0000000400057311 */ /* 0x000e22000030d100 */
[----:B------:R-:W-:Y:S01]  /*61c0*/  IMAD.MOV.U32 R23, RZ, RZ, R2 ;  /* 0x000000ffff177224 */ /* 0x000fe200078e0002 */
[----:B0-----:R2:W-:Y:S01]  /*61d0*/  STG.E desc[UR36][R8.64], R5 ;  /* 0x0000000508007986 */ /* 0x0015e2000c101924 */
[----:B------:R-:W-:Y:S05]  /*61e0*/  BRA `(.L_x_18072) ;  /* 0x0000001000087947 */ /* 0x000fea0003800000 */
.L_x_18078:
[----:B------:R-:W0:Y:S01]  /*61f0*/  F2I.F64.TRUNC R5, R4 ;  /* 0x0000000400057311 */ /* 0x000e22000030d100 */
[----:B------:R-:W-:Y:S01]  /*6200*/  IMAD.MOV.U32 R23, RZ, RZ, R2 ;  /* 0x000000ffff177224 */ /* 0x000fe200078e0002 */
[----:B0-----:R0:W-:Y:S01]  /*6210*/  STG.E.U16 desc[UR36][R8.64], R5 ;  /* 0x0000000508007986 */ /* 0x0011e2000c101524 */
[----:B------:R-:W-:Y:S05]  /*6220*/  BRA `(.L_x_18072) ;  /* 0x0000000c00f87947 */ /* 0x000fea0003800000 */
.L_x_18074:
        /* <DEDUP_REMOVED lines=14> */
.L_x_18081:
        /* <DEDUP_REMOVED lines=9> */
.L_x_18080:
        /* <DEDUP_REMOVED lines=15> */
.L_x_18083:
        /* <DEDUP_REMOVED lines=10> */
.L_x_18082:
[----:B------:R0:W-:Y:S01]  /*6530*/  STG.E.64 desc[UR36][R8.64], R4 ;  /* 0x0000000408007986 */ /* 0x0001e2000c101b24 */
[----:B------:R-:W-:Y:S01]  /*6540*/  IMAD.MOV.U32 R23, RZ, RZ, R2 ;  /* 0x000000ffff177224 */ /* 0x000fe200078e0002 */
[----:B------:R-:W-:Y:S06]  /*6550*/  BRA `(.L_x_18072) ;  /* 0x0000000c002c7947 */ /* 0x000fec0003800000 */
.L_x_18073:
        /* <DEDUP_REMOVED lines=13> */
.L_x_18086:
[----:B------:R-:W-:Y:S01]  /*6630*/  CS2R R6, SRZ ;  /* 0x0000000000067805 */ /* 0x000fe2000001ff00 */
[----:B------:R-:W-:-:S04]  /*6640*/  IMAD.MOV.U32 R23, RZ, RZ, R2 ;  /* 0x000000ffff177224 */ /* 0x000fc800078e0002 */
[----:B------:R0:W-:Y:S01]  /*6650*/  STG.E.128 desc[UR36][R8.64], R4 ;  /* 0x0000000408007986 */ /* 0x0001e2000c101d24 */
[----:B------:R-:W-:Y:S05]  /*6660*/  BRA `(.L_x_18072) ;  /* 0x0000000800e87947 */ /* 0x000fea0003800000 */
.L_x_18085:
        /* <DEDUP_REMOVED lines=25> */
.L_x_18090:
[----:B------:R-:W-:Y:S05]  /*6800*/  BSYNC B0 ;  /* 0x0000000000007941 */ /* 0x000fea0003800000 */
.L_x_18089:
[----:B------:R-:W-:Y:S01]  /*6810*/  LOP3.LUT R7, R0, R7, RZ, 0xfc, !PT ;  /* 0x0000000700077212 */ /* 0x000fe200078efcff */
[----:B------:R-:W-:-:S04]  /*6820*/  IMAD.MOV.U32 R23, RZ, RZ, R2 ;  /* 0x000000ffff177224 */ /* 0x000fc800078e0002 */
[----:B------:R0:W-:Y:S01]  /*6830*/  STG.E.U8 desc[UR36][R8.64], R7 ;  /* 0x0000000708007986 */ /* 0x0001e2000c101124 */
[----:B------:R-:W-:Y:S05]  /*6840*/  BRA `(.L_x_18072) ;  /* 0x0000000800707947 */ /* 0x000fea0003800000 */
.L_x_18088:
        /* <DEDUP_REMOVED lines=17> */
.L_x_18092:
[----:B------:R-:W-:Y:S01]  /*6960*/  IMAD.MOV.U32 R0, RZ, RZ, 0x7f ;  /* 0x0000007fff007424 */ /* 0x000fe200078e00ff */
[----:B------:R-:W-:-:S04]  /*6970*/  ISETP.GT.U32.AND P0, PT, R3, 0x7f800000, PT ;  /* 0x7f8000000300780c */ /* 0x000fc80003f04070 */
[----:B------:R-:W-:-:S09]  /*6980*/  SEL R0, R0, 0x7c, P0 ;  /* 0x0000007c00007807 */ /* 0x000fd20000000000 */
.L_x_18093:
[----:B------:R-:W-:Y:S05]  /*6990*/  BSYNC B0 ;  /* 0x0000000000007941 */ /* 0x000fea0003800000 */
.L_x_18091:
[----:B------:R-:W-:Y:S01]  /*69a0*/  LOP3.LUT R3, R7, 0x80000000, RZ, 0xc0, !PT ;  /* 0x8000000007037812 */ /* 0x000fe200078ec0ff */
[----:B------:R-:W-:-:S03]  /*69b0*/  IMAD.MOV.U32 R23, RZ, RZ, R2 ;  /* 0x000000ffff177224 */ /* 0x000fc600078e0002 */
[----:B------:R-:W-:-:S04]  /*69c0*/  SHF.R.U32.HI R3, RZ, 0x18, R3 ;  /* 0x00000018ff037819 */ /* 0x000fc80000011603 */
[----:B------:R-:W-:-:S05]  /*69d0*/  LOP3.LUT R3, R0, R3, RZ, 0xfc, !PT ;  /* 0x0000000300037212 */ /* 0x000fca00078efcff */
[----:B------:R0:W-:Y:S01]  /*69e0*/  STG.E.U8 desc[UR36][R8.64], R3 ;  /* 0x0000000308007986 */ /* 0x0001e2000c101124 */
[----:B------:R-:W-:Y:S05]  /*69f0*/  BRA `(.L_x_18072) ;  /* 0x0000000800047947 */ /* 0x000fea0003800000 */
.L_x_18087:
        /* <DEDUP_REMOVED lines=9> */
.L_x_18084:
        /* <DEDUP_REMOVED lines=12> */
.L_x_18096:
        /* <DEDUP_REMOVED lines=21> */
.L_x_18099:
[----:B------:R-:W-:-:S04]  /*6ca0*/  LOP3.LUT R0, R7, 0x80000000, RZ, 0xc0, !PT ;  /* 0x8000000007007812 */ /* 0x000fc800078ec0ff */
[----:B------:R-:W-:-:S04]  /*6cb0*/  SHF.R.U32.HI R0, RZ, 0x18, R0 ;  /* 0x00000018ff007819 */ /* 0x000fc80000011600 */
[----:B------:R-:W-:-:S07]  /*6cc0*/  LOP3.LUT R0, R3, R0, RZ, 0xfc, !PT ;  /* 0x0000000003007212 */ /* 0x000fce00078efcff */
.L_x_18098:
[----:B------:R-:W-:Y:S05]  /*6cd0*/  BSYNC B0 ;  /* 0x0000000000007941 */ /* 0x000fea0003800000 */
.L_x_18097:
[----:B------:R0:W-:Y:S01]  /*6ce0*/  STG.E.U8 desc[UR36][R8.64], R0 ;  /* 0x0000000008007986 */ /* 0x0001e2000c101124 */
[----:B------:R-:W-:Y:S01]  /*6cf0*/  IMAD.MOV.U32 R23, RZ, RZ, R2 ;  /* 0x000000ffff177224 */ /* 0x000fe200078e0002 */
[----:B------:R-:W-:Y:S06]  /*6d00*/  BRA `(.L_x_18072) ;  /* 0x0000000400407947 */ /* 0x000fec0003800000 */
.L_x_18095:
        /* <DEDUP_REMOVED lines=21> */
.L_x_18102:
[----:B------:R-:W-:-:S04]  /*6e60*/  LOP3.LUT R0, R7, 0x80000000, RZ, 0xc0, !PT ;  /* 0x8000000007007812 */ /* 0x000fc800078ec0ff */
[----:B------:R-:W-:-:S04]  /*6e70*/  SHF.R.U32.HI R0, RZ, 0x18, R0 ;  /* 0x00000018ff007819 */ /* 0x000fc80000011600 */
[----:B------:R-:W-:-:S07]  /*6e80*/  LOP3.LUT R0, R3, R0, RZ, 0xfc, !PT ;  /* 0x0000000003007212 */ /* 0x000fce00078efcff */
.L_x_18101:
[----:B------:R-:W-:Y:S05]  /*6e90*/  BSYNC B0 ;  /* 0x0000000000007941 */ /* 0x000fea0003800000 */
.L_x_18100:
[----:B------:R0:W-:Y:S01]  /*6ea0*/  STG.E.U8 desc[UR36][R8.64], R0 ;  /* 0x0000000008007986 */ /* 0x0001e2000c101124 */
[----:B------:R-:W-:Y:S01]  /*6eb0*/  IMAD.MOV.U32 R23, RZ, RZ, R2 ;  /* 0x000000ffff177224 */ /* 0x000fe200078e0002 */
[----:B------:R-:W-:Y:S06]  /*6ec0*/  BRA `(.L_x_18072) ;  /* 0x0000000000d07947 */ /* 0x000fec0003800000 */
.L_x_18094:
        /* <DEDUP_REMOVED lines=27> */
.L_x_18077:
        /* <DEDUP_REMOVED lines=16> */
.L_x_18105:
[----:B------:R-:W-:Y:S01]  /*7180*/  IMAD.MOV.U32 R23, RZ, RZ, R2 ;  /* 0x000000ffff177224 */ /* 0x000fe200078e0002 */
[----:B------:R-:W-:Y:S06]  /*7190*/  BRA `(.L_x_18072) ;  /* 0x00000000001c7947 */ /* 0x000fec0003800000 */
.L_x_18104:
[----:B------:R-:W0:Y:S01]  /*71a0*/  F2I.U64.F64.TRUNC R4, R4 ;  /* 0x0000000400047311 */ /* 0x000e22000030d800 */
[----:B------:R-:W-:Y:S01]  /*71b0*/  IMAD.MOV.U32 R23, RZ, RZ, R2 ;  /* 0x000000ffff177224 */ /* 0x000fe200078e0002 */
[----:B0-----:R0:W-:Y:S01]  /*71c0*/  STG.E.64 desc[UR36][R8.64], R4 ;  /* 0x0000000408007986 */ /* 0x0011e2000c101b24 */
[----:B------:R-:W-:Y:S05]  /*71d0*/  BRA `(.L_x_18072) ;  /* 0x00000000000c7947 */ /* 0x000fea0003800000 */
.L_x_18103:
[----:B------:R-:W0:Y:S01]  /*71e0*/  F2I.U32.F64.TRUNC R5, R4 ;  /* 0x0000000400057311 */ /* 0x000e22000030d000 */
[----:B------:R-:W-:Y:S01]  /*71f0*/  IMAD.MOV.U32 R23, RZ, RZ, R2 ;  /* 0x000000ffff177224 */ /* 0x000fe200078e0002 */
[----:B0-----:R0:W-:Y:S06]  /*7200*/  STG.E desc[UR36][R8.64], R5 ;  /* 0x0000000508007986 */ /* 0x0011ec000c101924 */
.L_x_18072:
[----:B------:R-:W-:Y:S05]  /*7210*/  BSYNC B6 ;  /* 0x0000000000067941 */ /* 0x000fea0003800000 */
.L_x_18071:
[----:B------:R-:W-:Y:S01]  /*7220*/  ISETP.GE.AND P0, PT, R23, R18, PT ;  /* 0x000000121700720c */ /* 0x000fe20003f06270 */
[----:B------:R-:W-:-:S12]  /*7230*/  BSSY B6, `(.L_x_18106) ;  /* 0x0000236000067945 */ /* 0x000fd80003800000 */
[----:B------:R-:W-:Y:S05]  /*7240*/  @P0 BRA `(.L_x_18107) ;  /* 0x0000002000d00947 */ /* 0x000fea0003800000 */
[----:B0-----:R-:W0:Y:S01]  /*7250*/  S2R R0, SR_CTAID.X ;  /* 0x0000000000007919 */ /* 0x001e220000002500 */
[----:B----4-:R-:W4:Y:S01]  /*7260*/  LDC.64 R2, c[0x0][0x228] ;  /* 0x00008a00ff027b82 */ /* 0x010f220000000a00 */
[----:B-1----:R-:W-:Y:S01]  /*7270*/  PRMT R4, R19, 0x9910, RZ ;  /* 0x0000991013047816 */ /* 0x002fe200000000ff */
[----:B------:R-:W-:Y:S01]  /*7280*/  ULDC UR4, c[0x0][0x248] ;  /* 0x0000920000047ab9 */ /* 0x000fe20000000800 */
[----:B0-----:R-:W-:-:S04]  /*7290*/  IMAD R0, R0, 0x200, R23 ;  /* 0x0000020000007824 */ /* 0x001fc800078e0217 */
[----:B--23--:R-:W-:Y:S02]  /*72a0*/  IMAD R5, R0, UR4, RZ ;  /* 0x0000000400057c24 */ /* 0x00cfe4000f8e02ff */
[----:B------:R-:W-:-:S03]  /*72b0*/  IMAD.MOV.U32 R0, RZ, RZ, R4 ;  /* 0x000000ffff007224 */ /* 0x000fc600078e0004 */
[----:B----4-:R-:W-:Y:S02]  /*72c0*/  IADD3 R2, P0, R5, R2, RZ ;  /* 0x0000000205027210 */ /* 0x010fe40007f1e0ff */
        /* <DEDUP_REMOVED lines=14> */
.L_x_18111:
[----:B------:R-:W0:Y:S02]  /*73b0*/  F2I.S64.F64.TRUNC R28, R28 ;  /* 0x0000001c001c7311 */ /* 0x000e24000030d900 */
[----:B0-----:R-:W-:-:S05]  /*73c0*/  IMAD.MOV.U32 R5, RZ, RZ, R28 ;  /* 0x000000ffff057224 */ /* 0x001fca00078e001c */
[----:B------:R4:W-:Y:S01]  /*73d0*/  STG.E.U8 desc[UR36][R2.64], R5 ;  /* 0x0000000502007986 */ /* 0x0009e2000c101124 */
[----:B------:R-:W-:Y:S05]  /*73e0*/  BRA `(.L_x_18113) ;  /* 0x0000000c00f87947 */ /* 0x000fea0003800000 */
.L_x_18110:
        /* <DEDUP_REMOVED lines=9> */
.L_x_18115:
[----:B------:R-:W0:Y:S02]  /*7480*/  F2I.F64.TRUNC R29, R28 ;  /* 0x0000001c001d7311 */ /* 0x000e24000030d100 */
[----:B0-----:R2:W-:Y:S01]  /*7490*/  STG.E desc[UR36][R2.64], R29 ;  /* 0x0000001d02007986 */ /* 0x0015e2000c101924 */
[----:B------:R-:W-:Y:S05]  /*74a0*/  BRA `(.L_x_18113) ;  /* 0x0000000c00c87947 */ /* 0x000fea0003800000 */
.L_x_18114:
[----:B------:R-:W0:Y:S02]  /*74b0*/  F2I.F64.TRUNC R29, R28 ;  /* 0x0000001c001d7311 */ /* 0x000e24000030d100 */
[----:B0-----:R0:W-:Y:S01]  /*74c0*/  STG.E.U16 desc[UR36][R2.64], R29 ;  /* 0x0000001d02007986 */ /* 0x0011e2000c101524 */
[----:B------:R-:W-:Y:S05]  /*74d0*/  BRA `(.L_x_18113) ;  /* 0x0000000c00bc7947 */ /* 0x000fea0003800000 */
.L_x_18109:
        /* <DEDUP_REMOVED lines=13> */
.L_x_18117:
        /* <DEDUP_REMOVED lines=8> */
.L_x_18116:
        /* <DEDUP_REMOVED lines=14> */
.L_x_18119:
        /* <DEDUP_REMOVED lines=9> */
.L_x_18118:
[----:B------:R0:W-:Y:S01]  /*77a0*/  STG.E.64 desc[UR36][R2.64], R28 ;  /* 0x0000001c02007986 */ /* 0x0001e2000c101b24 */
[----:B------:R-:W-:Y:S05]  /*77b0*/  BRA `(.L_x_18113) ;  /* 0x0000000c00047947 */ /* 0x000fea0003800000 */
.L_x_18108:
        /* <DEDUP_REMOVED lines=12> */
.L_x_18122:
[----:B------:R-:W-:-:S05]  /*7880*/  CS2R R30, SRZ ;  /* 0x00000000001e7805 */ /* 0x000fca000001ff00 */
[----:B------:R0:W-:Y:S01]  /*7890*/  STG.E.128 desc[UR36][R2.64], R28 ;  /* 0x0000001c02007986 */ /* 0x0001e2000c101d24 */
[----:B------:R-:W-:Y:S05]  /*78a0*/  BRA `(.L_x_18113) ;  /* 0x0000000800c87947 */ /* 0x000fea0003800000 */
.L_x_18121:
        /* <DEDUP_REMOVED lines=25> */
.L_x_18126:
[----:B------:R-:W-:Y:S05]  /*7a40*/  BSYNC B0 ;  /* 0x0000000000007941 */ /* 0x000fea0003800000 */
.L_x_18125:
[----:B------:R-:W-:-:S05]  /*7a50*/  LOP3.LUT R5, R0, R5, RZ, 0xfc, !PT ;  /* 0x0000000500057212 */ /* 0x000fca00078efcff */
[----:B------:R0:W-:Y:S01]  /*7a60*/  STG.E.U8 desc[UR36][R2.64], R5 ;  /* 0x0000000502007986 */ /* 0x0001e2000c101124 */
[----:B------:R-:W-:Y:S05]  /*7a70*/  BRA `(.L_x_18113) ;  /* 0x0000000800547947 */ /* 0x000fea0003800000 */
.L_x_18124:
        /* <DEDUP_REMOVED lines=17> */
.L_x_18128:
[----:B------:R-:W-:Y:S01]  /*7b90*/  IMAD.MOV.U32 R0, RZ, RZ, 0x7f ;  /* 0x0000007fff007424 */ /* 0x000fe200078e00ff */
[----:B------:R-:W-:-:S04]  /*7ba0*/  ISETP.GT.U32.AND P0, PT, R4, 0x7f800000, PT ;  /* 0x7f8000000400780c */ /* 0x000fc80003f04070 */
[----:B------:R-:W-:-:S09]  /*7bb0*/  SEL R0, R0, 0x7c, P0 ;  /* 0x0000007c00007807 */ /* 0x000fd20000000000 */
.L_x_18129:
[----:B------:R-:W-:Y:S05]  /*7bc0*/  BSYNC B0 ;  /* 0x0000000000007941 */ /* 0x000fea0003800000 */
.L_x_18127:
[----:B------:R-:W-:-:S04]  /*7bd0*/  LOP3.LUT R4, R5, 0x80000000, RZ, 0xc0, !PT ;  /* 0x8000000005047812 */ /* 0x000fc800078ec0ff */
[----:B------:R-:W-:-:S04]  /*7be0*/  SHF.R.U32.HI R5, RZ, 0x18, R4 ;  /* 0x00000018ff057819 */ /* 0x000fc80000011604 */
[----:B------:R-:W-:-:S05]  /*7bf0*/  LOP3.LUT R5, R0, R5, RZ, 0xfc, !PT ;  /* 0x0000000500057212 */ /* 0x000fca00078efcff */
[----:B------:R0:W-:Y:S01]  /*7c00*/  STG.E.U8 desc[UR36][R2.64], R5 ;  /* 0x0000000502007986 */ /* 0x0001e2000c101124 */
[----:B------:R-:W-:Y:S05]  /*7c10*/  BRA `(.L_x_18113) ;  /* 0x0000000400ec7947 */ /* 0x000fea0003800000 */
.L_x_18123:
        /* <DEDUP_REMOVED lines=8> */
.L_x_18120:
        /* <DEDUP_REMOVED lines=11> */
.L_x_18132:
        /* <DEDUP_REMOVED lines=21> */
.L_x_18135:
[----:B------:R-:W-:-:S04]  /*7ea0*/  LOP3.LUT R0, R7, 0x80000000, RZ, 0xc0, !PT ;  /* 0x8000000007007812 */ /* 0x000fc800078ec0ff */
[----:B------:R-:W-:-:S04]  /*7eb0*/  SHF.R.U32.HI R5, RZ, 0x18, R0 ;  /* 0x00000018ff057819 */ /* 0x000fc80000011600 */
[----:B------:R-:W-:-:S04]  /*7ec0*/  LOP3.LUT R4, R4, R5, RZ, 0xfc, !PT ;  /* 0x0000000504047212 */ /* 0x000fc800078efcff */
[----:B------:R-:W-:-:S07]  /*7ed0*/  PRMT R0, R4, 0x7610, R0 ;  /* 0x0000761004007816 */ /* 0x000fce0000000000 */
.L_x_18134:
[----:B------:R-:W-:Y:S05]  /*7ee0*/  BSYNC B0 ;  /* 0x0000000000007941 */ /* 0x000fea0003800000 */
.L_x_18133:
[----:B------:R0:W-:Y:S01]  /*7ef0*/  STG.E.U8 desc[UR36][R2.64], R0 ;  /* 0x0000000002007986 */ /* 0x0001e2000c101124 */
[----:B------:R-:W-:Y:S05]  /*7f00*/  BRA `(.L_x_18113) ;  /* 0x0000000400307947 */ /* 0x000fea0003800000 */
.L_x_18131:
        /* <DEDUP_REMOVED lines=21> */
.L_x_18138:
[----:B------:R-:W-:-:S04]  /*8060*/  LOP3.LUT R0, R7, 0x80000000, RZ, 0xc0, !PT ;  /* 0x8000000007007812 */ /* 0x000fc800078ec0ff */
[----:B------:R-:W-:-:S04]  /*8070*/  SHF.R.U32.HI R5, RZ, 0x18, R0 ;  /* 0x00000018ff057819 */ /* 0x000fc80000011600 */
[----:B------:R-:W-:-:S04]  /*8080*/  LOP3.LUT R4, R4, R5, RZ, 0xfc, !PT ;  /* 0x0000000504047212 */ /* 0x000fc800078efcff */
[----:B------:R-:W-:-:S07]  /*8090*/  PRMT R0, R4, 0x7610, R0 ;  /* 0x0000761004007816 */ /* 0x000fce0000000000 */
.L_x_18137:
[----:B------:R-:W-:Y:S05]  /*80a0*/  BSYNC B0 ;  /* 0x0000000000007941 */ /* 0x000fea0003800000 */
.L_x_18136:
[----:B------:R0:W-:Y:S01]  /*80b0*/  STG.E.U8 desc[UR36][R2.64], R0 ;  /* 0x0000000002007986 */ /* 0x0001e2000c101124 */
[----:B------:R-:W-:Y:S05]  /*80c0*/  BRA `(.L_x_18113) ;  /* 0x0000000000c07947 */ /* 0x000fea0003800000 */
.L_x_18130:
        /* <DEDUP_REMOVED lines=26> */
.L_x_18112:
        /* <DEDUP_REMOVED lines=16> */
.L_x_18141:
[----:B------:R-:W-:Y:S05]  /*8370*/  BRA `(.L_x_18113) ;  /* 0x0000000000147947 */ /* 0x000fea0003800000 */
.L_x_18140:
[----:B------:R-:W0:Y:S02]  /*8380*/  F2I.U64.F64.TRUNC R28, R28 ;  /* 0x0000001c001c7311 */ /* 0x000e24000030d800 */
[----:B0-----:R0:W-:Y:S01]  /*8390*/  STG.E.64 desc[UR36][R2.64], R28 ;  /* 0x0000001c02007986 */ /* 0x0011e2000c101b24 */
[----:B------:R-:W-:Y:S05]  /*83a0*/  BRA `(.L_x_18113) ;  /* 0x0000000000087947 */ /* 0x000fea0003800000 */
.L_x_18139:
[----:B------:R-:W0:Y:S02]  /*83b0*/  F2I.U32.F64.TRUNC R29, R28 ;  /* 0x0000001c001d7311 */ /* 0x000e24000030d000 */
[----:B0-----:R0:W-:Y:S02]  /*83c0*/  STG.E desc[UR36][R2.64], R29 ;  /* 0x0000001d02007986 */ /* 0x0011e4000c101924 */
.L_x_18113:
[----:B------:R-:W-:-:S05]  /*83d0*/  VIADD R23, R23, 0x80 ;  /* 0x0000008017177836 */ /* 0x000fca0000000000 */
[----:B------:R-:W-:-:S13]  /*83e0*/  ISETP.GE.AND P0, PT, R23, R18, PT ;  /* 0x000000121700720c */ /* 0x000fda0003f06270 */
[----:B------:R-:W-:Y:S05]  /*83f0*/  @P0 BRA `(.L_x_18107) ;  /* 0x0000001000640947 */ /* 0x000fea0003800000 */
[----:B0-----:R-:W0:Y:S01]  /*8400*/  S2R R0, SR_CTAID.X ;  /* 0x0000000000007919 */ /* 0x001e220000002500 */
[----:B-1234-:R-:W1:Y:S01]  /*8410*/  LDC.64 R2, c[0x0][0x228] ;  /* 0x00008a00ff027b82 */ /* 0x01ee620000000a00 */
        /* <DEDUP_REMOVED lines=20> */
.L_x_18145:
[----:B------:R-:W0:Y:S02]  /*8560*/  F2I.S64.F64.TRUNC R24, R24 ;  /* 0x0000001800187311 */ /* 0x000e24000030d900 */
[----:B0-----:R-:W-:-:S05]  /*8570*/  IMAD.MOV.U32 R5, RZ, RZ, R24 ;  /* 0x000000ffff057224 */ /* 0x001fca00078e0018 */
[----:B------:R0:W-:Y:S01]  /*8580*/  STG.E.U8 desc[UR36][R2.64], R5 ;  /* 0x0000000502007986 */ /* 0x0001e2000c101124 */
[----:B------:R-:W-:Y:S05]  /*8590*/  BRA `(.L_x_18147) ;  /* 0x0000000c00f87947 */ /* 0x000fea0003800000 */
.L_x_18144:
        /* <DEDUP_REMOVED lines=9> */
.L_x_18149:
[----:B------:R-:W0:Y:S02]  /*8630*/  F2I.F64.TRUNC R25, R24 ;  /* 0x0000001800197311 */ /* 0x000e24000030d100 */
[----:B0-----:R0:W-:Y:S01]  /*8640*/  STG.E desc[UR36][R2.64], R25 ;  /* 0x0000001902007986 */ /* 0x0011e2000c101924 */
[----:B------:R-:W-:Y:S05]  /*8650*/  BRA `(.L_x_18147) ;  /* 0x0000000c00c87947 */ /* 0x000fea0003800000 */
.L_x_18148:
[----:B------:R-:W0:Y:S02]  /*8660*/  F2I.F64.TRUNC R25, R24 ;  /* 0x0000001800197311 */ /* 0x000e24000030d100 */
[----:B0-----:R0:W-:Y:S01]  /*8670*/  STG.E.U16 desc[UR36][R2.64], R25 ;  /* 0x0000001902007986 */ /* 0x0011e2000c101524 */
[----:B------:R-:W-:Y:S05]  /*8680*/  BRA `(.L_x_18147) ;  /* 0x0000000c00bc7947 */ /* 0x000fea0003800000 */
.L_x_18143:
        /* <DEDUP_REMOVED lines=13> */
.L_x_18151:
        /* <DEDUP_REMOVED lines=8> */
.L_x_18150:
        /* <DEDUP_REMOVED lines=14> */
.L_x_18153:
        /* <DEDUP_REMOVED lines=9> */
.L_x_18152:
[----:B------:R0:W-:Y:S01]  /*8950*/  STG.E.64 desc[UR36][R2.64], R24 ;  /* 0x0000001802007986 */ /* 0x0001e2000c101b24 */
[----:B------:R-:W-:Y:S05]  /*8960*/  BRA `(.L_x_18147) ;  /* 0x0000000c00047947 */ /* 0x000fea0003800000 */
.L_x_18142:
        /* <DEDUP_REMOVED lines=12> */
.L_x_18156:
[----:B------:R-:W-:-:S05]  /*8a30*/  CS2R R26, SRZ ;  /* 0x00000000001a7805 */ /* 0x000fca000001ff00 */
[----:B------:R4:W-:Y:S01]  /*8a40*/  STG.E.128 desc[UR36][R2.64], R24 ;  /* 0x0000001802007986 */ /* 0x0009e2000c101d24 */
[----:B------:R-:W-:Y:S05]  /*8a50*/  BRA `(.L_x_18147) ;  /* 0x0000000800c87947 */ /* 0x000fea0003800000 */
.L_x_18155:
        /* <DEDUP_REMOVED lines=25> */
.L_x_18160:
[----:B------:R-:W-:Y:S05]  /*8bf0*/  BSYNC B0 ;  /* 0x0000000000007941 */ /* 0x000fea0003800000 */
.L_x_18159:
[----:B------:R-:W-:-:S05]  /*8c00*/  LOP3.LUT R5, R0, R5, RZ, 0xfc, !PT ;  /* 0x0000000500057212 */ /* 0x000fca00078efcff */
[----:B------:R1:W-:Y:S01]  /*8c10*/  STG.E.U8 desc[UR36][R2.64], R5 ;  /* 0x0000000502007986 */ /* 0x0003e2000c101124 */
[----:B------:R-:W-:Y:S05]  /*8c20*/  BRA `(.L_x_18147) ;  /* 0x0000000800547947 */ /* 0x000fea0003800000 */
.L_x_18158:
        /* <DEDUP_REMOVED lines=17> */
.L_x_18162:
[----:B------:R-:W-:Y:S01]  /*8d40*/  IMAD.MOV.U32 R0, RZ, RZ, 0x7f ;  /* 0x0000007fff007424 */ /* 0x000fe200078e00ff */
[----:B------:R-:W-:-:S04]  /*8d50*/  ISETP.GT.U32.AND P0, PT, R4, 0x7f800000, PT ;  /* 0x7f8000000400780c */ /* 0x000fc80003f04070 */
[----:B------:R-:W-:-:S09]  /*8d60*/  SEL R0, R0, 0x7c, P0 ;  /* 0x0000007c00007807 */ /* 0x000fd20000000000 */
.L_x_18163:
[----:B------:R-:W-:Y:S05]  /*8d70*/  BSYNC B0 ;  /* 0x0000000000007941 */ /* 0x000fea0003800000 */
.L_x_18161:
[----:B------:R-:W-:-:S04]  /*8d80*/  LOP3.LUT R4, R5, 0x80000000, RZ, 0xc0, !PT ;  /* 0x8000000005047812 */ /* 0x000fc800078ec0ff */
[----:B------:R-:W-:-:S04]  /*8d90*/  SHF.R.U32.HI R5, RZ, 0x18, R4 ;  /* 0x00000018ff057819 */ /* 0x000fc80000011604 */
[----:B------:R-:W-:-:S05]  /*8da0*/  LOP3.LUT R5, R0, R5, RZ, 0xfc, !PT ;  /* 0x0000000500057212 */ /* 0x000fca00078efcff */
[----:B------:R2:W-:Y:S01]  /*8db0*/  STG.E.U8 desc[UR36][R2.64], R5 ;  /* 0x0000000502007986 */ /* 0x0005e2000c101124 */
[----:B------:R-:W-:Y:S05]  /*8dc0*/  BRA `(.L_x_18147) ;  /* 0x0000000400ec7947 */ /* 0x000fea0003800000 */
.L_x_18157:
        /* <DEDUP_REMOVED lines=8> */
.L_x_18154:
        /* <DEDUP_REMOVED lines=11> */
.L_x_18166:
        /* <DEDUP_REMOVED lines=21> */
.L_x_18169:
[----:B------:R-:W-:-:S04]  /*9050*/  LOP3.LUT R0, R7, 0x80000000, RZ, 0xc0, !PT ;  /* 0x8000000007007812 */ /* 0x000fc800078ec0ff */
[----:B------:R-:W-:-:S04]  /*9060*/  SHF.R.U32.HI R5, RZ, 0x18, R0 ;  /* 0x00000018ff057819 */ /* 0x000fc80000011600 */
[----:B------:R-:W-:-:S04]  /*9070*/  LOP3.LUT R4, R4, R5, RZ, 0xfc, !PT ;  /* 0x0000000504047212 */ /* 0x000fc800078efcff */
[----:B------:R-:W-:-:S07]  /*9080*/  PRMT R0, R4, 0x7610, R0 ;  /* 0x0000761004007816 */ /* 0x000fce0000000000 */
.L_x_18168:
[----:B------:R-:W-:Y:S05]  /*9090*/  BSYNC B0 ;  /* 0x0000000000007941 */ /* 0x000fea0003800000 */
.L_x_18167:
[----:B------:R0:W-:Y:S01]  /*90a0*/  STG.E.U8 desc[UR36][R2.64], R0 ;  /* 0x0000000002007986 */ /* 0x0001e2000c101124 */
[----:B------:R-:W-:Y:S05]  /*90b0*/  BRA `(.L_x_18147) ;  /* 0x0000000400307947 */ /* 0x000fea0003800000 */
.L_x_18165:
        /* <DEDUP_REMOVED lines=21> */
.L_x_18172:
[----:B------:R-:W-:-:S04]  /*9210*/  LOP3.LUT R0, R7, 0x80000000, RZ, 0xc0, !PT ;  /* 0x8000000007007812 */ /* 0x000fc800078ec0ff */
[----:B------:R-:W-:-:S04]  /*9220*/  SHF.R.U32.HI R5, RZ, 0x18, R0 ;  /* 0x00000018ff057819 */ /* 0x000fc80000011600 */
[----:B------:R-:W-:-:S04]  /*9230*/  LOP3.LUT R4, R4, R5, RZ, 0xfc, !PT ;  /* 0x0000000504047212 */ /* 0x000fc800078efcff */
[----:B------:R-:W-:-:S07]  /*9240*/  PRMT R0, R4, 0x7610, R0 ;  /* 0x0000761004007816 */ /* 0x000fce0000000000 */
.L_x_18171:
[----:B------:R-:W-:Y:S05]  /*9250*/  BSYNC B0 ;  /* 0x0000000000007941 */ /* 0x000fea0003800000 */
.L_x_18170:
[----:B------:R0:W-:Y:S01]  /*9260*/  STG.E.U8 desc[UR36][R2.64], R0 ;  /* 0x0000000002007986 */ /* 0x0001e2000c101124 */
[----:B------:R-:W-:Y:S05]  /*9270*/  BRA `(.L_x_18147) ;  /* 0x0000000000c07947 */ /* 0x000fea0003800000 */
.L_x_18164:
        /* <DEDUP_REMOVED lines=26> */
.L_x_18146:
        /* <DEDUP_REMOVED lines=16> */
.L_x_18175:
[----:B------:R-:W-:Y:S05]  /*9520*/  BRA `(.L_x_18147) ;  /* 0x0000000000147947 */ /* 0x000fea0003800000 */
.L_x_18174:
[----:B------:R-:W0:Y:S02]  /*9530*/  F2I.U64.F64.TRUNC R24, R24 ;  /* 0x0000001800187311 */ /* 0x000e24000030d800 */
[----:B0-----:R0:W-:Y:S01]  /*9540*/  STG.E.64 desc[UR36][R2.64], R24 ;  /* 0x0000001802007986 */ /* 0x0011e2000c101b24 */
[----:B------:R-:W-:Y:S05]  /*9550*/  BRA `(.L_x_18147) ;  /* 0x0000000000087947 */ /* 0x000fea0003800000 */
.L_x_18173:
[----:B------:R-:W0:Y:S02]  /*9560*/  F2I.U32.F64.TRUNC R25, R24 ;  /* 0x0000001800197311 */ /* 0x000e24000030d000 */
[----:B0-----:R0:W-:Y:S02]  /*9570*/  STG.E desc[UR36][R2.64], R25 ;  /* 0x0000001902007986 */ /* 0x0011e4000c101924 */
.L_x_18147:
[----:B------:R-:W-:-:S07]  /*9580*/  VIADD R23, R23, 0x80 ;  /* 0x0000008017177836 */ /* 0x000fce0000000000 */
.L_x_18107:
[----:B------:R-:W-:Y:S05]  /*9590*/  BSYNC B6 ;  /* 0x0000000000067941 */ /* 0x000fea0003800000 */
.L_x_18106:
[----:B------:R-:W-:-:S13]  /*95a0*/  ISETP.GE.AND P0, PT, R23, R18, PT ;  /* 0x000000121700720c */ /* 0x000fda0003f06270 */
[----:B------:R-:W-:Y:S05]  /*95b0*/  @P0 EXIT ;  /* 0x000000000000094d */ /* 0x000fea0003800000 */
[----:B0-----:R-:W0:Y:S01]  /*95c0*/  S2R R0, SR_CTAID.X ;  /* 0x0000000000007919 */ /* 0x001e220000002500 */
[----:B-1234-:R-:W1:Y:S01]  /*95d0*/  LDC.64 R2, c[0x0][0x228] ;  /* 0x00008a00ff027b82 */ /* 0x01ee620000000a00 */
        /* <DEDUP_REMOVED lines=19> */
.L_x_18179:
[----:B------:R-:W0:Y:S02]  /*9710*/  F2I.S64.F64.TRUNC R16, R16 ;  /* 0x0000001000107311 */ /* 0x000e24000030d900 */
[----:B0-----:R-:W-:-:S05]  /*9720*/  IMAD.MOV.U32 R5, RZ, RZ, R16 ;  /* 0x000000ffff057224 */ /* 0x001fca00078e0010 */
[----:B------:R-:W-:Y:S01]  /*9730*/  STG.E.U8 desc[UR36][R2.64], R5 ;  /* 0x0000000502007986 */ /* 0x000fe2000c101124 */
[----:B------:R-:W-:Y:S05]  /*9740*/  EXIT ;  /* 0x000000000000794d */ /* 0x000fea0003800000 */
.L_x_18178:
        /* <DEDUP_REMOVED lines=9> */
.L_x_18182:
[----:B------:R-:W0:Y:S02]  /*97e0*/  F2I.F64.TRUNC R17, R16 ;  /* 0x0000001000117311 */ /* 0x000e24000030d100 */
[----:B0-----:R-:W-:Y:S01]  /*97f0*/  STG.E desc[UR36][R2.64], R17 ;  /* 0x0000001102007986 */ /* 0x001fe2000c101924 */
[----:B------:R-:W-:Y:S05]  /*9800*/  EXIT ;  /* 0x000000000000794d */ /* 0x000fea0003800000 */
.L_x_18181:
[----:B------:R-:W0:Y:S02]  /*9810*/  F2I.F64.TRUNC R17, R16 ;  /* 0x0000001000117311 */ /* 0x000e24000030d100 */
[----:B0-----:R-:W-:Y:S01]  /*9820*/  STG.E.U16 desc[UR36][R2.64], R17 ;  /* 0x0000001102007986 */ /* 0x001fe2000c101524 */
[----:B------:R-:W-:Y:S05]  /*9830*/  EXIT ;  /* 0x000000000000794d */ /* 0x000fea0003800000 */
.L_x_18177:
        /* <DEDUP_REMOVED lines=13> */
.L_x_18184:
        /* <DEDUP_REMOVED lines=8> */
.L_x_18183:
        /* <DEDUP_REMOVED lines=14> */
.L_x_18186:
        /* <DEDUP_REMOVED lines=9> */
.L_x_18185:
[----:B------:R-:W-:Y:S01]  /*9b00*/  STG.E.64 desc[UR36][R2.64], R16 ;  /* 0x0000001002007986 */ /* 0x000fe2000c101b24 */
[----:B------:R-:W-:Y:S05]  /*9b10*/  EXIT ;  /* 0x000000000000794d */ /* 0x000fea0003800000 */
.L_x_18176:
        /* <DEDUP_REMOVED lines=12> */
.L_x_18189:
[----:B------:R-:W-:-:S05]  /*9be0*/  CS2R R18, SRZ ;  /* 0x0000000000127805 */ /* 0x000fca000001ff00 */
[----:B------:R-:W-:Y:S01]  /*9bf0*/  STG.E.128 desc[UR36][R2.64], R16 ;  /* 0x0000001002007986 */ /* 0x000fe2000c101d24 */
[----:B------:R-:W-:Y:S05]  /*9c00*/  EXIT ;  /* 0x000000000000794d */ /* 0x000fea0003800000 */
.L_x_18188:
        /* <DEDUP_REMOVED lines=25> */
.L_x_18193:
[----:B------:R-:W-:Y:S05]  /*9da0*/  BSYNC B0 ;  /* 0x0000000000007941 */ /* 0x000fea0003800000 */
.L_x_18192:
[----:B------:R-:W-:-:S05]  /*9db0*/  LOP3.LUT R5, R0, R5, RZ, 0xfc, !PT ;  /* 0x0000000500057212 */ /* 0x000fca00078efcff */
[----:B------:R-:W-:Y:S01]  /*9dc0*/  STG.E.U8 desc[UR36][R2.64], R5 ;  /* 0x0000000502007986 */ /* 0x000fe2000c101124 */
[----:B------:R-:W-:Y:S05]  /*9dd0*/  EXIT ;  /* 0x000000000000794d */ /* 0x000fea0003800000 */
.L_x_18191:
        /* <DEDUP_REMOVED lines=17> */
.L_x_18195:
[----:B------:R-:W-:Y:S01]  /*9ef0*/  IMAD.MOV.U32 R0, RZ, RZ, 0x7f ;  /* 0x0000007fff007424 */ /* 0x000fe200078e00ff */
[----:B------:R-:W-:-:S04]  /*9f00*/  ISETP.GT.U32.AND P0, PT, R4, 0x7f800000, PT ;  /* 0x7f8000000400780c */ /* 0x000fc80003f04070 */
[----:B------:R-:W-:-:S09]  /*9f10*/  SEL R0, R0, 0x7c, P0 ;  /* 0x0000007c00007807 */ /* 0x000fd20000000000 */
.L_x_18196:
[----:B------:R-:W-:Y:S05]  /*9f20*/  BSYNC B0 ;  /* 0x0000000000007941 */ /* 0x000fea0003800000 */
.L_x_18194:
[----:B------:R-:W-:-:S04]  /*9f30*/  LOP3.LUT R4, R5, 0x80000000, RZ, 0xc0, !PT ;  /* 0x8000000005047812 */ /* 0x000fc800078ec0ff */
[----:B------:R-:W-:-:S04]  /*9f40*/  SHF.R.U32.HI R5, RZ, 0x18, R4 ;  /* 0x00000018ff057819 */ /* 0x000fc80000011604 */
[----:B------:R-:W-:-:S05]  /*9f50*/  LOP3.LUT R5, R0, R5, RZ, 0xfc, !PT ;  /* 0x0000000500057212 */ /* 0x000fca00078efcff */
[----:B------:R-:W-:Y:S01]  /*9f60*/  STG.E.U8 desc[UR36][R2.64], R5 ;  /* 0x0000000502007986 */ /* 0x000fe2000c101124 */
[----:B------:R-:W-:Y:S05]  /*9f70*/  EXIT ;  /* 0x000000000000794d */ /* 0x000fea0003800000 */
.L_x_18190:
        /* <DEDUP_REMOVED lines=8> */
.L_x_18187:
        /* <DEDUP_REMOVED lines=11> */
.L_x_18199:
        /* <DEDUP_REMOVED lines=21> */
.L_x_18202:
[----:B------:R-:W-:-:S04]  /*a200*/  LOP3.LUT R0, R7, 0x80000000, RZ, 0xc0, !PT ;  /* 0x8000000007007812 */ /* 0x000fc800078ec0ff */
[----:B------:R-:W-:-:S04]  /*a210*/  SHF.R.U32.HI R5, RZ, 0x18, R0 ;  /* 0x00000018ff057819 */ /* 0x000fc80000011600 */
[----:B------:R-:W-:-:S04]  /*a220*/  LOP3.LUT R4, R4, R5, RZ, 0xfc, !PT ;  /* 0x0000000504047212 */ /* 0x000fc800078efcff */
[----:B------:R-:W-:-:S07]  /*a230*/  PRMT R0, R4, 0x7610, R0 ;  /* 0x0000761004007816 */ /* 0x000fce0000000000 */
.L_x_18201:
[----:B------:R-:W-:Y:S05]  /*a240*/  BSYNC B0 ;  /* 0x0000000000007941 */ /* 0x000fea0003800000 */
.L_x_18200:
[----:B------:R-:W-:Y:S01]  /*a250*/  STG.E.U8 desc[UR36][R2.64], R0 ;  /* 0x0000000002007986 */ /* 0x000fe2000c101124 */
[----:B------:R-:W-:Y:S05]  /*a260*/  EXIT ;  /* 0x000000000000794d */ /* 0x000fea0003800000 */
.L_x_18198:
        /* <DEDUP_REMOVED lines=21> */
.L_x_18205:
[----:B------:R-:W-:-:S04]  /*a3c0*/  LOP3.LUT R0, R7, 0x80000000, RZ, 0xc0, !PT ;  /* 0x8000000007007812 */ /* 0x000fc800078ec0ff */
[----:B------:R-:W-:-:S04]  /*a3d0*/  SHF.R.U32.HI R5, RZ, 0x18, R0 ;  /* 0x00000018ff057819 */ /* 0x000fc80000011600 */
[----:B------:R-:W-:-:S04]  /*a3e0*/  LOP3.LUT R4, R4, R5, RZ, 0xfc, !PT ;  /* 0x0000000504047212 */ /* 0x000fc800078efcff */
[----:B------:R-:W-:-:S07]  /*a3f0*/  PRMT R0, R4, 0x7610, R0 ;  /* 0x0000761004007816 */ /* 0x000fce0000000000 */
.L_x_18204:
[----:B------:R-:W-:Y:S05]  /*a400*/  BSYNC B0 ;  /* 0x0000000000007941 */ /* 0x000fea0003800000 */
.L_x_18203:
[----:B------:R-:W-:Y:S01]  /*a410*/  STG.E.U8 desc[UR36][R2.64], R0 ;  /* 0x0000000002007986 */ /* 0x000fe2000c101124 */
[----:B------:R-:W-:Y:S05]  /*a420*/  EXIT ;  /* 0x000000000000794d */ /* 0x000fea0003800000 */
.L_x_18197:
        /* <DEDUP_REMOVED lines=26> */
.L_x_18180:
        /* <DEDUP_REMOVED lines=16> */
.L_x_18208:
[----:B------:R-:W-:Y:S05]  /*a6d0*/  EXIT ;  /* 0x000000000000794d */ /* 0x000fea0003800000 */
.L_x_18207:
[----:B------:R-:W0:Y:S02]  /*a6e0*/  F2I.U64.F64.TRUNC R16, R16 ;  /* 0x0000001000107311 */ /* 0x000e24000030d800 */
[----:B0-----:R-:W-:Y:S01]  /*a6f0*/  STG.E.64 desc[UR36][R2.64], R16 ;  /* 0x0000001002007986 */ /* 0x001fe2000c101b24 */
[----:B------:R-:W-:Y:S05]  /*a700*/  EXIT ;  /* 0x000000000000794d */ /* 0x000fea0003800000 */
.L_x_18206:
[----:B------:R-:W0:Y:S02]  /*a710*/  F2I.U32.F64.TRUNC R17, R16 ;  /* 0x0000001000117311 */ /* 0x000e24000030d000 */
[----:B0-----:R-:W-:Y:S01]  /*a720*/  STG.E desc[UR36][R2.64], R17 ;  /* 0x0000001102007986 */ /* 0x001fe2000c101924 */
[----:B------:R-:W-:Y:S05]  /*a730*/  EXIT ;  /* 0x000000000000794d */ /* 0x000fea0003800000 */
        .weak           $__internal_71_$__cuda_sm20_div_rn_f64_full
        .type           $__internal_71_$__cuda_sm20_div_rn_f64_full,@function
        .size           $__internal_71_$__cuda_sm20_div_rn_f64_full,(.L_x_19747 - $__internal_71_$__cuda_sm20_div_rn_f64_full)
$__internal_71_$__cuda_sm20_div_rn_f64_full:
        /* <DEDUP_REMOVED lines=31> */
[----:B------:R-:W-:-:S08]  /*a930*/  DMUL R30, R34, R10 ;  /* 0x0000000a221e7228 */ /* 0x000fd00000000000 */
[----:B------:R-:W-:-:S08]  /*a940*/  DFMA R8, R30, -R20, R10 ;  /* 0x800000141e08722b */ /* 0x000fd0000000000a */
[----:B------:R-:W-:Y:S01]  /*a950*/  DFMA R8, R34, R8, R30 ;  /* 0x000000082208722b */ /* 0x000fe2000000001e */
[----:B------:R-:W-:Y:S02]  /*a960*/  VIADD R30, R7, 0xffffffff ;  /* 0xffffffff071e7836 */ /* 0x000fe40000000000 */
[----:B------:R-:W-:-:S03]  /*a970*/  VIADD R31, R26, 0xffffffff ;  /* 0xffffffff1a1f7836 */ /* 0x000fc60000000000 */
[----:B------:R-:W-:-:S04]  /*a980*/  ISETP.GT.U32.AND P0, PT, R30, 0x7feffffe, PT ;  /* 0x7feffffe1e00780c */ /* 0x000fc80003f04070 */
[----:B------:R-:W-:-:S13]  /*a990*/  ISETP.GT.U32.OR P0, PT, R31, 0x7feffffe, P0 ;  /* 0x7feffffe1f00780c */ /* 0x000fda0000704470 */
        /* <DEDUP_REMOVED lines=26> */
[----:B------:R-:W-:Y:S01]  /*ab40*/  FSEL R31, R15, R31, !P0 ;  /* 0x0000001f0f1f7208 */ /* 0x000fe20004000000 */
[----:B------:R-:W-:Y:S06]  /*ab50*/  BRA `(.L_x_18211) ;  /* 0x0000000000547947 */ /* 0x000fec0003800000 */
.L_x_18210:
        /* <DEDUP_REMOVED lines=16> */
.L_x_18213:
[----:B------:R-:W-:Y:S01]  /*ac60*/  LOP3.LUT R31, R15, 0x80000, RZ, 0xfc, !PT ;  /* 0x000800000f1f7812 */ /* 0x000fe200078efcff */
[----:B------:R-:W-:Y:S01]  /*ac70*/  IMAD.MOV.U32 R30, RZ, RZ, R14 ;  /* 0x000000ffff1e7224 */ /* 0x000fe200078e000e */
[----:B------:R-:W-:Y:S06]  /*ac80*/  BRA `(.L_x_18211) ;  /* 0x0000000000087947 */ /* 0x000fec0003800000 */
.L_x_18212:
[----:B------:R-:W-:Y:S01]  /*ac90*/  LOP3.LUT R31, R13, 0x80000, RZ, 0xfc, !PT ;  /* 0x000800000d1f7812 */ /* 0x000fe200078efcff */
[----:B------:R-:W-:-:S07]  /*aca0*/  IMAD.MOV.U32 R30, RZ, RZ, R12 ;  /* 0x000000ffff1e7224 */ /* 0x000fce00078e000c */
.L_x_18211:
[----:B------:R-:W-:Y:S05]  /*acb0*/  BSYNC B2 ;  /* 0x0000000000027941 */ /* 0x000fea0003800000 */
.L_x_18209:
[----:B------:R-:W-:Y:S02]  /*acc0*/  IMAD.MOV.U32 R6, RZ, RZ, R0 ;  /* 0x000000ffff067224 */ /* 0x000fe400078e0000 */
[----:B------:R-:W-:-:S04]  /*acd0*/  IMAD.MOV.U32 R7, RZ, RZ, 0x0 ;  /* 0x00000000ff077424 */ /* 0x000fc800078e00ff */
[----:B------:R-:W-:Y:S05]  /*ace0*/  RET.REL.NODEC R6 `(_ZN2at6native27unrolled_elementwise_kernelINS0_13BUnaryFunctorIdddZZZNS0_17atan2_kernel_cudaERNS_18TensorIteratorBaseEENKUlvE_clEvENKUlvE_clEvEUlddE_EESt5arrayIPcLm2EELi4E23TrivialOffsetCalculatorILi1EjESD_NS0_6memory12LoadWithCastILi1EEENSE_13StoreWithCastILi1EEEEEviT_T0_T2_T3_T4_T5_) ;  /* 0xffffff5006c47950 */ /* 0x000fea0003c3ffff */
.L_x_18214:
        /* <DEDUP_REMOVED lines=9> */
.L_x_19747:


//--------------------- .text._ZN2at6native18elementwise_kernelILi128ELi2EZNS0_22gpu_kernel_impl_nocastINS0_13BUnaryFunctorIdddZZZNS0_17atan2_kernel_cudaERNS_18TensorIteratorBaseEENKUlvE_clEvENKUlvE_clEvEUlddE_EEEEvS5_RKT_EUliE_EEviT1_ --------------------------
	.section	.text._ZN2at6native18elementwise_kernelILi128ELi2EZNS0_22gpu_kernel_impl_nocastINS0_13BUnaryFunctorIdddZZZNS0_17atan2_kernel_cudaERNS_18TensorIteratorBaseEENKUlvE_clEvENKUlvE_clEvEUlddE_EEEEvS5_RKT_EUliE_EEviT1_,"ax",@progbits
	.align	128
        .global         _ZN2at6native18elementwise_kernelILi128ELi2EZNS0_22gpu_kernel_impl_nocastINS0_13BUnaryFunctorIdddZZZNS0_17atan2_kernel_cudaERNS_18TensorIteratorBaseEENKUlvE_clEvENKUlvE_clEvEUlddE_EEEEvS5_RKT_EUliE_EEviT1_
        .type           _ZN2at6native18elementwise_kernelILi128ELi2EZNS0_22gpu_kernel_impl_nocastINS0_13BUnaryFunctorIdddZZZNS0_17atan2_kernel_cudaERNS_18TensorIteratorBaseEENKUlvE_clEvENKUlvE_clEvEUlddE_EEEEvS5_RKT_EUliE_EEviT1_,@function
        .size           _ZN2at6native18elementwise_kernelILi128ELi2EZNS0_22gpu_kernel_impl_nocastINS0_13BUnaryFunctorIdddZZZNS0_17atan2_kernel_cudaERNS_18TensorIteratorBaseEENKUlvE_clEvENKUlvE_clEvEUlddE_EEEEvS5_RKT_EUliE_EEviT1_,(.L_x_19748 - _ZN2at6native18elementwise_kernelILi128ELi2EZNS0_22gpu_kernel_impl_nocastINS0_13BUnaryFunctorIdddZZZNS0_17atan2_kernel_cudaERNS_18TensorIteratorBaseEENKUlvE_clEvENKUlvE_clEvEUlddE_EEEEvS5_RKT_EUliE_EEviT1_)
        .other          _ZN2at6native18elementwise_kernelILi128ELi2EZNS0_22gpu_kernel_impl_nocastINS0_13BUnaryFunctorIdddZZZNS0_17atan2_kernel_cudaERNS_18TensorIteratorBaseEENKUlvE_clEvENKUlvE_clEvEUlddE_EEEEvS5_RKT_EUliE_EEviT1_,@"STO_CUDA_ENTRY STV_DEFAULT"
_ZN2at6native18elementwise_kernelILi128ELi2EZNS0_22gpu_kernel_impl_nocastINS0_13BUnaryFunctorIdddZZZNS0_17atan2_kernel_cudaERNS_18TensorIteratorBaseEENKUlvE_clEvENKUlvE_clEvEUlddE_EEEEvS5_RKT_EUliE_EEviT1_:
.text._ZN2at6native18elementwise_kernelILi128ELi2EZNS0_22gpu_kernel_impl_nocastINS0_13BUnaryFunctorIdddZZZNS0_17atan2_kernel_cudaERNS_18TensorIteratorBaseEENKUlvE_clEvENKUlvE_clEvEUlddE_EEEEvS5_RKT_EUliE_EEviT1_:
        /* <DEDUP_REMOVED lines=12> */
[----:B0-----:R-:W-:-:S13]  /*00c0*/  ISETP.NE.AND P0, PT, R6, RZ, PT ;  /* 0x000000ff0600720c */ /* 0x001fda0003f05270 */
[----:B------:R-:W-:Y:S05]  /*00d0*/  @!P0 BRA `(.L_x_18217) ;  /* 0x0000001000a88947 */ /* 0x000fea0003800000 */
[----:B------:R-:W-:Y:S01]  /*00e0*/  MOV R3, R5 ;  /* 0x0000000500037202 */ /* 0x000fe20000000f00 */
        /* <DEDUP_REMOVED lines=283> */
[----:B------:R-:W-:Y:S01]  /*12a0*/  @P0 IMAD.MOV.U32 R4, RZ, RZ, RZ ;  /* 0x000000ffff040224 */ /* 0x000fe200078e00ff */
[----:B------:R-:W-:Y:S02]  /*12b0*/  ULDC.64 UR6, c[0x0][0x400] ;  /* 0x0001000000067ab9 */ /* 0x000fe40000000a00 */
[C---:B------:R-:W-:Y:S01]  /*12c0*/  IADD3 R7, -R5.reuse, RZ, RZ ;  /* 0x000000ff05077210 */ /* 0x040fe20007ffe1ff */
[----:B------:R-:W1:Y:S08]  /*12d0*/  @P0 LDC R11, c[0x0][0x33c] ;  /* 0x0000cf00ff0b0b82 */ /* 0x000e700000000800 */
[----:B------:R-:W2:Y:S01]  /*12e0*/  @P0 LDC.64 R12, c[0x0][0x408] ;  /* 0x00010200ff0c0b82 */ /* 0x000ea20000000a00 */
[----:B0-----:R-:W-:-:S05]  /*12f0*/  @P0 IMAD.HI.U32 R2, R5, R8, R4 ;  /* 0x0000000805020227 */ /* 0x001fca00078e0004 */
[----:B------:R-:W-:Y:S01]  /*1300*/  @P0 SHF.R.U32.HI R4, RZ, R9, R2 ;  /* 0x00000009ff040219 */ /* 0x000fe20000011602 */
[----:B------:R-:W-:-:S04]  /*1310*/  IMAD R2, R7, UR8, R3 ;  /* 0x0000000807027c24 */ /* 0x000fc8000f8e0203 */
[----:B------:R-:W-:Y:S02]  /*1320*/  @P0 IMAD.MOV R4, RZ, RZ, -R4 ;  /* 0x000000ffff040224 */ /* 0x000fe400078e0a04 */
[----:B------:R-:W-:Y:S02]  /*1330*/  IMAD R19, R2, UR6, R19 ;  /* 0x0000000602137c24 */ /* 0x000fe4000f8e0213 */
[----:B-1----:R-:W-:Y:S02]  /*1340*/  @P0 IMAD R4, R4, R11, R5 ;  /* 0x0000000b04040224 */ /* 0x002fe400078e0205 */
[----:B------:R-:W-:Y:S02]  /*1350*/  IMAD R0, R2, UR7, R0 ;  /* 0x0000000702007c24 */ /* 0x000fe4000f8e0200 */
[C---:B--2---:R-:W-:Y:S02]  /*1360*/  @P0 IMAD R19, R4.reuse, R12, R19 ;  /* 0x0000000c04130224 */ /* 0x044fe400078e0213 */
[----:B------:R-:W-:-:S07]  /*1370*/  @P0 IMAD R0, R4, R13, R0 ;  /* 0x0000000d04000224 */ /* 0x000fce00078e0200 */
.L_x_18217:
[----:B------:R-:W-:Y:S02]  /*1380*/  ULDC.64 UR6, c[0x0][0x418] ;  /* 0x0001060000067ab9 */ /* 0x000fe40000000a00 */
[----:B------:R-:W-:-:S04]  /*1390*/  IADD3 R16, P0, R0, UR6, RZ ;  /* 0x0000000600107c10 */ /* 0x000fc8000ff1e0ff */
[----:B------:R-:W-:Y:S01]  /*13a0*/  IADD3.X R17, RZ, UR7, RZ, P0, !PT ;  /* 0x00000007ff117c10 */ /* 0x000fe200087fe4ff */
[----:B------:R-:W-:-:S05]  /*13b0*/  ULDC.64 UR6, c[0x0][0x428] ;  /* 0x00010a0000067ab9 */ /* 0x000fca0000000a00 */
[----:B------:R-:W2:Y:S01]  /*13c0*/  LDG.E.64 R16, desc[UR4][R16.64] ;  /* 0x0000000410107981 */ /* 0x000ea2000c1e1b00 */
[----:B------:R-:W-:Y:S01]  /*13d0*/  DADD R8, -RZ, |UR6| ;  /* 0x40000006ff087e29 */ /* 0x000fe20008000100 */
[----:B------:R-:W-:Y:S01]  /*13e0*/  IMAD.MOV.U32 R2, RZ, RZ, 0x1 ;  /* 0x00000001ff027424 */ /* 0x000fe200078e00ff */
[----:B------:R-:W-:Y:S01]  /*13f0*/  BSSY B1, `(.L_x_18218) ;  /* 0x000001d000017945 */ /* 0x000fe20003800000 */
[----:B--2---:R-:W-:Y:S02]  /*1400*/  DADD R6, -RZ, |R16| ;  /* 0x00000000ff067229 */ /* 0x004fe40000000510 */
[----:B------:R-:W-:Y:S01]  /*1410*/  DSETP.GT.AND P1, PT, |R16|, |UR6|, PT ;  /* 0x4000000610007e2a */ /* 0x000fe2000bf24200 */
[----:B------:R-:W-:Y:S02]  /*1420*/  ULDC.64 UR6, c[0x0][0x410] ;  /* 0x0001040000067ab9 */ /* 0x000fe40000000a00 */
[----:B------:R-:W-:-:S04]  /*1430*/  IADD3 R18, P2, R19, UR6, RZ ;  /* 0x0000000613127c10 */ /* 0x000fc8000ff5e0ff */
[----:B------:R-:W-:Y:S02]  /*1440*/  IADD3.X R19, RZ, UR7, RZ, P2, !PT ;  /* 0x00000007ff137c10 */ /* 0x000fe400097fe4ff */
        /* <DEDUP_REMOVED lines=18> */
[----:B------:R-:W-:Y:S02]  /*1570*/  MOV R11, R15 ;  /* 0x0000000f000b7202 */ /* 0x000fe40000000f00 */
[----:B------:R-:W-:-:S07]  /*1580*/  MOV R0, 0x15a0 ;  /* 0x000015a000007802 */ /* 0x000fce0000000f00 */
[----:B------:R-:W-:Y:S05]  /*1590*/  CALL.REL.NOINC `($__internal_72_$__cuda_sm20_div_rn_f64_full) ;  /* 0x0000002000707944 */ /* 0x000fea0003c00000 */
[----:B------:R-:W-:Y:S01]  /*15a0*/  IMAD.MOV.U32 R2, RZ, RZ, R4 ;  /* 0x000000ffff027224 */ /* 0x000fe200078e0004 */
[----:B------:R-:W-:-:S07]  /*15b0*/  MOV R3, R5 ;  /* 0x0000000500037202 */ /* 0x000fce0000000f00 */
.L_x_18219:
[----:B------:R-:W-:Y:S05]  /*15c0*/  BSYNC B1 ;  /* 0x0000000000017941 */ /* 0x000fea0003800000 */
.L_x_18218:
[----:B------:R-:W-:Y:S01]  /*15d0*/  DMUL R4, R2, R2 ;  /* 0x0000000202047228 */ /* 0x000fe20000000000 */
[----:B------:R-:W-:Y:S01]  /*15e0*/  IMAD.MOV.U32 R6, RZ, RZ, -0x2449a4b7 ;  /* 0xdbb65b49ff067424 */ /* 0x000fe200078e00ff */
[----:B------:R-:W-:Y:S01]  /*15f0*/  MOV R7, 0x3f2d3b63 ;  /* 0x3f2d3b6300077802 */ /* 0x000fe20000000f00 */
[----:B------:R-:W-:Y:S01]  /*1600*/  UMOV UR6, 0x2a25ff7e ;  /* 0x2a25ff7e00067882 */ /* 0x000fe20000000000 */
[----:B------:R-:W-:Y:S01]  /*1610*/  UMOV UR7, 0x3ef53e1d ;  /* 0x3ef53e1d00077882 */ /* 0x000fe20000000000 */
        /* <DEDUP_REMOVED lines=74> */
[----:B------:R-:W-:Y:S01]  /*1ac0*/  IMAD.MOV.U32 R2, RZ, RZ, 0x7f3321d2 ;  /* 0x7f3321d2ff027424 */ /* 0x000fe200078e00ff */
[----:B------:R-:W-:-:S04]  /*1ad0*/  MOV R0, 0x4002d97c ;  /* 0x4002d97c00007802 */ /* 0x000fc80000000f00 */
[----:B------:R-:W-:Y:S02]  /*1ae0*/  FSEL R2, R2, 3.37028055040000000000e+12, !P0 ;  /* 0x54442d1802027808 */ /* 0x000fe40004000000 */
[----:B------:R-:W-:Y:S01]  /*1af0*/  FSEL R3, R0, 1.8213495016098022461, !P0 ;  /* 0x3fe921fb00037808 */ /* 0x000fe20004000000 */
[----:B------:R-:W-:Y:S06]  /*1b00*/  BRA `(.L_x_18222) ;  /* 0x0000000000087947 */ /* 0x000fec0003800000 */
.L_x_18221:
[----:B------:R-:W-:Y:S02]  /*1b10*/  FSEL R2, RZ, 3.37028055040000000000e+12, P0 ;  /* 0x54442d18ff027808 */ /* 0x000fe40000000000 */
[----:B------:R-:W-:-:S07]  /*1b20*/  FSEL R3, RZ, 2.1426990032196044922, P0 ;  /* 0x400921fbff037808 */ /* 0x000fce0000000000 */
.L_x_18222:
[----:B------:R-:W-:Y:S05]  /*1b30*/  BSYNC B1 ;  /* 0x0000000000017941 */ /* 0x000fea0003800000 */
.L_x_18220:
[----:B------:R-:W-:Y:S01]  /*1b40*/  ULDC.64 UR6, c[0x0][0x428] ;  /* 0x00010a0000067ab9 */ /* 0x000fe20000000a00 */
[----:B------:R-:W0:Y:S01]  /*1b50*/  S2R R0, SR_CTAID.X ;  /* 0x0000000000007919 */ /* 0x000e220000002500 */
[----:B------:R-:W-:Y:S01]  /*1b60*/  DADD R4, |R16|, |UR6| ;  /* 0x4000000610047e29 */ /* 0x000fe20008000200 */
[----:B------:R-:W-:Y:S01]  /*1b70*/  LOP3.LUT R17, R3, 0x80000000, R17, 0xb8, !PT ;  /* 0x8000000003117812 */ /* 0x000fe200078eb811 */
[----:B------:R-:W0:Y:S06]  /*1b80*/  S2R R7, SR_TID.X ;  /* 0x0000000000077919 */ /* 0x000e2c0000002100 */
[----:B------:R-:W-:-:S06]  /*1b90*/  DSETP.GTU.AND P0, PT, |R4|, +INF , PT ;  /* 0x7ff000000400742a */ /* 0x000fcc0003f0c200 */
[----:B------:R-:W-:Y:S02]  /*1ba0*/  FSEL R2, R4, R2, P0 ;  /* 0x0000000204027208 */ /* 0x000fe40000000000 */
[----:B------:R-:W-:-:S05]  /*1bb0*/  FSEL R3, R5, R17, P0 ;  /* 0x0000001105037208 */ /* 0x000fca0000000000 */
[----:B------:R1:W-:Y:S01]  /*1bc0*/  STG.E.64 desc[UR4][R18.64], R2 ;  /* 0x0000000212007986 */ /* 0x0003e2000c101b04 */
[----:B0-----:R-:W-:-:S05]  /*1bd0*/  IMAD R0, R0, 0x100, R7 ;  /* 0x0000010000007824 */ /* 0x001fca00078e0207 */
[----:B-1----:R-:W-:-:S07]  /*1be0*/  IADD3 R5, R0, 0x80, RZ ;  /* 0x0000008000057810 */ /* 0x002fce0007ffe0ff */
.L_x_18216:
[----:B------:R-:W-:Y:S05]  /*1bf0*/  BSYNC B0 ;  /* 0x0000000000007941 */ /* 0x000fea0003800000 */
.L_x_18215:
[----:B------:R-:W-:Y:S02]  /*1c00*/  ULDC UR6, c[0x0][0x210] ;  /* 0x0000840000067ab9 */ /* 0x000fe40000000800 */
[----:B------:R-:W-:-:S13]  /*1c10*/  ISETP.GE.AND P0, PT, R5, UR6, PT ;  /* 0x0000000605007c0c */ /* 0x000fda000bf06270 */
[----:B------:R-:W-:Y:S05]  /*1c20*/  @P0 EXIT ;  /* 0x000000000000094d */ /* 0x000fea0003800000 */
[----:B------:R-:W0:Y:S01]  /*1c30*/  LDC R6, c[0x0][0x218] ;  /* 0x00008600ff067b82 */ /* 0x000e220000000800 */
[----:B------:R-:W-:Y:S01]  /*1c40*/  IMAD.MOV.U32 R0, RZ, RZ, RZ ;  /* 0x000000ffff007224 */ /* 0x000fe200078e00ff */
[----:B------:R-:W-:Y:S02]  /*1c50*/  MOV R15, RZ ;  /* 0x000000ff000f7202 */ /* 0x000fe40000000f00 */
        /* <DEDUP_REMOVED lines=300> */
.L_x_18223:
[----:B------:R-:W-:Y:S02]  /*2f20*/  ULDC.64 UR6, c[0x0][0x418] ;  /* 0x0001060000067ab9 */ /* 0x000fe40000000a00 */
[----:B------:R-:W-:-:S05]  /*2f30*/  IADD3 R18, P0, R0, UR6, RZ ;  /* 0x0000000600127c10 */ /* 0x000fca000ff1e0ff */
[----:B------:R-:W-:Y:S01]  /*2f40*/  IMAD.X R19, RZ, RZ, UR7, P0 ;  /* 0x00000007ff137e24 */ /* 0x000fe200080e06ff */
[----:B------:R-:W-:-:S05]  /*2f50*/  ULDC.64 UR6, c[0x0][0x428] ;  /* 0x00010a0000067ab9 */ /* 0x000fca0000000a00 */
[----:B------:R-:W2:Y:S01]  /*2f60*/  LDG.E.64 R18, desc[UR4][R18.64] ;  /* 0x0000000412127981 */ /* 0x000ea2000c1e1b00 */
[----:B------:R-:W-:Y:S01]  /*2f70*/  DADD R8, -RZ, |UR6| ;  /* 0x40000006ff087e29 */ /* 0x000fe20008000100 */
[----:B------:R-:W-:Y:S01]  /*2f80*/  MOV R2, 0x1 ;  /* 0x0000000100027802 */ /* 0x000fe20000000f00 */
        /* <DEDUP_REMOVED lines=27> */
[----:B------:R-:W-:Y:S01]  /*3140*/  MOV R2, R4 ;  /* 0x0000000400027202 */ /* 0x000fe20000000f00 */
[----:B------:R-:W-:-:S07]  /*3150*/  IMAD.MOV.U32 R3, RZ, RZ, R5 ;  /* 0x000000ffff037224 */ /* 0x000fce00078e0005 */
.L_x_18225:
[----:B------:R-:W-:Y:S05]  /*3160*/  BSYNC B0 ;  /* 0x0000000000007941 */ /* 0x000fea0003800000 */
.L_x_18224:
[----:B------:R-:W-:Y:S02]  /*3170*/  DMUL R4, R2, R2 ;  /* 0x0000000202047228 */ /* 0x000fe40000000000 */
[----:B------:R-:W-:Y:S01]  /*3180*/  HFMA2.MMA R7, -RZ, RZ, 1.7939453125, 0.92333984375 ;  /* 0x3f2d3b63ff077435 */ /* 0x000fe200000001ff */
[----:B------:R-:W-:Y:S01]  /*3190*/  MOV R6, 0xdbb65b49 ;  /* 0xdbb65b4900067802 */ /* 0x000fe20000000f00 */
[----:B------:R-:W-:Y:S01]  /*31a0*/  UMOV UR6, 0x2a25ff7e ;  /* 0x2a25ff7e00067882 */ /* 0x000fe20000000000 */
        /* <DEDUP_REMOVED lines=80> */
.L_x_18227:
[----:B------:R-:W-:Y:S02]  /*36b0*/  FSEL R2, RZ, 3.37028055040000000000e+12, P2 ;  /* 0x54442d18ff027808 */ /* 0x000fe40001000000 */
[----:B------:R-:W-:-:S07]  /*36c0*/  FSEL R3, RZ, 2.1426990032196044922, P2 ;  /* 0x400921fbff037808 */ /* 0x000fce0001000000 */
.L_x_18228:
[----:B------:R-:W-:Y:S05]  /*36d0*/  BSYNC B0 ;  /* 0x0000000000007941 */ /* 0x000fea0003800000 */
.L_x_18226:
[----:B------:R-:W-:Y:S02]  /*36e0*/  ULDC.64 UR6, c[0x0][0x428] ;  /* 0x00010a0000067ab9 */ /* 0x000fe40000000a00 */
[----:B------:R-:W-:Y:S01]  /*36f0*/  DADD R4, |R18|, |UR6| ;  /* 0x4000000612047e29 */ /* 0x000fe20008000200 */
[----:B------:R-:W-:-:S07]  /*3700*/  LOP3.LUT R19, R3, 0x80000000, R19, 0xb8, !PT ;  /* 0x8000000003137812 */ /* 0x000fce00078eb813 */
[----:B------:R-:W-:-:S06]  /*3710*/  DSETP.GTU.AND P0, PT, |R4|, +INF , PT ;  /* 0x7ff000000400742a */ /* 0x000fcc0003f0c200 */
[----:B------:R-:W-:Y:S02]  /*3720*/  FSEL R2, R4, R2, P0 ;  /* 0x0000000204027208 */ /* 0x000fe40000000000 */
[----:B------:R-:W-:-:S05]  /*3730*/  FSEL R3, R5, R19, P0 ;  /* 0x0000001305037208 */ /* 0x000fca0000000000 */
[----:B------:R-:W-:Y:S01]  /*3740*/  STG.E.64 desc[UR4][R14.64], R2 ;  /* 0x000000020e007986 */ /* 0x000fe2000c101b04 */
[----:B------:R-:W-:Y:S05]  /*3750*/  EXIT ;  /* 0x000000000000794d */ /* 0x000fea0003800000 */
        .weak           $__internal_72_$__cuda_sm20_div_rn_f64_full
        .type           $__internal_72_$__cuda_sm20_div_rn_f64_full,@function
        .size           $__internal_72_$__cuda_sm20_div_rn_f64_full,(.L_x_19748 - $__internal_72_$__cuda_sm20_div_rn_f64_full)
$__internal_72_$__cuda_sm20_div_rn_f64_full:
        /* <DEDUP_REMOVED lines=9> */
[----:B------:R-:W-:Y:S01]  /*37f0*/  @!P0 DMUL R12, R10, 8.98846567431157953865e+307 ;  /* 0x7fe000000a0c8828 */ /* 0x000fe20000000000 */
[----:B------:R-:W-:Y:S02]  /*3800*/  MOV R4, R2 ;  /* 0x0000000200047202 */ /* 0x000fe40000000f00 */
[C---:B------:R-:W-:Y:S02]  /*3810*/  ISETP.GE.U32.AND P2, PT, R2.reuse, R5, PT ;  /* 0x000000050200720c */ /* 0x040fe40003f46070 */
[----:B------:R-:W-:Y:S01]  /*3820*/  @!P3 LOP3.LUT R3, R11, 0x7ff00000, RZ, 0xc0, !PT ;  /* 0x7ff000000b03b812 */ /* 0x000fe200078ec0ff */
[----:B------:R-:W0:Y:S03]  /*3830*/  MUFU.RCP64H R7, R13 ;  /* 0x0000000d00077308 */ /* 0x000e260000001800 */
[----:B------:R-:W-:-:S02]  /*3840*/  @!P3 ISETP.GE.U32.AND P4, PT, R2, R3, PT ;  /* 0x000000030200b20c */ /* 0x000fc40003f86070 */
[----:B------:R-:W-:Y:S02]  /*3850*/  MOV R3, 0x1ca00000 ;  /* 0x1ca0000000037802 */ /* 0x000fe40000000f00 */
[----:B------:R-:W-:Y:S02]  /*3860*/  @!P0 LOP3.LUT R5, R13, 0x7ff00000, RZ, 0xc0, !PT ;  /* 0x7ff000000d058812 */ /* 0x000fe400078ec0ff */
[----:B------:R-:W-:-:S03]  /*3870*/  @!P3 SEL R21, R3, 0x63400000, !P4 ;  /* 0x634000000315b807 */ /* 0x000fc60006000000 */
[----:B------:R-:W-:Y:S01]  /*3880*/  VIADD R27, R5, 0xffffffff ;  /* 0xffffffff051b7836 */ /* 0x000fe20000000000 */
[----:B------:R-:W-:Y:S01]  /*3890*/  @!P3 LOP3.LUT R24, R21, 0x80000000, R9, 0xf8, !PT ;  /* 0x800000001518b812 */ /* 0x000fe200078ef809 */
[----:B0-----:R-:W-:-:S03]  /*38a0*/  DFMA R22, R6, -R12, 1 ;  /* 0x3ff000000616742b */ /* 0x001fc6000000080c */
[----:B------:R-:W-:Y:S01]  /*38b0*/  @!P3 LOP3.LUT R25, R24, 0x100000, RZ, 0xfc, !PT ;  /* 0x001000001819b812 */ /* 0x000fe200078efcff */
[----:B------:R-:W-:-:S04]  /*38c0*/  @!P3 IMAD.MOV.U32 R24, RZ, RZ, RZ ;  /* 0x000000ffff18b224 */ /* 0x000fc800078e00ff */
[----:B------:R-:W-:-:S08]  /*38d0*/  DFMA R22, R22, R22, R22 ;  /* 0x000000161616722b */ /* 0x000fd00000000016 */
[----:B------:R-:W-:Y:S01]  /*38e0*/  DFMA R22, R6, R22, R6 ;  /* 0x000000160616722b */ /* 0x000fe20000000006 */
[----:B------:R-:W-:Y:S02]  /*38f0*/  SEL R7, R3, 0x63400000, !P2 ;  /* 0x6340000003077807 */ /* 0x000fe40005000000 */
[----:B------:R-:W-:Y:S02]  /*3900*/  MOV R6, R8 ;  /* 0x0000000800067202 */ /* 0x000fe40000000f00 */
[----:B------:R-:W-:-:S03]  /*3910*/  LOP3.LUT R7, R7, 0x800fffff, R9, 0xf8, !PT ;  /* 0x800fffff07077812 */ /* 0x000fc600078ef809 */
[----:B------:R-:W-:-:S03]  /*3920*/  DFMA R20, R22, -R12, 1 ;  /* 0x3ff000001614742b */ /* 0x000fc6000000080c */
[----:B------:R-:W-:-:S05]  /*3930*/  @!P3 DFMA R6, R6, 2, -R24 ;  /* 0x400000000606b82b */ /* 0x000fca0000000818 */
[----:B------:R-:W-:-:S05]  /*3940*/  DFMA R20, R22, R20, R22 ;  /* 0x000000141614722b */ /* 0x000fca0000000016 */
[----:B------:R-:W-:-:S03]  /*3950*/  @!P3 LOP3.LUT R4, R7, 0x7ff00000, RZ, 0xc0, !PT ;  /* 0x7ff000000704b812 */ /* 0x000fc600078ec0ff */
[----:B------:R-:W-:Y:S01]  /*3960*/  DMUL R22, R20, R6 ;  /* 0x0000000614167228 */ /* 0x000fe20000000000 */
[----:B------:R-:W-:-:S04]  /*3970*/  IADD3 R26, R4, -0x1, RZ ;  /* 0xffffffff041a7810 */ /* 0x000fc80007ffe0ff */
[----:B------:R-:W-:-:S03]  /*3980*/  ISETP.GT.U32.AND P0, PT, R26, 0x7feffffe, PT ;  /* 0x7feffffe1a00780c */ /* 0x000fc60003f04070 */
[----:B------:R-:W-:Y:S01]  /*3990*/  DFMA R24, R22, -R12, R6 ;  /* 0x8000000c1618722b */ /* 0x000fe20000000006 */
[----:B------:R-:W-:-:S07]  /*39a0*/  ISETP.GT.U32.OR P0, PT, R27, 0x7feffffe, P0 ;  /* 0x7feffffe1b00780c */ /* 0x000fce0000704470 */
[----:B------:R-:W-:-:S06]  /*39b0*/  DFMA R24, R20, R24, R22 ;  /* 0x000000181418722b */ /* 0x000fcc0000000016 */
[----:B------:R-:W-:Y:S05]  /*39c0*/  @P0 BRA `(.L_x_18230) ;  /* 0x00000000006c0947 */ /* 0x000fea0003800000 */
[----:B------:R-:W-:-:S04]  /*39d0*/  LOP3.LUT R5, R11, 0x7ff00000, RZ, 0xc0, !PT ;  /* 0x7ff000000b057812 */ /* 0x000fc800078ec0ff */
[CC--:B------:R-:W-:Y:S02]  /*39e0*/  VIADDMNMX R4, R2.reuse, -R5.reuse, 0xb9600000, !PT ;  /* 0xb960000002047446 */ /* 0x0c0fe40007800905 */
[----:B------:R-:W-:Y:S02]  /*39f0*/  ISETP.GE.U32.AND P0, PT, R2, R5, PT ;  /* 0x000000050200720c */ /* 0x000fe40003f06070 */
[----:B------:R-:W-:Y:S02]  /*3a00*/  VIMNMX R4, R4, 0x46a00000, PT ;  /* 0x46a0000004047848 */ /* 0x000fe40003fe0100 */
[----:B------:R-:W-:-:S04]  /*3a10*/  SEL R3, R3, 0x63400000, !P0 ;  /* 0x6340000003037807 */ /* 0x000fc80004000000 */
[----:B------:R-:W-:Y:S01]  /*3a20*/  IADD3 R8, -R3, R4, RZ ;  /* 0x0000000403087210 */ /* 0x000fe20007ffe1ff */
[----:B------:R-:W-:-:S03]  /*3a30*/  IMAD.MOV.U32 R4, RZ, RZ, RZ ;  /* 0x000000ffff047224 */ /* 0x000fc600078e00ff */
[----:B------:R-:W-:-:S06]  /*3a40*/  IADD3 R5, R8, 0x7fe00000, RZ ;  /* 0x7fe0000008057810 */ /* 0x000fcc0007ffe0ff */
[----:B------:R-:W-:-:S10]  /*3a50*/  DMUL R2, R24, R4 ;  /* 0x0000000418027228 */ /* 0x000fd40000000000 */
[----:B------:R-:W-:-:S13]  /*3a60*/  FSETP.GTU.AND P0, PT, |R3|, 1.469367938527859385e-39, PT ;  /* 0x001000000300780b */ /* 0x000fda0003f0c200 */
[----:B------:R-:W-:Y:S05]  /*3a70*/  @P0 BRA `(.L_x_18231) ;  /* 0x0000000000940947 */ /* 0x000fea0003800000 */
[----:B------:R-:W-:-:S06]  /*3a80*/  DFMA R6, R24, -R12, R6 ;  /* 0x8000000c1806722b */ /* 0x000fcc0000000006 */
[----:B------:R-:W-:-:S04]  /*3a90*/  MOV R6, RZ ;  /* 0x000000ff00067202 */ /* 0x000fc80000000f00 */
        /* <DEDUP_REMOVED lines=14> */
.L_x_18230:
        /* <DEDUP_REMOVED lines=11> */
[----:B------:R-:W-:Y:S01]  /*3c30*/  @P0 LOP3.LUT R4, R3, 0x7ff00000, RZ, 0xfc, !PT ;  /* 0x7ff0000003040812 */ /* 0x000fe200078efcff */
[----:B------:R-:W-:Y:S01]  /*3c40*/  @!P0 IMAD.MOV.U32 R2, RZ, RZ, RZ ;  /* 0x000000ffff028224 */ /* 0x000fe200078e00ff */
[----:B------:R-:W-:Y:S02]  /*3c50*/  @P0 MOV R2, RZ ;  /* 0x000000ff00020202 */ /* 0x000fe40000000f00 */
[----:B------:R-:W-:Y:S01]  /*3c60*/  @P0 MOV R3, R4 ;  /* 0x0000000400030202 */ /* 0x000fe20000000f00 */
[----:B------:R-:W-:Y:S06]  /*3c70*/  BRA `(.L_x_18231) ;  /* 0x0000000000147947 */ /* 0x000fec0003800000 */
.L_x_18233:
[----:B------:R-:W-:Y:S01]  /*3c80*/  LOP3.LUT R3, R11, 0x80000, RZ, 0xfc, !PT ;  /* 0x000800000b037812 */ /* 0x000fe200078efcff */
[----:B------:R-:W-:Y:S01]  /*3c90*/  IMAD.MOV.U32 R2, RZ, RZ, R10 ;  /* 0x000000ffff027224 */ /* 0x000fe200078e000a */
[----:B------:R-:W-:Y:S06]  /*3ca0*/  BRA `(.L_x_18231) ;  /* 0x0000000000087947 */ /* 0x000fec0003800000 */
.L_x_18232:
[----:B------:R-:W-:Y:S02]  /*3cb0*/  LOP3.LUT R3, R9, 0x80000, RZ, 0xfc, !PT ;  /* 0x0008000009037812 */ /* 0x000fe400078efcff */
[----:B------:R-:W-:-:S07]  /*3cc0*/  MOV R2, R8 ;  /* 0x0000000800027202 */ /* 0x000fce0000000f00 */
.L_x_18231:
[----:B------:R-:W-:Y:S05]  /*3cd0*/  BSYNC B2 ;  /* 0x0000000000027941 */ /* 0x000fea0003800000 */
.L_x_18229:
[----:B------:R-:W-:Y:S01]  /*3ce0*/  IMAD.MOV.U32 R5, RZ, RZ, R3 ;  /* 0x000000ffff057224 */ /* 0x000fe200078e0003 */
[----:B------:R-:W-:Y:S01]  /*3cf0*/  HFMA2.MMA R3, -RZ, RZ, 0, 0 ;  /* 0x00000000ff037435 */ /* 0x000fe200000001ff */
[----:B------:R-:W-:Y:S02]  /*3d00*/  MOV R4, R2 ;  /* 0x0000000200047202 */ /* 0x000fe40000000f00 */
[----:B------:R-:W-:-:S04]  /*3d10*/  MOV R2, R0 ;  /* 0x0000000000027202 */ /* 0x000fc80000000f00 */
[----:B------:R-:W-:Y:S05]  /*3d20*/  RET.REL.NODEC R2 `(_ZN2at6native18elementwise_kernelILi128ELi2EZNS0_22gpu_kernel_impl_nocastINS0_13BUnaryFunctorIdddZZZNS0_17atan2_kernel_cudaERNS_18TensorIteratorBaseEENKUlvE_clEvENKUlvE_clEvEUlddE_EEEEvS5_RKT_EUliE_EEviT1_) ;  /* 0xffffffc002b47950 */ /* 0x000fea0003c3ffff */
.L_x_18234:
        /* <DEDUP_REMOVED lines=13> */
.L_x_19748:


//--------------------- .text._ZN2at6native27unrolled_elementwise_kernelINS0_13BUnaryFunctorIdddZZZNS0_17atan2_kernel_cudaERNS_18TensorIteratorBaseEENKUlvE_clEvENKUlvE_clEvEUlddE_EESt5arrayIPcLm2EELi4E23TrivialOffsetCalculatorILi1EjESD_NS0_6memory15LoadWithoutCastENSE_16StoreWithoutCastEEEviT_T0_T2_T3_T4_T5_ --------------------------
	.section	.text._ZN2at6native27unrolled_elementwise_kernelINS0_13BUnaryFunctorIdddZZZNS0_17atan2_kernel_cudaERNS_18TensorIteratorBaseEENKUlvE_clEvENKUlvE_clEvEUlddE_EESt5arrayIPcLm2EELi4E23TrivialOffsetCalculatorILi1EjESD_NS0_6memory15LoadWithoutCastENSE_16StoreWithoutCastEEEviT_T0_T2_T3_T4_T5_,"ax",@progbits
	.align	128
        .global         _ZN2at6native27unrolled_elementwise_kernelINS0_13BUnaryFunctorIdddZZZNS0_17atan2_kernel_cudaERNS_18TensorIteratorBaseEENKUlvE_clEvENKUlvE_clEvEUlddE_EESt5arrayIPcLm2EELi4E23TrivialOffsetCalculatorILi1EjESD_NS0_6memory15LoadWithoutCastENSE_16StoreWithoutCastEEEviT_T0_T2_T3_T4_T5_
        .type           _ZN2at6native27unrolled_elementwise_kernelINS0_13BUnaryFunctorIdddZZZNS0_17atan2_kernel_cudaERNS_18TensorIteratorBaseEENKUlvE_clEvENKUlvE_clEvEUlddE_EESt5arrayIPcLm2EELi4E23TrivialOffsetCalculatorILi1EjESD_NS0_6memory15LoadWithoutCastENSE_16StoreWithoutCastEEEviT_T0_T2_T3_T4_T5_,@function
        .size           _ZN2at6native27unrolled_elementwise_kernelINS0_13BUnaryFunctorIdddZZZNS0_17atan2_kernel_cudaERNS_18TensorIteratorBaseEENKUlvE_clEvENKUlvE_clEvEUlddE_EESt5arrayIPcLm2EELi4E23TrivialOffsetCalculatorILi1EjESD_NS0_6memory15LoadWithoutCastENSE_16StoreWithoutCastEEEviT_T0_T2_T3_T4_T5_,(.L_x_19749 - _ZN2at6native27unrolled_elementwise_kernelINS0_13BUnaryFunctorIdddZZZNS0_17atan2_kernel_cudaERNS_18TensorIteratorBaseEENKUlvE_clEvENKUlvE_clEvEUlddE_EESt5arrayIPcLm2EELi4E23TrivialOffsetCalculatorILi1EjESD_NS0_6memory15LoadWithoutCastENSE_16StoreWithoutCastEEEviT_T0_T2_T3_T4_T5_)
        .other          _ZN2at6native27unrolled_elementwise_kernelINS0_13BUnaryFunctorIdddZZZNS0_17atan2_kernel_cudaERNS_18TensorIteratorBaseEENKUlvE_clEvENKUlvE_clEvEUlddE_EESt5arrayIPcLm2EELi4E23TrivialOffsetCalculatorILi1EjESD_NS0_6memory15LoadWithoutCastENSE_16StoreWithoutCastEEEviT_T0_T2_T3_T4_T5_,@"STO_CUDA_ENTRY STV_DEFAULT"
_ZN2at6native27unrolled_elementwise_kernelINS0_13BUnaryFunctorIdddZZZNS0_17atan2_kernel_cudaERNS_18TensorIteratorBaseEENKUlvE_clEvENKUlvE_clEvEUlddE_EESt5arrayIPcLm2EELi4E23TrivialOffsetCalculatorILi1EjESD_NS0_6memory15LoadWithoutCastENSE_16StoreWithoutCastEEEviT_T0_T2_T3_T4_T5_:
.text._ZN2at6native27unrolled_elementwise_kernelINS0_13BUnaryFunctorIdddZZZNS0_17atan2_kernel_cudaERNS_18TensorIteratorBaseEENKUlvE_clEvENKUlvE_clEvEUlddE_EESt5arrayIPcLm2EELi4E23TrivialOffsetCalculatorILi1EjESD_NS0_6memory15LoadWithoutCastENSE_16StoreWithoutCastEEEviT_T0_T2_T3_T4_T5_:
[----:B------:R-:W-:Y:S01]  /*0000*/  LDC R1, c[0x0][0x28] ;  /* 0x00000a00ff017b82 */ /* 0x000fe20000000800 */
[----:B------:R-:W0:Y:S07]  /*0010*/  S2R R19, SR_CTAID.X ;  /* 0x0000000000137919 */ /* 0x000e2e0000002500 */
[----:B------:R-:W0:Y:S01]  /*0020*/  LDC R2, c[0x0][0x210] ;  /* 0x00008400ff027b82 */ /* 0x000e220000000800 */
[----:B------:R-:W-:Y:S02]  /*0030*/  CS2R R26, SRZ ;  /* 0x00000000001a7805 */ /* 0x000fe4000001ff00 */
[----:B------:R-:W-:Y:S01]  /*0040*/  CS2R R30, SRZ ;  /* 0x00000000001e7805 */ /* 0x000fe2000001ff00 */
[----:B------:R-:W1:Y:S01]  /*0050*/  S2R R0, SR_TID.X ;  /* 0x0000000000007919 */ /* 0x000e620000002100 */
[----:B------:R-:W-:Y:S01]  /*0060*/  ULDC.64 UR4, c[0x0][0x208] ;  /* 0x0000820000047ab9 */ /* 0x000fe20000000a00 */
[----:B0-----:R-:W-:-:S05]  /*0070*/  IMAD R5, R19, -0x200, R2 ;  /* 0xfffffe0013057824 */ /* 0x001fca00078e0202 */
[----:B-1----:R-:W-:-:S13]  /*0080*/  ISETP.GE.AND P2, PT, R0, R5, PT ;  /* 0x000000050000720c */ /* 0x002fda0003f46270 */
[----:B------:R-:W-:Y:S01]  /*0090*/  @!P2 IMAD R17, R19, 0x200, R0 ;  /* 0x000002001311a824 */ /* 0x000fe200078e0200 */
[----:B------:R-:W0:Y:S01]  /*00a0*/  @!P2 LDC.64 R2, c[0x0][0x230] ;  /* 0x00008c00ff02ab82 */ /* 0x000e220000000a00 */
[----:B------:R-:W-:-:S05]  /*00b0*/  @!P2 VIADD R0, R0, 0x80 ;  /* 0x000000800000a836 */ /* 0x000fca0000000000 */
[----:B------:R-:W-:-:S13]  /*00c0*/  ISETP.GE.AND P0, PT, R0, R5, PT ;  /* 0x000000050000720c */ /* 0x000fda0003f06270 */
[----:B------:R-:W-:Y:S01]  /*00d0*/  @!P0 IMAD R13, R19, 0x200, R0 ;  /* 0x00000200130d8824 */ /* 0x000fe200078e0200 */
[----:B------:R-:W1:Y:S01]  /*00e0*/  @!P0 LDC.64 R6, c[0x0][0x230] ;  /* 0x00008c00ff068b82 */ /* 0x000e620000000a00 */
[----:B------:R-:W-:Y:S02]  /*00f0*/  @!P0 VIADD R0, R0, 0x80 ;  /* 0x0000008000008836 */ /* 0x000fe40000000000 */
[----:B0-----:R-:W-:-:S03]  /*0100*/  @!P2 IMAD.WIDE.U32 R2, R17, 0x8, R2 ;  /* 0x000000081102a825 */ /* 0x001fc600078e0002 */
[C---:B------:R-:W-:Y:S02]  /*0110*/  ISETP.GE.AND P3, PT, R0.reuse, R5, PT ;  /* 0x000000050000720c */ /* 0x040fe40003f66270 */
[----:B------:R0:W5:Y:S11]  /*0120*/  @!P2 LDG.E.64 R30, desc[UR4][R2.64] ;  /* 0x00000004021ea981 */ /* 0x000176000c1e1b00 */
[----:B------:R-:W-:Y:S01]  /*0130*/  @!P3 IMAD R15, R19, 0x200, R0 ;  /* 0x00000200130fb824 */ /* 0x000fe200078e0200 */
[----:B------:R-:W2:Y:S01]  /*0140*/  @!P3 LDC.64 R8, c[0x0][0x230] ;  /* 0x00008c00ff08bb82 */ /* 0x000ea20000000a00 */
[----:B------:R-:W-:-:S02]  /*0150*/  @!P3 VIADD R0, R0, 0x80 ;  /* 0x000000800000b836 */ /* 0x000fc40000000000 */
[----:B-1----:R-:W-:-:S03]  /*0160*/  @!P0 IMAD.WIDE.U32 R12, R13, 0x8, R6 ;  /* 0x000000080d0c8825 */ /* 0x002fc600078e0006 */
[----:B------:R-:W-:Y:S02]  /*0170*/  ISETP.GE.AND P1, PT, R0, R5, PT ;  /* 0x000000050000720c */ /* 0x000fe40003f26270 */
[----:B------:R0:W5:Y:S11]  /*0180*/  @!P0 LDG.E.64 R26, desc[UR4][R12.64] ;  /* 0x000000040c1a8981 */ /* 0x000176000c1e1b00 */
[----:B------:R-:W1:Y:S01]  /*0190*/  @!P1 LDC.64 R10, c[0x0][0x230] ;  /* 0x00008c00ff0a9b82 */ /* 0x000e620000000a00 */
[----:B------:R-:W-:-:S02]  /*01a0*/  @!P1 IMAD R19, R19, 0x200, R0 ;  /* 0x0000020013139824 */ /* 0x000fc400078e0200 */
[----:B--2---:R-:W-:Y:S01]  /*01b0*/  @!P3 IMAD.WIDE.U32 R14, R15, 0x8, R8 ;  /* 0x000000080f0eb825 */ /* 0x004fe200078e0008 */
[----:B------:R-:W-:-:S03]  /*01c0*/  CS2R R8, SRZ ;  /* 0x0000000000087805 */ /* 0x000fc6000001ff00 */
[----:B-1----:R-:W-:Y:S01]  /*01d0*/  @!P1 IMAD.WIDE.U32 R6, R19, 0x8, R10 ;  /* 0x0000000813069825 */ /* 0x002fe200078e000a */
[----:B------:R-:W-:-:S04]  /*01e0*/  CS2R R10, SRZ ;  /* 0x00000000000a7805 */ /* 0x000fc8000001ff00 */
[----:B------:R0:W5:Y:S04]  /*01f0*/  @!P1 LDG.E.64 R8, desc[UR4][R6.64] ;  /* 0x0000000406089981 */ /* 0x000168000c1e1b00 */
[----:B------:R0:W5:Y:S01]  /*0200*/  @!P3 LDG.E.64 R10, desc[UR4][R14.64] ;  /* 0x000000040e0ab981 */ /* 0x000162000c1e1b00 */
[----:B------:R-:W-:Y:S04]  /*0210*/  BSSY B0, `(.L_x_18235) ;  /* 0x000007c000007945 */ /* 0x000fe80003800000 */
[----:B------:R-:W-:Y:S05]  /*0220*/  @P2 BRA `(.L_x_18236) ;  /* 0x0000000400e82947 */ /* 0x000fea0003800000 */
[----:B------:R-:W-:Y:S01]  /*0230*/  ULDC.64 UR6, c[0x0][0x220] ;  /* 0x0000880000067ab9 */ /* 0x000fe20000000a00 */
[----:B0----5:R-:W-:Y:S01]  /*0240*/  DADD R12, -RZ, |R30| ;  /* 0x00000000ff0c7229 */ /* 0x021fe2000000051e */
        /* <DEDUP_REMOVED lines=24> */
[----:B------:R-:W-:Y:S05]  /*03d0*/  CALL.REL.NOINC `($__internal_73_$__cuda_sm20_div_rn_f64_full) ;  /* 0x0000002000147944 */ /* 0x000fea0003c00000 */
[----:B------:R-:W-:-:S07]  /*03e0*/  IMAD.MOV.U32 R3, RZ, RZ, R23 ;  /* 0x000000ffff037224 */ /* 0x000fce00078e0017 */
.L_x_18238:
[----:B------:R-:W-:Y:S05]  /*03f0*/  BSYNC B1 ;  /* 0x0000000000017941 */ /* 0x000fea0003800000 */
.L_x_18237:
        /* <DEDUP_REMOVED lines=84> */
.L_x_18240:
[----:B------:R-:W-:Y:S02]  /*0940*/  FSEL R2, RZ, 3.37028055040000000000e+12, P0 ;  /* 0x54442d18ff027808 */ /* 0x000fe40000000000 */
[----:B------:R-:W-:-:S07]  /*0950*/  FSEL R3, RZ, 2.1426990032196044922, P0 ;  /* 0x400921fbff037808 */ /* 0x000fce0000000000 */
.L_x_18241:
[----:B------:R-:W-:Y:S05]  /*0960*/  BSYNC B1 ;  /* 0x0000000000017941 */ /* 0x000fea0003800000 */
.L_x_18239:
[----:B------:R-:W-:Y:S01]  /*0970*/  ULDC.64 UR6, c[0x0][0x220] ;  /* 0x0000880000067ab9 */ /* 0x000fe20000000a00 */
[----:B------:R-:W-:Y:S01]  /*0980*/  LOP3.LUT R3, R3, 0x80000000, R31, 0xb8, !PT ;  /* 0x8000000003037812 */ /* 0x000fe200078eb81f */
[----:B------:R-:W-:-:S08]  /*0990*/  DADD R6, |R30|, |UR6| ;  /* 0x400000061e067e29 */ /* 0x000fd00008000200 */
[----:B------:R-:W-:-:S06]  /*09a0*/  DSETP.GTU.AND P0, PT, |R6|, +INF , PT ;  /* 0x7ff000000600742a */ /* 0x000fcc0003f0c200 */
[----:B------:R-:W-:Y:S02]  /*09b0*/  FSEL R4, R6, R2, P0 ;  /* 0x0000000206047208 */ /* 0x000fe40000000000 */
[----:B------:R-:W-:-:S07]  /*09c0*/  FSEL R3, R7, R3, P0 ;  /* 0x0000000307037208 */ /* 0x000fce0000000000 */
.L_x_18236:
[----:B------:R-:W-:Y:S05]  /*09d0*/  BSYNC B0 ;  /* 0x0000000000007941 */ /* 0x000fea0003800000 */
.L_x_18235:
[----:B------:R-:W1:Y:S01]  /*09e0*/  S2R R0, SR_TID.X ;  /* 0x0000000000007919 */ /* 0x000e620000002100 */
[----:B------:R-:W-:Y:S01]  /*09f0*/  BSSY B0, `(.L_x_18242) ;  /* 0x000007f000007945 */ /* 0x000fe20003800000 */
[----:B-1----:R-:W-:-:S05]  /*0a00*/  VIADD R0, R0, 0x80 ;  /* 0x0000008000007836 */ /* 0x002fca0000000000 */
[----:B------:R-:W-:-:S13]  /*0a10*/  ISETP.GE.AND P0, PT, R0, R5, PT ;  /* 0x000000050000720c */ /* 0x000fda0003f06270 */
        /* <DEDUP_REMOVED lines=28> */
[----:B------:R-:W-:Y:S02]  /*0be0*/  IMAD.MOV.U32 R6, RZ, RZ, R2 ;  /* 0x000000ffff067224 */ /* 0x000fe400078e0002 */
[----:B------:R-:W-:-:S07]  /*0bf0*/  IMAD.MOV.U32 R7, RZ, RZ, R23 ;  /* 0x000000ffff077224 */ /* 0x000fce00078e0017 */
.L_x_18245:
[----:B------:R-:W-:Y:S05]  /*0c00*/  BSYNC B1 ;  /* 0x0000000000017941 */ /* 0x000fea0003800000 */
.L_x_18244:
        /* <DEDUP_REMOVED lines=84> */
.L_x_18247:
[----:B------:R-:W-:Y:S02]  /*1150*/  FSEL R28, RZ, 3.37028055040000000000e+12, P1 ;  /* 0x54442d18ff1c7808 */ /* 0x000fe40000800000 */
[----:B------:R-:W-:-:S07]  /*1160*/  FSEL R29, RZ, 2.1426990032196044922, P1 ;  /* 0x400921fbff1d7808 */ /* 0x000fce0000800000 */
.L_x_18248:
[----:B------:R-:W-:Y:S05]  /*1170*/  BSYNC B1 ;  /* 0x0000000000017941 */ /* 0x000fea0003800000 */
.L_x_18246:
[----:B------:R-:W-:Y:S01]  /*1180*/  ULDC.64 UR6, c[0x0][0x220] ;  /* 0x0000880000067ab9 */ /* 0x000fe20000000a00 */
[----:B------:R-:W-:Y:S01]  /*1190*/  LOP3.LUT R29, R29, 0x80000000, R27, 0xb8, !PT ;  /* 0x800000001d1d7812 */ /* 0x000fe200078eb81b */
[----:B------:R-:W-:-:S08]  /*11a0*/  DADD R6, |R26|, |UR6| ;  /* 0x400000061a067e29 */ /* 0x000fd00008000200 */
[----:B------:R-:W-:-:S06]  /*11b0*/  DSETP.GTU.AND P0, PT, |R6|, +INF , PT ;  /* 0x7ff000000600742a */ /* 0x000fcc0003f0c200 */
[----:B------:R-:W-:Y:S02]  /*11c0*/  FSEL R28, R6, R28, P0 ;  /* 0x0000001c061c7208 */ /* 0x000fe40000000000 */
[----:B------:R-:W-:-:S07]  /*11d0*/  FSEL R29, R7, R29, P0 ;  /* 0x0000001d071d7208 */ /* 0x000fce0000000000 */
.L_x_18243:
[----:B------:R-:W-:Y:S05]  /*11e0*/  BSYNC B0 ;  /* 0x0000000000007941 */ /* 0x000fea0003800000 */
.L_x_18242:
        /* <DEDUP_REMOVED lines=34> */
.L_x_18252:
[----:B------:R-:W-:Y:S05]  /*1410*/  BSYNC B1 ;  /* 0x0000000000017941 */ /* 0x000fea0003800000 */
.L_x_18251:
        /* <DEDUP_REMOVED lines=84> */
.L_x_18254:
[----:B------:R-:W-:Y:S02]  /*1960*/  FSEL R26, RZ, 3.37028055040000000000e+12, P1 ;  /* 0x54442d18ff1a7808 */ /* 0x000fe40000800000 */
[----:B------:R-:W-:-:S07]  /*1970*/  FSEL R27, RZ, 2.1426990032196044922, P1 ;  /* 0x400921fbff1b7808 */ /* 0x000fce0000800000 */
.L_x_18255:
[----:B------:R-:W-:Y:S05]  /*1980*/  BSYNC B1 ;  /* 0x0000000000017941 */ /* 0x000fea0003800000 */
.L_x_18253:
[----:B------:R-:W-:Y:S01]  /*1990*/  ULDC.64 UR6, c[0x0][0x220] ;  /* 0x0000880000067ab9 */ /* 0x000fe20000000a00 */
[----:B------:R-:W-:Y:S01]  /*19a0*/  LOP3.LUT R27, R27, 0x80000000, R11, 0xb8, !PT ;  /* 0x800000001b1b7812 */ /* 0x000fe200078eb80b */
[----:B------:R-:W-:-:S08]  /*19b0*/  DADD R6, |R10|, |UR6| ;  /* 0x400000060a067e29 */ /* 0x000fd00008000200 */
[----:B------:R-:W-:-:S06]  /*19c0*/  DSETP.GTU.AND P0, PT, |R6|, +INF , PT ;  /* 0x7ff000000600742a */ /* 0x000fcc0003f0c200 */
[----:B------:R-:W-:Y:S02]  /*19d0*/  FSEL R26, R6, R26, P0 ;  /* 0x0000001a061a7208 */ /* 0x000fe40000000000 */
[----:B------:R-:W-:-:S07]  /*19e0*/  FSEL R27, R7, R27, P0 ;  /* 0x0000001b071b7208 */ /* 0x000fce0000000000 */
.L_x_18250:
[----:B------:R-:W-:Y:S05]  /*19f0*/  BSYNC B0 ;  /* 0x0000000000007941 */ /* 0x000fea0003800000 */
.L_x_18249:
        /* <DEDUP_REMOVED lines=34> */
.L_x_18259:
[----:B------:R-:W-:Y:S05]  /*1c20*/  BSYNC B1 ;  /* 0x0000000000017941 */ /* 0x000fea0003800000 */
.L_x_18258:
        /* <DEDUP_REMOVED lines=84> */
.L_x_18261:
[----:B------:R-:W-:Y:S02]  /*2170*/  FSEL R6, RZ, 3.37028055040000000000e+12, P1 ;  /* 0x54442d18ff067808 */ /* 0x000fe40000800000 */
[----:B------:R-:W-:-:S07]  /*2180*/  FSEL R7, RZ, 2.1426990032196044922, P1 ;  /* 0x400921fbff077808 */ /* 0x000fce0000800000 */
.L_x_18262:
[----:B------:R-:W-:Y:S05]  /*2190*/  BSYNC B1 ;  /* 0x0000000000017941 */ /* 0x000fea0003800000 */
.L_x_18260:
[----:B------:R-:W-:Y:S01]  /*21a0*/  ULDC.64 UR6, c[0x0][0x220] ;  /* 0x0000880000067ab9 */ /* 0x000fe20000000a00 */
[----:B------:R-:W-:Y:S01]  /*21b0*/  LOP3.LUT R7, R7, 0x80000000, R9, 0xb8, !PT ;  /* 0x8000000007077812 */ /* 0x000fe200078eb809 */
[----:B------:R-:W-:-:S08]  /*21c0*/  DADD R10, |R8|, |UR6| ;  /* 0x40000006080a7e29 */ /* 0x000fd00008000200 */
[----:B------:R-:W-:-:S06]  /*21d0*/  DSETP.GTU.AND P0, PT, |R10|, +INF , PT ;  /* 0x7ff000000a00742a */ /* 0x000fcc0003f0c200 */
[----:B------:R-:W-:Y:S02]  /*21e0*/  FSEL R0, R10, R6, P0 ;  /* 0x000000060a007208 */ /* 0x000fe40000000000 */
[----:B------:R-:W-:-:S07]  /*21f0*/  FSEL R7, R11, R7, P0 ;  /* 0x000000070b077208 */ /* 0x000fce0000000000 */
.L_x_18257:
[----:B------:R-:W-:Y:S05]  /*2200*/  BSYNC B0 ;  /* 0x0000000000007941 */ /* 0x000fea0003800000 */
.L_x_18256:
[----:B0-----:R-:W0:Y:S01]  /*2210*/  S2R R2, SR_TID.X ;  /* 0x0000000000027919 */ /* 0x001e220000002100 */
[----:B------:R-:W-:Y:S01]  /*2220*/  BSSY B0, `(.L_x_18263) ;  /* 0x0000017000007945 */ /* 0x000fe20003800000 */
[----:B0-----:R-:W-:Y:S01]  /*2230*/  ISETP.GE.AND P1, PT, R2, R5, PT ;  /* 0x000000050200720c */ /* 0x001fe20003f26270 */
[----:B------:R-:W-:-:S12]  /*2240*/  IMAD.MOV.U32 R6, RZ, RZ, R2 ;  /* 0x000000ffff067224 */ /* 0x000fd800078e0002 */
[----:B-----5:R-:W0:Y:S01]  /*2250*/  @!P1 S2R R11, SR_CTAID.X ;  /* 0x00000000000b9919 */ /* 0x020e220000002500 */
[----:B------:R-:W1:Y:S01]  /*2260*/  @!P1 LDC.64 R8, c[0x0][0x228] ;  /* 0x00008a00ff089b82 */ /* 0x000e620000000a00 */
[----:B------:R-:W-:-:S05]  /*2270*/  @!P1 VIADD R6, R2, 0x80 ;  /* 0x0000008002069836 */ /* 0x000fca0000000000 */
[----:B------:R-:W-:Y:S01]  /*2280*/  ISETP.GE.AND P0, PT, R6, R5, PT ;  /* 0x000000050600720c */ /* 0x000fe20003f06270 */
[----:B0-----:R-:W-:Y:S02]  /*2290*/  @!P1 IMAD R11, R11, 0x200, R2 ;  /* 0x000002000b0b9824 */ /* 0x001fe400078e0202 */
[----:B------:R-:W-:Y:S02]  /*22a0*/  @!P1 IMAD.MOV.U32 R2, RZ, RZ, R4 ;  /* 0x000000ffff029224 */ /* 0x000fe400078e0004 */
        /* <DEDUP_REMOVED lines=14> */
.L_x_18264:
[----:B------:R-:W-:Y:S05]  /*2390*/  BSYNC B0 ;  /* 0x0000000000007941 */ /* 0x000fea0003800000 */
.L_x_18263:
[----:B------:R-:W-:-:S13]  /*23a0*/  ISETP.GE.AND P0, PT, R6, R5, PT ;  /* 0x000000050600720c */ /* 0x000fda0003f06270 */
[----:B------:R-:W-:Y:S05]  /*23b0*/  @P0 EXIT ;  /* 0x000000000000094d */ /* 0x000fea0003800000 */
[----:B------:R-:W2:Y:S01]  /*23c0*/  S2R R5, SR_CTAID.X ;  /* 0x0000000000057919 */ /* 0x000ea20000002500 */
[----:B01----:R-:W0:Y:S01]  /*23d0*/  LDC.64 R2, c[0x0][0x228] ;  /* 0x00008a00ff027b82 */ /* 0x003e220000000a00 */
[----:B--2---:R-:W-:Y:S02]  /*23e0*/  IMAD R5, R5, 0x200, R6 ;  /* 0x0000020005057824 */ /* 0x004fe400078e0206 */
[----:B------:R-:W-:Y:S02]  /*23f0*/  IMAD.MOV.U32 R6, RZ, RZ, R0 ;  /* 0x000000ffff067224 */ /* 0x000fe400078e0000 */
[----:B0-----:R-:W-:-:S05]  /*2400*/  IMAD.WIDE.U32 R2, R5, 0x8, R2 ;  /* 0x0000000805027825 */ /* 0x001fca00078e0002 */
[----:B------:R-:W-:Y:S01]  /*2410*/  STG.E.64 desc[UR4][R2.64], R6 ;  /* 0x0000000602007986 */ /* 0x000fe2000c101b04 */
[----:B------:R-:W-:Y:S05]  /*2420*/  EXIT ;  /* 0x000000000000794d */ /* 0x000fea0003800000 */
        .weak           $__internal_73_$__cuda_sm20_div_rn_f64_full
        .type           $__internal_73_$__cuda_sm20_div_rn_f64_full,@function
        .size           $__internal_73_$__cuda_sm20_div_rn_f64_full,(.L_x_19749 - $__internal_73_$__cuda_sm20_div_rn_f64_full)
$__internal_73_$__cuda_sm20_div_rn_f64_full:
        /* <DEDUP_REMOVED lines=66> */
.L_x_18266:
        /* <DEDUP_REMOVED lines=16> */
.L_x_18269:
[----:B------:R-:W-:Y:S01]  /*2950*/  LOP3.LUT R23, R15, 0x80000, RZ, 0xfc, !PT ;  /* 0x000800000f177812 */ /* 0x000fe200078efcff */
[----:B------:R-:W-:Y:S01]  /*2960*/  IMAD.MOV.U32 R22, RZ, RZ, R14 ;  /* 0x000000ffff167224 */ /* 0x000fe200078e000e */
[----:B------:R-:W-:Y:S06]  /*2970*/  BRA `(.L_x_18267) ;  /* 0x0000000000087947 */ /* 0x000fec0003800000 */
.L_x_18268:
[----:B------:R-:W-:Y:S01]  /*2980*/  LOP3.LUT R23, R17, 0x80000, RZ, 0xfc, !PT ;  /* 0x0008000011177812 */ /* 0x000fe200078efcff */
[----:B------:R-:W-:-:S07]  /*2990*/  IMAD.MOV.U32 R22, RZ, RZ, R16 ;  /* 0x000000ffff167224 */ /* 0x000fce00078e0010 */
.L_x_18267:
[----:B------:R-:W-:Y:S05]  /*29a0*/  BSYNC B2 ;  /* 0x0000000000027941 */ /* 0x000fea0003800000 */
.L_x_18265:
[----:B------:R-:W-:Y:S02]  /*29b0*/  IMAD.MOV.U32 R7, RZ, RZ, 0x0 ;  /* 0x00000000ff077424 */ /* 0x000fe400078e00ff */
[----:B------:R-:W-:Y:S02]  /*29c0*/  IMAD.MOV.U32 R2, RZ, RZ, R22 ;  /* 0x000000ffff027224 */ /* 0x000fe400078e0016 */
[----:B------:R-:W-:Y:S05]  /*29d0*/  RET.REL.NODEC R6 `(_ZN2at6native27unrolled_elementwise_kernelINS0_13BUnaryFunctorIdddZZZNS0_17atan2_kernel_cudaERNS_18TensorIteratorBaseEENKUlvE_clEvENKUlvE_clEvEUlddE_EESt5arrayIPcLm2EELi4E23TrivialOffsetCalculatorILi1EjESD_NS0_6memory15LoadWithoutCastENSE_16StoreWithoutCastEEEviT_T0_T2_T3_T4_T5_) ;  /* 0xffffffd406887950 */ /* 0x000fea0003c3ffff */
.L_x_18270:
        /* <DEDUP_REMOVED lines=10> */
.L_x_19749:


//--------------------- .text._ZN2at6native29vectorized_elementwise_kernelILi2ENS0_13BUnaryFunctorIdddZZZNS0_17atan2_kernel_cudaERNS_18TensorIteratorBaseEENKUlvE_clEvENKUlvE_clEvEUlddE_EESt5arrayIPcLm2EEEEviT0_T1_ --------------------------
	.section	.text._ZN2at6native29vectorized_elementwise_kernelILi2ENS0_13BUnaryFunctorIdddZZZNS0_17atan2_kernel_cudaERNS_18TensorIteratorBaseEENKUlvE_clEvENKUlvE_clEvEUlddE_EESt5arrayIPcLm2EEEEviT0_T1_,"ax",@progbits
	.align	128
        .global         _ZN2at6native29vectorized_elementwise_kernelILi2ENS0_13BUnaryFunctorIdddZZZNS0_17atan2_kernel_cudaERNS_18TensorIteratorBaseEENKUlvE_clEvENKUlvE_clEvEUlddE_EESt5arrayIPcLm2EEEEviT0_T1_
        .type           _ZN2at6native29vectorized_elementwise_kernelILi2ENS0_13BUnaryFunctorIdddZZZNS0_17atan2_kernel_cudaERNS_18TensorIteratorBaseEENKUlvE_clEvENKUlvE_clEvEUlddE_EESt5arrayIPcLm2EEEEviT0_T1_,@function
        .size           _ZN2at6native29vectorized_elementwise_kernelILi2ENS0_13BUnaryFunctorIdddZZZNS0_17atan2_kernel_cudaERNS_18TensorIteratorBaseEENKUlvE_clEvENKUlvE_clEvEUlddE_EESt5arrayIPcLm2EEEEviT0_T1_,(.L_x_19750 - _ZN2at6native29vectorized_elementwise_kernelILi2ENS0_13BUnaryFunctorIdddZZZNS0_17atan2_kernel_cudaERNS_18TensorIteratorBaseEENKUlvE_clEvENKUlvE_clEvEUlddE_EESt5arrayIPcLm2EEEEviT0_T1_)
        .other          _ZN2at6native29vectorized_elementwise_kernelILi2ENS0_13BUnaryFunctorIdddZZZNS0_17atan2_kernel_cudaERNS_18TensorIteratorBaseEENKUlvE_clEvENKUlvE_clEvEUlddE_EESt5arrayIPcLm2EEEEviT0_T1_,@"STO_CUDA_ENTRY STV_DEFAULT"
_ZN2at6native29vectorized_elementwise_kernelILi2ENS0_13BUnaryFunctorIdddZZZNS0_17atan2_kernel_cudaERNS_18TensorIteratorBaseEENKUlvE_clEvENKUlvE_clEvEUlddE_EESt5arrayIPcLm2EEEEviT0_T1_:
.text._ZN2at6native29vectorized_elementwise_kernelILi2ENS0_13BUnaryFunctorIdddZZZNS0_17atan2_kernel_cudaERNS_18TensorIteratorBaseEENKUlvE_clEvENKUlvE_clEvEUlddE_EESt5arrayIPcLm2EEEEviT0_T1_:
        /* <DEDUP_REMOVED lines=10> */
[----:B------:R-:W-:Y:S01]  /*00a0*/  ULDC.64 UR6, c[0x0][0x220] ;  /* 0x0000880000067ab9 */ /* 0x000fe20000000a00 */
[----:B-1----:R-:W-:-:S04]  /*00b0*/  IMAD.WIDE R2, R7, 0x8, R2 ;  /* 0x0000000807027825 */ /* 0x002fc800078e0202 */
[----:B0-----:R-:W-:-:S05]  /*00c0*/  IMAD.WIDE.U32 R2, R5, 0x10, R2 ;  /* 0x0000001005027825 */ /* 0x001fca00078e0002 */
[----:B------:R-:W2:Y:S01]  /*00d0*/  LDG.E.128 R12, desc[UR4][R2.64] ;  /* 0x00000004020c7981 */ /* 0x000ea2000c1e1d00 */
[----:B------:R-:W-:Y:S01]  /*00e0*/  DADD R26, -RZ, |UR6| ;  /* 0x40000006ff1a7e29 */ /* 0x000fe20008000100 */
[----:B------:R-:W-:Y:S02]  /*00f0*/  IMAD.MOV.U32 R4, RZ, RZ, 0x1 ;  /* 0x00000001ff047424 */ /* 0x000fe400078e00ff */
[----:B------:R-:W5:Y:S04]  /*0100*/  LDG.E.128 R8, desc[UR4][R2.64+0x800] ;  /* 0x0008000402087981 */ /* 0x000f68000c1e1d00 */
[----:B------:R-:W5:Y:S04]  /*0110*/  LDG.E.128 R20, desc[UR4][R2.64+0x1000] ;  /* 0x0010000402147981 */ /* 0x000f68000c1e1d00 */
[----:B------:R0:W5:Y:S01]  /*0120*/  LDG.E.128 R16, desc[UR4][R2.64+0x1800] ;  /* 0x0018000402107981 */ /* 0x000162000c1e1d00 */
[----:B------:R-:W-:Y:S01]  /*0130*/  BSSY B1, `(.L_x_18272) ;  /* 0x000001c000017945 */ /* 0x000fe20003800000 */
[----:B--2---:R-:W-:-:S02]  /*0140*/  DADD R24, -RZ, |R12| ;  /* 0x00000000ff187229 */ /* 0x004fc4000000050c */
[----:B------:R-:W-:Y:S01]  /*0150*/  DSETP.GT.AND P1, PT, |R12|, |UR6|, PT ;  /* 0x400000060c007e2a */ /* 0x000fe2000bf24200 */
[----:B------:R-:W-:Y:S02]  /*0160*/  ULDC UR6, c[0x0][0x224] ;  /* 0x0000890000067ab9 */ /* 0x000fe40000000800 */
[----:B------:R-:W-:-:S05]  /*0170*/  ISETP.LE.AND P5, PT, RZ, UR6, PT ;  /* 0x00000006ff007c0c */ /* 0x000fca000bfa3270 */
[CC--:B------:R-:W-:Y:S02]  /*0180*/  FSEL R29, R25.reuse, R27.reuse, P1 ;  /* 0x0000001b191d7208 */ /* 0x0c0fe40000800000 */
[CC--:B------:R-:W-:Y:S02]  /*0190*/  FSEL R28, R24.reuse, R26.reuse, P1 ;  /* 0x0000001a181c7208 */ /* 0x0c0fe40000800000 */
[----:B------:R-:W1:Y:S01]  /*01a0*/  MUFU.RCP64H R5, R29 ;  /* 0x0000001d00057308 */ /* 0x000e620000001800 */
[----:B------:R-:W-:Y:S02]  /*01b0*/  FSEL R24, R24, R26, !P1 ;  /* 0x0000001a18187208 */ /* 0x000fe40004800000 */
[----:B------:R-:W-:-:S04]  /*01c0*/  FSEL R25, R25, R27, !P1 ;  /* 0x0000001b19197208 */ /* 0x000fc80004800000 */
[----:B------:R-:W-:Y:S01]  /*01d0*/  FSETP.GEU.AND P2, PT, |R25|, 6.5827683646048100446e-37, PT ;  /* 0x036000001900780b */ /* 0x000fe20003f4e200 */
[----:B-1----:R-:W-:-:S08]  /*01e0*/  DFMA R6, -R28, R4, 1 ;  /* 0x3ff000001c06742b */ /* 0x002fd00000000104 */
[----:B------:R-:W-:-:S08]  /*01f0*/  DFMA R6, R6, R6, R6 ;  /* 0x000000060606722b */ /* 0x000fd00000000006 */
[----:B------:R-:W-:-:S08]  /*0200*/  DFMA R6, R4, R6, R4 ;  /* 0x000000060406722b */ /* 0x000fd00000000004 */
[----:B0-----:R-:W-:-:S08]  /*0210*/  DFMA R2, -R28, R6, 1 ;  /* 0x3ff000001c02742b */ /* 0x001fd00000000106 */
        /* <DEDUP_REMOVED lines=12> */
[----:B-----5:R-:W-:Y:S05]  /*02e0*/  CALL.REL.NOINC `($__internal_74_$__cuda_sm20_div_rn_f64_full) ;  /* 0x000000b0002c7944 */ /* 0x020fea0003c00000 */
.L_x_18273:
[----:B------:R-:W-:Y:S05]  /*02f0*/  BSYNC B1 ;  /* 0x0000000000017941 */ /* 0x000fea0003800000 */
.L_x_18272:
[----:B------:R-:W-:Y:S01]  /*0300*/  DMUL R4, R2, R2 ;  /* 0x0000000202047228 */ /* 0x000fe20000000000 */
[----:B------:R-:W-:Y:S01]  /*0310*/  IMAD.MOV.U32 R6, RZ, RZ, -0x2449a4b7 ;  /* 0xdbb65b49ff067424 */ /* 0x000fe200078e00ff */
[----:B------:R-:W-:Y:S01]  /*0320*/  UMOV UR6, 0x2a25ff7e ;  /* 0x2a25ff7e00067882 */ /* 0x000fe20000000000 */
[----:B------:R-:W-:Y:S01]  /*0330*/  IMAD.MOV.U32 R7, RZ, RZ, 0x3f2d3b63 ;  /* 0x3f2d3b63ff077424 */ /* 0x000fe200078e00ff */
[----:B------:R-:W-:-:S05]  /*0340*/  UMOV UR7, 0x3ef53e1d ;  /* 0x3ef53e1d00077882 */ /* 0x000fca0000000000 */
        /* <DEDUP_REMOVED lines=51> */
[----:B------:R-:W-:-:S08]  /*0680*/  DFMA R6, R4, R6, -UR6 ;  /* 0x8000000604067e2b */ /* 0x000fd00008000006 */
[----:B------:R-:W-:-:S08]  /*0690*/  DMUL R6, R4, R6 ;  /* 0x0000000604067228 */ /* 0x000fd00000000000 */
[----:B------:R-:W-:Y:S01]  /*06a0*/  DFMA R6, R6, R2, R2 ;  /* 0x000000020606722b */ /* 0x000fe20000000002 */
[----:B------:R-:W-:Y:S10]  /*06b0*/  @!P5 BRA `(.L_x_18274) ;  /* 0x00000030005cd947 */ /* 0x000ff40003800000 */
[----:B------:R-:W-:Y:S01]  /*06c0*/  DSETP.NEU.AND P0, PT, R28, RZ, PT ;  /* 0x000000ff1c00722a */ /* 0x000fe20003f0d000 */
[----:B------:R-:W-:Y:S01]  /*06d0*/  BSSY B0, `(.L_x_18275) ;  /* 0x000000d000007945 */ /* 0x000fe20003800000 */
[----:B------:R-:W-:Y:S01]  /*06e0*/  DADD R24, -RZ, |R14| ;  /* 0x00000000ff187229 */ /* 0x000fe2000000050e */
[----:B------:R-:W-:-:S11]  /*06f0*/  CS2R R4, SRZ ;  /* 0x0000000000047805 */ /* 0x000fd6000001ff00 */
[----:B------:R-:W-:Y:S05]  /*0700*/  @!P0 BRA `(.L_x_18276) ;  /* 0x0000000000248947 */ /* 0x000fea0003800000 */
[----:B------:R-:W-:Y:S01]  /*0710*/  UMOV UR6, 0x54442d18 ;  /* 0x54442d1800067882 */ /* 0x000fe20000000000 */
[----:B------:R-:W-:Y:S02]  /*0720*/  UMOV UR7, 0x3ff921fb ;  /* 0x3ff921fb00077882 */ /* 0x000fe40000000000 */
[----:B------:R-:W-:Y:S01]  /*0730*/  DADD R2, -R6, UR6 ;  /* 0x0000000606027e29 */ /* 0x000fe20008000100 */
[----:B------:R-:W-:Y:S02]  /*0740*/  ULDC.64 UR6, c[0x0][0x220] ;  /* 0x0000880000067ab9 */ /* 0x000fe40000000a00 */
[----:B------:R-:W-:-:S07]  /*0750*/  DSETP.NEU.AND P0, PT, |R12|, |UR6|, PT ;  /* 0x400000060c007e2a */ /* 0x000fce000bf0d200 */
[----:B------:R-:W-:Y:S02]  /*0760*/  FSEL R4, R2, R6, P1 ;  /* 0x0000000602047208 */ /* 0x000fe40000800000 */
[----:B------:R-:W-:-:S05]  /*0770*/  FSEL R5, R3, R7, P1 ;  /* 0x0000000703057208 */ /* 0x000fca0000800000 */
[----:B------:R-:W-:Y:S02]  /*0780*/  @!P0 IMAD.MOV.U32 R4, RZ, RZ, 0x54442d18 ;  /* 0x54442d18ff048424 */ /* 0x000fe400078e00ff */
[----:B------:R-:W-:-:S07]  /*0790*/  @!P0 IMAD.MOV.U32 R5, RZ, RZ, 0x3fe921fb ;  /* 0x3fe921fbff058424 */ /* 0x000fce00078e00ff */
.L_x_18276:
[----:B------:R-:W-:Y:S05]  /*07a0*/  BSYNC B0 ;  /* 0x0000000000007941 */ /* 0x000fea0003800000 */
.L_x_18275:
[----:B------:R-:W-:Y:S01]  /*07b0*/  ULDC.64 UR6, c[0x0][0x220] ;  /* 0x0000880000067ab9 */ /* 0x000fe20000000a00 */
[----:B------:R-:W-:Y:S01]  /*07c0*/  IMAD.MOV.U32 R2, RZ, RZ, 0x1 ;  /* 0x00000001ff027424 */ /* 0x000fe200078e00ff */
[----:B------:R-:W-:Y:S01]  /*07d0*/  DADD R26, -RZ, |UR6| ;  /* 0x40000006ff1a7e29 */ /* 0x000fe20008000100 */
[----:B------:R-:W-:Y:S01]  /*07e0*/  BSSY B1, `(.L_x_18277) ;  /* 0x000001f000017945 */ /* 0x000fe20003800000 */
[----:B------:R-:W-:Y:S01]  /*07f0*/  DSETP.GT.AND P1, PT, |R14|, |UR6|, PT ;  /* 0x400000060e007e2a */ /* 0x000fe2000bf24200 */
[----:B------:R-:W-:-:S07]  /*0800*/  CS2R R30, SRZ ;  /* 0x00000000001e7805 */ /* 0x000fce000001ff00 */
        /* <DEDUP_REMOVED lines=14> */
[----:B------:R-:W-:Y:S01]  /*08f0*/  DADD R6, |R12|, |UR6| ;  /* 0x400000060c067e29 */ /* 0x000fe20008000200 */
        /* <DEDUP_REMOVED lines=12> */
[----:B-----5:R-:W-:Y:S05]  /*09c0*/  CALL.REL.NOINC `($__internal_74_$__cuda_sm20_div_rn_f64_full) ;  /* 0x000000a800747944 */ /* 0x020fea0003c00000 */
.L_x_18278:
[----:B------:R-:W-:Y:S05]  /*09d0*/  BSYNC B1 ;  /* 0x0000000000017941 */ /* 0x000fea0003800000 */
.L_x_18277:
[----:B------:R-:W-:Y:S01]  /*09e0*/  DMUL R4, R2, R2 ;  /* 0x0000000202047228 */ /* 0x000fe20000000000 */
[----:B------:R-:W-:Y:S01]  /*09f0*/  IMAD.MOV.U32 R6, RZ, RZ, -0x2449a4b7 ;  /* 0xdbb65b49ff067424 */ /* 0x000fe200078e00ff */
[----:B------:R-:W-:Y:S01]  /*0a00*/  UMOV UR6, 0x2a25ff7e ;  /* 0x2a25ff7e00067882 */ /* 0x000fe20000000000 */
[----:B------:R-:W-:Y:S01]  /*0a10*/  IMAD.MOV.U32 R7, RZ, RZ, 0x3f2d3b63 ;  /* 0x3f2d3b63ff077424 */ /* 0x000fe200078e00ff */
[----:B------:R-:W-:Y:S01]  /*0a20*/  UMOV UR7, 0x3ef53e1d ;  /* 0x3ef53e1d00077882 */ /* 0x000fe20000000000 */
[----:B------:R-:W-:Y:S01]  /*0a30*/  DSETP.NEU.AND P0, PT, R28, RZ, PT ;  /* 0x000000ff1c00722a */ /* 0x000fe20003f0d000 */
[----:B------:R-:W-:Y:S01]  /*0a40*/  BSSY B0, `(.L_x_18279) ;  /* 0x0000044000007945 */ /* 0x000fe20003800000 */
[----:B-----5:R-:W-:Y:S02]  /*0a50*/  DADD R24, -RZ, |R8| ;  /* 0x00000000ff187229 */ /* 0x020fe40000000508 */
        /* <DEDUP_REMOVED lines=56> */
[----:B------:R-:W-:-:S10]  /*0de0*/  DADD R2, -R6, UR6 ;  /* 0x0000000606027e29 */ /* 0x000fd40008000100 */
[----:B------:R-:W-:Y:S02]  /*0df0*/  FSEL R0, R2, R6, P1 ;  /* 0x0000000602007208 */ /* 0x000fe40000800000 */
[----:B------:R-:W-:Y:S01]  /*0e00*/  FSEL R3, R3, R7, P1 ;  /* 0x0000000703037208 */ /* 0x000fe20000800000 */
[----:B------:R-:W-:Y:S06]  /*0e10*/  @!P0 BRA `(.L_x_18280) ;  /* 0x0000000000188947 */ /* 0x000fec0003800000 */
[----:B------:R-:W-:Y:S01]  /*0e20*/  ULDC.64 UR6, c[0x0][0x220] ;  /* 0x0000880000067ab9 */ /* 0x000fe20000000a00 */
[----:B------:R-:W-:Y:S01]  /*0e30*/  IMAD.MOV.U32 R30, RZ, RZ, R0 ;  /* 0x000000ffff1e7224 */ /* 0x000fe200078e0000 */
[----:B------:R-:W-:Y:S01]  /*0e40*/  DSETP.NEU.AND P0, PT, |R14|, |UR6|, PT ;  /* 0x400000060e007e2a */ /* 0x000fe2000bf0d200 */
[----:B------:R-:W-:-:S13]  /*0e50*/  IMAD.MOV.U32 R31, RZ, RZ, R3 ;  /* 0x000000ffff1f7224 */ /* 0x000fda00078e0003 */
[----:B------:R-:W-:Y:S02]  /*0e60*/  @!P0 IMAD.MOV.U32 R30, RZ, RZ, 0x54442d18 ;  /* 0x54442d18ff1e8424 */ /* 0x000fe400078e00ff */
[----:B------:R-:W-:-:S07]  /*0e70*/  @!P0 IMAD.MOV.U32 R31, RZ, RZ, 0x3fe921fb ;  /* 0x3fe921fbff1f8424 */ /* 0x000fce00078e00ff */
.L_x_18280:
[----:B------:R-:W-:Y:S05]  /*0e80*/  BSYNC B0 ;  /* 0x0000000000007941 */ /* 0x000fea0003800000 */
.L_x_18279:
[----:B------:R-:W-:Y:S01]  /*0e90*/  ULDC.64 UR6, c[0x0][0x220] ;  /* 0x0000880000067ab9 */ /* 0x000fe20000000a00 */
        /* <DEDUP_REMOVED lines=31> */
[----:B------:R-:W-:Y:S05]  /*1090*/  CALL.REL.NOINC `($__internal_74_$__cuda_sm20_div_rn_f64_full) ;  /* 0x000000a000c07944 */ /* 0x000fea0003c00000 */
.L_x_18282:
[----:B------:R-:W-:Y:S05]  /*10a0*/  BSYNC B1 ;  /* 0x0000000000017941 */ /* 0x000fea0003800000 */
.L_x_18281:
[----:B------:R-:W-:Y:S01]  /*10b0*/  DMUL R4, R2, R2 ;  /* 0x0000000202047228 */ /* 0x000fe20000000000 */
[----:B------:R-:W-:Y:S01]  /*10c0*/  IMAD.MOV.U32 R6, RZ, RZ, -0x2449a4b7 ;  /* 0xdbb65b49ff067424 */ /* 0x000fe200078e00ff */
[----:B------:R-:W-:Y:S01]  /*10d0*/  UMOV UR6, 0x2a25ff7e ;  /* 0x2a25ff7e00067882 */ /* 0x000fe20000000000 */
[----:B------:R-:W-:Y:S01]  /*10e0*/  IMAD.MOV.U32 R7, RZ, RZ, 0x3f2d3b63 ;  /* 0x3f2d3b63ff077424 */ /* 0x000fe200078e00ff */
[----:B------:R-:W-:Y:S01]  /*10f0*/  UMOV UR7, 0x3ef53e1d ;  /* 0x3ef53e1d00077882 */ /* 0x000fe20000000000 */
[----:B------:R-:W-:Y:S01]  /*1100*/  DSETP.NEU.AND P0, PT, R28, RZ, PT ;  /* 0x000000ff1c00722a */ /* 0x000fe20003f0d000 */
[----:B------:R-:W-:Y:S01]  /*1110*/  BSSY B0, `(.L_x_18283) ;  /* 0x0000045000007945 */ /* 0x000fe20003800000 */
[----:B------:R-:W-:Y:S02]  /*1120*/  DADD R24, -RZ, |R10| ;  /* 0x00000000ff187229 */ /* 0x000fe4000000050a */
        /* <DEDUP_REMOVED lines=54> */
[----:B------:R-:W-:Y:S01]  /*1490*/  DMUL R6, R4, R6 ;  /* 0x0000000604067228 */ /* 0x000fe20000000000 */
[----:B------:R-:W-:-:S07]  /*14a0*/  CS2R R4, SRZ ;  /* 0x0000000000047805 */ /* 0x000fce000001ff00 */
        /* <DEDUP_REMOVED lines=11> */
.L_x_18284:
[----:B------:R-:W-:Y:S05]  /*1560*/  BSYNC B0 ;  /* 0x0000000000007941 */ /* 0x000fea0003800000 */
.L_x_18283:
        /* <DEDUP_REMOVED lines=34> */
.L_x_18286:
[----:B------:R-:W-:Y:S05]  /*1790*/  BSYNC B1 ;  /* 0x0000000000017941 */ /* 0x000fea0003800000 */
.L_x_18285:
        /* <DEDUP_REMOVED lines=74> */
.L_x_18288:
[----:B------:R-:W-:Y:S05]  /*1c40*/  BSYNC B0 ;  /* 0x0000000000007941 */ /* 0x000fea0003800000 */
.L_x_18287:
        /* <DEDUP_REMOVED lines=33> */
.L_x_18290:
[----:B------:R-:W-:Y:S05]  /*1e60*/  BSYNC B1 ;  /* 0x0000000000017941 */ /* 0x000fea0003800000 */
.L_x_18289:
        /* <DEDUP_REMOVED lines=75> */
.L_x_18292:
[----:B------:R-:W-:Y:S05]  /*2320*/  BSYNC B0 ;  /* 0x0000000000007941 */ /* 0x000fea0003800000 */
.L_x_18291:
        /* <DEDUP_REMOVED lines=34> */
.L_x_18294:
[----:B------:R-:W-:Y:S05]  /*2550*/  BSYNC B1 ;  /* 0x0000000000017941 */ /* 0x000fea0003800000 */
.L_x_18293:
        /* <DEDUP_REMOVED lines=74> */
.L_x_18296:
[----:B------:R-:W-:Y:S05]  /*2a00*/  BSYNC B0 ;  /* 0x0000000000007941 */ /* 0x000fea0003800000 */
.L_x_18295:
        /* <DEDUP_REMOVED lines=33> */
.L_x_18298:
[----:B------:R-:W-:Y:S05]  /*2c20*/  BSYNC B1 ;  /* 0x0000000000017941 */ /* 0x000fea0003800000 */
.L_x_18297:
        /* <DEDUP_REMOVED lines=75> */
.L_x_18300:
[----:B------:R-:W-:Y:S05]  /*30e0*/  BSYNC B0 ;  /* 0x0000000000007941 */ /* 0x000fea0003800000 */
.L_x_18299:
        /* <DEDUP_REMOVED lines=34> */
.L_x_18302:
[----:B------:R-:W-:Y:S05]  /*3310*/  BSYNC B1 ;  /* 0x0000000000017941 */ /* 0x000fea0003800000 */
.L_x_18301:
        /* <DEDUP_REMOVED lines=73> */
.L_x_18304:
[----:B------:R-:W-:Y:S05]  /*37b0*/  BSYNC B0 ;  /* 0x0000000000007941 */ /* 0x000fea0003800000 */
.L_x_18303:
[----:B------:R-:W-:Y:S02]  /*37c0*/  ULDC.64 UR6, c[0x0][0x220] ;  /* 0x0000880000067ab9 */ /* 0x000fe40000000a00 */
[----:B------:R-:W-:Y:S01]  /*37d0*/  DADD R2, |R18|, |UR6| ;  /* 0x4000000612027e29 */ /* 0x000fe20008000200 */
[----:B------:R-:W-:-:S07]  /*37e0*/  LOP3.LUT R19, R31, 0x80000000, R19, 0xb8, !PT ;  /* 0x800000001f137812 */ /* 0x000fce00078eb813 */
[----:B------:R-:W-:-:S06]  /*37f0*/  DSETP.GTU.AND P0, PT, |R2|, +INF , PT ;  /* 0x7ff000000200742a */ /* 0x000fcc0003f0c200 */
[----:B------:R-:W-:Y:S02]  /*3800*/  FSEL R18, R2, R30, P0 ;  /* 0x0000001e02127208 */ /* 0x000fe40000000000 */
[----:B------:R-:W-:Y:S01]  /*3810*/  FSEL R19, R3, R19, P0 ;  /* 0x0000001303137208 */ /* 0x000fe20000000000 */
[----:B------:R-:W-:Y:S06]  /*3820*/  BRA `(.L_x_18305) ;  /* 0x0000003000d87947 */ /* 0x000fec0003800000 */
.L_x_18274:
[----:B------:R-:W-:Y:S01]  /*3830*/  DSETP.NEU.AND P0, PT, R28, RZ, PT ;  /* 0x000000ff1c00722a */ /* 0x000fe20003f0d000 */
[----:B------:R-:W-:Y:S01]  /*3840*/  BSSY B0, `(.L_x_18306) ;  /* 0x0000011000007945 */ /* 0x000fe20003800000 */
[----:B------:R-:W-:Y:S01]  /*3850*/  DADD R24, -RZ, |R14| ;  /* 0x00000000ff187229 */ /* 0x000fe2000000050e */
[----:B------:R-:W-:Y:S02]  /*3860*/  IMAD.MOV.U32 R4, RZ, RZ, 0x54442d18 ;  /* 0x54442d18ff047424 */ /* 0x000fe400078e00ff */
[----:B------:R-:W-:-:S09]  /*3870*/  IMAD.MOV.U32 R5, RZ, RZ, 0x400921fb ;  /* 0x400921fbff057424 */ /* 0x000fd200078e00ff */
[----:B------:R-:W-:Y:S05]  /*3880*/  @!P0 BRA `(.L_x_18307) ;  /* 0x0000000000308947 */ /* 0x000fea0003800000 */
[----:B------:R-:W-:Y:S01]  /*3890*/  UMOV UR6, 0x54442d18 ;  /* 0x54442d1800067882 */ /* 0x000fe20000000000 */
[----:B------:R-:W-:Y:S01]  /*38a0*/  UMOV UR7, 0x400921fb ;  /* 0x400921fb00077882 */ /* 0x000fe20000000000 */
[----:B------:R-:W-:Y:S01]  /*38b0*/  UMOV UR8, 0x54442d18 ;  /* 0x54442d1800087882 */ /* 0x000fe20000000000 */
[----:B------:R-:W-:Y:S01]  /*38c0*/  DADD R2, -R6, UR6 ;  /* 0x0000000606027e29 */ /* 0x000fe20008000100 */
[----:B------:R-:W-:Y:S01]  /*38d0*/  ULDC.64 UR6, c[0x0][0x220] ;  /* 0x0000880000067ab9 */ /* 0x000fe20000000a00 */
[----:B------:R-:W-:Y:S01]  /*38e0*/  UMOV UR9, 0x3ff921fb ;  /* 0x3ff921fb00097882 */ /* 0x000fe20000000000 */
[----:B------:R-:W-:Y:S02]  /*38f0*/  DSETP.NEU.AND P0, PT, |R12|, |UR6|, PT ;  /* 0x400000060c007e2a */ /* 0x000fe4000bf0d200 */
[----:B------:R-:W-:-:S10]  /*3900*/  DADD R4, R6, UR8 ;  /* 0x0000000806047e29 */ /* 0x000fd40008000000 */
[----:B------:R-:W-:Y:S02]  /*3910*/  FSEL R4, R4, R2, P1 ;  /* 0x0000000204047208 */ /* 0x000fe40000800000 */
[----:B------:R-:W-:Y:S01]  /*3920*/  FSEL R5, R5, R3, P1 ;  /* 0x0000000305057208 */ /* 0x000fe20000800000 */
[----:B------:R-:W-:Y:S02]  /*3930*/  @!P0 IMAD.MOV.U32 R4, RZ, RZ, 0x7f3321d2 ;  /* 0x7f3321d2ff048424 */ /* 0x000fe400078e00ff */
[----:B------:R-:W-:-:S07]  /*3940*/  @!P0 IMAD.MOV.U32 R5, RZ, RZ, 0x4002d97c ;  /* 0x4002d97cff058424 */ /* 0x000fce00078e00ff */
.L_x_18307:
[----:B------:R-:W-:Y:S05]  /*3950*/  BSYNC B0 ;  /* 0x0000000000007941 */ /* 0x000fea0003800000 */
.L_x_18306:
[----:B------:R-:W-:Y:S01]  /*3960*/  ULDC.64 UR6, c[0x0][0x220] ;  /* 0x0000880000067ab9 */ /* 0x000fe20000000a00 */
[----:B------:R-:W-:Y:S01]  /*3970*/  IMAD.MOV.U32 R6, RZ, RZ, 0x1 ;  /* 0x00000001ff067424 */ /* 0x000fe200078e00ff */
[----:B------:R-:W-:Y:S01]  /*3980*/  DADD R2, -RZ, |UR6| ;  /* 0x40000006ff027e29 */ /* 0x000fe20008000100 */
[----:B------:R-:W-:Y:S01]  /*3990*/  BSSY B1, `(.L_x_18308) ;  /* 0x0000020000017945 */ /* 0x000fe20003800000 */
[----:B------:R-:W-:Y:S01]  /*39a0*/  DSETP.GT.AND P1, PT, |R14|, |UR6|, PT ;  /* 0x400000060e007e2a */ /* 0x000fe2000bf24200 */
[----:B------:R-:W-:Y:S02]  /*39b0*/  IMAD.MOV.U32 R30, RZ, RZ, 0x54442d18 ;  /* 0x54442d18ff1e7424 */ /* 0x000fe400078e00ff */
[----:B------:R-:W-:-:S05]  /*39c0*/  IMAD.MOV.U32 R31, RZ, RZ, 0x400921fb ;  /* 0x400921fbff1f7424 */ /* 0x000fca00078e00ff */
        /* <DEDUP_REMOVED lines=28> */
.L_x_18309:
[----:B------:R-:W-:Y:S05]  /*3b90*/  BSYNC B1 ;  /* 0x0000000000017941 */ /* 0x000fea0003800000 */
.L_x_18308:
[----:B------:R-:W-:Y:S01]  /*3ba0*/  DMUL R4, R2, R2 ;  /* 0x0000000202047228 */ /* 0x000fe20000000000 */
[----:B------:R-:W-:Y:S01]  /*3bb0*/  IMAD.MOV.U32 R6, RZ, RZ, -0x2449a4b7 ;  /* 0xdbb65b49ff067424 */ /* 0x000fe200078e00ff */
[----:B------:R-:W-:Y:S01]  /*3bc0*/  UMOV UR6, 0x2a25ff7e ;  /* 0x2a25ff7e00067882 */ /* 0x000fe20000000000 */
[----:B------:R-:W-:Y:S01]  /*3bd0*/  IMAD.MOV.U32 R7, RZ, RZ, 0x3f2d3b63 ;  /* 0x3f2d3b63ff077424 */ /* 0x000fe200078e00ff */
[----:B------:R-:W-:Y:S01]  /*3be0*/  UMOV UR7, 0x3ef53e1d ;  /* 0x3ef53e1d00077882 */ /* 0x000fe20000000000 */
[----:B------:R-:W-:Y:S01]  /*3bf0*/  DSETP.NEU.AND P0, PT, R28, RZ, PT ;  /* 0x000000ff1c00722a */ /* 0x000fe20003f0d000 */
[----:B------:R-:W-:Y:S01]  /*3c00*/  UMOV UR8, 0x54442d18 ;  /* 0x54442d1800087882 */ /* 0x000fe20000000000 */
[----:B------:R-:W-:Y:S01]  /*3c10*/  UMOV UR9, 0x3ff921fb ;  /* 0x3ff921fb00097882 */ /* 0x000fe20000000000 */
        /* <DEDUP_REMOVED lines=55> */
[----:B------:R-:W-:Y:S02]  /*3f90*/  DMUL R6, R4, R6 ;  /* 0x0000000604067228 */ /* 0x000fe40000000000 */
[----:B-----5:R-:W-:-:S06]  /*3fa0*/  DADD R4, -RZ, |R8| ;  /* 0x00000000ff047229 */ /* 0x020fcc0000000508 */
[----:B------:R-:W-:-:S08]  /*3fb0*/  DFMA R6, R6, R2, R2 ;  /* 0x000000020606722b */ /* 0x000fd00000000002 */
[C---:B------:R-:W-:Y:S02]  /*3fc0*/  DADD R2, -R6.reuse, UR6 ;  /* 0x0000000606027e29 */ /* 0x040fe40008000100 */
[----:B------:R-:W-:-:S10]  /*3fd0*/  DADD R6, R6, UR8 ;  /* 0x0000000806067e29 */ /* 0x000fd40008000000 */
        /* <DEDUP_REMOVED lines=9> */
.L_x_18311:
[----:B------:R-:W-:Y:S05]  /*4070*/  BSYNC B0 ;  /* 0x0000000000007941 */ /* 0x000fea0003800000 */
.L_x_18310:
[----:B------:R-:W-:Y:S01]  /*4080*/  ULDC.64 UR6, c[0x0][0x220] ;  /* 0x0000880000067ab9 */ /* 0x000fe20000000a00 */
[----:B------:R-:W-:Y:S01]  /*4090*/  IMAD.MOV.U32 R6, RZ, RZ, 0x1 ;  /* 0x00000001ff067424 */ /* 0x000fe200078e00ff */
[----:B------:R-:W-:Y:S01]  /*40a0*/  DADD R2, -RZ, |UR6| ;  /* 0x40000006ff027e29 */ /* 0x000fe20008000100 */
[----:B------:R-:W-:Y:S01]  /*40b0*/  BSSY B1, `(.L_x_18312) ;  /* 0x000001e000017945 */ /* 0x000fe20003800000 */
[----:B------:R-:W-:-:S08]  /*40c0*/  DSETP.GT.AND P1, PT, |R8|, |UR6|, PT ;  /* 0x4000000608007e2a */ /* 0x000fd0000bf24200 */
[----:B------:R-:W-:Y:S02]  /*40d0*/  FSEL R29, R5, R3, P1 ;  /* 0x00000003051d7208 */ /* 0x000fe40000800000 */
[----:B------:R-:W-:Y:S02]  /*40e0*/  FSEL R28, R4, R2, P1 ;  /* 0x00000002041c7208 */ /* 0x000fe40000800000 */
[----:B------:R-:W0:Y:S04]  /*40f0*/  MUFU.RCP64H R7, R29 ;  /* 0x0000001d00077308 */ /* 0x000e280000001800 */
[----:B0-----:R-:W-:-:S08]  /*4100*/  DFMA R24, -R28, R6, 1 ;  /* 0x3ff000001c18742b */ /* 0x001fd00000000106 */
[----:B------:R-:W-:-:S08]  /*4110*/  DFMA R24, R24, R24, R24 ;  /* 0x000000181818722b */ /* 0x000fd00000000018 */
[----:B------:R-:W-:-:S08]  /*4120*/  DFMA R24, R6, R24, R6 ;  /* 0x000000180618722b */ /* 0x000fd00000000006 */
[----:B------:R-:W-:-:S08]  /*4130*/  DFMA R6, -R28, R24, 1 ;  /* 0x3ff000001c06742b */ /* 0x000fd00000000118 */
[----:B------:R-:W-:Y:S01]  /*4140*/  DFMA R6, R24, R6, R24 ;  /* 0x000000061806722b */ /* 0x000fe20000000018 */
[----:B------:R-:W-:Y:S02]  /*4150*/  FSEL R24, R4, R2, !P1 ;  /* 0x0000000204187208 */ /* 0x000fe40004800000 */
[----:B------:R-:W-:-:S04]  /*4160*/  FSEL R25, R5, R3, !P1 ;  /* 0x0000000305197208 */ /* 0x000fc80004800000 */
[----:B------:R-:W-:Y:S02]  /*4170*/  FSETP.GEU.AND P3, PT, |R25|, 6.5827683646048100446e-37, PT ;  /* 0x036000001900780b */ /* 0x000fe40003f6e200 */
        /* <DEDUP_REMOVED lines=17> */
.L_x_18313:
[----:B------:R-:W-:Y:S05]  /*4290*/  BSYNC B1 ;  /* 0x0000000000017941 */ /* 0x000fea0003800000 */
.L_x_18312:
        /* <DEDUP_REMOVED lines=11> */
[----:B------:R-:W-:Y:S01]  /*4350*/  UMOV UR7, 0x3f531278 ;  /* 0x3f53127800077882 */ /* 0x000fe20000000000 */
[----:B------:R-:W-:-:S05]  /*4360*/  DADD R24, -RZ, |R10| ;  /* 0x00000000ff187229 */ /* 0x000fca000000050a */
        /* <DEDUP_REMOVED lines=52> */
[----:B------:R-:W-:Y:S02]  /*46b0*/  IMAD.MOV.U32 R4, RZ, RZ, 0x54442d18 ;  /* 0x54442d18ff047424 */ /* 0x000fe400078e00ff */
[----:B------:R-:W-:-:S05]  /*46c0*/  IMAD.MOV.U32 R5, RZ, RZ, 0x400921fb ;  /* 0x400921fbff057424 */ /* 0x000fca00078e00ff */
        /* <DEDUP_REMOVED lines=12> */
.L_x_18315:
[----:B------:R-:W-:Y:S05]  /*4790*/  BSYNC B0 ;  /* 0x0000000000007941 */ /* 0x000fea0003800000 */
.L_x_18314:
        /* <DEDUP_REMOVED lines=35> */
.L_x_18317:
[----:B------:R-:W-:Y:S05]  /*49d0*/  BSYNC B1 ;  /* 0x0000000000017941 */ /* 0x000fea0003800000 */
.L_x_18316:
        /* <DEDUP_REMOVED lines=64> */
[----:B------:R-:W-:-:S06]  /*4de0*/  DADD R4, -RZ, |R20| ;  /* 0x00000000ff047229 */ /* 0x000fcc0000000514 */
        /* <DEDUP_REMOVED lines=12> */
.L_x_18319:
[----:B------:R-:W-:Y:S05]  /*4eb0*/  BSYNC B0 ;  /* 0x0000000000007941 */ /* 0x000fea0003800000 */
.L_x_18318:
        /* <DEDUP_REMOVED lines=33> */
.L_x_18321:
[----:B------:R-:W-:Y:S05]  /*50d0*/  BSYNC B1 ;  /* 0x0000000000017941 */ /* 0x000fea0003800000 */
.L_x_18320:
        /* <DEDUP_REMOVED lines=79> */
.L_x_18323:
[----:B------:R-:W-:Y:S05]  /*55d0*/  BSYNC B0 ;  /* 0x0000000000007941 */ /* 0x000fea0003800000 */
.L_x_18322:
        /* <DEDUP_REMOVED lines=35> */
.L_x_18325:
[----:B------:R-:W-:Y:S05]  /*5810*/  BSYNC B1 ;  /* 0x0000000000017941 */ /* 0x000fea0003800000 */
.L_x_18324:
        /* <DEDUP_REMOVED lines=77> */
.L_x_18327:
[----:B------:R-:W-:Y:S05]  /*5cf0*/  BSYNC B0 ;  /* 0x0000000000007941 */ /* 0x000fea0003800000 */
.L_x_18326:
        /* <DEDUP_REMOVED lines=33> */
.L_x_18329:
[----:B------:R-:W-:Y:S05]  /*5f10*/  BSYNC B1 ;  /* 0x0000000000017941 */ /* 0x000fea0003800000 */
.L_x_18328:
        /* <DEDUP_REMOVED lines=79> */
.L_x_18331:
[----:B------:R-:W-:Y:S05]  /*6410*/  BSYNC B0 ;  /* 0x0000000000007941 */ /* 0x000fea0003800000 */
.L_x_18330:
        /* <DEDUP_REMOVED lines=35> */
.L_x_18333:
[----:B------:R-:W-:Y:S05]  /*6650*/  BSYNC B1 ;  /* 0x0000000000017941 */ /* 0x000fea0003800000 */
.L_x_18332:
        /* <DEDUP_REMOVED lines=76> */
.L_x_18335:
[----:B------:R-:W-:Y:S05]  /*6b20*/  BSYNC B0 ;  /* 0x0000000000007941 */ /* 0x000fea0003800000 */
.L_x_18334:
[----:B------:R-:W-:Y:S02]  /*6b30*/  ULDC.64 UR6, c[0x0][0x220] ;  /* 0x0000880000067ab9 */ /* 0x000fe40000000a00 */
[----:B------:R-:W-:Y:S01]  /*6b40*/  DADD R2, |R18|, |UR6| ;  /* 0x4000000612027e29 */ /* 0x000fe20008000200 */
[----:B------:R-:W-:-:S07]  /*6b50*/  LOP3.LUT R19, R31, 0x80000000, R19, 0xb8, !PT ;  /* 0x800000001f137812 */ /* 0x000fce00078eb813 */
[----:B------:R-:W-:-:S06]  /*6b60*/  DSETP.GTU.AND P0, PT, |R2|, +INF , PT ;  /* 0x7ff000000200742a */ /* 0x000fcc0003f0c200 */
[----:B------:R-:W-:Y:S02]  /*6b70*/  FSEL R18, R2, R30, P0 ;  /* 0x0000001e02127208 */ /* 0x000fe40000000000 */
[----:B------:R-:W-:-:S07]  /*6b80*/  FSEL R19, R3, R19, P0 ;  /* 0x0000001303137208 */ /* 0x000fce0000000000 */
.L_x_18305:
[----:B------:R-:W0:Y:S01]  /*6b90*/  S2R R0, SR_CTAID.X ;  /* 0x0000000000007919 */ /* 0x000e220000002500 */
[----:B------:R-:W1:Y:S01]  /*6ba0*/  LDC.64 R2, c[0x0][0x228] ;  /* 0x00008a00ff027b82 */ /* 0x000e620000000a00 */
[----:B------:R-:W2:Y:S01]  /*6bb0*/  S2R R7, SR_TID.X ;  /* 0x0000000000077919 */ /* 0x000ea20000002100 */
[----:B0-----:R-:W-:-:S04]  /*6bc0*/  IMAD.SHL.U32 R5, R0, 0x400, RZ ;  /* 0x0000040000057824 */ /* 0x001fc800078e00ff */
[----:B-1----:R-:W-:-:S04]  /*6bd0*/  IMAD.WIDE.U32 R2, R5, 0x8, R2 ;  /* 0x0000000805027825 */ /* 0x002fc800078e0002 */
[----:B--2---:R-:W-:-:S05]  /*6be0*/  IMAD.WIDE R2, R7, 0x10, R2 ;  /* 0x0000001007027825 */ /* 0x004fca00078e0202 */
[----:B------:R-:W-:Y:S04]  /*6bf0*/  STG.E.128 desc[UR4][R2.64], R12 ;  /* 0x0000000c02007986 */ /* 0x000fe8000c101d04 */
[----:B------:R-:W-:Y:S04]  /*6c00*/  STG.E.128 desc[UR4][R2.64+0x800], R8 ;  /* 0x0008000802007986 */ /* 0x000fe8000c101d04 */
[----:B------:R-:W-:Y:S04]  /*6c10*/  STG.E.128 desc[UR4][R2.64+0x1000], R20 ;  /* 0x0010001402007986 */ /* 0x000fe8000c101d04 */
[----:B------:R-:W-:Y:S01]  /*6c20*/  STG.E.128 desc[UR4][R2.64+0x1800], R16 ;  /* 0x0018001002007986 */ /* 0x000fe2000c101d04 */
[----:B------:R-:W-:Y:S05]  /*6c30*/  EXIT ;  /* 0x000000000000794d */ /* 0x000fea0003800000 */
.L_x_18271:
[----:B------:R-:W0:Y:S01]  /*6c40*/  S2R R0, SR_TID.X ;  /* 0x0000000000007919 */ /* 0x000e220000002100 */
[----:B------:R-:W-:Y:S02]  /*6c50*/  CS2R R14, SRZ ;  /* 0x00000000000e7805 */ /* 0x000fe4000001ff00 */
[----:B0-----:R-:W-:-:S13]  /*6c60*/  ISETP.GE.AND P0, PT, R0, R10, PT ;  /* 0x0000000a0000720c */ /* 0x001fda0003f06270 */
        /* <DEDUP_REMOVED lines=12> */
[----:B------:R-:W0:Y:S01]  /*6d30*/  @!P0 LDC.64 R2, c[0x0][0x230] ;  /* 0x00008c00ff028b82 */ /* 0x000e220000000a00 */
[----:B------:R2:W5:Y:S10]  /*6d40*/  @!P6 LDG.E.64 R14, desc[UR4][R4.64] ;  /* 0x00000004040ee981 */ /* 0x000574000c1e1b00 */
[----:B------:R-:W-:Y:S01]  /*6d50*/  @!P4 IMAD.IADD R25, R7, 0x1, R0 ;  /* 0x000000010719c824 */ /* 0x000fe200078e0200 */
[----:B------:R-:W3:Y:S01]  /*6d60*/  @!P4 LDC.64 R12, c[0x0][0x230] ;  /* 0x00008c00ff0ccb82 */ /* 0x000ee20000000a00 */
[----:B------:R-:W-:-:S05]  /*6d70*/  @!P4 VIADD R0, R0, 0x80 ;  /* 0x000000800000c836 */ /* 0x000fca0000000000 */
[----:B------:R-:W-:-:S13]  /*6d80*/  ISETP.GE.AND P3, PT, R0, R10, PT ;  /* 0x0000000a0000720c */ /* 0x000fda0003f66270 */
[----:B------:R-:W-:Y:S01]  /*6d90*/  @!P3 IMAD.IADD R27, R7, 0x1, R0 ;  /* 0x00000001071bb824 */ /* 0x000fe200078e0200 */
[----:B------:R-:W4:Y:S01]  /*6da0*/  @!P3 LDC.64 R20, c[0x0][0x230] ;  /* 0x00008c00ff14bb82 */ /* 0x000f220000000a00 */
[----:B------:R-:W-:-:S05]  /*6db0*/  @!P3 VIADD R0, R0, 0x80 ;  /* 0x000000800000b836 */ /* 0x000fca0000000000 */
[----:B------:R-:W-:-:S13]  /*6dc0*/  ISETP.GE.AND P2, PT, R0, R10, PT ;  /* 0x0000000a0000720c */ /* 0x000fda0003f46270 */
[----:B------:R-:W-:Y:S01]  /*6dd0*/  @!P2 IMAD.IADD R33, R7, 0x1, R0 ;  /* 0x000000010721a824 */ /* 0x000fe200078e0200 */
[----:B------:R-:W0:Y:S01]  /*6de0*/  @!P2 LDC.64 R22, c[0x0][0x230] ;  /* 0x00008c00ff16ab82 */ /* 0x000e220000000a00 */
[----:B------:R-:W-:-:S05]  /*6df0*/  @!P2 VIADD R0, R0, 0x80 ;  /* 0x000000800000a836 */ /* 0x000fca0000000000 */
[----:B------:R-:W-:-:S13]  /*6e00*/  ISETP.GE.AND P1, PT, R0, R10, PT ;  /* 0x0000000a0000720c */ /* 0x000fda0003f26270 */
[----:B------:R-:W-:Y:S01]  /*6e10*/  @!P1 IMAD.IADD R35, R7, 0x1, R0 ;  /* 0x0000000107239824 */ /* 0x000fe200078e0200 */
[----:B------:R-:W0:Y:S01]  /*6e20*/  @!P1 LDC.64 R28, c[0x0][0x230] ;  /* 0x00008c00ff1c9b82 */ /* 0x000e220000000a00 */
[----:B------:R-:W-:-:S05]  /*6e30*/  @!P1 VIADD R0, R0, 0x80 ;  /* 0x0000008000009836 */ /* 0x000fca0000000000 */
[----:B------:R-:W-:-:S13]  /*6e40*/  ISETP.GE.AND P6, PT, R0, R10, PT ;  /* 0x0000000a0000720c */ /* 0x000fda0003fc6270 */
[----:B------:R-:W0:Y:S01]  /*6e50*/  @!P6 LDC.64 R30, c[0x0][0x230] ;  /* 0x00008c00ff1eeb82 */ /* 0x000e220000000a00 */
[----:B--2---:R-:W-:Y:S01]  /*6e60*/  @!P6 IMAD.IADD R5, R7, 0x1, R0 ;  /* 0x000000010705e824 */ /* 0x004fe200078e0200 */
[----:B------:R-:W-:Y:S01]  /*6e70*/  CS2R R18, SRZ ;  /* 0x0000000000127805 */ /* 0x000fe2000001ff00 */
[----:B-1----:R-:W-:Y:S01]  /*6e80*/  @!P5 IMAD.WIDE.U32 R8, R17, 0x8, R8 ;  /* 0x000000081108d825 */ /* 0x002fe200078e0008 */
[----:B------:R-:W-:-:S03]  /*6e90*/  CS2R R16, SRZ ;  /* 0x0000000000107805 */ /* 0x000fc6000001ff00 */
[----:B---3--:R-:W-:Y:S01]  /*6ea0*/  @!P4 IMAD.WIDE.U32 R24, R25, 0x8, R12 ;  /* 0x000000081918c825 */ /* 0x008fe200078e000c */
[----:B------:R-:W-:Y:S02]  /*6eb0*/  CS2R R12, SRZ ;  /* 0x00000000000c7805 */ /* 0x000fe4000001ff00 */
[----:B------:R1:W5:Y:S01]  /*6ec0*/  @!P5 LDG.E.64 R16, desc[UR4][R8.64] ;  /* 0x000000040810d981 */ /* 0x000362000c1e1b00 */
[----:B----4-:R-:W-:Y:S01]  /*6ed0*/  @!P3 IMAD.WIDE.U32 R26, R27, 0x8, R20 ;  /* 0x000000081b1ab825 */ /* 0x010fe200078e0014 */
[----:B------:R-:W-:Y:S02]  /*6ee0*/  CS2R R20, SRZ ;  /* 0x0000000000147805 */ /* 0x000fe4000001ff00 */
[----:B------:R1:W5:Y:S01]  /*6ef0*/  @!P4 LDG.E.64 R18, desc[UR4][R24.64] ;  /* 0x000000041812c981 */ /* 0x000362000c1e1b00 */
[----:B0-----:R-:W-:Y:S01]  /*6f00*/  @!P2 IMAD.WIDE.U32 R32, R33, 0x8, R22 ;  /* 0x000000082120a825 */ /* 0x001fe200078e0016 */
[----:B------:R-:W-:Y:S02]  /*6f10*/  CS2R R22, SRZ ;  /* 0x0000000000167805 */ /* 0x000fe4000001ff00 */
[----:B------:R1:W5:Y:S01]  /*6f20*/  @!P3 LDG.E.64 R20, desc[UR4][R26.64] ;  /* 0x000000041a14b981 */ /* 0x000362000c1e1b00 */
[----:B------:R-:W-:Y:S01]  /*6f30*/  @!P1 IMAD.WIDE.U32 R34, R35, 0x8, R28 ;  /* 0x0000000823229825 */ /* 0x000fe200078e001c */
[----:B------:R-:W-:-:S02]  /*6f40*/  CS2R R28, SRZ ;  /* 0x00000000001c7805 */ /* 0x000fc4000001ff00 */
[----:B------:R1:W5:Y:S01]  /*6f50*/  @!P2 LDG.E.64 R22, desc[UR4][R32.64] ;  /* 0x000000042016a981 */ /* 0x000362000c1e1b00 */
[----:B------:R-:W-:Y:S01]  /*6f60*/  @!P6 IMAD.WIDE.U32 R4, R5, 0x8, R30 ;  /* 0x000000080504e825 */ /* 0x000fe200078e001e */
[----:B------:R-:W-:Y:S02]  /*6f70*/  CS2R R30, SRZ ;  /* 0x00000000001e7805 */ /* 0x000fe4000001ff00 */
[----:B------:R1:W5:Y:S01]  /*6f80*/  @!P1 LDG.E.64 R28, desc[UR4][R34.64] ;  /* 0x00000004221c9981 */ /* 0x000362000c1e1b00 */
[----:B------:R-:W-:-:S03]  /*6f90*/  @!P0 IMAD.WIDE.U32 R2, R11, 0x8, R2 ;  /* 0x000000080b028825 */ /* 0x000fc600078e0002 */
[----:B------:R1:W5:Y:S04]  /*6fa0*/  @!P6 LDG.E.64 R30, desc[UR4][R4.64] ;  /* 0x00000004041ee981 */ /* 0x000368000c1e1b00 */
[----:B------:R1:W5:Y:S01]  /*6fb0*/  @!P0 LDG.E.64 R12, desc[UR4][R2.64] ;  /* 0x00000004020c8981 */ /* 0x000362000c1e1b00 */
[----:B------:R-:W-:Y:S04]  /*6fc0*/  BSSY B1, `(.L_x_18336) ;  /* 0x000007d000017945 */ /* 0x000fe80003800000 */
[----:B------:R-:W-:Y:S05]  /*6fd0*/  @P0 BRA `(.L_x_18337) ;  /* 0x0000000400ec0947 */ /* 0x000fea0003800000 */
[----:B------:R-:W-:Y:S01]  /*6fe0*/  ULDC.64 UR6, c[0x0][0x220] ;  /* 0x0000880000067ab9 */ /* 0x000fe20000000a00 */
[----:B-1---5:R-:W-:Y:S01]  /*6ff0*/  DADD R24, -RZ, |R12| ;  /* 0x00000000ff187229 */ /* 0x022fe2000000050c */
        /* <DEDUP_REMOVED lines=26> */
[----:B------:R-:W-:Y:S05]  /*71a0*/  CALL.REL.NOINC `($__internal_74_$__cuda_sm20_div_rn_f64_full) ;  /* 0x00000040007c7944 */ /* 0x000fea0003c00000 */
.L_x_18339:
[----:B------:R-:W-:Y:S05]  /*71b0*/  BSYNC B2 ;  /* 0x0000000000027941 */ /* 0x000fea0003800000 */
.L_x_18338:
        /* <DEDUP_REMOVED lines=84> */
.L_x_18341:
[----:B------:R-:W-:Y:S02]  /*7700*/  FSEL R2, RZ, 3.37028055040000000000e+12, P2 ;  /* 0x54442d18ff027808 */ /* 0x000fe40001000000 */
[----:B------:R-:W-:-:S07]  /*7710*/  FSEL R3, RZ, 2.1426990032196044922, P2 ;  /* 0x400921fbff037808 */ /* 0x000fce0001000000 */
.L_x_18342:
[----:B------:R-:W-:Y:S05]  /*7720*/  BSYNC B0 ;  /* 0x0000000000007941 */ /* 0x000fea0003800000 */
.L_x_18340:
[----:B------:R-:W-:Y:S02]  /*7730*/  ULDC.64 UR6, c[0x0][0x220] ;  /* 0x0000880000067ab9 */ /* 0x000fe40000000a00 */
[----:B------:R-:W-:Y:S01]  /*7740*/  DADD R4, |R12|, |UR6| ;  /* 0x400000060c047e29 */ /* 0x000fe20008000200 */
[----:B------:R-:W-:-:S07]  /*7750*/  LOP3.LUT R13, R3, 0x80000000, R13, 0xb8, !PT ;  /* 0x80000000030d7812 */ /* 0x000fce00078eb80d */
[----:B------:R-:W-:-:S06]  /*7760*/  DSETP.GTU.AND P0, PT, |R4|, +INF , PT ;  /* 0x7ff000000400742a */ /* 0x000fcc0003f0c200 */
[----:B------:R-:W-:Y:S02]  /*7770*/  FSEL R12, R4, R2, P0 ;  /* 0x00000002040c7208 */ /* 0x000fe40000000000 */
[----:B------:R-:W-:-:S07]  /*7780*/  FSEL R13, R5, R13, P0 ;  /* 0x0000000d050d7208 */ /* 0x000fce0000000000 */
.L_x_18337:
[----:B------:R-:W-:Y:S05]  /*7790*/  BSYNC B1 ;  /* 0x0000000000017941 */ /* 0x000fea0003800000 */
.L_x_18336:
        /* <DEDUP_REMOVED lines=34> */
.L_x_18346:
[----:B------:R-:W-:Y:S05]  /*79c0*/  BSYNC B2 ;  /* 0x0000000000027941 */ /* 0x000fea0003800000 */
.L_x_18345:
        /* <DEDUP_REMOVED lines=84> */
.L_x_18348:
[----:B------:R-:W-:Y:S02]  /*7f10*/  FSEL R2, RZ, 3.37028055040000000000e+12, P2 ;  /* 0x54442d18ff027808 */ /* 0x000fe40001000000 */
[----:B------:R-:W-:-:S07]  /*7f20*/  FSEL R3, RZ, 2.1426990032196044922, P2 ;  /* 0x400921fbff037808 */ /* 0x000fce0001000000 */
.L_x_18349:
[----:B------:R-:W-:Y:S05]  /*7f30*/  BSYNC B0 ;  /* 0x0000000000007941 */ /* 0x000fea0003800000 */
.L_x_18347:
[----:B------:R-:W-:Y:S02]  /*7f40*/  ULDC.64 UR6, c[0x0][0x220] ;  /* 0x0000880000067ab9 */ /* 0x000fe40000000a00 */
[----:B------:R-:W-:Y:S01]  /*7f50*/  DADD R4, |R14|, |UR6| ;  /* 0x400000060e047e29 */ /* 0x000fe20008000200 */
[----:B------:R-:W-:-:S07]  /*7f60*/  LOP3.LUT R15, R3, 0x80000000, R15, 0xb8, !PT ;  /* 0x80000000030f7812 */ /* 0x000fce00078eb80f */
[----:B------:R-:W-:-:S06]  /*7f70*/  DSETP.GTU.AND P0, PT, |R4|, +INF , PT ;  /* 0x7ff000000400742a */ /* 0x000fcc0003f0c200 */
[----:B------:R-:W-:Y:S02]  /*7f80*/  FSEL R14, R4, R2, P0 ;  /* 0x00000002040e7208 */ /* 0x000fe40000000000 */
[----:B------:R-:W-:-:S07]  /*7f90*/  FSEL R15, R5, R15, P0 ;  /* 0x0000000f050f7208 */ /* 0x000fce0000000000 */
.L_x_18344:
[----:B------:R-:W-:Y:S05]  /*7fa0*/  BSYNC B1 ;  /* 0x0000000000017941 */ /* 0x000fea0003800000 */
.L_x_18343:
        /* <DEDUP_REMOVED lines=33> */
.L_x_18353:
[----:B------:R-:W-:Y:S05]  /*81c0*/  BSYNC B2 ;  /* 0x0000000000027941 */ /* 0x000fea0003800000 */
.L_x_18352:
        /* <DEDUP_REMOVED lines=84> */
.L_x_18355:
[----:B------:R-:W-:Y:S02]  /*8710*/  FSEL R2, RZ, 3.37028055040000000000e+12, P2 ;  /* 0x54442d18ff027808 */ /* 0x000fe40001000000 */
[----:B------:R-:W-:-:S07]  /*8720*/  FSEL R3, RZ, 2.1426990032196044922, P2 ;  /* 0x400921fbff037808 */ /* 0x000fce0001000000 */
.L_x_18356:
[----:B------:R-:W-:Y:S05]  /*8730*/  BSYNC B0 ;  /* 0x0000000000007941 */ /* 0x000fea0003800000 */
.L_x_18354:
[----:B------:R-:W-:Y:S02]  /*8740*/  ULDC.64 UR6, c[0x0][0x220] ;  /* 0x0000880000067ab9 */ /* 0x000fe40000000a00 */
[----:B------:R-:W-:Y:S01]  /*8750*/  DADD R4, |R16|, |UR6| ;  /* 0x4000000610047e29 */ /* 0x000fe20008000200 */
[----:B------:R-:W-:-:S07]  /*8760*/  LOP3.LUT R17, R3, 0x80000000, R17, 0xb8, !PT ;  /* 0x8000000003117812 */ /* 0x000fce00078eb811 */
[----:B------:R-:W-:-:S06]  /*8770*/  DSETP.GTU.AND P0, PT, |R4|, +INF , PT ;  /* 0x7ff000000400742a */ /* 0x000fcc0003f0c200 */
[----:B------:R-:W-:Y:S02]  /*8780*/  FSEL R16, R4, R2, P0 ;  /* 0x0000000204107208 */ /* 0x000fe40000000000 */
[----:B------:R-:W-:-:S07]  /*8790*/  FSEL R17, R5, R17, P0 ;  /* 0x0000001105117208 */ /* 0x000fce0000000000 */
.L_x_18351:
[----:B------:R-:W-:Y:S05]  /*87a0*/  BSYNC B1 ;  /* 0x0000000000017941 */ /* 0x000fea0003800000 */
.L_x_18350:
        /* <DEDUP_REMOVED lines=33> */
.L_x_18360:
[----:B------:R-:W-:Y:S05]  /*89c0*/  BSYNC B2 ;  /* 0x0000000000027941 */ /* 0x000fea0003800000 */
.L_x_18359:
        /* <DEDUP_REMOVED lines=84> */
.L_x_18362:
[----:B------:R-:W-:Y:S02]  /*8f10*/  FSEL R2, RZ, 3.37028055040000000000e+12, P2 ;  /* 0x54442d18ff027808 */ /* 0x000fe40001000000 */
[----:B------:R-:W-:-:S07]  /*8f20*/  FSEL R3, RZ, 2.1426990032196044922, P2 ;  /* 0x400921fbff037808 */ /* 0x000fce0001000000 */
.L_x_18363:
[----:B------:R-:W-:Y:S05]  /*8f30*/  BSYNC B0 ;  /* 0x0000000000007941 */ /* 0x000fea0003800000 */
.L_x_18361:
[----:B------:R-:W-:Y:S02]  /*8f40*/  ULDC.64 UR6, c[0x0][0x220] ;  /* 0x0000880000067ab9 */ /* 0x000fe40000000a00 */
[----:B------:R-:W-:Y:S01]  /*8f50*/  DADD R4, |R18|, |UR6| ;  /* 0x4000000612047e29 */ /* 0x000fe20008000200 */
[----:B------:R-:W-:-:S07]  /*8f60*/  LOP3.LUT R19, R3, 0x80000000, R19, 0xb8, !PT ;  /* 0x8000000003137812 */ /* 0x000fce00078eb813 */
[----:B------:R-:W-:-:S06]  /*8f70*/  DSETP.GTU.AND P0, PT, |R4|, +INF , PT ;  /* 0x7ff000000400742a */ /* 0x000fcc0003f0c200 */
[----:B------:R-:W-:Y:S02]  /*8f80*/  FSEL R18, R4, R2, P0 ;  /* 0x0000000204127208 */ /* 0x000fe40000000000 */
[----:B------:R-:W-:-:S07]  /*8f90*/  FSEL R19, R5, R19, P0 ;  /* 0x0000001305137208 */ /* 0x000fce0000000000 */
.L_x_18358:
[----:B------:R-:W-:Y:S05]  /*8fa0*/  BSYNC B1 ;  /* 0x0000000000017941 */ /* 0x000fea0003800000 */
.L_x_18357:
        /* <DEDUP_REMOVED lines=33> */
.L_x_18367:
[----:B------:R-:W-:Y:S05]  /*91c0*/  BSYNC B2 ;  /* 0x0000000000027941 */ /* 0x000fea0003800000 */
.L_x_18366:
        /* <DEDUP_REMOVED lines=84> */
.L_x_18369:
[----:B------:R-:W-:Y:S02]  /*9710*/  FSEL R2, RZ, 3.37028055040000000000e+12, P2 ;  /* 0x54442d18ff027808 */ /* 0x000fe40001000000 */
[----:B------:R-:W-:-:S07]  /*9720*/  FSEL R3, RZ, 2.1426990032196044922, P2 ;  /* 0x400921fbff037808 */ /* 0x000fce0001000000 */
.L_x_18370:
[----:B------:R-:W-:Y:S05]  /*9730*/  BSYNC B0 ;  /* 0x0000000000007941 */ /* 0x000fea0003800000 */
.L_x_18368:
[----:B------:R-:W-:Y:S02]  /*9740*/  ULDC.64 UR6, c[0x0][0x220] ;  /* 0x0000880000067ab9 */ /* 0x000fe40000000a00 */
[----:B------:R-:W-:Y:S01]  /*9750*/  DADD R4, |R20|, |UR6| ;  /* 0x4000000614047e29 */ /* 0x000fe20008000200 */
[----:B------:R-:W-:-:S07]  /*9760*/  LOP3.LUT R21, R3, 0x80000000, R21, 0xb8, !PT ;  /* 0x8000000003157812 */ /* 0x000fce00078eb815 */
[----:B------:R-:W-:-:S06]  /*9770*/  DSETP.GTU.AND P0, PT, |R4|, +INF , PT ;  /* 0x7ff000000400742a */ /* 0x000fcc0003f0c200 */
[----:B------:R-:W-:Y:S02]  /*9780*/  FSEL R20, R4, R2, P0 ;  /* 0x0000000204147208 */ /* 0x000fe40000000000 */
[----:B------:R-:W-:-:S07]  /*9790*/  FSEL R21, R5, R21, P0 ;  /* 0x0000001505157208 */ /* 0x000fce0000000000 */
.L_x_18365:
[----:B------:R-:W-:Y:S05]  /*97a0*/  BSYNC B1 ;  /* 0x0000000000017941 */ /* 0x000fea0003800000 */
.L_x_18364:
        /* <DEDUP_REMOVED lines=33> */
.L_x_18374:
[----:B------:R-:W-:Y:S05]  /*99c0*/  BSYNC B2 ;  /* 0x0000000000027941 */ /* 0x000fea0003800000 */
.L_x_18373:
        /* <DEDUP_REMOVED lines=84> */
.L_x_18376:
[----:B------:R-:W-:Y:S02]  /*9f10*/  FSEL R2, RZ, 3.37028055040000000000e+12, P2 ;  /* 0x54442d18ff027808 */ /* 0x000fe40001000000 */
[----:B------:R-:W-:-:S07]  /*9f20*/  FSEL R3, RZ, 2.1426990032196044922, P2 ;  /* 0x400921fbff037808 */ /* 0x000fce0001000000 */
.L_x_18377:
[----:B------:R-:W-:Y:S05]  /*9f30*/  BSYNC B0 ;  /* 0x0000000000007941 */ /* 0x000fea0003800000 */
.L_x_18375:
[----:B------:R-:W-:Y:S02]  /*9f40*/  ULDC.64 UR6, c[0x0][0x220] ;  /* 0x0000880000067ab9 */ /* 0x000fe40000000a00 */
[----:B------:R-:W-:Y:S01]  /*9f50*/  DADD R4, |R22|, |UR6| ;  /* 0x4000000616047e29 */ /* 0x000fe20008000200 */
[----:B------:R-:W-:-:S07]  /*9f60*/  LOP3.LUT R23, R3, 0x80000000, R23, 0xb8, !PT ;  /* 0x8000000003177812 */ /* 0x000fce00078eb817 */
[----:B------:R-:W-:-:S06]  /*9f70*/  DSETP.GTU.AND P0, PT, |R4|, +INF , PT ;  /* 0x7ff000000400742a */ /* 0x000fcc0003f0c200 */
[----:B------:R-:W-:Y:S02]  /*9f80*/  FSEL R22, R4, R2, P0 ;  /* 0x0000000204167208 */ /* 0x000fe40000000000 */
[----:B------:R-:W-:-:S07]  /*9f90*/  FSEL R23, R5, R23, P0 ;  /* 0x0000001705177208 */ /* 0x000fce0000000000 */
.L_x_18372:
[----:B------:R-:W-:Y:S05]  /*9fa0*/  BSYNC B1 ;  /* 0x0000000000017941 */ /* 0x000fea0003800000 */
.L_x_18371:
        /* <DEDUP_REMOVED lines=33> */
.L_x_18381:
[----:B------:R-:W-:Y:S05]  /*a1c0*/  BSYNC B2 ;  /* 0x0000000000027941 */ /* 0x000fea0003800000 */
.L_x_18380:
        /* <DEDUP_REMOVED lines=84> */
.L_x_18383:
[----:B------:R-:W-:Y:S02]  /*a710*/  FSEL R2, RZ, 3.37028055040000000000e+12, P2 ;  /* 0x54442d18ff027808 */ /* 0x000fe40001000000 */
[----:B------:R-:W-:-:S07]  /*a720*/  FSEL R3, RZ, 2.1426990032196044922, P2 ;  /* 0x400921fbff037808 */ /* 0x000fce0001000000 */
.L_x_18384:
[----:B------:R-:W-:Y:S05]  /*a730*/  BSYNC B0 ;  /* 0x0000000000007941 */ /* 0x000fea0003800000 */
.L_x_18382:
[----:B------:R-:W-:Y:S02]  /*a740*/  ULDC.64 UR6, c[0x0][0x220] ;  /* 0x0000880000067ab9 */ /* 0x000fe40000000a00 */
[----:B------:R-:W-:Y:S01]  /*a750*/  DADD R4, |R28|, |UR6| ;  /* 0x400000061c047e29 */ /* 0x000fe20008000200 */
[----:B------:R-:W-:-:S07]  /*a760*/  LOP3.LUT R29, R3, 0x80000000, R29, 0xb8, !PT ;  /* 0x80000000031d7812 */ /* 0x000fce00078eb81d */
[----:B------:R-:W-:-:S06]  /*a770*/  DSETP.GTU.AND P0, PT, |R4|, +INF , PT ;  /* 0x7ff000000400742a */ /* 0x000fcc0003f0c200 */
[----:B------:R-:W-:Y:S02]  /*a780*/  FSEL R28, R4, R2, P0 ;  /* 0x00000002041c7208 */ /* 0x000fe40000000000 */
[----:B------:R-:W-:-:S07]  /*a790*/  FSEL R29, R5, R29, P0 ;  /* 0x0000001d051d7208 */ /* 0x000fce0000000000 */
.L_x_18379:
[----:B------:R-:W-:Y:S05]  /*a7a0*/  BSYNC B1 ;  /* 0x0000000000017941 */ /* 0x000fea0003800000 */
.L_x_18378:
        /* <DEDUP_REMOVED lines=33> */
.L_x_18388:
[----:B------:R-:W-:Y:S05]  /*a9c0*/  BSYNC B2 ;  /* 0x0000000000027941 */ /* 0x000fea0003800000 */
.L_x_18387:
        /* <DEDUP_REMOVED lines=84> */
.L_x_18390:
[----:B------:R-:W-:Y:S02]  /*af10*/  FSEL R2, RZ, 3.37028055040000000000e+12, P2 ;  /* 0x54442d18ff027808 */ /* 0x000fe40001000000 */
[----:B------:R-:W-:-:S07]  /*af20*/  FSEL R3, RZ, 2.1426990032196044922, P2 ;  /* 0x400921fbff037808 */ /* 0x000fce0001000000 */
.L_x_18391:
[----:B------:R-:W-:Y:S05]  /*af30*/  BSYNC B0 ;  /* 0x0000000000007941 */ /* 0x000fea0003800000 */
.L_x_18389:
[----:B------:R-:W-:Y:S01]  /*af40*/  ULDC.64 UR6, c[0x0][0x220] ;  /* 0x0000880000067ab9 */ /* 0x000fe20000000a00 */
[----:B------:R-:W-:Y:S01]  /*af50*/  LOP3.LUT R3, R3, 0x80000000, R31, 0xb8, !PT ;  /* 0x8000000003037812 */ /* 0x000fe200078eb81f */
[----:B------:R-:W-:-:S08]  /*af60*/  DADD R4, |R30|, |UR6| ;  /* 0x400000061e047e29 */ /* 0x000fd00008000200 */
[----:B------:R-:W-:-:S06]  /*af70*/  DSETP.GTU.AND P0, PT, |R4|, +INF , PT ;  /* 0x7ff000000400742a */ /* 0x000fcc0003f0c200 */
[----:B------:R-:W-:Y:S02]  /*af80*/  FSEL R0, R4, R2, P0 ;  /* 0x0000000204007208 */ /* 0x000fe40000000000 */
[----:B------:R-:W-:-:S07]  /*af90*/  FSEL R3, R5, R3, P0 ;  /* 0x0000000305037208 */ /* 0x000fce0000000000 */
.L_x_18386:
[----:B------:R-:W-:Y:S05]  /*afa0*/  BSYNC B1 ;  /* 0x0000000000017941 */ /* 0x000fea0003800000 */
.L_x_18385:
[----:B------:R-:W-:Y:S01]  /*afb0*/  ISETP.GE.AND P0, PT, R11, R10, PT ;  /* 0x0000000a0b00720c */ /* 0x000fe20003f06270 */
[----:B------:R-:W-:Y:S04]  /*afc0*/  BSSY B0, `(.L_x_18392) ;  /* 0x0000034000007945 */ /* 0x000fe80003800000 */
[----:B------:R-:W-:Y:S08]  /*afd0*/  BSSY B1, `(.L_x_18393) ;  /* 0x000002c000017945 */ /* 0x000ff00003800000 */
[----:B------:R-:W-:Y:S05]  /*afe0*/  @P0 BRA `(.L_x_18394) ;  /* 0x0000000000340947 */ /* 0x000fea0003800000 */
[----:B------:R-:W0:Y:S01]  /*aff0*/  S2R R2, SR_TID.X ;  /* 0x0000000000027919 */ /* 0x000e220000002100 */
[----:B------:R-:W1:Y:S01]  /*b000*/  LDC.64 R4, c[0x0][0x228] ;  /* 0x00008a00ff047b82 */ /* 0x000e620000000a00 */
[----:B0-----:R-:W-:Y:S02]  /*b010*/  IMAD.IADD R9, R7, 0x1, R2 ;  /* 0x0000000107097824 */ /* 0x001fe400078e0202 */
[----:B------:R-:W-:Y:S02]  /*b020*/  VIADD R11, R2, 0x80 ;  /* 0x00000080020b7836 */ /* 0x000fe40000000000 */
[----:B-1----:R-:W-:-:S03]  /*b030*/  IMAD.WIDE.U32 R4, R9, 0x8, R4 ;  /* 0x0000000809047825 */ /* 0x002fc600078e0004 */
[----:B------:R-:W-:Y:S02]  /*b040*/  ISETP.GE.AND P0, PT, R11, R10, PT ;  /* 0x0000000a0b00720c */ /* 0x000fe40003f06270 */
[----:B-----5:R0:W-:Y:S11]  /*b050*/  STG.E.64 desc[UR4][R4.64], R12 ;  /* 0x0000000c04007986 */ /* 0x0201f6000c101b04 */
[----:B------:R-:W-:Y:S05]  /*b060*/  @P0 BRA `(.L_x_18395) ;  /* 0x0000000000300947 */ /* 0x000fea0003800000 */
[----:B0-----:R-:W0:Y:S01]  /*b070*/  LDC.64 R4, c[0x0][0x228] ;  /* 0x00008a00ff047b82 */ /* 0x001e220000000a00 */
[----:B------:R-:W-:Y:S02]  /*b080*/  IMAD.IADD R9, R7, 0x1, R11 ;  /* 0x0000000107097824 */ /* 0x000fe400078e020b */
[----:B------:R-:W-:Y:S02]  /*b090*/  VIADD R11, R11, 0x80 ;  /* 0x000000800b0b7836 */ /* 0x000fe40000000000 */
[----:B0-----:R-:W-:-:S05]  /*b0a0*/  IMAD.WIDE.U32 R4, R9, 0x8, R4 ;  /* 0x0000000809047825 */ /* 0x001fca00078e0004 */
[----:B------:R0:W-:Y:S02]  /*b0b0*/  STG.E.64 desc[UR4][R4.64], R14 ;  /* 0x0000000e04007986 */ /* 0x0001e4000c101b04 */
.L_x_18394:
[----:B------:R-:W-:-:S13]  /*b0c0*/  ISETP.GE.AND P0, PT, R11, R10, PT ;  /* 0x0000000a0b00720c */ /* 0x000fda0003f06270 */
[----:B------:R-:W-:Y:S05]  /*b0d0*/  @P0 BRA `(.L_x_18396) ;  /* 0x0000000000300947 */ /* 0x000fea0003800000 */
[----:B0-----:R-:W0:Y:S01]  /*b0e0*/  LDC.64 R4, c[0x0][0x228] ;  /* 0x00008a00ff047b82 */ /* 0x001e220000000a00 */
[----:B------:R-:W-:Y:S02]  /*b0f0*/  IMAD.IADD R9, R7, 0x1, R11 ;  /* 0x0000000107097824 */ /* 0x000fe400078e020b */
[----:B------:R-:W-:Y:S02]  /*b100*/  VIADD R11, R11, 0x80 ;  /* 0x000000800b0b7836 */ /* 0x000fe40000000000 */
[----:B0-----:R-:W-:-:S05]  /*b110*/  IMAD.WIDE.U32 R4, R9, 0x8, R4 ;  /* 0x0000000809047825 */ /* 0x001fca00078e0004 */
[----:B-----5:R1:W-:Y:S02]  /*b120*/  STG.E.64 desc[UR4][R4.64], R16 ;  /* 0x0000001004007986 */ /* 0x0203e4000c101b04 */
.L_x_18395:
[----:B------:R-:W-:-:S13]  /*b130*/  ISETP.GE.AND P0, PT, R11, R10, PT ;  /* 0x0000000a0b00720c */ /* 0x000fda0003f06270 */
[----:B------:R-:W-:Y:S05]  /*b140*/  @P0 BRA `(.L_x_18397) ;  /* 0x0000000000300947 */ /* 0x000fea0003800000 */
[----:B01----:R-:W0:Y:S01]  /*b150*/  LDC.64 R4, c[0x0][0x228] ;  /* 0x00008a00ff047b82 */ /* 0x003e220000000a00 */
[----:B------:R-:W-:Y:S02]  /*b160*/  IMAD.IADD R9, R7, 0x1, R11 ;  /* 0x0000000107097824 */ /* 0x000fe400078e020b */
[----:B------:R-:W-:Y:S02]  /*b170*/  VIADD R11, R11, 0x80 ;  /* 0x000000800b0b7836 */ /* 0x000fe40000000000 */
[----:B0-----:R-:W-:-:S05]  /*b180*/  IMAD.WIDE.U32 R4, R9, 0x8, R4 ;  /* 0x0000000809047825 */ /* 0x001fca00078e0004 */
[----:B------:R1:W-:Y:S02]  /*b190*/  STG.E.64 desc[UR4][R4.64], R18 ;  /* 0x0000001204007986 */ /* 0x0003e4000c101b04 */
.L_x_18396:
[----:B------:R-:W-:-:S13]  /*b1a0*/  ISETP.GE.AND P0, PT, R11, R10, PT ;  /* 0x0000000a0b00720c */ /* 0x000fda0003f06270 */
[----:B------:R-:W-:Y:S05]  /*b1b0*/  @P0 BRA `(.L_x_18398) ;  /* 0x0000000000340947 */ /* 0x000fea0003800000 */
[----:B01----:R-:W0:Y:S01]  /*b1c0*/  LDC.64 R4, c[0x0][0x228] ;  /* 0x00008a00ff047b82 */ /* 0x003e220000000a00 */
[----:B------:R-:W-:Y:S02]  /*b1d0*/  IMAD.IADD R9, R7, 0x1, R11 ;  /* 0x0000000107097824 */ /* 0x000fe400078e020b */
[----:B------:R-:W-:Y:S02]  /*b1e0*/  VIADD R11, R11, 0x80 ;  /* 0x000000800b0b7836 */ /* 0x000fe40000000000 */
[----:B0-----:R-:W-:-:S05]  /*b1f0*/  IMAD.WIDE.U32 R4, R9, 0x8, R4 ;  /* 0x0000000809047825 */ /* 0x001fca00078e0004 */
[----:B-----5:R2:W-:Y:S02]  /*b200*/  STG.E.64 desc[UR4][R4.64], R20 ;  /* 0x0000001404007986 */ /* 0x0205e4000c101b04 */
.L_x_18397:
[----:B------:R-:W-:-:S13]  /*b210*/  ISETP.GE.AND P0, PT, R11, R10, PT ;  /* 0x0000000a0b00720c */ /* 0x000fda0003f06270 */
[----:B------:R-:W-:Y:S05]  /*b220*/  @P0 BREAK B1 ;  /* 0x0000000000010942 */ /* 0x000fea0003800000 */
[----:B------:R-:W-:Y:S05]  /*b230*/  @P0 BRA `(.L_x_18399) ;  /* 0x0000000000300947 */ /* 0x000fea0003800000 */
[----:B012---:R-:W0:Y:S01]  /*b240*/  LDC.64 R4, c[0x0][0x228] ;  /* 0x00008a00ff047b82 */ /* 0x007e220000000a00 */
[----:B------:R-:W-:Y:S02]  /*b250*/  IMAD.IADD R9, R7, 0x1, R11 ;  /* 0x0000000107097824 */ /* 0x000fe400078e020b */
[----:B------:R-:W-:Y:S02]  /*b260*/  VIADD R11, R11, 0x80 ;  /* 0x000000800b0b7836 */ /* 0x000fe40000000000 */
[----:B0-----:R-:W-:-:S05]  /*b270*/  IMAD.WIDE.U32 R4, R9, 0x8, R4 ;  /* 0x0000000809047825 */ /* 0x001fca00078e0004 */
[----:B------:R2:W-:Y:S02]  /*b280*/  STG.E.64 desc[UR4][R4.64], R22 ;  /* 0x0000001604007986 */ /* 0x0005e4000c101b04 */
.L_x_18398:
[----:B------:R-:W-:Y:S05]  /*b290*/  BSYNC B1 ;  /* 0x0000000000017941 */ /* 0x000fea0003800000 */
.L_x_18393:
[----:B------:R-:W-:-:S13]  /*b2a0*/  ISETP.GE.AND P0, PT, R11, R10, PT ;  /* 0x0000000a0b00720c */ /* 0x000fda0003f06270 */
[----:B012---:R-:W0:Y:S01]  /*b2b0*/  @!P0 LDC.64 R4, c[0x0][0x228] ;  /* 0x00008a00ff048b82 */ /* 0x007e220000000a00 */
[----:B------:R-:W-:Y:S02]  /*b2c0*/  @!P0 IMAD.IADD R9, R7, 0x1, R11 ;  /* 0x0000000107098824 */ /* 0x000fe400078e020b */
[----:B------:R-:W-:Y:S02]  /*b2d0*/  @!P0 VIADD R11, R11, 0x80 ;  /* 0x000000800b0b8836 */ /* 0x000fe40000000000 */
[----:B0-----:R-:W-:-:S05]  /*b2e0*/  @!P0 IMAD.WIDE.U32 R4, R9, 0x8, R4 ;  /* 0x0000000809048825 */ /* 0x001fca00078e0004 */
[----:B-----5:R3:W-:Y:S02]  /*b2f0*/  @!P0 STG.E.64 desc[UR4][R4.64], R28 ;  /* 0x0000001c04008986 */ /* 0x0207e4000c101b04 */
.L_x_18399:
[----:B------:R-:W-:Y:S05]  /*b300*/  BSYNC B0 ;  /* 0x0000000000007941 */ /* 0x000fea0003800000 */
.L_x_18392:
[----:B------:R-:W-:Y:S05]  /*b310*/  WARPSYNC.ALL ;  /* 0x0000000000007948 */ /* 0x000fea0003800000 */
[----:B------:R-:W-:-:S13]  /*b320*/  ISETP.GE.AND P0, PT, R11, R10, PT ;  /* 0x0000000a0b00720c */ /* 0x000fda0003f06270 */
[----:B------:R-:W-:Y:S05]  /*b330*/  @P0 EXIT ;  /* 0x000000000000094d */ /* 0x000fea0003800000 */
[----:B0123--:R-:W0:Y:S01]  /*b340*/  LDC.64 R4, c[0x0][0x228] ;  /* 0x00008a00ff047b82 */ /* 0x00fe220000000a00 */
[----:B------:R-:W-:Y:S02]  /*b350*/  IMAD.IADD R7, R7, 0x1, R11 ;  /* 0x0000000107077824 */ /* 0x000fe400078e020b */
[----:B------:R-:W-:Y:S02]  /*b360*/  IMAD.MOV.U32 R2, RZ, RZ, R0 ;  /* 0x000000ffff027224 */ /* 0x000fe400078e0000 */
[----:B0-----:R-:W-:-:S05]  /*b370*/  IMAD.WIDE.U32 R4, R7, 0x8, R4 ;  /* 0x0000000807047825 */ /* 0x001fca00078e0004 */
[----:B------:R-:W-:Y:S01]  /*b380*/  STG.E.64 desc[UR4][R4.64], R2 ;  /* 0x0000000204007986 */ /* 0x000fe2000c101b04 */
[----:B------:R-:W-:Y:S05]  /*b390*/  EXIT ;  /* 0x000000000000794d */ /* 0x000fea0003800000 */
        .weak           $__internal_74_$__cuda_sm20_div_rn_f64_full
        .type           $__internal_74_$__cuda_sm20_div_rn_f64_full,@function
        .size           $__internal_74_$__cuda_sm20_div_rn_f64_full,(.L_x_19750 - $__internal_74_$__cuda_sm20_div_rn_f64_full)
$__internal_74_$__cuda_sm20_div_rn_f64_full:
[C---:B------:R-:W-:Y:S01]  /*b3a0*/  FSETP.GEU.AND P2, PT, |R27|.reuse, 1.469367938527859385e-39, PT ;  /* 0x001000001b00780b */ /* 0x040fe20003f4e200 */
[----:B------:R-:W-:Y:S01]  /*b3b0*/  IMAD.MOV.U32 R35, RZ, RZ, R3 ;  /* 0x000000ffff237224 */ /* 0x000fe200078e0003 */
[C---:B------:R-:W-:Y:S01]  /*b3c0*/  LOP3.LUT R24, R27.reuse, 0x800fffff, RZ, 0xc0, !PT ;  /* 0x800fffff1b187812 */ /* 0x040fe200078ec0ff */
[----:B------:R-:W-:Y:S01]  /*b3d0*/  IMAD.MOV.U32 R32, RZ, RZ, 0x1 ;  /* 0x00000001ff207424 */ /* 0x000fe200078e00ff */
[----:B------:R-:W-:Y:S01]  /*b3e0*/  LOP3.LUT R5, R27, 0x7ff00000, RZ, 0xc0, !PT ;  /* 0x7ff000001b057812 */ /* 0x000fe200078ec0ff */
[----:B------:R-:W-:Y:S01]  /*b3f0*/  IMAD.MOV.U32 R34, RZ, RZ, R2 ;  /* 0x000000ffff227224 */ /* 0x000fe200078e0002 */
[----:B------:R-:W-:Y:S01]  /*b400*/  LOP3.LUT R25, R24, 0x3ff00000, RZ, 0xfc, !PT ;  /* 0x3ff0000018197812 */ /* 0x000fe200078efcff */
[----:B------:R-:W-:Y:S01]  /*b410*/  IMAD.MOV.U32 R24, RZ, RZ, R26 ;  /* 0x000000ffff187224 */ /* 0x000fe200078e001a */
[C---:B------:R-:W-:Y:S01]  /*b420*/  FSETP.GEU.AND P0, PT, |R35|.reuse, 1.469367938527859385e-39, PT ;  /* 0x001000002300780b */ /* 0x040fe20003f0e200 */
[----:B------:R-:W-:Y:S01]  /*b430*/  BSSY B0, `(.L_x_18400) ;  /* 0x0000055000007945 */ /* 0x000fe20003800000 */
[----:B------:R-:W-:-:S03]  /*b440*/  LOP3.LUT R2, R35, 0x7ff00000, RZ, 0xc0, !PT ;  /* 0x7ff0000023027812 */ /* 0x000fc600078ec0ff */
[----:B------:R-:W-:Y:S01]  /*b450*/  @!P2 DMUL R24, R26, 8.98846567431157953865e+307 ;  /* 0x7fe000001a18a828 */ /* 0x000fe20000000000 */
[----:B------:R-:W-:-:S05]  /*b460*/  ISETP.GE.U32.AND P4, PT, R2, R5, PT ;  /* 0x000000050200720c */ /* 0x000fca0003f86070 */
[----:B------:R-:W0:Y:S02]  /*b470*/  MUFU.RCP64H R33, R25 ;  /* 0x0000001900217308 */ /* 0x000e240000001800 */
[----:B------:R-:W-:Y:S01]  /*b480*/  @!P0 LOP3.LUT R3, R27, 0x7ff00000, RZ, 0xc0, !PT ;  /* 0x7ff000001b038812 */ /* 0x000fe200078ec0ff */
[----:B------:R-:W-:Y:S01]  /*b490*/  @!P0 IMAD.MOV.U32 R38, RZ, RZ, RZ ;  /* 0x000000ffff268224 */ /* 0x000fe200078e00ff */
[----:B------:R-:W-:Y:S02]  /*b4a0*/  @!P2 LOP3.LUT R5, R25, 0x7ff00000, RZ, 0xc0, !PT ;  /* 0x7ff000001905a812 */ /* 0x000fe400078ec0ff */
[----:B------:R-:W-:Y:S01]  /*b4b0*/  @!P0 ISETP.GE.U32.AND P3, PT, R2, R3, PT ;  /* 0x000000030200820c */ /* 0x000fe20003f66070 */
[----:B------:R-:W-:-:S05]  /*b4c0*/  IMAD.MOV.U32 R3, RZ, RZ, 0x1ca00000 ;  /* 0x1ca00000ff037424 */ /* 0x000fca00078e00ff */
[C---:B------:R-:W-:Y:S02]  /*b4d0*/  @!P0 SEL R6, R3.reuse, 0x63400000, !P3 ;  /* 0x6340000003068807 */ /* 0x040fe40005800000 */
[----:B------:R-:W-:Y:S02]  /*b4e0*/  SEL R4, R3, 0x63400000, !P4 ;  /* 0x6340000003047807 */ /* 0x000fe40006000000 */
[----:B------:R-:W-:Y:S01]  /*b4f0*/  @!P0 LOP3.LUT R6, R6, 0x80000000, R35, 0xf8, !PT ;  /* 0x8000000006068812 */ /* 0x000fe200078ef823 */
[----:B0-----:R-:W-:-:S03]  /*b500*/  DFMA R36, R32, -R24, 1 ;  /* 0x3ff000002024742b */ /* 0x001fc60000000818 */
[----:B------:R-:W-:-:S05]  /*b510*/  @!P0 LOP3.LUT R39, R6, 0x100000, RZ, 0xfc, !PT ;  /* 0x0010000006278812 */ /* 0x000fca00078efcff */
[----:B------:R-:W-:-:S08]  /*b520*/  DFMA R36, R36, R36, R36 ;  /* 0x000000242424722b */ /* 0x000fd00000000024 */
[----:B------:R-:W-:Y:S01]  /*b530*/  DFMA R32, R32, R36, R32 ;  /* 0x000000242020722b */ /* 0x000fe20000000020 */
[----:B------:R-:W-:Y:S01]  /*b540*/  LOP3.LUT R37, R4, 0x800fffff, R35, 0xf8, !PT ;  /* 0x800fffff04257812 */ /* 0x000fe200078ef823 */
[----:B------:R-:W-:Y:S02]  /*b550*/  IMAD.MOV.U32 R36, RZ, RZ, R34 ;  /* 0x000000ffff247224 */ /* 0x000fe400078e0022 */
[----:B------:R-:W-:-:S04]  /*b560*/  IMAD.MOV.U32 R4, RZ, RZ, R2 ;  /* 0x000000ffff047224 */ /* 0x000fc800078e0002 */
[----:B------:R-:W-:Y:S02]  /*b570*/  DFMA R40, R32, -R24, 1 ;  /* 0x3ff000002028742b */ /* 0x000fe40000000818 */
[----:B------:R-:W-:-:S06]  /*b580*/  @!P0 DFMA R36, R36, 2, -R38 ;  /* 0x400000002424882b */ /* 0x000fcc0000000826 */
[----:B------:R-:W-:-:S04]  /*b590*/  DFMA R40, R32, R40, R32 ;  /* 0x000000282028722b */ /* 0x000fc80000000020 */
[----:B------:R-:W-:-:S04]  /*b5a0*/  @!P0 LOP3.LUT R4, R37, 0x7ff00000, RZ, 0xc0, !PT ;  /* 0x7ff0000025048812 */ /* 0x000fc800078ec0ff */
[----:B------:R-:W-:Y:S01]  /*b5b0*/  DMUL R38, R40, R36 ;  /* 0x0000002428267228 */ /* 0x000fe20000000000 */
[----:B------:R-:W-:-:S05]  /*b5c0*/  VIADD R6, R4, 0xffffffff ;  /* 0xffffffff04067836 */ /* 0x000fca0000000000 */
[----:B------:R-:W-:Y:S01]  /*b5d0*/  ISETP.GT.U32.AND P0, PT, R6, 0x7feffffe, PT ;  /* 0x7feffffe0600780c */ /* 0x000fe20003f04070 */
[----:B------:R-:W-:Y:S01]  /*b5e0*/  VIADD R6, R5, 0xffffffff ;  /* 0xffffffff05067836 */ /* 0x000fe20000000000 */
[----:B------:R-:W-:-:S04]  /*b5f0*/  DFMA R32, R38, -R24, R36 ;  /* 0x800000182620722b */ /* 0x000fc80000000024 */
[----:B------:R-:W-:-:S04]  /*b600*/  ISETP.GT.U32.OR P0, PT, R6, 0x7feffffe, P0 ;  /* 0x7feffffe0600780c */ /* 0x000fc80000704470 */
[----:B------:R-:W-:-:S09]  /*b610*/  DFMA R32, R40, R32, R38 ;  /* 0x000000202820722b */ /* 0x000fd20000000026 */
        /* <DEDUP_REMOVED lines=27> */
[----:B------:R-:W-:Y:S02]  /*b7d0*/  IMAD.MOV.U32 R38, RZ, RZ, R2 ;  /* 0x000000ffff267224 */ /* 0x000fe400078e0002 */
[----:B------:R-:W-:Y:S01]  /*b7e0*/  IMAD.MOV.U32 R39, RZ, RZ, R3 ;  /* 0x000000ffff277224 */ /* 0x000fe200078e0003 */
[----:B------:R-:W-:Y:S06]  /*b7f0*/  BRA `(.L_x_18402) ;  /* 0x0000000000607947 */ /* 0x000fec0003800000 */
.L_x_18401:
        /* <DEDUP_REMOVED lines=13> */
[----:B------:R-:W-:Y:S02]  /*b8d0*/  @!P0 IMAD.MOV.U32 R39, RZ, RZ, R27 ;  /* 0x000000ffff278224 */ /* 0x000fe400078e001b */
[----:B------:R-:W-:Y:S02]  /*b8e0*/  @P0 IMAD.MOV.U32 R38, RZ, RZ, RZ ;  /* 0x000000ffff260224 */ /* 0x000fe400078e00ff */
[----:B------:R-:W-:Y:S01]  /*b8f0*/  @P0 IMAD.MOV.U32 R39, RZ, RZ, R2 ;  /* 0x000000ffff270224 */ /* 0x000fe200078e0002 */
[----:B------:R-:W-:Y:S06]  /*b900*/  BRA `(.L_x_18402) ;  /* 0x00000000001c7947 */ /* 0x000fec0003800000 */
.L_x_18404:
[----:B------:R-:W-:Y:S01]  /*b910*/  LOP3.LUT R3, R27, 0x80000, RZ, 0xfc, !PT ;  /* 0x000800001b037812 */ /* 0x000fe200078efcff */
[----:B------:R-:W-:-:S04]  /*b920*/  IMAD.MOV.U32 R38, RZ, RZ, R26 ;  /* 0x000000ffff267224 */ /* 0x000fc800078e001a */
[----:B------:R-:W-:Y:S01]  /*b930*/  IMAD.MOV.U32 R39, RZ, RZ, R3 ;  /* 0x000000ffff277224 */ /* 0x000fe200078e0003 */
[----:B------:R-:W-:Y:S06]  /*b940*/  BRA `(.L_x_18402) ;  /* 0x00000000000c7947 */ /* 0x000fec0003800000 */
.L_x_18403:
[----:B------:R-:W-:Y:S01]  /*b950*/  LOP3.LUT R3, R35, 0x80000, RZ, 0xfc, !PT ;  /* 0x0008000023037812 */ /* 0x000fe200078efcff */
[----:B------:R-:W-:-:S04]  /*b960*/  IMAD.MOV.U32 R38, RZ, RZ, R34 ;  /* 0x000000ffff267224 */ /* 0x000fc800078e0022 */
[----:B------:R-:W-:-:S07]  /*b970*/  IMAD.MOV.U32 R39, RZ, RZ, R3 ;  /* 0x000000ffff277224 */ /* 0x000fce00078e0003 */
.L_x_18402:
[----:B------:R-:W-:Y:S05]  /*b980*/  BSYNC B0 ;  /* 0x0000000000007941 */ /* 0x000fea0003800000 */
.L_x_18400:
[----:B------:R-:W-:Y:S02]  /*b990*/  IMAD.MOV.U32 R4, RZ, RZ, R0 ;  /* 0x000000ffff047224 */ /* 0x000fe400078e0000 */
[----:B------:R-:W-:Y:S02]  /*b9a0*/  IMAD.MOV.U32 R5, RZ, RZ, 0x0 ;  /* 0x00000000ff057424 */ /* 0x000fe400078e00ff */
[----:B------:R-:W-:Y:S02]  /*b9b0*/  IMAD.MOV.U32 R2, RZ, RZ, R38 ;  /* 0x000000ffff027224 */ /* 0x000fe400078e0026 */
[----:B------:R-:W-:Y:S01]  /*b9c0*/  IMAD.MOV.U32 R3, RZ, RZ, R39 ;  /* 0x000000ffff037224 */ /* 0x000fe200078e0027 */
[----:B------:R-:W-:Y:S06]  /*b9d0*/  RET.REL.NODEC R4 `(_ZN2at6native29vectorized_elementwise_kernelILi2ENS0_13BUnaryFunctorIdddZZZNS0_17atan2_kernel_cudaERNS_18TensorIteratorBaseEENKUlvE_clEvENKUlvE_clEvEUlddE_EESt5arrayIPcLm2EEEEviT0_T1_) ;  /* 0xffffff4404887950 */ /* 0x000fec0003c3ffff */
.L_x_18405:
        /* <DEDUP_REMOVED lines=10> */
.L_x_19750:


//--------------------- .text._ZN2at6native29vectorized_elementwise_kernelILi4ENS0_13BUnaryFunctorIdddZZZNS0_17atan2_kernel_cudaERNS_18TensorIteratorBaseEENKUlvE_clEvENKUlvE_clEvEUlddE_EESt5arrayIPcLm2EEEEviT0_T1_ --------------------------
	.section	.text._ZN2at6native29vectorized_elementwise_kernelILi4ENS0_13BUnaryFunctorIdddZZZNS0_17atan2_kernel_cudaERNS_18TensorIteratorBaseEENKUlvE_clEvENKUlvE_clEvEUlddE_EESt5arrayIPcLm2EEEEviT0_T1_,"ax",@progbits
	.align	128
        .global         _ZN2at6native29vectorized_elementwise_kernelILi4ENS0_13BUnaryFunctorIdddZZZNS0_17atan2_kernel_cudaERNS_18TensorIteratorBaseEENKUlvE_clEvENKUlvE_clEvEUlddE_EESt5arrayIPcLm2EEEEviT0_T1_
        .type           _ZN2at6native29vectorized_elementwise_kernelILi4ENS0_13BUnaryFunctorIdddZZZNS0_17atan2_kernel_cudaERNS_18TensorIteratorBaseEENKUlvE_clEvENKUlvE_clEvEUlddE_EESt5arrayIPcLm2EEEEviT0_T1_,@function
        .size           _ZN2at6native29vectorized_elementwise_kernelILi4ENS0_13BUnaryFunctorIdddZZZNS0_17atan2_kernel_cudaERNS_18TensorIteratorBaseEENKUlvE_clEvENKUlvE_clEvEUlddE_EESt5arrayIPcLm2EEEEviT0_T1_,(.L_x_19751 - _ZN2at6native29vectorized_elementwise_kernelILi4ENS0_13BUnaryFunctorIdddZZZNS0_17atan2_kernel_cudaERNS_18TensorIteratorBaseEENKUlvE_clEvENKUlvE_clEvEUlddE_EESt5arrayIPcLm2EEEEviT0_T1_)
        .other          _ZN2at6native29vectorized_elementwise_kernelILi4ENS0_13BUnaryFunctorIdddZZZNS0_17atan2_kernel_cudaERNS_18TensorIteratorBaseEENKUlvE_clEvENKUlvE_clEvEUlddE_EESt5arrayIPcLm2EEEEviT0_T1_,@"STO_CUDA_ENTRY STV_DEFAULT"
_ZN2at6native29vectorized_elementwise_kernelILi4ENS0_13BUnaryFunctorIdddZZZNS0_17atan2_kernel_cudaERNS_18TensorIteratorBaseEENKUlvE_clEvENKUlvE_clEvEUlddE_EESt5arrayIPcLm2EEEEviT0_T1_:
.text._ZN2at6native29vectorized_elementwise_kernelILi4ENS0_13BUnaryFunctorIdddZZZNS0_17atan2_kernel_cudaERNS_18TensorIteratorBaseEENKUlvE_clEvENKUlvE_clEvEUlddE_EESt5arrayIPcLm2EEEEviT0_T1_:
        /* <DEDUP_REMOVED lines=46> */
[----:B-----5:R-:W-:Y:S05]  /*02e0*/  CALL.REL.NOINC `($__internal_75_$__cuda_sm20_div_rn_f64_full) ;  /* 0x000000b0002c7944 */ /* 0x020fea0003c00000 */
.L_x_18408:
[----:B------:R-:W-:Y:S05]  /*02f0*/  BSYNC B1 ;  /* 0x0000000000017941 */ /* 0x000fea0003800000 */
.L_x_18407:
        /* <DEDUP_REMOVED lines=74> */
.L_x_18411:
[----:B------:R-:W-:Y:S05]  /*07a0*/  BSYNC B0 ;  /* 0x0000000000007941 */ /* 0x000fea0003800000 */
.L_x_18410:
        /* <DEDUP_REMOVED lines=33> */
[----:B-----5:R-:W-:Y:S05]  /*09c0*/  CALL.REL.NOINC `($__internal_75_$__cuda_sm20_div_rn_f64_full) ;  /* 0x000000a800747944 */ /* 0x020fea0003c00000 */
.L_x_18413:
[----:B------:R-:W-:Y:S05]  /*09d0*/  BSYNC B1 ;  /* 0x0000000000017941 */ /* 0x000fea0003800000 */
.L_x_18412:
        /* <DEDUP_REMOVED lines=74> */
.L_x_18415:
[----:B------:R-:W-:Y:S05]  /*0e80*/  BSYNC B0 ;  /* 0x0000000000007941 */ /* 0x000fea0003800000 */
.L_x_18414:
        /* <DEDUP_REMOVED lines=32> */
[----:B------:R-:W-:Y:S05]  /*1090*/  CALL.REL.NOINC `($__internal_75_$__cuda_sm20_div_rn_f64_full) ;  /* 0x000000a000c07944 */ /* 0x000fea0003c00000 */
.L_x_18417:
[----:B------:R-:W-:Y:S05]  /*10a0*/  BSYNC B1 ;  /* 0x0000000000017941 */ /* 0x000fea0003800000 */
.L_x_18416:
        /* <DEDUP_REMOVED lines=75> */
.L_x_18419:
[----:B------:R-:W-:Y:S05]  /*1560*/  BSYNC B0 ;  /* 0x0000000000007941 */ /* 0x000fea0003800000 */
.L_x_18418:
        /* <DEDUP_REMOVED lines=34> */
.L_x_18421:
[----:B------:R-:W-:Y:S05]  /*1790*/  BSYNC B1 ;  /* 0x0000000000017941 */ /* 0x000fea0003800000 */
.L_x_18420:
        /* <DEDUP_REMOVED lines=74> */
.L_x_18423:
[----:B------:R-:W-:Y:S05]  /*1c40*/  BSYNC B0 ;  /* 0x0000000000007941 */ /* 0x000fea0003800000 */
.L_x_18422:
        /* <DEDUP_REMOVED lines=33> */
.L_x_18425:
[----:B------:R-:W-:Y:S05]  /*1e60*/  BSYNC B1 ;  /* 0x0000000000017941 */ /* 0x000fea0003800000 */
.L_x_18424:
        /* <DEDUP_REMOVED lines=75> */
.L_x_18427:
[----:B------:R-:W-:Y:S05]  /*2320*/  BSYNC B0 ;  /* 0x0000000000007941 */ /* 0x000fea0003800000 */
.L_x_18426:
        /* <DEDUP_REMOVED lines=34> */
.L_x_18429:
[----:B------:R-:W-:Y:S05]  /*2550*/  BSYNC B1 ;  /* 0x0000000000017941 */ /* 0x000fea0003800000 */
.L_x_18428:
        /* <DEDUP_REMOVED lines=74> */
.L_x_18431:
[----:B------:R-:W-:Y:S05]  /*2a00*/  BSYNC B0 ;  /* 0x0000000000007941 */ /* 0x000fea0003800000 */
.L_x_18430:
        /* <DEDUP_REMOVED lines=33> */
.L_x_18433:
[----:B------:R-:W-:Y:S05]  /*2c20*/  BSYNC B1 ;  /* 0x0000000000017941 */ /* 0x000fea0003800000 */
.L_x_18432:
        /* <DEDUP_REMOVED lines=75> */
.L_x_18435:
[----:B------:R-:W-:Y:S05]  /*30e0*/  BSYNC B0 ;  /* 0x0000000000007941 */ /* 0x000fea0003800000 */
.L_x_18434:
        /* <DEDUP_REMOVED lines=34> */
.L_x_18437:
[----:B------:R-:W-:Y:S05]  /*3310*/  BSYNC B1 ;  /* 0x0000000000017941 */ /* 0x000fea0003800000 */
.L_x_18436:
        /* <DEDUP_REMOVED lines=73> */
.L_x_18439:
[----:B------:R-:W-:Y:S05]  /*37b0*/  BSYNC B0 ;  /* 0x0000000000007941 */ /* 0x000fea0003800000 */
.L_x_18438:
[----:B------:R-:W-:Y:S02]  /*37c0*/  ULDC.64 UR6, c[0x0][0x220] ;  /* 0x0000880000067ab9 */ /* 0x000fe40000000a00 */
[----:B------:R-:W-:Y:S01]  /*37d0*/  DADD R2, |R18|, |UR6| ;  /* 0x4000000612027e29 */ /* 0x000fe20008000200 */
[----:B------:R-:W-:-:S07]  /*37e0*/  LOP3.LUT R19, R31, 0x80000000, R19, 0xb8, !PT ;  /* 0x800000001f137812 */ /* 0x000fce00078eb813 */
[----:B------:R-:W-:-:S06]  /*37f0*/  DSETP.GTU.AND P0, PT, |R2|, +INF , PT ;  /* 0x7ff000000200742a */ /* 0x000fcc0003f0c200 */
[----:B------:R-:W-:Y:S02]  /*3800*/  FSEL R18, R2, R30, P0 ;  /* 0x0000001e02127208 */ /* 0x000fe40000000000 */
[----:B------:R-:W-:Y:S01]  /*3810*/  FSEL R19, R3, R19, P0 ;  /* 0x0000001303137208 */ /* 0x000fe20000000000 */
[----:B------:R-:W-:Y:S06]  /*3820*/  BRA `(.L_x_18440) ;  /* 0x0000003000d87947 */ /* 0x000fec0003800000 */
.L_x_18409:
        /* <DEDUP_REMOVED lines=18> */
.L_x_18442:
[----:B------:R-:W-:Y:S05]  /*3950*/  BSYNC B0 ;  /* 0x0000000000007941 */ /* 0x000fea0003800000 */
.L_x_18441:
        /* <DEDUP_REMOVED lines=35> */
.L_x_18444:
[----:B------:R-:W-:Y:S05]  /*3b90*/  BSYNC B1 ;  /* 0x0000000000017941 */ /* 0x000fea0003800000 */
.L_x_18443:
        /* <DEDUP_REMOVED lines=77> */
.L_x_18446:
[----:B------:R-:W-:Y:S05]  /*4070*/  BSYNC B0 ;  /* 0x0000000000007941 */ /* 0x000fea0003800000 */
.L_x_18445:
        /* <DEDUP_REMOVED lines=33> */
.L_x_18448:
[----:B------:R-:W-:Y:S05]  /*4290*/  BSYNC B1 ;  /* 0x0000000000017941 */ /* 0x000fea0003800000 */
.L_x_18447:
        /* <DEDUP_REMOVED lines=79> */
.L_x_18450:
[----:B------:R-:W-:Y:S05]  /*4790*/  BSYNC B0 ;  /* 0x0000000000007941 */ /* 0x000fea0003800000 */
.L_x_18449:
        /* <DEDUP_REMOVED lines=35> */
.L_x_18452:
[----:B------:R-:W-:Y:S05]  /*49d0*/  BSYNC B1 ;  /* 0x0000000000017941 */ /* 0x000fea0003800000 */
.L_x_18451:
        /* <DEDUP_REMOVED lines=77> */
.L_x_18454:
[----:B------:R-:W-:Y:S05]  /*4eb0*/  BSYNC B0 ;  /* 0x0000000000007941 */ /* 0x000fea0003800000 */
.L_x_18453:
        /* <DEDUP_REMOVED lines=33> */
.L_x_18456:
[----:B------:R-:W-:Y:S05]  /*50d0*/  BSYNC B1 ;  /* 0x0000000000017941 */ /* 0x000fea0003800000 */
.L_x_18455:
        /* <DEDUP_REMOVED lines=79> */
.L_x_18458:
[----:B------:R-:W-:Y:S05]  /*55d0*/  BSYNC B0 ;  /* 0x0000000000007941 */ /* 0x000fea0003800000 */
.L_x_18457:
        /* <DEDUP_REMOVED lines=35> */
.L_x_18460:
[----:B------:R-:W-:Y:S05]  /*5810*/  BSYNC B1 ;  /* 0x0000000000017941 */ /* 0x000fea0003800000 */
.L_x_18459:
        /* <DEDUP_REMOVED lines=77> */
.L_x_18462:
[----:B------:R-:W-:Y:S05]  /*5cf0*/  BSYNC B0 ;  /* 0x0000000000007941 */ /* 0x000fea0003800000 */
.L_x_18461:
        /* <DEDUP_REMOVED lines=33> */
.L_x_18464:
[----:B------:R-:W-:Y:S05]  /*5f10*/  BSYNC B1 ;  /* 0x0000000000017941 */ /* 0x000fea0003800000 */
.L_x_18463:
        /* <DEDUP_REMOVED lines=79> */
.L_x_18466:
[----:B------:R-:W-:Y:S05]  /*6410*/  BSYNC B0 ;  /* 0x0000000000007941 */ /* 0x000fea0003800000 */
.L_x_18465:
        /* <DEDUP_REMOVED lines=35> */
.L_x_18468:
[----:B------:R-:W-:Y:S05]  /*6650*/  BSYNC B1 ;  /* 0x0000000000017941 */ /* 0x000fea0003800000 */
.L_x_18467:
        /* <DEDUP_REMOVED lines=76> */
.L_x_18470:
[----:B------:R-:W-:Y:S05]  /*6b20*/  BSYNC B0 ;  /* 0x0000000000007941 */ /* 0x000fea0003800000 */
.L_x_18469:
[----:B------:R-:W-:Y:S02]  /*6b30*/  ULDC.64 UR6, c[0x0][0x220] ;  /* 0x0000880000067ab9 */ /* 0x000fe40000000a00 */
[----:B------:R-:W-:Y:S01]  /*6b40*/  DADD R2, |R18|, |UR6| ;  /* 0x4000000612027e29 */ /* 0x000fe20008000200 */
[----:B------:R-:W-:-:S07]  /*6b50*/  LOP3.LUT R19, R31, 0x80000000, R19, 0xb8, !PT ;  /* 0x800000001f137812 */ /* 0x000fce00078eb813 */
[----:B------:R-:W-:-:S06]  /*6b60*/  DSETP.GTU.AND P0, PT, |R2|, +INF , PT ;  /* 0x7ff000000200742a */ /* 0x000fcc0003f0c200 */
[----:B------:R-:W-:Y:S02]  /*6b70*/  FSEL R18, R2, R30, P0 ;  /* 0x0000001e02127208 */ /* 0x000fe40000000000 */
[----:B------:R-:W-:-:S07]  /*6b80*/  FSEL R19, R3, R19, P0 ;  /* 0x0000001303137208 */ /* 0x000fce0000000000 */
.L_x_18440:
        /* <DEDUP_REMOVED lines=11> */
.L_x_18406:
        /* <DEDUP_REMOVED lines=86> */
[----:B------:R-:W-:Y:S05]  /*71a0*/  CALL.REL.NOINC `($__internal_75_$__cuda_sm20_div_rn_f64_full) ;  /* 0x00000040007c7944 */ /* 0x000fea0003c00000 */
.L_x_18474:
[----:B------:R-:W-:Y:S05]  /*71b0*/  BSYNC B2 ;  /* 0x0000000000027941 */ /* 0x000fea0003800000 */
.L_x_18473:
        /* <DEDUP_REMOVED lines=84> */
.L_x_18476:
[----:B------:R-:W-:Y:S02]  /*7700*/  FSEL R2, RZ, 3.37028055040000000000e+12, P2 ;  /* 0x54442d18ff027808 */ /* 0x000fe40001000000 */
[----:B------:R-:W-:-:S07]  /*7710*/  FSEL R3, RZ, 2.1426990032196044922, P2 ;  /* 0x400921fbff037808 */ /* 0x000fce0001000000 */
.L_x_18477:
[----:B------:R-:W-:Y:S05]  /*7720*/  BSYNC B0 ;  /* 0x0000000000007941 */ /* 0x000fea0003800000 */
.L_x_18475:
[----:B------:R-:W-:Y:S02]  /*7730*/  ULDC.64 UR6, c[0x0][0x220] ;  /* 0x0000880000067ab9 */ /* 0x000fe40000000a00 */
[----:B------:R-:W-:Y:S01]  /*7740*/  DADD R4, |R12|, |UR6| ;  /* 0x400000060c047e29 */ /* 0x000fe20008000200 */
[----:B------:R-:W-:-:S07]  /*7750*/  LOP3.LUT R13, R3, 0x80000000, R13, 0xb8, !PT ;  /* 0x80000000030d7812 */ /* 0x000fce00078eb80d */
[----:B------:R-:W-:-:S06]  /*7760*/  DSETP.GTU.AND P0, PT, |R4|, +INF , PT ;  /* 0x7ff000000400742a */ /* 0x000fcc0003f0c200 */
[----:B------:R-:W-:Y:S02]  /*7770*/  FSEL R12, R4, R2, P0 ;  /* 0x00000002040c7208 */ /* 0x000fe40000000000 */
[----:B------:R-:W-:-:S07]  /*7780*/  FSEL R13, R5, R13, P0 ;  /* 0x0000000d050d7208 */ /* 0x000fce0000000000 */
.L_x_18472:
[----:B------:R-:W-:Y:S05]  /*7790*/  BSYNC B1 ;  /* 0x0000000000017941 */ /* 0x000fea0003800000 */
.L_x_18471:
        /* <DEDUP_REMOVED lines=34> */
.L_x_18481:
[----:B------:R-:W-:Y:S05]  /*79c0*/  BSYNC B2 ;  /* 0x0000000000027941 */ /* 0x000fea0003800000 */
.L_x_18480:
        /* <DEDUP_REMOVED lines=84> */
.L_x_18483:
[----:B------:R-:W-:Y:S02]  /*7f10*/  FSEL R2, RZ, 3.37028055040000000000e+12, P2 ;  /* 0x54442d18ff027808 */ /* 0x000fe40001000000 */
[----:B------:R-:W-:-:S07]  /*7f20*/  FSEL R3, RZ, 2.1426990032196044922, P2 ;  /* 0x400921fbff037808 */ /* 0x000fce0001000000 */
.L_x_18484:
[----:B------:R-:W-:Y:S05]  /*7f30*/  BSYNC B0 ;  /* 0x0000000000007941 */ /* 0x000fea0003800000 */
.L_x_18482:
[----:B------:R-:W-:Y:S02]  /*7f40*/  ULDC.64 UR6, c[0x0][0x220] ;  /* 0x0000880000067ab9 */ /* 0x000fe40000000a00 */
[----:B------:R-:W-:Y:S01]  /*7f50*/  DADD R4, |R14|, |UR6| ;  /* 0x400000060e047e29 */ /* 0x000fe20008000200 */
[----:B------:R-:W-:-:S07]  /*7f60*/  LOP3.LUT R15, R3, 0x80000000, R15, 0xb8, !PT ;  /* 0x80000000030f7812 */ /* 0x000fce00078eb80f */
[----:B------:R-:W-:-:S06]  /*7f70*/  DSETP.GTU.AND P0, PT, |R4|, +INF , PT ;  /* 0x7ff000000400742a */ /* 0x000fcc0003f0c200 */
[----:B------:R-:W-:Y:S02]  /*7f80*/  FSEL R14, R4, R2, P0 ;  /* 0x00000002040e7208 */ /* 0x000fe40000000000 */
[----:B------:R-:W-:-:S07]  /*7f90*/  FSEL R15, R5, R15, P0 ;  /* 0x0000000f050f7208 */ /* 0x000fce0000000000 */
.L_x_18479:
[----:B------:R-:W-:Y:S05]  /*7fa0*/  BSYNC B1 ;  /* 0x0000000000017941 */ /* 0x000fea0003800000 */
.L_x_18478:
        /* <DEDUP_REMOVED lines=33> */
.L_x_18488:
[----:B------:R-:W-:Y:S05]  /*81c0*/  BSYNC B2 ;  /* 0x0000000000027941 */ /* 0x000fea0003800000 */
.L_x_18487:
        /* <DEDUP_REMOVED lines=84> */
.L_x_18490:
[----:B------:R-:W-:Y:S02]  /*8710*/  FSEL R2, RZ, 3.37028055040000000000e+12, P2 ;  /* 0x54442d18ff027808 */ /* 0x000fe40001000000 */
[----:B------:R-:W-:-:S07]  /*8720*/  FSEL R3, RZ, 2.1426990032196044922, P2 ;  /* 0x400921fbff037808 */ /* 0x000fce0001000000 */
.L_x_18491:
[----:B------:R-:W-:Y:S05]  /*8730*/  BSYNC B0 ;  /* 0x0000000000007941 */ /* 0x000fea0003800000 */
.L_x_18489:
[----:B------:R-:W-:Y:S02]  /*8740*/  ULDC.64 UR6, c[0x0][0x220] ;  /* 0x0000880000067ab9 */ /* 0x000fe40000000a00 */
[----:B------:R-:W-:Y:S01]  /*8750*/  DADD R4, |R16|, |UR6| ;  /* 0x4000000610047e29 */ /* 0x000fe20008000200 */
[----:B------:R-:W-:-:S07]  /*8760*/  LOP3.LUT R17, R3, 0x80000000, R17, 0xb8, !PT ;  /* 0x8000000003117812 */ /* 0x000fce00078eb811 */
[----:B------:R-:W-:-:S06]  /*8770*/  DSETP.GTU.AND P0, PT, |R4|, +INF , PT ;  /* 0x7ff000000400742a */ /* 0x000fcc0003f0c200 */
[----:B------:R-:W-:Y:S02]  /*8780*/  FSEL R16, R4, R2, P0 ;  /* 0x0000000204107208 */ /* 0x000fe40000000000 */
[----:B------:R-:W-:-:S07]  /*8790*/  FSEL R17, R5, R17, P0 ;  /* 0x0000001105117208 */ /* 0x000fce0000000000 */
.L_x_18486:
[----:B------:R-:W-:Y:S05]  /*87a0*/  BSYNC B1 ;  /* 0x0000000000017941 */ /* 0x000fea0003800000 */
.L_x_18485:
        /* <DEDUP_REMOVED lines=33> */
.L_x_18495:
[----:B------:R-:W-:Y:S05]  /*89c0*/  BSYNC B2 ;  /* 0x0000000000027941 */ /* 0x000fea0003800000 */
.L_x_18494:
        /* <DEDUP_REMOVED lines=84> */
.L_x_18497:
[----:B------:R-:W-:Y:S02]  /*8f10*/  FSEL R2, RZ, 3.37028055040000000000e+12, P2 ;  /* 0x54442d18ff027808 */ /* 0x000fe40001000000 */
[----:B------:R-:W-:-:S07]  /*8f20*/  FSEL R3, RZ, 2.1426990032196044922, P2 ;  /* 0x400921fbff037808 */ /* 0x000fce0001000000 */
.L_x_18498:
[----:B------:R-:W-:Y:S05]  /*8f30*/  BSYNC B0 ;  /* 0x0000000000007941 */ /* 0x000fea0003800000 */
.L_x_18496:
[----:B------:R-:W-:Y:S02]  /*8f40*/  ULDC.64 UR6, c[0x0][0x220] ;  /* 0x0000880000067ab9 */ /* 0x000fe40000000a00 */
[----:B------:R-:W-:Y:S01]  /*8f50*/  DADD R4, |R18|, |UR6| ;  /* 0x4000000612047e29 */ /* 0x000fe20008000200 */
[----:B------:R-:W-:-:S07]  /*8f60*/  LOP3.LUT R19, R3, 0x80000000, R19, 0xb8, !PT ;  /* 0x8000000003137812 */ /* 0x000fce00078eb813 */
[----:B------:R-:W-:-:S06]  /*8f70*/  DSETP.GTU.AND P0, PT, |R4|, +INF , PT ;  /* 0x7ff000000400742a */ /* 0x000fcc0003f0c200 */
[----:B------:R-:W-:Y:S02]  /*8f80*/  FSEL R18, R4, R2, P0 ;  /* 0x0000000204127208 */ /* 0x000fe40000000000 */
[----:B------:R-:W-:-:S07]  /*8f90*/  FSEL R19, R5, R19, P0 ;  /* 0x0000001305137208 */ /* 0x000fce0000000000 */
.L_x_18493:
[----:B------:R-:W-:Y:S05]  /*8fa0*/  BSYNC B1 ;  /* 0x0000000000017941 */ /* 0x000fea0003800000 */
.L_x_18492:
        /* <DEDUP_REMOVED lines=33> */
.L_x_18502:
[----:B------:R-:W-:Y:S05]  /*91c0*/  BSYNC B2 ;  /* 0x0000000000027941 */ /* 0x000fea0003800000 */
.L_x_18501:
        /* <DEDUP_REMOVED lines=84> */
.L_x_18504:
[----:B------:R-:W-:Y:S02]  /*9710*/  FSEL R2, RZ, 3.37028055040000000000e+12, P2 ;  /* 0x54442d18ff027808 */ /* 0x000fe40001000000 */
[----:B------:R-:W-:-:S07]  /*9720*/  FSEL R3, RZ, 2.1426990032196044922, P2 ;  /* 0x400921fbff037808 */ /* 0x000fce0001000000 */
.L_x_18505:
[----:B------:R-:W-:Y:S05]  /*9730*/  BSYNC B0 ;  /* 0x0000000000007941 */ /* 0x000fea0003800000 */
.L_x_18503:
[----:B------:R-:W-:Y:S02]  /*9740*/  ULDC.64 UR6, c[0x0][0x220] ;  /* 0x0000880000067ab9 */ /* 0x000fe40000000a00 */
[----:B------:R-:W-:Y:S01]  /*9750*/  DADD R4, |R20|, |UR6| ;  /* 0x4000000614047e29 */ /* 0x000fe20008000200 */
[----:B------:R-:W-:-:S07]  /*9760*/  LOP3.LUT R21, R3, 0x80000000, R21, 0xb8, !PT ;  /* 0x8000000003157812 */ /* 0x000fce00078eb815 */
[----:B------:R-:W-:-:S06]  /*9770*/  DSETP.GTU.AND P0, PT, |R4|, +INF , PT ;  /* 0x7ff000000400742a */ /* 0x000fcc0003f0c200 */
[----:B------:R-:W-:Y:S02]  /*9780*/  FSEL R20, R4, R2, P0 ;  /* 0x0000000204147208 */ /* 0x000fe40000000000 */
[----:B------:R-:W-:-:S07]  /*9790*/  FSEL R21, R5, R21, P0 ;  /* 0x0000001505157208 */ /* 0x000fce0000000000 */
.L_x_18500:
[----:B------:R-:W-:Y:S05]  /*97a0*/  BSYNC B1 ;  /* 0x0000000000017941 */ /* 0x000fea0003800000 */
.L_x_18499:
        /* <DEDUP_REMOVED lines=33> */
.L_x_18509:
[----:B------:R-:W-:Y:S05]  /*99c0*/  BSYNC B2 ;  /* 0x0000000000027941 */ /* 0x000fea0003800000 */
.L_x_18508:
        /* <DEDUP_REMOVED lines=84> */
.L_x_18511:
[----:B------:R-:W-:Y:S02]  /*9f10*/  FSEL R2, RZ, 3.37028055040000000000e+12, P2 ;  /* 0x54442d18ff027808 */ /* 0x000fe40001000000 */
[----:B------:R-:W-:-:S07]  /*9f20*/  FSEL R3, RZ, 2.1426990032196044922, P2 ;  /* 0x400921fbff037808 */ /* 0x000fce0001000000 */
.L_x_18512:
[----:B------:R-:W-:Y:S05]  /*9f30*/  BSYNC B0 ;  /* 0x0000000000007941 */ /* 0x000fea0003800000 */
.L_x_18510:
[----:B------:R-:W-:Y:S02]  /*9f40*/  ULDC.64 UR6, c[0x0][0x220] ;  /* 0x0000880000067ab9 */ /* 0x000fe40000000a00 */
[----:B------:R-:W-:Y:S01]  /*9f50*/  DADD R4, |R22|, |UR6| ;  /* 0x4000000616047e29 */ /* 0x000fe20008000200 */
[----:B------:R-:W-:-:S07]  /*9f60*/  LOP3.LUT R23, R3, 0x80000000, R23, 0xb8, !PT ;  /* 0x8000000003177812 */ /* 0x000fce00078eb817 */
[----:B------:R-:W-:-:S06]  /*9f70*/  DSETP.GTU.AND P0, PT, |R4|, +INF , PT ;  /* 0x7ff000000400742a */ /* 0x000fcc0003f0c200 */
[----:B------:R-:W-:Y:S02]  /*9f80*/  FSEL R22, R4, R2, P0 ;  /* 0x0000000204167208 */ /* 0x000fe40000000000 */
[----:B------:R-:W-:-:S07]  /*9f90*/  FSEL R23, R5, R23, P0 ;  /* 0x0000001705177208 */ /* 0x000fce0000000000 */
.L_x_18507:
[----:B------:R-:W-:Y:S05]  /*9fa0*/  BSYNC B1 ;  /* 0x0000000000017941 */ /* 0x000fea0003800000 */
.L_x_18506:
        /* <DEDUP_REMOVED lines=33> */
.L_x_18516:
[----:B------:R-:W-:Y:S05]  /*a1c0*/  BSYNC B2 ;  /* 0x0000000000027941 */ /* 0x000fea0003800000 */
.L_x_18515:
        /* <DEDUP_REMOVED lines=84> */
.L_x_18518:
[----:B------:R-:W-:Y:S02]  /*a710*/  FSEL R2, RZ, 3.37028055040000000000e+12, P2 ;  /* 0x54442d18ff027808 */ /* 0x000fe40001000000 */
[----:B------:R-:W-:-:S07]  /*a720*/  FSEL R3, RZ, 2.1426990032196044922, P2 ;  /* 0x400921fbff037808 */ /* 0x000fce0001000000 */
.L_x_18519:
[----:B------:R-:W-:Y:S05]  /*a730*/  BSYNC B0 ;  /* 0x0000000000007941 */ /* 0x000fea0003800000 */
.L_x_18517:
[----:B------:R-:W-:Y:S02]  /*a740*/  ULDC.64 UR6, c[0x0][0x220] ;  /* 0x0000880000067ab9 */ /* 0x000fe40000000a00 */
[----:B------:R-:W-:Y:S01]  /*a750*/  DADD R4, |R28|, |UR6| ;  /* 0x400000061c047e29 */ /* 0x000fe20008000200 */
[----:B------:R-:W-:-:S07]  /*a760*/  LOP3.LUT R29, R3, 0x80000000, R29, 0xb8, !PT ;  /* 0x80000000031d7812 */ /* 0x000fce00078eb81d */
[----:B------:R-:W-:-:S06]  /*a770*/  DSETP.GTU.AND P0, PT, |R4|, +INF , PT ;  /* 0x7ff000000400742a */ /* 0x000fcc0003f0c200 */
[----:B------:R-:W-:Y:S02]  /*a780*/  FSEL R28, R4, R2, P0 ;  /* 0x00000002041c7208 */ /* 0x000fe40000000000 */
[----:B------:R-:W-:-:S07]  /*a790*/  FSEL R29, R5, R29, P0 ;  /* 0x0000001d051d7208 */ /* 0x000fce0000000000 */
.L_x_18514:
[----:B------:R-:W-:Y:S05]  /*a7a0*/  BSYNC B1 ;  /* 0x0000000000017941 */ /* 0x000fea0003800000 */
.L_x_18513:
        /* <DEDUP_REMOVED lines=33> */
.L_x_18523:
[----:B------:R-:W-:Y:S05]  /*a9c0*/  BSYNC B2 ;  /* 0x0000000000027941 */ /* 0x000fea0003800000 */
.L_x_18522:
        /* <DEDUP_REMOVED lines=84> */
.L_x_18525:
[----:B------:R-:W-:Y:S02]  /*af10*/  FSEL R2, RZ, 3.37028055040000000000e+12, P2 ;  /* 0x54442d18ff027808 */ /* 0x000fe40001000000 */
[----:B------:R-:W-:-:S07]  /*af20*/  FSEL R3, RZ, 2.1426990032196044922, P2 ;  /* 0x400921fbff037808 */ /* 0x000fce0001000000 */
.L_x_18526:
[----:B------:R-:W-:Y:S05]  /*af30*/  BSYNC B0 ;  /* 0x0000000000007941 */ /* 0x000fea0003800000 */
.L_x_18524:
[----:B------:R-:W-:Y:S01]  /*af40*/  ULDC.64 UR6, c[0x0][0x220] ;  /* 0x0000880000067ab9 */ /* 0x000fe20000000a00 */
[----:B------:R-:W-:Y:S01]  /*af50*/  LOP3.LUT R3, R3, 0x80000000, R31, 0xb8, !PT ;  /* 0x8000000003037812 */ /* 0x000fe200078eb81f */
[----:B------:R-:W-:-:S08]  /*af60*/  DADD R4, |R30|, |UR6| ;  /* 0x400000061e047e29 */ /* 0x000fd00008000200 */
[----:B------:R-:W-:-:S06]  /*af70*/  DSETP.GTU.AND P0, PT, |R4|, +INF , PT ;  /* 0x7ff000000400742a */ /* 0x000fcc0003f0c200 */
[----:B------:R-:W-:Y:S02]  /*af80*/  FSEL R0, R4, R2, P0 ;  /* 0x0000000204007208 */ /* 0x000fe40000000000 */
[----:B------:R-:W-:-:S07]  /*af90*/  FSEL R3, R5, R3, P0 ;  /* 0x0000000305037208 */ /* 0x000fce0000000000 */
.L_x_18521:
[----:B------:R-:W-:Y:S05]  /*afa0*/  BSYNC B1 ;  /* 0x0000000000017941 */ /* 0x000fea0003800000 */
.L_x_18520:
        /* <DEDUP_REMOVED lines=17> */
.L_x_18529:
[----:B------:R-:W-:-:S13]  /*b0c0*/  ISETP.GE.AND P0, PT, R11, R10, PT ;  /* 0x0000000a0b00720c */ /* 0x000fda0003f06270 */
[----:B------:R-:W-:Y:S05]  /*b0d0*/  @P0 BRA `(.L_x_18531) ;  /* 0x0000000000300947 */ /* 0x000fea0003800000 */
[----:B0-----:R-:W0:Y:S01]  /*b0e0*/  LDC.64 R4, c[0x0][0x228] ;  /* 0x00008a00ff047b82 */ /* 0x001e220000000a00 */
[----:B------:R-:W-:Y:S02]  /*b0f0*/  IMAD.IADD R9, R7, 0x1, R11 ;  /* 0x0000000107097824 */ /* 0x000fe400078e020b */
[----:B------:R-:W-:Y:S02]  /*b100*/  VIADD R11, R11, 0x80 ;  /* 0x000000800b0b7836 */ /* 0x000fe40000000000 */
[----:B0-----:R-:W-:-:S05]  /*b110*/  IMAD.WIDE.U32 R4, R9, 0x8, R4 ;  /* 0x0000000809047825 */ /* 0x001fca00078e0004 */
[----:B-----5:R1:W-:Y:S02]  /*b120*/  STG.E.64 desc[UR4][R4.64], R16 ;  /* 0x0000001004007986 */ /* 0x0203e4000c101b04 */
.L_x_18530:
[----:B------:R-:W-:-:S13]  /*b130*/  ISETP.GE.AND P0, PT, R11, R10, PT ;  /* 0x0000000a0b00720c */ /* 0x000fda0003f06270 */
[----:B------:R-:W-:Y:S05]  /*b140*/  @P0 BRA `(.L_x_18532) ;  /* 0x0000000000300947 */ /* 0x000fea0003800000 */
[----:B01----:R-:W0:Y:S01]  /*b150*/  LDC.64 R4, c[0x0][0x228] ;  /* 0x00008a00ff047b82 */ /* 0x003e220000000a00 */
[----:B------:R-:W-:Y:S02]  /*b160*/  IMAD.IADD R9, R7, 0x1, R11 ;  /* 0x0000000107097824 */ /* 0x000fe400078e020b */
[----:B------:R-:W-:Y:S02]  /*b170*/  VIADD R11, R11, 0x80 ;  /* 0x000000800b0b7836 */ /* 0x000fe40000000000 */
[----:B0-----:R-:W-:-:S05]  /*b180*/  IMAD.WIDE.U32 R4, R9, 0x8, R4 ;  /* 0x0000000809047825 */ /* 0x001fca00078e0004 */
[----:B------:R1:W-:Y:S02]  /*b190*/  STG.E.64 desc[UR4][R4.64], R18 ;  /* 0x0000001204007986 */ /* 0x0003e4000c101b04 */
.L_x_18531:
[----:B------:R-:W-:-:S13]  /*b1a0*/  ISETP.GE.AND P0, PT, R11, R10, PT ;  /* 0x0000000a0b00720c */ /* 0x000fda0003f06270 */
[----:B------:R-:W-:Y:S05]  /*b1b0*/  @P0 BRA `(.L_x_18533) ;  /* 0x0000000000340947 */ /* 0x000fea0003800000 */
[----:B01----:R-:W0:Y:S01]  /*b1c0*/  LDC.64 R4, c[0x0][0x228] ;  /* 0x00008a00ff047b82 */ /* 0x003e220000000a00 */
[----:B------:R-:W-:Y:S02]  /*b1d0*/  IMAD.IADD R9, R7, 0x1, R11 ;  /* 0x0000000107097824 */ /* 0x000fe400078e020b */
[----:B------:R-:W-:Y:S02]  /*b1e0*/  VIADD R11, R11, 0x80 ;  /* 0x000000800b0b7836 */ /* 0x000fe40000000000 */
[----:B0-----:R-:W-:-:S05]  /*b1f0*/  IMAD.WIDE.U32 R4, R9, 0x8, R4 ;  /* 0x0000000809047825 */ /* 0x001fca00078e0004 */
[----:B-----5:R2:W-:Y:S02]  /*b200*/  STG.E.64 desc[UR4][R4.64], R20 ;  /* 0x0000001404007986 */ /* 0x0205e4000c101b04 */
.L_x_18532:
        /* <DEDUP_REMOVED lines=8> */
.L_x_18533:
[----:B------:R-:W-:Y:S05]  /*b290*/  BSYNC B1 ;  /* 0x0000000000017941 */ /* 0x000fea0003800000 */
.L_x_18528:
[----:B------:R-:W-:-:S13]  /*b2a0*/  ISETP.GE.AND P0, PT, R11, R10, PT ;  /* 0x0000000a0b00720c */ /* 0x000fda0003f06270 */
[----:B012---:R-:W0:Y:S01]  /*b2b0*/  @!P0 LDC.64 R4, c[0x0][0x228] ;  /* 0x00008a00ff048b82 */ /* 0x007e220000000a00 */
[----:B------:R-:W-:Y:S02]  /*b2c0*/  @!P0 IMAD.IADD R9, R7, 0x1, R11 ;  /* 0x0000000107098824 */ /* 0x000fe400078e020b */
[----:B------:R-:W-:Y:S02]  /*b2d0*/  @!P0 VIADD R11, R11, 0x80 ;  /* 0x000000800b0b8836 */ /* 0x000fe40000000000 */
[----:B0-----:R-:W-:-:S05]  /*b2e0*/  @!P0 IMAD.WIDE.U32 R4, R9, 0x8, R4 ;  /* 0x0000000809048825 */ /* 0x001fca00078e0004 */
[----:B-----5:R3:W-:Y:S02]  /*b2f0*/  @!P0 STG.E.64 desc[UR4][R4.64], R28 ;  /* 0x0000001c04008986 */ /* 0x0207e4000c101b04 */
.L_x_18534:
[----:B------:R-:W-:Y:S05]  /*b300*/  BSYNC B0 ;  /* 0x0000000000007941 */ /* 0x000fea0003800000 */
.L_x_18527:
        /* <DEDUP_REMOVED lines=9> */
        .weak           $__internal_75_$__cuda_sm20_div_rn_f64_full
        .type           $__internal_75_$__cuda_sm20_div_rn_f64_full,@function
        .size           $__internal_75_$__cuda_sm20_div_rn_f64_full,(.L_x_19751 - $__internal_75_$__cuda_sm20_div_rn_f64_full)
$__internal_75_$__cuda_sm20_div_rn_f64_full:
        /* <DEDUP_REMOVED lines=70> */
.L_x_18536:
        /* <DEDUP_REMOVED lines=17> */
.L_x_18539:
[----:B------:R-:W-:Y:S01]  /*b910*/  LOP3.LUT R3, R27, 0x80000, RZ, 0xfc, !PT ;  /* 0x000800001b037812 */ /* 0x000fe200078efcff */
[----:B------:R-:W-:-:S04]  /*b920*/  IMAD.MOV.U32 R38, RZ, RZ, R26 ;  /* 0x000000ffff267224 */ /* 0x000fc800078e001a */
[----:B------:R-:W-:Y:S01]  /*b930*/  IMAD.MOV.U32 R39, RZ, RZ, R3 ;  /* 0x000000ffff277224 */ /* 0x000fe200078e0003 */
[----:B------:R-:W-:Y:S06]  /*b940*/  BRA `(.L_x_18537) ;  /* 0x00000000000c7947 */ /* 0x000fec0003800000 */
.L_x_18538:
[----:B------:R-:W-:Y:S01]  /*b950*/  LOP3.LUT R3, R35, 0x80000, RZ, 0xfc, !PT ;  /* 0x0008000023037812 */ /* 0x000fe200078efcff */
[----:B------:R-:W-:-:S04]  /*b960*/  IMAD.MOV.U32 R38, RZ, RZ, R34 ;  /* 0x000000ffff267224 */ /* 0x000fc800078e0022 */
[----:B------:R-:W-:-:S07]  /*b970*/  IMAD.MOV.U32 R39, RZ, RZ, R3 ;  /* 0x000000ffff277224 */ /* 0x000fce00078e0003 */
.L_x_18537:
[----:B------:R-:W-:Y:S05]  /*b980*/  BSYNC B0 ;  /* 0x0000000000007941 */ /* 0x000fea0003800000 */
.L_x_18535:
[----:B------:R-:W-:Y:S02]  /*b990*/  IMAD.MOV.U32 R4, RZ, RZ, R0 ;  /* 0x000000ffff047224 */ /* 0x000fe400078e0000 */
[----:B------:R-:W-:Y:S02]  /*b9a0*/  IMAD.MOV.U32 R5, RZ, RZ, 0x0 ;  /* 0x00000000ff057424 */ /* 0x000fe400078e00ff */
[----:B------:R-:W-:Y:S02]  /*b9b0*/  IMAD.MOV.U32 R2, RZ, RZ, R38 ;  /* 0x000000ffff027224 */ /* 0x000fe400078e0026 */
[----:B------:R-:W-:Y:S01]  /*b9c0*/  IMAD.MOV.U32 R3, RZ, RZ, R39 ;  /* 0x000000ffff037224 */ /* 0x000fe200078e0027 */
[----:B------:R-:W-:Y:S06]  /*b9d0*/  RET.REL.NODEC R4 `(_ZN2at6native29vectorized_elementwise_kernelILi4ENS0_13BUnaryFunctorIdddZZZNS0_17atan2_kernel_cudaERNS_18TensorIteratorBaseEENKUlvE_clEvENKUlvE_clEvEUlddE_EESt5arrayIPcLm2EEEEviT0_T1_) ;  /* 0xffffff4404887950 */ /* 0x000fec0003c3ffff */
.L_x_18540:
        /* <DEDUP_REMOVED lines=10> */
.L_x_19751:


//--------------------- .text._ZN2at6native29vectorized_elementwise_kernelILi8ENS0_13BUnaryFunctorIdddZZZNS0_17atan2_kernel_cudaERNS_18TensorIteratorBaseEENKUlvE_clEvENKUlvE_clEvEUlddE_EESt5arrayIPcLm2EEEEviT0_T1_ --------------------------
	.section	.text._ZN2at6native29vectorized_elementwise_kernelILi8ENS0_13BUnaryFunctorIdddZZZNS0_17atan2_kernel_cudaERNS_18TensorIteratorBaseEENKUlvE_clEvENKUlvE_clEvEUlddE_EESt5arrayIPcLm2EEEEviT0_T1_,"ax",@progbits
	.align	128
        .global         _ZN2at6native29vectorized_elementwise_kernelILi8ENS0_13BUnaryFunctorIdddZZZNS0_17atan2_kernel_cudaERNS_18TensorIteratorBaseEENKUlvE_clEvENKUlvE_clEvEUlddE_EESt5arrayIPcLm2EEEEviT0_T1_
        .type           _ZN2at6native29vectorized_elementwise_kernelILi8ENS0_13BUnaryFunctorIdddZZZNS0_17atan2_kernel_cudaERNS_18TensorIteratorBaseEENKUlvE_clEvENKUlvE_clEvEUlddE_EESt5arrayIPcLm2EEEEviT0_T1_,@function
        .size           _ZN2at6native29vectorized_elementwise_kernelILi8ENS0_13BUnaryFunctorIdddZZZNS0_17atan2_kernel_cudaERNS_18TensorIteratorBaseEENKUlvE_clEvENKUlvE_clEvEUlddE_EESt5arrayIPcLm2EEEEviT0_T1_,(.L_x_19752 - _ZN2at6native29vectorized_elementwise_kernelILi8ENS0_13BUnaryFunctorIdddZZZNS0_17atan2_kernel_cudaERNS_18TensorIteratorBaseEENKUlvE_clEvENKUlvE_clEvEUlddE_EESt5arrayIPcLm2EEEEviT0_T1_)
        .other          _ZN2at6native29vectorized_elementwise_kernelILi8ENS0_13BUnaryFunctorIdddZZZNS0_17atan2_kernel_cudaERNS_18TensorIteratorBaseEENKUlvE_clEvENKUlvE_clEvEUlddE_EESt5arrayIPcLm2EEEEviT0_T1_,@"STO_CUDA_ENTRY STV_DEFAULT"
_ZN2at6native29vectorized_elementwise_kernelILi8ENS0_13BUnaryFunctorIdddZZZNS0_17atan2_kernel_cudaERNS_18TensorIteratorBaseEENKUlvE_clEvENKUlvE_clEvEUlddE_EESt5arrayIPcLm2EEEEviT0_T1_:
.text._ZN2at6native29vectorized_elementwise_kernelILi8ENS0_13BUnaryFunctorIdddZZZNS0_17atan2_kernel_cudaERNS_18TensorIteratorBaseEENKUlvE_clEvENKUlvE_clEvEUlddE_EESt5arrayIPcLm2EEEEviT0_T1_:
        /* <DEDUP_REMOVED lines=46> */
[----:B-----5:R-:W-:Y:S05]  /*02e0*/  CALL.REL.NOINC `($__internal_76_$__cuda_sm20_div_rn_f64_full) ;  /* 0x000000b0002c7944 */ /* 0x020fea0003c00000 */
.L_x_18543:
[----:B------:R-:W-:Y:S05]  /*02f0*/  BSYNC B1 ;  /* 0x0000000000017941 */ /* 0x000fea0003800000 */
.L_x_18542:
        /* <DEDUP_REMOVED lines=74> */
.L_x_18546:
[----:B------:R-:W-:Y:S05]  /*07a0*/  BSYNC B0 ;  /* 0x0000000000007941 */ /* 0x000fea0003800000 */
.L_x_18545:
        /* <DEDUP_REMOVED lines=33> */
[----:B-----5:R-:W-:Y:S05]  /*09c0*/  CALL.REL.NOINC `($__internal_76_$__cuda_sm20_div_rn_f64_full) ;  /* 0x000000a800747944 */ /* 0x020fea0003c00000 */
.L_x_18548:
[----:B------:R-:W-:Y:S05]  /*09d0*/  BSYNC B1 ;  /* 0x0000000000017941 */ /* 0x000fea0003800000 */
.L_x_18547:
        /* <DEDUP_REMOVED lines=74> */
.L_x_18550:
[----:B------:R-:W-:Y:S05]  /*0e80*/  BSYNC B0 ;  /* 0x0000000000007941 */ /* 0x000fea0003800000 */
.L_x_18549:
        /* <DEDUP_REMOVED lines=32> */
[----:B------:R-:W-:Y:S05]  /*1090*/  CALL.REL.NOINC `($__internal_76_$__cuda_sm20_div_rn_f64_full) ;  /* 0x000000a000c07944 */ /* 0x000fea0003c00000 */
.L_x_18552:
[----:B------:R-:W-:Y:S05]  /*10a0*/  BSYNC B1 ;  /* 0x0000000000017941 */ /* 0x000fea0003800000 */
.L_x_18551:
        /* <DEDUP_REMOVED lines=75> */
.L_x_18554:
[----:B------:R-:W-:Y:S05]  /*1560*/  BSYNC B0 ;  /* 0x0000000000007941 */ /* 0x000fea0003800000 */
.L_x_18553:
        /* <DEDUP_REMOVED lines=34> */
.L_x_18556:
[----:B------:R-:W-:Y:S05]  /*1790*/  BSYNC B1 ;  /* 0x0000000000017941 */ /* 0x000fea0003800000 */
.L_x_18555:
        /* <DEDUP_REMOVED lines=74> */
.L_x_18558:
[----:B------:R-:W-:Y:S05]  /*1c40*/  BSYNC B0 ;  /* 0x0000000000007941 */ /* 0x000fea0003800000 */
.L_x_18557:
        /* <DEDUP_REMOVED lines=33> */
.L_x_18560:
[----:B------:R-:W-:Y:S05]  /*1e60*/  BSYNC B1 ;  /* 0x0000000000017941 */ /* 0x000fea0003800000 */
.L_x_18559:
        /* <DEDUP_REMOVED lines=75> */
.L_x_18562:
[----:B------:R-:W-:Y:S05]  /*2320*/  BSYNC B0 ;  /* 0x0000000000007941 */ /* 0x000fea0003800000 */
.L_x_18561:
        /* <DEDUP_REMOVED lines=34> */
.L_x_18564:
[----:B------:R-:W-:Y:S05]  /*2550*/  BSYNC B1 ;  /* 0x0000000000017941 */ /* 0x000fea0003800000 */
.L_x_18563:
        /* <DEDUP_REMOVED lines=74> */
.L_x_18566:
[----:B------:R-:W-:Y:S05]  /*2a00*/  BSYNC B0 ;  /* 0x0000000000007941 */ /* 0x000fea0003800000 */
.L_x_18565:
        /* <DEDUP_REMOVED lines=33> */
.L_x_18568:
[----:B------:R-:W-:Y:S05]  /*2c20*/  BSYNC B1 ;  /* 0x0000000000017941 */ /* 0x000fea0003800000 */
.L_x_18567:
        /* <DEDUP_REMOVED lines=75> */
.L_x_18570:
[----:B------:R-:W-:Y:S05]  /*30e0*/  BSYNC B0 ;  /* 0x0000000000007941 */ /* 0x000fea0003800000 */
.L_x_18569:
        /* <DEDUP_REMOVED lines=34> */
.L_x_18572:
[----:B------:R-:W-:Y:S05]  /*3310*/  BSYNC B1 ;  /* 0x0000000000017941 */ /* 0x000fea0003800000 */
.L_x_18571:
        /* <DEDUP_REMOVED lines=73> */
.L_x_18574:
[----:B------:R-:W-:Y:S05]  /*37b0*/  BSYNC B0 ;  /* 0x0000000000007941 */ /* 0x000fea0003800000 */
.L_x_18573:
[----:B------:R-:W-:Y:S02]  /*37c0*/  ULDC.64 UR6, c[0x0][0x220] ;  /* 0x0000880000067ab9 */ /* 0x000fe40000000a00 */
[----:B------:R-:W-:Y:S01]  /*37d0*/  DADD R2, |R18|, |UR6| ;  /* 0x4000000612027e29 */ /* 0x000fe20008000200 */
[----:B------:R-:W-:-:S07]  /*37e0*/  LOP3.LUT R19, R31, 0x80000000, R19, 0xb8, !PT ;  /* 0x800000001f137812 */ /* 0x000fce00078eb813 */
[----:B------:R-:W-:-:S06]  /*37f0*/  DSETP.GTU.AND P0, PT, |R2|, +INF , PT ;  /* 0x7ff000000200742a */ /* 0x000fcc0003f0c200 */
[----:B------:R-:W-:Y:S02]  /*3800*/  FSEL R18, R2, R30, P0 ;  /* 0x0000001e02127208 */ /* 0x000fe40000000000 */
[----:B------:R-:W-:Y:S01]  /*3810*/  FSEL R19, R3, R19, P0 ;  /* 0x0000001303137208 */ /* 0x000fe20000000000 */
[----:B------:R-:W-:Y:S06]  /*3820*/  BRA `(.L_x_18575) ;  /* 0x0000003000d87947 */ /* 0x000fec0003800000 */
.L_x_18544:
        /* <DEDUP_REMOVED lines=18> */
.L_x_18577:
[----:B------:R-:W-:Y:S05]  /*3950*/  BSYNC B0 ;  /* 0x0000000000007941 */ /* 0x000fea0003800000 */
.L_x_18576:
        /* <DEDUP_REMOVED lines=35> */
.L_x_18579:
[----:B------:R-:W-:Y:S05]  /*3b90*/  BSYNC B1 ;  /* 0x0000000000017941 */ /* 0x000fea0003800000 */
.L_x_18578:
        /* <DEDUP_REMOVED lines=77> */
.L_x_18581:
[----:B------:R-:W-:Y:S05]  /*4070*/  BSYNC B0 ;  /* 0x0000000000007941 */ /* 0x000fea0003800000 */
.L_x_18580:
        /* <DEDUP_REMOVED lines=33> */
.L_x_18583:
[----:B------:R-:W-:Y:S05]  /*4290*/  BSYNC B1 ;  /* 0x0000000000017941 */ /* 0x000fea0003800000 */
.L_x_18582:
        /* <DEDUP_REMOVED lines=79> */
.L_x_18585:
[----:B------:R-:W-:Y:S05]  /*4790*/  BSYNC B0 ;  /* 0x0000000000007941 */ /* 0x000fea0003800000 */
.L_x_18584:
        /* <DEDUP_REMOVED lines=35> */
.L_x_18587:
[----:B------:R-:W-:Y:S05]  /*49d0*/  BSYNC B1 ;  /* 0x0000000000017941 */ /* 0x000fea0003800000 */
.L_x_18586:
        /* <DEDUP_REMOVED lines=77> */
.L_x_18589:
[----:B------:R-:W-:Y:S05]  /*4eb0*/  BSYNC B0 ;  /* 0x0000000000007941 */ /* 0x000fea0003800000 */
.L_x_18588:
        /* <DEDUP_REMOVED lines=33> */
.L_x_18591:
[----:B------:R-:W-:Y:S05]  /*50d0*/  BSYNC B1 ;  /* 0x0000000000017941 */ /* 0x000fea0003800000 */
.L_x_18590:
        /* <DEDUP_REMOVED lines=79> */
.L_x_18593:
[----:B------:R-:W-:Y:S05]  /*55d0*/  BSYNC B0 ;  /* 0x0000000000007941 */ /* 0x000fea0003800000 */
.L_x_18592:
        /* <DEDUP_REMOVED lines=35> */
.L_x_18595:
[----:B------:R-:W-:Y:S05]  /*5810*/  BSYNC B1 ;  /* 0x0000000000017941 */ /* 0x000fea0003800000 */
.L_x_18594:
        /* <DEDUP_REMOVED lines=77> */
.L_x_18597:
[----:B------:R-:W-:Y:S05]  /*5cf0*/  BSYNC B0 ;  /* 0x0000000000007941 */ /* 0x000fea0003800000 */
.L_x_18596:
        /* <DEDUP_REMOVED lines=33> */
.L_x_18599:
[----:B------:R-:W-:Y:S05]  /*5f10*/  BSYNC B1 ;  /* 0x0000000000017941 */ /* 0x000fea0003800000 */
.L_x_18598:
        /* <DEDUP_REMOVED lines=79> */
.L_x_18601:
[----:B------:R-:W-:Y:S05]  /*6410*/  BSYNC B0 ;  /* 0x0000000000007941 */ /* 0x000fea0003800000 */
.L_x_18600:
        /* <DEDUP_REMOVED lines=35> */
.L_x_18603:
[----:B------:R-:W-:Y:S05]  /*6650*/  BSYNC B1 ;  /* 0x0000000000017941 */ /* 0x000fea0003800000 */
.L_x_18602:
        /* <DEDUP_REMOVED lines=76> */
.L_x_18605:
[----:B------:R-:W-:Y:S05]  /*6b20*/  BSYNC B0 ;  /* 0x0000000000007941 */ /* 0x000fea0003800000 */
.L_x_18604:
[----:B------:R-:W-:Y:S02]  /*6b30*/  ULDC.64 UR6, c[0x0][0x220] ;  /* 0x0000880000067ab9 */ /* 0x000fe40000000a00 */
[----:B------:R-:W-:Y:S01]  /*6b40*/  DADD R2, |R18|, |UR6| ;  /* 0x4000000612027e29 */ /* 0x000fe20008000200 */
[----:B------:R-:W-:-:S07]  /*6b50*/  LOP3.LUT R19, R31, 0x80000000, R19, 0xb8, !PT ;  /* 0x800000001f137812 */ /* 0x000fce00078eb813 */
[----:B------:R-:W-:-:S06]  /*6b60*/  DSETP.GTU.AND P0, PT, |R2|, +INF , PT ;  /* 0x7ff000000200742a */ /* 0x000fcc0003f0c200 */
[----:B------:R-:W-:Y:S02]  /*6b70*/  FSEL R18, R2, R30, P0 ;  /* 0x0000001e02127208 */ /* 0x000fe40000000000 */
[----:B------:R-:W-:-:S07]  /*6b80*/  FSEL R19, R3, R19, P0 ;  /* 0x0000001303137208 */ /* 0x000fce0000000000 */
.L_x_18575:
        /* <DEDUP_REMOVED lines=11> */
.L_x_18541:
        /* <DEDUP_REMOVED lines=86> */
[----:B------:R-:W-:Y:S05]  /*71a0*/  CALL.REL.NOINC `($__internal_76_$__cuda_sm20_div_rn_f64_full) ;  /* 0x00000040007c7944 */ /* 0x000fea0003c00000 */
.L_x_18609:
[----:B------:R-:W-:Y:S05]  /*71b0*/  BSYNC B2 ;  /* 0x0000000000027941 */ /* 0x000fea0003800000 */
.L_x_18608:
        /* <DEDUP_REMOVED lines=84> */
.L_x_18611:
[----:B------:R-:W-:Y:S02]  /*7700*/  FSEL R2, RZ, 3.37028055040000000000e+12, P2 ;  /* 0x54442d18ff027808 */ /* 0x000fe40001000000 */
[----:B------:R-:W-:-:S07]  /*7710*/  FSEL R3, RZ, 2.1426990032196044922, P2 ;  /* 0x400921fbff037808 */ /* 0x000fce0001000000 */
.L_x_18612:
[----:B------:R-:W-:Y:S05]  /*7720*/  BSYNC B0 ;  /* 0x0000000000007941 */ /* 0x000fea0003800000 */
.L_x_18610:
[----:B------:R-:W-:Y:S02]  /*7730*/  ULDC.64 UR6, c[0x0][0x220] ;  /* 0x0000880000067ab9 */ /* 0x000fe40000000a00 */
[----:B------:R-:W-:Y:S01]  /*7740*/  DADD R4, |R12|, |UR6| ;  /* 0x400000060c047e29 */ /* 0x000fe20008000200 */
[----:B------:R-:W-:-:S07]  /*7750*/  LOP3.LUT R13, R3, 0x80000000, R13, 0xb8, !PT ;  /* 0x80000000030d7812 */ /* 0x000fce00078eb80d */
[----:B------:R-:W-:-:S06]  /*7760*/  DSETP.GTU.AND P0, PT, |R4|, +INF , PT ;  /* 0x7ff000000400742a */ /* 0x000fcc0003f0c200 */
[----:B------:R-:W-:Y:S02]  /*7770*/  FSEL R12, R4, R2, P0 ;  /* 0x00000002040c7208 */ /* 0x000fe40000000000 */
[----:B------:R-:W-:-:S07]  /*7780*/  FSEL R13, R5, R13, P0 ;  /* 0x0000000d050d7208 */ /* 0x000fce0000000000 */
.L_x_18607:
[----:B------:R-:W-:Y:S05]  /*7790*/  BSYNC B1 ;  /* 0x0000000000017941 */ /* 0x000fea0003800000 */
.L_x_18606:
        /* <DEDUP_REMOVED lines=34> */
.L_x_18616:
[----:B------:R-:W-:Y:S05]  /*79c0*/  BSYNC B2 ;  /* 0x0000000000027941 */ /* 0x000fea0003800000 */
.L_x_18615:
        /* <DEDUP_REMOVED lines=84> */
.L_x_18618:
[----:B------:R-:W-:Y:S02]  /*7f10*/  FSEL R2, RZ, 3.37028055040000000000e+12, P2 ;  /* 0x54442d18ff027808 */ /* 0x000fe40001000000 */
[----:B------:R-:W-:-:S07]  /*7f20*/  FSEL R3, RZ, 2.1426990032196044922, P2 ;  /* 0x400921fbff037808 */ /* 0x000fce0001000000 */
.L_x_18619:
[----:B------:R-:W-:Y:S05]  /*7f30*/  BSYNC B0 ;  /* 0x0000000000007941 */ /* 0x000fea0003800000 */
.L_x_18617:
[----:B------:R-:W-:Y:S02]  /*7f40*/  ULDC.64 UR6, c[0x0][0x220] ;  /* 0x0000880000067ab9 */ /* 0x000fe40000000a00 */
[----:B------:R-:W-:Y:S01]  /*7f50*/  DADD R4, |R14|, |UR6| ;  /* 0x400000060e047e29 */ /* 0x000fe20008000200 */
[----:B------:R-:W-:-:S07]  /*7f60*/  LOP3.LUT R15, R3, 0x80000000, R15, 0xb8, !PT ;  /* 0x80000000030f7812 */ /* 0x000fce00078eb80f */
[----:B------:R-:W-:-:S06]  /*7f70*/  DSETP.GTU.AND P0, PT, |R4|, +INF , PT ;  /* 0x7ff000000400742a */ /* 0x000fcc0003f0c200 */
[----:B------:R-:W-:Y:S02]  /*7f80*/  FSEL R14, R4, R2, P0 ;  /* 0x00000002040e7208 */ /* 0x000fe40000000000 */
[----:B------:R-:W-:-:S07]  /*7f90*/  FSEL R15, R5, R15, P0 ;  /* 0x0000000f050f7208 */ /* 0x000fce0000000000 */
.L_x_18614:
[----:B------:R-:W-:Y:S05]  /*7fa0*/  BSYNC B1 ;  /* 0x0000000000017941 */ /* 0x000fea0003800000 */
.L_x_18613:
        /* <DEDUP_REMOVED lines=33> */
.L_x_18623:
[----:B------:R-:W-:Y:S05]  /*81c0*/  BSYNC B2 ;  /* 0x0000000000027941 */ /* 0x000fea0003800000 */
.L_x_18622:
        /* <DEDUP_REMOVED lines=84> */
.L_x_18625:
[----:B------:R-:W-:Y:S02]  /*8710*/  FSEL R2, RZ, 3.37028055040000000000e+12, P2 ;  /* 0x54442d18ff027808 */ /* 0x000fe40001000000 */
[----:B------:R-:W-:-:S07]  /*8720*/  FSEL R3, RZ, 2.1426990032196044922, P2 ;  /* 0x400921fbff037808 */ /* 0x000fce0001000000 */
.L_x_18626:
[----:B------:R-:W-:Y:S05]  /*8730*/  BSYNC B0 ;  /* 0x0000000000007941 */ /* 0x000fea0003800000 */
.L_x_18624:
[----:B------:R-:W-:Y:S02]  /*8740*/  ULDC.64 UR6, c[0x0][0x220] ;  /* 0x0000880000067ab9 */ /* 0x000fe40000000a00 */
[----:B------:R-:W-:Y:S01]  /*8750*/  DADD R4, |R16|, |UR6| ;  /* 0x4000000610047e29 */ /* 0x000fe20008000200 */
[----:B------:R-:W-:-:S07]  /*8760*/  LOP3.LUT R17, R3, 0x80000000, R17, 0xb8, !PT ;  /* 0x8000000003117812 */ /* 0x000fce00078eb811 */
[----:B------:R-:W-:-:S06]  /*8770*/  DSETP.GTU.AND P0, PT, |R4|, +INF , PT ;  /* 0x7ff000000400742a */ /* 0x000fcc0003f0c200 */
[----:B------:R-:W-:Y:S02]  /*8780*/  FSEL R16, R4, R2, P0 ;  /* 0x0000000204107208 */ /* 0x000fe40000000000 */
[----:B------:R-:W-:-:S07]  /*8790*/  FSEL R17, R5, R17, P0 ;  /* 0x0000001105117208 */ /* 0x000fce0000000000 */
.L_x_18621:
[----:B------:R-:W-:Y:S05]  /*87a0*/  BSYNC B1 ;  /* 0x0000000000017941 */ /* 0x000fea0003800000 */
.L_x_18620:
        /* <DEDUP_REMOVED lines=33> */
.L_x_18630:
[----:B------:R-:W-:Y:S05]  /*89c0*/  BSYNC B2 ;  /* 0x0000000000027941 */ /* 0x000fea0003800000 */
.L_x_18629:
        /* <DEDUP_REMOVED lines=84> */
.L_x_18632:
[----:B------:R-:W-:Y:S02]  /*8f10*/  FSEL R2, RZ, 3.37028055040000000000e+12, P2 ;  /* 0x54442d18ff027808 */ /* 0x000fe40001000000 */
[----:B------:R-:W-:-:S07]  /*8f20*/  FSEL R3, RZ, 2.1426990032196044922, P2 ;  /* 0x400921fbff037808 */ /* 0x000fce0001000000 */
.L_x_18633:
[----:B------:R-:W-:Y:S05]  /*8f30*/  BSYNC B0 ;  /* 0x0000000000007941 */ /* 0x000fea0003800000 */
.L_x_18631:
[----:B------:R-:W-:Y:S02]  /*8f40*/  ULDC.64 UR6, c[0x0][0x220] ;  /* 0x0000880000067ab9 */ /* 0x000fe40000000a00 */
[----:B------:R-:W-:Y:S01]  /*8f50*/  DADD R4, |R18|, |UR6| ;  /* 0x4000000612047e29 */ /* 0x000fe20008000200 */
[----:B------:R-:W-:-:S07]  /*8f60*/  LOP3.LUT R19, R3, 0x80000000, R19, 0xb8, !PT ;  /* 0x8000000003137812 */ /* 0x000fce00078eb813 */
[----:B------:R-:W-:-:S06]  /*8f70*/  DSETP.GTU.AND P0, PT, |R4|, +INF , PT ;  /* 0x7ff000000400742a */ /* 0x000fcc0003f0c200 */
[----:B------:R-:W-:Y:S02]  /*8f80*/  FSEL R18, R4, R2, P0 ;  /* 0x0000000204127208 */ /* 0x000fe40000000000 */
[----:B------:R-:W-:-:S07]  /*8f90*/  FSEL R19, R5, R19, P0 ;  /* 0x0000001305137208 */ /* 0x000fce0000000000 */
.L_x_18628:
[----:B------:R-:W-:Y:S05]  /*8fa0*/  BSYNC B1 ;  /* 0x0000000000017941 */ /* 0x000fea0003800000 */
.L_x_18627:
        /* <DEDUP_REMOVED lines=33> */
.L_x_18637:
[----:B------:R-:W-:Y:S05]  /*91c0*/  BSYNC B2 ;  /* 0x0000000000027941 */ /* 0x000fea0003800000 */
.L_x_18636:
        /* <DEDUP_REMOVED lines=84> */
.L_x_18639:
[----:B------:R-:W-:Y:S02]  /*9710*/  FSEL R2, RZ, 3.37028055040000000000e+12, P2 ;  /* 0x54442d18ff027808 */ /* 0x000fe40001000000 */
[----:B------:R-:W-:-:S07]  /*9720*/  FSEL R3, RZ, 2.1426990032196044922, P2 ;  /* 0x400921fbff037808 */ /* 0x000fce0001000000 */
.L_x_18640:
[----:B------:R-:W-:Y:S05]  /*9730*/  BSYNC B0 ;  /* 0x0000000000007941 */ /* 0x000fea0003800000 */
.L_x_18638:
[----:B------:R-:W-:Y:S02]  /*9740*/  ULDC.64 UR6, c[0x0][0x220] ;  /* 0x0000880000067ab9 */ /* 0x000fe40000000a00 */
[----:B------:R-:W-:Y:S01]  /*9750*/  DADD R4, |R20|, |UR6| ;  /* 0x4000000614047e29 */ /* 0x000fe20008000200 */
[----:B------:R-:W-:-:S07]  /*9760*/  LOP3.LUT R21, R3, 0x80000000, R21, 0xb8, !PT ;  /* 0x8000000003157812 */ /* 0x000fce00078eb815 */
[----:B------:R-:W-:-:S06]  /*9770*/  DSETP.GTU.AND P0, PT, |R4|, +INF , PT ;  /* 0x7ff000000400742a */ /* 0x000fcc0003f0c200 */
[----:B------:R-:W-:Y:S02]  /*9780*/  FSEL R20, R4, R2, P0 ;  /* 0x0000000204147208 */ /* 0x000fe40000000000 */
[----:B------:R-:W-:-:S07]  /*9790*/  FSEL R21, R5, R21, P0 ;  /* 0x0000001505157208 */ /* 0x000fce0000000000 */
.L_x_18635:
[----:B------:R-:W-:Y:S05]  /*97a0*/  BSYNC B1 ;  /* 0x0000000000017941 */ /* 0x000fea0003800000 */
.L_x_18634:
        /* <DEDUP_REMOVED lines=33> */
.L_x_18644:
[----:B------:R-:W-:Y:S05]  /*99c0*/  BSYNC B2 ;  /* 0x0000000000027941 */ /* 0x000fea0003800000 */
.L_x_18643:
        /* <DEDUP_REMOVED lines=84> */
.L_x_18646:
[----:B------:R-:W-:Y:S02]  /*9f10*/  FSEL R2, RZ, 3.37028055040000000000e+12, P2 ;  /* 0x54442d18ff027808 */ /* 0x000fe40001000000 */
[----:B------:R-:W-:-:S07]  /*9f20*/  FSEL R3, RZ, 2.1426990032196044922, P2 ;  /* 0x400921fbff037808 */ /* 0x000fce0001000000 */
.L_x_18647:
[----:B------:R-:W-:Y:S05]  /*9f30*/  BSYNC B0 ;  /* 0x0000000000007941 */ /* 0x000fea0003800000 */
.L_x_18645:
[----:B------:R-:W-:Y:S02]  /*9f40*/  ULDC.64 UR6, c[0x0][0x220] ;  /* 0x0000880000067ab9 */ /* 0x000fe40000000a00 */
[----:B------:R-:W-:Y:S01]  /*9f50*/  DADD R4, |R22|, |UR6| ;  /* 0x4000000616047e29 */ /* 0x000fe20008000200 */
[----:B------:R-:W-:-:S07]  /*9f60*/  LOP3.LUT R23, R3, 0x80000000, R23, 0xb8, !PT ;  /* 0x8000000003177812 */ /* 0x000fce00078eb817 */
[----:B------:R-:W-:-:S06]  /*9f70*/  DSETP.GTU.AND P0, PT, |R4|, +INF , PT ;  /* 0x7ff000000400742a */ /* 0x000fcc0003f0c200 */
[----:B------:R-:W-:Y:S02]  /*9f80*/  FSEL R22, R4, R2, P0 ;  /* 0x0000000204167208 */ /* 0x000fe40000000000 */
[----:B------:R-:W-:-:S07]  /*9f90*/  FSEL R23, R5, R23, P0 ;  /* 0x0000001705177208 */ /* 0x000fce0000000000 */
.L_x_18642:
[----:B------:R-:W-:Y:S05]  /*9fa0*/  BSYNC B1 ;  /* 0x0000000000017941 */ /* 0x000fea0003800000 */
.L_x_18641:
        /* <DEDUP_REMOVED lines=33> */
.L_x_18651:
[----:B------:R-:W-:Y:S05]  /*a1c0*/  BSYNC B2 ;  /* 0x0000000000027941 */ /* 0x000fea0003800000 */
.L_x_18650:
        /* <DEDUP_REMOVED lines=84> */
.L_x_18653:
[----:B------:R-:W-:Y:S02]  /*a710*/  FSEL R2, RZ, 3.37028055040000000000e+12, P2 ;  /* 0x54442d18ff027808 */ /* 0x000fe40001000000 */
[----:B------:R-:W-:-:S07]  /*a720*/  FSEL R3, RZ, 2.1426990032196044922, P2 ;  /* 0x400921fbff037808 */ /* 0x000fce0001000000 */
.L_x_18654:
[----:B------:R-:W-:Y:S05]  /*a730*/  BSYNC B0 ;  /* 0x0000000000007941 */ /* 0x000fea0003800000 */
.L_x_18652:
[----:B------:R-:W-:Y:S02]  /*a740*/  ULDC.64 UR6, c[0x0][0x220] ;  /* 0x0000880000067ab9 */ /* 0x000fe40000000a00 */
[----:B------:R-:W-:Y:S01]  /*a750*/  DADD R4, |R28|, |UR6| ;  /* 0x400000061c047e29 */ /* 0x000fe20008000200 */
[----:B------:R-:W-:-:S07]  /*a760*/  LOP3.LUT R29, R3, 0x80000000, R29, 0xb8, !PT ;  /* 0x80000000031d7812 */ /* 0x000fce00078eb81d */
[----:B------:R-:W-:-:S06]  /*a770*/  DSETP.GTU.AND P0, PT, |R4|, +INF , PT ;  /* 0x7ff000000400742a */ /* 0x000fcc0003f0c200 */
[----:B------:R-:W-:Y:S02]  /*a780*/  FSEL R28, R4, R2, P0 ;  /* 0x00000002041c7208 */ /* 0x000fe40000000000 */
[----:B------:R-:W-:-:S07]  /*a790*/  FSEL R29, R5, R29, P0 ;  /* 0x0000001d051d7208 */ /* 0x000fce0000000000 */
.L_x_18649:
[----:B------:R-:W-:Y:S05]  /*a7a0*/  BSYNC B1 ;  /* 0x0000000000017941 */ /* 0x000fea0003800000 */
.L_x_18648:
        /* <DEDUP_REMOVED lines=33> */
.L_x_18658:
[----:B------:R-:W-:Y:S05]  /*a9c0*/  BSYNC B2 ;  /* 0x0000000000027941 */ /* 0x000fea0003800000 */
.L_x_18657:
        /* <DEDUP_REMOVED lines=84> */
.L_x_18660:
[----:B------:R-:W-:Y:S02]  /*af10*/  FSEL R2, RZ, 3.37028055040000000000e+12, P2 ;  /* 0x54442d18ff027808 */ /* 0x000fe40001000000 */
[----:B------:R-:W-:-:S07]  /*af20*/  FSEL R3, RZ, 2.1426990032196044922, P2 ;  /* 0x400921fbff037808 */ /* 0x000fce0001000000 */
.L_x_18661:
[----:B------:R-:W-:Y:S05]  /*af30*/  BSYNC B0 ;  /* 0x0000000000007941 */ /* 0x000fea0003800000 */
.L_x_18659:
[----:B------:R-:W-:Y:S01]  /*af40*/  ULDC.64 UR6, c[0x0][0x220] ;  /* 0x0000880000067ab9 */ /* 0x000fe20000000a00 */
[----:B------:R-:W-:Y:S01]  /*af50*/  LOP3.LUT R3, R3, 0x80000000, R31, 0xb8, !PT ;  /* 0x8000000003037812 */ /* 0x000fe200078eb81f */
[----:B------:R-:W-:-:S08]  /*af60*/  DADD R4, |R30|, |UR6| ;  /* 0x400000061e047e29 */ /* 0x000fd00008000200 */
[----:B------:R-:W-:-:S06]  /*af70*/  DSETP.GTU.AND P0, PT, |R4|, +INF , PT ;  /* 0x7ff000000400742a */ /* 0x000fcc0003f0c200 */
[----:B------:R-:W-:Y:S02]  /*af80*/  FSEL R0, R4, R2, P0 ;  /* 0x0000000204007208 */ /* 0x000fe40000000000 */
[----:B------:R-:W-:-:S07]  /*af90*/  FSEL R3, R5, R3, P0 ;  /* 0x0000000305037208 */ /* 0x000fce0000000000 */
.L_x_18656:
[----:B------:R-:W-:Y:S05]  /*afa0*/  BSYNC B1 ;  /* 0x0000000000017941 */ /* 0x000fea0003800000 */
.L_x_18655:
        /* <DEDUP_REMOVED lines=17> */
.L_x_18664:
[----:B------:R-:W-:-:S13]  /*b0c0*/  ISETP.GE.AND P0, PT, R11, R10, PT ;  /* 0x0000000a0b00720c */ /* 0x000fda0003f06270 */
[----:B------:R-:W-:Y:S05]  /*b0d0*/  @P0 BRA `(.L_x_18666) ;  /* 0x0000000000300947 */ /* 0x000fea0003800000 */
[----:B0-----:R-:W0:Y:S01]  /*b0e0*/  LDC.64 R4, c[0x0][0x228] ;  /* 0x00008a00ff047b82 */ /* 0x001e220000000a00 */
[----:B------:R-:W-:Y:S02]  /*b0f0*/  IMAD.IADD R9, R7, 0x1, R11 ;  /* 0x0000000107097824 */ /* 0x000fe400078e020b */
[----:B------:R-:W-:Y:S02]  /*b100*/  VIADD R11, R11, 0x80 ;  /* 0x000000800b0b7836 */ /* 0x000fe40000000000 */
[----:B0-----:R-:W-:-:S05]  /*b110*/  IMAD.WIDE.U32 R4, R9, 0x8, R4 ;  /* 0x0000000809047825 */ /* 0x001fca00078e0004 */
[----:B-----5:R1:W-:Y:S02]  /*b120*/  STG.E.64 desc[UR4][R4.64], R16 ;  /* 0x0000001004007986 */ /* 0x0203e4000c101b04 */
.L_x_18665:
[----:B------:R-:W-:-:S13]  /*b130*/  ISETP.GE.AND P0, PT, R11, R10, PT ;  /* 0x0000000a0b00720c */ /* 0x000fda0003f06270 */
[----:B------:R-:W-:Y:S05]  /*b140*/  @P0 BRA `(.L_x_18667) ;  /* 0x0000000000300947 */ /* 0x000fea0003800000 */
[----:B01----:R-:W0:Y:S01]  /*b150*/  LDC.64 R4, c[0x0][0x228] ;  /* 0x00008a00ff047b82 */ /* 0x003e220000000a00 */
[----:B------:R-:W-:Y:S02]  /*b160*/  IMAD.IADD R9, R7, 0x1, R11 ;  /* 0x0000000107097824 */ /* 0x000fe400078e020b */
[----:B------:R-:W-:Y:S02]  /*b170*/  VIADD R11, R11, 0x80 ;  /* 0x000000800b0b7836 */ /* 0x000fe40000000000 */
[----:B0-----:R-:W-:-:S05]  /*b180*/  IMAD.WIDE.U32 R4, R9, 0x8, R4 ;  /* 0x0000000809047825 */ /* 0x001fca00078e0004 */
[----:B------:R1:W-:Y:S02]  /*b190*/  STG.E.64 desc[UR4][R4.64], R18 ;  /* 0x0000001204007986 */ /* 0x0003e4000c101b04 */
.L_x_18666:
[----:B------:R-:W-:-:S13]  /*b1a0*/  ISETP.GE.AND P0, PT, R11, R10, PT ;  /* 0x0000000a0b00720c */ /* 0x000fda0003f06270 */
[----:B------:R-:W-:Y:S05]  /*b1b0*/  @P0 BRA `(.L_x_18668) ;  /* 0x0000000000340947 */ /* 0x000fea0003800000 */
[----:B01----:R-:W0:Y:S01]  /*b1c0*/  LDC.64 R4, c[0x0][0x228] ;  /* 0x00008a00ff047b82 */ /* 0x003e220000000a00 */
[----:B------:R-:W-:Y:S02]  /*b1d0*/  IMAD.IADD R9, R7, 0x1, R11 ;  /* 0x0000000107097824 */ /* 0x000fe400078e020b */
[----:B------:R-:W-:Y:S02]  /*b1e0*/  VIADD R11, R11, 0x80 ;  /* 0x000000800b0b7836 */ /* 0x000fe40000000000 */
[----:B0-----:R-:W-:-:S05]  /*b1f0*/  IMAD.WIDE.U32 R4, R9, 0x8, R4 ;  /* 0x0000000809047825 */ /* 0x001fca00078e0004 */
[----:B-----5:R2:W-:Y:S02]  /*b200*/  STG.E.64 desc[UR4][R4.64], R20 ;  /* 0x0000001404007986 */ /* 0x0205e4000c101b04 */
.L_x_18667:
        /* <DEDUP_REMOVED lines=8> */
.L_x_18668:
[----:B------:R-:W-:Y:S05]  /*b290*/  BSYNC B1 ;  /* 0x0000000000017941 */ /* 0x000fea0003800000 */
.L_x_18663:
[----:B------:R-:W-:-:S13]  /*b2a0*/  ISETP.GE.AND P0, PT, R11, R10, PT ;  /* 0x0000000a0b00720c */ /* 0x000fda0003f06270 */
[----:B012---:R-:W0:Y:S01]  /*b2b0*/  @!P0 LDC.64 R4, c[0x0][0x228] ;  /* 0x00008a00ff048b82 */ /* 0x007e220000000a00 */
[----:B------:R-:W-:Y:S02]  /*b2c0*/  @!P0 IMAD.IADD R9, R7, 0x1, R11 ;  /* 0x0000000107098824 */ /* 0x000fe400078e020b */
[----:B------:R-:W-:Y:S02]  /*b2d0*/  @!P0 VIADD R11, R11, 0x80 ;  /* 0x000000800b0b8836 */ /* 0x000fe40000000000 */
[----:B0-----:R-:W-:-:S05]  /*b2e0*/  @!P0 IMAD.WIDE.U32 R4, R9, 0x8, R4 ;  /* 0x0000000809048825 */ /* 0x001fca00078e0004 */
[----:B-----5:R3:W-:Y:S02]  /*b2f0*/  @!P0 STG.E.64 desc[UR4][R4.64], R28 ;  /* 0x0000001c04008986 */ /* 0x0207e4000c101b04 */
.L_x_18669:
[----:B------:R-:W-:Y:S05]  /*b300*/  BSYNC B0 ;  /* 0x0000000000007941 */ /* 0x000fea0003800000 */
.L_x_18662:
        /* <DEDUP_REMOVED lines=9> */
        .weak           $__internal_76_$__cuda_sm20_div_rn_f64_full
        .type           $__internal_76_$__cuda_sm20_div_rn_f64_full,@function
        .size           $__internal_76_$__cuda_sm20_div_rn_f64_full,(.L_x_19752 - $__internal_76_$__cuda_sm20_div_rn_f64_full)
$__internal_76_$__cuda_sm20_div_rn_f64_full:
        /* <DEDUP_REMOVED lines=70> */
.L_x_18671:
        /* <DEDUP_REMOVED lines=17> */
.L_x_18674:
[----:B------:R-:W-:Y:S01]  /*b910*/  LOP3.LUT R3, R27, 0x80000, RZ, 0xfc, !PT ;  /* 0x000800001b037812 */ /* 0x000fe200078efcff */
[----:B------:R-:W-:-:S04]  /*b920*/  IMAD.MOV.U32 R38, RZ, RZ, R26 ;  /* 0x000000ffff267224 */ /* 0x000fc800078e001a */
[----:B------:R-:W-:Y:S01]  /*b930*/  IMAD.MOV.U32 R39, RZ, RZ, R3 ;  /* 0x000000ffff277224 */ /* 0x000fe200078e0003 */
[----:B------:R-:W-:Y:S06]  /*b940*/  BRA `(.L_x_18672) ;  /* 0x00000000000c7947 */ /* 0x000fec0003800000 */
.L_x_18673:
[----:B------:R-:W-:Y:S01]  /*b950*/  LOP3.LUT R3, R35, 0x80000, RZ, 0xfc, !PT ;  /* 0x0008000023037812 */ /* 0x000fe200078efcff */
[----:B------:R-:W-:-:S04]  /*b960*/  IMAD.MOV.U32 R38, RZ, RZ, R34 ;  /* 0x000000ffff267224 */ /* 0x000fc800078e0022 */
[----:B------:R-:W-:-:S07]  /*b970*/  IMAD.MOV.U32 R39, RZ, RZ, R3 ;  /* 0x000000ffff277224 */ /* 0x000fce00078e0003 */
.L_x_18672:
[----:B------:R-:W-:Y:S05]  /*b980*/  BSYNC B0 ;  /* 0x0000000000007941 */ /* 0x000fea0003800000 */
.L_x_18670:
[----:B------:R-:W-:Y:S02]  /*b990*/  IMAD.MOV.U32 R4, RZ, RZ, R0 ;  /* 0x000000ffff047224 */ /* 0x000fe400078e0000 */
[----:B------:R-:W-:Y:S02]  /*b9a0*/  IMAD.MOV.U32 R5, RZ, RZ, 0x0 ;  /* 0x00000000ff057424 */ /* 0x000fe400078e00ff */
[----:B------:R-:W-:Y:S02]  /*b9b0*/  IMAD.MOV.U32 R2, RZ, RZ, R38 ;  /* 0x000000ffff027224 */ /* 0x000fe400078e0026 */
[----:B------:R-:W-:Y:S01]  /*b9c0*/  IMAD.MOV.U32 R3, RZ, RZ, R39 ;  /* 0x000000ffff037224 */ /* 0x000fe200078e0027 */
[----:B------:R-:W-:Y:S06]  /*b9d0*/  RET.REL.NODEC R4 `(_ZN2at6native29vectorized_elementwise_kernelILi8ENS0_13BUnaryFunctorIdddZZZNS0_17atan2_kernel_cudaERNS_18TensorIteratorBaseEENKUlvE_clEvENKUlvE_clEvEUlddE_EESt5arrayIPcLm2EEEEviT0_T1_) ;  /* 0xffffff4404887950 */ /* 0x000fec0003c3ffff */
.L_x_18675:
        /* <DEDUP_REMOVED lines=10> */
.L_x_19752:


//--------------------- .text._ZN2at6native18elementwise_kernelILi128ELi4EZNS0_15gpu_kernel_implINS0_13AUnaryFunctorIdddZZZNS0_17atan2_kernel_cudaERNS_18TensorIteratorBaseEENKUlvE_clEvENKUlvE_clEvEUlddE_EEEEvS5_RKT_EUliE_EEviT1_ --------------------------
	.section	.text._ZN2at6native18elementwise_kernelILi128ELi4EZNS0_15gpu_kernel_implINS0_13AUnaryFunctorIdddZZZNS0_17atan2_kernel_cudaERNS_18TensorIteratorBaseEENKUlvE_clEvENKUlvE_clEvEUlddE_EEEEvS5_RKT_EUliE_EEviT1_,"ax",@progbits
	.align	128
        .global         _ZN2at6native18elementwise_kernelILi128ELi4EZNS0_15gpu_kernel_implINS0_13AUnaryFunctorIdddZZZNS0_17atan2_kernel_cudaERNS_18TensorIteratorBaseEENKUlvE_clEvENKUlvE_clEvEUlddE_EEEEvS5_RKT_EUliE_EEviT1_
        .type           _ZN2at6native18elementwise_kernelILi128ELi4EZNS0_15gpu_kernel_implINS0_13AUnaryFunctorIdddZZZNS0_17atan2_kernel_cudaERNS_18TensorIteratorBaseEENKUlvE_clEvENKUlvE_clEvEUlddE_EEEEvS5_RKT_EUliE_EEviT1_,@function
        .size           _ZN2at6native18elementwise_kernelILi128ELi4EZNS0_15gpu_kernel_implINS0_13AUnaryFunctorIdddZZZNS0_17atan2_kernel_cudaERNS_18TensorIteratorBaseEENKUlvE_clEvENKUlvE_clEvEUlddE_EEEEvS5_RKT_EUliE_EEviT1_,(.L_x_19753 - _ZN2at6native18elementwise_kernelILi128ELi4EZNS0_15gpu_kernel_implINS0_13AUnaryFunctorIdddZZZNS0_17atan2_kernel_cudaERNS_18TensorIteratorBaseEENKUlvE_clEvENKUlvE_clEvEUlddE_EEEEvS5_RKT_EUliE_EEviT1_)
        .other          _ZN2at6native18elementwise_kernelILi128ELi4EZNS0_15gpu_kernel_implINS0_13AUnaryFunctorIdddZZZNS0_17atan2_kernel_cudaERNS_18TensorIteratorBaseEENKUlvE_clEvENKUlvE_clEvEUlddE_EEEEvS5_RKT_EUliE_EEviT1_,@"STO_CUDA_ENTRY STV_DEFAULT"
_ZN2at6native18elementwise_kernelILi128ELi4EZNS0_15gpu_kernel_implINS0_13AUnaryFunctorIdddZZZNS0_17atan2_kernel_cudaERNS_18TensorIteratorBaseEENKUlvE_clEvENKUlvE_clEvEUlddE_EEEEvS5_RKT_EUliE_EEviT1_:
.text._ZN2at6native18elementwise_kernelILi128ELi4EZNS0_15gpu_kernel_implINS0_13AUnaryFunctorIdddZZZNS0_17atan2_kernel_cudaERNS_18TensorIteratorBaseEENKUlvE_clEvENKUlvE_clEvEUlddE_EEEEvS5_RKT_EUliE_EEviT1_:
        /* <DEDUP_REMOVED lines=312> */
.L_x_18678:
        /* <DEDUP_REMOVED lines=21> */
.L_x_18682:
[----:B------:R-:W2:Y:S02]  /*14d0*/  LDG.E.U8 R2, desc[UR36][R2.64] ;  /* 0x0000002402027981 */ /* 0x000ea4000c1e1100 */
[----:B--2---:R0:W1:Y:S01]  /*14e0*/  I2F.F64.U16 R26, R2 ;  /* 0x00000002001a7312 */ /* 0x0040620000101800 */
[----:B------:R-:W-:Y:S05]  /*14f0*/  BRA `(.L_x_18684) ;  /* 0x0000000c00707947 */ /* 0x000fea0003800000 */
.L_x_18681:
        /* <DEDUP_REMOVED lines=9> */
.L_x_18686:
[----:B------:R-:W2:Y:S02]  /*1590*/  LDG.E R2, desc[UR36][R2.64] ;  /* 0x0000002402027981 */ /* 0x000ea4000c1e1900 */
[----:B--2---:R0:W1:Y:S01]  /*15a0*/  I2F.F64 R26, R2 ;  /* 0x00000002001a7312 */ /* 0x0040620000201c00 */
[----:B------:R-:W-:Y:S05]  /*15b0*/  BRA `(.L_x_18684) ;  /* 0x0000000c00407947 */ /* 0x000fea0003800000 */
.L_x_18685:
[----:B------:R-:W2:Y:S02]  /*15c0*/  LDG.E.U16 R2, desc[UR36][R2.64] ;  /* 0x0000002402027981 */ /* 0x000ea4000c1e1500 */
[----:B--2---:R0:W1:Y:S01]  /*15d0*/  I2F.F64.S16 R26, R2 ;  /* 0x00000002001a7312 */ /* 0x0040620000101c00 */
[----:B------:R-:W-:Y:S05]  /*15e0*/  BRA `(.L_x_18684) ;  /* 0x0000000c00347947 */ /* 0x000fea0003800000 */
.L_x_18680:
        /* <DEDUP_REMOVED lines=10> */
.L_x_18688:
[----:B------:R-:W2:Y:S02]  /*1690*/  LDG.E.U16 R0, desc[UR36][R2.64] ;  /* 0x0000002402007981 */ /* 0x000ea4000c1e1500 */
[----:B--2---:R-:W-:-:S05]  /*16a0*/  HADD2.F32 R0, -RZ, R0.H0_H0 ;  /* 0x20000000ff007230 */ /* 0x004fca0000004100 */
[----:B------:R-:W-:-:S04]  /*16b0*/  FMUL.FTZ R0, R0, 1 ;  /* 0x3f80000000007820 */ /* 0x000fc80000410000 */
[----:B------:R0:W1:Y:S01]  /*16c0*/  F2F.F64.F32 R26, R0 ;  /* 0x00000000001a7310 */ /* 0x0000620000201800 */
[----:B------:R-:W-:Y:S05]  /*16d0*/  BRA `(.L_x_18684) ;  /* 0x0000000800f87947 */ /* 0x000fea0003800000 */
.L_x_18687:
        /* <DEDUP_REMOVED lines=10> */
.L_x_18690:
[----:B------:R-:W2:Y:S02]  /*1780*/  LDG.E.U16 R2, desc[UR36][R2.64] ;  /* 0x0000002402027981 */ /* 0x000ea4000c1e1500 */
[----:B--2---:R-:W-:-:S05]  /*1790*/  HADD2.F32 R0, -RZ, R2.H0_H0 ;  /* 0x20000002ff007230 */ /* 0x004fca0000004100 */
[----:B------:R-:W-:-:S04]  /*17a0*/  FMUL.FTZ R0, R0, 1 ;  /* 0x3f80000000007820 */ /* 0x000fc80000410000 */
[----:B------:R0:W1:Y:S01]  /*17b0*/  F2F.F64.F32 R26, R0 ;  /* 0x00000000001a7310 */ /* 0x0000620000201800 */
[----:B------:R-:W-:Y:S05]  /*17c0*/  BRA `(.L_x_18684) ;  /* 0x0000000800bc7947 */ /* 0x000fea0003800000 */
.L_x_18689:
[----:B------:R0:W5:Y:S01]  /*17d0*/  LDG.E.64 R26, desc[UR36][R2.64] ;  /* 0x00000024021a7981 */ /* 0x000162000c1e1b00 */
[----:B------:R-:W-:Y:S05]  /*17e0*/  BRA `(.L_x_18684) ;  /* 0x0000000800b47947 */ /* 0x000fea0003800000 */
.L_x_18679:
        /* <DEDUP_REMOVED lines=13> */
.L_x_18693:
[----:B------:R0:W5:Y:S01]  /*18c0*/  LDG.E.64 R26, desc[UR36][R2.64] ;  /* 0x00000024021a7981 */ /* 0x000162000c1e1b00 */
[----:B------:R-:W-:Y:S05]  /*18d0*/  BRA `(.L_x_18684) ;  /* 0x0000000800787947 */ /* 0x000fea0003800000 */
.L_x_18692:
        /* <DEDUP_REMOVED lines=28> */
.L_x_18695:
        /* <DEDUP_REMOVED lines=15> */
.L_x_18694:
[----:B------:R-:W2:Y:S02]  /*1b90*/  LDG.E.U16 R0, desc[UR36][R2.64] ;  /* 0x0000002402007981 */ /* 0x000ea4000c1e1500 */
[----:B--2---:R-:W-:-:S04]  /*1ba0*/  IMAD.U32 R0, R0, 0x10000, RZ ;  /* 0x0001000000007824 */ /* 0x004fc800078e00ff */
[----:B------:R-:W-:-:S04]  /*1bb0*/  FMUL.FTZ R0, R0, 1 ;  /* 0x3f80000000007820 */ /* 0x000fc80000410000 */
[----:B------:R0:W1:Y:S01]  /*1bc0*/  F2F.F64.F32 R26, R0 ;  /* 0x00000000001a7310 */ /* 0x0000620000201800 */
[----:B------:R-:W-:Y:S05]  /*1bd0*/  BRA `(.L_x_18684) ;  /* 0x0000000400b87947 */ /* 0x000fea0003800000 */
.L_x_18691:
        /* <DEDUP_REMOVED lines=11> */
.L_x_18698:
        /* <DEDUP_REMOVED lines=21> */
.L_x_18702:
[----:B------:R-:W-:Y:S05]  /*1de0*/  BSYNC B1 ;  /* 0x0000000000017941 */ /* 0x000fea0003800000 */
.L_x_18701:
[----:B------:R-:W-:Y:S01]  /*1df0*/  LEA R3, R0, 0x3b800000, 0x17 ;  /* 0x3b80000000037811 */ /* 0x000fe200078eb8ff */
[----:B------:R-:W-:-:S05]  /*1e00*/  IMAD.SHL.U32 R0, R2, 0x100000, RZ ;  /* 0x0010000002007824 */ /* 0x000fca00078e00ff */
[----:B------:R-:W-:-:S07]  /*1e10*/  LOP3.LUT R0, R3, R0, R4, 0xfe, !PT ;  /* 0x0000000003007212 */ /* 0x000fce00078efe04 */
.L_x_18700:
[----:B------:R-:W-:Y:S05]  /*1e20*/  BSYNC B0 ;  /* 0x0000000000007941 */ /* 0x000fea0003800000 */
.L_x_18699:
[----:B------:R-:W-:-:S04]  /*1e30*/  FMUL.FTZ R0, R0, 1 ;  /* 0x3f80000000007820 */ /* 0x000fc80000410000 */
[----:B------:R2:W3:Y:S01]  /*1e40*/  F2F.F64.F32 R26, R0 ;  /* 0x00000000001a7310 */ /* 0x0004e20000201800 */
[----:B------:R-:W-:Y:S05]  /*1e50*/  BRA `(.L_x_18684) ;  /* 0x0000000400187947 */ /* 0x000fea0003800000 */
.L_x_18697:
        /* <DEDUP_REMOVED lines=21> */
.L_x_18706:
[----:B------:R-:W-:Y:S05]  /*1fb0*/  BSYNC B1 ;  /* 0x0000000000017941 */ /* 0x000fea0003800000 */
.L_x_18705:
[----:B------:R-:W-:Y:S01]  /*1fc0*/  LEA R3, R0, 0x37800000, 0x17 ;  /* 0x3780000000037811 */ /* 0x000fe200078eb8ff */
[----:B------:R-:W-:-:S05]  /*1fd0*/  IMAD.SHL.U32 R0, R2, 0x200000, RZ ;  /* 0x0020000002007824 */ /* 0x000fca00078e00ff */
[----:B------:R-:W-:-:S07]  /*1fe0*/  LOP3.LUT R0, R3, R0, R4, 0xfe, !PT ;  /* 0x0000000003007212 */ /* 0x000fce00078efe04 */
.L_x_18704:
[----:B------:R-:W-:Y:S05]  /*1ff0*/  BSYNC B0 ;  /* 0x0000000000007941 */ /* 0x000fea0003800000 */
.L_x_18703:
[----:B------:R-:W-:-:S04]  /*2000*/  FMUL.FTZ R0, R0, 1 ;  /* 0x3f80000000007820 */ /* 0x000fc80000410000 */
[----:B------:R4:W0:Y:S01]  /*2010*/  F2F.F64.F32 R26, R0 ;  /* 0x00000000001a7310 */ /* 0x0008220000201800 */
[----:B------:R-:W-:Y:S05]  /*2020*/  BRA `(.L_x_18684) ;  /* 0x0000000000a47947 */ /* 0x000fea0003800000 */
.L_x_18696:
        /* <DEDUP_REMOVED lines=14> */
.L_x_18710:
[----:B------:R-:W-:Y:S05]  /*2110*/  BSYNC B0 ;  /* 0x0000000000007941 */ /* 0x000fea0003800000 */
.L_x_18709:
[----:B------:R-:W-:-:S04]  /*2120*/  FMUL.FTZ R0, R0, 1 ;  /* 0x3f80000000007820 */ /* 0x000fc80000410000 */
[----:B------:R0:W1:Y:S01]  /*2130*/  F2F.F64.F32 R26, R0 ;  /* 0x00000000001a7310 */ /* 0x0000620000201800 */
[----:B------:R-:W-:Y:S05]  /*2140*/  BRA `(.L_x_18684) ;  /* 0x00000000005c7947 */ /* 0x000fea0003800000 */
.L_x_18683:
        /* <DEDUP_REMOVED lines=16> */
.L_x_18711:
[----:B------:R-:W-:Y:S01]  /*2250*/  CS2R R26, SRZ ;  /* 0x00000000001a7805 */ /* 0x000fe2000001ff00 */
[----:B------:R-:W-:Y:S06]  /*2260*/  BRA `(.L_x_18684) ;  /* 0x0000000000147947 */ /* 0x000fec0003800000 */
.L_x_18708:
[----:B------:R-:W2:Y:S02]  /*2270*/  LDG.E.64 R26, desc[UR36][R2.64] ;  /* 0x00000024021a7981 */ /* 0x000ea4000c1e1b00 */
[----:B--2---:R-:W0:Y:S01]  /*2280*/  I2F.F64.U64 R26, R26 ;  /* 0x0000001a001a7312 */ /* 0x004e220000301800 */
[----:B------:R-:W-:Y:S05]  /*2290*/  BRA `(.L_x_18684) ;  /* 0x0000000000087947 */ /* 0x000fea0003800000 */
.L_x_18707:
[----:B------:R-:W2:Y:S02]  /*22a0*/  LDG.E R2, desc[UR36][R2.64] ;  /* 0x0000002402027981 */ /* 0x000ea4000c1e1900 */
[----:B--2---:R0:W1:Y:S02]  /*22b0*/  I2F.F64.U32 R26, R2 ;  /* 0x00000002001a7312 */ /* 0x0040640000201800 */
.L_x_18684:
[----:B------:R-:W-:Y:S01]  /*22c0*/  ULDC.64 UR4, c[0x0][0x428] ;  /* 0x00010a0000047ab9 */ /* 0x000fe20000000a00 */
[----:B01-3-5:R-:W-:Y:S01]  /*22d0*/  DADD R6, -RZ, |R26| ;  /* 0x00000000ff067229 */ /* 0x02bfe2000000051a */
[----:B------:R-:W-:Y:S01]  /*22e0*/  IMAD.MOV.U32 R2, RZ, RZ, 0x1 ;  /* 0x00000001ff027424 */ /* 0x000fe200078e00ff */
[----:B------:R-:W-:Y:S01]  /*22f0*/  DADD R8, -RZ, |UR4| ;  /* 0x40000004ff087e29 */ /* 0x000fe20008000100 */
[----:B------:R-:W-:Y:S01]  /*2300*/  BSSY B0, `(.L_x_18712) ;  /* 0x0000017000007945 */ /* 0x000fe20003800000 */
[----:B------:R-:W-:-:S08]  /*2310*/  DSETP.GEU.AND P4, PT, |R26|, |UR4|, PT ;  /* 0x400000041a007e2a */ /* 0x000fd0000bf8e200 */
        /* <DEDUP_REMOVED lines=20> */
[----:B------:R-:W-:Y:S05]  /*2460*/  CALL.REL.NOINC `($__internal_77_$__cuda_sm20_div_rn_f64_full) ;  /* 0x000000c8002c7944 */ /* 0x000fea0003c00000 */
.L_x_18713:
[----:B------:R-:W-:Y:S05]  /*2470*/  BSYNC B0 ;  /* 0x0000000000007941 */ /* 0x000fea0003800000 */
.L_x_18712:
        /* <DEDUP_REMOVED lines=72> */
[----:B------:R-:W-:Y:S02]  /*2900*/  FSEL R2, R4, R9, !P4 ;  /* 0x0000000904027208 */ /* 0x000fe40006000000 */
[----:B------:R-:W-:Y:S01]  /*2910*/  FSEL R3, R5, R3, !P4 ;  /* 0x0000000305037208 */ /* 0x000fe20006000000 */
        /* <DEDUP_REMOVED lines=9> */
.L_x_18715:
[----:B------:R-:W-:Y:S02]  /*29b0*/  FSEL R2, RZ, 3.37028055040000000000e+12, P1 ;  /* 0x54442d18ff027808 */ /* 0x000fe40000800000 */
[----:B------:R-:W-:-:S07]  /*29c0*/  FSEL R3, RZ, 2.1426990032196044922, P1 ;  /* 0x400921fbff037808 */ /* 0x000fce0000800000 */
.L_x_18716:
[----:B------:R-:W-:Y:S05]  /*29d0*/  BSYNC B0 ;  /* 0x0000000000007941 */ /* 0x000fea0003800000 */
.L_x_18714:
[----:B------:R-:W0:Y:S01]  /*29e0*/  LDC.U8 R6, c[0x0][0x430] ;  /* 0x00010c00ff067b82 */ /* 0x000e220000000000 */
[----:B------:R-:W-:Y:S02]  /*29f0*/  ULDC.64 UR4, c[0x0][0x428] ;  /* 0x00010a0000047ab9 */ /* 0x000fe40000000a00 */
[----:B------:R-:W-:-:S05]  /*2a00*/  DADD R26, |R26|, |UR4| ;  /* 0x400000041a1a7e29 */ /* 0x000fca0008000200 */
[----:B------:R-:W1:Y:S03]  /*2a10*/  LDC R5, c[0x0][0x42c] ;  /* 0x00010b00ff057b82 */ /* 0x000e660000000800 */
[----:B------:R-:W-:-:S06]  /*2a20*/  DSETP.GTU.AND P0, PT, |R26|, +INF , PT ;  /* 0x7ff000001a00742a */ /* 0x000fcc0003f0c200 */
[----:B------:R-:W-:Y:S02]  /*2a30*/  FSEL R4, R26, R2, P0 ;  /* 0x000000021a047208 */ /* 0x000fe40000000000 */
[----:B0-----:R-:W-:-:S04]  /*2a40*/  PRMT R0, R6, 0x9910, RZ ;  /* 0x0000991006007816 */ /* 0x001fc800000000ff */
[----:B------:R-:W-:Y:S02]  /*2a50*/  ISETP.GT.AND P1, PT, R0, 0x9, PT ;  /* 0x000000090000780c */ /* 0x000fe40003f24270 */
[----:B-1----:R-:W-:-:S04]  /*2a60*/  LOP3.LUT R3, R3, 0x80000000, R5, 0xb8, !PT ;  /* 0x8000000003037812 */ /* 0x002fc800078eb805 */
[----:B------:R-:W-:-:S07]  /*2a70*/  FSEL R5, R27, R3, P0 ;  /* 0x000000031b057208 */ /* 0x000fce0000000000 */
        /* <DEDUP_REMOVED lines=12> */
.L_x_18720:
[----:B------:R-:W0:Y:S02]  /*2b40*/  F2I.S64.F64.TRUNC R4, R4 ;  /* 0x0000000400047311 */ /* 0x000e24000030d900 */
[----:B0-----:R-:W-:-:S05]  /*2b50*/  IMAD.MOV.U32 R3, RZ, RZ, R4 ;  /* 0x000000ffff037224 */ /* 0x001fca00078e0004 */
[----:B------:R0:W-:Y:S01]  /*2b60*/  STG.E.U8 desc[UR36][R16.64], R3 ;  /* 0x0000000310007986 */ /* 0x0001e2000c101124 */
[----:B------:R-:W-:Y:S05]  /*2b70*/  BRA `(.L_x_18722) ;  /* 0x0000000c00f87947 */ /* 0x000fea0003800000 */
.L_x_18719:
        /* <DEDUP_REMOVED lines=9> */
.L_x_18724:
[----:B------:R-:W0:Y:S02]  /*2c10*/  F2I.F64.TRUNC R5, R4 ;  /* 0x0000000400057311 */ /* 0x000e24000030d100 */
[----:B0-----:R0:W-:Y:S01]  /*2c20*/  STG.E desc[UR36][R16.64], R5 ;  /* 0x0000000510007986 */ /* 0x0011e2000c101924 */
[----:B------:R-:W-:Y:S05]  /*2c30*/  BRA `(.L_x_18722) ;  /* 0x0000000c00c87947 */ /* 0x000fea0003800000 */
.L_x_18723:
[----:B------:R-:W0:Y:S02]  /*2c40*/  F2I.F64.TRUNC R5, R4 ;  /* 0x0000000400057311 */ /* 0x000e24000030d100 */
[----:B0-----:R0:W-:Y:S01]  /*2c50*/  STG.E.U16 desc[UR36][R16.64], R5 ;  /* 0x0000000510007986 */ /* 0x0011e2000c101524 */
[----:B------:R-:W-:Y:S05]  /*2c60*/  BRA `(.L_x_18722) ;  /* 0x0000000c00bc7947 */ /* 0x000fea0003800000 */
.L_x_18718:
        /* <DEDUP_REMOVED lines=13> */
.L_x_18726:
        /* <DEDUP_REMOVED lines=8> */
.L_x_18725:
        /* <DEDUP_REMOVED lines=14> */
.L_x_18728:
        /* <DEDUP_REMOVED lines=9> */
.L_x_18727:
[----:B------:R0:W-:Y:S01]  /*2f30*/  STG.E.64 desc[UR36][R16.64], R4 ;  /* 0x0000000410007986 */ /* 0x0001e2000c101b24 */
[----:B------:R-:W-:Y:S05]  /*2f40*/  BRA `(.L_x_18722) ;  /* 0x0000000c00047947 */ /* 0x000fea0003800000 */
.L_x_18717:
        /* <DEDUP_REMOVED lines=12> */
.L_x_18731:
[----:B------:R-:W-:-:S05]  /*3010*/  CS2R R6, SRZ ;  /* 0x0000000000067805 */ /* 0x000fca000001ff00 */
[----:B------:R3:W-:Y:S01]  /*3020*/  STG.E.128 desc[UR36][R16.64], R4 ;  /* 0x0000000410007986 */ /* 0x0007e2000c101d24 */
[----:B------:R-:W-:Y:S05]  /*3030*/  BRA `(.L_x_18722) ;  /* 0x0000000800c87947 */ /* 0x000fea0003800000 */
.L_x_18730:
        /* <DEDUP_REMOVED lines=25> */
.L_x_18735:
[----:B------:R-:W-:Y:S05]  /*31d0*/  BSYNC B0 ;  /* 0x0000000000007941 */ /* 0x000fea0003800000 */
.L_x_18734:
[----:B------:R-:W-:-:S05]  /*31e0*/  LOP3.LUT R3, R0, R3, RZ, 0xfc, !PT ;  /* 0x0000000300037212 */ /* 0x000fca00078efcff */
[----:B------:R0:W-:Y:S01]  /*31f0*/  STG.E.U8 desc[UR36][R16.64], R3 ;  /* 0x0000000310007986 */ /* 0x0001e2000c101124 */
[----:B------:R-:W-:Y:S05]  /*3200*/  BRA `(.L_x_18722) ;  /* 0x0000000800547947 */ /* 0x000fea0003800000 */
.L_x_18733:
        /* <DEDUP_REMOVED lines=17> */
.L_x_18737:
[----:B------:R-:W-:Y:S01]  /*3320*/  IMAD.MOV.U32 R0, RZ, RZ, 0x7f ;  /* 0x0000007fff007424 */ /* 0x000fe200078e00ff */
[----:B------:R-:W-:-:S04]  /*3330*/  ISETP.GT.U32.AND P0, PT, R2, 0x7f800000, PT ;  /* 0x7f8000000200780c */ /* 0x000fc80003f04070 */
[----:B------:R-:W-:-:S09]  /*3340*/  SEL R0, R0, 0x7c, P0 ;  /* 0x0000007c00007807 */ /* 0x000fd20000000000 */
.L_x_18738:
[----:B------:R-:W-:Y:S05]  /*3350*/  BSYNC B0 ;  /* 0x0000000000007941 */ /* 0x000fea0003800000 */
.L_x_18736:
[----:B------:R-:W-:-:S04]  /*3360*/  LOP3.LUT R2, R3, 0x80000000, RZ, 0xc0, !PT ;  /* 0x8000000003027812 */ /* 0x000fc800078ec0ff */
[----:B------:R-:W-:-:S04]  /*3370*/  SHF.R.U32.HI R3, RZ, 0x18, R2 ;  /* 0x00000018ff037819 */ /* 0x000fc80000011602 */
[----:B------:R-:W-:-:S05]  /*3380*/  LOP3.LUT R3, R0, R3, RZ, 0xfc, !PT ;  /* 0x0000000300037212 */ /* 0x000fca00078efcff */
[----:B------:R1:W-:Y:S01]  /*3390*/  STG.E.U8 desc[UR36][R16.64], R3 ;  /* 0x0000000310007986 */ /* 0x0003e2000c101124 */
[----:B------:R-:W-:Y:S05]  /*33a0*/  BRA `(.L_x_18722) ;  /* 0x0000000400ec7947 */ /* 0x000fea0003800000 */
.L_x_18732:
        /* <DEDUP_REMOVED lines=8> */
.L_x_18729:
        /* <DEDUP_REMOVED lines=11> */
.L_x_18741:
        /* <DEDUP_REMOVED lines=21> */
.L_x_18744:
[----:B------:R-:W-:-:S04]  /*3630*/  LOP3.LUT R2, R3, 0x80000000, RZ, 0xc0, !PT ;  /* 0x8000000003027812 */ /* 0x000fc800078ec0ff */
[----:B------:R-:W-:-:S04]  /*3640*/  SHF.R.U32.HI R3, RZ, 0x18, R2 ;  /* 0x00000018ff037819 */ /* 0x000fc80000011602 */
[----:B------:R-:W-:-:S04]  /*3650*/  LOP3.LUT R0, R0, R3, RZ, 0xfc, !PT ;  /* 0x0000000300007212 */ /* 0x000fc800078efcff */
[----:B------:R-:W-:-:S07]  /*3660*/  PRMT R8, R0, 0x7610, R8 ;  /* 0x0000761000087816 */ /* 0x000fce0000000008 */
.L_x_18743:
[----:B------:R-:W-:Y:S05]  /*3670*/  BSYNC B0 ;  /* 0x0000000000007941 */ /* 0x000fea0003800000 */
.L_x_18742:
[----:B------:R0:W-:Y:S01]  /*3680*/  STG.E.U8 desc[UR36][R16.64], R8 ;  /* 0x0000000810007986 */ /* 0x0001e2000c101124 */
[----:B------:R-:W-:Y:S05]  /*3690*/  BRA `(.L_x_18722) ;  /* 0x0000000400307947 */ /* 0x000fea0003800000 */
.L_x_18740:
        /* <DEDUP_REMOVED lines=21> */
.L_x_18747:
[----:B------:R-:W-:-:S04]  /*37f0*/  LOP3.LUT R2, R3, 0x80000000, RZ, 0xc0, !PT ;  /* 0x8000000003027812 */ /* 0x000fc800078ec0ff */
[----:B------:R-:W-:-:S04]  /*3800*/  SHF.R.U32.HI R3, RZ, 0x18, R2 ;  /* 0x00000018ff037819 */ /* 0x000fc80000011602 */
[----:B------:R-:W-:-:S04]  /*3810*/  LOP3.LUT R0, R0, R3, RZ, 0xfc, !PT ;  /* 0x0000000300007212 */ /* 0x000fc800078efcff */
[----:B------:R-:W-:-:S07]  /*3820*/  PRMT R8, R0, 0x7610, R8 ;  /* 0x0000761000087816 */ /* 0x000fce0000000008 */
.L_x_18746:
[----:B------:R-:W-:Y:S05]  /*3830*/  BSYNC B0 ;  /* 0x0000000000007941 */ /* 0x000fea0003800000 */
.L_x_18745:
[----:B------:R0:W-:Y:S01]  /*3840*/  STG.E.U8 desc[UR36][R16.64], R8 ;  /* 0x0000000810007986 */ /* 0x0001e2000c101124 */
[----:B------:R-:W-:Y:S05]  /*3850*/  BRA `(.L_x_18722) ;  /* 0x0000000000c07947 */ /* 0x000fea0003800000 */
.L_x_18739:
        /* <DEDUP_REMOVED lines=26> */
.L_x_18721:
        /* <DEDUP_REMOVED lines=16> */
.L_x_18750:
[----:B------:R-:W-:Y:S05]  /*3b00*/  BRA `(.L_x_18722) ;  /* 0x0000000000147947 */ /* 0x000fea0003800000 */
.L_x_18749:
[----:B------:R-:W0:Y:S02]  /*3b10*/  F2I.U64.F64.TRUNC R4, R4 ;  /* 0x0000000400047311 */ /* 0x000e24000030d800 */
[----:B0-----:R0:W-:Y:S01]  /*3b20*/  STG.E.64 desc[UR36][R16.64], R4 ;  /* 0x0000000410007986 */ /* 0x0011e2000c101b24 */
[----:B------:R-:W-:Y:S05]  /*3b30*/  BRA `(.L_x_18722) ;  /* 0x0000000000087947 */ /* 0x000fea0003800000 */
.L_x_18748:
[----:B------:R-:W0:Y:S02]  /*3b40*/  F2I.U32.F64.TRUNC R5, R4 ;  /* 0x0000000400057311 */ /* 0x000e24000030d000 */
[----:B0-----:R0:W-:Y:S02]  /*3b50*/  STG.E desc[UR36][R16.64], R5 ;  /* 0x0000000510007986 */ /* 0x0011e4000c101924 */
.L_x_18722:
[----:B0-2---:R-:W0:Y:S01]  /*3b60*/  S2R R0, SR_CTAID.X ;  /* 0x0000000000007919 */ /* 0x005e220000002500 */
[----:B-1--4-:R-:W0:Y:S02]  /*3b70*/  S2R R3, SR_TID.X ;  /* 0x0000000000037919 */ /* 0x012e240000002100 */
[----:B0-----:R-:W-:-:S04]  /*3b80*/  IMAD R0, R0, 0x200, R3 ;  /* 0x0000020000007824 */ /* 0x001fc800078e0203 */
[----:B------:R-:W-:-:S07]  /*3b90*/  VIADD R19, R0, 0x80 ;  /* 0x0000008000137836 */ /* 0x000fce0000000000 */
.L_x_18677:
[----:B------:R-:W-:Y:S05]  /*3ba0*/  BSYNC B6 ;  /* 0x0000000000067941 */ /* 0x000fea0003800000 */
.L_x_18676:
        /* <DEDUP_REMOVED lines=307> */
.L_x_18753:
        /* <DEDUP_REMOVED lines=21> */
.L_x_18757:
[----:B------:R-:W2:Y:S02]  /*5030*/  LDG.E.U8 R2, desc[UR36][R2.64] ;  /* 0x0000002402027981 */ /* 0x000ea4000c1e1100 */
[----:B--2---:R0:W1:Y:S01]  /*5040*/  I2F.F64.U16 R28, R2 ;  /* 0x00000002001c7312 */ /* 0x0040620000101800 */
[----:B------:R-:W-:Y:S05]  /*5050*/  BRA `(.L_x_18759) ;  /* 0x0000000c00707947 */ /* 0x000fea0003800000 */
.L_x_18756:
        /* <DEDUP_REMOVED lines=9> */
.L_x_18761:
[----:B------:R-:W2:Y:S02]  /*50f0*/  LDG.E R2, desc[UR36][R2.64] ;  /* 0x0000002402027981 */ /* 0x000ea4000c1e1900 */
[----:B--2---:R0:W1:Y:S01]  /*5100*/  I2F.F64 R28, R2 ;  /* 0x00000002001c7312 */ /* 0x0040620000201c00 */
[----:B------:R-:W-:Y:S05]  /*5110*/  BRA `(.L_x_18759) ;  /* 0x0000000c00407947 */ /* 0x000fea0003800000 */
.L_x_18760:
[----:B------:R-:W2:Y:S02]  /*5120*/  LDG.E.U16 R2, desc[UR36][R2.64] ;  /* 0x0000002402027981 */ /* 0x000ea4000c1e1500 */
[----:B--2---:R0:W1:Y:S01]  /*5130*/  I2F.F64.S16 R28, R2 ;  /* 0x00000002001c7312 */ /* 0x0040620000101c00 */
[----:B------:R-:W-:Y:S05]  /*5140*/  BRA `(.L_x_18759) ;  /* 0x0000000c00347947 */ /* 0x000fea0003800000 */
.L_x_18755:
        /* <DEDUP_REMOVED lines=10> */
.L_x_18763:
[----:B------:R-:W2:Y:S02]  /*51f0*/  LDG.E.U16 R0, desc[UR36][R2.64] ;  /* 0x0000002402007981 */ /* 0x000ea4000c1e1500 */
[----:B--2---:R-:W-:-:S05]  /*5200*/  HADD2.F32 R0, -RZ, R0.H0_H0 ;  /* 0x20000000ff007230 */ /* 0x004fca0000004100 */
[----:B------:R-:W-:-:S04]  /*5210*/  FMUL.FTZ R0, R0, 1 ;  /* 0x3f80000000007820 */ /* 0x000fc80000410000 */
[----:B------:R0:W1:Y:S01]  /*5220*/  F2F.F64.F32 R28, R0 ;  /* 0x00000000001c7310 */ /* 0x0000620000201800 */
[----:B------:R-:W-:Y:S05]  /*5230*/  BRA `(.L_x_18759) ;  /* 0x0000000800f87947 */ /* 0x000fea0003800000 */
.L_x_18762:
        /* <DEDUP_REMOVED lines=10> */
.L_x_18765:
[----:B------:R-:W2:Y:S02]  /*52e0*/  LDG.E.U16 R2, desc[UR36][R2.64] ;  /* 0x0000002402027981 */ /* 0x000ea4000c1e1500 */
[----:B--2---:R-:W-:-:S05]  /*52f0*/  HADD2.F32 R0, -RZ, R2.H0_H0 ;  /* 0x20000002ff007230 */ /* 0x004fca0000004100 */
[----:B------:R-:W-:-:S04]  /*5300*/  FMUL.FTZ R0, R0, 1 ;  /* 0x3f80000000007820 */ /* 0x000fc80000410000 */
[----:B------:R3:W4:Y:S01]  /*5310*/  F2F.F64.F32 R28, R0 ;  /* 0x00000000001c7310 */ /* 0x0007220000201800 */
[----:B------:R-:W-:Y:S05]  /*5320*/  BRA `(.L_x_18759) ;  /* 0x0000000800bc7947 */ /* 0x000fea0003800000 */
.L_x_18764:
[----:B------:R0:W5:Y:S01]  /*5330*/  LDG.E.64 R28, desc[UR36][R2.64] ;  /* 0x00000024021c7981 */ /* 0x000162000c1e1b00 */
[----:B------:R-:W-:Y:S05]  /*5340*/  BRA `(.L_x_18759) ;  /* 0x0000000800b47947 */ /* 0x000fea0003800000 */
.L_x_18754:
        /* <DEDUP_REMOVED lines=13> */
.L_x_18768:
[----:B------:R0:W5:Y:S01]  /*5420*/  LDG.E.64 R28, desc[UR36][R2.64] ;  /* 0x00000024021c7981 */ /* 0x000162000c1e1b00 */
[----:B------:R-:W-:Y:S05]  /*5430*/  BRA `(.L_x_18759) ;  /* 0x0000000800787947 */ /* 0x000fea0003800000 */
.L_x_18767:
        /* <DEDUP_REMOVED lines=28> */
.L_x_18770:
        /* <DEDUP_REMOVED lines=15> */
.L_x_18769:
[----:B------:R-:W2:Y:S02]  /*56f0*/  LDG.E.U16 R0, desc[UR36][R2.64] ;  /* 0x0000002402007981 */ /* 0x000ea4000c1e1500 */
[----:B--2---:R-:W-:-:S04]  /*5700*/  IMAD.U32 R0, R0, 0x10000, RZ ;  /* 0x0001000000007824 */ /* 0x004fc800078e00ff */
[----:B------:R-:W-:-:S04]  /*5710*/  FMUL.FTZ R0, R0, 1 ;  /* 0x3f80000000007820 */ /* 0x000fc80000410000 */
[----:B------:R0:W1:Y:S01]  /*5720*/  F2F.F64.F32 R28, R0 ;  /* 0x00000000001c7310 */ /* 0x0000620000201800 */
[----:B------:R-:W-:Y:S05]  /*5730*/  BRA `(.L_x_18759) ;  /* 0x0000000400b87947 */ /* 0x000fea0003800000 */
.L_x_18766:
        /* <DEDUP_REMOVED lines=11> */
.L_x_18773:
        /* <DEDUP_REMOVED lines=21> */
.L_x_18777:
[----:B------:R-:W-:Y:S05]  /*5940*/  BSYNC B1 ;  /* 0x0000000000017941 */ /* 0x000fea0003800000 */
.L_x_18776:
[----:B------:R-:W-:Y:S01]  /*5950*/  LEA R3, R0, 0x3b800000, 0x17 ;  /* 0x3b80000000037811 */ /* 0x000fe200078eb8ff */
[----:B------:R-:W-:-:S05]  /*5960*/  IMAD.SHL.U32 R0, R2, 0x100000, RZ ;  /* 0x0010000002007824 */ /* 0x000fca00078e00ff */
[----:B------:R-:W-:-:S07]  /*5970*/  LOP3.LUT R0, R3, R0, R4, 0xfe, !PT ;  /* 0x0000000003007212 */ /* 0x000fce00078efe04 */
.L_x_18775:
[----:B------:R-:W-:Y:S05]  /*5980*/  BSYNC B0 ;  /* 0x0000000000007941 */ /* 0x000fea0003800000 */
.L_x_18774:
[----:B------:R-:W-:-:S04]  /*5990*/  FMUL.FTZ R0, R0, 1 ;  /* 0x3f80000000007820 */ /* 0x000fc80000410000 */
[----:B------:R0:W1:Y:S01]  /*59a0*/  F2F.F64.F32 R28, R0 ;  /* 0x00000000001c7310 */ /* 0x0000620000201800 */
[----:B------:R-:W-:Y:S05]  /*59b0*/  BRA `(.L_x_18759) ;  /* 0x0000000400187947 */ /* 0x000fea0003800000 */
.L_x_18772:
        /* <DEDUP_REMOVED lines=21> */
.L_x_18781:
[----:B------:R-:W-:Y:S05]  /*5b10*/  BSYNC B1 ;  /* 0x0000000000017941 */ /* 0x000fea0003800000 */
.L_x_18780:
[----:B------:R-:W-:Y:S01]  /*5b20*/  LEA R3, R0, 0x37800000, 0x17 ;  /* 0x3780000000037811 */ /* 0x000fe200078eb8ff */
[----:B------:R-:W-:-:S05]  /*5b30*/  IMAD.SHL.U32 R0, R2, 0x200000, RZ ;  /* 0x0020000002007824 */ /* 0x000fca00078e00ff */
[----:B------:R-:W-:-:S07]  /*5b40*/  LOP3.LUT R0, R3, R0, R4, 0xfe, !PT ;  /* 0x0000000003007212 */ /* 0x000fce00078efe04 */
.L_x_18779:
[----:B------:R-:W-:Y:S05]  /*5b50*/  BSYNC B0 ;  /* 0x0000000000007941 */ /* 0x000fea0003800000 */
.L_x_18778:
[----:B------:R-:W-:-:S04]  /*5b60*/  FMUL.FTZ R0, R0, 1 ;  /* 0x3f80000000007820 */ /* 0x000fc80000410000 */
[----:B------:R0:W1:Y:S01]  /*5b70*/  F2F.F64.F32 R28, R0 ;  /* 0x00000000001c7310 */ /* 0x0000620000201800 */
[----:B------:R-:W-:Y:S05]  /*5b80*/  BRA `(.L_x_18759) ;  /* 0x0000000000a47947 */ /* 0x000fea0003800000 */
.L_x_18771:
        /* <DEDUP_REMOVED lines=14> */
.L_x_18785:
[----:B------:R-:W-:Y:S05]  /*5c70*/  BSYNC B0 ;  /* 0x0000000000007941 */ /* 0x000fea0003800000 */
.L_x_18784:
[----:B------:R-:W-:-:S04]  /*5c80*/  FMUL.FTZ R0, R0, 1 ;  /* 0x3f80000000007820 */ /* 0x000fc80000410000 */
[----:B------:R0:W1:Y:S01]  /*5c90*/  F2F.F64.F32 R28, R0 ;  /* 0x00000000001c7310 */ /* 0x0000620000201800 */
[----:B------:R-:W-:Y:S05]  /*5ca0*/  BRA `(.L_x_18759) ;  /* 0x00000000005c7947 */ /* 0x000fea0003800000 */
.L_x_18758:
        /* <DEDUP_REMOVED lines=16> */
.L_x_18786:
[----:B------:R-:W-:Y:S01]  /*5db0*/  CS2R R28, SRZ ;  /* 0x00000000001c7805 */ /* 0x000fe2000001ff00 */
[----:B------:R-:W-:Y:S06]  /*5dc0*/  BRA `(.L_x_18759) ;  /* 0x0000000000147947 */ /* 0x000fec0003800000 */
.L_x_18783:
[----:B------:R-:W2:Y:S02]  /*5dd0*/  LDG.E.64 R28, desc[UR36][R2.64] ;  /* 0x00000024021c7981 */ /* 0x000ea4000c1e1b00 */
[----:B--2---:R-:W0:Y:S01]  /*5de0*/  I2F.F64.U64 R28, R28 ;  /* 0x0000001c001c7312 */ /* 0x004e220000301800 */
[----:B------:R-:W-:Y:S05]  /*5df0*/  BRA `(.L_x_18759) ;  /* 0x0000000000087947 */ /* 0x000fea0003800000 */
.L_x_18782:
[----:B------:R-:W2:Y:S02]  /*5e00*/  LDG.E R2, desc[UR36][R2.64] ;  /* 0x0000002402027981 */ /* 0x000ea4000c1e1900 */
[----:B--2---:R0:W1:Y:S02]  /*5e10*/  I2F.F64.U32 R28, R2 ;  /* 0x00000002001c7312 */ /* 0x0040640000201800 */
.L_x_18759:
[----:B------:R-:W-:Y:S01]  /*5e20*/  ULDC.64 UR4, c[0x0][0x428] ;  /* 0x00010a0000047ab9 */ /* 0x000fe20000000a00 */
[----:B012-45:R-:W-:Y:S01]  /*5e30*/  DADD R6, -RZ, |R28| ;  /* 0x00000000ff067229 */ /* 0x037fe2000000051c */
        /* <DEDUP_REMOVED lines=24> */
[----:B------:R-:W-:Y:S05]  /*5fc0*/  CALL.REL.NOINC `($__internal_77_$__cuda_sm20_div_rn_f64_full) ;  /* 0x0000008c00547944 */ /* 0x000fea0003c00000 */
.L_x_18788:
[----:B------:R-:W-:Y:S05]  /*5fd0*/  BSYNC B0 ;  /* 0x0000000000007941 */ /* 0x000fea0003800000 */
.L_x_18787:
        /* <DEDUP_REMOVED lines=83> */
.L_x_18790:
[----:B------:R-:W-:Y:S02]  /*6510*/  FSEL R2, RZ, 3.37028055040000000000e+12, P1 ;  /* 0x54442d18ff027808 */ /* 0x000fe40000800000 */
[----:B------:R-:W-:-:S07]  /*6520*/  FSEL R3, RZ, 2.1426990032196044922, P1 ;  /* 0x400921fbff037808 */ /* 0x000fce0000800000 */
.L_x_18791:
[----:B------:R-:W-:Y:S05]  /*6530*/  BSYNC B0 ;  /* 0x0000000000007941 */ /* 0x000fea0003800000 */
.L_x_18789:
        /* <DEDUP_REMOVED lines=22> */
.L_x_18795:
[----:B------:R-:W0:Y:S02]  /*66a0*/  F2I.S64.F64.TRUNC R4, R4 ;  /* 0x0000000400047311 */ /* 0x000e24000030d900 */
[----:B0-----:R-:W-:-:S05]  /*66b0*/  IMAD.MOV.U32 R3, RZ, RZ, R4 ;  /* 0x000000ffff037224 */ /* 0x001fca00078e0004 */
[----:B------:R0:W-:Y:S01]  /*66c0*/  STG.E.U8 desc[UR36][R16.64], R3 ;  /* 0x0000000310007986 */ /* 0x0001e2000c101124 */
[----:B------:R-:W-:Y:S05]  /*66d0*/  BRA `(.L_x_18797) ;  /* 0x0000000c00f87947 */ /* 0x000fea0003800000 */
.L_x_18794:
        /* <DEDUP_REMOVED lines=9> */
.L_x_18799:
[----:B------:R-:W0:Y:S02]  /*6770*/  F2I.F64.TRUNC R5, R4 ;  /* 0x0000000400057311 */ /* 0x000e24000030d100 */
[----:B0-----:R0:W-:Y:S01]  /*6780*/  STG.E desc[UR36][R16.64], R5 ;  /* 0x0000000510007986 */ /* 0x0011e2000c101924 */
[----:B------:R-:W-:Y:S05]  /*6790*/  BRA `(.L_x_18797) ;  /* 0x0000000c00c87947 */ /* 0x000fea0003800000 */
.L_x_18798:
[----:B------:R-:W0:Y:S02]  /*67a0*/  F2I.F64.TRUNC R5, R4 ;  /* 0x0000000400057311 */ /* 0x000e24000030d100 */
[----:B0-----:R0:W-:Y:S01]  /*67b0*/  STG.E.U16 desc[UR36][R16.64], R5 ;  /* 0x0000000510007986 */ /* 0x0011e2000c101524 */
[----:B------:R-:W-:Y:S05]  /*67c0*/  BRA `(.L_x_18797) ;  /* 0x0000000c00bc7947 */ /* 0x000fea0003800000 */
.L_x_18793:
        /* <DEDUP_REMOVED lines=13> */
.L_x_18801:
        /* <DEDUP_REMOVED lines=8> */
.L_x_18800:
        /* <DEDUP_REMOVED lines=14> */
.L_x_18803:
        /* <DEDUP_REMOVED lines=9> */
.L_x_18802:
[----:B------:R0:W-:Y:S01]  /*6a90*/  STG.E.64 desc[UR36][R16.64], R4 ;  /* 0x0000000410007986 */ /* 0x0001e2000c101b24 */
[----:B------:R-:W-:Y:S05]  /*6aa0*/  BRA `(.L_x_18797) ;  /* 0x0000000c00047947 */ /* 0x000fea0003800000 */
.L_x_18792:
        /* <DEDUP_REMOVED lines=12> */
.L_x_18806:
[----:B------:R-:W-:-:S05]  /*6b70*/  CS2R R6, SRZ ;  /* 0x0000000000067805 */ /* 0x000fca000001ff00 */
[----:B------:R0:W-:Y:S01]  /*6b80*/  STG.E.128 desc[UR36][R16.64], R4 ;  /* 0x0000000410007986 */ /* 0x0001e2000c101d24 */
[----:B------:R-:W-:Y:S05]  /*6b90*/  BRA `(.L_x_18797) ;  /* 0x0000000800c87947 */ /* 0x000fea0003800000 */
.L_x_18805:
        /* <DEDUP_REMOVED lines=25> */
.L_x_18810:
[----:B------:R-:W-:Y:S05]  /*6d30*/  BSYNC B0 ;  /* 0x0000000000007941 */ /* 0x000fea0003800000 */
.L_x_18809:
[----:B------:R-:W-:-:S05]  /*6d40*/  LOP3.LUT R3, R0, R3, RZ, 0xfc, !PT ;  /* 0x0000000300037212 */ /* 0x000fca00078efcff */
[----:B------:R0:W-:Y:S01]  /*6d50*/  STG.E.U8 desc[UR36][R16.64], R3 ;  /* 0x0000000310007986 */ /* 0x0001e2000c101124 */
[----:B------:R-:W-:Y:S05]  /*6d60*/  BRA `(.L_x_18797) ;  /* 0x0000000800547947 */ /* 0x000fea0003800000 */
.L_x_18808:
        /* <DEDUP_REMOVED lines=17> */
.L_x_18812:
[----:B------:R-:W-:Y:S01]  /*6e80*/  IMAD.MOV.U32 R0, RZ, RZ, 0x7f ;  /* 0x0000007fff007424 */ /* 0x000fe200078e00ff */
[----:B------:R-:W-:-:S04]  /*6e90*/  ISETP.GT.U32.AND P0, PT, R2, 0x7f800000, PT ;  /* 0x7f8000000200780c */ /* 0x000fc80003f04070 */
[----:B------:R-:W-:-:S09]  /*6ea0*/  SEL R0, R0, 0x7c, P0 ;  /* 0x0000007c00007807 */ /* 0x000fd20000000000 */
.L_x_18813:
[----:B------:R-:W-:Y:S05]  /*6eb0*/  BSYNC B0 ;  /* 0x0000000000007941 */ /* 0x000fea0003800000 */
.L_x_18811:
[----:B------:R-:W-:-:S04]  /*6ec0*/  LOP3.LUT R2, R3, 0x80000000, RZ, 0xc0, !PT ;  /* 0x8000000003027812 */ /* 0x000fc800078ec0ff */
[----:B------:R-:W-:-:S04]  /*6ed0*/  SHF.R.U32.HI R3, RZ, 0x18, R2 ;  /* 0x00000018ff037819 */ /* 0x000fc80000011602 */
[----:B------:R-:W-:-:S05]  /*6ee0*/  LOP3.LUT R3, R0, R3, RZ, 0xfc, !PT ;  /* 0x0000000300037212 */ /* 0x000fca00078efcff */
[----:B------:R0:W-:Y:S01]  /*6ef0*/  STG.E.U8 desc[UR36][R16.64], R3 ;  /* 0x0000000310007986 */ /* 0x0001e2000c101124 */
[----:B------:R-:W-:Y:S05]  /*6f00*/  BRA `(.L_x_18797) ;  /* 0x0000000400ec7947 */ /* 0x000fea0003800000 */
.L_x_18807:
        /* <DEDUP_REMOVED lines=8> */
.L_x_18804:
        /* <DEDUP_REMOVED lines=11> */
.L_x_18816:
        /* <DEDUP_REMOVED lines=21> */
.L_x_18819:
[----:B------:R-:W-:-:S04]  /*7190*/  LOP3.LUT R2, R3, 0x80000000, RZ, 0xc0, !PT ;  /* 0x8000000003027812 */ /* 0x000fc800078ec0ff */
[----:B------:R-:W-:-:S04]  /*71a0*/  SHF.R.U32.HI R3, RZ, 0x18, R2 ;  /* 0x00000018ff037819 */ /* 0x000fc80000011602 */
[----:B------:R-:W-:-:S04]  /*71b0*/  LOP3.LUT R0, R0, R3, RZ, 0xfc, !PT ;  /* 0x0000000300007212 */ /* 0x000fc800078efcff */
[----:B------:R-:W-:-:S07]  /*71c0*/  PRMT R8, R0, 0x7610, R8 ;  /* 0x0000761000087816 */ /* 0x000fce0000000008 */
.L_x_18818:
[----:B------:R-:W-:Y:S05]  /*71d0*/  BSYNC B0 ;  /* 0x0000000000007941 */ /* 0x000fea0003800000 */
.L_x_18817:
[----:B------:R3:W-:Y:S01]  /*71e0*/  STG.E.U8 desc[UR36][R16.64], R8 ;  /* 0x0000000810007986 */ /* 0x0007e2000c101124 */
[----:B------:R-:W-:Y:S05]  /*71f0*/  BRA `(.L_x_18797) ;  /* 0x0000000400307947 */ /* 0x000fea0003800000 */
.L_x_18815:
        /* <DEDUP_REMOVED lines=21> */
.L_x_18822:
[----:B------:R-:W-:-:S04]  /*7350*/  LOP3.LUT R2, R3, 0x80000000, RZ, 0xc0, !PT ;  /* 0x8000000003027812 */ /* 0x000fc800078ec0ff */
[----:B------:R-:W-:-:S04]  /*7360*/  SHF.R.U32.HI R3, RZ, 0x18, R2 ;  /* 0x00000018ff037819 */ /* 0x000fc80000011602 */
[----:B------:R-:W-:-:S04]  /*7370*/  LOP3.LUT R0, R0, R3, RZ, 0xfc, !PT ;  /* 0x0000000300007212 */ /* 0x000fc800078efcff */
[----:B------:R-:W-:-:S07]  /*7380*/  PRMT R8, R0, 0x7610, R8 ;  /* 0x0000761000087816 */ /* 0x000fce0000000008 */
.L_x_18821:
[----:B------:R-:W-:Y:S05]  /*7390*/  BSYNC B0 ;  /* 0x0000000000007941 */ /* 0x000fea0003800000 */
.L_x_18820:
[----:B------:R0:W-:Y:S01]  /*73a0*/  STG.E.U8 desc[UR36][R16.64], R8 ;  /* 0x0000000810007986 */ /* 0x0001e2000c101124 */
[----:B------:R-:W-:Y:S05]  /*73b0*/  BRA `(.L_x_18797) ;  /* 0x0000000000c07947 */ /* 0x000fea0003800000 */
.L_x_18814:
        /* <DEDUP_REMOVED lines=26> */
.L_x_18796:
        /* <DEDUP_REMOVED lines=16> */
.L_x_18825:
[----:B------:R-:W-:Y:S05]  /*7660*/  BRA `(.L_x_18797) ;  /* 0x0000000000147947 */ /* 0x000fea0003800000 */
.L_x_18824:
[----:B------:R-:W0:Y:S02]  /*7670*/  F2I.U64.F64.TRUNC R4, R4 ;  /* 0x0000000400047311 */ /* 0x000e24000030d800 */
[----:B0-----:R2:W-:Y:S01]  /*7680*/  STG.E.64 desc[UR36][R16.64], R4 ;  /* 0x0000000410007986 */ /* 0x0015e2000c101b24 */
[----:B------:R-:W-:Y:S05]  /*7690*/  BRA `(.L_x_18797) ;  /* 0x0000000000087947 */ /* 0x000fea0003800000 */
.L_x_18823:
[----:B------:R-:W0:Y:S02]  /*76a0*/  F2I.U32.F64.TRUNC R5, R4 ;  /* 0x0000000400057311 */ /* 0x000e24000030d000 */
[----:B0-----:R0:W-:Y:S02]  /*76b0*/  STG.E desc[UR36][R16.64], R5 ;  /* 0x0000000510007986 */ /* 0x0011e4000c101924 */
.L_x_18797:
[----:B------:R-:W-:-:S07]  /*76c0*/  VIADD R19, R19, 0x80 ;  /* 0x0000008013137836 */ /* 0x000fce0000000000 */
.L_x_18752:
[----:B------:R-:W-:Y:S05]  /*76d0*/  BSYNC B6 ;  /* 0x0000000000067941 */ /* 0x000fea0003800000 */
.L_x_18751:
        /* <DEDUP_REMOVED lines=307> */
.L_x_18828:
        /* <DEDUP_REMOVED lines=21> */
.L_x_18832:
[----:B------:R-:W2:Y:S02]  /*8b60*/  LDG.E.U8 R2, desc[UR36][R2.64] ;  /* 0x0000002402027981 */ /* 0x000ea4000c1e1100 */
[----:B--2---:R0:W1:Y:S01]  /*8b70*/  I2F.F64.U16 R28, R2 ;  /* 0x00000002001c7312 */ /* 0x0040620000101800 */
[----:B------:R-:W-:Y:S05]  /*8b80*/  BRA `(.L_x_18834) ;  /* 0x0000000c00707947 */ /* 0x000fea0003800000 */
.L_x_18831:
        /* <DEDUP_REMOVED lines=9> */
.L_x_18836:
[----:B------:R-:W2:Y:S02]  /*8c20*/  LDG.E R2, desc[UR36][R2.64] ;  /* 0x0000002402027981 */ /* 0x000ea4000c1e1900 */
[----:B--2---:R0:W1:Y:S01]  /*8c30*/  I2F.F64 R28, R2 ;  /* 0x00000002001c7312 */ /* 0x0040620000201c00 */
[----:B------:R-:W-:Y:S05]  /*8c40*/  BRA `(.L_x_18834) ;  /* 0x0000000c00407947 */ /* 0x000fea0003800000 */
.L_x_18835:
[----:B------:R-:W2:Y:S02]  /*8c50*/  LDG.E.U16 R2, desc[UR36][R2.64] ;  /* 0x0000002402027981 */ /* 0x000ea4000c1e1500 */
[----:B--2---:R0:W1:Y:S01]  /*8c60*/  I2F.F64.S16 R28, R2 ;  /* 0x00000002001c7312 */ /* 0x0040620000101c00 */
[----:B------:R-:W-:Y:S05]  /*8c70*/  BRA `(.L_x_18834) ;  /* 0x0000000c00347947 */ /* 0x000fea0003800000 */
.L_x_18830:
        /* <DEDUP_REMOVED lines=10> */
.L_x_18838:
[----:B------:R-:W2:Y:S02]  /*8d20*/  LDG.E.U16 R0, desc[UR36][R2.64] ;  /* 0x0000002402007981 */ /* 0x000ea4000c1e1500 */
[----:B--2---:R-:W-:-:S05]  /*8d30*/  HADD2.F32 R0, -RZ, R0.H0_H0 ;  /* 0x20000000ff007230 */ /* 0x004fca0000004100 */
[----:B------:R-:W-:-:S04]  /*8d40*/  FMUL.FTZ R0, R0, 1 ;  /* 0x3f80000000007820 */ /* 0x000fc80000410000 */
[----:B------:R0:W1:Y:S01]  /*8d50*/  F2F.F64.F32 R28, R0 ;  /* 0x00000000001c7310 */ /* 0x0000620000201800 */
[----:B------:R-:W-:Y:S05]  /*8d60*/  BRA `(.L_x_18834) ;  /* 0x0000000800f87947 */ /* 0x000fea0003800000 */
.L_x_18837:
        /* <DEDUP_REMOVED lines=10> */
.L_x_18840:
[----:B------:R-:W2:Y:S02]  /*8e10*/  LDG.E.U16 R2, desc[UR36][R2.64] ;  /* 0x0000002402027981 */ /* 0x000ea4000c1e1500 */
[----:B--2---:R-:W-:-:S05]  /*8e20*/  HADD2.F32 R0, -RZ, R2.H0_H0 ;  /* 0x20000002ff007230 */ /* 0x004fca0000004100 */
[----:B------:R-:W-:-:S04]  /*8e30*/  FMUL.FTZ R0, R0, 1 ;  /* 0x3f80000000007820 */ /* 0x000fc80000410000 */
[----:B------:R0:W1:Y:S01]  /*8e40*/  F2F.F64.F32 R28, R0 ;  /* 0x00000000001c7310 */ /* 0x0000620000201800 */
[----:B------:R-:W-:Y:S05]  /*8e50*/  BRA `(.L_x_18834) ;  /* 0x0000000800bc7947 */ /* 0x000fea0003800000 */
.L_x_18839:
[----:B------:R0:W5:Y:S01]  /*8e60*/  LDG.E.64 R28, desc[UR36][R2.64] ;  /* 0x00000024021c7981 */ /* 0x000162000c1e1b00 */
[----:B------:R-:W-:Y:S05]  /*8e70*/  BRA `(.L_x_18834) ;  /* 0x0000000800b47947 */ /* 0x000fea0003800000 */
.L_x_18829:
        /* <DEDUP_REMOVED lines=13> */
.L_x_18843:
[----:B------:R0:W5:Y:S01]  /*8f50*/  LDG.E.64 R28, desc[UR36][R2.64] ;  /* 0x00000024021c7981 */ /* 0x000162000c1e1b00 */
[----:B------:R-:W-:Y:S05]  /*8f60*/  BRA `(.L_x_18834) ;  /* 0x0000000800787947 */ /* 0x000fea0003800000 */
.L_x_18842:
        /* <DEDUP_REMOVED lines=28> */
.L_x_18845:
        /* <DEDUP_REMOVED lines=15> */
.L_x_18844:
[----:B------:R-:W2:Y:S02]  /*9220*/  LDG.E.U16 R0, desc[UR36][R2.64] ;  /* 0x0000002402007981 */ /* 0x000ea4000c1e1500 */
[----:B--2---:R-:W-:-:S04]  /*9230*/  IMAD.U32 R0, R0, 0x10000, RZ ;  /* 0x0001000000007824 */ /* 0x004fc800078e00ff */
[----:B------:R-:W-:-:S04]  /*9240*/  FMUL.FTZ R0, R0, 1 ;  /* 0x3f80000000007820 */ /* 0x000fc80000410000 */
[----:B------:R1:W2:Y:S01]  /*9250*/  F2F.F64.F32 R28, R0 ;  /* 0x00000000001c7310 */ /* 0x0002a20000201800 */
[----:B------:R-:W-:Y:S05]  /*9260*/  BRA `(.L_x_18834) ;  /* 0x0000000400b87947 */ /* 0x000fea0003800000 */
.L_x_18841:
        /* <DEDUP_REMOVED lines=11> */
.L_x_18848:
        /* <DEDUP_REMOVED lines=21> */
.L_x_18852:
[----:B------:R-:W-:Y:S05]  /*9470*/  BSYNC B1 ;  /* 0x0000000000017941 */ /* 0x000fea0003800000 */
.L_x_18851:
[----:B------:R-:W-:Y:S01]  /*9480*/  LEA R3, R0, 0x3b800000, 0x17 ;  /* 0x3b80000000037811 */ /* 0x000fe200078eb8ff */
[----:B------:R-:W-:-:S05]  /*9490*/  IMAD.SHL.U32 R0, R2, 0x100000, RZ ;  /* 0x0010000002007824 */ /* 0x000fca00078e00ff */
[----:B------:R-:W-:-:S07]  /*94a0*/  LOP3.LUT R0, R3, R0, R4, 0xfe, !PT ;  /* 0x0000000003007212 */ /* 0x000fce00078efe04 */
.L_x_18850:
[----:B------:R-:W-:Y:S05]  /*94b0*/  BSYNC B0 ;  /* 0x0000000000007941 */ /* 0x000fea0003800000 */
.L_x_18849:
[----:B------:R-:W-:-:S04]  /*94c0*/  FMUL.FTZ R0, R0, 1 ;  /* 0x3f80000000007820 */ /* 0x000fc80000410000 */
[----:B------:R0:W1:Y:S01]  /*94d0*/  F2F.F64.F32 R28, R0 ;  /* 0x00000000001c7310 */ /* 0x0000620000201800 */
[----:B------:R-:W-:Y:S05]  /*94e0*/  BRA `(.L_x_18834) ;  /* 0x0000000400187947 */ /* 0x000fea0003800000 */
.L_x_18847:
        /* <DEDUP_REMOVED lines=21> */
.L_x_18856:
[----:B------:R-:W-:Y:S05]  /*9640*/  BSYNC B1 ;  /* 0x0000000000017941 */ /* 0x000fea0003800000 */
.L_x_18855:
[----:B------:R-:W-:Y:S01]  /*9650*/  LEA R3, R0, 0x37800000, 0x17 ;  /* 0x3780000000037811 */ /* 0x000fe200078eb8ff */
[----:B------:R-:W-:-:S05]  /*9660*/  IMAD.SHL.U32 R0, R2, 0x200000, RZ ;  /* 0x0020000002007824 */ /* 0x000fca00078e00ff */
[----:B------:R-:W-:-:S07]  /*9670*/  LOP3.LUT R0, R3, R0, R4, 0xfe, !PT ;  /* 0x0000000003007212 */ /* 0x000fce00078efe04 */
.L_x_18854:
[----:B------:R-:W-:Y:S05]  /*9680*/  BSYNC B0 ;  /* 0x0000000000007941 */ /* 0x000fea0003800000 */
.L_x_18853:
[----:B------:R-:W-:-:S04]  /*9690*/  FMUL.FTZ R0, R0, 1 ;  /* 0x3f80000000007820 */ /* 0x000fc80000410000 */
[----:B------:R0:W1:Y:S01]  /*96a0*/  F2F.F64.F32 R28, R0 ;  /* 0x00000000001c7310 */ /* 0x0000620000201800 */
[----:B------:R-:W-:Y:S05]  /*96b0*/  BRA `(.L_x_18834) ;  /* 0x0000000000a47947 */ /* 0x000fea0003800000 */
.L_x_18846:
        /* <DEDUP_REMOVED lines=14> */
.L_x_18860:
[----:B------:R-:W-:Y:S05]  /*97a0*/  BSYNC B0 ;  /* 0x0000000000007941 */ /* 0x000fea0003800000 */
.L_x_18859:
[----:B------:R-:W-:-:S04]  /*97b0*/  FMUL.FTZ R0, R0, 1 ;  /* 0x3f80000000007820 */ /* 0x000fc80000410000 */
[----:B------:R0:W1:Y:S01]  /*97c0*/  F2F.F64.F32 R28, R0 ;  /* 0x00000000001c7310 */ /* 0x0000620000201800 */
[----:B------:R-:W-:Y:S05]  /*97d0*/  BRA `(.L_x_18834) ;  /* 0x00000000005c7947 */ /* 0x000fea0003800000 */
.L_x_18833:
        /* <DEDUP_REMOVED lines=16> */
.L_x_18861:
[----:B------:R-:W-:Y:S01]  /*98e0*/  CS2R R28, SRZ ;  /* 0x00000000001c7805 */ /* 0x000fe2000001ff00 */
[----:B------:R-:W-:Y:S06]  /*98f0*/  BRA `(.L_x_18834) ;  /* 0x0000000000147947 */ /* 0x000fec0003800000 */
.L_x_18858:
[----:B------:R-:W2:Y:S02]  /*9900*/  LDG.E.64 R28, desc[UR36][R2.64] ;  /* 0x00000024021c7981 */ /* 0x000ea4000c1e1b00 */
[----:B--2---:R-:W0:Y:S01]  /*9910*/  I2F.F64.U64 R28, R28 ;  /* 0x0000001c001c7312 */ /* 0x004e220000301800 */
[----:B------:R-:W-:Y:S05]  /*9920*/  BRA `(.L_x_18834) ;  /* 0x0000000000087947 */ /* 0x000fea0003800000 */
.L_x_18857:
[----:B------:R-:W2:Y:S02]  /*9930*/  LDG.E R2, desc[UR36][R2.64] ;  /* 0x0000002402027981 */ /* 0x000ea4000c1e1900 */
[----:B--2---:R0:W1:Y:S02]  /*9940*/  I2F.F64.U32 R28, R2 ;  /* 0x00000002001c7312 */ /* 0x0040640000201800 */
.L_x_18834:
        /* <DEDUP_REMOVED lines=26> */
[----:B------:R-:W-:Y:S05]  /*9af0*/  CALL.REL.NOINC `($__internal_77_$__cuda_sm20_div_rn_f64_full) ;  /* 0x0000005000887944 */ /* 0x000fea0003c00000 */
.L_x_18863:
[----:B------:R-:W-:Y:S05]  /*9b00*/  BSYNC B0 ;  /* 0x0000000000007941 */ /* 0x000fea0003800000 */
.L_x_18862:
        /* <DEDUP_REMOVED lines=83> */
.L_x_18865:
[----:B------:R-:W-:Y:S02]  /*a040*/  FSEL R2, RZ, 3.37028055040000000000e+12, P1 ;  /* 0x54442d18ff027808 */ /* 0x000fe40000800000 */
[----:B------:R-:W-:-:S07]  /*a050*/  FSEL R3, RZ, 2.1426990032196044922, P1 ;  /* 0x400921fbff037808 */ /* 0x000fce0000800000 */
.L_x_18866:
[----:B------:R-:W-:Y:S05]  /*a060*/  BSYNC B0 ;  /* 0x0000000000007941 */ /* 0x000fea0003800000 */
.L_x_18864:
        /* <DEDUP_REMOVED lines=22> */
.L_x_18870:
[----:B------:R-:W0:Y:S02]  /*a1d0*/  F2I.S64.F64.TRUNC R4, R4 ;  /* 0x0000000400047311 */ /* 0x000e24000030d900 */
[----:B0-----:R-:W-:-:S05]  /*a1e0*/  IMAD.MOV.U32 R3, RZ, RZ, R4 ;  /* 0x000000ffff037224 */ /* 0x001fca00078e0004 */
[----:B------:R0:W-:Y:S01]  /*a1f0*/  STG.E.U8 desc[UR36][R16.64], R3 ;  /* 0x0000000310007986 */ /* 0x0001e2000c101124 */
[----:B------:R-:W-:Y:S05]  /*a200*/  BRA `(.L_x_18872) ;  /* 0x0000000c00f87947 */ /* 0x000fea0003800000 */
.L_x_18869:
        /* <DEDUP_REMOVED lines=9> */
.L_x_18874:
[----:B------:R-:W0:Y:S02]  /*a2a0*/  F2I.F64.TRUNC R5, R4 ;  /* 0x0000000400057311 */ /* 0x000e24000030d100 */
[----:B0-----:R3:W-:Y:S01]  /*a2b0*/  STG.E desc[UR36][R16.64], R5 ;  /* 0x0000000510007986 */ /* 0x0017e2000c101924 */
[----:B------:R-:W-:Y:S05]  /*a2c0*/  BRA `(.L_x_18872) ;  /* 0x0000000c00c87947 */ /* 0x000fea0003800000 */
.L_x_18873:
[----:B------:R-:W0:Y:S02]  /*a2d0*/  F2I.F64.TRUNC R5, R4 ;  /* 0x0000000400057311 */ /* 0x000e24000030d100 */
[----:B0-----:R2:W-:Y:S01]  /*a2e0*/  STG.E.U16 desc[UR36][R16.64], R5 ;  /* 0x0000000510007986 */ /* 0x0015e2000c101524 */
[----:B------:R-:W-:Y:S05]  /*a2f0*/  BRA `(.L_x_18872) ;  /* 0x0000000c00bc7947 */ /* 0x000fea0003800000 */
.L_x_18868:
        /* <DEDUP_REMOVED lines=13> */
.L_x_18876:
        /* <DEDUP_REMOVED lines=8> */
.L_x_18875:
        /* <DEDUP_REMOVED lines=14> */
.L_x_18878:
        /* <DEDUP_REMOVED lines=9> */
.L_x_18877:
[----:B------:R0:W-:Y:S01]  /*a5c0*/  STG.E.64 desc[UR36][R16.64], R4 ;  /* 0x0000000410007986 */ /* 0x0001e2000c101b24 */
[----:B------:R-:W-:Y:S05]  /*a5d0*/  BRA `(.L_x_18872) ;  /* 0x0000000c00047947 */ /* 0x000fea0003800000 */
.L_x_18867:
        /* <DEDUP_REMOVED lines=12> */
.L_x_18881:
[----:B------:R-:W-:-:S05]  /*a6a0*/  CS2R R6, SRZ ;  /* 0x0000000000067805 */ /* 0x000fca000001ff00 */
[----:B------:R0:W-:Y:S01]  /*a6b0*/  STG.E.128 desc[UR36][R16.64], R4 ;  /* 0x0000000410007986 */ /* 0x0001e2000c101d24 */
[----:B------:R-:W-:Y:S05]  /*a6c0*/  BRA `(.L_x_18872) ;  /* 0x0000000800c87947 */ /* 0x000fea0003800000 */
.L_x_18880:
        /* <DEDUP_REMOVED lines=25> */
.L_x_18885:
[----:B------:R-:W-:Y:S05]  /*a860*/  BSYNC B0 ;  /* 0x0000000000007941 */ /* 0x000fea0003800000 */
.L_x_18884:
[----:B------:R-:W-:-:S05]  /*a870*/  LOP3.LUT R3, R0, R3, RZ, 0xfc, !PT ;  /* 0x0000000300037212 */ /* 0x000fca00078efcff */
[----:B------:R0:W-:Y:S01]  /*a880*/  STG.E.U8 desc[UR36][R16.64], R3 ;  /* 0x0000000310007986 */ /* 0x0001e2000c101124 */
[----:B------:R-:W-:Y:S05]  /*a890*/  BRA `(.L_x_18872) ;  /* 0x0000000800547947 */ /* 0x000fea0003800000 */
.L_x_18883:
        /* <DEDUP_REMOVED lines=17> */
.L_x_18887:
[----:B------:R-:W-:Y:S01]  /*a9b0*/  IMAD.MOV.U32 R0, RZ, RZ, 0x7f ;  /* 0x0000007fff007424 */ /* 0x000fe200078e00ff */
[----:B------:R-:W-:-:S04]  /*a9c0*/  ISETP.GT.U32.AND P0, PT, R2, 0x7f800000, PT ;  /* 0x7f8000000200780c */ /* 0x000fc80003f04070 */
[----:B------:R-:W-:-:S09]  /*a9d0*/  SEL R0, R0, 0x7c, P0 ;  /* 0x0000007c00007807 */ /* 0x000fd20000000000 */
.L_x_18888:
[----:B------:R-:W-:Y:S05]  /*a9e0*/  BSYNC B0 ;  /* 0x0000000000007941 */ /* 0x000fea0003800000 */
.L_x_18886:
[----:B------:R-:W-:-:S04]  /*a9f0*/  LOP3.LUT R2, R3, 0x80000000, RZ, 0xc0, !PT ;  /* 0x8000000003027812 */ /* 0x000fc800078ec0ff */
[----:B------:R-:W-:-:S04]  /*aa00*/  SHF.R.U32.HI R3, RZ, 0x18, R2 ;  /* 0x00000018ff037819 */ /* 0x000fc80000011602 */
[----:B------:R-:W-:-:S05]  /*aa10*/  LOP3.LUT R3, R0, R3, RZ, 0xfc, !PT ;  /* 0x0000000300037212 */ /* 0x000fca00078efcff */
[----:B------:R0:W-:Y:S01]  /*aa20*/  STG.E.U8 desc[UR36][R16.64], R3 ;  /* 0x0000000310007986 */ /* 0x0001e2000c101124 */
[----:B------:R-:W-:Y:S05]  /*aa30*/  BRA `(.L_x_18872) ;  /* 0x0000000400ec7947 */ /* 0x000fea0003800000 */
.L_x_18882:
        /* <DEDUP_REMOVED lines=8> */
.L_x_18879:
        /* <DEDUP_REMOVED lines=11> */
.L_x_18891:
        /* <DEDUP_REMOVED lines=21> */
.L_x_18894:
[----:B------:R-:W-:-:S04]  /*acc0*/  LOP3.LUT R2, R3, 0x80000000, RZ, 0xc0, !PT ;  /* 0x8000000003027812 */ /* 0x000fc800078ec0ff */
[----:B------:R-:W-:-:S04]  /*acd0*/  SHF.R.U32.HI R3, RZ, 0x18, R2 ;  /* 0x00000018ff037819 */ /* 0x000fc80000011602 */
[----:B------:R-:W-:-:S04]  /*ace0*/  LOP3.LUT R0, R0, R3, RZ, 0xfc, !PT ;  /* 0x0000000300007212 */ /* 0x000fc800078efcff */
[----:B------:R-:W-:-:S07]  /*acf0*/  PRMT R8, R0, 0x7610, R8 ;  /* 0x0000761000087816 */ /* 0x000fce0000000008 */
.L_x_18893:
[----:B------:R-:W-:Y:S05]  /*ad00*/  BSYNC B0 ;  /* 0x0000000000007941 */ /* 0x000fea0003800000 */
.L_x_18892:
[----:B------:R0:W-:Y:S01]  /*ad10*/  STG.E.U8 desc[UR36][R16.64], R8 ;  /* 0x0000000810007986 */ /* 0x0001e2000c101124 */
[----:B------:R-:W-:Y:S05]  /*ad20*/  BRA `(.L_x_18872) ;  /* 0x0000000400307947 */ /* 0x000fea0003800000 */
.L_x_18890:
        /* <DEDUP_REMOVED lines=21> */
.L_x_18897:
[----:B------:R-:W-:-:S04]  /*ae80*/  LOP3.LUT R2, R3, 0x80000000, RZ, 0xc0, !PT ;  /* 0x8000000003027812 */ /* 0x000fc800078ec0ff */
[----:B------:R-:W-:-:S04]  /*ae90*/  SHF.R.U32.HI R3, RZ, 0x18, R2 ;  /* 0x00000018ff037819 */ /* 0x000fc80000011602 */
[----:B------:R-:W-:-:S04]  /*aea0*/  LOP3.LUT R0, R0, R3, RZ, 0xfc, !PT ;  /* 0x0000000300007212 */ /* 0x000fc800078efcff */
[----:B------:R-:W-:-:S07]  /*aeb0*/  PRMT R8, R0, 0x7610, R8 ;  /* 0x0000761000087816 */ /* 0x000fce0000000008 */
.L_x_18896:
[----:B------:R-:W-:Y:S05]  /*aec0*/  BSYNC B0 ;  /* 0x0000000000007941 */ /* 0x000fea0003800000 */
.L_x_18895:
[----:B------:R0:W-:Y:S01]  /*aed0*/  STG.E.U8 desc[UR36][R16.64], R8 ;  /* 0x0000000810007986 */ /* 0x0001e2000c101124 */
[----:B------:R-:W-:Y:S05]  /*aee0*/  BRA `(.L_x_18872) ;  /* 0x0000000000c07947 */ /* 0x000fea0003800000 */
.L_x_18889:
        /* <DEDUP_REMOVED lines=26> */
.L_x_18871:
        /* <DEDUP_REMOVED lines=16> */
.L_x_18900:
[----:B------:R-:W-:Y:S05]  /*b190*/  BRA `(.L_x_18872) ;  /* 0x0000000000147947 */ /* 0x000fea0003800000 */
.L_x_18899:
[----:B------:R-:W0:Y:S02]  /*b1a0*/  F2I.U64.F64.TRUNC R4, R4 ;  /* 0x0000000400047311 */ /* 0x000e24000030d800 */
[----:B0-----:R0:W-:Y:S01]  /*b1b0*/  STG.E.64 desc[UR36][R16.64], R4 ;  /* 0x0000000410007986 */ /* 0x0011e2000c101b24 */
[----:B------:R-:W-:Y:S05]  /*b1c0*/  BRA `(.L_x_18872) ;  /* 0x0000000000087947 */ /* 0x000fea0003800000 */
.L_x_18898:
[----:B------:R-:W0:Y:S02]  /*b1d0*/  F2I.U32.F64.TRUNC R5, R4 ;  /* 0x0000000400057311 */ /* 0x000e24000030d000 */
[----:B0-----:R0:W-:Y:S02]  /*b1e0*/  STG.E desc[UR36][R16.64], R5 ;  /* 0x0000000510007986 */ /* 0x0011e4000c101924 */
.L_x_18872:
[----:B------:R-:W-:-:S07]  /*b1f0*/  VIADD R19, R19, 0x80 ;  /* 0x0000008013137836 */ /* 0x000fce0000000000 */
.L_x_18827:
[----:B------:R-:W-:Y:S05]  /*b200*/  BSYNC B6 ;  /* 0x0000000000067941 */ /* 0x000fea0003800000 */
.L_x_18826:
        /* <DEDUP_REMOVED lines=306> */
.L_x_18901:
        /* <DEDUP_REMOVED lines=21> */
.L_x_18905:
[----:B------:R-:W2:Y:S02]  /*c680*/  LDG.E.U8 R2, desc[UR36][R2.64] ;  /* 0x0000002402027981 */ /* 0x000ea4000c1e1100 */
[----:B--2---:R0:W1:Y:S01]  /*c690*/  I2F.F64.U16 R26, R2 ;  /* 0x00000002001a7312 */ /* 0x0040620000101800 */
[----:B------:R-:W-:Y:S05]  /*c6a0*/  BRA `(.L_x_18907) ;  /* 0x0000000c00707947 */ /* 0x000fea0003800000 */
.L_x_18904:
        /* <DEDUP_REMOVED lines=9> */
.L_x_18909:
[----:B------:R-:W2:Y:S02]  /*c740*/  LDG.E R2, desc[UR36][R2.64] ;  /* 0x0000002402027981 */ /* 0x000ea4000c1e1900 */
[----:B--2---:R0:W1:Y:S01]  /*c750*/  I2F.F64 R26, R2 ;  /* 0x00000002001a7312 */ /* 0x0040620000201c00 */
[----:B------:R-:W-:Y:S05]  /*c760*/  BRA `(.L_x_18907) ;  /* 0x0000000c00407947 */ /* 0x000fea0003800000 */
.L_x_18908:
[----:B------:R-:W2:Y:S02]  /*c770*/  LDG.E.U16 R2, desc[UR36][R2.64] ;  /* 0x0000002402027981 */ /* 0x000ea4000c1e1500 */
[----:B--2---:R0:W1:Y:S01]  /*c780*/  I2F.F64.S16 R26, R2 ;  /* 0x00000002001a7312 */ /* 0x0040620000101c00 */
[----:B------:R-:W-:Y:S05]  /*c790*/  BRA `(.L_x_18907) ;  /* 0x0000000c00347947 */ /* 0x000fea0003800000 */
.L_x_18903:
        /* <DEDUP_REMOVED lines=10> */
.L_x_18911:
[----:B------:R-:W2:Y:S02]  /*c840*/  LDG.E.U16 R0, desc[UR36][R2.64] ;  /* 0x0000002402007981 */ /* 0x000ea4000c1e1500 */
[----:B--2---:R-:W-:-:S05]  /*c850*/  HADD2.F32 R0, -RZ, R0.H0_H0 ;  /* 0x20000000ff007230 */ /* 0x004fca0000004100 */
[----:B------:R-:W-:-:S04]  /*c860*/  FMUL.FTZ R0, R0, 1 ;  /* 0x3f80000000007820 */ /* 0x000fc80000410000 */
[----:B------:R1:W2:Y:S01]  /*c870*/  F2F.F64.F32 R26, R0 ;  /* 0x00000000001a7310 */ /* 0x0002a20000201800 */
[----:B------:R-:W-:Y:S05]  /*c880*/  BRA `(.L_x_18907) ;  /* 0x0000000800f87947 */ /* 0x000fea0003800000 */
.L_x_18910:
        /* <DEDUP_REMOVED lines=10> */
.L_x_18913:
[----:B------:R-:W2:Y:S02]  /*c930*/  LDG.E.U16 R2, desc[UR36][R2.64] ;  /* 0x0000002402027981 */ /* 0x000ea4000c1e1500 */
[----:B--2---:R-:W-:-:S05]  /*c940*/  HADD2.F32 R0, -RZ, R2.H0_H0 ;  /* 0x20000002ff007230 */ /* 0x004fca0000004100 */
[----:B------:R-:W-:-:S04]  /*c950*/  FMUL.FTZ R0, R0, 1 ;  /* 0x3f80000000007820 */ /* 0x000fc80000410000 */
[----:B------:R0:W1:Y:S01]  /*c960*/  F2F.F64.F32 R26, R0 ;  /* 0x00000000001a7310 */ /* 0x0000620000201800 */
[----:B------:R-:W-:Y:S05]  /*c970*/  BRA `(.L_x_18907) ;  /* 0x0000000800bc7947 */ /* 0x000fea0003800000 */
.L_x_18912:
[----:B------:R3:W5:Y:S01]  /*c980*/  LDG.E.64 R26, desc[UR36][R2.64] ;  /* 0x00000024021a7981 */ /* 0x000762000c1e1b00 */
[----:B------:R-:W-:Y:S05]  /*c990*/  BRA `(.L_x_18907) ;  /* 0x0000000800b47947 */ /* 0x000fea0003800000 */
.L_x_18902:
        /* <DEDUP_REMOVED lines=13> */
.L_x_18916:
[----:B------:R0:W5:Y:S01]  /*ca70*/  LDG.E.64 R26, desc[UR36][R2.64] ;  /* 0x00000024021a7981 */ /* 0x000162000c1e1b00 */
[----:B------:R-:W-:Y:S05]  /*ca80*/  BRA `(.L_x_18907) ;  /* 0x0000000800787947 */ /* 0x000fea0003800000 */
.L_x_18915:
        /* <DEDUP_REMOVED lines=28> */
.L_x_18918:
        /* <DEDUP_REMOVED lines=15> */
.L_x_18917:
[----:B------:R-:W2:Y:S02]  /*cd40*/  LDG.E.U16 R0, desc[UR36][R2.64] ;  /* 0x0000002402007981 */ /* 0x000ea4000c1e1500 */
[----:B--2---:R-:W-:-:S04]  /*cd50*/  IMAD.U32 R0, R0, 0x10000, RZ ;  /* 0x0001000000007824 */ /* 0x004fc800078e00ff */
[----:B------:R-:W-:-:S04]  /*cd60*/  FMUL.FTZ R0, R0, 1 ;  /* 0x3f80000000007820 */ /* 0x000fc80000410000 */
[----:B------:R0:W1:Y:S01]  /*cd70*/  F2F.F64.F32 R26, R0 ;  /* 0x00000000001a7310 */ /* 0x0000620000201800 */
[----:B------:R-:W-:Y:S05]  /*cd80*/  BRA `(.L_x_18907) ;  /* 0x0000000400b87947 */ /* 0x000fea0003800000 */
.L_x_18914:
        /* <DEDUP_REMOVED lines=11> */
.L_x_18921:
        /* <DEDUP_REMOVED lines=21> */
.L_x_18925:
[----:B------:R-:W-:Y:S05]  /*cf90*/  BSYNC B1 ;  /* 0x0000000000017941 */ /* 0x000fea0003800000 */
.L_x_18924:
[----:B------:R-:W-:Y:S01]  /*cfa0*/  LEA R3, R0, 0x3b800000, 0x17 ;  /* 0x3b80000000037811 */ /* 0x000fe200078eb8ff */
[----:B------:R-:W-:-:S05]  /*cfb0*/  IMAD.SHL.U32 R0, R2, 0x100000, RZ ;  /* 0x0010000002007824 */ /* 0x000fca00078e00ff */
[----:B------:R-:W-:-:S07]  /*cfc0*/  LOP3.LUT R0, R3, R0, R4, 0xfe, !PT ;  /* 0x0000000003007212 */ /* 0x000fce00078efe04 */
.L_x_18923:
[----:B------:R-:W-:Y:S05]  /*cfd0*/  BSYNC B0 ;  /* 0x0000000000007941 */ /* 0x000fea0003800000 */
.L_x_18922:
[----:B------:R-:W-:-:S04]  /*cfe0*/  FMUL.FTZ R0, R0, 1 ;  /* 0x3f80000000007820 */ /* 0x000fc80000410000 */
[----:B------:R0:W1:Y:S01]  /*cff0*/  F2F.F64.F32 R26, R0 ;  /* 0x00000000001a7310 */ /* 0x0000620000201800 */
[----:B------:R-:W-:Y:S05]  /*d000*/  BRA `(.L_x_18907) ;  /* 0x0000000400187947 */ /* 0x000fea0003800000 */
.L_x_18920:
        /* <DEDUP_REMOVED lines=21> */
.L_x_18929:
[----:B------:R-:W-:Y:S05]  /*d160*/  BSYNC B1 ;  /* 0x0000000000017941 */ /* 0x000fea0003800000 */
.L_x_18928:
[----:B------:R-:W-:Y:S01]  /*d170*/  LEA R3, R0, 0x37800000, 0x17 ;  /* 0x3780000000037811 */ /* 0x000fe200078eb8ff */
[----:B------:R-:W-:-:S05]  /*d180*/  IMAD.SHL.U32 R0, R2, 0x200000, RZ ;  /* 0x0020000002007824 */ /* 0x000fca00078e00ff */
[----:B------:R-:W-:-:S07]  /*d190*/  LOP3.LUT R0, R3, R0, R4, 0xfe, !PT ;  /* 0x0000000003007212 */ /* 0x000fce00078efe04 */
.L_x_18927:
[----:B------:R-:W-:Y:S05]  /*d1a0*/  BSYNC B0 ;  /* 0x0000000000007941 */ /* 0x000fea0003800000 */
.L_x_18926:
[----:B------:R-:W-:-:S04]  /*d1b0*/  FMUL.FTZ R0, R0, 1 ;  /* 0x3f80000000007820 */ /* 0x000fc80000410000 */
[----:B------:R0:W1:Y:S01]  /*d1c0*/  F2F.F64.F32 R26, R0 ;  /* 0x00000000001a7310 */ /* 0x0000620000201800 */
[----:B------:R-:W-:Y:S05]  /*d1d0*/  BRA `(.L_x_18907) ;  /* 0x0000000000a47947 */ /* 0x000fea0003800000 */
.L_x_18919:
        /* <DEDUP_REMOVED lines=14> */
.L_x_18933:
[----:B------:R-:W-:Y:S05]  /*d2c0*/  BSYNC B0 ;  /* 0x0000000000007941 */ /* 0x000fea0003800000 */
.L_x_18932:
[----:B------:R-:W-:-:S04]  /*d2d0*/  FMUL.FTZ R0, R0, 1 ;  /* 0x3f80000000007820 */ /* 0x000fc80000410000 */
[----:B------:R0:W1:Y:S01]  /*d2e0*/  F2F.F64.F32 R26, R0 ;  /* 0x00000000001a7310 */ /* 0x0000620000201800 */
[----:B------:R-:W-:Y:S05]  /*d2f0*/  BRA `(.L_x_18907) ;  /* 0x00000000005c7947 */ /* 0x000fea0003800000 */
.L_x_18906:
        /* <DEDUP_REMOVED lines=16> */
.L_x_18934:
[----:B------:R-:W-:Y:S01]  /*d400*/  CS2R R26, SRZ ;  /* 0x00000000001a7805 */ /* 0x000fe2000001ff00 */
[----:B------:R-:W-:Y:S06]  /*d410*/  BRA `(.L_x_18907) ;  /* 0x0000000000147947 */ /* 0x000fec0003800000 */
.L_x_18931:
[----:B------:R-:W2:Y:S02]  /*d420*/  LDG.E.64 R26, desc[UR36][R2.64] ;  /* 0x00000024021a7981 */ /* 0x000ea4000c1e1b00 */
[----:B--2---:R-:W0:Y:S01]  /*d430*/  I2F.F64.U64 R26, R26 ;  /* 0x0000001a001a7312 */ /* 0x004e220000301800 */
[----:B------:R-:W-:Y:S05]  /*d440*/  BRA `(.L_x_18907) ;  /* 0x0000000000087947 */ /* 0x000fea0003800000 */
.L_x_18930:
[----:B------:R-:W2:Y:S02]  /*d450*/  LDG.E R2, desc[UR36][R2.64] ;  /* 0x0000002402027981 */ /* 0x000ea4000c1e1900 */
[----:B--2---:R0:W1:Y:S02]  /*d460*/  I2F.F64.U32 R26, R2 ;  /* 0x00000002001a7312 */ /* 0x0040640000201800 */
.L_x_18907:
[----:B------:R-:W-:Y:S01]  /*d470*/  ULDC.64 UR4, c[0x0][0x428] ;  /* 0x00010a0000047ab9 */ /* 0x000fe20000000a00 */
[----:B012-45:R-:W-:Y:S01]  /*d480*/  DADD R6, -RZ, |R26| ;  /* 0x00000000ff067229 */ /* 0x037fe2000000051a */
[----:B---3--:R-:W-:Y:S01]  /*d490*/  IMAD.MOV.U32 R2, RZ, RZ, 0x1 ;  /* 0x00000001ff027424 */ /* 0x008fe200078e00ff */
        /* <DEDUP_REMOVED lines=24> */
.L_x_18936:
[----:B------:R-:W-:Y:S05]  /*d620*/  BSYNC B0 ;  /* 0x0000000000007941 */ /* 0x000fea0003800000 */
.L_x_18935:
        /* <DEDUP_REMOVED lines=83> */
.L_x_18938:
[----:B------:R-:W-:Y:S02]  /*db60*/  FSEL R2, RZ, 3.37028055040000000000e+12, P1 ;  /* 0x54442d18ff027808 */ /* 0x000fe40000800000 */
[----:B------:R-:W-:-:S07]  /*db70*/  FSEL R3, RZ, 2.1426990032196044922, P1 ;  /* 0x400921fbff037808 */ /* 0x000fce0000800000 */
.L_x_18939:
[----:B------:R-:W-:Y:S05]  /*db80*/  BSYNC B0 ;  /* 0x0000000000007941 */ /* 0x000fea0003800000 */
.L_x_18937:
        /* <DEDUP_REMOVED lines=22> */
.L_x_18943:
[----:B------:R-:W0:Y:S02]  /*dcf0*/  F2I.S64.F64.TRUNC R4, R4 ;  /* 0x0000000400047311 */ /* 0x000e24000030d900 */
[----:B0-----:R-:W-:-:S05]  /*dd00*/  IMAD.MOV.U32 R3, RZ, RZ, R4 ;  /* 0x000000ffff037224 */ /* 0x001fca00078e0004 */
[----:B------:R-:W-:Y:S01]  /*dd10*/  STG.E.U8 desc[UR36][R16.64], R3 ;  /* 0x0000000310007986 */ /* 0x000fe2000c101124 */
[----:B------:R-:W-:Y:S05]  /*dd20*/  EXIT ;  /* 0x000000000000794d */ /* 0x000fea0003800000 */
.L_x_18942:
        /* <DEDUP_REMOVED lines=9> */
.L_x_18946:
[----:B------:R-:W0:Y:S02]  /*ddc0*/  F2I.F64.TRUNC R5, R4 ;  /* 0x0000000400057311 */ /* 0x000e24000030d100 */
[----:B0-----:R-:W-:Y:S01]  /*ddd0*/  STG.E desc[UR36][R16.64], R5 ;  /* 0x0000000510007986 */ /* 0x001fe2000c101924 */
[----:B------:R-:W-:Y:S05]  /*dde0*/  EXIT ;  /* 0x000000000000794d */ /* 0x000fea0003800000 */
.L_x_18945:
[----:B------:R-:W0:Y:S02]  /*ddf0*/  F2I.F64.TRUNC R5, R4 ;  /* 0x0000000400057311 */ /* 0x000e24000030d100 */
[----:B0-----:R-:W-:Y:S01]  /*de00*/  STG.E.U16 desc[UR36][R16.64], R5 ;  /* 0x0000000510007986 */ /* 0x001fe2000c101524 */
[----:B------:R-:W-:Y:S05]  /*de10*/  EXIT ;  /* 0x000000000000794d */ /* 0x000fea0003800000 */
.L_x_18941:
        /* <DEDUP_REMOVED lines=13> */
.L_x_18948:
        /* <DEDUP_REMOVED lines=8> */
.L_x_18947:
        /* <DEDUP_REMOVED lines=14> */
.L_x_18950:
        /* <DEDUP_REMOVED lines=9> */
.L_x_18949:
[----:B------:R-:W-:Y:S01]  /*e0e0*/  STG.E.64 desc[UR36][R16.64], R4 ;  /* 0x0000000410007986 */ /* 0x000fe2000c101b24 */
[----:B------:R-:W-:Y:S05]  /*e0f0*/  EXIT ;  /* 0x000000000000794d */ /* 0x000fea0003800000 */
.L_x_18940:
        /* <DEDUP_REMOVED lines=12> */
.L_x_18953:
[----:B------:R-:W-:-:S05]  /*e1c0*/  CS2R R6, SRZ ;  /* 0x0000000000067805 */ /* 0x000fca000001ff00 */
[----:B------:R-:W-:Y:S01]  /*e1d0*/  STG.E.128 desc[UR36][R16.64], R4 ;  /* 0x0000000410007986 */ /* 0x000fe2000c101d24 */
[----:B------:R-:W-:Y:S05]  /*e1e0*/  EXIT ;  /* 0x000000000000794d */ /* 0x000fea0003800000 */
.L_x_18952:
        /* <DEDUP_REMOVED lines=25> */
.L_x_18957:
[----:B------:R-:W-:Y:S05]  /*e380*/  BSYNC B0 ;  /* 0x0000000000007941 */ /* 0x000fea0003800000 */
.L_x_18956:
[----:B------:R-:W-:-:S05]  /*e390*/  LOP3.LUT R3, R0, R3, RZ, 0xfc, !PT ;  /* 0x0000000300037212 */ /* 0x000fca00078efcff */
[----:B------:R-:W-:Y:S01]  /*e3a0*/  STG.E.U8 desc[UR36][R16.64], R3 ;  /* 0x0000000310007986 */ /* 0x000fe2000c101124 */
[----:B------:R-:W-:Y:S05]  /*e3b0*/  EXIT ;  /* 0x000000000000794d */ /* 0x000fea0003800000 */
.L_x_18955:
        /* <DEDUP_REMOVED lines=17> */
.L_x_18959:
[----:B------:R-:W-:Y:S01]  /*e4d0*/  IMAD.MOV.U32 R0, RZ, RZ, 0x7f ;  /* 0x0000007fff007424 */ /* 0x000fe200078e00ff */
[----:B------:R-:W-:-:S04]  /*e4e0*/  ISETP.GT.U32.AND P0, PT, R2, 0x7f800000, PT ;  /* 0x7f8000000200780c */ /* 0x000fc80003f04070 */
[----:B------:R-:W-:-:S09]  /*e4f0*/  SEL R0, R0, 0x7c, P0 ;  /* 0x0000007c00007807 */ /* 0x000fd20000000000 */
.L_x_18960:
[----:B------:R-:W-:Y:S05]  /*e500*/  BSYNC B0 ;  /* 0x0000000000007941 */ /* 0x000fea0003800000 */
.L_x_18958:
[----:B------:R-:W-:-:S04]  /*e510*/  LOP3.LUT R2, R3, 0x80000000, RZ, 0xc0, !PT ;  /* 0x8000000003027812 */ /* 0x000fc800078ec0ff */
[----:B------:R-:W-:-:S04]  /*e520*/  SHF.R.U32.HI R3, RZ, 0x18, R2 ;  /* 0x00000018ff037819 */ /* 0x000fc80000011602 */
[----:B------:R-:W-:-:S05]  /*e530*/  LOP3.LUT R3, R0, R3, RZ, 0xfc, !PT ;  /* 0x0000000300037212 */ /* 0x000fca00078efcff */
[----:B------:R-:W-:Y:S01]  /*e540*/  STG.E.U8 desc[UR36][R16.64], R3 ;  /* 0x0000000310007986 */ /* 0x000fe2000c101124 */
[----:B------:R-:W-:Y:S05]  /*e550*/  EXIT ;  /* 0x000000000000794d */ /* 0x000fea0003800000 */
.L_x_18954:
        /* <DEDUP_REMOVED lines=8> */
.L_x_18951:
        /* <DEDUP_REMOVED lines=11> */
.L_x_18963:
        /* <DEDUP_REMOVED lines=21> */
.L_x_18966:
[----:B------:R-:W-:-:S04]  /*e7e0*/  LOP3.LUT R2, R3, 0x80000000, RZ, 0xc0, !PT ;  /* 0x8000000003027812 */ /* 0x000fc800078ec0ff */
[----:B------:R-:W-:-:S04]  /*e7f0*/  SHF.R.U32.HI R3, RZ, 0x18, R2 ;  /* 0x00000018ff037819 */ /* 0x000fc80000011602 */
[----:B------:R-:W-:-:S04]  /*e800*/  LOP3.LUT R0, R0, R3, RZ, 0xfc, !PT ;  /* 0x0000000300007212 */ /* 0x000fc800078efcff */
[----:B------:R-:W-:-:S07]  /*e810*/  PRMT R8, R0, 0x7610, R8 ;  /* 0x0000761000087816 */ /* 0x000fce0000000008 */
.L_x_18965:
[----:B------:R-:W-:Y:S05]  /*e820*/  BSYNC B0 ;  /* 0x0000000000007941 */ /* 0x000fea0003800000 */
.L_x_18964:
[----:B------:R-:W-:Y:S01]  /*e830*/  STG.E.U8 desc[UR36][R16.64], R8 ;  /* 0x0000000810007986 */ /* 0x000fe2000c101124 */
[----:B------:R-:W-:Y:S05]  /*e840*/  EXIT ;  /* 0x000000000000794d */ /* 0x000fea0003800000 */
.L_x_18962:
        /* <DEDUP_REMOVED lines=21> */
.L_x_18969:
[----:B------:R-:W-:-:S04]  /*e9a0*/  LOP3.LUT R2, R3, 0x80000000, RZ, 0xc0, !PT ;  /* 0x8000000003027812 */ /* 0x000fc800078ec0ff */
[----:B------:R-:W-:-:S04]  /*e9b0*/  SHF.R.U32.HI R3, RZ, 0x18, R2 ;  /* 0x00000018ff037819 */ /* 0x000fc80000011602 */
[----:B------:R-:W-:-:S04]  /*e9c0*/  LOP3.LUT R0, R0, R3, RZ, 0xfc, !PT ;  /* 0x0000000300007212 */ /* 0x000fc800078efcff */
[----:B------:R-:W-:-:S07]  /*e9d0*/  PRMT R8, R0, 0x7610, R8 ;  /* 0x0000761000087816 */ /* 0x000fce0000000008 */
.L_x_18968:
[----:B------:R-:W-:Y:S05]  /*e9e0*/  BSYNC B0 ;  /* 0x0000000000007941 */ /* 0x000fea0003800000 */
.L_x_18967:
[----:B------:R-:W-:Y:S01]  /*e9f0*/  STG.E.U8 desc[UR36][R16.64], R8 ;  /* 0x0000000810007986 */ /* 0x000fe2000c101124 */
[----:B------:R-:W-:Y:S05]  /*ea00*/  EXIT ;  /* 0x000000000000794d */ /* 0x000fea0003800000 */
.L_x_18961:
        /* <DEDUP_REMOVED lines=26> */
.L_x_18944:
        /* <DEDUP_REMOVED lines=16> */
.L_x_18972:
[----:B------:R-:W-:Y:S05]  /*ecb0*/  EXIT ;  /* 0x000000000000794d */ /* 0x000fea0003800000 */
.L_x_18971:
[----:B------:R-:W0:Y:S02]  /*ecc0*/  F2I.U64.F64.TRUNC R4, R4 ;  /* 0x0000000400047311 */ /* 0x000e24000030d800 */
[----:B0-----:R-:W-:Y:S01]  /*ecd0*/  STG.E.64 desc[UR36][R16.64], R4 ;  /* 0x0000000410007986 */ /* 0x001fe2000c101b24 */
[----:B------:R-:W-:Y:S05]  /*ece0*/  EXIT ;  /* 0x000000000000794d */ /* 0x000fea0003800000 */
.L_x_18970:
[----:B------:R-:W0:Y:S02]  /*ecf0*/  F2I.U32.F64.TRUNC R5, R4 ;  /* 0x0000000400057311 */ /* 0x000e24000030d000 */
[----:B0-----:R-:W-:Y:S01]  /*ed00*/  STG.E desc[UR36][R16.64], R5 ;  /* 0x0000000510007986 */ /* 0x001fe2000c101924 */
[----:B------:R-:W-:Y:S05]  /*ed10*/  EXIT ;  /* 0x000000000000794d */ /* 0x000fea0003800000 */
        .weak           $__internal_77_$__cuda_sm20_div_rn_f64_full
        .type           $__internal_77_$__cuda_sm20_div_rn_f64_full,@function
        .size           $__internal_77_$__cuda_sm20_div_rn_f64_full,(.L_x_19753 - $__internal_77_$__cuda_sm20_div_rn_f64_full)
$__internal_77_$__cuda_sm20_div_rn_f64_full:
        /* <DEDUP_REMOVED lines=66> */
.L_x_18974:
        /* <DEDUP_REMOVED lines=16> */
.L_x_18977:
[----:B------:R-:W-:Y:S01]  /*f240*/  LOP3.LUT R5, R11, 0x80000, RZ, 0xfc, !PT ;  /* 0x000800000b057812 */ /* 0x000fe200078efcff */
[----:B------:R-:W-:Y:S01]  /*f250*/  IMAD.MOV.U32 R4, RZ, RZ, R10 ;  /* 0x000000ffff047224 */ /* 0x000fe200078e000a */
[----:B------:R-:W-:Y:S06]  /*f260*/  BRA `(.L_x_18975) ;  /* 0x0000000000087947 */ /* 0x000fec0003800000 */
.L_x_18976:
[----:B------:R-:W-:Y:S01]  /*f270*/  LOP3.LUT R5, R13, 0x80000, RZ, 0xfc, !PT ;  /* 0x000800000d057812 */ /* 0x000fe200078efcff */
[----:B------:R-:W-:-:S07]  /*f280*/  IMAD.MOV.U32 R4, RZ, RZ, R12 ;  /* 0x000000ffff047224 */ /* 0x000fce00078e000c */
.L_x_18975:
[----:B------:R-:W-:Y:S05]  /*f290*/  BSYNC B1 ;  /* 0x0000000000017941 */ /* 0x000fea0003800000 */
.L_x_18973:
[----:B------:R-:W-:Y:S02]  /*f2a0*/  IMAD.MOV.U32 R7, RZ, RZ, 0x0 ;  /* 0x00000000ff077424 */ /* 0x000fe400078e00ff */
[----:B------:R-:W-:Y:S02]  /*f2b0*/  IMAD.MOV.U32 R2, RZ, RZ, R4 ;  /* 0x000000ffff027224 */ /* 0x000fe400078e0004 */
[----:B------:R-:W-:Y:S01]  /*f2c0*/  IMAD.MOV.U32 R3, RZ, RZ, R5 ;  /* 0x000000ffff037224 */ /* 0x000fe200078e0005 */
[----:B------:R-:W-:Y:S06]  /*f2d0*/  RET.REL.NODEC R6 `(_ZN2at6native18elementwise_kernelILi128ELi4EZNS0_15gpu_kernel_implINS0_13AUnaryFunctorIdddZZZNS0_17atan2_kernel_cudaERNS_18TensorIteratorBaseEENKUlvE_clEvENKUlvE_clEvEUlddE_EEEEvS5_RKT_EUliE_EEviT1_) ;  /* 0xffffff0c06487950 */ /* 0x000fec0003c3ffff */
.L_x_18978:
        /* <DEDUP_REMOVED lines=10> */
.L_x_19753:


//--------------------- .text._ZN2at6native27unrolled_elementwise_kernelINS0_13AUnaryFunctorIdddZZZNS0_17atan2_kernel_cudaERNS_18TensorIteratorBaseEENKUlvE_clEvENKUlvE_clEvEUlddE_EESt5arrayIPcLm2EELi4E23TrivialOffsetCalculatorILi1EjESD_NS0_6memory12LoadWithCastILi1EEENSE_13StoreWithCastILi1EEEEEviT_T0_T2_T3_T4_T5_ --------------------------
	.section	.text._ZN2at6native27unrolled_elementwise_kernelINS0_13AUnaryFunctorIdddZZZNS0_17atan2_kernel_cudaERNS_18TensorIteratorBaseEENKUlvE_clEvENKUlvE_clEvEUlddE_EESt5arrayIPcLm2EELi4E23TrivialOffsetCalculatorILi1EjESD_NS0_6memory12LoadWithCastILi1EEENSE_13StoreWithCastILi1EEEEEviT_T0_T2_T3_T4_T5_,"ax",@progbits
	.align	128
        .global         _ZN2at6native27unrolled_elementwise_kernelINS0_13AUnaryFunctorIdddZZZNS0_17atan2_kernel_cudaERNS_18TensorIteratorBaseEENKUlvE_clEvENKUlvE_clEvEUlddE_EESt5arrayIPcLm2EELi4E23TrivialOffsetCalculatorILi1EjESD_NS0_6memory12LoadWithCastILi1EEENSE_13StoreWithCastILi1EEEEEviT_T0_T2_T3_T4_T5_
        .type           _ZN2at6native27unrolled_elementwise_kernelINS0_13AUnaryFunctorIdddZZZNS0_17atan2_kernel_cudaERNS_18TensorIteratorBaseEENKUlvE_clEvENKUlvE_clEvEUlddE_EESt5arrayIPcLm2EELi4E23TrivialOffsetCalculatorILi1EjESD_NS0_6memory12LoadWithCastILi1EEENSE_13StoreWithCastILi1EEEEEviT_T0_T2_T3_T4_T5_,@function
        .size           _ZN2at6native27unrolled_elementwise_kernelINS0_13AUnaryFunctorIdddZZZNS0_17atan2_kernel_cudaERNS_18TensorIteratorBaseEENKUlvE_clEvENKUlvE_clEvEUlddE_EESt5arrayIPcLm2EELi4E23TrivialOffsetCalculatorILi1EjESD_NS0_6memory12LoadWithCastILi1EEENSE_13StoreWithCastILi1EEEEEviT_T0_T2_T3_T4_T5_,(.L_x_19754 - _ZN2at6native27unrolled_elementwise_kernelINS0_13AUnaryFunctorIdddZZZNS0_17atan2_kernel_cudaERNS_18TensorIteratorBaseEENKUlvE_clEvENKUlvE_clEvEUlddE_EESt5arrayIPcLm2EELi4E23TrivialOffsetCalculatorILi1EjESD_NS0_6memory12LoadWithCastILi1EEENSE_13StoreWithCastILi1EEEEEviT_T0_T2_T3_T4_T5_)
        .other          _ZN2at6native27unrolled_elementwise_kernelINS0_13AUnaryFunctorIdddZZZNS0_17atan2_kernel_cudaERNS_18TensorIteratorBaseEENKUlvE_clEvENKUlvE_clEvEUlddE_EESt5arrayIPcLm2EELi4E23TrivialOffsetCalculatorILi1EjESD_NS0_6memory12LoadWithCastILi1EEENSE_13StoreWithCastILi1EEEEEviT_T0_T2_T3_T4_T5_,@"STO_CUDA_ENTRY STV_DEFAULT"
_ZN2at6native27unrolled_elementwise_kernelINS0_13AUnaryFunctorIdddZZZNS0_17atan2_kernel_cudaERNS_18TensorIteratorBaseEENKUlvE_clEvENKUlvE_clEvEUlddE_EESt5arrayIPcLm2EELi4E23TrivialOffsetCalculatorILi1EjESD_NS0_6memory12LoadWithCastILi1EEENSE_13StoreWithCastILi1EEEEEviT_T0_T2_T3_T4_T5_:
.text._ZN2at6native27unrolled_elementwise_kernelINS0_13AUnaryFunctorIdddZZZNS0_17atan2_kernel_cudaERNS_18TensorIteratorBaseEENKUlvE_clEvENKUlvE_clEvEUlddE_EESt5arrayIPcLm2EELi4E23TrivialOffsetCalculatorILi1EjESD_NS0_6memory12LoadWithCastILi1EEENSE_13StoreWithCastILi1EEEEEviT_T0_T2_T3_T4_T5_:
        /* <DEDUP_REMOVED lines=32> */
.L_x_18984:
[----:B------:R-:W2:Y:S02]  /*0200*/  LDG.E.U8 R2, desc[UR36][R2.64] ;  /* 0x0000002402027981 */ /* 0x000ea4000c1e1100 */
[----:B--2---:R0:W1:Y:S01]  /*0210*/  I2F.F64.U16 R22, R2 ;  /* 0x0000000200167312 */ /* 0x0040620000101800 */
[----:B------:R-:W-:Y:S05]  /*0220*/  BRA `(.L_x_18986) ;  /* 0x0000000c00747947 */ /* 0x000fea0003800000 */
.L_x_18983:
        /* <DEDUP_REMOVED lines=9> */
.L_x_18988:
[----:B------:R-:W2:Y:S02]  /*02c0*/  LDG.E R2, desc[UR36][R2.64] ;  /* 0x0000002402027981 */ /* 0x000ea4000c1e1900 */
[----:B--2---:R1:W2:Y:S01]  /*02d0*/  I2F.F64 R22, R2 ;  /* 0x0000000200167312 */ /* 0x0042a20000201c00 */
[----:B------:R-:W-:Y:S05]  /*02e0*/  BRA `(.L_x_18986) ;  /* 0x0000000c00447947 */ /* 0x000fea0003800000 */
.L_x_18987:
[----:B------:R-:W2:Y:S02]  /*02f0*/  LDG.E.U16 R2, desc[UR36][R2.64] ;  /* 0x0000002402027981 */ /* 0x000ea4000c1e1500 */
[----:B--2---:R3:W4:Y:S01]  /*0300*/  I2F.F64.S16 R22, R2 ;  /* 0x0000000200167312 */ /* 0x0047220000101c00 */
[----:B------:R-:W-:Y:S05]  /*0310*/  BRA `(.L_x_18986) ;  /* 0x0000000c00387947 */ /* 0x000fea0003800000 */
.L_x_18982:
        /* <DEDUP_REMOVED lines=10> */
.L_x_18990:
[----:B------:R-:W2:Y:S02]  /*03c0*/  LDG.E.U16 R0, desc[UR36][R2.64] ;  /* 0x0000002402007981 */ /* 0x000ea4000c1e1500 */
[----:B--2---:R-:W-:-:S05]  /*03d0*/  HADD2.F32 R0, -RZ, R0.H0_H0 ;  /* 0x20000000ff007230 */ /* 0x004fca0000004100 */
[----:B------:R-:W-:-:S04]  /*03e0*/  FMUL.FTZ R0, R0, 1 ;  /* 0x3f80000000007820 */ /* 0x000fc80000410000 */
[----:B------:R0:W1:Y:S01]  /*03f0*/  F2F.F64.F32 R22, R0 ;  /* 0x0000000000167310 */ /* 0x0000620000201800 */
[----:B------:R-:W-:Y:S05]  /*0400*/  BRA `(.L_x_18986) ;  /* 0x0000000800fc7947 */ /* 0x000fea0003800000 */
.L_x_18989:
        /* <DEDUP_REMOVED lines=10> */
.L_x_18992:
[----:B------:R-:W2:Y:S02]  /*04b0*/  LDG.E.U16 R2, desc[UR36][R2.64] ;  /* 0x0000002402027981 */ /* 0x000ea4000c1e1500 */
[----:B--2---:R-:W-:-:S05]  /*04c0*/  HADD2.F32 R0, -RZ, R2.H0_H0 ;  /* 0x20000002ff007230 */ /* 0x004fca0000004100 */
[----:B------:R-:W-:-:S04]  /*04d0*/  FMUL.FTZ R0, R0, 1 ;  /* 0x3f80000000007820 */ /* 0x000fc80000410000 */
[----:B------:R0:W1:Y:S01]  /*04e0*/  F2F.F64.F32 R22, R0 ;  /* 0x0000000000167310 */ /* 0x0000620000201800 */
[----:B------:R-:W-:Y:S05]  /*04f0*/  BRA `(.L_x_18986) ;  /* 0x0000000800c07947 */ /* 0x000fea0003800000 */
.L_x_18991:
[----:B------:R0:W5:Y:S01]  /*0500*/  LDG.E.64 R22, desc[UR36][R2.64] ;  /* 0x0000002402167981 */ /* 0x000162000c1e1b00 */
[----:B------:R-:W-:Y:S05]  /*0510*/  BRA `(.L_x_18986) ;  /* 0x0000000800b87947 */ /* 0x000fea0003800000 */
.L_x_18981:
        /* <DEDUP_REMOVED lines=13> */
.L_x_18995:
[----:B------:R0:W5:Y:S01]  /*05f0*/  LDG.E.64 R22, desc[UR36][R2.64] ;  /* 0x0000002402167981 */ /* 0x000162000c1e1b00 */
[----:B------:R-:W-:Y:S05]  /*0600*/  BRA `(.L_x_18986) ;  /* 0x00000008007c7947 */ /* 0x000fea0003800000 */
.L_x_18994:
        /* <DEDUP_REMOVED lines=28> */
.L_x_18997:
        /* <DEDUP_REMOVED lines=16> */
.L_x_18996:
[----:B------:R-:W2:Y:S02]  /*08d0*/  LDG.E.U16 R0, desc[UR36][R2.64] ;  /* 0x0000002402007981 */ /* 0x000ea4000c1e1500 */
[----:B--2---:R-:W-:-:S04]  /*08e0*/  IMAD.U32 R0, R0, 0x10000, RZ ;  /* 0x0001000000007824 */ /* 0x004fc800078e00ff */
[----:B------:R-:W-:-:S04]  /*08f0*/  FMUL.FTZ R0, R0, 1 ;  /* 0x3f80000000007820 */ /* 0x000fc80000410000 */
[----:B------:R0:W1:Y:S01]  /*0900*/  F2F.F64.F32 R22, R0 ;  /* 0x0000000000167310 */ /* 0x0000620000201800 */
[----:B------:R-:W-:Y:S05]  /*0910*/  BRA `(.L_x_18986) ;  /* 0x0000000400b87947 */ /* 0x000fea0003800000 */
.L_x_18993:
        /* <DEDUP_REMOVED lines=11> */
.L_x_19000:
        /* <DEDUP_REMOVED lines=21> */
.L_x_19004:
[----:B------:R-:W-:Y:S05]  /*0b20*/  BSYNC B1 ;  /* 0x0000000000017941 */ /* 0x000fea0003800000 */
.L_x_19003:
[----:B------:R-:W-:Y:S01]  /*0b30*/  LEA R3, R0, 0x3b800000, 0x17 ;  /* 0x3b80000000037811 */ /* 0x000fe200078eb8ff */
[----:B------:R-:W-:-:S05]  /*0b40*/  IMAD.SHL.U32 R0, R2, 0x100000, RZ ;  /* 0x0010000002007824 */ /* 0x000fca00078e00ff */
[----:B------:R-:W-:-:S07]  /*0b50*/  LOP3.LUT R0, R3, R0, R4, 0xfe, !PT ;  /* 0x0000000003007212 */ /* 0x000fce00078efe04 */
.L_x_19002:
[----:B------:R-:W-:Y:S05]  /*0b60*/  BSYNC B0 ;  /* 0x0000000000007941 */ /* 0x000fea0003800000 */
.L_x_19001:
[----:B------:R-:W-:-:S04]  /*0b70*/  FMUL.FTZ R0, R0, 1 ;  /* 0x3f80000000007820 */ /* 0x000fc80000410000 */
[----:B------:R0:W1:Y:S01]  /*0b80*/  F2F.F64.F32 R22, R0 ;  /* 0x0000000000167310 */ /* 0x0000620000201800 */
[----:B------:R-:W-:Y:S05]  /*0b90*/  BRA `(.L_x_18986) ;  /* 0x0000000400187947 */ /* 0x000fea0003800000 */
.L_x_18999:
        /* <DEDUP_REMOVED lines=21> */
.L_x_19008:
[----:B------:R-:W-:Y:S05]  /*0cf0*/  BSYNC B1 ;  /* 0x0000000000017941 */ /* 0x000fea0003800000 */
.L_x_19007:
[----:B------:R-:W-:Y:S01]  /*0d00*/  LEA R3, R0, 0x37800000, 0x17 ;  /* 0x3780000000037811 */ /* 0x000fe200078eb8ff */
[----:B------:R-:W-:-:S05]  /*0d10*/  IMAD.SHL.U32 R0, R2, 0x200000, RZ ;  /* 0x0020000002007824 */ /* 0x000fca00078e00ff */
[----:B------:R-:W-:-:S07]  /*0d20*/  LOP3.LUT R0, R3, R0, R4, 0xfe, !PT ;  /* 0x0000000003007212 */ /* 0x000fce00078efe04 */
.L_x_19006:
[----:B------:R-:W-:Y:S05]  /*0d30*/  BSYNC B0 ;  /* 0x0000000000007941 */ /* 0x000fea0003800000 */
.L_x_19005:
[----:B------:R-:W-:-:S04]  /*0d40*/  FMUL.FTZ R0, R0, 1 ;  /* 0x3f80000000007820 */ /* 0x000fc80000410000 */
[----:B------:R0:W1:Y:S01]  /*0d50*/  F2F.F64.F32 R22, R0 ;  /* 0x0000000000167310 */ /* 0x0000620000201800 */
[----:B------:R-:W-:Y:S05]  /*0d60*/  BRA `(.L_x_18986) ;  /* 0x0000000000a47947 */ /* 0x000fea0003800000 */
.L_x_18998:
        /* <DEDUP_REMOVED lines=14> */
.L_x_19012:
[----:B------:R-:W-:Y:S05]  /*0e50*/  BSYNC B0 ;  /* 0x0000000000007941 */ /* 0x000fea0003800000 */
.L_x_19011:
[----:B------:R-:W-:-:S04]  /*0e60*/  FMUL.FTZ R0, R0, 1 ;  /* 0x3f80000000007820 */ /* 0x000fc80000410000 */
[----:B------:R0:W1:Y:S01]  /*0e70*/  F2F.F64.F32 R22, R0 ;  /* 0x0000000000167310 */ /* 0x0000620000201800 */
[----:B------:R-:W-:Y:S05]  /*0e80*/  BRA `(.L_x_18986) ;  /* 0x00000000005c7947 */ /* 0x000fea0003800000 */
.L_x_18985:
        /* <DEDUP_REMOVED lines=16> */
.L_x_19013:
[----:B------:R-:W-:Y:S01]  /*0f90*/  CS2R R22, SRZ ;  /* 0x0000000000167805 */ /* 0x000fe2000001ff00 */
[----:B------:R-:W-:Y:S06]  /*0fa0*/  BRA `(.L_x_18986) ;  /* 0x0000000000147947 */ /* 0x000fec0003800000 */
.L_x_19010:
[----:B------:R-:W2:Y:S02]  /*0fb0*/  LDG.E.64 R22, desc[UR36][R2.64] ;  /* 0x0000002402167981 */ /* 0x000ea4000c1e1b00 */
[----:B--2---:R-:W0:Y:S01]  /*0fc0*/  I2F.F64.U64 R22, R22 ;  /* 0x0000001600167312 */ /* 0x004e220000301800 */
[----:B------:R-:W-:Y:S05]  /*0fd0*/  BRA `(.L_x_18986) ;  /* 0x0000000000087947 */ /* 0x000fea0003800000 */
.L_x_19009:
[----:B------:R-:W2:Y:S02]  /*0fe0*/  LDG.E R2, desc[UR36][R2.64] ;  /* 0x0000002402027981 */ /* 0x000ea4000c1e1900 */
[----:B--2---:R0:W1:Y:S02]  /*0ff0*/  I2F.F64.U32 R22, R2 ;  /* 0x0000000200167312 */ /* 0x0040640000201800 */
.L_x_18986:
[----:B------:R-:W3:Y:S02]  /*1000*/  S2R R29, SR_TID.X ;  /* 0x00000000001d7919 */ /* 0x000ee40000002100 */
[----:B---3--:R-:W-:-:S07]  /*1010*/  VIADD R29, R29, 0x80 ;  /* 0x000000801d1d7836 */ /* 0x008fce0000000000 */
.L_x_18980:
[----:B------:R-:W-:Y:S05]  /*1020*/  BSYNC B6 ;  /* 0x0000000000067941 */ /* 0x000fea0003800000 */
.L_x_18979:
        /* <DEDUP_REMOVED lines=24> */
.L_x_19019:
[----:B------:R-:W3:Y:S02]  /*11b0*/  LDG.E.U8 R2, desc[UR36][R2.64] ;  /* 0x0000002402027981 */ /* 0x000ee4000c1e1100 */
[----:B---3--:R0:W1:Y:S01]  /*11c0*/  I2F.F64.U16 R24, R2 ;  /* 0x0000000200187312 */ /* 0x0080620000101800 */
[----:B------:R-:W-:Y:S05]  /*11d0*/  BRA `(.L_x_19021) ;  /* 0x0000000c00707947 */ /* 0x000fea0003800000 */
.L_x_19018:
        /* <DEDUP_REMOVED lines=9> */
.L_x_19023:
[----:B------:R-:W3:Y:S02]  /*1270*/  LDG.E R2, desc[UR36][R2.64] ;  /* 0x0000002402027981 */ /* 0x000ee4000c1e1900 */
[----:B---3--:R0:W1:Y:S01]  /*1280*/  I2F.F64 R24, R2 ;  /* 0x0000000200187312 */ /* 0x0080620000201c00 */
[----:B------:R-:W-:Y:S05]  /*1290*/  BRA `(.L_x_19021) ;  /* 0x0000000c00407947 */ /* 0x000fea0003800000 */
.L_x_19022:
[----:B------:R-:W3:Y:S02]  /*12a0*/  LDG.E.U16 R2, desc[UR36][R2.64] ;  /* 0x0000002402027981 */ /* 0x000ee4000c1e1500 */
[----:B---3--:R0:W1:Y:S01]  /*12b0*/  I2F.F64.S16 R24, R2 ;  /* 0x0000000200187312 */ /* 0x0080620000101c00 */
[----:B------:R-:W-:Y:S05]  /*12c0*/  BRA `(.L_x_19021) ;  /* 0x0000000c00347947 */ /* 0x000fea0003800000 */
.L_x_19017:
        /* <DEDUP_REMOVED lines=10> */
.L_x_19025:
[----:B------:R-:W3:Y:S02]  /*1370*/  LDG.E.U16 R0, desc[UR36][R2.64] ;  /* 0x0000002402007981 */ /* 0x000ee4000c1e1500 */
[----:B---3--:R-:W-:-:S05]  /*1380*/  HADD2.F32 R0, -RZ, R0.H0_H0 ;  /* 0x20000000ff007230 */ /* 0x008fca0000004100 */
[----:B------:R-:W-:-:S04]  /*1390*/  FMUL.FTZ R0, R0, 1 ;  /* 0x3f80000000007820 */ /* 0x000fc80000410000 */
[----:B------:R0:W1:Y:S01]  /*13a0*/  F2F.F64.F32 R24, R0 ;  /* 0x0000000000187310 */ /* 0x0000620000201800 */
[----:B------:R-:W-:Y:S05]  /*13b0*/  BRA `(.L_x_19021) ;  /* 0x0000000800f87947 */ /* 0x000fea0003800000 */
.L_x_19024:
        /* <DEDUP_REMOVED lines=10> */
.L_x_19027:
[----:B------:R-:W3:Y:S02]  /*1460*/  LDG.E.U16 R2, desc[UR36][R2.64] ;  /* 0x0000002402027981 */ /* 0x000ee4000c1e1500 */
[----:B---3--:R-:W-:-:S05]  /*1470*/  HADD2.F32 R0, -RZ, R2.H0_H0 ;  /* 0x20000002ff007230 */ /* 0x008fca0000004100 */
[----:B------:R-:W-:-:S04]  /*1480*/  FMUL.FTZ R0, R0, 1 ;  /* 0x3f80000000007820 */ /* 0x000fc80000410000 */
[----:B------:R0:W1:Y:S01]  /*1490*/  F2F.F64.F32 R24, R0 ;  /* 0x0000000000187310 */ /* 0x0000620000201800 */
[----:B------:R-:W-:Y:S05]  /*14a0*/  BRA `(.L_x_19021) ;  /* 0x0000000800bc7947 */ /* 0x000fea0003800000 */
.L_x_19026:
[----:B------:R0:W5:Y:S01]  /*14b0*/  LDG.E.64 R24, desc[UR36][R2.64] ;  /* 0x0000002402187981 */ /* 0x000162000c1e1b00 */
[----:B------:R-:W-:Y:S05]  /*14c0*/  BRA `(.L_x_19021) ;  /* 0x0000000800b47947 */ /* 0x000fea0003800000 */
.L_x_19016:
        /* <DEDUP_REMOVED lines=13> */
.L_x_19030:
[----:B------:R0:W5:Y:S01]  /*15a0*/  LDG.E.64 R24, desc[UR36][R2.64] ;  /* 0x0000002402187981 */ /* 0x000162000c1e1b00 */
[----:B------:R-:W-:Y:S05]  /*15b0*/  BRA `(.L_x_19021) ;  /* 0x0000000800787947 */ /* 0x000fea0003800000 */
.L_x_19029:
        /* <DEDUP_REMOVED lines=28> */
.L_x_19032:
        /* <DEDUP_REMOVED lines=15> */
.L_x_19031:
[----:B------:R-:W3:Y:S02]  /*1870*/  LDG.E.U16 R0, desc[UR36][R2.64] ;  /* 0x0000002402007981 */ /* 0x000ee4000c1e1500 */
[----:B---3--:R-:W-:-:S04]  /*1880*/  IMAD.U32 R0, R0, 0x10000, RZ ;  /* 0x0001000000007824 */ /* 0x008fc800078e00ff */
[----:B------:R-:W-:-:S04]  /*1890*/  FMUL.FTZ R0, R0, 1 ;  /* 0x3f80000000007820 */ /* 0x000fc80000410000 */
[----:B------:R0:W1:Y:S01]  /*18a0*/  F2F.F64.F32 R24, R0 ;  /* 0x0000000000187310 */ /* 0x0000620000201800 */
[----:B------:R-:W-:Y:S05]  /*18b0*/  BRA `(.L_x_19021) ;  /* 0x0000000400b87947 */ /* 0x000fea0003800000 */
.L_x_19028:
        /* <DEDUP_REMOVED lines=11> */
.L_x_19035:
        /* <DEDUP_REMOVED lines=21> */
.L_x_19039:
[----:B------:R-:W-:Y:S05]  /*1ac0*/  BSYNC B1 ;  /* 0x0000000000017941 */ /* 0x000fea0003800000 */
.L_x_19038:
[----:B------:R-:W-:Y:S01]  /*1ad0*/  LEA R3, R0, 0x3b800000, 0x17 ;  /* 0x3b80000000037811 */ /* 0x000fe200078eb8ff */
[----:B------:R-:W-:-:S05]  /*1ae0*/  IMAD.SHL.U32 R0, R2, 0x100000, RZ ;  /* 0x0010000002007824 */ /* 0x000fca00078e00ff */
[----:B------:R-:W-:-:S07]  /*1af0*/  LOP3.LUT R0, R3, R0, R4, 0xfe, !PT ;  /* 0x0000000003007212 */ /* 0x000fce00078efe04 */
.L_x_19037:
[----:B------:R-:W-:Y:S05]  /*1b00*/  BSYNC B0 ;  /* 0x0000000000007941 */ /* 0x000fea0003800000 */
.L_x_19036:
[----:B------:R-:W-:-:S04]  /*1b10*/  FMUL.FTZ R0, R0, 1 ;  /* 0x3f80000000007820 */ /* 0x000fc80000410000 */
[----:B------:R0:W1:Y:S01]  /*1b20*/  F2F.F64.F32 R24, R0 ;  /* 0x0000000000187310 */ /* 0x0000620000201800 */
[----:B------:R-:W-:Y:S05]  /*1b30*/  BRA `(.L_x_19021) ;  /* 0x0000000400187947 */ /* 0x000fea0003800000 */
.L_x_19034:
        /* <DEDUP_REMOVED lines=21> */
.L_x_19043:
[----:B------:R-:W-:Y:S05]  /*1c90*/  BSYNC B1 ;  /* 0x0000000000017941 */ /* 0x000fea0003800000 */
.L_x_19042:
[----:B------:R-:W-:Y:S01]  /*1ca0*/  LEA R3, R0, 0x37800000, 0x17 ;  /* 0x3780000000037811 */ /* 0x000fe200078eb8ff */
[----:B------:R-:W-:-:S05]  /*1cb0*/  IMAD.SHL.U32 R0, R2, 0x200000, RZ ;  /* 0x0020000002007824 */ /* 0x000fca00078e00ff */
[----:B------:R-:W-:-:S07]  /*1cc0*/  LOP3.LUT R0, R3, R0, R4, 0xfe, !PT ;  /* 0x0000000003007212 */ /* 0x000fce00078efe04 */
.L_x_19041:
[----:B------:R-:W-:Y:S05]  /*1cd0*/  BSYNC B0 ;  /* 0x0000000000007941 */ /* 0x000fea0003800000 */
.L_x_19040:
[----:B------:R-:W-:-:S04]  /*1ce0*/  FMUL.FTZ R0, R0, 1 ;  /* 0x3f80000000007820 */ /* 0x000fc80000410000 */
[----:B------:R0:W1:Y:S01]  /*1cf0*/  F2F.F64.F32 R24, R0 ;  /* 0x0000000000187310 */ /* 0x0000620000201800 */
[----:B------:R-:W-:Y:S05]  /*1d00*/  BRA `(.L_x_19021) ;  /* 0x0000000000a47947 */ /* 0x000fea0003800000 */
.L_x_19033:
        /* <DEDUP_REMOVED lines=14> */
.L_x_19047:
[----:B------:R-:W-:Y:S05]  /*1df0*/  BSYNC B0 ;  /* 0x0000000000007941 */ /* 0x000fea0003800000 */
.L_x_19046:
[----:B------:R-:W-:-:S04]  /*1e00*/  FMUL.FTZ R0, R0, 1 ;  /* 0x3f80000000007820 */ /* 0x000fc80000410000 */
[----:B------:R0:W1:Y:S01]  /*1e10*/  F2F.F64.F32 R24, R0 ;  /* 0x0000000000187310 */ /* 0x0000620000201800 */
[----:B------:R-:W-:Y:S05]  /*1e20*/  BRA `(.L_x_19021) ;  /* 0x00000000005c7947 */ /* 0x000fea0003800000 */
.L_x_19020:
        /* <DEDUP_REMOVED lines=16> */
.L_x_19048:
[----:B------:R-:W-:Y:S01]  /*1f30*/  CS2R R24, SRZ ;  /* 0x0000000000187805 */ /* 0x000fe2000001ff00 */
[----:B------:R-:W-:Y:S06]  /*1f40*/  BRA `(.L_x_19021) ;  /* 0x0000000000147947 */ /* 0x000fec0003800000 */
.L_x_19045:
[----:B------:R-:W3:Y:S02]  /*1f50*/  LDG.E.64 R24, desc[UR36][R2.64] ;  /* 0x0000002402187981 */ /* 0x000ee4000c1e1b00 */
[----:B---3--:R-:W0:Y:S01]  /*1f60*/  I2F.F64.U64 R24, R24 ;  /* 0x0000001800187312 */ /* 0x008e220000301800 */
[----:B------:R-:W-:Y:S05]  /*1f70*/  BRA `(.L_x_19021) ;  /* 0x0000000000087947 */ /* 0x000fea0003800000 */
.L_x_19044:
[----:B------:R-:W3:Y:S02]  /*1f80*/  LDG.E R2, desc[UR36][R2.64] ;  /* 0x0000002402027981 */ /* 0x000ee4000c1e1900 */
[----:B---3--:R0:W1:Y:S02]  /*1f90*/  I2F.F64.U32 R24, R2 ;  /* 0x0000000200187312 */ /* 0x0080640000201800 */
.L_x_19021:
[----:B------:R-:W-:-:S07]  /*1fa0*/  VIADD R29, R29, 0x80 ;  /* 0x000000801d1d7836 */ /* 0x000fce0000000000 */
.L_x_19015:
[----:B------:R-:W-:Y:S05]  /*1fb0*/  BSYNC B6 ;  /* 0x0000000000067941 */ /* 0x000fea0003800000 */
.L_x_19014:
        /* <DEDUP_REMOVED lines=26> */
.L_x_19054:
[----:B------:R-:W3:Y:S02]  /*2160*/  LDG.E.U8 R2, desc[UR36][R2.64] ;  /* 0x0000002402027981 */ /* 0x000ee4000c1e1100 */
[----:B---3--:R0:W1:Y:S01]  /*2170*/  I2F.F64.U16 R18, R2 ;  /* 0x0000000200127312 */ /* 0x0080620000101800 */
[----:B------:R-:W-:Y:S05]  /*2180*/  BRA `(.L_x_19056) ;  /* 0x0000000c00707947 */ /* 0x000fea0003800000 */
.L_x_19053:
        /* <DEDUP_REMOVED lines=9> */
.L_x_19058:
[----:B------:R-:W3:Y:S02]  /*2220*/  LDG.E R2, desc[UR36][R2.64] ;  /* 0x0000002402027981 */ /* 0x000ee4000c1e1900 */
[----:B---3--:R0:W1:Y:S01]  /*2230*/  I2F.F64 R18, R2 ;  /* 0x0000000200127312 */ /* 0x0080620000201c00 */
[----:B------:R-:W-:Y:S05]  /*2240*/  BRA `(.L_x_19056) ;  /* 0x0000000c00407947 */ /* 0x000fea0003800000 */
.L_x_19057:
[----:B------:R-:W3:Y:S02]  /*2250*/  LDG.E.U16 R2, desc[UR36][R2.64] ;  /* 0x0000002402027981 */ /* 0x000ee4000c1e1500 */
[----:B---3--:R0:W1:Y:S01]  /*2260*/  I2F.F64.S16 R18, R2 ;  /* 0x0000000200127312 */ /* 0x0080620000101c00 */
[----:B------:R-:W-:Y:S05]  /*2270*/  BRA `(.L_x_19056) ;  /* 0x0000000c00347947 */ /* 0x000fea0003800000 */
.L_x_19052:
        /* <DEDUP_REMOVED lines=10> */
.L_x_19060:
[----:B------:R-:W3:Y:S02]  /*2320*/  LDG.E.U16 R0, desc[UR36][R2.64] ;  /* 0x0000002402007981 */ /* 0x000ee4000c1e1500 */
[----:B---3--:R-:W-:-:S05]  /*2330*/  HADD2.F32 R0, -RZ, R0.H0_H0 ;  /* 0x20000000ff007230 */ /* 0x008fca0000004100 */
[----:B------:R-:W-:-:S04]  /*2340*/  FMUL.FTZ R0, R0, 1 ;  /* 0x3f80000000007820 */ /* 0x000fc80000410000 */
[----:B------:R0:W1:Y:S01]  /*2350*/  F2F.F64.F32 R18, R0 ;  /* 0x0000000000127310 */ /* 0x0000620000201800 */
[----:B------:R-:W-:Y:S05]  /*2360*/  BRA `(.L_x_19056) ;  /* 0x0000000800f87947 */ /* 0x000fea0003800000 */
.L_x_19059:
        /* <DEDUP_REMOVED lines=10> */
.L_x_19062:
[----:B------:R-:W3:Y:S02]  /*2410*/  LDG.E.U16 R2, desc[UR36][R2.64] ;  /* 0x0000002402027981 */ /* 0x000ee4000c1e1500 */
[----:B---3--:R-:W-:-:S05]  /*2420*/  HADD2.F32 R0, -RZ, R2.H0_H0 ;  /* 0x20000002ff007230 */ /* 0x008fca0000004100 */
[----:B------:R-:W-:-:S04]  /*2430*/  FMUL.FTZ R0, R0, 1 ;  /* 0x3f80000000007820 */ /* 0x000fc80000410000 */
[----:B------:R0:W1:Y:S01]  /*2440*/  F2F.F64.F32 R18, R0 ;  /* 0x0000000000127310 */ /* 0x0000620000201800 */
[----:B------:R-:W-:Y:S05]  /*2450*/  BRA `(.L_x_19056) ;  /* 0x0000000800bc7947 */ /* 0x000fea0003800000 */
.L_x_19061:
[----:B------:R0:W5:Y:S01]  /*2460*/  LDG.E.64 R18, desc[UR36][R2.64] ;  /* 0x0000002402127981 */ /* 0x000162000c1e1b00 */
[----:B------:R-:W-:Y:S05]  /*2470*/  BRA `(.L_x_19056) ;  /* 0x0000000800b47947 */ /* 0x000fea0003800000 */
.L_x_19051:
        /* <DEDUP_REMOVED lines=13> */
.L_x_19065:
[----:B------:R0:W5:Y:S01]  /*2550*/  LDG.E.64 R18, desc[UR36][R2.64] ;  /* 0x0000002402127981 */ /* 0x000162000c1e1b00 */
[----:B------:R-:W-:Y:S05]  /*2560*/  BRA `(.L_x_19056) ;  /* 0x0000000800787947 */ /* 0x000fea0003800000 */
.L_x_19064:
        /* <DEDUP_REMOVED lines=28> */
.L_x_19067:
        /* <DEDUP_REMOVED lines=15> */
.L_x_19066:
[----:B------:R-:W3:Y:S02]  /*2820*/  LDG.E.U16 R0, desc[UR36][R2.64] ;  /* 0x0000002402007981 */ /* 0x000ee4000c1e1500 */
[----:B---3--:R-:W-:-:S04]  /*2830*/  IMAD.U32 R0, R0, 0x10000, RZ ;  /* 0x0001000000007824 */ /* 0x008fc800078e00ff */
[----:B------:R-:W-:-:S04]  /*2840*/  FMUL.FTZ R0, R0, 1 ;  /* 0x3f80000000007820 */ /* 0x000fc80000410000 */
[----:B------:R0:W1:Y:S01]  /*2850*/  F2F.F64.F32 R18, R0 ;  /* 0x0000000000127310 */ /* 0x0000620000201800 */
[----:B------:R-:W-:Y:S05]  /*2860*/  BRA `(.L_x_19056) ;  /* 0x0000000400b87947 */ /* 0x000fea0003800000 */
.L_x_19063:
        /* <DEDUP_REMOVED lines=11> */
.L_x_19070:
        /* <DEDUP_REMOVED lines=21> */
.L_x_19074:
[----:B------:R-:W-:Y:S05]  /*2a70*/  BSYNC B1 ;  /* 0x0000000000017941 */ /* 0x000fea0003800000 */
.L_x_19073:
[----:B------:R-:W-:Y:S01]  /*2a80*/  LEA R3, R0, 0x3b800000, 0x17 ;  /* 0x3b80000000037811 */ /* 0x000fe200078eb8ff */
[----:B------:R-:W-:-:S05]  /*2a90*/  IMAD.SHL.U32 R0, R2, 0x100000, RZ ;  /* 0x0010000002007824 */ /* 0x000fca00078e00ff */
[----:B------:R-:W-:-:S07]  /*2aa0*/  LOP3.LUT R0, R3, R0, R4, 0xfe, !PT ;  /* 0x0000000003007212 */ /* 0x000fce00078efe04 */
.L_x_19072:
[----:B------:R-:W-:Y:S05]  /*2ab0*/  BSYNC B0 ;  /* 0x0000000000007941 */ /* 0x000fea0003800000 */
.L_x_19071:
[----:B------:R-:W-:-:S04]  /*2ac0*/  FMUL.FTZ R0, R0, 1 ;  /* 0x3f80000000007820 */ /* 0x000fc80000410000 */
[----:B------:R3:W0:Y:S01]  /*2ad0*/  F2F.F64.F32 R18, R0 ;  /* 0x0000000000127310 */ /* 0x0006220000201800 */
[----:B------:R-:W-:Y:S05]  /*2ae0*/  BRA `(.L_x_19056) ;  /* 0x0000000400187947 */ /* 0x000fea0003800000 */
.L_x_19069:
        /* <DEDUP_REMOVED lines=21> */
.L_x_19078:
[----:B------:R-:W-:Y:S05]  /*2c40*/  BSYNC B1 ;  /* 0x0000000000017941 */ /* 0x000fea0003800000 */
.L_x_19077:
[----:B------:R-:W-:Y:S01]  /*2c50*/  LEA R3, R0, 0x37800000, 0x17 ;  /* 0x3780000000037811 */ /* 0x000fe200078eb8ff */
[----:B------:R-:W-:-:S05]  /*2c60*/  IMAD.SHL.U32 R0, R2, 0x200000, RZ ;  /* 0x0020000002007824 */ /* 0x000fca00078e00ff */
[----:B------:R-:W-:-:S07]  /*2c70*/  LOP3.LUT R0, R3, R0, R4, 0xfe, !PT ;  /* 0x0000000003007212 */ /* 0x000fce00078efe04 */
.L_x_19076:
[----:B------:R-:W-:Y:S05]  /*2c80*/  BSYNC B0 ;  /* 0x0000000000007941 */ /* 0x000fea0003800000 */
.L_x_19075:
[----:B------:R-:W-:-:S04]  /*2c90*/  FMUL.FTZ R0, R0, 1 ;  /* 0x3f80000000007820 */ /* 0x000fc80000410000 */
[----:B------:R0:W1:Y:S01]  /*2ca0*/  F2F.F64.F32 R18, R0 ;  /* 0x0000000000127310 */ /* 0x0000620000201800 */
[----:B------:R-:W-:Y:S05]  /*2cb0*/  BRA `(.L_x_19056) ;  /* 0x0000000000a47947 */ /* 0x000fea0003800000 */
.L_x_19068:
        /* <DEDUP_REMOVED lines=14> */
.L_x_19082:
[----:B------:R-:W-:Y:S05]  /*2da0*/  BSYNC B0 ;  /* 0x0000000000007941 */ /* 0x000fea0003800000 */
.L_x_19081:
[----:B------:R-:W-:-:S04]  /*2db0*/  FMUL.FTZ R0, R0, 1 ;  /* 0x3f80000000007820 */ /* 0x000fc80000410000 */
[----:B------:R0:W1:Y:S01]  /*2dc0*/  F2F.F64.F32 R18, R0 ;  /* 0x0000000000127310 */ /* 0x0000620000201800 */
[----:B------:R-:W-:Y:S05]  /*2dd0*/  BRA `(.L_x_19056) ;  /* 0x00000000005c7947 */ /* 0x000fea0003800000 */
.L_x_19055:
        /* <DEDUP_REMOVED lines=16> */
.L_x_19083:
[----:B------:R-:W-:Y:S01]  /*2ee0*/  CS2R R18, SRZ ;  /* 0x0000000000127805 */ /* 0x000fe2000001ff00 */
[----:B------:R-:W-:Y:S06]  /*2ef0*/  BRA `(.L_x_19056) ;  /* 0x0000000000147947 */ /* 0x000fec0003800000 */
.L_x_19080:
[----:B------:R-:W3:Y:S02]  /*2f00*/  LDG.E.64 R18, desc[UR36][R2.64] ;  /* 0x0000002402127981 */ /* 0x000ee4000c1e1b00 */
[----:B---3--:R-:W0:Y:S01]  /*2f10*/  I2F.F64.U64 R18, R18 ;  /* 0x0000001200127312 */ /* 0x008e220000301800 */
[----:B------:R-:W-:Y:S05]  /*2f20*/  BRA `(.L_x_19056) ;  /* 0x0000000000087947 */ /* 0x000fea0003800000 */
.L_x_19079:
[----:B------:R-:W3:Y:S02]  /*2f30*/  LDG.E R2, desc[UR36][R2.64] ;  /* 0x0000002402027981 */ /* 0x000ee4000c1e1900 */
[----:B---3--:R0:W1:Y:S02]  /*2f40*/  I2F.F64.U32 R18, R2 ;  /* 0x0000000200127312 */ /* 0x0080640000201800 */
.L_x_19056:
[----:B------:R-:W-:-:S07]  /*2f50*/  VIADD R29, R29, 0x80 ;  /* 0x000000801d1d7836 */ /* 0x000fce0000000000 */
.L_x_19050:
[----:B------:R-:W-:Y:S05]  /*2f60*/  BSYNC B6 ;  /* 0x0000000000067941 */ /* 0x000fea0003800000 */
.L_x_19049:
        /* <DEDUP_REMOVED lines=23> */
.L_x_19089:
[----:B------:R-:W3:Y:S02]  /*30e0*/  LDG.E.U8 R2, desc[UR36][R2.64] ;  /* 0x0000002402027981 */ /* 0x000ee4000c1e1100 */
[----:B---3--:R0:W1:Y:S01]  /*30f0*/  I2F.F64.U16 R16, R2 ;  /* 0x0000000200107312 */ /* 0x0080620000101800 */
[----:B------:R-:W-:Y:S05]  /*3100*/  BRA `(.L_x_19085) ;  /* 0x0000000c006c7947 */ /* 0x000fea0003800000 */
.L_x_19088:
        /* <DEDUP_REMOVED lines=9> */
.L_x_19092:
[----:B------:R-:W3:Y:S02]  /*31a0*/  LDG.E R2, desc[UR36][R2.64] ;  /* 0x0000002402027981 */ /* 0x000ee4000c1e1900 */
[----:B---3--:R0:W1:Y:S01]  /*31b0*/  I2F.F64 R16, R2 ;  /* 0x0000000200107312 */ /* 0x0080620000201c00 */
[----:B------:R-:W-:Y:S05]  /*31c0*/  BRA `(.L_x_19085) ;  /* 0x0000000c003c7947 */ /* 0x000fea0003800000 */
.L_x_19091:
[----:B------:R-:W3:Y:S02]  /*31d0*/  LDG.E.U16 R2, desc[UR36][R2.64] ;  /* 0x0000002402027981 */ /* 0x000ee4000c1e1500 */
[----:B---3--:R0:W1:Y:S01]  /*31e0*/  I2F.F64.S16 R16, R2 ;  /* 0x0000000200107312 */ /* 0x0080620000101c00 */
[----:B------:R-:W-:Y:S05]  /*31f0*/  BRA `(.L_x_19085) ;  /* 0x0000000c00307947 */ /* 0x000fea0003800000 */
.L_x_19087:
        /* <DEDUP_REMOVED lines=10> */
.L_x_19094:
[----:B------:R-:W3:Y:S02]  /*32a0*/  LDG.E.U16 R0, desc[UR36][R2.64] ;  /* 0x0000002402007981 */ /* 0x000ee4000c1e1500 */
[----:B---3--:R-:W-:-:S05]  /*32b0*/  HADD2.F32 R0, -RZ, R0.H0_H0 ;  /* 0x20000000ff007230 */ /* 0x008fca0000004100 */
[----:B------:R-:W-:-:S04]  /*32c0*/  FMUL.FTZ R0, R0, 1 ;  /* 0x3f80000000007820 */ /* 0x000fc80000410000 */
[----:B------:R0:W1:Y:S01]  /*32d0*/  F2F.F64.F32 R16, R0 ;  /* 0x0000000000107310 */ /* 0x0000620000201800 */
[----:B------:R-:W-:Y:S05]  /*32e0*/  BRA `(.L_x_19085) ;  /* 0x0000000800f47947 */ /* 0x000fea0003800000 */
.L_x_19093:
        /* <DEDUP_REMOVED lines=10> */
.L_x_19096:
[----:B------:R-:W3:Y:S02]  /*3390*/  LDG.E.U16 R2, desc[UR36][R2.64] ;  /* 0x0000002402027981 */ /* 0x000ee4000c1e1500 */
[----:B---3--:R-:W-:-:S05]  /*33a0*/  HADD2.F32 R0, -RZ, R2.H0_H0 ;  /* 0x20000002ff007230 */ /* 0x008fca0000004100 */
[----:B------:R-:W-:-:S04]  /*33b0*/  FMUL.FTZ R0, R0, 1 ;  /* 0x3f80000000007820 */ /* 0x000fc80000410000 */
[----:B------:R0:W1:Y:S01]  /*33c0*/  F2F.F64.F32 R16, R0 ;  /* 0x0000000000107310 */ /* 0x0000620000201800 */
[----:B------:R-:W-:Y:S05]  /*33d0*/  BRA `(.L_x_19085) ;  /* 0x0000000800b87947 */ /* 0x000fea0003800000 */
.L_x_19095:
[----:B------:R0:W5:Y:S01]  /*33e0*/  LDG.E.64 R16, desc[UR36][R2.64] ;  /* 0x0000002402107981 */ /* 0x000162000c1e1b00 */
[----:B------:R-:W-:Y:S05]  /*33f0*/  BRA `(.L_x_19085) ;  /* 0x0000000800b07947 */ /* 0x000fea0003800000 */
.L_x_19086:
        /* <DEDUP_REMOVED lines=13> */
.L_x_19099:
[----:B------:R0:W5:Y:S01]  /*34d0*/  LDG.E.64 R16, desc[UR36][R2.64] ;  /* 0x0000002402107981 */ /* 0x000162000c1e1b00 */
[----:B------:R-:W-:Y:S05]  /*34e0*/  BRA `(.L_x_19085) ;  /* 0x0000000800747947 */ /* 0x000fea0003800000 */
.L_x_19098:
        /* <DEDUP_REMOVED lines=28> */
.L_x_19101:
        /* <DEDUP_REMOVED lines=15> */
.L_x_19100:
[----:B------:R-:W3:Y:S02]  /*37a0*/  LDG.E.U16 R0, desc[UR36][R2.64] ;  /* 0x0000002402007981 */ /* 0x000ee4000c1e1500 */
[----:B---3--:R-:W-:-:S04]  /*37b0*/  IMAD.U32 R0, R0, 0x10000, RZ ;  /* 0x0001000000007824 */ /* 0x008fc800078e00ff */
[----:B------:R-:W-:-:S04]  /*37c0*/  FMUL.FTZ R0, R0, 1 ;  /* 0x3f80000000007820 */ /* 0x000fc80000410000 */
[----:B------:R0:W1:Y:S01]  /*37d0*/  F2F.F64.F32 R16, R0 ;  /* 0x0000000000107310 */ /* 0x0000620000201800 */
[----:B------:R-:W-:Y:S05]  /*37e0*/  BRA `(.L_x_19085) ;  /* 0x0000000400b47947 */ /* 0x000fea0003800000 */
.L_x_19097:
        /* <DEDUP_REMOVED lines=11> */
.L_x_19104:
        /* <DEDUP_REMOVED lines=21> */
.L_x_19108:
[----:B------:R-:W-:Y:S05]  /*39f0*/  BSYNC B1 ;  /* 0x0000000000017941 */ /* 0x000fea0003800000 */
.L_x_19107:
[----:B------:R-:W-:Y:S01]  /*3a00*/  LEA R3, R0, 0x3b800000, 0x17 ;  /* 0x3b80000000037811 */ /* 0x000fe200078eb8ff */
[----:B------:R-:W-:-:S05]  /*3a10*/  IMAD.SHL.U32 R0, R2, 0x100000, RZ ;  /* 0x0010000002007824 */ /* 0x000fca00078e00ff */
[----:B------:R-:W-:-:S07]  /*3a20*/  LOP3.LUT R0, R3, R0, R4, 0xfe, !PT ;  /* 0x0000000003007212 */ /* 0x000fce00078efe04 */
.L_x_19106:
[----:B------:R-:W-:Y:S05]  /*3a30*/  BSYNC B0 ;  /* 0x0000000000007941 */ /* 0x000fea0003800000 */
.L_x_19105:
[----:B------:R-:W-:-:S04]  /*3a40*/  FMUL.FTZ R0, R0, 1 ;  /* 0x3f80000000007820 */ /* 0x000fc80000410000 */
[----:B------:R0:W1:Y:S01]  /*3a50*/  F2F.F64.F32 R16, R0 ;  /* 0x0000000000107310 */ /* 0x0000620000201800 */
[----:B------:R-:W-:Y:S05]  /*3a60*/  BRA `(.L_x_19085) ;  /* 0x0000000400147947 */ /* 0x000fea0003800000 */
.L_x_19103:
        /* <DEDUP_REMOVED lines=21> */
.L_x_19112:
[----:B------:R-:W-:Y:S05]  /*3bc0*/  BSYNC B1 ;  /* 0x0000000000017941 */ /* 0x000fea0003800000 */
.L_x_19111:
[----:B------:R-:W-:Y:S01]  /*3bd0*/  LEA R3, R0, 0x37800000, 0x17 ;  /* 0x3780000000037811 */ /* 0x000fe200078eb8ff */
[----:B------:R-:W-:-:S05]  /*3be0*/  IMAD.SHL.U32 R0, R2, 0x200000, RZ ;  /* 0x0020000002007824 */ /* 0x000fca00078e00ff */
[----:B------:R-:W-:-:S07]  /*3bf0*/  LOP3.LUT R0, R3, R0, R4, 0xfe, !PT ;  /* 0x0000000003007212 */ /* 0x000fce00078efe04 */
.L_x_19110:
[----:B------:R-:W-:Y:S05]  /*3c00*/  BSYNC B0 ;  /* 0x0000000000007941 */ /* 0x000fea0003800000 */
.L_x_19109:
[----:B------:R-:W-:-:S04]  /*3c10*/  FMUL.FTZ R0, R0, 1 ;  /* 0x3f80000000007820 */ /* 0x000fc80000410000 */
[----:B------:R0:W1:Y:S01]  /*3c20*/  F2F.F64.F32 R16, R0 ;  /* 0x0000000000107310 */ /* 0x0000620000201800 */
[----:B------:R-:W-:Y:S05]  /*3c30*/  BRA `(.L_x_19085) ;  /* 0x0000000000a07947 */ /* 0x000fea0003800000 */
.L_x_19102:
        /* <DEDUP_REMOVED lines=14> */
.L_x_19116:
[----:B------:R-:W-:Y:S05]  /*3d20*/  BSYNC B0 ;  /* 0x0000000000007941 */ /* 0x000fea0003800000 */
.L_x_19115:
[----:B------:R-:W-:-:S04]  /*3d30*/  FMUL.FTZ R0, R0, 1 ;  /* 0x3f80000000007820 */ /* 0x000fc80000410000 */
[----:B------:R0:W1:Y:S01]  /*3d40*/  F2F.F64.F32 R16, R0 ;  /* 0x0000000000107310 */ /* 0x0000620000201800 */
[----:B------:R-:W-:Y:S05]  /*3d50*/  BRA `(.L_x_19085) ;  /* 0x0000000000587947 */ /* 0x000fea0003800000 */
.L_x_19090:
        /* <DEDUP_REMOVED lines=16> */
.L_x_19117:
[----:B------:R-:W-:Y:S05]  /*3e60*/  BRA `(.L_x_19085) ;  /* 0x0000000000147947 */ /* 0x000fea0003800000 */
.L_x_19114:
[----:B------:R-:W3:Y:S02]  /*3e70*/  LDG.E.64 R16, desc[UR36][R2.64] ;  /* 0x0000002402107981 */ /* 0x000ee4000c1e1b00 */
[----:B---3--:R-:W0:Y:S01]  /*3e80*/  I2F.F64.U64 R16, R16 ;  /* 0x0000001000107312 */ /* 0x008e220000301800 */
[----:B------:R-:W-:Y:S05]  /*3e90*/  BRA `(.L_x_19085) ;  /* 0x0000000000087947 */ /* 0x000fea0003800000 */
.L_x_19113:
[----:B------:R-:W3:Y:S02]  /*3ea0*/  LDG.E R2, desc[UR36][R2.64] ;  /* 0x0000002402027981 */ /* 0x000ee4000c1e1900 */
[----:B---3--:R0:W1:Y:S02]  /*3eb0*/  I2F.F64.U32 R16, R2 ;  /* 0x0000000200107312 */ /* 0x0080640000201800 */
.L_x_19085:
[----:B------:R-:W-:Y:S05]  /*3ec0*/  BSYNC B6 ;  /* 0x0000000000067941 */ /* 0x000fea0003800000 */
.L_x_19084:
        /* <DEDUP_REMOVED lines=30> */
[----:B------:R-:W-:Y:S05]  /*40b0*/  CALL.REL.NOINC `($__internal_78_$__cuda_sm20_div_rn_f64_full) ;  /* 0x0000006400a07944 */ /* 0x000fea0003c00000 */
[----:B------:R-:W-:Y:S02]  /*40c0*/  IMAD.MOV.U32 R2, RZ, RZ, R30 ;  /* 0x000000ffff027224 */ /* 0x000fe400078e001e */
[----:B------:R-:W-:-:S07]  /*40d0*/  IMAD.MOV.U32 R3, RZ, RZ, R31 ;  /* 0x000000ffff037224 */ /* 0x000fce00078e001f */
.L_x_19121:
[----:B------:R-:W-:Y:S05]  /*40e0*/  BSYNC B1 ;  /* 0x0000000000017941 */ /* 0x000fea0003800000 */
.L_x_19120:
        /* <DEDUP_REMOVED lines=83> */
.L_x_19123:
[----:B------:R-:W-:Y:S02]  /*4620*/  FSEL R2, RZ, 3.37028055040000000000e+12, P0 ;  /* 0x54442d18ff027808 */ /* 0x000fe40000000000 */
[----:B------:R-:W-:-:S07]  /*4630*/  FSEL R3, RZ, 2.1426990032196044922, P0 ;  /* 0x400921fbff037808 */ /* 0x000fce0000000000 */
.L_x_19124:
[----:B------:R-:W-:Y:S05]  /*4640*/  BSYNC B1 ;  /* 0x0000000000017941 */ /* 0x000fea0003800000 */
.L_x_19122:
[----:B------:R-:W0:Y:S01]  /*4650*/  LDC R5, c[0x0][0x224] ;  /* 0x00008900ff057b82 */ /* 0x000e220000000800 */
[----:B------:R-:W-:Y:S02]  /*4660*/  ULDC.64 UR4, c[0x0][0x220] ;  /* 0x0000880000047ab9 */ /* 0x000fe40000000a00 */
[----:B------:R-:W-:-:S08]  /*4670*/  DADD R22, |R22|, |UR4| ;  /* 0x4000000416167e29 */ /* 0x000fd00008000200 */
[----:B------:R-:W-:-:S06]  /*4680*/  DSETP.GTU.AND P0, PT, |R22|, +INF , PT ;  /* 0x7ff000001600742a */ /* 0x000fcc0003f0c200 */
[----:B------:R-:W-:Y:S02]  /*4690*/  FSEL R4, R22, R2, P0 ;  /* 0x0000000216047208 */ /* 0x000fe40000000000 */
[----:B0-----:R-:W-:-:S04]  /*46a0*/  LOP3.LUT R3, R3, 0x80000000, R5, 0xb8, !PT ;  /* 0x8000000003037812 */ /* 0x001fc800078eb805 */
[----:B------:R-:W-:-:S07]  /*46b0*/  FSEL R5, R23, R3, P0 ;  /* 0x0000000317057208 */ /* 0x000fce0000000000 */
.L_x_19119:
[----:B------:R-:W-:Y:S05]  /*46c0*/  BSYNC B0 ;  /* 0x0000000000007941 */ /* 0x000fea0003800000 */
.L_x_19118:
        /* <DEDUP_REMOVED lines=10> */
[----:B------:R-:W-:-:S08]  /*4770*/  DSETP.GEU.AND P4, PT, |R24|, |UR4|, PT ;  /* 0x4000000418007e2a */ /* 0x000fd0000bf8e200 */
        /* <DEDUP_REMOVED lines=23> */
.L_x_19128:
[----:B------:R-:W-:Y:S05]  /*48f0*/  BSYNC B1 ;  /* 0x0000000000017941 */ /* 0x000fea0003800000 */
.L_x_19127:
        /* <DEDUP_REMOVED lines=83> */
.L_x_19130:
[----:B------:R-:W-:Y:S02]  /*4e30*/  FSEL R6, RZ, 3.37028055040000000000e+12, P0 ;  /* 0x54442d18ff067808 */ /* 0x000fe40000000000 */
[----:B------:R-:W-:-:S07]  /*4e40*/  FSEL R7, RZ, 2.1426990032196044922, P0 ;  /* 0x400921fbff077808 */ /* 0x000fce0000000000 */
.L_x_19131:
[----:B------:R-:W-:Y:S05]  /*4e50*/  BSYNC B1 ;  /* 0x0000000000017941 */ /* 0x000fea0003800000 */
.L_x_19129:
[----:B------:R-:W0:Y:S01]  /*4e60*/  LDC R3, c[0x0][0x224] ;  /* 0x00008900ff037b82 */ /* 0x000e220000000800 */
[----:B------:R-:W-:Y:S02]  /*4e70*/  ULDC.64 UR4, c[0x0][0x220] ;  /* 0x0000880000047ab9 */ /* 0x000fe40000000a00 */
[----:B------:R-:W-:-:S08]  /*4e80*/  DADD R24, |R24|, |UR4| ;  /* 0x4000000418187e29 */ /* 0x000fd00008000200 */
[----:B------:R-:W-:-:S06]  /*4e90*/  DSETP.GTU.AND P0, PT, |R24|, +INF , PT ;  /* 0x7ff000001800742a */ /* 0x000fcc0003f0c200 */
[----:B------:R-:W-:Y:S02]  /*4ea0*/  FSEL R28, R24, R6, P0 ;  /* 0x00000006181c7208 */ /* 0x000fe40000000000 */
[----:B0-----:R-:W-:-:S04]  /*4eb0*/  LOP3.LUT R3, R7, 0x80000000, R3, 0xb8, !PT ;  /* 0x8000000007037812 */ /* 0x001fc800078eb803 */
[----:B------:R-:W-:-:S07]  /*4ec0*/  FSEL R29, R25, R3, P0 ;  /* 0x00000003191d7208 */ /* 0x000fce0000000000 */
.L_x_19126:
[----:B------:R-:W-:Y:S05]  /*4ed0*/  BSYNC B0 ;  /* 0x0000000000007941 */ /* 0x000fea0003800000 */
.L_x_19125:
        /* <DEDUP_REMOVED lines=33> */
.L_x_19135:
[----:B------:R-:W-:Y:S05]  /*50f0*/  BSYNC B1 ;  /* 0x0000000000017941 */ /* 0x000fea0003800000 */
.L_x_19134:
        /* <DEDUP_REMOVED lines=83> */
.L_x_19137:
[----:B------:R-:W-:Y:S02]  /*5630*/  FSEL R6, RZ, 3.37028055040000000000e+12, P0 ;  /* 0x54442d18ff067808 */ /* 0x000fe40000000000 */
[----:B------:R-:W-:-:S07]  /*5640*/  FSEL R7, RZ, 2.1426990032196044922, P0 ;  /* 0x400921fbff077808 */ /* 0x000fce0000000000 */
.L_x_19138:
[----:B------:R-:W-:Y:S05]  /*5650*/  BSYNC B1 ;  /* 0x0000000000017941 */ /* 0x000fea0003800000 */
.L_x_19136:
[----:B------:R-:W0:Y:S01]  /*5660*/  LDC R3, c[0x0][0x224] ;  /* 0x00008900ff037b82 */ /* 0x000e220000000800 */
[----:B------:R-:W-:Y:S02]  /*5670*/  ULDC.64 UR4, c[0x0][0x220] ;  /* 0x0000880000047ab9 */ /* 0x000fe40000000a00 */
[----:B------:R-:W-:-:S08]  /*5680*/  DADD R18, |R18|, |UR4| ;  /* 0x4000000412127e29 */ /* 0x000fd00008000200 */
[----:B------:R-:W-:-:S06]  /*5690*/  DSETP.GTU.AND P0, PT, |R18|, +INF , PT ;  /* 0x7ff000001200742a */ /* 0x000fcc0003f0c200 */
[----:B------:R-:W-:Y:S02]  /*56a0*/  FSEL R24, R18, R6, P0 ;  /* 0x0000000612187208 */ /* 0x000fe40000000000 */
[----:B0-----:R-:W-:-:S04]  /*56b0*/  LOP3.LUT R3, R7, 0x80000000, R3, 0xb8, !PT ;  /* 0x8000000007037812 */ /* 0x001fc800078eb803 */
[----:B------:R-:W-:-:S07]  /*56c0*/  FSEL R25, R19, R3, P0 ;  /* 0x0000000313197208 */ /* 0x000fce0000000000 */
.L_x_19133:
[----:B------:R-:W-:Y:S05]  /*56d0*/  BSYNC B0 ;  /* 0x0000000000007941 */ /* 0x000fea0003800000 */
.L_x_19132:
        /* <DEDUP_REMOVED lines=30> */
[----:B--2-4-:R-:W-:Y:S05]  /*58c0*/  CALL.REL.NOINC `($__internal_78_$__cuda_sm20_div_rn_f64_full) ;  /* 0x0000004c009c7944 */ /* 0x014fea0003c00000 */
[----:B------:R-:W-:Y:S02]  /*58d0*/  IMAD.MOV.U32 R6, RZ, RZ, R30 ;  /* 0x000000ffff067224 */ /* 0x000fe400078e001e */
[----:B------:R-:W-:-:S07]  /*58e0*/  IMAD.MOV.U32 R7, RZ, RZ, R31 ;  /* 0x000000ffff077224 */ /* 0x000fce00078e001f */
.L_x_19142:
[----:B------:R-:W-:Y:S05]  /*58f0*/  BSYNC B1 ;  /* 0x0000000000017941 */ /* 0x000fea0003800000 */
.L_x_19141:
        /* <DEDUP_REMOVED lines=83> */
.L_x_19144:
[----:B------:R-:W-:Y:S02]  /*5e30*/  FSEL R6, RZ, 3.37028055040000000000e+12, P0 ;  /* 0x54442d18ff067808 */ /* 0x000fe40000000000 */
[----:B------:R-:W-:-:S07]  /*5e40*/  FSEL R7, RZ, 2.1426990032196044922, P0 ;  /* 0x400921fbff077808 */ /* 0x000fce0000000000 */
.L_x_19145:
[----:B------:R-:W-:Y:S05]  /*5e50*/  BSYNC B1 ;  /* 0x0000000000017941 */ /* 0x000fea0003800000 */
.L_x_19143:
[----:B------:R-:W0:Y:S01]  /*5e60*/  LDC R3, c[0x0][0x224] ;  /* 0x00008900ff037b82 */ /* 0x000e220000000800 */
[----:B------:R-:W-:Y:S02]  /*5e70*/  ULDC.64 UR4, c[0x0][0x220] ;  /* 0x0000880000047ab9 */ /* 0x000fe40000000a00 */
[----:B------:R-:W-:-:S08]  /*5e80*/  DADD R16, |R16|, |UR4| ;  /* 0x4000000410107e29 */ /* 0x000fd00008000200 */
[----:B------:R-:W-:-:S06]  /*5e90*/  DSETP.GTU.AND P0, PT, |R16|, +INF , PT ;  /* 0x7ff000001000742a */ /* 0x000fcc0003f0c200 */
[----:B------:R-:W-:Y:S02]  /*5ea0*/  FSEL R16, R16, R6, P0 ;  /* 0x0000000610107208 */ /* 0x000fe40000000000 */
[----:B0-----:R-:W-:-:S04]  /*5eb0*/  LOP3.LUT R3, R7, 0x80000000, R3, 0xb8, !PT ;  /* 0x8000000007037812 */ /* 0x001fc800078eb803 */
[----:B------:R-:W-:-:S07]  /*5ec0*/  FSEL R17, R17, R3, P0 ;  /* 0x0000000311117208 */ /* 0x000fce0000000000 */
.L_x_19140:
[----:B------:R-:W-:Y:S05]  /*5ed0*/  BSYNC B0 ;  /* 0x0000000000007941 */ /* 0x000fea0003800000 */
.L_x_19139:
        /* <DEDUP_REMOVED lines=30> */
.L_x_19151:
[----:B------:R-:W0:Y:S01]  /*60c0*/  F2I.S64.F64.TRUNC R4, R4 ;  /* 0x0000000400047311 */ /* 0x000e22000030d900 */
[----:B------:R-:W-:Y:S02]  /*60d0*/  IMAD.MOV.U32 R23, RZ, RZ, R2 ;  /* 0x000000ffff177224 */ /* 0x000fe400078e0002 */
[----:B0-----:R-:W-:-:S05]  /*60e0*/  IMAD.MOV.U32 R3, RZ, RZ, R4 ;  /* 0x000000ffff037224 */ /* 0x001fca00078e0004 */
[----:B------:R4:W-:Y:S01]  /*60f0*/  STG.E.U8 desc[UR36][R8.64], R3 ;  /* 0x0000000308007986 */ /* 0x0009e2000c101124 */
[----:B------:R-:W-:Y:S05]  /*6100*/  BRA `(.L_x_19147) ;  /* 0x0000001000407947 */ /* 0x000fea0003800000 */
.L_x_19150:
        /* <DEDUP_REMOVED lines=10> */
.L_x_19154:
[----:B------:R-:W0:Y:S01]  /*61b0*/  F2I.F64.TRUNC R5, R4 ;  /* 0x0000000400057311 */ /* 0x000e22000030d100 */
[----:B------:R-:W-:Y:S01]  /*61c0*/  IMAD.MOV.U32 R23, RZ, RZ, R2 ;  /* 0x000000ffff177224 */ /* 0x000fe200078e0002 */
[----:B0-----:R2:W-:Y:S01]  /*61d0*/  STG.E desc[UR36][R8.64], R5 ;  /* 0x0000000508007986 */ /* 0x0015e2000c101924 */
[----:B------:R-:W-:Y:S05]  /*61e0*/  BRA `(.L_x_19147) ;  /* 0x0000001000087947 */ /* 0x000fea0003800000 */
.L_x_19153:
[----:B------:R-:W0:Y:S01]  /*61f0*/  F2I.F64.TRUNC R5, R4 ;  /* 0x0000000400057311 */ /* 0x000e22000030d100 */
[----:B------:R-:W-:Y:S01]  /*6200*/  IMAD.MOV.U32 R23, RZ, RZ, R2 ;  /* 0x000000ffff177224 */ /* 0x000fe200078e0002 */
[----:B0-----:R0:W-:Y:S01]  /*6210*/  STG.E.U16 desc[UR36][R8.64], R5 ;  /* 0x0000000508007986 */ /* 0x0011e2000c101524 */
[----:B------:R-:W-:Y:S05]  /*6220*/  BRA `(.L_x_19147) ;  /* 0x0000000c00f87947 */ /* 0x000fea0003800000 */
.L_x_19149:
        /* <DEDUP_REMOVED lines=14> */
.L_x_19156:
        /* <DEDUP_REMOVED lines=9> */
.L_x_19155:
        /* <DEDUP_REMOVED lines=15> */
.L_x_19158:
        /* <DEDUP_REMOVED lines=10> */
.L_x_19157:
[----:B------:R0:W-:Y:S01]  /*6530*/  STG.E.64 desc[UR36][R8.64], R4 ;  /* 0x0000000408007986 */ /* 0x0001e2000c101b24 */
[----:B------:R-:W-:Y:S01]  /*6540*/  IMAD.MOV.U32 R23, RZ, RZ, R2 ;  /* 0x000000ffff177224 */ /* 0x000fe200078e0002 */
[----:B------:R-:W-:Y:S06]  /*6550*/  BRA `(.L_x_19147) ;  /* 0x0000000c002c7947 */ /* 0x000fec0003800000 */
.L_x_19148:
        /* <DEDUP_REMOVED lines=13> */
.L_x_19161:
[----:B------:R-:W-:Y:S01]  /*6630*/  CS2R R6, SRZ ;  /* 0x0000000000067805 */ /* 0x000fe2000001ff00 */
[----:B------:R-:W-:-:S04]  /*6640*/  IMAD.MOV.U32 R23, RZ, RZ, R2 ;  /* 0x000000ffff177224 */ /* 0x000fc800078e0002 */
[----:B------:R0:W-:Y:S01]  /*6650*/  STG.E.128 desc[UR36][R8.64], R4 ;  /* 0x0000000408007986 */ /* 0x0001e2000c101d24 */
[----:B------:R-:W-:Y:S05]  /*6660*/  BRA `(.L_x_19147) ;  /* 0x0000000800e87947 */ /* 0x000fea0003800000 */
.L_x_19160:
        /* <DEDUP_REMOVED lines=25> */
.L_x_19165:
[----:B------:R-:W-:Y:S05]  /*6800*/  BSYNC B0 ;  /* 0x0000000000007941 */ /* 0x000fea0003800000 */
.L_x_19164:
[----:B------:R-:W-:Y:S01]  /*6810*/  LOP3.LUT R7, R0, R7, RZ, 0xfc, !PT ;  /* 0x0000000700077212 */ /* 0x000fe200078efcff */
[----:B------:R-:W-:-:S04]  /*6820*/  IMAD.MOV.U32 R23, RZ, RZ, R2 ;  /* 0x000000ffff177224 */ /* 0x000fc800078e0002 */
[----:B------:R0:W-:Y:S01]  /*6830*/  STG.E.U8 desc[UR36][R8.64], R7 ;  /* 0x0000000708007986 */ /* 0x0001e2000c101124 */
[----:B------:R-:W-:Y:S05]  /*6840*/  BRA `(.L_x_19147) ;  /* 0x0000000800707947 */ /* 0x000fea0003800000 */
.L_x_19163:
        /* <DEDUP_REMOVED lines=17> */
.L_x_19167:
[----:B------:R-:W-:Y:S01]  /*6960*/  IMAD.MOV.U32 R0, RZ, RZ, 0x7f ;  /* 0x0000007fff007424 */ /* 0x000fe200078e00ff */
[----:B------:R-:W-:-:S04]  /*6970*/  ISETP.GT.U32.AND P0, PT, R3, 0x7f800000, PT ;  /* 0x7f8000000300780c */ /* 0x000fc80003f04070 */
[----:B------:R-:W-:-:S09]  /*6980*/  SEL R0, R0, 0x7c, P0 ;  /* 0x0000007c00007807 */ /* 0x000fd20000000000 */
.L_x_19168:
[----:B------:R-:W-:Y:S05]  /*6990*/  BSYNC B0 ;  /* 0x0000000000007941 */ /* 0x000fea0003800000 */
.L_x_19166:
[----:B------:R-:W-:Y:S01]  /*69a0*/  LOP3.LUT R3, R7, 0x80000000, RZ, 0xc0, !PT ;  /* 0x8000000007037812 */ /* 0x000fe200078ec0ff */
[----:B------:R-:W-:-:S03]  /*69b0*/  IMAD.MOV.U32 R23, RZ, RZ, R2 ;  /* 0x000000ffff177224 */ /* 0x000fc600078e0002 */
[----:B------:R-:W-:-:S04]  /*69c0*/  SHF.R.U32.HI R3, RZ, 0x18, R3 ;  /* 0x00000018ff037819 */ /* 0x000fc80000011603 */
[----:B------:R-:W-:-:S05]  /*69d0*/  LOP3.LUT R3, R0, R3, RZ, 0xfc, !PT ;  /* 0x0000000300037212 */ /* 0x000fca00078efcff */
[----:B------:R0:W-:Y:S01]  /*69e0*/  STG.E.U8 desc[UR36][R8.64], R3 ;  /* 0x0000000308007986 */ /* 0x0001e2000c101124 */
[----:B------:R-:W-:Y:S05]  /*69f0*/  BRA `(.L_x_19147) ;  /* 0x0000000800047947 */ /* 0x000fea0003800000 */
.L_x_19162:
        /* <DEDUP_REMOVED lines=9> */
.L_x_19159:
        /* <DEDUP_REMOVED lines=12> */
.L_x_19171:
        /* <DEDUP_REMOVED lines=21> */
.L_x_19174:
[----:B------:R-:W-:-:S04]  /*6ca0*/  LOP3.LUT R0, R7, 0x80000000, RZ, 0xc0, !PT ;  /* 0x8000000007007812 */ /* 0x000fc800078ec0ff */
[----:B------:R-:W-:-:S04]  /*6cb0*/  SHF.R.U32.HI R0, RZ, 0x18, R0 ;  /* 0x00000018ff007819 */ /* 0x000fc80000011600 */
[----:B------:R-:W-:-:S07]  /*6cc0*/  LOP3.LUT R0, R3, R0, RZ, 0xfc, !PT ;  /* 0x0000000003007212 */ /* 0x000fce00078efcff */
.L_x_19173:
[----:B------:R-:W-:Y:S05]  /*6cd0*/  BSYNC B0 ;  /* 0x0000000000007941 */ /* 0x000fea0003800000 */
.L_x_19172:
[----:B------:R0:W-:Y:S01]  /*6ce0*/  STG.E.U8 desc[UR36][R8.64], R0 ;  /* 0x0000000008007986 */ /* 0x0001e2000c101124 */
[----:B------:R-:W-:Y:S01]  /*6cf0*/  IMAD.MOV.U32 R23, RZ, RZ, R2 ;  /* 0x000000ffff177224 */ /* 0x000fe200078e0002 */
[----:B------:R-:W-:Y:S06]  /*6d00*/  BRA `(.L_x_19147) ;  /* 0x0000000400407947 */ /* 0x000fec0003800000 */
.L_x_19170:
        /* <DEDUP_REMOVED lines=21> */
.L_x_19177:
[----:B------:R-:W-:-:S04]  /*6e60*/  LOP3.LUT R0, R7, 0x80000000, RZ, 0xc0, !PT ;  /* 0x8000000007007812 */ /* 0x000fc800078ec0ff */
[----:B------:R-:W-:-:S04]  /*6e70*/  SHF.R.U32.HI R0, RZ, 0x18, R0 ;  /* 0x00000018ff007819 */ /* 0x000fc80000011600 */
[----:B------:R-:W-:-:S07]  /*6e80*/  LOP3.LUT R0, R3, R0, RZ, 0xfc, !PT ;  /* 0x0000000003007212 */ /* 0x000fce00078efcff */
.L_x_19176:
[----:B------:R-:W-:Y:S05]  /*6e90*/  BSYNC B0 ;  /* 0x0000000000007941 */ /* 0x000fea0003800000 */
.L_x_19175:
[----:B------:R0:W-:Y:S01]  /*6ea0*/  STG.E.U8 desc[UR36][R8.64], R0 ;  /* 0x0000000008007986 */ /* 0x0001e2000c101124 */
[----:B------:R-:W-:Y:S01]  /*6eb0*/  IMAD.MOV.U32 R23, RZ, RZ, R2 ;  /* 0x000000ffff177224 */ /* 0x000fe200078e0002 */
[----:B------:R-:W-:Y:S06]  /*6ec0*/  BRA `(.L_x_19147) ;  /* 0x0000000000d07947 */ /* 0x000fec0003800000 */
.L_x_19169:
        /* <DEDUP_REMOVED lines=27> */
.L_x_19152:
        /* <DEDUP_REMOVED lines=16> */
.L_x_19180:
[----:B------:R-:W-:Y:S01]  /*7180*/  IMAD.MOV.U32 R23, RZ, RZ, R2 ;  /* 0x000000ffff177224 */ /* 0x000fe200078e0002 */
[----:B------:R-:W-:Y:S06]  /*7190*/  BRA `(.L_x_19147) ;  /* 0x00000000001c7947 */ /* 0x000fec0003800000 */
.L_x_19179:
[----:B------:R-:W0:Y:S01]  /*71a0*/  F2I.U64.F64.TRUNC R4, R4 ;  /* 0x0000000400047311 */ /* 0x000e22000030d800 */
[----:B------:R-:W-:Y:S01]  /*71b0*/  IMAD.MOV.U32 R23, RZ, RZ, R2 ;  /* 0x000000ffff177224 */ /* 0x000fe200078e0002 */
[----:B0-----:R0:W-:Y:S01]  /*71c0*/  STG.E.64 desc[UR36][R8.64], R4 ;  /* 0x0000000408007986 */ /* 0x0011e2000c101b24 */
[----:B------:R-:W-:Y:S05]  /*71d0*/  BRA `(.L_x_19147) ;  /* 0x00000000000c7947 */ /* 0x000fea0003800000 */
.L_x_19178:
[----:B------:R-:W0:Y:S01]  /*71e0*/  F2I.U32.F64.TRUNC R5, R4 ;  /* 0x0000000400057311 */ /* 0x000e22000030d000 */
[----:B------:R-:W-:Y:S01]  /*71f0*/  IMAD.MOV.U32 R23, RZ, RZ, R2 ;  /* 0x000000ffff177224 */ /* 0x000fe200078e0002 */
[----:B0-----:R0:W-:Y:S06]  /*7200*/  STG.E desc[UR36][R8.64], R5 ;  /* 0x0000000508007986 */ /* 0x0011ec000c101924 */
.L_x_19147:
[----:B------:R-:W-:Y:S05]  /*7210*/  BSYNC B6 ;  /* 0x0000000000067941 */ /* 0x000fea0003800000 */
.L_x_19146:
        /* <DEDUP_REMOVED lines=25> */
.L_x_19186:
[----:B------:R-:W0:Y:S02]  /*73b0*/  F2I.S64.F64.TRUNC R28, R28 ;  /* 0x0000001c001c7311 */ /* 0x000e24000030d900 */
[----:B0-----:R-:W-:-:S05]  /*73c0*/  IMAD.MOV.U32 R5, RZ, RZ, R28 ;  /* 0x000000ffff057224 */ /* 0x001fca00078e001c */
[----:B------:R4:W-:Y:S01]  /*73d0*/  STG.E.U8 desc[UR36][R2.64], R5 ;  /* 0x0000000502007986 */ /* 0x0009e2000c101124 */
[----:B------:R-:W-:Y:S05]  /*73e0*/  BRA `(.L_x_19188) ;  /* 0x0000000c00f87947 */ /* 0x000fea0003800000 */
.L_x_19185:
        /* <DEDUP_REMOVED lines=9> */
.L_x_19190:
[----:B------:R-:W0:Y:S02]  /*7480*/  F2I.F64.TRUNC R29, R28 ;  /* 0x0000001c001d7311 */ /* 0x000e24000030d100 */
[----:B0-----:R2:W-:Y:S01]  /*7490*/  STG.E desc[UR36][R2.64], R29 ;  /* 0x0000001d02007986 */ /* 0x0015e2000c101924 */
[----:B------:R-:W-:Y:S05]  /*74a0*/  BRA `(.L_x_19188) ;  /* 0x0000000c00c87947 */ /* 0x000fea0003800000 */
.L_x_19189:
[----:B------:R-:W0:Y:S02]  /*74b0*/  F2I.F64.TRUNC R29, R28 ;  /* 0x0000001c001d7311 */ /* 0x000e24000030d100 */
[----:B0-----:R0:W-:Y:S01]  /*74c0*/  STG.E.U16 desc[UR36][R2.64], R29 ;  /* 0x0000001d02007986 */ /* 0x0011e2000c101524 */
[----:B------:R-:W-:Y:S05]  /*74d0*/  BRA `(.L_x_19188) ;  /* 0x0000000c00bc7947 */ /* 0x000fea0003800000 */
.L_x_19184:
        /* <DEDUP_REMOVED lines=13> */
.L_x_19192:
        /* <DEDUP_REMOVED lines=8> */
.L_x_19191:
        /* <DEDUP_REMOVED lines=14> */
.L_x_19194:
        /* <DEDUP_REMOVED lines=9> */
.L_x_19193:
[----:B------:R0:W-:Y:S01]  /*77a0*/  STG.E.64 desc[UR36][R2.64], R28 ;  /* 0x0000001c02007986 */ /* 0x0001e2000c101b24 */
[----:B------:R-:W-:Y:S05]  /*77b0*/  BRA `(.L_x_19188) ;  /* 0x0000000c00047947 */ /* 0x000fea0003800000 */
.L_x_19183:
        /* <DEDUP_REMOVED lines=12> */
.L_x_19197:
[----:B------:R-:W-:-:S05]  /*7880*/  CS2R R30, SRZ ;  /* 0x00000000001e7805 */ /* 0x000fca000001ff00 */
[----:B------:R0:W-:Y:S01]  /*7890*/  STG.E.128 desc[UR36][R2.64], R28 ;  /* 0x0000001c02007986 */ /* 0x0001e2000c101d24 */
[----:B------:R-:W-:Y:S05]  /*78a0*/  BRA `(.L_x_19188) ;  /* 0x0000000800c87947 */ /* 0x000fea0003800000 */
.L_x_19196:
        /* <DEDUP_REMOVED lines=25> */
.L_x_19201:
[----:B------:R-:W-:Y:S05]  /*7a40*/  BSYNC B0 ;  /* 0x0000000000007941 */ /* 0x000fea0003800000 */
.L_x_19200:
[----:B------:R-:W-:-:S05]  /*7a50*/  LOP3.LUT R5, R0, R5, RZ, 0xfc, !PT ;  /* 0x0000000500057212 */ /* 0x000fca00078efcff */
[----:B------:R0:W-:Y:S01]  /*7a60*/  STG.E.U8 desc[UR36][R2.64], R5 ;  /* 0x0000000502007986 */ /* 0x0001e2000c101124 */
[----:B------:R-:W-:Y:S05]  /*7a70*/  BRA `(.L_x_19188) ;  /* 0x0000000800547947 */ /* 0x000fea0003800000 */
.L_x_19199:
        /* <DEDUP_REMOVED lines=17> */
.L_x_19203:
[----:B------:R-:W-:Y:S01]  /*7b90*/  IMAD.MOV.U32 R0, RZ, RZ, 0x7f ;  /* 0x0000007fff007424 */ /* 0x000fe200078e00ff */
[----:B------:R-:W-:-:S04]  /*7ba0*/  ISETP.GT.U32.AND P0, PT, R4, 0x7f800000, PT ;  /* 0x7f8000000400780c */ /* 0x000fc80003f04070 */
[----:B------:R-:W-:-:S09]  /*7bb0*/  SEL R0, R0, 0x7c, P0 ;  /* 0x0000007c00007807 */ /* 0x000fd20000000000 */
.L_x_19204:
[----:B------:R-:W-:Y:S05]  /*7bc0*/  BSYNC B0 ;  /* 0x0000000000007941 */ /* 0x000fea0003800000 */
.L_x_19202:
[----:B------:R-:W-:-:S04]  /*7bd0*/  LOP3.LUT R4, R5, 0x80000000, RZ, 0xc0, !PT ;  /* 0x8000000005047812 */ /* 0x000fc800078ec0ff */
[----:B------:R-:W-:-:S04]  /*7be0*/  SHF.R.U32.HI R5, RZ, 0x18, R4 ;  /* 0x00000018ff057819 */ /* 0x000fc80000011604 */
[----:B------:R-:W-:-:S05]  /*7bf0*/  LOP3.LUT R5, R0, R5, RZ, 0xfc, !PT ;  /* 0x0000000500057212 */ /* 0x000fca00078efcff */
[----:B------:R0:W-:Y:S01]  /*7c00*/  STG.E.U8 desc[UR36][R2.64], R5 ;  /* 0x0000000502007986 */ /* 0x0001e2000c101124 */
[----:B------:R-:W-:Y:S05]  /*7c10*/  BRA `(.L_x_19188) ;  /* 0x0000000400ec7947 */ /* 0x000fea0003800000 */
.L_x_19198:
        /* <DEDUP_REMOVED lines=8> */
.L_x_19195:
        /* <DEDUP_REMOVED lines=11> */
.L_x_19207:
        /* <DEDUP_REMOVED lines=21> */
.L_x_19210:
[----:B------:R-:W-:-:S04]  /*7ea0*/  LOP3.LUT R0, R7, 0x80000000, RZ, 0xc0, !PT ;  /* 0x8000000007007812 */ /* 0x000fc800078ec0ff */
[----:B------:R-:W-:-:S04]  /*7eb0*/  SHF.R.U32.HI R5, RZ, 0x18, R0 ;  /* 0x00000018ff057819 */ /* 0x000fc80000011600 */
[----:B------:R-:W-:-:S04]  /*7ec0*/  LOP3.LUT R4, R4, R5, RZ, 0xfc, !PT ;  /* 0x0000000504047212 */ /* 0x000fc800078efcff */
[----:B------:R-:W-:-:S07]  /*7ed0*/  PRMT R0, R4, 0x7610, R0 ;  /* 0x0000761004007816 */ /* 0x000fce0000000000 */
.L_x_19209:
[----:B------:R-:W-:Y:S05]  /*7ee0*/  BSYNC B0 ;  /* 0x0000000000007941 */ /* 0x000fea0003800000 */
.L_x_19208:
[----:B------:R0:W-:Y:S01]  /*7ef0*/  STG.E.U8 desc[UR36][R2.64], R0 ;  /* 0x0000000002007986 */ /* 0x0001e2000c101124 */
[----:B------:R-:W-:Y:S05]  /*7f00*/  BRA `(.L_x_19188) ;  /* 0x0000000400307947 */ /* 0x000fea0003800000 */
.L_x_19206:
        /* <DEDUP_REMOVED lines=21> */
.L_x_19213:
[----:B------:R-:W-:-:S04]  /*8060*/  LOP3.LUT R0, R7, 0x80000000, RZ, 0xc0, !PT ;  /* 0x8000000007007812 */ /* 0x000fc800078ec0ff */
[----:B------:R-:W-:-:S04]  /*8070*/  SHF.R.U32.HI R5, RZ, 0x18, R0 ;  /* 0x00000018ff057819 */ /* 0x000fc80000011600 */
[----:B------:R-:W-:-:S04]  /*8080*/  LOP3.LUT R4, R4, R5, RZ, 0xfc, !PT ;  /* 0x0000000504047212 */ /* 0x000fc800078efcff */
[----:B------:R-:W-:-:S07]  /*8090*/  PRMT R0, R4, 0x7610, R0 ;  /* 0x0000761004007816 */ /* 0x000fce0000000000 */
.L_x_19212:
[----:B------:R-:W-:Y:S05]  /*80a0*/  BSYNC B0 ;  /* 0x0000000000007941 */ /* 0x000fea0003800000 */
.L_x_19211:
[----:B------:R0:W-:Y:S01]  /*80b0*/  STG.E.U8 desc[UR36][R2.64], R0 ;  /* 0x0000000002007986 */ /* 0x0001e2000c101124 */
[----:B------:R-:W-:Y:S05]  /*80c0*/  BRA `(.L_x_19188) ;  /* 0x0000000000c07947 */ /* 0x000fea0003800000 */
.L_x_19205:
        /* <DEDUP_REMOVED lines=26> */
.L_x_19187:
        /* <DEDUP_REMOVED lines=16> */
.L_x_19216:
[----:B------:R-:W-:Y:S05]  /*8370*/  BRA `(.L_x_19188) ;  /* 0x0000000000147947 */ /* 0x000fea0003800000 */
.L_x_19215:
[----:B------:R-:W0:Y:S02]  /*8380*/  F2I.U64.F64.TRUNC R28, R28 ;  /* 0x0000001c001c7311 */ /* 0x000e24000030d800 */
[----:B0-----:R0:W-:Y:S01]  /*8390*/  STG.E.64 desc[UR36][R2.64], R28 ;  /* 0x0000001c02007986 */ /* 0x0011e2000c101b24 */
[----:B------:R-:W-:Y:S05]  /*83a0*/  BRA `(.L_x_19188) ;  /* 0x0000000000087947 */ /* 0x000fea0003800000 */
.L_x_19214:
[----:B------:R-:W0:Y:S02]  /*83b0*/  F2I.U32.F64.TRUNC R29, R28 ;  /* 0x0000001c001d7311 */ /* 0x000e24000030d000 */
[----:B0-----:R0:W-:Y:S02]  /*83c0*/  STG.E desc[UR36][R2.64], R29 ;  /* 0x0000001d02007986 */ /* 0x0011e4000c101924 */
.L_x_19188:
        /* <DEDUP_REMOVED lines=25> */
.L_x_19220:
[----:B------:R-:W0:Y:S02]  /*8560*/  F2I.S64.F64.TRUNC R24, R24 ;  /* 0x0000001800187311 */ /* 0x000e24000030d900 */
[----:B0-----:R-:W-:-:S05]  /*8570*/  IMAD.MOV.U32 R5, RZ, RZ, R24 ;  /* 0x000000ffff057224 */ /* 0x001fca00078e0018 */
[----:B------:R0:W-:Y:S01]  /*8580*/  STG.E.U8 desc[UR36][R2.64], R5 ;  /* 0x0000000502007986 */ /* 0x0001e2000c101124 */
[----:B------:R-:W-:Y:S05]  /*8590*/  BRA `(.L_x_19222) ;  /* 0x0000000c00f87947 */ /* 0x000fea0003800000 */
.L_x_19219:
        /* <DEDUP_REMOVED lines=9> */
.L_x_19224:
[----:B------:R-:W0:Y:S02]  /*8630*/  F2I.F64.TRUNC R25, R24 ;  /* 0x0000001800197311 */ /* 0x000e24000030d100 */
[----:B0-----:R0:W-:Y:S01]  /*8640*/  STG.E desc[UR36][R2.64], R25 ;  /* 0x0000001902007986 */ /* 0x0011e2000c101924 */
[----:B------:R-:W-:Y:S05]  /*8650*/  BRA `(.L_x_19222) ;  /* 0x0000000c00c87947 */ /* 0x000fea0003800000 */
.L_x_19223:
[----:B------:R-:W0:Y:S02]  /*8660*/  F2I.F64.TRUNC R25, R24 ;  /* 0x0000001800197311 */ /* 0x000e24000030d100 */
[----:B0-----:R0:W-:Y:S01]  /*8670*/  STG.E.U16 desc[UR36][R2.64], R25 ;  /* 0x0000001902007986 */ /* 0x0011e2000c101524 */
[----:B------:R-:W-:Y:S05]  /*8680*/  BRA `(.L_x_19222) ;  /* 0x0000000c00bc7947 */ /* 0x000fea0003800000 */
.L_x_19218:
        /* <DEDUP_REMOVED lines=13> */
.L_x_19226:
        /* <DEDUP_REMOVED lines=8> */
.L_x_19225:
        /* <DEDUP_REMOVED lines=14> */
.L_x_19228:
        /* <DEDUP_REMOVED lines=9> */
.L_x_19227:
[----:B------:R0:W-:Y:S01]  /*8950*/  STG.E.64 desc[UR36][R2.64], R24 ;  /* 0x0000001802007986 */ /* 0x0001e2000c101b24 */
[----:B------:R-:W-:Y:S05]  /*8960*/  BRA `(.L_x_19222) ;  /* 0x0000000c00047947 */ /* 0x000fea0003800000 */
.L_x_19217:
        /* <DEDUP_REMOVED lines=12> */
.L_x_19231:
[----:B------:R-:W-:-:S05]  /*8a30*/  CS2R R26, SRZ ;  /* 0x00000000001a7805 */ /* 0x000fca000001ff00 */
[----:B------:R4:W-:Y:S01]  /*8a40*/  STG.E.128 desc[UR36][R2.64], R24 ;  /* 0x0000001802007986 */ /* 0x0009e2000c101d24 */
[----:B------:R-:W-:Y:S05]  /*8a50*/  BRA `(.L_x_19222) ;  /* 0x0000000800c87947 */ /* 0x000fea0003800000 */
.L_x_19230:
        /* <DEDUP_REMOVED lines=25> */
.L_x_19235:
[----:B------:R-:W-:Y:S05]  /*8bf0*/  BSYNC B0 ;  /* 0x0000000000007941 */ /* 0x000fea0003800000 */
.L_x_19234:
[----:B------:R-:W-:-:S05]  /*8c00*/  LOP3.LUT R5, R0, R5, RZ, 0xfc, !PT ;  /* 0x0000000500057212 */ /* 0x000fca00078efcff */
[----:B------:R1:W-:Y:S01]  /*8c10*/  STG.E.U8 desc[UR36][R2.64], R5 ;  /* 0x0000000502007986 */ /* 0x0003e2000c101124 */
[----:B------:R-:W-:Y:S05]  /*8c20*/  BRA `(.L_x_19222) ;  /* 0x0000000800547947 */ /* 0x000fea0003800000 */
.L_x_19233:
        /* <DEDUP_REMOVED lines=17> */
.L_x_19237:
[----:B------:R-:W-:Y:S01]  /*8d40*/  IMAD.MOV.U32 R0, RZ, RZ, 0x7f ;  /* 0x0000007fff007424 */ /* 0x000fe200078e00ff */
[----:B------:R-:W-:-:S04]  /*8d50*/  ISETP.GT.U32.AND P0, PT, R4, 0x7f800000, PT ;  /* 0x7f8000000400780c */ /* 0x000fc80003f04070 */
[----:B------:R-:W-:-:S09]  /*8d60*/  SEL R0, R0, 0x7c, P0 ;  /* 0x0000007c00007807 */ /* 0x000fd20000000000 */
.L_x_19238:
[----:B------:R-:W-:Y:S05]  /*8d70*/  BSYNC B0 ;  /* 0x0000000000007941 */ /* 0x000fea0003800000 */
.L_x_19236:
[----:B------:R-:W-:-:S04]  /*8d80*/  LOP3.LUT R4, R5, 0x80000000, RZ, 0xc0, !PT ;  /* 0x8000000005047812 */ /* 0x000fc800078ec0ff */
[----:B------:R-:W-:-:S04]  /*8d90*/  SHF.R.U32.HI R5, RZ, 0x18, R4 ;  /* 0x00000018ff057819 */ /* 0x000fc80000011604 */
[----:B------:R-:W-:-:S05]  /*8da0*/  LOP3.LUT R5, R0, R5, RZ, 0xfc, !PT ;  /* 0x0000000500057212 */ /* 0x000fca00078efcff */
[----:B------:R2:W-:Y:S01]  /*8db0*/  STG.E.U8 desc[UR36][R2.64], R5 ;  /* 0x0000000502007986 */ /* 0x0005e2000c101124 */
[----:B------:R-:W-:Y:S05]  /*8dc0*/  BRA `(.L_x_19222) ;  /* 0x0000000400ec7947 */ /* 0x000fea0003800000 */
.L_x_19232:
        /* <DEDUP_REMOVED lines=8> */
.L_x_19229:
        /* <DEDUP_REMOVED lines=11> */
.L_x_19241:
        /* <DEDUP_REMOVED lines=21> */
.L_x_19244:
[----:B------:R-:W-:-:S04]  /*9050*/  LOP3.LUT R0, R7, 0x80000000, RZ, 0xc0, !PT ;  /* 0x8000000007007812 */ /* 0x000fc800078ec0ff */
[----:B------:R-:W-:-:S04]  /*9060*/  SHF.R.U32.HI R5, RZ, 0x18, R0 ;  /* 0x00000018ff057819 */ /* 0x000fc80000011600 */
[----:B------:R-:W-:-:S04]  /*9070*/  LOP3.LUT R4, R4, R5, RZ, 0xfc, !PT ;  /* 0x0000000504047212 */ /* 0x000fc800078efcff */
[----:B------:R-:W-:-:S07]  /*9080*/  PRMT R0, R4, 0x7610, R0 ;  /* 0x0000761004007816 */ /* 0x000fce0000000000 */
.L_x_19243:
[----:B------:R-:W-:Y:S05]  /*9090*/  BSYNC B0 ;  /* 0x0000000000007941 */ /* 0x000fea0003800000 */
.L_x_19242:
[----:B------:R0:W-:Y:S01]  /*90a0*/  STG.E.U8 desc[UR36][R2.64], R0 ;  /* 0x0000000002007986 */ /* 0x0001e2000c101124 */
[----:B------:R-:W-:Y:S05]  /*90b0*/  BRA `(.L_x_19222) ;  /* 0x0000000400307947 */ /* 0x000fea0003800000 */
.L_x_19240:
        /* <DEDUP_REMOVED lines=21> */
.L_x_19247:
[----:B------:R-:W-:-:S04]  /*9210*/  LOP3.LUT R0, R7, 0x80000000, RZ, 0xc0, !PT ;  /* 0x8000000007007812 */ /* 0x000fc800078ec0ff */
[----:B------:R-:W-:-:S04]  /*9220*/  SHF.R.U32.HI R5, RZ, 0x18, R0 ;  /* 0x00000018ff057819 */ /* 0x000fc80000011600 */
[----:B------:R-:W-:-:S04]  /*9230*/  LOP3.LUT R4, R4, R5, RZ, 0xfc, !PT ;  /* 0x0000000504047212 */ /* 0x000fc800078efcff */
[----:B------:R-:W-:-:S07]  /*9240*/  PRMT R0, R4, 0x7610, R0 ;  /* 0x0000761004007816 */ /* 0x000fce0000000000 */
.L_x_19246:
[----:B------:R-:W-:Y:S05]  /*9250*/  BSYNC B0 ;  /* 0x0000000000007941 */ /* 0x000fea0003800000 */
.L_x_19245:
[----:B------:R0:W-:Y:S01]  /*9260*/  STG.E.U8 desc[UR36][R2.64], R0 ;  /* 0x0000000002007986 */ /* 0x0001e2000c101124 */
[----:B------:R-:W-:Y:S05]  /*9270*/  BRA `(.L_x_19222) ;  /* 0x0000000000c07947 */ /* 0x000fea0003800000 */
.L_x_19239:
        /* <DEDUP_REMOVED lines=26> */
.L_x_19221:
        /* <DEDUP_REMOVED lines=16> */
.L_x_19250:
[----:B------:R-:W-:Y:S05]  /*9520*/  BRA `(.L_x_19222) ;  /* 0x0000000000147947 */ /* 0x000fea0003800000 */
.L_x_19249:
[----:B------:R-:W0:Y:S02]  /*9530*/  F2I.U64.F64.TRUNC R24, R24 ;  /* 0x0000001800187311 */ /* 0x000e24000030d800 */
[----:B0-----:R0:W-:Y:S01]  /*9540*/  STG.E.64 desc[UR36][R2.64], R24 ;  /* 0x0000001802007986 */ /* 0x0011e2000c101b24 */
[----:B------:R-:W-:Y:S05]  /*9550*/  BRA `(.L_x_19222) ;  /* 0x0000000000087947 */ /* 0x000fea0003800000 */
.L_x_19248:
[----:B------:R-:W0:Y:S02]  /*9560*/  F2I.U32.F64.TRUNC R25, R24 ;  /* 0x0000001800197311 */ /* 0x000e24000030d000 */
[----:B0-----:R0:W-:Y:S02]  /*9570*/  STG.E desc[UR36][R2.64], R25 ;  /* 0x0000001902007986 */ /* 0x0011e4000c101924 */
.L_x_19222:
[----:B------:R-:W-:-:S07]  /*9580*/  VIADD R23, R23, 0x80 ;  /* 0x0000008017177836 */ /* 0x000fce0000000000 */
.L_x_19182:
[----:B------:R-:W-:Y:S05]  /*9590*/  BSYNC B6 ;  /* 0x0000000000067941 */ /* 0x000fea0003800000 */
.L_x_19181:
        /* <DEDUP_REMOVED lines=23> */
.L_x_19254:
[----:B------:R-:W0:Y:S02]  /*9710*/  F2I.S64.F64.TRUNC R16, R16 ;  /* 0x0000001000107311 */ /* 0x000e24000030d900 */
[----:B0-----:R-:W-:-:S05]  /*9720*/  IMAD.MOV.U32 R5, RZ, RZ, R16 ;  /* 0x000000ffff057224 */ /* 0x001fca00078e0010 */
[----:B------:R-:W-:Y:S01]  /*9730*/  STG.E.U8 desc[UR36][R2.64], R5 ;  /* 0x0000000502007986 */ /* 0x000fe2000c101124 */
[----:B------:R-:W-:Y:S05]  /*9740*/  EXIT ;  /* 0x000000000000794d */ /* 0x000fea0003800000 */
.L_x_19253:
        /* <DEDUP_REMOVED lines=9> */
.L_x_19257:
[----:B------:R-:W0:Y:S02]  /*97e0*/  F2I.F64.TRUNC R17, R16 ;  /* 0x0000001000117311 */ /* 0x000e24000030d100 */
[----:B0-----:R-:W-:Y:S01]  /*97f0*/  STG.E desc[UR36][R2.64], R17 ;  /* 0x0000001102007986 */ /* 0x001fe2000c101924 */
[----:B------:R-:W-:Y:S05]  /*9800*/  EXIT ;  /* 0x000000000000794d */ /* 0x000fea0003800000 */
.L_x_19256:
[----:B------:R-:W0:Y:S02]  /*9810*/  F2I.F64.TRUNC R17, R16 ;  /* 0x0000001000117311 */ /* 0x000e24000030d100 */
[----:B0-----:R-:W-:Y:S01]  /*9820*/  STG.E.U16 desc[UR36][R2.64], R17 ;  /* 0x0000001102007986 */ /* 0x001fe2000c101524 */
[----:B------:R-:W-:Y:S05]  /*9830*/  EXIT ;  /* 0x000000000000794d */ /* 0x000fea0003800000 */
.L_x_19252:
        /* <DEDUP_REMOVED lines=13> */
.L_x_19259:
        /* <DEDUP_REMOVED lines=8> */
.L_x_19258:
        /* <DEDUP_REMOVED lines=14> */
.L_x_19261:
        /* <DEDUP_REMOVED lines=9> */
.L_x_19260:
[----:B------:R-:W-:Y:S01]  /*9b00*/  STG.E.64 desc[UR36][R2.64], R16 ;  /* 0x0000001002007986 */ /* 0x000fe2000c101b24 */
[----:B------:R-:W-:Y:S05]  /*9b10*/  EXIT ;  /* 0x000000000000794d */ /* 0x000fea0003800000 */
.L_x_19251:
        /* <DEDUP_REMOVED lines=12> */
.L_x_19264:
[----:B------:R-:W-:-:S05]  /*9be0*/  CS2R R18, SRZ ;  /* 0x0000000000127805 */ /* 0x000fca000001ff00 */
[----:B------:R-:W-:Y:S01]  /*9bf0*/  STG.E.128 desc[UR36][R2.64], R16 ;  /* 0x0000001002007986 */ /* 0x000fe2000c101d24 */
[----:B------:R-:W-:Y:S05]  /*9c00*/  EXIT ;  /* 0x000000000000794d */ /* 0x000fea0003800000 */
.L_x_19263:
        /* <DEDUP_REMOVED lines=25> */
.L_x_19268:
[----:B------:R-:W-:Y:S05]  /*9da0*/  BSYNC B0 ;  /* 0x0000000000007941 */ /* 0x000fea0003800000 */
.L_x_19267:
[----:B------:R-:W-:-:S05]  /*9db0*/  LOP3.LUT R5, R0, R5, RZ, 0xfc, !PT ;  /* 0x0000000500057212 */ /* 0x000fca00078efcff */
[----:B------:R-:W-:Y:S01]  /*9dc0*/  STG.E.U8 desc[UR36][R2.64], R5 ;  /* 0x0000000502007986 */ /* 0x000fe2000c101124 */
[----:B------:R-:W-:Y:S05]  /*9dd0*/  EXIT ;  /* 0x000000000000794d */ /* 0x000fea0003800000 */
.L_x_19266:
        /* <DEDUP_REMOVED lines=17> */
.L_x_19270:
[----:B------:R-:W-:Y:S01]  /*9ef0*/  IMAD.MOV.U32 R0, RZ, RZ, 0x7f ;  /* 0x0000007fff007424 */ /* 0x000fe200078e00ff */
[----:B------:R-:W-:-:S04]  /*9f00*/  ISETP.GT.U32.AND P0, PT, R4, 0x7f800000, PT ;  /* 0x7f8000000400780c */ /* 0x000fc80003f04070 */
[----:B------:R-:W-:-:S09]  /*9f10*/  SEL R0, R0, 0x7c, P0 ;  /* 0x0000007c00007807 */ /* 0x000fd20000000000 */
.L_x_19271:
[----:B------:R-:W-:Y:S05]  /*9f20*/  BSYNC B0 ;  /* 0x0000000000007941 */ /* 0x000fea0003800000 */
.L_x_19269:
[----:B------:R-:W-:-:S04]  /*9f30*/  LOP3.LUT R4, R5, 0x80000000, RZ, 0xc0, !PT ;  /* 0x8000000005047812 */ /* 0x000fc800078ec0ff */
[----:B------:R-:W-:-:S04]  /*9f40*/  SHF.R.U32.HI R5, RZ, 0x18, R4 ;  /* 0x00000018ff057819 */ /* 0x000fc80000011604 */
[----:B------:R-:W-:-:S05]  /*9f50*/  LOP3.LUT R5, R0, R5, RZ, 0xfc, !PT ;  /* 0x0000000500057212 */ /* 0x000fca00078efcff */
[----:B------:R-:W-:Y:S01]  /*9f60*/  STG.E.U8 desc[UR36][R2.64], R5 ;  /* 0x0000000502007986 */ /* 0x000fe2000c101124 */
[----:B------:R-:W-:Y:S05]  /*9f70*/  EXIT ;  /* 0x000000000000794d */ /* 0x000fea0003800000 */
.L_x_19265:
        /* <DEDUP_REMOVED lines=8> */
.L_x_19262:
        /* <DEDUP_REMOVED lines=11> */
.L_x_19274:
        /* <DEDUP_REMOVED lines=21> */
.L_x_19277:
[----:B------:R-:W-:-:S04]  /*a200*/  LOP3.LUT R0, R7, 0x80000000, RZ, 0xc0, !PT ;  /* 0x8000000007007812 */ /* 0x000fc800078ec0ff */
[----:B------:R-:W-:-:S04]  /*a210*/  SHF.R.U32.HI R5, RZ, 0x18, R0 ;  /* 0x00000018ff057819 */ /* 0x000fc80000011600 */
[----:B------:R-:W-:-:S04]  /*a220*/  LOP3.LUT R4, R4, R5, RZ, 0xfc, !PT ;  /* 0x0000000504047212 */ /* 0x000fc800078efcff */
[----:B------:R-:W-:-:S07]  /*a230*/  PRMT R0, R4, 0x7610, R0 ;  /* 0x0000761004007816 */ /* 0x000fce0000000000 */
.L_x_19276:
[----:B------:R-:W-:Y:S05]  /*a240*/  BSYNC B0 ;  /* 0x0000000000007941 */ /* 0x000fea0003800000 */
.L_x_19275:
[----:B------:R-:W-:Y:S01]  /*a250*/  STG.E.U8 desc[UR36][R2.64], R0 ;  /* 0x0000000002007986 */ /* 0x000fe2000c101124 */
[----:B------:R-:W-:Y:S05]  /*a260*/  EXIT ;  /* 0x000000000000794d */ /* 0x000fea0003800000 */
.L_x_19273:
        /* <DEDUP_REMOVED lines=21> */
.L_x_19280:
[----:B------:R-:W-:-:S04]  /*a3c0*/  LOP3.LUT R0, R7, 0x80000000, RZ, 0xc0, !PT ;  /* 0x8000000007007812 */ /* 0x000fc800078ec0ff */
[----:B------:R-:W-:-:S04]  /*a3d0*/  SHF.R.U32.HI R5, RZ, 0x18, R0 ;  /* 0x00000018ff057819 */ /* 0x000fc80000011600 */
[----:B------:R-:W-:-:S04]  /*a3e0*/  LOP3.LUT R4, R4, R5, RZ, 0xfc, !PT ;  /* 0x0000000504047212 */ /* 0x000fc800078efcff */
[----:B------:R-:W-:-:S07]  /*a3f0*/  PRMT R0, R4, 0x7610, R0 ;  /* 0x0000761004007816 */ /* 0x000fce0000000000 */
.L_x_19279:
[----:B------:R-:W-:Y:S05]  /*a400*/  BSYNC B0 ;  /* 0x0000000000007941 */ /* 0x000fea0003800000 */
.L_x_19278:
[----:B------:R-:W-:Y:S01]  /*a410*/  STG.E.U8 desc[UR36][R2.64], R0 ;  /* 0x0000000002007986 */ /* 0x000fe2000c101124 */
[----:B------:R-:W-:Y:S05]  /*a420*/  EXIT ;  /* 0x000000000000794d */ /* 0x000fea0003800000 */
.L_x_19272:
        /* <DEDUP_REMOVED lines=26> */
.L_x_19255:
        /* <DEDUP_REMOVED lines=16> */
.L_x_19283:
[----:B------:R-:W-:Y:S05]  /*a6d0*/  EXIT ;  /* 0x000000000000794d */ /* 0x000fea0003800000 */
.L_x_19282:
[----:B------:R-:W0:Y:S02]  /*a6e0*/  F2I.U64.F64.TRUNC R16, R16 ;  /* 0x0000001000107311 */ /* 0x000e24000030d800 */
[----:B0-----:R-:W-:Y:S01]  /*a6f0*/  STG.E.64 desc[UR36][R2.64], R16 ;  /* 0x0000001002007986 */ /* 0x001fe2000c101b24 */
[----:B------:R-:W-:Y:S05]  /*a700*/  EXIT ;  /* 0x000000000000794d */ /* 0x000fea0003800000 */
.L_x_19281:
[----:B------:R-:W0:Y:S02]  /*a710*/  F2I.U32.F64.TRUNC R17, R16 ;  /* 0x0000001000117311 */ /* 0x000e24000030d000 */
[----:B0-----:R-:W-:Y:S01]  /*a720*/  STG.E desc[UR36][R2.64], R17 ;  /* 0x0000001102007986 */ /* 0x001fe2000c101924 */
[----:B------:R-:W-:Y:S05]  /*a730*/  EXIT ;  /* 0x000000000000794d */ /* 0x000fea0003800000 */
        .weak           $__internal_78_$__cuda_sm20_div_rn_f64_full
        .type           $__internal_78_$__cuda_sm20_div_rn_f64_full,@function
        .size           $__internal_78_$__cuda_sm20_div_rn_f64_full,(.L_x_19754 - $__internal_78_$__cuda_sm20_div_rn_f64_full)
$__internal_78_$__cuda_sm20_div_rn_f64_full:
        /* <DEDUP_REMOVED lines=66> */
.L_x_19285:
        /* <DEDUP_REMOVED lines=16> */
.L_x_19288:
[----:B------:R-:W-:Y:S01]  /*ac60*/  LOP3.LUT R31, R15, 0x80000, RZ, 0xfc, !PT ;  /* 0x000800000f1f7812 */ /* 0x000fe200078efcff */
[----:B------:R-:W-:Y:S01]  /*ac70*/  IMAD.MOV.U32 R30, RZ, RZ, R14 ;  /* 0x000000ffff1e7224 */ /* 0x000fe200078e000e */
[----:B------:R-:W-:Y:S06]  /*ac80*/  BRA `(.L_x_19286) ;  /* 0x0000000000087947 */ /* 0x000fec0003800000 */
.L_x_19287:
[----:B------:R-:W-:Y:S01]  /*ac90*/  LOP3.LUT R31, R13, 0x80000, RZ, 0xfc, !PT ;  /* 0x000800000d1f7812 */ /* 0x000fe200078efcff */
[----:B------:R-:W-:-:S07]  /*aca0*/  IMAD.MOV.U32 R30, RZ, RZ, R12 ;  /* 0x000000ffff1e7224 */ /* 0x000fce00078e000c */
.L_x_19286:
[----:B------:R-:W-:Y:S05]  /*acb0*/  BSYNC B2 ;  /* 0x0000000000027941 */ /* 0x000fea0003800000 */
.L_x_19284:
[----:B------:R-:W-:Y:S02]  /*acc0*/  IMAD.MOV.U32 R6, RZ, RZ, R0 ;  /* 0x000000ffff067224 */ /* 0x000fe400078e0000 */
[----:B------:R-:W-:-:S04]  /*acd0*/  IMAD.MOV.U32 R7, RZ, RZ, 0x0 ;  /* 0x00000000ff077424 */ /* 0x000fc800078e00ff */
[----:B------:R-:W-:Y:S05]  /*ace0*/  RET.REL.NODEC R6 `(_ZN2at6native27unrolled_elementwise_kernelINS0_13AUnaryFunctorIdddZZZNS0_17atan2_kernel_cudaERNS_18TensorIteratorBaseEENKUlvE_clEvENKUlvE_clEvEUlddE_EESt5arrayIPcLm2EELi4E23TrivialOffsetCalculatorILi1EjESD_NS0_6memory12LoadWithCastILi1EEENSE_13StoreWithCastILi1EEEEEviT_T0_T2_T3_T4_T5_) ;  /* 0xffffff5006c47950 */ /* 0x000fea0003c3ffff */
.L_x_19289:
        /* <DEDUP_REMOVED lines=9> */
.L_x_19754:


//--------------------- .text._ZN2at6native18elementwise_kernelILi128ELi2EZNS0_22gpu_kernel_impl_nocastINS0_13AUnaryFunctorIdddZZZNS0_17atan2_kernel_cudaERNS_18TensorIteratorBaseEENKUlvE_clEvENKUlvE_clEvEUlddE_EEEEvS5_RKT_EUliE_EEviT1_ --------------------------
	.section	.text._ZN2at6native18elementwise_kernelILi128ELi2EZNS0_22gpu_kernel_impl_nocastINS0_13AUnaryFunctorIdddZZZNS0_17atan2_kernel_cudaERNS_18TensorIteratorBaseEENKUlvE_clEvENKUlvE_clEvEUlddE_EEEEvS5_RKT_EUliE_EEviT1_,"ax",@progbits
	.align	128
        .global         _ZN2at6native18elementwise_kernelILi128ELi2EZNS0_22gpu_kernel_impl_nocastINS0_13AUnaryFunctorIdddZZZNS0_17atan2_kernel_cudaERNS_18TensorIteratorBaseEENKUlvE_clEvENKUlvE_clEvEUlddE_EEEEvS5_RKT_EUliE_EEviT1_
        .type           _ZN2at6native18elementwise_kernelILi128ELi2EZNS0_22gpu_kernel_impl_nocastINS0_13AUnaryFunctorIdddZZZNS0_17atan2_kernel_cudaERNS_18TensorIteratorBaseEENKUlvE_clEvENKUlvE_clEvEUlddE_EEEEvS5_RKT_EUliE_EEviT1_,@function
        .size           _ZN2at6native18elementwise_kernelILi128ELi2EZNS0_22gpu_kernel_impl_nocastINS0_13AUnaryFunctorIdddZZZNS0_17atan2_kernel_cudaERNS_18TensorIteratorBaseEENKUlvE_clEvENKUlvE_clEvEUlddE_EEEEvS5_RKT_EUliE_EEviT1_,(.L_x_19755 - _ZN2at6native18elementwise_kernelILi128ELi2EZNS0_22gpu_kernel_impl_nocastINS0_13AUnaryFunctorIdddZZZNS0_17atan2_kernel_cudaERNS_18TensorIteratorBaseEENKUlvE_clEvENKUlvE_clEvEUlddE_EEEEvS5_RKT_EUliE_EEviT1_)
        .other          _ZN2at6native18elementwise_kernelILi128ELi2EZNS0_22gpu_kernel_impl_nocastINS0_13AUnaryFunctorIdddZZZNS0_17atan2_kernel_cudaERNS_18TensorIteratorBaseEENKUlvE_clEvENKUlvE_clEvEUlddE_EEEEvS5_RKT_EUliE_EEviT1_,@"STO_CUDA_ENTRY STV_DEFAULT"
_ZN2at6native18elementwise_kernelILi128ELi2EZNS0_22gpu_kernel_impl_nocastINS0_13AUnaryFunctorIdddZZZNS0_17atan2_kernel_cudaERNS_18TensorIteratorBaseEENKUlvE_clEvENKUlvE_clEvEUlddE_EEEEvS5_RKT_EUliE_EEviT1_:
.text._ZN2at6native18elementwise_kernelILi128ELi2EZNS0_22gpu_kernel_impl_nocastINS0_13AUnaryFunctorIdddZZZNS0_17atan2_kernel_cudaERNS_18TensorIteratorBaseEENKUlvE_clEvENKUlvE_clEvEUlddE_EEEEvS5_RKT_EUliE_EEviT1_:
        /* <DEDUP_REMOVED lines=312> */
.L_x_19292:
        /* <DEDUP_REMOVED lines=9> */
[----:B------:R-:W-:Y:S01]  /*1410*/  DSETP.GEU.AND P1, PT, |R16|, |UR6|, PT ;  /* 0x4000000610007e2a */ /* 0x000fe2000bf2e200 */
        /* <DEDUP_REMOVED lines=23> */
[----:B------:R-:W-:Y:S05]  /*1590*/  CALL.REL.NOINC `($__internal_79_$__cuda_sm20_div_rn_f64_full) ;  /* 0x0000002000707944 */ /* 0x000fea0003c00000 */
[----:B------:R-:W-:Y:S01]  /*15a0*/  IMAD.MOV.U32 R2, RZ, RZ, R4 ;  /* 0x000000ffff027224 */ /* 0x000fe200078e0004 */
[----:B------:R-:W-:-:S07]  /*15b0*/  MOV R3, R5 ;  /* 0x0000000500037202 */ /* 0x000fce0000000f00 */
.L_x_19294:
[----:B------:R-:W-:Y:S05]  /*15c0*/  BSYNC B1 ;  /* 0x0000000000017941 */ /* 0x000fea0003800000 */
.L_x_19293:
[----:B------:R-:W-:Y:S01]  /*15d0*/  DMUL R4, R2, R2 ;  /* 0x0000000202047228 */ /* 0x000fe20000000000 */
[----:B------:R-:W-:Y:S01]  /*15e0*/  IMAD.MOV.U32 R6, RZ, RZ, -0x2449a4b7 ;  /* 0xdbb65b49ff067424 */ /* 0x000fe200078e00ff */
[----:B------:R-:W-:Y:S01]  /*15f0*/  MOV R7, 0x3f2d3b63 ;  /* 0x3f2d3b6300077802 */ /* 0x000fe20000000f00 */
        /* <DEDUP_REMOVED lines=80> */
.L_x_19296:
[----:B------:R-:W-:Y:S02]  /*1b00*/  FSEL R2, RZ, 3.37028055040000000000e+12, P2 ;  /* 0x54442d18ff027808 */ /* 0x000fe40001000000 */
[----:B------:R-:W-:-:S07]  /*1b10*/  FSEL R3, RZ, 2.1426990032196044922, P2 ;  /* 0x400921fbff037808 */ /* 0x000fce0001000000 */
.L_x_19297:
[----:B------:R-:W-:Y:S05]  /*1b20*/  BSYNC B1 ;  /* 0x0000000000017941 */ /* 0x000fea0003800000 */
.L_x_19295:
[----:B------:R-:W0:Y:S01]  /*1b30*/  LDC R5, c[0x0][0x42c] ;  /* 0x00010b00ff057b82 */ /* 0x000e220000000800 */
[----:B------:R-:W-:Y:S01]  /*1b40*/  ULDC.64 UR6, c[0x0][0x428] ;  /* 0x00010a0000067ab9 */ /* 0x000fe20000000a00 */
[----:B------:R-:W1:Y:S01]  /*1b50*/  S2R R0, SR_CTAID.X ;  /* 0x0000000000007919 */ /* 0x000e620000002500 */
[----:B------:R-:W-:Y:S01]  /*1b60*/  DADD R16, |R16|, |UR6| ;  /* 0x4000000610107e29 */ /* 0x000fe20008000200 */
[----:B------:R-:W1:Y:S07]  /*1b70*/  S2R R7, SR_TID.X ;  /* 0x0000000000077919 */ /* 0x000e6e0000002100 */
[----:B------:R-:W-:-:S06]  /*1b80*/  DSETP.GTU.AND P0, PT, |R16|, +INF , PT ;  /* 0x7ff000001000742a */ /* 0x000fcc0003f0c200 */
[----:B------:R-:W-:Y:S02]  /*1b90*/  FSEL R2, R16, R2, P0 ;  /* 0x0000000210027208 */ /* 0x000fe40000000000 */
[----:B0-----:R-:W-:-:S04]  /*1ba0*/  LOP3.LUT R3, R3, 0x80000000, R5, 0xb8, !PT ;  /* 0x8000000003037812 */ /* 0x001fc800078eb805 */
[----:B------:R-:W-:-:S05]  /*1bb0*/  FSEL R3, R17, R3, P0 ;  /* 0x0000000311037208 */ /* 0x000fca0000000000 */
[----:B------:R0:W-:Y:S01]  /*1bc0*/  STG.E.64 desc[UR4][R18.64], R2 ;  /* 0x0000000212007986 */ /* 0x0001e2000c101b04 */
[----:B-1----:R-:W-:-:S05]  /*1bd0*/  IMAD R0, R0, 0x100, R7 ;  /* 0x0000010000007824 */ /* 0x002fca00078e0207 */
[----:B------:R-:W-:-:S07]  /*1be0*/  IADD3 R5, R0, 0x80, RZ ;  /* 0x0000008000057810 */ /* 0x000fce0007ffe0ff */
.L_x_19291:
[----:B------:R-:W-:Y:S05]  /*1bf0*/  BSYNC B0 ;  /* 0x0000000000007941 */ /* 0x000fea0003800000 */
.L_x_19290:
[----:B------:R-:W-:Y:S02]  /*1c00*/  ULDC UR6, c[0x0][0x210] ;  /* 0x0000840000067ab9 */ /* 0x000fe40000000800 */
[----:B------:R-:W-:-:S13]  /*1c10*/  ISETP.GE.AND P0, PT, R5, UR6, PT ;  /* 0x0000000605007c0c */ /* 0x000fda000bf06270 */
[----:B------:R-:W-:Y:S05]  /*1c20*/  @P0 EXIT ;  /* 0x000000000000094d */ /* 0x000fea0003800000 */
[----:B------:R-:W1:Y:S01]  /*1c30*/  LDC R6, c[0x0][0x218] ;  /* 0x00008600ff067b82 */ /* 0x000e620000000800 */
[----:B------:R-:W-:Y:S01]  /*1c40*/  IMAD.MOV.U32 R0, RZ, RZ, RZ ;  /* 0x000000ffff007224 */ /* 0x000fe200078e00ff */
[----:B------:R-:W-:Y:S02]  /*1c50*/  MOV R15, RZ ;  /* 0x000000ff000f7202 */ /* 0x000fe40000000f00 */
[----:B-1----:R-:W-:-:S13]  /*1c60*/  ISETP.NE.AND P0, PT, R6, RZ, PT ;  /* 0x000000ff0600720c */ /* 0x002fda0003f05270 */
[----:B------:R-:W-:Y:S05]  /*1c70*/  @!P0 BRA `(.L_x_19298) ;  /* 0x0000001000a88947 */ /* 0x000fea0003800000 */
[----:B0-----:R-:W-:Y:S01]  /*1c80*/  MOV R3, R5 ;  /* 0x0000000500037202 */ /* 0x001fe20000000f00 */
        /* <DEDUP_REMOVED lines=297> */
.L_x_19298:
[----:B------:R-:W-:Y:S02]  /*2f20*/  ULDC.64 UR6, c[0x0][0x418] ;  /* 0x0001060000067ab9 */ /* 0x000fe40000000a00 */
[----:B0-----:R-:W-:-:S05]  /*2f30*/  IADD3 R18, P0, R0, UR6, RZ ;  /* 0x0000000600127c10 */ /* 0x001fca000ff1e0ff */
[----:B------:R-:W-:Y:S01]  /*2f40*/  IMAD.X R19, RZ, RZ, UR7, P0 ;  /* 0x00000007ff137e24 */ /* 0x000fe200080e06ff */
[----:B------:R-:W-:-:S05]  /*2f50*/  ULDC.64 UR6, c[0x0][0x428] ;  /* 0x00010a0000067ab9 */ /* 0x000fca0000000a00 */
[----:B------:R-:W2:Y:S01]  /*2f60*/  LDG.E.64 R18, desc[UR4][R18.64] ;  /* 0x0000000412127981 */ /* 0x000ea2000c1e1b00 */
[----:B------:R-:W-:Y:S01]  /*2f70*/  DADD R8, -RZ, |UR6| ;  /* 0x40000006ff087e29 */ /* 0x000fe20008000100 */
[----:B------:R-:W-:Y:S01]  /*2f80*/  MOV R2, 0x1 ;  /* 0x0000000100027802 */ /* 0x000fe20000000f00 */
        /* <DEDUP_REMOVED lines=27> */
[----:B------:R-:W-:Y:S01]  /*3140*/  MOV R2, R4 ;  /* 0x0000000400027202 */ /* 0x000fe20000000f00 */
[----:B------:R-:W-:-:S07]  /*3150*/  IMAD.MOV.U32 R3, RZ, RZ, R5 ;  /* 0x000000ffff037224 */ /* 0x000fce00078e0005 */
.L_x_19300:
[----:B------:R-:W-:Y:S05]  /*3160*/  BSYNC B0 ;  /* 0x0000000000007941 */ /* 0x000fea0003800000 */
.L_x_19299:
[----:B------:R-:W-:Y:S02]  /*3170*/  DMUL R4, R2, R2 ;  /* 0x0000000202047228 */ /* 0x000fe40000000000 */
[----:B------:R-:W-:Y:S01]  /*3180*/  HFMA2.MMA R7, -RZ, RZ, 1.7939453125, 0.92333984375 ;  /* 0x3f2d3b63ff077435 */ /* 0x000fe200000001ff */
[----:B------:R-:W-:Y:S01]  /*3190*/  MOV R6, 0xdbb65b49 ;  /* 0xdbb65b4900067802 */ /* 0x000fe20000000f00 */
[----:B------:R-:W-:Y:S01]  /*31a0*/  UMOV UR6, 0x2a25ff7e ;  /* 0x2a25ff7e00067882 */ /* 0x000fe20000000000 */
        /* <DEDUP_REMOVED lines=79> */
.L_x_19302:
[----:B------:R-:W-:Y:S02]  /*36a0*/  FSEL R2, RZ, 3.37028055040000000000e+12, P2 ;  /* 0x54442d18ff027808 */ /* 0x000fe40001000000 */
[----:B------:R-:W-:-:S07]  /*36b0*/  FSEL R3, RZ, 2.1426990032196044922, P2 ;  /* 0x400921fbff037808 */ /* 0x000fce0001000000 */
.L_x_19303:
[----:B------:R-:W-:Y:S05]  /*36c0*/  BSYNC B0 ;  /* 0x0000000000007941 */ /* 0x000fea0003800000 */
.L_x_19301:
[----:B------:R-:W0:Y:S01]  /*36d0*/  LDC R5, c[0x0][0x42c] ;  /* 0x00010b00ff057b82 */ /* 0x000e220000000800 */
[----:B------:R-:W-:Y:S02]  /*36e0*/  ULDC.64 UR6, c[0x0][0x428] ;  /* 0x00010a0000067ab9 */ /* 0x000fe40000000a00 */
[----:B------:R-:W-:-:S08]  /*36f0*/  DADD R18, |R18|, |UR6| ;  /* 0x4000000612127e29 */ /* 0x000fd00008000200 */
[----:B------:R-:W-:-:S06]  /*3700*/  DSETP.GTU.AND P0, PT, |R18|, +INF , PT ;  /* 0x7ff000001200742a */ /* 0x000fcc0003f0c200 */
[----:B------:R-:W-:Y:S02]  /*3710*/  FSEL R2, R18, R2, P0 ;  /* 0x0000000212027208 */ /* 0x000fe40000000000 */
[----:B0-----:R-:W-:-:S04]  /*3720*/  LOP3.LUT R3, R3, 0x80000000, R5, 0xb8, !PT ;  /* 0x8000000003037812 */ /* 0x001fc800078eb805 */
[----:B------:R-:W-:-:S05]  /*3730*/  FSEL R3, R19, R3, P0 ;  /* 0x0000000313037208 */ /* 0x000fca0000000000 */
[----:B------:R-:W-:Y:S01]  /*3740*/  STG.E.64 desc[UR4][R14.64], R2 ;  /* 0x000000020e007986 */ /* 0x000fe2000c101b04 */
[----:B------:R-:W-:Y:S05]  /*3750*/  EXIT ;  /* 0x000000000000794d */ /* 0x000fea0003800000 */
        .weak           $__internal_79_$__cuda_sm20_div_rn_f64_full
        .type           $__internal_79_$__cuda_sm20_div_rn_f64_full,@function
        .size           $__internal_79_$__cuda_sm20_div_rn_f64_full,(.L_x_19755 - $__internal_79_$__cuda_sm20_div_rn_f64_full)
$__internal_79_$__cuda_sm20_div_rn_f64_full:
        /* <DEDUP_REMOVED lines=66> */
.L_x_19305:
        /* <DEDUP_REMOVED lines=16> */
.L_x_19308:
[----:B------:R-:W-:Y:S01]  /*3c80*/  LOP3.LUT R3, R11, 0x80000, RZ, 0xfc, !PT ;  /* 0x000800000b037812 */ /* 0x000fe200078efcff */
[----:B------:R-:W-:Y:S01]  /*3c90*/  IMAD.MOV.U32 R2, RZ, RZ, R10 ;  /* 0x000000ffff027224 */ /* 0x000fe200078e000a */
[----:B------:R-:W-:Y:S06]  /*3ca0*/  BRA `(.L_x_19306) ;  /* 0x0000000000087947 */ /* 0x000fec0003800000 */
.L_x_19307:
[----:B------:R-:W-:Y:S02]  /*3cb0*/  LOP3.LUT R3, R9, 0x80000, RZ, 0xfc, !PT ;  /* 0x0008000009037812 */ /* 0x000fe400078efcff */
[----:B------:R-:W-:-:S07]  /*3cc0*/  MOV R2, R8 ;  /* 0x0000000800027202 */ /* 0x000fce0000000f00 */
.L_x_19306:
[----:B------:R-:W-:Y:S05]  /*3cd0*/  BSYNC B2 ;  /* 0x0000000000027941 */ /* 0x000fea0003800000 */
.L_x_19304:
[----:B------:R-:W-:Y:S01]  /*3ce0*/  IMAD.MOV.U32 R5, RZ, RZ, R3 ;  /* 0x000000ffff057224 */ /* 0x000fe200078e0003 */
[----:B------:R-:W-:Y:S01]  /*3cf0*/  HFMA2.MMA R3, -RZ, RZ, 0, 0 ;  /* 0x00000000ff037435 */ /* 0x000fe200000001ff */
[----:B------:R-:W-:Y:S02]  /*3d00*/  MOV R4, R2 ;  /* 0x0000000200047202 */ /* 0x000fe40000000f00 */
[----:B------:R-:W-:-:S04]  /*3d10*/  MOV R2, R0 ;  /* 0x0000000000027202 */ /* 0x000fc80000000f00 */
[----:B------:R-:W-:Y:S05]  /*3d20*/  RET.REL.NODEC R2 `(_ZN2at6native18elementwise_kernelILi128ELi2EZNS0_22gpu_kernel_impl_nocastINS0_13AUnaryFunctorIdddZZZNS0_17atan2_kernel_cudaERNS_18TensorIteratorBaseEENKUlvE_clEvENKUlvE_clEvEUlddE_EEEEvS5_RKT_EUliE_EEviT1_) ;  /* 0xffffffc002b47950 */ /* 0x000fea0003c3ffff */
.L_x_19309:
        /* <DEDUP_REMOVED lines=13> */
.L_x_19755:


//--------------------- .text._ZN2at6native27unrolled_elementwise_kernelINS0_13AUnaryFunctorIdddZZZNS0_17atan2_kernel_cudaERNS_18TensorIteratorBaseEENKUlvE_clEvENKUlvE_clEvEUlddE_EESt5arrayIPcLm2EELi4E23TrivialOffsetCalculatorILi1EjESD_NS0_6memory15LoadWithoutCastENSE_16StoreWithoutCastEEEviT_T0_T2_T3_T4_T5_ --------------------------
	.section	.text._ZN2at6native27unrolled_elementwise_kernelINS0_13AUnaryFunctorIdddZZZNS0_17atan2_kernel_cudaERNS_18TensorIteratorBaseEENKUlvE_clEvENKUlvE_clEvEUlddE_EESt5arrayIPcLm2EELi4E23TrivialOffsetCalculatorILi1EjESD_NS0_6memory15LoadWithoutCastENSE_16StoreWithoutCastEEEviT_T0_T2_T3_T4_T5_,"ax",@progbits
	.align	128
        .global         _ZN2at6native27unrolled_elementwise_kernelINS0_13AUnaryFunctorIdddZZZNS0_17atan2_kernel_cudaERNS_18TensorIteratorBaseEENKUlvE_clEvENKUlvE_clEvEUlddE_EESt5arrayIPcLm2EELi4E23TrivialOffsetCalculatorILi1EjESD_NS0_6memory15LoadWithoutCastENSE_16StoreWithoutCastEEEviT_T0_T2_T3_T4_T5_
        .type           _ZN2at6native27unrolled_elementwise_kernelINS0_13AUnaryFunctorIdddZZZNS0_17atan2_kernel_cudaERNS_18TensorIteratorBaseEENKUlvE_clEvENKUlvE_clEvEUlddE_EESt5arrayIPcLm2EELi4E23TrivialOffsetCalculatorILi1EjESD_NS0_6memory15LoadWithoutCastENSE_16StoreWithoutCastEEEviT_T0_T2_T3_T4_T5_,@function
        .size           _ZN2at6native27unrolled_elementwise_kernelINS0_13AUnaryFunctorIdddZZZNS0_17atan2_kernel_cudaERNS_18TensorIteratorBaseEENKUlvE_clEvENKUlvE_clEvEUlddE_EESt5arrayIPcLm2EELi4E23TrivialOffsetCalculatorILi1EjESD_NS0_6memory15LoadWithoutCastENSE_16StoreWithoutCastEEEviT_T0_T2_T3_T4_T5_,(.L_x_19756 - _ZN2at6native27unrolled_elementwise_kernelINS0_13AUnaryFunctorIdddZZZNS0_17atan2_kernel_cudaERNS_18TensorIteratorBaseEENKUlvE_clEvENKUlvE_clEvEUlddE_EESt5arrayIPcLm2EELi4E23TrivialOffsetCalculatorILi1EjESD_NS0_6memory15LoadWithoutCastENSE_16StoreWithoutCastEEEviT_T0_T2_T3_T4_T5_)
        .other          _ZN2at6native27unrolled_elementwise_kernelINS0_13AUnaryFunctorIdddZZZNS0_17atan2_kernel_cudaERNS_18TensorIteratorBaseEENKUlvE_clEvENKUlvE_clEvEUlddE_EESt5arrayIPcLm2EELi4E23TrivialOffsetCalculatorILi1EjESD_NS0_6memory15LoadWithoutCastENSE_16StoreWithoutCastEEEviT_T0_T2_T3_T4_T5_,@"STO_CUDA_ENTRY STV_DEFAULT"
_ZN2at6native27unrolled_elementwise_kernelINS0_13AUnaryFunctorIdddZZZNS0_17atan2_kernel_cudaERNS_18TensorIteratorBaseEENKUlvE_clEvENKUlvE_clEvEUlddE_EESt5arrayIPcLm2EELi4E23TrivialOffsetCalculatorILi1EjESD_NS0_6memory15LoadWithoutCastENSE_16StoreWithoutCastEEEviT_T0_T2_T3_T4_T5_:
.text._ZN2at6native27unrolled_elementwise_kernelINS0_13AUnaryFunctorIdddZZZNS0_17atan2_kernel_cudaERNS_18TensorIteratorBaseEENKUlvE_clEvENKUlvE_clEvEUlddE_EESt5arrayIPcLm2EELi4E23TrivialOffsetCalculatorILi1EjESD_NS0_6memory15LoadWithoutCastENSE_16StoreWithoutCastEEEviT_T0_T2_T3_T4_T5_:
        /* <DEDUP_REMOVED lines=61> */
[----:B------:R-:W-:Y:S05]  /*03d0*/  CALL.REL.NOINC `($__internal_80_$__cuda_sm20_div_rn_f64_full) ;  /* 0x0000002000147944 */ /* 0x000fea0003c00000 */
[----:B------:R-:W-:-:S07]  /*03e0*/  IMAD.MOV.U32 R3, RZ, RZ, R23 ;  /* 0x000000ffff037224 */ /* 0x000fce00078e0017 */
.L_x_19313:
[----:B------:R-:W-:Y:S05]  /*03f0*/  BSYNC B1 ;  /* 0x0000000000017941 */ /* 0x000fea0003800000 */
.L_x_19312:
        /* <DEDUP_REMOVED lines=83> */
.L_x_19315:
[----:B------:R-:W-:Y:S02]  /*0930*/  FSEL R2, RZ, 3.37028055040000000000e+12, P0 ;  /* 0x54442d18ff027808 */ /* 0x000fe40000000000 */
[----:B------:R-:W-:-:S07]  /*0940*/  FSEL R3, RZ, 2.1426990032196044922, P0 ;  /* 0x400921fbff037808 */ /* 0x000fce0000000000 */
.L_x_19316:
[----:B------:R-:W-:Y:S05]  /*0950*/  BSYNC B1 ;  /* 0x0000000000017941 */ /* 0x000fea0003800000 */
.L_x_19314:
[----:B------:R-:W0:Y:S01]  /*0960*/  LDC R7, c[0x0][0x224] ;  /* 0x00008900ff077b82 */ /* 0x000e220000000800 */
[----:B------:R-:W-:Y:S02]  /*0970*/  ULDC.64 UR6, c[0x0][0x220] ;  /* 0x0000880000067ab9 */ /* 0x000fe40000000a00 */
[----:B------:R-:W-:-:S08]  /*0980*/  DADD R30, |R30|, |UR6| ;  /* 0x400000061e1e7e29 */ /* 0x000fd00008000200 */
[----:B------:R-:W-:-:S06]  /*0990*/  DSETP.GTU.AND P0, PT, |R30|, +INF , PT ;  /* 0x7ff000001e00742a */ /* 0x000fcc0003f0c200 */
[----:B------:R-:W-:Y:S02]  /*09a0*/  FSEL R4, R30, R2, P0 ;  /* 0x000000021e047208 */ /* 0x000fe40000000000 */
[----:B0-----:R-:W-:-:S04]  /*09b0*/  LOP3.LUT R3, R3, 0x80000000, R7, 0xb8, !PT ;  /* 0x8000000003037812 */ /* 0x001fc800078eb807 */
[----:B------:R-:W-:-:S07]  /*09c0*/  FSEL R3, R31, R3, P0 ;  /* 0x000000031f037208 */ /* 0x000fce0000000000 */
.L_x_19311:
[----:B------:R-:W-:Y:S05]  /*09d0*/  BSYNC B0 ;  /* 0x0000000000007941 */ /* 0x000fea0003800000 */
.L_x_19310:
        /* <DEDUP_REMOVED lines=32> */
[----:B------:R-:W-:Y:S02]  /*0be0*/  IMAD.MOV.U32 R6, RZ, RZ, R2 ;  /* 0x000000ffff067224 */ /* 0x000fe400078e0002 */
[----:B------:R-:W-:-:S07]  /*0bf0*/  IMAD.MOV.U32 R7, RZ, RZ, R23 ;  /* 0x000000ffff077224 */ /* 0x000fce00078e0017 */
.L_x_19320:
[----:B------:R-:W-:Y:S05]  /*0c00*/  BSYNC B1 ;  /* 0x0000000000017941 */ /* 0x000fea0003800000 */
.L_x_19319:
        /* <DEDUP_REMOVED lines=83> */
.L_x_19322:
[----:B------:R-:W-:Y:S02]  /*1140*/  FSEL R28, RZ, 3.37028055040000000000e+12, P0 ;  /* 0x54442d18ff1c7808 */ /* 0x000fe40000000000 */
[----:B------:R-:W-:-:S07]  /*1150*/  FSEL R29, RZ, 2.1426990032196044922, P0 ;  /* 0x400921fbff1d7808 */ /* 0x000fce0000000000 */
.L_x_19323:
[----:B------:R-:W-:Y:S05]  /*1160*/  BSYNC B1 ;  /* 0x0000000000017941 */ /* 0x000fea0003800000 */
.L_x_19321:
[----:B------:R-:W0:Y:S01]  /*1170*/  LDC R7, c[0x0][0x224] ;  /* 0x00008900ff077b82 */ /* 0x000e220000000800 */
[----:B------:R-:W-:Y:S02]  /*1180*/  ULDC.64 UR6, c[0x0][0x220] ;  /* 0x0000880000067ab9 */ /* 0x000fe40000000a00 */
[----:B------:R-:W-:-:S08]  /*1190*/  DADD R26, |R26|, |UR6| ;  /* 0x400000061a1a7e29 */ /* 0x000fd00008000200 */
[----:B------:R-:W-:-:S06]  /*11a0*/  DSETP.GTU.AND P0, PT, |R26|, +INF , PT ;  /* 0x7ff000001a00742a */ /* 0x000fcc0003f0c200 */
[----:B------:R-:W-:Y:S02]  /*11b0*/  FSEL R28, R26, R28, P0 ;  /* 0x0000001c1a1c7208 */ /* 0x000fe40000000000 */
[----:B0-----:R-:W-:-:S04]  /*11c0*/  LOP3.LUT R29, R29, 0x80000000, R7, 0xb8, !PT ;  /* 0x800000001d1d7812 */ /* 0x001fc800078eb807 */
[----:B------:R-:W-:-:S07]  /*11d0*/  FSEL R29, R27, R29, P0 ;  /* 0x0000001d1b1d7208 */ /* 0x000fce0000000000 */
.L_x_19318:
[----:B------:R-:W-:Y:S05]  /*11e0*/  BSYNC B0 ;  /* 0x0000000000007941 */ /* 0x000fea0003800000 */
.L_x_19317:
        /* <DEDUP_REMOVED lines=34> */
.L_x_19327:
[----:B------:R-:W-:Y:S05]  /*1410*/  BSYNC B1 ;  /* 0x0000000000017941 */ /* 0x000fea0003800000 */
.L_x_19326:
        /* <DEDUP_REMOVED lines=83> */
.L_x_19329:
[----:B------:R-:W-:Y:S02]  /*1950*/  FSEL R26, RZ, 3.37028055040000000000e+12, P0 ;  /* 0x54442d18ff1a7808 */ /* 0x000fe40000000000 */
[----:B------:R-:W-:-:S07]  /*1960*/  FSEL R27, RZ, 2.1426990032196044922, P0 ;  /* 0x400921fbff1b7808 */ /* 0x000fce0000000000 */
.L_x_19330:
[----:B------:R-:W-:Y:S05]  /*1970*/  BSYNC B1 ;  /* 0x0000000000017941 */ /* 0x000fea0003800000 */
.L_x_19328:
[----:B------:R-:W0:Y:S01]  /*1980*/  LDC R7, c[0x0][0x224] ;  /* 0x00008900ff077b82 */ /* 0x000e220000000800 */
[----:B------:R-:W-:Y:S02]  /*1990*/  ULDC.64 UR6, c[0x0][0x220] ;  /* 0x0000880000067ab9 */ /* 0x000fe40000000a00 */
[----:B------:R-:W-:-:S08]  /*19a0*/  DADD R10, |R10|, |UR6| ;  /* 0x400000060a0a7e29 */ /* 0x000fd00008000200 */
[----:B------:R-:W-:-:S06]  /*19b0*/  DSETP.GTU.AND P0, PT, |R10|, +INF , PT ;  /* 0x7ff000000a00742a */ /* 0x000fcc0003f0c200 */
[----:B------:R-:W-:Y:S02]  /*19c0*/  FSEL R26, R10, R26, P0 ;  /* 0x0000001a0a1a7208 */ /* 0x000fe40000000000 */
[----:B0-----:R-:W-:-:S04]  /*19d0*/  LOP3.LUT R27, R27, 0x80000000, R7, 0xb8, !PT ;  /* 0x800000001b1b7812 */ /* 0x001fc800078eb807 */
[----:B------:R-:W-:-:S07]  /*19e0*/  FSEL R27, R11, R27, P0 ;  /* 0x0000001b0b1b7208 */ /* 0x000fce0000000000 */
.L_x_19325:
[----:B------:R-:W-:Y:S05]  /*19f0*/  BSYNC B0 ;  /* 0x0000000000007941 */ /* 0x000fea0003800000 */
.L_x_19324:
        /* <DEDUP_REMOVED lines=34> */
.L_x_19334:
[----:B------:R-:W-:Y:S05]  /*1c20*/  BSYNC B1 ;  /* 0x0000000000017941 */ /* 0x000fea0003800000 */
.L_x_19333:
        /* <DEDUP_REMOVED lines=83> */
.L_x_19336:
[----:B------:R-:W-:Y:S02]  /*2160*/  FSEL R6, RZ, 3.37028055040000000000e+12, P0 ;  /* 0x54442d18ff067808 */ /* 0x000fe40000000000 */
[----:B------:R-:W-:-:S07]  /*2170*/  FSEL R7, RZ, 2.1426990032196044922, P0 ;  /* 0x400921fbff077808 */ /* 0x000fce0000000000 */
.L_x_19337:
[----:B------:R-:W-:Y:S05]  /*2180*/  BSYNC B1 ;  /* 0x0000000000017941 */ /* 0x000fea0003800000 */
.L_x_19335:
[----:B------:R-:W0:Y:S01]  /*2190*/  LDC R11, c[0x0][0x224] ;  /* 0x00008900ff0b7b82 */ /* 0x000e220000000800 */
[----:B------:R-:W-:Y:S02]  /*21a0*/  ULDC.64 UR6, c[0x0][0x220] ;  /* 0x0000880000067ab9 */ /* 0x000fe40000000a00 */
[----:B------:R-:W-:-:S08]  /*21b0*/  DADD R8, |R8|, |UR6| ;  /* 0x4000000608087e29 */ /* 0x000fd00008000200 */
[----:B------:R-:W-:-:S06]  /*21c0*/  DSETP.GTU.AND P0, PT, |R8|, +INF , PT ;  /* 0x7ff000000800742a */ /* 0x000fcc0003f0c200 */
[----:B------:R-:W-:Y:S02]  /*21d0*/  FSEL R0, R8, R6, P0 ;  /* 0x0000000608007208 */ /* 0x000fe40000000000 */
[----:B0-----:R-:W-:-:S04]  /*21e0*/  LOP3.LUT R7, R7, 0x80000000, R11, 0xb8, !PT ;  /* 0x8000000007077812 */ /* 0x001fc800078eb80b */
[----:B------:R-:W-:-:S07]  /*21f0*/  FSEL R7, R9, R7, P0 ;  /* 0x0000000709077208 */ /* 0x000fce0000000000 */
.L_x_19332:
[----:B------:R-:W-:Y:S05]  /*2200*/  BSYNC B0 ;  /* 0x0000000000007941 */ /* 0x000fea0003800000 */
.L_x_19331:
        /* <DEDUP_REMOVED lines=24> */
.L_x_19339:
[----:B------:R-:W-:Y:S05]  /*2390*/  BSYNC B0 ;  /* 0x0000000000007941 */ /* 0x000fea0003800000 */
.L_x_19338:
        /* <DEDUP_REMOVED lines=9> */
        .weak           $__internal_80_$__cuda_sm20_div_rn_f64_full
        .type           $__internal_80_$__cuda_sm20_div_rn_f64_full,@function
        .size           $__internal_80_$__cuda_sm20_div_rn_f64_full,(.L_x_19756 - $__internal_80_$__cuda_sm20_div_rn_f64_full)
$__internal_80_$__cuda_sm20_div_rn_f64_full:
        /* <DEDUP_REMOVED lines=66> */
.L_x_19341:
        /* <DEDUP_REMOVED lines=16> */
.L_x_19344:
[----:B------:R-:W-:Y:S01]  /*2950*/  LOP3.LUT R23, R15, 0x80000, RZ, 0xfc, !PT ;  /* 0x000800000f177812 */ /* 0x000fe200078efcff */
[----:B------:R-:W-:Y:S01]  /*2960*/  IMAD.MOV.U32 R22, RZ, RZ, R14 ;  /* 0x000000ffff167224 */ /* 0x000fe200078e000e */
[----:B------:R-:W-:Y:S06]  /*2970*/  BRA `(.L_x_19342) ;  /* 0x0000000000087947 */ /* 0x000fec0003800000 */
.L_x_19343:
[----:B------:R-:W-:Y:S01]  /*2980*/  LOP3.LUT R23, R17, 0x80000, RZ, 0xfc, !PT ;  /* 0x0008000011177812 */ /* 0x000fe200078efcff */
[----:B------:R-:W-:-:S07]  /*2990*/  IMAD.MOV.U32 R22, RZ, RZ, R16 ;  /* 0x000000ffff167224 */ /* 0x000fce00078e0010 */
.L_x_19342:
[----:B------:R-:W-:Y:S05]  /*29a0*/  BSYNC B2 ;  /* 0x0000000000027941 */ /* 0x000fea0003800000 */
.L_x_19340:
[----:B------:R-:W-:Y:S02]  /*29b0*/  IMAD.MOV.U32 R7, RZ, RZ, 0x0 ;  /* 0x00000000ff077424 */ /* 0x000fe400078e00ff */
[----:B------:R-:W-:Y:S02]  /*29c0*/  IMAD.MOV.U32 R2, RZ, RZ, R22 ;  /* 0x000000ffff027224 */ /* 0x000fe400078e0016 */
[----:B------:R-:W-:Y:S05]  /*29d0*/  RET.REL.NODEC R6 `(_ZN2at6native27unrolled_elementwise_kernelINS0_13AUnaryFunctorIdddZZZNS0_17atan2_kernel_cudaERNS_18TensorIteratorBaseEENKUlvE_clEvENKUlvE_clEvEUlddE_EESt5arrayIPcLm2EELi4E23TrivialOffsetCalculatorILi1EjESD_NS0_6memory15LoadWithoutCastENSE_16StoreWithoutCastEEEviT_T0_T2_T3_T4_T5_) ;  /* 0xffffffd406887950 */ /* 0x000fea0003c3ffff */
.L_x_19345:
        /* <DEDUP_REMOVED lines=10> */
.L_x_19756:


//--------------------- .text._ZN2at6native29vectorized_elementwise_kernelILi2ENS0_13AUnaryFunctorIdddZZZNS0_17atan2_kernel_cudaERNS_18TensorIteratorBaseEENKUlvE_clEvENKUlvE_clEvEUlddE_EESt5arrayIPcLm2EEEEviT0_T1_ --------------------------
	.section	.text._ZN2at6native29vectorized_elementwise_kernelILi2ENS0_13AUnaryFunctorIdddZZZNS0_17atan2_kernel_cudaERNS_18TensorIteratorBaseEENKUlvE_clEvENKUlvE_clEvEUlddE_EESt5arrayIPcLm2EEEEviT0_T1_,"ax",@progbits
	.align	128
        .global         _ZN2at6native29vectorized_elementwise_kernelILi2ENS0_13AUnaryFunctorIdddZZZNS0_17atan2_kernel_cudaERNS_18TensorIteratorBaseEENKUlvE_clEvENKUlvE_clEvEUlddE_EESt5arrayIPcLm2EEEEviT0_T1_
        .type           _ZN2at6native29vectorized_elementwise_kernelILi2ENS0_13AUnaryFunctorIdddZZZNS0_17atan2_kernel_cudaERNS_18TensorIteratorBaseEENKUlvE_clEvENKUlvE_clEvEUlddE_EESt5arrayIPcLm2EEEEviT0_T1_,@function
        .size           _ZN2at6native29vectorized_elementwise_kernelILi2ENS0_13AUnaryFunctorIdddZZZNS0_17atan2_kernel_cudaERNS_18TensorIteratorBaseEENKUlvE_clEvENKUlvE_clEvEUlddE_EESt5arrayIPcLm2EEEEviT0_T1_,(.L_x_19757 - _ZN2at6native29vectorized_elementwise_kernelILi2ENS0_13AUnaryFunctorIdddZZZNS0_17atan2_kernel_cudaERNS_18TensorIteratorBaseEENKUlvE_clEvENKUlvE_clEvEUlddE_EESt5arrayIPcLm2EEEEviT0_T1_)
        .other          _ZN2at6native29vectorized_elementwise_kernelILi2ENS0_13AUnaryFunctorIdddZZZNS0_17atan2_kernel_cudaERNS_18TensorIteratorBaseEENKUlvE_clEvENKUlvE_clEvEUlddE_EESt5arrayIPcLm2EEEEviT0_T1_,@"STO_CUDA_ENTRY STV_DEFAULT"
_ZN2at6native29vectorized_elementwise_kernelILi2ENS0_13AUnaryFunctorIdddZZZNS0_17atan2_kernel_cudaERNS_18TensorIteratorBaseEENKUlvE_clEvENKUlvE_clEvEUlddE_EESt5arrayIPcLm2EEEEviT0_T1_:
.text._ZN2at6native29vectorized_elementwise_kernelILi2ENS0_13AUnaryFunctorIdddZZZNS0_17atan2_kernel_cudaERNS_18TensorIteratorBaseEENKUlvE_clEvENKUlvE_clEvEUlddE_EESt5arrayIPcLm2EEEEviT0_T1_:
        /* <DEDUP_REMOVED lines=14> */
[----:B------:R0:W5:Y:S04]  /*00e0*/  LDG.E.128 R20, desc[UR4][R4.64+0x800] ;  /* 0x0008000404147981 */ /* 0x000168000c1e1d00 */
[----:B------:R0:W5:Y:S04]  /*00f0*/  LDG.E.128 R16, desc[UR4][R4.64+0x1000] ;  /* 0x0010000404107981 */ /* 0x000168000c1e1d00 */
[----:B------:R0:W5:Y:S01]  /*0100*/  LDG.E.128 R12, desc[UR4][R4.64+0x1800] ;  /* 0x00180004040c7981 */ /* 0x000162000c1e1d00 */
[----:B------:R-:W-:Y:S01]  /*0110*/  IMAD.U32 R2, RZ, RZ, UR6 ;  /* 0x00000006ff027e24 */ /* 0x000fe2000f8e00ff */
[----:B------:R-:W-:Y:S01]  /*0120*/  BSSY B1, `(.L_x_19347) ;  /* 0x0000072000017945 */ /* 0x000fe20003800000 */
[----:B------:R-:W-:-:S06]  /*0130*/  IMAD.U32 R3, RZ, RZ, UR7 ;  /* 0x00000007ff037e24 */ /* 0x000fcc000f8e00ff */
[----:B------:R-:W-:Y:S02]  /*0140*/  DADD R8, -RZ, |R2| ;  /* 0x00000000ff087229 */ /* 0x000fe40000000502 */
[----:B--2---:R-:W-:Y:S02]  /*0150*/  DADD R6, -RZ, |R24| ;  /* 0x00000000ff067229 */ /* 0x004fe40000000518 */
[----:B------:R-:W-:-:S08]  /*0160*/  DSETP.GEU.AND P1, PT, |R24|, |R2|, PT ;  /* 0x400000021800722a */ /* 0x000fd00003f2e200 */
[----:B------:R-:W-:Y:S02]  /*0170*/  FSEL R30, R6, R8, P1 ;  /* 0x00000008061e7208 */ /* 0x000fe40000800000 */
[----:B------:R-:W-:-:S06]  /*0180*/  FSEL R31, R7, R9, P1 ;  /* 0x00000009071f7208 */ /* 0x000fcc0000800000 */
[----:B------:R-:W-:-:S14]  /*0190*/  DSETP.NEU.AND P0, PT, R30, RZ, PT ;  /* 0x000000ff1e00722a */ /* 0x000fdc0003f0d000 */
[----:B0-----:R-:W-:Y:S05]  /*01a0*/  @!P0 BRA `(.L_x_19348) ;  /* 0x0000000400988947 */ /* 0x001fea0003800000 */
[----:B------:R-:W0:Y:S01]  /*01b0*/  MUFU.RCP64H R3, R31 ;  /* 0x0000001f00037308 */ /* 0x000e220000001800 */
[----:B------:R-:W-:Y:S01]  /*01c0*/  IMAD.MOV.U32 R2, RZ, RZ, 0x1 ;  /* 0x00000001ff027424 */ /* 0x000fe200078e00ff */
[----:B------:R-:W-:Y:S01]  /*01d0*/  FSEL R32, R6, R8, !P1 ;  /* 0x0000000806207208 */ /* 0x000fe20004800000 */
[----:B------:R-:W-:Y:S01]  /*01e0*/  BSSY B2, `(.L_x_19349) ;  /* 0x0000010000027945 */ /* 0x000fe20003800000 */
        /* <DEDUP_REMOVED lines=13> */
[----:B------:R-:W-:-:S07]  /*02c0*/  MOV R0, 0x2e0 ;  /* 0x000002e000007802 */ /* 0x000fce0000000f00 */
[----:B-----5:R-:W-:Y:S05]  /*02d0*/  CALL.REL.NOINC `($__internal_81_$__cuda_sm20_div_rn_f64_full) ;  /* 0x0000008000847944 */ /* 0x020fea0003c00000 */
.L_x_19350:
[----:B------:R-:W-:Y:S05]  /*02e0*/  BSYNC B2 ;  /* 0x0000000000027941 */ /* 0x000fea0003800000 */
.L_x_19349:
[----:B------:R-:W-:Y:S01]  /*02f0*/  DMUL R2, R4, R4 ;  /* 0x0000000404027228 */ /* 0x000fe20000000000 */
[----:B------:R-:W-:Y:S01]  /*0300*/  IMAD.MOV.U32 R6, RZ, RZ, -0x2449a4b7 ;  /* 0xdbb65b49ff067424 */ /* 0x000fe200078e00ff */
[----:B------:R-:W-:Y:S01]  /*0310*/  UMOV UR6, 0x2a25ff7e ;  /* 0x2a25ff7e00067882 */ /* 0x000fe20000000000 */
[----:B------:R-:W-:Y:S01]  /*0320*/  IMAD.MOV.U32 R7, RZ, RZ, 0x3f2d3b63 ;  /* 0x3f2d3b63ff077424 */ /* 0x000fe200078e00ff */
[----:B------:R-:W-:Y:S01]  /*0330*/  UMOV UR7, 0x3ef53e1d ;  /* 0x3ef53e1d00077882 */ /* 0x000fe20000000000 */
[----:B------:R-:W-:Y:S01]  /*0340*/  ISETP.GE.AND P0, PT, R25, RZ, PT ;  /* 0x000000ff1900720c */ /* 0x000fe20003f06270 */
[----:B------:R-:W-:-:S03]  /*0350*/  ULDC.64 UR8, c[0x0][0x220] ;  /* 0x0000880000087ab9 */ /* 0x000fc60000000a00 */
        /* <DEDUP_REMOVED lines=59> */
[----:B------:R-:W-:Y:S01]  /*0710*/  FSEL R4, R6, R2, !P0 ;  /* 0x0000000206047208 */ /* 0x000fe20004000000 */
[----:B------:R-:W-:Y:S01]  /*0720*/  IMAD.U32 R2, RZ, RZ, UR8 ;  /* 0x00000008ff027e24 */ /* 0x000fe2000f8e00ff */
[----:B------:R-:W-:Y:S01]  /*0730*/  FSEL R5, R7, R3, !P0 ;  /* 0x0000000307057208 */ /* 0x000fe20004000000 */
[----:B------:R-:W-:Y:S01]  /*0740*/  IMAD.U32 R3, RZ, RZ, UR9 ;  /* 0x00000009ff037e24 */ /* 0x000fe2000f8e00ff */
[----:B------:R-:W-:Y:S02]  /*0750*/  FSEL R43, R8, R6, !P0 ;  /* 0x00000006082b7208 */ /* 0x000fe40004000000 */
[----:B------:R-:W-:Y:S02]  /*0760*/  FSEL R7, R9, R7, !P0 ;  /* 0x0000000709077208 */ /* 0x000fe40004000000 */
[----:B------:R-:W-:Y:S02]  /*0770*/  DADD R4, R4, UR6 ;  /* 0x0000000604047e29 */ /* 0x000fe40008000000 */
[----:B------:R-:W-:-:S08]  /*0780*/  DSETP.NEU.AND P2, PT, |R24|, |R2|, PT ;  /* 0x400000021800722a */ /* 0x000fd00003f4d200 */
[----:B------:R-:W-:Y:S02]  /*0790*/  FSEL R42, R4, R43, !P1 ;  /* 0x0000002b042a7208 */ /* 0x000fe40004800000 */
[----:B------:R-:W-:-:S04]  /*07a0*/  FSEL R43, R5, R7, !P1 ;  /* 0x00000007052b7208 */ /* 0x000fc80004800000 */
[----:B------:R-:W-:Y:S05]  /*07b0*/  @P2 BRA `(.L_x_19351) ;  /* 0x0000000000202947 */ /* 0x000fea0003800000 */
[----:B------:R-:W-:Y:S02]  /*07c0*/  IMAD.MOV.U32 R42, RZ, RZ, 0x7f3321d2 ;  /* 0x7f3321d2ff2a7424 */ /* 0x000fe400078e00ff */
[----:B------:R-:W-:-:S03]  /*07d0*/  IMAD.MOV.U32 R0, RZ, RZ, 0x4002d97c ;  /* 0x4002d97cff007424 */ /* 0x000fc600078e00ff */
[----:B------:R-:W-:Y:S02]  /*07e0*/  FSEL R42, R42, 3.37028055040000000000e+12, !P0 ;  /* 0x54442d182a2a7808 */ /* 0x000fe40004000000 */
[----:B------:R-:W-:Y:S01]  /*07f0*/  FSEL R43, R0, 1.8213495016098022461, !P0 ;  /* 0x3fe921fb002b7808 */ /* 0x000fe20004000000 */
[----:B------:R-:W-:Y:S06]  /*0800*/  BRA `(.L_x_19351) ;  /* 0x00000000000c7947 */ /* 0x000fec0003800000 */
.L_x_19348:
[----:B------:R-:W-:-:S04]  /*0810*/  ISETP.GE.AND P0, PT, R25, RZ, PT ;  /* 0x000000ff1900720c */ /* 0x000fc80003f06270 */
[----:B------:R-:W-:Y:S02]  /*0820*/  FSEL R42, RZ, 3.37028055040000000000e+12, P0 ;  /* 0x54442d18ff2a7808 */ /* 0x000fe40000000000 */
[----:B------:R-:W-:-:S07]  /*0830*/  FSEL R43, RZ, 2.1426990032196044922, P0 ;  /* 0x400921fbff2b7808 */ /* 0x000fce0000000000 */
.L_x_19351:
[----:B------:R-:W-:Y:S05]  /*0840*/  BSYNC B1 ;  /* 0x0000000000017941 */ /* 0x000fea0003800000 */
.L_x_19347:
[----:B------:R-:W-:Y:S01]  /*0850*/  DADD R6, -RZ, |R26| ;  /* 0x00000000ff067229 */ /* 0x000fe2000000051a */
[----:B------:R-:W-:Y:S01]  /*0860*/  BSSY B1, `(.L_x_19352) ;  /* 0x0000070000017945 */ /* 0x000fe20003800000 */
[--C-:B------:R-:W-:Y:S02]  /*0870*/  DADD R8, -RZ, |R2|.reuse ;  /* 0x00000000ff087229 */ /* 0x100fe40000000502 */
[----:B------:R-:W-:-:S08]  /*0880*/  DSETP.GEU.AND P1, PT, |R26|, |R2|, PT ;  /* 0x400000021a00722a */ /* 0x000fd00003f2e200 */
[----:B------:R-:W-:Y:S02]  /*0890*/  FSEL R30, R6, R8, P1 ;  /* 0x00000008061e7208 */ /* 0x000fe40000800000 */
[----:B------:R-:W-:-:S06]  /*08a0*/  FSEL R31, R7, R9, P1 ;  /* 0x00000009071f7208 */ /* 0x000fcc0000800000 */
[----:B------:R-:W-:-:S14]  /*08b0*/  DSETP.NEU.AND P0, PT, R30, RZ, PT ;  /* 0x000000ff1e00722a */ /* 0x000fdc0003f0d000 */
[----:B------:R-:W-:Y:S05]  /*08c0*/  @!P0 BRA `(.L_x_19353) ;  /* 0x0000000400988947 */ /* 0x000fea0003800000 */
        /* <DEDUP_REMOVED lines=19> */
.L_x_19355:
[----:B------:R-:W-:Y:S05]  /*0a00*/  BSYNC B2 ;  /* 0x0000000000027941 */ /* 0x000fea0003800000 */
.L_x_19354:
        /* <DEDUP_REMOVED lines=82> */
.L_x_19353:
[----:B------:R-:W-:-:S04]  /*0f30*/  ISETP.GE.AND P0, PT, R27, RZ, PT ;  /* 0x000000ff1b00720c */ /* 0x000fc80003f06270 */
[----:B------:R-:W-:Y:S02]  /*0f40*/  FSEL R10, RZ, 3.37028055040000000000e+12, P0 ;  /* 0x54442d18ff0a7808 */ /* 0x000fe40000000000 */
[----:B------:R-:W-:-:S07]  /*0f50*/  FSEL R11, RZ, 2.1426990032196044922, P0 ;  /* 0x400921fbff0b7808 */ /* 0x000fce0000000000 */
.L_x_19356:
[----:B------:R-:W-:Y:S05]  /*0f60*/  BSYNC B1 ;  /* 0x0000000000017941 */ /* 0x000fea0003800000 */
.L_x_19352:
[----:B-----5:R-:W-:Y:S01]  /*0f70*/  DADD R6, -RZ, |R20| ;  /* 0x00000000ff067229 */ /* 0x020fe20000000514 */
        /* <DEDUP_REMOVED lines=25> */
[----:B------:R-:W-:Y:S05]  /*1110*/  CALL.REL.NOINC `($__internal_81_$__cuda_sm20_div_rn_f64_full) ;  /* 0x0000007000f47944 */ /* 0x000fea0003c00000 */
.L_x_19360:
[----:B------:R-:W-:Y:S05]  /*1120*/  BSYNC B2 ;  /* 0x0000000000027941 */ /* 0x000fea0003800000 */
.L_x_19359:
        /* <DEDUP_REMOVED lines=82> */
.L_x_19358:
[----:B------:R-:W-:-:S04]  /*1650*/  ISETP.GE.AND P0, PT, R21, RZ, PT ;  /* 0x000000ff1500720c */ /* 0x000fc80003f06270 */
[----:B------:R-:W-:Y:S02]  /*1660*/  FSEL R6, RZ, 3.37028055040000000000e+12, P0 ;  /* 0x54442d18ff067808 */ /* 0x000fe40000000000 */
[----:B------:R-:W-:-:S07]  /*1670*/  FSEL R7, RZ, 2.1426990032196044922, P0 ;  /* 0x400921fbff077808 */ /* 0x000fce0000000000 */
.L_x_19361:
[----:B------:R-:W-:Y:S05]  /*1680*/  BSYNC B1 ;  /* 0x0000000000017941 */ /* 0x000fea0003800000 */
.L_x_19357:
[----:B------:R-:W-:Y:S01]  /*1690*/  DADD R30, -RZ, |R2| ;  /* 0x00000000ff1e7229 */ /* 0x000fe20000000502 */
[----:B------:R-:W-:Y:S01]  /*16a0*/  IMAD.MOV.U32 R4, RZ, RZ, 0x1 ;  /* 0x00000001ff047424 */ /* 0x000fe200078e00ff */
[----:B------:R-:W-:Y:S01]  /*16b0*/  DADD R28, -RZ, |R22| ;  /* 0x00000000ff1c7229 */ /* 0x000fe20000000516 */
[----:B------:R-:W-:Y:S01]  /*16c0*/  BSSY B1, `(.L_x_19362) ;  /* 0x000001f000017945 */ /* 0x000fe20003800000 */
[--C-:B------:R-:W-:Y:S02]  /*16d0*/  DSETP.GEU.AND P1, PT, |R22|, |R2|.reuse, PT ;  /* 0x400000021600722a */ /* 0x100fe40003f2e200 */
[--C-:B------:R-:W-:Y:S02]  /*16e0*/  DADD R20, |R20|, |R2|.reuse ;  /* 0x0000000014147229 */ /* 0x100fe40000000602 */
[--C-:B------:R-:W-:Y:S02]  /*16f0*/  DADD R24, |R24|, |R2|.reuse ;  /* 0x0000000018187229 */ /* 0x100fe40000000602 */
[----:B------:R-:W-:-:S02]  /*1700*/  DADD R26, |R26|, |R2| ;  /* 0x000000001a1a7229 */ /* 0x000fc40000000602 */
[CC--:B------:R-:W-:Y:S02]  /*1710*/  FSEL R45, R29.reuse, R31.reuse, P1 ;  /* 0x0000001f1d2d7208 */ /* 0x0c0fe40000800000 */
[CC--:B------:R-:W-:Y:S01]  /*1720*/  FSEL R44, R28.reuse, R30.reuse, P1 ;  /* 0x0000001e1c2c7208 */ /* 0x0c0fe20000800000 */
[----:B------:R-:W-:Y:S01]  /*1730*/  DSETP.GTU.AND P0, PT, |R20|, +INF , PT ;  /* 0x7ff000001400742a */ /* 0x000fe20003f0c200 */
[----:B------:R-:W0:Y:S01]  /*1740*/  MUFU.RCP64H R5, R45 ;  /* 0x0000002d00057308 */ /* 0x000e220000001800 */
[----:B------:R-:W-:Y:S02]  /*1750*/  FSEL R32, R28, R30, !P1 ;  /* 0x0000001e1c207208 */ /* 0x000fe40004800000 */
[----:B------:R-:W-:Y:S02]  /*1760*/  FSEL R33, R29, R31, !P1 ;  /* 0x0000001f1d217208 */ /* 0x000fe40004800000 */
[----:B------:R-:W1:Y:S01]  /*1770*/  LDC R31, c[0x0][0x224] ;  /* 0x00008900ff1f7b82 */ /* 0x000e620000000800 */
[----:B------:R-:W-:-:S02]  /*1780*/  FSEL R2, R20, R6, P0 ;  /* 0x0000000614027208 */ /* 0x000fc40000000000 */
[----:B------:R-:W-:Y:S01]  /*1790*/  FSETP.GEU.AND P3, PT, |R33|, 6.5827683646048100446e-37, PT ;  /* 0x036000002100780b */ /* 0x000fe20003f6e200 */
[----:B0-----:R-:W-:-:S08]  /*17a0*/  DFMA R8, -R44, R4, 1 ;  /* 0x3ff000002c08742b */ /* 0x001fd00000000104 */
[----:B------:R-:W-:Y:S01]  /*17b0*/  DFMA R8, R8, R8, R8 ;  /* 0x000000080808722b */ /* 0x000fe20000000008 */
[----:B-1----:R-:W-:-:S07]  /*17c0*/  LOP3.LUT R3, R7, 0x80000000, R31, 0xb8, !PT ;  /* 0x8000000007037812 */ /* 0x002fce00078eb81f */
[----:B------:R-:W-:Y:S01]  /*17d0*/  DFMA R8, R4, R8, R4 ;  /* 0x000000080408722b */ /* 0x000fe20000000004 */
[----:B------:R-:W-:-:S07]  /*17e0*/  FSEL R3, R21, R3, P0 ;  /* 0x0000000315037208 */ /* 0x000fce0000000000 */
        /* <DEDUP_REMOVED lines=11> */
[----:B------:R-:W-:Y:S05]  /*18a0*/  CALL.REL.NOINC `($__internal_81_$__cuda_sm20_div_rn_f64_full) ;  /* 0x0000006c00107944 */ /* 0x000fea0003c00000 */
.L_x_19363:
[----:B------:R-:W-:Y:S05]  /*18b0*/  BSYNC B1 ;  /* 0x0000000000017941 */ /* 0x000fea0003800000 */
.L_x_19362:
[----:B------:R-:W-:Y:S01]  /*18c0*/  DMUL R6, R4, R4 ;  /* 0x0000000404067228 */ /* 0x000fe20000000000 */
[----:B------:R-:W-:Y:S01]  /*18d0*/  IMAD.MOV.U32 R8, RZ, RZ, -0x2449a4b7 ;  /* 0xdbb65b49ff087424 */ /* 0x000fe200078e00ff */
[----:B------:R-:W-:Y:S01]  /*18e0*/  UMOV UR6, 0x2a25ff7e ;  /* 0x2a25ff7e00067882 */ /* 0x000fe20000000000 */
[----:B------:R-:W-:Y:S01]  /*18f0*/  IMAD.MOV.U32 R9, RZ, RZ, 0x3f2d3b63 ;  /* 0x3f2d3b63ff097424 */ /* 0x000fe200078e00ff */
[----:B------:R-:W-:Y:S01]  /*1900*/  UMOV UR7, 0x3ef53e1d ;  /* 0x3ef53e1d00077882 */ /* 0x000fe20000000000 */
[----:B------:R-:W-:Y:S01]  /*1910*/  ISETP.GE.AND P3, PT, R23, RZ, PT ;  /* 0x000000ff1700720c */ /* 0x000fe20003f66270 */
[----:B------:R-:W-:Y:S01]  /*1920*/  DSETP.NEU.AND P4, PT, R44, RZ, PT ;  /* 0x000000ff2c00722a */ /* 0x000fe20003f8d000 */
[----:B------:R-:W-:Y:S01]  /*1930*/  BSSY B0, `(.L_x_19364) ;  /* 0x0000057000007945 */ /* 0x000fe20003800000 */
[----:B------:R-:W-:Y:S02]  /*1940*/  DSETP.GTU.AND P0, PT, |R24|, +INF , PT ;  /* 0x7ff000001800742a */ /* 0x000fe40003f0c200 */
[----:B------:R-:W-:Y:S01]  /*1950*/  DFMA R8, R6, -UR6, R8 ;  /* 0x8000000606087c2b */ /* 0x000fe20008000008 */
[----:B------:R-:W-:Y:S01]  /*1960*/  UMOV UR6, 0x8dde082e ;  /* 0x8dde082e00067882 */ /* 0x000fe20000000000 */
[----:B------:R-:W-:Y:S01]  /*1970*/  UMOV UR7, 0x3f531278 ;  /* 0x3f53127800077882 */ /* 0x000fe20000000000 */
[----:B------:R-:W-:Y:S01]  /*1980*/  DSETP.GTU.AND P2, PT, |R26|, +INF , PT ;  /* 0x7ff000001a00742a */ /* 0x000fe20003f4c200 */
[----:B------:R-:W-:-:S04]  /*1990*/  FSEL R20, R24, R42, P0 ;  /* 0x0000002a18147208 */ /* 0x000fc80000000000 */
[----:B------:R-:W-:Y:S01]  /*19a0*/  DFMA R8, R6, R8, -UR6 ;  /* 0x8000000606087e2b */ /* 0x000fe20008000008 */
[----:B------:R-:W-:Y:S01]  /*19b0*/  UMOV UR6, 0xc8249315 ;  /* 0xc824931500067882 */ /* 0x000fe20000000000 */
[----:B------:R-:W-:Y:S01]  /*19c0*/  UMOV UR7, 0x3f6f9690 ;  /* 0x3f6f969000077882 */ /* 0x000fe20000000000 */
[----:B------:R-:W-:-:S05]  /*19d0*/  FSEL R10, R26, R10, P2 ;  /* 0x0000000a1a0a7208 */ /* 0x000fca0001000000 */
        /* <DEDUP_REMOVED lines=49> */
[----:B------:R-:W0:Y:S07]  /*1cf0*/  LDC R7, c[0x0][0x224] ;  /* 0x00008900ff077b82 */ /* 0x000e2e0000000800 */
[----:B------:R-:W-:-:S08]  /*1d00*/  DFMA R8, R8, R4, R4 ;  /* 0x000000040808722b */ /* 0x000fd00000000004 */
[----:B------:R-:W-:-:S10]  /*1d10*/  DADD R4, -RZ, -R8 ;  /* 0x00000000ff047229 */ /* 0x000fd40000000908 */
[----:B------:R-:W-:Y:S02]  /*1d20*/  FSEL R28, R8, R4, !P3 ;  /* 0x00000004081c7208 */ /* 0x000fe40005800000 */
[----:B------:R-:W-:Y:S01]  /*1d30*/  FSEL R29, R9, R5, !P3 ;  /* 0x00000005091d7208 */ /* 0x000fe20005800000 */
[----:B------:R-:W-:Y:S01]  /*1d40*/  DADD R4, -R8, UR6 ;  /* 0x0000000608047e29 */ /* 0x000fe20008000100 */
[----:B------:R-:W-:Y:S01]  /*1d50*/  UMOV UR7, 0x3ff921fb ;  /* 0x3ff921fb00077882 */ /* 0x000fe20000000000 */
[--C-:B0-----:R-:W-:Y:S02]  /*1d60*/  LOP3.LUT R21, R43, 0x80000000, R7.reuse, 0xb8, !PT ;  /* 0x800000002b157812 */ /* 0x101fe400078eb807 */
[----:B------:R-:W-:Y:S01]  /*1d70*/  LOP3.LUT R11, R11, 0x80000000, R7, 0xb8, !PT ;  /* 0x800000000b0b7812 */ /* 0x000fe200078eb807 */
[----:B------:R-:W-:Y:S01]  /*1d80*/  DADD R28, R28, UR6 ;  /* 0x000000061c1c7e29 */ /* 0x000fe20008000000 */
[----:B------:R-:W-:Y:S02]  /*1d90*/  FSEL R21, R25, R21, P0 ;  /* 0x0000001519157208 */ /* 0x000fe40000000000 */
[----:B------:R-:W-:-:S02]  /*1da0*/  FSEL R11, R27, R11, P2 ;  /* 0x0000000b1b0b7208 */ /* 0x000fc40001000000 */
        /* <DEDUP_REMOVED lines=13> */
.L_x_19365:
[----:B------:R-:W-:Y:S02]  /*1e80*/  FSEL R8, RZ, 3.37028055040000000000e+12, P3 ;  /* 0x54442d18ff087808 */ /* 0x000fe40001800000 */
[----:B------:R-:W-:-:S07]  /*1e90*/  FSEL R9, RZ, 2.1426990032196044922, P3 ;  /* 0x400921fbff097808 */ /* 0x000fce0001800000 */
.L_x_19366:
[----:B------:R-:W-:Y:S05]  /*1ea0*/  BSYNC B0 ;  /* 0x0000000000007941 */ /* 0x000fea0003800000 */
.L_x_19364:
[----:B------:R-:W-:Y:S01]  /*1eb0*/  ULDC.64 UR6, c[0x0][0x220] ;  /* 0x0000880000067ab9 */ /* 0x000fe20000000a00 */
[----:B------:R-:W-:Y:S01]  /*1ec0*/  DADD R28, -RZ, |R16| ;  /* 0x00000000ff1c7229 */ /* 0x000fe20000000510 */
[----:B------:R-:W-:Y:S01]  /*1ed0*/  IMAD.MOV.U32 R4, RZ, RZ, 0x1 ;  /* 0x00000001ff047424 */ /* 0x000fe200078e00ff */
[----:B------:R-:W-:Y:S01]  /*1ee0*/  DADD R30, -RZ, |UR6| ;  /* 0x40000006ff1e7e29 */ /* 0x000fe20008000100 */
[----:B------:R-:W-:Y:S01]  /*1ef0*/  LOP3.LUT R7, R9, 0x80000000, R7, 0xb8, !PT ;  /* 0x8000000009077812 */ /* 0x000fe200078eb807 */
[----:B------:R-:W-:Y:S01]  /*1f00*/  DSETP.GEU.AND P1, PT, |R16|, |UR6|, PT ;  /* 0x4000000610007e2a */ /* 0x000fe2000bf2e200 */
[----:B------:R-:W-:Y:S01]  /*1f10*/  BSSY B1, `(.L_x_19367) ;  /* 0x000001a000017945 */ /* 0x000fe20003800000 */
[----:B------:R-:W-:-:S06]  /*1f20*/  DADD R22, |R22|, |UR6| ;  /* 0x4000000616167e29 */ /* 0x000fcc0008000200 */
[CC--:B------:R-:W-:Y:S02]  /*1f30*/  FSEL R25, R29.reuse, R31.reuse, P1 ;  /* 0x0000001f1d197208 */ /* 0x0c0fe40000800000 */
[CC--:B------:R-:W-:Y:S01]  /*1f40*/  FSEL R24, R28.reuse, R30.reuse, P1 ;  /* 0x0000001e1c187208 */ /* 0x0c0fe20000800000 */
[----:B------:R-:W-:Y:S01]  /*1f50*/  DSETP.GTU.AND P0, PT, |R22|, +INF , PT ;  /* 0x7ff000001600742a */ /* 0x000fe20003f0c200 */
[----:B------:R-:W0:Y:S01]  /*1f60*/  MUFU.RCP64H R5, R25 ;  /* 0x0000001900057308 */ /* 0x000e220000001800 */
[----:B------:R-:W-:Y:S02]  /*1f70*/  FSEL R32, R28, R30, !P1 ;  /* 0x0000001e1c207208 */ /* 0x000fe40004800000 */
[----:B------:R-:W-:Y:S02]  /*1f80*/  FSEL R33, R29, R31, !P1 ;  /* 0x0000001f1d217208 */ /* 0x000fe40004800000 */
        /* <DEDUP_REMOVED lines=18> */
.L_x_19368:
[----:B------:R-:W-:Y:S05]  /*20b0*/  BSYNC B1 ;  /* 0x0000000000017941 */ /* 0x000fea0003800000 */
.L_x_19367:
        /* <DEDUP_REMOVED lines=83> */
.L_x_19370:
[----:B------:R-:W-:Y:S02]  /*25f0*/  FSEL R6, RZ, 3.37028055040000000000e+12, P0 ;  /* 0x54442d18ff067808 */ /* 0x000fe40000000000 */
[----:B------:R-:W-:-:S07]  /*2600*/  FSEL R7, RZ, 2.1426990032196044922, P0 ;  /* 0x400921fbff077808 */ /* 0x000fce0000000000 */
.L_x_19371:
[----:B------:R-:W-:Y:S05]  /*2610*/  BSYNC B0 ;  /* 0x0000000000007941 */ /* 0x000fea0003800000 */
.L_x_19369:
[----:B------:R-:W-:Y:S01]  /*2620*/  ULDC.64 UR6, c[0x0][0x220] ;  /* 0x0000880000067ab9 */ /* 0x000fe20000000a00 */
[----:B------:R-:W-:Y:S01]  /*2630*/  DADD R26, -RZ, |R18| ;  /* 0x00000000ff1a7229 */ /* 0x000fe20000000512 */
[----:B------:R-:W-:Y:S01]  /*2640*/  IMAD.MOV.U32 R4, RZ, RZ, 0x1 ;  /* 0x00000001ff047424 */ /* 0x000fe200078e00ff */
[----:B------:R-:W-:Y:S01]  /*2650*/  DADD R28, -RZ, |UR6| ;  /* 0x40000006ff1c7e29 */ /* 0x000fe20008000100 */
[----:B------:R-:W-:Y:S01]  /*2660*/  BSSY B1, `(.L_x_19372) ;  /* 0x000001d000017945 */ /* 0x000fe20003800000 */
[----:B------:R-:W-:Y:S02]  /*2670*/  DSETP.GEU.AND P1, PT, |R18|, |UR6|, PT ;  /* 0x4000000612007e2a */ /* 0x000fe4000bf2e200 */
[----:B------:R-:W-:-:S06]  /*2680*/  DADD R16, |R16|, |UR6| ;  /* 0x4000000610107e29 */ /* 0x000fcc0008000200 */
        /* <DEDUP_REMOVED lines=26> */
.L_x_19373:
[----:B------:R-:W-:Y:S05]  /*2830*/  BSYNC B1 ;  /* 0x0000000000017941 */ /* 0x000fea0003800000 */
.L_x_19372:
        /* <DEDUP_REMOVED lines=83> */
.L_x_19375:
[----:B------:R-:W-:Y:S02]  /*2d70*/  FSEL R6, RZ, 3.37028055040000000000e+12, P0 ;  /* 0x54442d18ff067808 */ /* 0x000fe40000000000 */
[----:B------:R-:W-:-:S07]  /*2d80*/  FSEL R7, RZ, 2.1426990032196044922, P0 ;  /* 0x400921fbff077808 */ /* 0x000fce0000000000 */
.L_x_19376:
[----:B------:R-:W-:Y:S05]  /*2d90*/  BSYNC B0 ;  /* 0x0000000000007941 */ /* 0x000fea0003800000 */
.L_x_19374:
        /* <DEDUP_REMOVED lines=33> */
.L_x_19378:
[----:B------:R-:W-:Y:S05]  /*2fb0*/  BSYNC B1 ;  /* 0x0000000000017941 */ /* 0x000fea0003800000 */
.L_x_19377:
        /* <DEDUP_REMOVED lines=83> */
.L_x_19380:
[----:B------:R-:W-:Y:S02]  /*34f0*/  FSEL R6, RZ, 3.37028055040000000000e+12, P0 ;  /* 0x54442d18ff067808 */ /* 0x000fe40000000000 */
[----:B------:R-:W-:-:S07]  /*3500*/  FSEL R7, RZ, 2.1426990032196044922, P0 ;  /* 0x400921fbff077808 */ /* 0x000fce0000000000 */
.L_x_19381:
[----:B------:R-:W-:Y:S05]  /*3510*/  BSYNC B0 ;  /* 0x0000000000007941 */ /* 0x000fea0003800000 */
.L_x_19379:
        /* <DEDUP_REMOVED lines=24> */
[----:B-1----:R-:W-:-:S04]  /*36a0*/  LOP3.LUT R9, R7, 0x80000000, R29, 0xb8, !PT ;  /* 0x8000000007097812 */ /* 0x002fc800078eb81d */
[----:B------:R-:W-:-:S05]  /*36b0*/  FSEL R9, R13, R9, P0 ;  /* 0x000000090d097208 */ /* 0x000fca0000000000 */
[----:B------:R-:W-:-:S05]  /*36c0*/  FFMA R0, RZ, R25, R5 ;  /* 0x00000019ff007223 */ /* 0x000fca0000000005 */
[----:B------:R-:W-:-:S13]  /*36d0*/  FSETP.GT.AND P2, PT, |R0|, 1.469367938527859385e-39, PT ;  /* 0x001000000000780b */ /* 0x000fda0003f44200 */
[----:B------:R-:W-:Y:S05]  /*36e0*/  @P2 BRA P3, `(.L_x_19383) ;  /* 0x0000000000102947 */ /* 0x000fea0001800000 */
[----:B------:R-:W-:Y:S01]  /*36f0*/  IMAD.MOV.U32 R30, RZ, RZ, R24 ;  /* 0x000000ffff1e7224 */ /* 0x000fe200078e0018 */
[----:B------:R-:W-:Y:S01]  /*3700*/  MOV R0, 0x3730 ;  /* 0x0000373000007802 */ /* 0x000fe20000000f00 */
[----:B------:R-:W-:-:S07]  /*3710*/  IMAD.MOV.U32 R31, RZ, RZ, R25 ;  /* 0x000000ffff1f7224 */ /* 0x000fce00078e0019 */
[----:B------:R-:W-:Y:S05]  /*3720*/  CALL.REL.NOINC `($__internal_81_$__cuda_sm20_div_rn_f64_full) ;  /* 0x0000004c00707944 */ /* 0x000fea0003c00000 */
.L_x_19383:
[----:B------:R-:W-:Y:S05]  /*3730*/  BSYNC B1 ;  /* 0x0000000000017941 */ /* 0x000fea0003800000 */
.L_x_19382:
        /* <DEDUP_REMOVED lines=83> */
.L_x_19385:
[----:B------:R-:W-:Y:S02]  /*3c70*/  FSEL R4, RZ, 3.37028055040000000000e+12, P0 ;  /* 0x54442d18ff047808 */ /* 0x000fe40000000000 */
[----:B------:R-:W-:-:S07]  /*3c80*/  FSEL R5, RZ, 2.1426990032196044922, P0 ;  /* 0x400921fbff057808 */ /* 0x000fce0000000000 */
.L_x_19386:
[----:B------:R-:W-:Y:S05]  /*3c90*/  BSYNC B0 ;  /* 0x0000000000007941 */ /* 0x000fea0003800000 */
.L_x_19384:
[----:B------:R-:W0:Y:S01]  /*3ca0*/  S2R R0, SR_CTAID.X ;  /* 0x0000000000007919 */ /* 0x000e220000002500 */
[----:B------:R-:W1:Y:S01]  /*3cb0*/  LDC.64 R6, c[0x0][0x228] ;  /* 0x00008a00ff067b82 */ /* 0x000e620000000a00 */
[----:B------:R-:W-:Y:S01]  /*3cc0*/  ULDC.64 UR6, c[0x0][0x220] ;  /* 0x0000880000067ab9 */ /* 0x000fe20000000a00 */
[----:B------:R-:W-:Y:S01]  /*3cd0*/  IMAD.MOV.U32 R8, RZ, RZ, R12 ;  /* 0x000000ffff087224 */ /* 0x000fe200078e000c */
[----:B------:R-:W2:Y:S01]  /*3ce0*/  S2R R13, SR_TID.X ;  /* 0x00000000000d7919 */ /* 0x000ea20000002100 */
[----:B------:R-:W-:-:S04]  /*3cf0*/  DADD R24, |R14|, |UR6| ;  /* 0x400000060e187e29 */ /* 0x000fc80008000200 */
[----:B------:R-:W3:Y:S04]  /*3d00*/  LDC R27, c[0x0][0x224] ;  /* 0x00008900ff1b7b82 */ /* 0x000ee80000000800 */
[----:B------:R-:W-:Y:S01]  /*3d10*/  DSETP.GTU.AND P0, PT, |R24|, +INF , PT ;  /* 0x7ff000001800742a */ /* 0x000fe20003f0c200 */
[----:B0-----:R-:W-:-:S05]  /*3d20*/  IMAD.SHL.U32 R15, R0, 0x400, RZ ;  /* 0x00000400000f7824 */ /* 0x001fca00078e00ff */
[----:B------:R-:W-:Y:S01]  /*3d30*/  FSEL R0, R24, R4, P0 ;  /* 0x0000000418007208 */ /* 0x000fe20000000000 */
[----:B------:R-:W-:Y:S02]  /*3d40*/  IMAD.MOV.U32 R4, RZ, RZ, R20 ;  /* 0x000000ffff047224 */ /* 0x000fe400078e0014 */
[----:B-1----:R-:W-:-:S04]  /*3d50*/  IMAD.WIDE.U32 R14, R15, 0x8, R6 ;  /* 0x000000080f0e7825 */ /* 0x002fc800078e0006 */
[----:B------:R-:W-:Y:S02]  /*3d60*/  IMAD.MOV.U32 R6, RZ, RZ, R10 ;  /* 0x000000ffff067224 */ /* 0x000fe400078e000a */
[----:B--2---:R-:W-:Y:S01]  /*3d70*/  IMAD.WIDE R14, R13, 0x10, R14 ;  /* 0x000000100d0e7825 */ /* 0x004fe200078e020e */
[----:B---3--:R-:W-:-:S03]  /*3d80*/  LOP3.LUT R13, R5, 0x80000000, R27, 0xb8, !PT ;  /* 0x80000000050d7812 */ /* 0x008fc600078eb81b */
[----:B------:R-:W-:Y:S01]  /*3d90*/  IMAD.MOV.U32 R5, RZ, RZ, R21 ;  /* 0x000000ffff057224 */ /* 0x000fe200078e0015 */
[----:B------:R-:W-:Y:S01]  /*3da0*/  STG.E.128 desc[UR4][R14.64+0x1000], R16 ;  /* 0x001000100e007986 */ /* 0x000fe2000c101d04 */
[----:B------:R-:W-:Y:S01]  /*3db0*/  IMAD.MOV.U32 R7, RZ, RZ, R11 ;  /* 0x000000ffff077224 */ /* 0x000fe200078e000b */
[----:B------:R-:W-:Y:S01]  /*3dc0*/  FSEL R11, R25, R13, P0 ;  /* 0x0000000d190b7208 */ /* 0x000fe20000000000 */
[----:B------:R-:W-:Y:S02]  /*3dd0*/  IMAD.MOV.U32 R20, RZ, RZ, R2 ;  /* 0x000000ffff147224 */ /* 0x000fe400078e0002 */
[----:B------:R-:W-:Y:S01]  /*3de0*/  IMAD.MOV.U32 R21, RZ, RZ, R3 ;  /* 0x000000ffff157224 */ /* 0x000fe200078e0003 */
[----:B------:R-:W-:Y:S01]  /*3df0*/  STG.E.128 desc[UR4][R14.64], R4 ;  /* 0x000000040e007986 */ /* 0x000fe2000c101d04 */
[----:B------:R-:W-:-:S03]  /*3e00*/  IMAD.MOV.U32 R10, RZ, RZ, R0 ;  /* 0x000000ffff0a7224 */ /* 0x000fc600078e0000 */
[----:B------:R-:W-:Y:S04]  /*3e10*/  STG.E.128 desc[UR4][R14.64+0x800], R20 ;  /* 0x000800140e007986 */ /* 0x000fe8000c101d04 */
[----:B------:R-:W-:Y:S01]  /*3e20*/  STG.E.128 desc[UR4][R14.64+0x1800], R8 ;  /* 0x001800080e007986 */ /* 0x000fe2000c101d04 */
[----:B------:R-:W-:Y:S05]  /*3e30*/  EXIT ;  /* 0x000000000000794d */ /* 0x000fea0003800000 */
.L_x_19346:
        /* <DEDUP_REMOVED lines=85> */
.L_x_19390:
[----:B------:R-:W-:Y:S05]  /*4390*/  BSYNC B2 ;  /* 0x0000000000027941 */ /* 0x000fea0003800000 */
.L_x_19389:
        /* <DEDUP_REMOVED lines=83> */
.L_x_19392:
[----:B------:R-:W-:Y:S02]  /*48d0*/  FSEL R2, RZ, 3.37028055040000000000e+12, P0 ;  /* 0x54442d18ff027808 */ /* 0x000fe40000000000 */
[----:B------:R-:W-:-:S07]  /*48e0*/  FSEL R3, RZ, 2.1426990032196044922, P0 ;  /* 0x400921fbff037808 */ /* 0x000fce0000000000 */
.L_x_19393:
[----:B------:R-:W-:Y:S05]  /*48f0*/  BSYNC B0 ;  /* 0x0000000000007941 */ /* 0x000fea0003800000 */
.L_x_19391:
[----:B------:R-:W0:Y:S01]  /*4900*/  LDC R5, c[0x0][0x224] ;  /* 0x00008900ff057b82 */ /* 0x000e220000000800 */
[----:B------:R-:W-:Y:S02]  /*4910*/  ULDC.64 UR6, c[0x0][0x220] ;  /* 0x0000880000067ab9 */ /* 0x000fe40000000a00 */
[----:B------:R-:W-:-:S08]  /*4920*/  DADD R12, |R12|, |UR6| ;  /* 0x400000060c0c7e29 */ /* 0x000fd00008000200 */
[----:B------:R-:W-:-:S06]  /*4930*/  DSETP.GTU.AND P0, PT, |R12|, +INF , PT ;  /* 0x7ff000000c00742a */ /* 0x000fcc0003f0c200 */
[----:B------:R-:W-:Y:S02]  /*4940*/  FSEL R12, R12, R2, P0 ;  /* 0x000000020c0c7208 */ /* 0x000fe40000000000 */
[----:B0-----:R-:W-:-:S04]  /*4950*/  LOP3.LUT R3, R3, 0x80000000, R5, 0xb8, !PT ;  /* 0x8000000003037812 */ /* 0x001fc800078eb805 */
[----:B------:R-:W-:-:S07]  /*4960*/  FSEL R13, R13, R3, P0 ;  /* 0x000000030d0d7208 */ /* 0x000fce0000000000 */
.L_x_19388:
[----:B------:R-:W-:Y:S05]  /*4970*/  BSYNC B1 ;  /* 0x0000000000017941 */ /* 0x000fea0003800000 */
.L_x_19387:
[----:B-1----:R-:W0:Y:S01]  /*4980*/  S2R R3, SR_TID.X ;  /* 0x0000000000037919 */ /* 0x002e220000002100 */
[----:B------:R-:W-:Y:S01]  /*4990*/  BSSY B1, `(.L_x_19394) ;  /* 0x000007d000017945 */ /* 0x000fe20003800000 */
[----:B0-----:R-:W-:-:S05]  /*49a0*/  VIADD R3, R3, 0x80 ;  /* 0x0000008003037836 */ /* 0x001fca0000000000 */
        /* <DEDUP_REMOVED lines=29> */
.L_x_19397:
[----:B------:R-:W-:Y:S05]  /*4b80*/  BSYNC B2 ;  /* 0x0000000000027941 */ /* 0x000fea0003800000 */
.L_x_19396:
        /* <DEDUP_REMOVED lines=83> */
.L_x_19399:
[----:B------:R-:W-:Y:S02]  /*50c0*/  FSEL R2, RZ, 3.37028055040000000000e+12, P0 ;  /* 0x54442d18ff027808 */ /* 0x000fe40000000000 */
[----:B------:R-:W-:-:S07]  /*50d0*/  FSEL R3, RZ, 2.1426990032196044922, P0 ;  /* 0x400921fbff037808 */ /* 0x000fce0000000000 */
.L_x_19400:
[----:B------:R-:W-:Y:S05]  /*50e0*/  BSYNC B0 ;  /* 0x0000000000007941 */ /* 0x000fea0003800000 */
.L_x_19398:
[----:B------:R-:W0:Y:S01]  /*50f0*/  LDC R5, c[0x0][0x224] ;  /* 0x00008900ff057b82 */ /* 0x000e220000000800 */
[----:B------:R-:W-:Y:S02]  /*5100*/  ULDC.64 UR6, c[0x0][0x220] ;  /* 0x0000880000067ab9 */ /* 0x000fe40000000a00 */
[----:B------:R-:W-:-:S08]  /*5110*/  DADD R14, |R14|, |UR6| ;  /* 0x400000060e0e7e29 */ /* 0x000fd00008000200 */
[----:B------:R-:W-:-:S06]  /*5120*/  DSETP.GTU.AND P0, PT, |R14|, +INF , PT ;  /* 0x7ff000000e00742a */ /* 0x000fcc0003f0c200 */
[----:B------:R-:W-:Y:S02]  /*5130*/  FSEL R14, R14, R2, P0 ;  /* 0x000000020e0e7208 */ /* 0x000fe40000000000 */
[----:B0-----:R-:W-:-:S04]  /*5140*/  LOP3.LUT R3, R3, 0x80000000, R5, 0xb8, !PT ;  /* 0x8000000003037812 */ /* 0x001fc800078eb805 */
[----:B------:R-:W-:-:S07]  /*5150*/  FSEL R15, R15, R3, P0 ;  /* 0x000000030f0f7208 */ /* 0x000fce0000000000 */
.L_x_19395:
[----:B------:R-:W-:Y:S05]  /*5160*/  BSYNC B1 ;  /* 0x0000000000017941 */ /* 0x000fea0003800000 */
.L_x_19394:
[----:B------:R-:W0:Y:S01]  /*5170*/  S2R R3, SR_TID.X ;  /* 0x0000000000037919 */ /* 0x000e220000002100 */
        /* <DEDUP_REMOVED lines=31> */
.L_x_19404:
[----:B------:R-:W-:Y:S05]  /*5370*/  BSYNC B2 ;  /* 0x0000000000027941 */ /* 0x000fea0003800000 */
.L_x_19403:
        /* <DEDUP_REMOVED lines=83> */
.L_x_19406:
[----:B------:R-:W-:Y:S02]  /*58b0*/  FSEL R2, RZ, 3.37028055040000000000e+12, P0 ;  /* 0x54442d18ff027808 */ /* 0x000fe40000000000 */
[----:B------:R-:W-:-:S07]  /*58c0*/  FSEL R3, RZ, 2.1426990032196044922, P0 ;  /* 0x400921fbff037808 */ /* 0x000fce0000000000 */
.L_x_19407:
[----:B------:R-:W-:Y:S05]  /*58d0*/  BSYNC B0 ;  /* 0x0000000000007941 */ /* 0x000fea0003800000 */
.L_x_19405:
[----:B------:R-:W0:Y:S01]  /*58e0*/  LDC R5, c[0x0][0x224] ;  /* 0x00008900ff057b82 */ /* 0x000e220000000800 */
[----:B------:R-:W-:Y:S02]  /*58f0*/  ULDC.64 UR6, c[0x0][0x220] ;  /* 0x0000880000067ab9 */ /* 0x000fe40000000a00 */
[----:B------:R-:W-:-:S08]  /*5900*/  DADD R16, |R16|, |UR6| ;  /* 0x4000000610107e29 */ /* 0x000fd00008000200 */
[----:B------:R-:W-:-:S06]  /*5910*/  DSETP.GTU.AND P0, PT, |R16|, +INF , PT ;  /* 0x7ff000001000742a */ /* 0x000fcc0003f0c200 */
[----:B------:R-:W-:Y:S02]  /*5920*/  FSEL R16, R16, R2, P0 ;  /* 0x0000000210107208 */ /* 0x000fe40000000000 */
[----:B0-----:R-:W-:-:S04]  /*5930*/  LOP3.LUT R3, R3, 0x80000000, R5, 0xb8, !PT ;  /* 0x8000000003037812 */ /* 0x001fc800078eb805 */
[----:B------:R-:W-:-:S07]  /*5940*/  FSEL R17, R17, R3, P0 ;  /* 0x0000000311117208 */ /* 0x000fce0000000000 */
.L_x_19402:
[----:B------:R-:W-:Y:S05]  /*5950*/  BSYNC B1 ;  /* 0x0000000000017941 */ /* 0x000fea0003800000 */
.L_x_19401:
        /* <DEDUP_REMOVED lines=32> */
.L_x_19411:
[----:B------:R-:W-:Y:S05]  /*5b60*/  BSYNC B2 ;  /* 0x0000000000027941 */ /* 0x000fea0003800000 */
.L_x_19410:
        /* <DEDUP_REMOVED lines=83> */
.L_x_19413:
[----:B------:R-:W-:Y:S02]  /*60a0*/  FSEL R2, RZ, 3.37028055040000000000e+12, P0 ;  /* 0x54442d18ff027808 */ /* 0x000fe40000000000 */
[----:B------:R-:W-:-:S07]  /*60b0*/  FSEL R3, RZ, 2.1426990032196044922, P0 ;  /* 0x400921fbff037808 */ /* 0x000fce0000000000 */
.L_x_19414:
[----:B------:R-:W-:Y:S05]  /*60c0*/  BSYNC B0 ;  /* 0x0000000000007941 */ /* 0x000fea0003800000 */
.L_x_19412:
[----:B------:R-:W0:Y:S01]  /*60d0*/  LDC R5, c[0x0][0x224] ;  /* 0x00008900ff057b82 */ /* 0x000e220000000800 */
[----:B------:R-:W-:Y:S02]  /*60e0*/  ULDC.64 UR6, c[0x0][0x220] ;  /* 0x0000880000067ab9 */ /* 0x000fe40000000a00 */
[----:B------:R-:W-:-:S08]  /*60f0*/  DADD R18, |R18|, |UR6| ;  /* 0x4000000612127e29 */ /* 0x000fd00008000200 */
[----:B------:R-:W-:-:S06]  /*6100*/  DSETP.GTU.AND P0, PT, |R18|, +INF , PT ;  /* 0x7ff000001200742a */ /* 0x000fcc0003f0c200 */
[----:B------:R-:W-:Y:S02]  /*6110*/  FSEL R18, R18, R2, P0 ;  /* 0x0000000212127208 */ /* 0x000fe40000000000 */
[----:B0-----:R-:W-:-:S04]  /*6120*/  LOP3.LUT R3, R3, 0x80000000, R5, 0xb8, !PT ;  /* 0x8000000003037812 */ /* 0x001fc800078eb805 */
[----:B------:R-:W-:-:S07]  /*6130*/  FSEL R19, R19, R3, P0 ;  /* 0x0000000313137208 */ /* 0x000fce0000000000 */
.L_x_19409:
[----:B------:R-:W-:Y:S05]  /*6140*/  BSYNC B1 ;  /* 0x0000000000017941 */ /* 0x000fea0003800000 */
.L_x_19408:
        /* <DEDUP_REMOVED lines=32> */
.L_x_19418:
[----:B------:R-:W-:Y:S05]  /*6350*/  BSYNC B2 ;  /* 0x0000000000027941 */ /* 0x000fea0003800000 */
.L_x_19417:
        /* <DEDUP_REMOVED lines=83> */
.L_x_19420:
[----:B------:R-:W-:Y:S02]  /*6890*/  FSEL R2, RZ, 3.37028055040000000000e+12, P0 ;  /* 0x54442d18ff027808 */ /* 0x000fe40000000000 */
[----:B------:R-:W-:-:S07]  /*68a0*/  FSEL R3, RZ, 2.1426990032196044922, P0 ;  /* 0x400921fbff037808 */ /* 0x000fce0000000000 */
.L_x_19421:
[----:B------:R-:W-:Y:S05]  /*68b0*/  BSYNC B0 ;  /* 0x0000000000007941 */ /* 0x000fea0003800000 */
.L_x_19419:
[----:B------:R-:W0:Y:S01]  /*68c0*/  LDC R5, c[0x0][0x224] ;  /* 0x00008900ff057b82 */ /* 0x000e220000000800 */
[----:B------:R-:W-:Y:S02]  /*68d0*/  ULDC.64 UR6, c[0x0][0x220] ;  /* 0x0000880000067ab9 */ /* 0x000fe40000000a00 */
[----:B------:R-:W-:-:S08]  /*68e0*/  DADD R20, |R20|, |UR6| ;  /* 0x4000000614147e29 */ /* 0x000fd00008000200 */
[----:B------:R-:W-:-:S06]  /*68f0*/  DSETP.GTU.AND P0, PT, |R20|, +INF , PT ;  /* 0x7ff000001400742a */ /* 0x000fcc0003f0c200 */
[----:B------:R-:W-:Y:S02]  /*6900*/  FSEL R20, R20, R2, P0 ;  /* 0x0000000214147208 */ /* 0x000fe40000000000 */
[----:B0-----:R-:W-:-:S04]  /*6910*/  LOP3.LUT R3, R3, 0x80000000, R5, 0xb8, !PT ;  /* 0x8000000003037812 */ /* 0x001fc800078eb805 */
[----:B------:R-:W-:-:S07]  /*6920*/  FSEL R21, R21, R3, P0 ;  /* 0x0000000315157208 */ /* 0x000fce0000000000 */
.L_x_19416:
[----:B------:R-:W-:Y:S05]  /*6930*/  BSYNC B1 ;  /* 0x0000000000017941 */ /* 0x000fea0003800000 */
.L_x_19415:
        /* <DEDUP_REMOVED lines=32> */
.L_x_19425:
[----:B------:R-:W-:Y:S05]  /*6b40*/  BSYNC B2 ;  /* 0x0000000000027941 */ /* 0x000fea0003800000 */
.L_x_19424:
        /* <DEDUP_REMOVED lines=83> */
.L_x_19427:
[----:B------:R-:W-:Y:S02]  /*7080*/  FSEL R2, RZ, 3.37028055040000000000e+12, P0 ;  /* 0x54442d18ff027808 */ /* 0x000fe40000000000 */
[----:B------:R-:W-:-:S07]  /*7090*/  FSEL R3, RZ, 2.1426990032196044922, P0 ;  /* 0x400921fbff037808 */ /* 0x000fce0000000000 */
.L_x_19428:
[----:B------:R-:W-:Y:S05]  /*70a0*/  BSYNC B0 ;  /* 0x0000000000007941 */ /* 0x000fea0003800000 */
.L_x_19426:
[----:B------:R-:W0:Y:S01]  /*70b0*/  LDC R5, c[0x0][0x224] ;  /* 0x00008900ff057b82 */ /* 0x000e220000000800 */
[----:B------:R-:W-:Y:S02]  /*70c0*/  ULDC.64 UR6, c[0x0][0x220] ;  /* 0x0000880000067ab9 */ /* 0x000fe40000000a00 */
[----:B------:R-:W-:-:S08]  /*70d0*/  DADD R22, |R22|, |UR6| ;  /* 0x4000000616167e29 */ /* 0x000fd00008000200 */
[----:B------:R-:W-:-:S06]  /*70e0*/  DSETP.GTU.AND P0, PT, |R22|, +INF , PT ;  /* 0x7ff000001600742a */ /* 0x000fcc0003f0c200 */
[----:B------:R-:W-:Y:S02]  /*70f0*/  FSEL R22, R22, R2, P0 ;  /* 0x0000000216167208 */ /* 0x000fe40000000000 */
[----:B0-----:R-:W-:-:S04]  /*7100*/  LOP3.LUT R3, R3, 0x80000000, R5, 0xb8, !PT ;  /* 0x8000000003037812 */ /* 0x001fc800078eb805 */
[----:B------:R-:W-:-:S07]  /*7110*/  FSEL R23, R23, R3, P0 ;  /* 0x0000000317177208 */ /* 0x000fce0000000000 */
.L_x_19423:
[----:B------:R-:W-:Y:S05]  /*7120*/  BSYNC B1 ;  /* 0x0000000000017941 */ /* 0x000fea0003800000 */
.L_x_19422:
        /* <DEDUP_REMOVED lines=32> */
.L_x_19432:
[----:B------:R-:W-:Y:S05]  /*7330*/  BSYNC B2 ;  /* 0x0000000000027941 */ /* 0x000fea0003800000 */
.L_x_19431:
        /* <DEDUP_REMOVED lines=83> */
.L_x_19434:
[----:B------:R-:W-:Y:S02]  /*7870*/  FSEL R2, RZ, 3.37028055040000000000e+12, P0 ;  /* 0x54442d18ff027808 */ /* 0x000fe40000000000 */
[----:B------:R-:W-:-:S07]  /*7880*/  FSEL R3, RZ, 2.1426990032196044922, P0 ;  /* 0x400921fbff037808 */ /* 0x000fce0000000000 */
.L_x_19435:
[----:B------:R-:W-:Y:S05]  /*7890*/  BSYNC B0 ;  /* 0x0000000000007941 */ /* 0x000fea0003800000 */
.L_x_19433:
[----:B------:R-:W0:Y:S01]  /*78a0*/  LDC R5, c[0x0][0x224] ;  /* 0x00008900ff057b82 */ /* 0x000e220000000800 */
[----:B------:R-:W-:Y:S02]  /*78b0*/  ULDC.64 UR6, c[0x0][0x220] ;  /* 0x0000880000067ab9 */ /* 0x000fe40000000a00 */
[----:B------:R-:W-:-:S08]  /*78c0*/  DADD R24, |R24|, |UR6| ;  /* 0x4000000618187e29 */ /* 0x000fd00008000200 */
[----:B------:R-:W-:-:S06]  /*78d0*/  DSETP.GTU.AND P0, PT, |R24|, +INF , PT ;  /* 0x7ff000001800742a */ /* 0x000fcc0003f0c200 */
[----:B------:R-:W-:Y:S02]  /*78e0*/  FSEL R24, R24, R2, P0 ;  /* 0x0000000218187208 */ /* 0x000fe40000000000 */
[----:B0-----:R-:W-:-:S04]  /*78f0*/  LOP3.LUT R3, R3, 0x80000000, R5, 0xb8, !PT ;  /* 0x8000000003037812 */ /* 0x001fc800078eb805 */
[----:B------:R-:W-:-:S07]  /*7900*/  FSEL R25, R25, R3, P0 ;  /* 0x0000000319197208 */ /* 0x000fce0000000000 */
.L_x_19430:
[----:B------:R-:W-:Y:S05]  /*7910*/  BSYNC B1 ;  /* 0x0000000000017941 */ /* 0x000fea0003800000 */
.L_x_19429:
        /* <DEDUP_REMOVED lines=32> */
.L_x_19439:
[----:B------:R-:W-:Y:S05]  /*7b20*/  BSYNC B2 ;  /* 0x0000000000027941 */ /* 0x000fea0003800000 */
.L_x_19438:
        /* <DEDUP_REMOVED lines=83> */
.L_x_19441:
[----:B------:R-:W-:Y:S02]  /*8060*/  FSEL R2, RZ, 3.37028055040000000000e+12, P0 ;  /* 0x54442d18ff027808 */ /* 0x000fe40000000000 */
[----:B------:R-:W-:-:S07]  /*8070*/  FSEL R3, RZ, 2.1426990032196044922, P0 ;  /* 0x400921fbff037808 */ /* 0x000fce0000000000 */
.L_x_19442:
[----:B------:R-:W-:Y:S05]  /*8080*/  BSYNC B0 ;  /* 0x0000000000007941 */ /* 0x000fea0003800000 */
.L_x_19440:
[----:B------:R-:W0:Y:S01]  /*8090*/  LDC R5, c[0x0][0x224] ;  /* 0x00008900ff057b82 */ /* 0x000e220000000800 */
[----:B------:R-:W-:Y:S02]  /*80a0*/  ULDC.64 UR6, c[0x0][0x220] ;  /* 0x0000880000067ab9 */ /* 0x000fe40000000a00 */
[----:B------:R-:W-:-:S08]  /*80b0*/  DADD R26, |R26|, |UR6| ;  /* 0x400000061a1a7e29 */ /* 0x000fd00008000200 */
[----:B------:R-:W-:-:S06]  /*80c0*/  DSETP.GTU.AND P0, PT, |R26|, +INF , PT ;  /* 0x7ff000001a00742a */ /* 0x000fcc0003f0c200 */
[----:B------:R-:W-:Y:S02]  /*80d0*/  FSEL R0, R26, R2, P0 ;  /* 0x000000021a007208 */ /* 0x000fe40000000000 */
[----:B0-----:R-:W-:-:S04]  /*80e0*/  LOP3.LUT R3, R3, 0x80000000, R5, 0xb8, !PT ;  /* 0x8000000003037812 */ /* 0x001fc800078eb805 */
[----:B------:R-:W-:-:S07]  /*80f0*/  FSEL R3, R27, R3, P0 ;  /* 0x000000031b037208 */ /* 0x000fce0000000000 */
.L_x_19437:
[----:B------:R-:W-:Y:S05]  /*8100*/  BSYNC B1 ;  /* 0x0000000000017941 */ /* 0x000fea0003800000 */
.L_x_19436:
[----:B------:R-:W0:Y:S01]  /*8110*/  S2R R2, SR_TID.X ;  /* 0x0000000000027919 */ /* 0x000e220000002100 */
[----:B------:R-:W-:Y:S04]  /*8120*/  BSSY B0, `(.L_x_19443) ;  /* 0x0000033000007945 */ /* 0x000fe80003800000 */
[----:B------:R-:W-:Y:S01]  /*8130*/  BSSY B1, `(.L_x_19444) ;  /* 0x000002b000017945 */ /* 0x000fe20003800000 */
[----:B0-----:R-:W-:-:S13]  /*8140*/  ISETP.GE.AND P0, PT, R2, R10, PT ;  /* 0x0000000a0200720c */ /* 0x001fda0003f06270 */
[----:B------:R-:W0:Y:S01]  /*8150*/  @!P0 LDC.64 R4, c[0x0][0x228] ;  /* 0x00008a00ff048b82 */ /* 0x000e220000000a00 */
[----:B------:R-:W-:Y:S02]  /*8160*/  @!P0 IMAD.IADD R7, R9, 0x1, R2 ;  /* 0x0000000109078824 */ /* 0x000fe400078e0202 */
[----:B------:R-:W-:Y:S02]  /*8170*/  @!P0 VIADD R2, R2, 0x80 ;  /* 0x0000008002028836 */ /* 0x000fe40000000000 */
[----:B0-----:R-:W-:-:S05]  /*8180*/  @!P0 IMAD.WIDE.U32 R4, R7, 0x8, R4 ;  /* 0x0000000807048825 */ /* 0x001fca00078e0004 */
[----:B-----5:R0:W-:Y:S01]  /*8190*/  @!P0 STG.E.64 desc[UR4][R4.64], R12 ;  /* 0x0000000c04008986 */ /* 0x0201e2000c101b04 */
        /* <DEDUP_REMOVED lines=14> */
.L_x_19445:
[----:B------:R-:W-:-:S13]  /*8280*/  ISETP.GE.AND P0, PT, R2, R10, PT ;  /* 0x0000000a0200720c */ /* 0x000fda0003f06270 */
[----:B------:R-:W-:Y:S05]  /*8290*/  @P0 BRA `(.L_x_19447) ;  /* 0x0000000000300947 */ /* 0x000fea0003800000 */
[----:B0-----:R-:W0:Y:S01]  /*82a0*/  LDC.64 R4, c[0x0][0x228] ;  /* 0x00008a00ff047b82 */ /* 0x001e220000000a00 */
[----:B------:R-:W-:Y:S02]  /*82b0*/  IMAD.IADD R7, R9, 0x1, R2 ;  /* 0x0000000109077824 */ /* 0x000fe400078e0202 */
[----:B------:R-:W-:Y:S02]  /*82c0*/  VIADD R2, R2, 0x80 ;  /* 0x0000008002027836 */ /* 0x000fe40000000000 */
[----:B0-----:R-:W-:-:S05]  /*82d0*/  IMAD.WIDE.U32 R4, R7, 0x8, R4 ;  /* 0x0000000807047825 */ /* 0x001fca00078e0004 */
[----:B------:R1:W-:Y:S02]  /*82e0*/  STG.E.64 desc[UR4][R4.64], R18 ;  /* 0x0000001204007986 */ /* 0x0003e4000c101b04 */
.L_x_19446:
[----:B------:R-:W-:-:S13]  /*82f0*/  ISETP.GE.AND P0, PT, R2, R10, PT ;  /* 0x0000000a0200720c */ /* 0x000fda0003f06270 */
[----:B------:R-:W-:Y:S05]  /*8300*/  @P0 BRA `(.L_x_19448) ;  /* 0x0000000000340947 */ /* 0x000fea0003800000 */
[----:B01----:R-:W0:Y:S01]  /*8310*/  LDC.64 R4, c[0x0][0x228] ;  /* 0x00008a00ff047b82 */ /* 0x003e220000000a00 */
[----:B------:R-:W-:Y:S02]  /*8320*/  IMAD.IADD R7, R9, 0x1, R2 ;  /* 0x0000000109077824 */ /* 0x000fe400078e0202 */
[----:B------:R-:W-:Y:S02]  /*8330*/  VIADD R2, R2, 0x80 ;  /* 0x0000008002027836 */ /* 0x000fe40000000000 */
[----:B0-----:R-:W-:-:S05]  /*8340*/  IMAD.WIDE.U32 R4, R7, 0x8, R4 ;  /* 0x0000000807047825 */ /* 0x001fca00078e0004 */
[----:B------:R1:W-:Y:S02]  /*8350*/  STG.E.64 desc[UR4][R4.64], R20 ;  /* 0x0000001404007986 */ /* 0x0003e4000c101b04 */
.L_x_19447:
        /* <DEDUP_REMOVED lines=8> */
.L_x_19448:
[----:B------:R-:W-:Y:S05]  /*83e0*/  BSYNC B1 ;  /* 0x0000000000017941 */ /* 0x000fea0003800000 */
.L_x_19444:
[----:B------:R-:W-:-:S13]  /*83f0*/  ISETP.GE.AND P0, PT, R2, R10, PT ;  /* 0x0000000a0200720c */ /* 0x000fda0003f06270 */
[----:B012---:R-:W0:Y:S01]  /*8400*/  @!P0 LDC.64 R4, c[0x0][0x228] ;  /* 0x00008a00ff048b82 */ /* 0x007e220000000a00 */
[----:B------:R-:W-:Y:S02]  /*8410*/  @!P0 IMAD.IADD R7, R9, 0x1, R2 ;  /* 0x0000000109078824 */ /* 0x000fe400078e0202 */
[----:B------:R-:W-:Y:S02]  /*8420*/  @!P0 VIADD R2, R2, 0x80 ;  /* 0x0000008002028836 */ /* 0x000fe40000000000 */
[----:B0-----:R-:W-:-:S05]  /*8430*/  @!P0 IMAD.WIDE.U32 R4, R7, 0x8, R4 ;  /* 0x0000000807048825 */ /* 0x001fca00078e0004 */
[----:B------:R2:W-:Y:S02]  /*8440*/  @!P0 STG.E.64 desc[UR4][R4.64], R24 ;  /* 0x0000001804008986 */ /* 0x0005e4000c101b04 */
.L_x_19449:
[----:B------:R-:W-:Y:S05]  /*8450*/  BSYNC B0 ;  /* 0x0000000000007941 */ /* 0x000fea0003800000 */
.L_x_19443:
        /* <DEDUP_REMOVED lines=9> */
        .weak           $__internal_81_$__cuda_sm20_div_rn_f64_full
        .type           $__internal_81_$__cuda_sm20_div_rn_f64_full,@function
        .size           $__internal_81_$__cuda_sm20_div_rn_f64_full,(.L_x_19757 - $__internal_81_$__cuda_sm20_div_rn_f64_full)
$__internal_81_$__cuda_sm20_div_rn_f64_full:
        /* <DEDUP_REMOVED lines=34> */
[----:B------:R-:W-:Y:S01]  /*8710*/  VIADD R8, R7, 0xffffffff ;  /* 0xffffffff07087836 */ /* 0x000fe20000000000 */
[----:B------:R-:W-:-:S04]  /*8720*/  DFMA R36, R38, -R28, R34 ;  /* 0x8000001c2624722b */ /* 0x000fc80000000022 */
[----:B------:R-:W-:-:S04]  /*8730*/  ISETP.GT.U32.OR P0, PT, R8, 0x7feffffe, P0 ;  /* 0x7feffffe0800780c */ /* 0x000fc80000704470 */
[----:B------:R-:W-:-:S09]  /*8740*/  DFMA R36, R40, R36, R38 ;  /* 0x000000242824722b */ /* 0x000fd20000000026 */
        /* <DEDUP_REMOVED lines=28> */
.L_x_19451:
        /* <DEDUP_REMOVED lines=16> */
.L_x_19454:
[----:B------:R-:W-:Y:S01]  /*8a10*/  LOP3.LUT R5, R31, 0x80000, RZ, 0xfc, !PT ;  /* 0x000800001f057812 */ /* 0x000fe200078efcff */
[----:B------:R-:W-:Y:S01]  /*8a20*/  IMAD.MOV.U32 R4, RZ, RZ, R30 ;  /* 0x000000ffff047224 */ /* 0x000fe200078e001e */
[----:B------:R-:W-:Y:S06]  /*8a30*/  BRA `(.L_x_19452) ;  /* 0x0000000000087947 */ /* 0x000fec0003800000 */
.L_x_19453:
[----:B------:R-:W-:Y:S01]  /*8a40*/  LOP3.LUT R5, R33, 0x80000, RZ, 0xfc, !PT ;  /* 0x0008000021057812 */ /* 0x000fe200078efcff */
[----:B------:R-:W-:-:S07]  /*8a50*/  IMAD.MOV.U32 R4, RZ, RZ, R32 ;  /* 0x000000ffff047224 */ /* 0x000fce00078e0020 */
.L_x_19452:
[----:B------:R-:W-:Y:S05]  /*8a60*/  BSYNC B0 ;  /* 0x0000000000007941 */ /* 0x000fea0003800000 */
.L_x_19450:
[----:B------:R-:W-:Y:S02]  /*8a70*/  IMAD.MOV.U32 R6, RZ, RZ, R0 ;  /* 0x000000ffff067224 */ /* 0x000fe400078e0000 */
[----:B------:R-:W-:-:S04]  /*8a80*/  IMAD.MOV.U32 R7, RZ, RZ, 0x0 ;  /* 0x00000000ff077424 */ /* 0x000fc800078e00ff */
[----:B------:R-:W-:Y:S05]  /*8a90*/  RET.REL.NODEC R6 `(_ZN2at6native29vectorized_elementwise_kernelILi2ENS0_13AUnaryFunctorIdddZZZNS0_17atan2_kernel_cudaERNS_18TensorIteratorBaseEENKUlvE_clEvENKUlvE_clEvEUlddE_EESt5arrayIPcLm2EEEEviT0_T1_) ;  /* 0xffffff7406587950 */ /* 0x000fea0003c3ffff */
.L_x_19455:
        /* <DEDUP_REMOVED lines=14> */
.L_x_19757:


//--------------------- .text._ZN2at6native29vectorized_elementwise_kernelILi4ENS0_13AUnaryFunctorIdddZZZNS0_17atan2_kernel_cudaERNS_18TensorIteratorBaseEENKUlvE_clEvENKUlvE_clEvEUlddE_EESt5arrayIPcLm2EEEEviT0_T1_ --------------------------
	.section	.text._ZN2at6native29vectorized_elementwise_kernelILi4ENS0_13AUnaryFunctorIdddZZZNS0_17atan2_kernel_cudaERNS_18TensorIteratorBaseEENKUlvE_clEvENKUlvE_clEvEUlddE_EESt5arrayIPcLm2EEEEviT0_T1_,"ax",@progbits
	.align	128
        .global         _ZN2at6native29vectorized_elementwise_kernelILi4ENS0_13AUnaryFunctorIdddZZZNS0_17atan2_kernel_cudaERNS_18TensorIteratorBaseEENKUlvE_clEvENKUlvE_clEvEUlddE_EESt5arrayIPcLm2EEEEviT0_T1_
        .type           _ZN2at6native29vectorized_elementwise_kernelILi4ENS0_13AUnaryFunctorIdddZZZNS0_17atan2_kernel_cudaERNS_18TensorIteratorBaseEENKUlvE_clEvENKUlvE_clEvEUlddE_EESt5arrayIPcLm2EEEEviT0_T1_,@function
        .size           _ZN2at6native29vectorized_elementwise_kernelILi4ENS0_13AUnaryFunctorIdddZZZNS0_17atan2_kernel_cudaERNS_18TensorIteratorBaseEENKUlvE_clEvENKUlvE_clEvEUlddE_EESt5arrayIPcLm2EEEEviT0_T1_,(.L_x_19758 - _ZN2at6native29vectorized_elementwise_kernelILi4ENS0_13AUnaryFunctorIdddZZZNS0_17atan2_kernel_cudaERNS_18TensorIteratorBaseEENKUlvE_clEvENKUlvE_clEvEUlddE_EESt5arrayIPcLm2EEEEviT0_T1_)
        .other          _ZN2at6native29vectorized_elementwise_kernelILi4ENS0_13AUnaryFunctorIdddZZZNS0_17atan2_kernel_cudaERNS_18TensorIteratorBaseEENKUlvE_clEvENKUlvE_clEvEUlddE_EESt5arrayIPcLm2EEEEviT0_T1_,@"STO_CUDA_ENTRY STV_DEFAULT"
_ZN2at6native29vectorized_elementwise_kernelILi4ENS0_13AUnaryFunctorIdddZZZNS0_17atan2_kernel_cudaERNS_18TensorIteratorBaseEENKUlvE_clEvENKUlvE_clEvEUlddE_EESt5arrayIPcLm2EEEEviT0_T1_:
.text._ZN2at6native29vectorized_elementwise_kernelILi4ENS0_13AUnaryFunctorIdddZZZNS0_17atan2_kernel_cudaERNS_18TensorIteratorBaseEENKUlvE_clEvENKUlvE_clEvEUlddE_EESt5arrayIPcLm2EEEEviT0_T1_:
        /* <DEDUP_REMOVED lines=45> */
[----:B-----5:R-:W-:Y:S05]  /*02d0*/  CALL.REL.NOINC `($__internal_82_$__cuda_sm20_div_rn_f64_full) ;  /* 0x0000008000847944 */ /* 0x020fea0003c00000 */
.L_x_19460:
[----:B------:R-:W-:Y:S05]  /*02e0*/  BSYNC B2 ;  /* 0x0000000000027941 */ /* 0x000fea0003800000 */
.L_x_19459:
        /* <DEDUP_REMOVED lines=82> */
.L_x_19458:
[----:B------:R-:W-:-:S04]  /*0810*/  ISETP.GE.AND P0, PT, R25, RZ, PT ;  /* 0x000000ff1900720c */ /* 0x000fc80003f06270 */
[----:B------:R-:W-:Y:S02]  /*0820*/  FSEL R42, RZ, 3.37028055040000000000e+12, P0 ;  /* 0x54442d18ff2a7808 */ /* 0x000fe40000000000 */
[----:B------:R-:W-:-:S07]  /*0830*/  FSEL R43, RZ, 2.1426990032196044922, P0 ;  /* 0x400921fbff2b7808 */ /* 0x000fce0000000000 */
.L_x_19461:
[----:B------:R-:W-:Y:S05]  /*0840*/  BSYNC B1 ;  /* 0x0000000000017941 */ /* 0x000fea0003800000 */
.L_x_19457:
        /* <DEDUP_REMOVED lines=27> */
.L_x_19465:
[----:B------:R-:W-:Y:S05]  /*0a00*/  BSYNC B2 ;  /* 0x0000000000027941 */ /* 0x000fea0003800000 */
.L_x_19464:
        /* <DEDUP_REMOVED lines=82> */
.L_x_19463:
[----:B------:R-:W-:-:S04]  /*0f30*/  ISETP.GE.AND P0, PT, R27, RZ, PT ;  /* 0x000000ff1b00720c */ /* 0x000fc80003f06270 */
[----:B------:R-:W-:Y:S02]  /*0f40*/  FSEL R10, RZ, 3.37028055040000000000e+12, P0 ;  /* 0x54442d18ff0a7808 */ /* 0x000fe40000000000 */
[----:B------:R-:W-:-:S07]  /*0f50*/  FSEL R11, RZ, 2.1426990032196044922, P0 ;  /* 0x400921fbff0b7808 */ /* 0x000fce0000000000 */
.L_x_19466:
[----:B------:R-:W-:Y:S05]  /*0f60*/  BSYNC B1 ;  /* 0x0000000000017941 */ /* 0x000fea0003800000 */
.L_x_19462:
        /* <DEDUP_REMOVED lines=26> */
[----:B------:R-:W-:Y:S05]  /*1110*/  CALL.REL.NOINC `($__internal_82_$__cuda_sm20_div_rn_f64_full) ;  /* 0x0000007000f47944 */ /* 0x000fea0003c00000 */
.L_x_19470:
[----:B------:R-:W-:Y:S05]  /*1120*/  BSYNC B2 ;  /* 0x0000000000027941 */ /* 0x000fea0003800000 */
.L_x_19469:
        /* <DEDUP_REMOVED lines=82> */
.L_x_19468:
[----:B------:R-:W-:-:S04]  /*1650*/  ISETP.GE.AND P0, PT, R21, RZ, PT ;  /* 0x000000ff1500720c */ /* 0x000fc80003f06270 */
[----:B------:R-:W-:Y:S02]  /*1660*/  FSEL R6, RZ, 3.37028055040000000000e+12, P0 ;  /* 0x54442d18ff067808 */ /* 0x000fe40000000000 */
[----:B------:R-:W-:-:S07]  /*1670*/  FSEL R7, RZ, 2.1426990032196044922, P0 ;  /* 0x400921fbff077808 */ /* 0x000fce0000000000 */
.L_x_19471:
[----:B------:R-:W-:Y:S05]  /*1680*/  BSYNC B1 ;  /* 0x0000000000017941 */ /* 0x000fea0003800000 */
.L_x_19467:
        /* <DEDUP_REMOVED lines=33> */
[----:B------:R-:W-:Y:S05]  /*18a0*/  CALL.REL.NOINC `($__internal_82_$__cuda_sm20_div_rn_f64_full) ;  /* 0x0000006c00107944 */ /* 0x000fea0003c00000 */
.L_x_19473:
[----:B------:R-:W-:Y:S05]  /*18b0*/  BSYNC B1 ;  /* 0x0000000000017941 */ /* 0x000fea0003800000 */
.L_x_19472:
        /* <DEDUP_REMOVED lines=92> */
.L_x_19475:
[----:B------:R-:W-:Y:S02]  /*1e80*/  FSEL R8, RZ, 3.37028055040000000000e+12, P3 ;  /* 0x54442d18ff087808 */ /* 0x000fe40001800000 */
[----:B------:R-:W-:-:S07]  /*1e90*/  FSEL R9, RZ, 2.1426990032196044922, P3 ;  /* 0x400921fbff097808 */ /* 0x000fce0001800000 */
.L_x_19476:
[----:B------:R-:W-:Y:S05]  /*1ea0*/  BSYNC B0 ;  /* 0x0000000000007941 */ /* 0x000fea0003800000 */
.L_x_19474:
        /* <DEDUP_REMOVED lines=32> */
.L_x_19478:
[----:B------:R-:W-:Y:S05]  /*20b0*/  BSYNC B1 ;  /* 0x0000000000017941 */ /* 0x000fea0003800000 */
.L_x_19477:
        /* <DEDUP_REMOVED lines=83> */
.L_x_19480:
[----:B------:R-:W-:Y:S02]  /*25f0*/  FSEL R6, RZ, 3.37028055040000000000e+12, P0 ;  /* 0x54442d18ff067808 */ /* 0x000fe40000000000 */
[----:B------:R-:W-:-:S07]  /*2600*/  FSEL R7, RZ, 2.1426990032196044922, P0 ;  /* 0x400921fbff077808 */ /* 0x000fce0000000000 */
.L_x_19481:
[----:B------:R-:W-:Y:S05]  /*2610*/  BSYNC B0 ;  /* 0x0000000000007941 */ /* 0x000fea0003800000 */
.L_x_19479:
        /* <DEDUP_REMOVED lines=33> */
.L_x_19483:
[----:B------:R-:W-:Y:S05]  /*2830*/  BSYNC B1 ;  /* 0x0000000000017941 */ /* 0x000fea0003800000 */
.L_x_19482:
        /* <DEDUP_REMOVED lines=83> */
.L_x_19485:
[----:B------:R-:W-:Y:S02]  /*2d70*/  FSEL R6, RZ, 3.37028055040000000000e+12, P0 ;  /* 0x54442d18ff067808 */ /* 0x000fe40000000000 */
[----:B------:R-:W-:-:S07]  /*2d80*/  FSEL R7, RZ, 2.1426990032196044922, P0 ;  /* 0x400921fbff077808 */ /* 0x000fce0000000000 */
.L_x_19486:
[----:B------:R-:W-:Y:S05]  /*2d90*/  BSYNC B0 ;  /* 0x0000000000007941 */ /* 0x000fea0003800000 */
.L_x_19484:
        /* <DEDUP_REMOVED lines=33> */
.L_x_19488:
[----:B------:R-:W-:Y:S05]  /*2fb0*/  BSYNC B1 ;  /* 0x0000000000017941 */ /* 0x000fea0003800000 */
.L_x_19487:
        /* <DEDUP_REMOVED lines=83> */
.L_x_19490:
[----:B------:R-:W-:Y:S02]  /*34f0*/  FSEL R6, RZ, 3.37028055040000000000e+12, P0 ;  /* 0x54442d18ff067808 */ /* 0x000fe40000000000 */
[----:B------:R-:W-:-:S07]  /*3500*/  FSEL R7, RZ, 2.1426990032196044922, P0 ;  /* 0x400921fbff077808 */ /* 0x000fce0000000000 */
.L_x_19491:
[----:B------:R-:W-:Y:S05]  /*3510*/  BSYNC B0 ;  /* 0x0000000000007941 */ /* 0x000fea0003800000 */
.L_x_19489:
        /* <DEDUP_REMOVED lines=32> */
[----:B------:R-:W-:Y:S05]  /*3720*/  CALL.REL.NOINC `($__internal_82_$__cuda_sm20_div_rn_f64_full) ;  /* 0x0000004c00707944 */ /* 0x000fea0003c00000 */
.L_x_19493:
[----:B------:R-:W-:Y:S05]  /*3730*/  BSYNC B1 ;  /* 0x0000000000017941 */ /* 0x000fea0003800000 */
.L_x_19492:
        /* <DEDUP_REMOVED lines=83> */
.L_x_19495:
[----:B------:R-:W-:Y:S02]  /*3c70*/  FSEL R4, RZ, 3.37028055040000000000e+12, P0 ;  /* 0x54442d18ff047808 */ /* 0x000fe40000000000 */
[----:B------:R-:W-:-:S07]  /*3c80*/  FSEL R5, RZ, 2.1426990032196044922, P0 ;  /* 0x400921fbff057808 */ /* 0x000fce0000000000 */
.L_x_19496:
[----:B------:R-:W-:Y:S05]  /*3c90*/  BSYNC B0 ;  /* 0x0000000000007941 */ /* 0x000fea0003800000 */
.L_x_19494:
        /* <DEDUP_REMOVED lines=26> */
.L_x_19456:
        /* <DEDUP_REMOVED lines=85> */
.L_x_19500:
[----:B------:R-:W-:Y:S05]  /*4390*/  BSYNC B2 ;  /* 0x0000000000027941 */ /* 0x000fea0003800000 */
.L_x_19499:
        /* <DEDUP_REMOVED lines=83> */
.L_x_19502:
[----:B------:R-:W-:Y:S02]  /*48d0*/  FSEL R2, RZ, 3.37028055040000000000e+12, P0 ;  /* 0x54442d18ff027808 */ /* 0x000fe40000000000 */
[----:B------:R-:W-:-:S07]  /*48e0*/  FSEL R3, RZ, 2.1426990032196044922, P0 ;  /* 0x400921fbff037808 */ /* 0x000fce0000000000 */
.L_x_19503:
[----:B------:R-:W-:Y:S05]  /*48f0*/  BSYNC B0 ;  /* 0x0000000000007941 */ /* 0x000fea0003800000 */
.L_x_19501:
[----:B------:R-:W0:Y:S01]  /*4900*/  LDC R5, c[0x0][0x224] ;  /* 0x00008900ff057b82 */ /* 0x000e220000000800 */
[----:B------:R-:W-:Y:S02]  /*4910*/  ULDC.64 UR6, c[0x0][0x220] ;  /* 0x0000880000067ab9 */ /* 0x000fe40000000a00 */
[----:B------:R-:W-:-:S08]  /*4920*/  DADD R12, |R12|, |UR6| ;  /* 0x400000060c0c7e29 */ /* 0x000fd00008000200 */
[----:B------:R-:W-:-:S06]  /*4930*/  DSETP.GTU.AND P0, PT, |R12|, +INF , PT ;  /* 0x7ff000000c00742a */ /* 0x000fcc0003f0c200 */
[----:B------:R-:W-:Y:S02]  /*4940*/  FSEL R12, R12, R2, P0 ;  /* 0x000000020c0c7208 */ /* 0x000fe40000000000 */
[----:B0-----:R-:W-:-:S04]  /*4950*/  LOP3.LUT R3, R3, 0x80000000, R5, 0xb8, !PT ;  /* 0x8000000003037812 */ /* 0x001fc800078eb805 */
[----:B------:R-:W-:-:S07]  /*4960*/  FSEL R13, R13, R3, P0 ;  /* 0x000000030d0d7208 */ /* 0x000fce0000000000 */
.L_x_19498:
[----:B------:R-:W-:Y:S05]  /*4970*/  BSYNC B1 ;  /* 0x0000000000017941 */ /* 0x000fea0003800000 */
.L_x_19497:
        /* <DEDUP_REMOVED lines=32> */
.L_x_19507:
[----:B------:R-:W-:Y:S05]  /*4b80*/  BSYNC B2 ;  /* 0x0000000000027941 */ /* 0x000fea0003800000 */
.L_x_19506:
        /* <DEDUP_REMOVED lines=83> */
.L_x_19509:
[----:B------:R-:W-:Y:S02]  /*50c0*/  FSEL R2, RZ, 3.37028055040000000000e+12, P0 ;  /* 0x54442d18ff027808 */ /* 0x000fe40000000000 */
[----:B------:R-:W-:-:S07]  /*50d0*/  FSEL R3, RZ, 2.1426990032196044922, P0 ;  /* 0x400921fbff037808 */ /* 0x000fce0000000000 */
.L_x_19510:
[----:B------:R-:W-:Y:S05]  /*50e0*/  BSYNC B0 ;  /* 0x0000000000007941 */ /* 0x000fea0003800000 */
.L_x_19508:
[----:B------:R-:W0:Y:S01]  /*50f0*/  LDC R5, c[0x0][0x224] ;  /* 0x00008900ff057b82 */ /* 0x000e220000000800 */
[----:B------:R-:W-:Y:S02]  /*5100*/  ULDC.64 UR6, c[0x0][0x220] ;  /* 0x0000880000067ab9 */ /* 0x000fe40000000a00 */
[----:B------:R-:W-:-:S08]  /*5110*/  DADD R14, |R14|, |UR6| ;  /* 0x400000060e0e7e29 */ /* 0x000fd00008000200 */
[----:B------:R-:W-:-:S06]  /*5120*/  DSETP.GTU.AND P0, PT, |R14|, +INF , PT ;  /* 0x7ff000000e00742a */ /* 0x000fcc0003f0c200 */
[----:B------:R-:W-:Y:S02]  /*5130*/  FSEL R14, R14, R2, P0 ;  /* 0x000000020e0e7208 */ /* 0x000fe40000000000 */
[----:B0-----:R-:W-:-:S04]  /*5140*/  LOP3.LUT R3, R3, 0x80000000, R5, 0xb8, !PT ;  /* 0x8000000003037812 */ /* 0x001fc800078eb805 */
[----:B------:R-:W-:-:S07]  /*5150*/  FSEL R15, R15, R3, P0 ;  /* 0x000000030f0f7208 */ /* 0x000fce0000000000 */
.L_x_19505:
[----:B------:R-:W-:Y:S05]  /*5160*/  BSYNC B1 ;  /* 0x0000000000017941 */ /* 0x000fea0003800000 */
.L_x_19504:
        /* <DEDUP_REMOVED lines=32> */
.L_x_19514:
[----:B------:R-:W-:Y:S05]  /*5370*/  BSYNC B2 ;  /* 0x0000000000027941 */ /* 0x000fea0003800000 */
.L_x_19513:
        /* <DEDUP_REMOVED lines=83> */
.L_x_19516:
[----:B------:R-:W-:Y:S02]  /*58b0*/  FSEL R2, RZ, 3.37028055040000000000e+12, P0 ;  /* 0x54442d18ff027808 */ /* 0x000fe40000000000 */
[----:B------:R-:W-:-:S07]  /*58c0*/  FSEL R3, RZ, 2.1426990032196044922, P0 ;  /* 0x400921fbff037808 */ /* 0x000fce0000000000 */
.L_x_19517:
[----:B------:R-:W-:Y:S05]  /*58d0*/  BSYNC B0 ;  /* 0x0000000000007941 */ /* 0x000fea0003800000 */
.L_x_19515:
[----:B------:R-:W0:Y:S01]  /*58e0*/  LDC R5, c[0x0][0x224] ;  /* 0x00008900ff057b82 */ /* 0x000e220000000800 */
[----:B------:R-:W-:Y:S02]  /*58f0*/  ULDC.64 UR6, c[0x0][0x220] ;  /* 0x0000880000067ab9 */ /* 0x000fe40000000a00 */
[----:B------:R-:W-:-:S08]  /*5900*/  DADD R16, |R16|, |UR6| ;  /* 0x4000000610107e29 */ /* 0x000fd00008000200 */
[----:B------:R-:W-:-:S06]  /*5910*/  DSETP.GTU.AND P0, PT, |R16|, +INF , PT ;  /* 0x7ff000001000742a */ /* 0x000fcc0003f0c200 */
[----:B------:R-:W-:Y:S02]  /*5920*/  FSEL R16, R16, R2, P0 ;  /* 0x0000000210107208 */ /* 0x000fe40000000000 */
[----:B0-----:R-:W-:-:S04]  /*5930*/  LOP3.LUT R3, R3, 0x80000000, R5, 0xb8, !PT ;  /* 0x8000000003037812 */ /* 0x001fc800078eb805 */
[----:B------:R-:W-:-:S07]  /*5940*/  FSEL R17, R17, R3, P0 ;  /* 0x0000000311117208 */ /* 0x000fce0000000000 */
.L_x_19512:
[----:B------:R-:W-:Y:S05]  /*5950*/  BSYNC B1 ;  /* 0x0000000000017941 */ /* 0x000fea0003800000 */
.L_x_19511:
        /* <DEDUP_REMOVED lines=32> */
.L_x_19521:
[----:B------:R-:W-:Y:S05]  /*5b60*/  BSYNC B2 ;  /* 0x0000000000027941 */ /* 0x000fea0003800000 */
.L_x_19520:
        /* <DEDUP_REMOVED lines=83> */
.L_x_19523:
[----:B------:R-:W-:Y:S02]  /*60a0*/  FSEL R2, RZ, 3.37028055040000000000e+12, P0 ;  /* 0x54442d18ff027808 */ /* 0x000fe40000000000 */
[----:B------:R-:W-:-:S07]  /*60b0*/  FSEL R3, RZ, 2.1426990032196044922, P0 ;  /* 0x400921fbff037808 */ /* 0x000fce0000000000 */
.L_x_19524:
[----:B------:R-:W-:Y:S05]  /*60c0*/  BSYNC B0 ;  /* 0x0000000000007941 */ /* 0x000fea0003800000 */
.L_x_19522:
[----:B------:R-:W0:Y:S01]  /*60d0*/  LDC R5, c[0x0][0x224] ;  /* 0x00008900ff057b82 */ /* 0x000e220000000800 */
[----:B------:R-:W-:Y:S02]  /*60e0*/  ULDC.64 UR6, c[0x0][0x220] ;  /* 0x0000880000067ab9 */ /* 0x000fe40000000a00 */
[----:B------:R-:W-:-:S08]  /*60f0*/  DADD R18, |R18|, |UR6| ;  /* 0x4000000612127e29 */ /* 0x000fd00008000200 */
[----:B------:R-:W-:-:S06]  /*6100*/  DSETP.GTU.AND P0, PT, |R18|, +INF , PT ;  /* 0x7ff000001200742a */ /* 0x000fcc0003f0c200 */
[----:B------:R-:W-:Y:S02]  /*6110*/  FSEL R18, R18, R2, P0 ;  /* 0x0000000212127208 */ /* 0x000fe40000000000 */
[----:B0-----:R-:W-:-:S04]  /*6120*/  LOP3.LUT R3, R3, 0x80000000, R5, 0xb8, !PT ;  /* 0x8000000003037812 */ /* 0x001fc800078eb805 */
[----:B------:R-:W-:-:S07]  /*6130*/  FSEL R19, R19, R3, P0 ;  /* 0x0000000313137208 */ /* 0x000fce0000000000 */
.L_x_19519:
[----:B------:R-:W-:Y:S05]  /*6140*/  BSYNC B1 ;  /* 0x0000000000017941 */ /* 0x000fea0003800000 */
.L_x_19518:
        /* <DEDUP_REMOVED lines=32> */
.L_x_19528:
[----:B------:R-:W-:Y:S05]  /*6350*/  BSYNC B2 ;  /* 0x0000000000027941 */ /* 0x000fea0003800000 */
.L_x_19527:
        /* <DEDUP_REMOVED lines=83> */
.L_x_19530:
[----:B------:R-:W-:Y:S02]  /*6890*/  FSEL R2, RZ, 3.37028055040000000000e+12, P0 ;  /* 0x54442d18ff027808 */ /* 0x000fe40000000000 */
[----:B------:R-:W-:-:S07]  /*68a0*/  FSEL R3, RZ, 2.1426990032196044922, P0 ;  /* 0x400921fbff037808 */ /* 0x000fce0000000000 */
.L_x_19531:
[----:B------:R-:W-:Y:S05]  /*68b0*/  BSYNC B0 ;  /* 0x0000000000007941 */ /* 0x000fea0003800000 */
.L_x_19529:
[----:B------:R-:W0:Y:S01]  /*68c0*/  LDC R5, c[0x0][0x224] ;  /* 0x00008900ff057b82 */ /* 0x000e220000000800 */
[----:B------:R-:W-:Y:S02]  /*68d0*/  ULDC.64 UR6, c[0x0][0x220] ;  /* 0x0000880000067ab9 */ /* 0x000fe40000000a00 */
[----:B------:R-:W-:-:S08]  /*68e0*/  DADD R20, |R20|, |UR6| ;  /* 0x4000000614147e29 */ /* 0x000fd00008000200 */
[----:B------:R-:W-:-:S06]  /*68f0*/  DSETP.GTU.AND P0, PT, |R20|, +INF , PT ;  /* 0x7ff000001400742a */ /* 0x000fcc0003f0c200 */
[----:B------:R-:W-:Y:S02]  /*6900*/  FSEL R20, R20, R2, P0 ;  /* 0x0000000214147208 */ /* 0x000fe40000000000 */
[----:B0-----:R-:W-:-:S04]  /*6910*/  LOP3.LUT R3, R3, 0x80000000, R5, 0xb8, !PT ;  /* 0x8000000003037812 */ /* 0x001fc800078eb805 */
[----:B------:R-:W-:-:S07]  /*6920*/  FSEL R21, R21, R3, P0 ;  /* 0x0000000315157208 */ /* 0x000fce0000000000 */
.L_x_19526:
[----:B------:R-:W-:Y:S05]  /*6930*/  BSYNC B1 ;  /* 0x0000000000017941 */ /* 0x000fea0003800000 */
.L_x_19525:
        /* <DEDUP_REMOVED lines=32> */
.L_x_19535:
[----:B------:R-:W-:Y:S05]  /*6b40*/  BSYNC B2 ;  /* 0x0000000000027941 */ /* 0x000fea0003800000 */
.L_x_19534:
        /* <DEDUP_REMOVED lines=83> */
.L_x_19537:
[----:B------:R-:W-:Y:S02]  /*7080*/  FSEL R2, RZ, 3.37028055040000000000e+12, P0 ;  /* 0x54442d18ff027808 */ /* 0x000fe40000000000 */
[----:B------:R-:W-:-:S07]  /*7090*/  FSEL R3, RZ, 2.1426990032196044922, P0 ;  /* 0x400921fbff037808 */ /* 0x000fce0000000000 */
.L_x_19538:
[----:B------:R-:W-:Y:S05]  /*70a0*/  BSYNC B0 ;  /* 0x0000000000007941 */ /* 0x000fea0003800000 */
.L_x_19536:
[----:B------:R-:W0:Y:S01]  /*70b0*/  LDC R5, c[0x0][0x224] ;  /* 0x00008900ff057b82 */ /* 0x000e220000000800 */
[----:B------:R-:W-:Y:S02]  /*70c0*/  ULDC.64 UR6, c[0x0][0x220] ;  /* 0x0000880000067ab9 */ /* 0x000fe40000000a00 */
[----:B------:R-:W-:-:S08]  /*70d0*/  DADD R22, |R22|, |UR6| ;  /* 0x4000000616167e29 */ /* 0x000fd00008000200 */
[----:B------:R-:W-:-:S06]  /*70e0*/  DSETP.GTU.AND P0, PT, |R22|, +INF , PT ;  /* 0x7ff000001600742a */ /* 0x000fcc0003f0c200 */
[----:B------:R-:W-:Y:S02]  /*70f0*/  FSEL R22, R22, R2, P0 ;  /* 0x0000000216167208 */ /* 0x000fe40000000000 */
[----:B0-----:R-:W-:-:S04]  /*7100*/  LOP3.LUT R3, R3, 0x80000000, R5, 0xb8, !PT ;  /* 0x8000000003037812 */ /* 0x001fc800078eb805 */
[----:B------:R-:W-:-:S07]  /*7110*/  FSEL R23, R23, R3, P0 ;  /* 0x0000000317177208 */ /* 0x000fce0000000000 */
.L_x_19533:
[----:B------:R-:W-:Y:S05]  /*7120*/  BSYNC B1 ;  /* 0x0000000000017941 */ /* 0x000fea0003800000 */
.L_x_19532:
        /* <DEDUP_REMOVED lines=32> */
.L_x_19542:
[----:B------:R-:W-:Y:S05]  /*7330*/  BSYNC B2 ;  /* 0x0000000000027941 */ /* 0x000fea0003800000 */
.L_x_19541:
        /* <DEDUP_REMOVED lines=83> */
.L_x_19544:
[----:B------:R-:W-:Y:S02]  /*7870*/  FSEL R2, RZ, 3.37028055040000000000e+12, P0 ;  /* 0x54442d18ff027808 */ /* 0x000fe40000000000 */
[----:B------:R-:W-:-:S07]  /*7880*/  FSEL R3, RZ, 2.1426990032196044922, P0 ;  /* 0x400921fbff037808 */ /* 0x000fce0000000000 */
.L_x_19545:
[----:B------:R-:W-:Y:S05]  /*7890*/  BSYNC B0 ;  /* 0x0000000000007941 */ /* 0x000fea0003800000 */
.L_x_19543:
[----:B------:R-:W0:Y:S01]  /*78a0*/  LDC R5, c[0x0][0x224] ;  /* 0x00008900ff057b82 */ /* 0x000e220000000800 */
[----:B------:R-:W-:Y:S02]  /*78b0*/  ULDC.64 UR6, c[0x0][0x220] ;  /* 0x0000880000067ab9 */ /* 0x000fe40000000a00 */
[----:B------:R-:W-:-:S08]  /*78c0*/  DADD R24, |R24|, |UR6| ;  /* 0x4000000618187e29 */ /* 0x000fd00008000200 */
[----:B------:R-:W-:-:S06]  /*78d0*/  DSETP.GTU.AND P0, PT, |R24|, +INF , PT ;  /* 0x7ff000001800742a */ /* 0x000fcc0003f0c200 */
[----:B------:R-:W-:Y:S02]  /*78e0*/  FSEL R24, R24, R2, P0 ;  /* 0x0000000218187208 */ /* 0x000fe40000000000 */
[----:B0-----:R-:W-:-:S04]  /*78f0*/  LOP3.LUT R3, R3, 0x80000000, R5, 0xb8, !PT ;  /* 0x8000000003037812 */ /* 0x001fc800078eb805 */
[----:B------:R-:W-:-:S07]  /*7900*/  FSEL R25, R25, R3, P0 ;  /* 0x0000000319197208 */ /* 0x000fce0000000000 */
.L_x_19540:
[----:B------:R-:W-:Y:S05]  /*7910*/  BSYNC B1 ;  /* 0x0000000000017941 */ /* 0x000fea0003800000 */
.L_x_19539:
        /* <DEDUP_REMOVED lines=32> */
.L_x_19549:
[----:B------:R-:W-:Y:S05]  /*7b20*/  BSYNC B2 ;  /* 0x0000000000027941 */ /* 0x000fea0003800000 */
.L_x_19548:
        /* <DEDUP_REMOVED lines=83> */
.L_x_19551:
[----:B------:R-:W-:Y:S02]  /*8060*/  FSEL R2, RZ, 3.37028055040000000000e+12, P0 ;  /* 0x54442d18ff027808 */ /* 0x000fe40000000000 */
[----:B------:R-:W-:-:S07]  /*8070*/  FSEL R3, RZ, 2.1426990032196044922, P0 ;  /* 0x400921fbff037808 */ /* 0x000fce0000000000 */
.L_x_19552:
[----:B------:R-:W-:Y:S05]  /*8080*/  BSYNC B0 ;  /* 0x0000000000007941 */ /* 0x000fea0003800000 */
.L_x_19550:
[----:B------:R-:W0:Y:S01]  /*8090*/  LDC R5, c[0x0][0x224] ;  /* 0x00008900ff057b82 */ /* 0x000e220000000800 */
[----:B------:R-:W-:Y:S02]  /*80a0*/  ULDC.64 UR6, c[0x0][0x220] ;  /* 0x0000880000067ab9 */ /* 0x000fe40000000a00 */
[----:B------:R-:W-:-:S08]  /*80b0*/  DADD R26, |R26|, |UR6| ;  /* 0x400000061a1a7e29 */ /* 0x000fd00008000200 */
[----:B------:R-:W-:-:S06]  /*80c0*/  DSETP.GTU.AND P0, PT, |R26|, +INF , PT ;  /* 0x7ff000001a00742a */ /* 0x000fcc0003f0c200 */
[----:B------:R-:W-:Y:S02]  /*80d0*/  FSEL R0, R26, R2, P0 ;  /* 0x000000021a007208 */ /* 0x000fe40000000000 */
[----:B0-----:R-:W-:-:S04]  /*80e0*/  LOP3.LUT R3, R3, 0x80000000, R5, 0xb8, !PT ;  /* 0x8000000003037812 */ /* 0x001fc800078eb805 */
[----:B------:R-:W-:-:S07]  /*80f0*/  FSEL R3, R27, R3, P0 ;  /* 0x000000031b037208 */ /* 0x000fce0000000000 */
.L_x_19547:
[----:B------:R-:W-:Y:S05]  /*8100*/  BSYNC B1 ;  /* 0x0000000000017941 */ /* 0x000fea0003800000 */
.L_x_19546:
        /* <DEDUP_REMOVED lines=23> */
.L_x_19555:
[----:B------:R-:W-:-:S13]  /*8280*/  ISETP.GE.AND P0, PT, R2, R10, PT ;  /* 0x0000000a0200720c */ /* 0x000fda0003f06270 */
[----:B------:R-:W-:Y:S05]  /*8290*/  @P0 BRA `(.L_x_19557) ;  /* 0x0000000000300947 */ /* 0x000fea0003800000 */
[----:B0-----:R-:W0:Y:S01]  /*82a0*/  LDC.64 R4, c[0x0][0x228] ;  /* 0x00008a00ff047b82 */ /* 0x001e220000000a00 */
[----:B------:R-:W-:Y:S02]  /*82b0*/  IMAD.IADD R7, R9, 0x1, R2 ;  /* 0x0000000109077824 */ /* 0x000fe400078e0202 */
[----:B------:R-:W-:Y:S02]  /*82c0*/  VIADD R2, R2, 0x80 ;  /* 0x0000008002027836 */ /* 0x000fe40000000000 */
[----:B0-----:R-:W-:-:S05]  /*82d0*/  IMAD.WIDE.U32 R4, R7, 0x8, R4 ;  /* 0x0000000807047825 */ /* 0x001fca00078e0004 */
[----:B------:R1:W-:Y:S02]  /*82e0*/  STG.E.64 desc[UR4][R4.64], R18 ;  /* 0x0000001204007986 */ /* 0x0003e4000c101b04 */
.L_x_19556:
[----:B------:R-:W-:-:S13]  /*82f0*/  ISETP.GE.AND P0, PT, R2, R10, PT ;  /* 0x0000000a0200720c */ /* 0x000fda0003f06270 */
[----:B------:R-:W-:Y:S05]  /*8300*/  @P0 BRA `(.L_x_19558) ;  /* 0x0000000000340947 */ /* 0x000fea0003800000 */
[----:B01----:R-:W0:Y:S01]  /*8310*/  LDC.64 R4, c[0x0][0x228] ;  /* 0x00008a00ff047b82 */ /* 0x003e220000000a00 */
[----:B------:R-:W-:Y:S02]  /*8320*/  IMAD.IADD R7, R9, 0x1, R2 ;  /* 0x0000000109077824 */ /* 0x000fe400078e0202 */
[----:B------:R-:W-:Y:S02]  /*8330*/  VIADD R2, R2, 0x80 ;  /* 0x0000008002027836 */ /* 0x000fe40000000000 */
[----:B0-----:R-:W-:-:S05]  /*8340*/  IMAD.WIDE.U32 R4, R7, 0x8, R4 ;  /* 0x0000000807047825 */ /* 0x001fca00078e0004 */
[----:B------:R1:W-:Y:S02]  /*8350*/  STG.E.64 desc[UR4][R4.64], R20 ;  /* 0x0000001404007986 */ /* 0x0003e4000c101b04 */
.L_x_19557:
        /* <DEDUP_REMOVED lines=8> */
.L_x_19558:
[----:B------:R-:W-:Y:S05]  /*83e0*/  BSYNC B1 ;  /* 0x0000000000017941 */ /* 0x000fea0003800000 */
.L_x_19554:
[----:B------:R-:W-:-:S13]  /*83f0*/  ISETP.GE.AND P0, PT, R2, R10, PT ;  /* 0x0000000a0200720c */ /* 0x000fda0003f06270 */
[----:B012---:R-:W0:Y:S01]  /*8400*/  @!P0 LDC.64 R4, c[0x0][0x228] ;  /* 0x00008a00ff048b82 */ /* 0x007e220000000a00 */
[----:B------:R-:W-:Y:S02]  /*8410*/  @!P0 IMAD.IADD R7, R9, 0x1, R2 ;  /* 0x0000000109078824 */ /* 0x000fe400078e0202 */
[----:B------:R-:W-:Y:S02]  /*8420*/  @!P0 VIADD R2, R2, 0x80 ;  /* 0x0000008002028836 */ /* 0x000fe40000000000 */
[----:B0-----:R-:W-:-:S05]  /*8430*/  @!P0 IMAD.WIDE.U32 R4, R7, 0x8, R4 ;  /* 0x0000000807048825 */ /* 0x001fca00078e0004 */
[----:B------:R2:W-:Y:S02]  /*8440*/  @!P0 STG.E.64 desc[UR4][R4.64], R24 ;  /* 0x0000001804008986 */ /* 0x0005e4000c101b04 */
.L_x_19559:
[----:B------:R-:W-:Y:S05]  /*8450*/  BSYNC B0 ;  /* 0x0000000000007941 */ /* 0x000fea0003800000 */
.L_x_19553:
        /* <DEDUP_REMOVED lines=9> */
        .weak           $__internal_82_$__cuda_sm20_div_rn_f64_full
        .type           $__internal_82_$__cuda_sm20_div_rn_f64_full,@function
        .size           $__internal_82_$__cuda_sm20_div_rn_f64_full,(.L_x_19758 - $__internal_82_$__cuda_sm20_div_rn_f64_full)
$__internal_82_$__cuda_sm20_div_rn_f64_full:
        /* <DEDUP_REMOVED lines=66> */
.L_x_19561:
        /* <DEDUP_REMOVED lines=16> */
.L_x_19564:
[----:B------:R-:W-:Y:S01]  /*8a10*/  LOP3.LUT R5, R31, 0x80000, RZ, 0xfc, !PT ;  /* 0x000800001f057812 */ /* 0x000fe200078efcff */
[----:B------:R-:W-:Y:S01]  /*8a20*/  IMAD.MOV.U32 R4, RZ, RZ, R30 ;  /* 0x000000ffff047224 */ /* 0x000fe200078e001e */
[----:B------:R-:W-:Y:S06]  /*8a30*/  BRA `(.L_x_19562) ;  /* 0x0000000000087947 */ /* 0x000fec0003800000 */
.L_x_19563:
[----:B------:R-:W-:Y:S01]  /*8a40*/  LOP3.LUT R5, R33, 0x80000, RZ, 0xfc, !PT ;  /* 0x0008000021057812 */ /* 0x000fe200078efcff */
[----:B------:R-:W-:-:S07]  /*8a50*/  IMAD.MOV.U32 R4, RZ, RZ, R32 ;  /* 0x000000ffff047224 */ /* 0x000fce00078e0020 */
.L_x_19562:
[----:B------:R-:W-:Y:S05]  /*8a60*/  BSYNC B0 ;  /* 0x0000000000007941 */ /* 0x000fea0003800000 */
.L_x_19560:
[----:B------:R-:W-:Y:S02]  /*8a70*/  IMAD.MOV.U32 R6, RZ, RZ, R0 ;  /* 0x000000ffff067224 */ /* 0x000fe400078e0000 */
[----:B------:R-:W-:-:S04]  /*8a80*/  IMAD.MOV.U32 R7, RZ, RZ, 0x0 ;  /* 0x00000000ff077424 */ /* 0x000fc800078e00ff */
[----:B------:R-:W-:Y:S05]  /*8a90*/  RET.REL.NODEC R6 `(_ZN2at6native29vectorized_elementwise_kernelILi4ENS0_13AUnaryFunctorIdddZZZNS0_17atan2_kernel_cudaERNS_18TensorIteratorBaseEENKUlvE_clEvENKUlvE_clEvEUlddE_EESt5arrayIPcLm2EEEEviT0_T1_) ;  /* 0xffffff7406587950 */ /* 0x000fea0003c3ffff */
.L_x_19565:
        /* <DEDUP_REMOVED lines=14> */
.L_x_19758:


//--------------------- .text._ZN2at6native29vectorized_elementwise_kernelILi8ENS0_13AUnaryFunctorIdddZZZNS0_17atan2_kernel_cudaERNS_18TensorIteratorBaseEENKUlvE_clEvENKUlvE_clEvEUlddE_EESt5arrayIPcLm2EEEEviT0_T1_ --------------------------
	.section	.text._ZN2at6native29vectorized_elementwise_kernelILi8ENS0_13AUnaryFunctorIdddZZZNS0_17atan2_kernel_cudaERNS_18TensorIteratorBaseEENKUlvE_clEvENKUlvE_clEvEUlddE_EESt5arrayIPcLm2EEEEviT0_T1_,"ax",@progbits
	.align	128
        .global         _ZN2at6native29vectorized_elementwise_kernelILi8ENS0_13AUnaryFunctorIdddZZZNS0_17atan2_kernel_cudaERNS_18TensorIteratorBaseEENKUlvE_clEvENKUlvE_clEvEUlddE_EESt5arrayIPcLm2EEEEviT0_T1_
        .type           _ZN2at6native29vectorized_elementwise_kernelILi8ENS0_13AUnaryFunctorIdddZZZNS0_17atan2_kernel_cudaERNS_18TensorIteratorBaseEENKUlvE_clEvENKUlvE_clEvEUlddE_EESt5arrayIPcLm2EEEEviT0_T1_,@function
        .size           _ZN2at6native29vectorized_elementwise_kernelILi8ENS0_13AUnaryFunctorIdddZZZNS0_17atan2_kernel_cudaERNS_18TensorIteratorBaseEENKUlvE_clEvENKUlvE_clEvEUlddE_EESt5arrayIPcLm2EEEEviT0_T1_,(.L_x_19759 - _ZN2at6native29vectorized_elementwise_kernelILi8ENS0_13AUnaryFunctorIdddZZZNS0_17atan2_kernel_cudaERNS_18TensorIteratorBaseEENKUlvE_clEvENKUlvE_clEvEUlddE_EESt5arrayIPcLm2EEEEviT0_T1_)
        .other          _ZN2at6native29vectorized_elementwise_kernelILi8ENS0_13AUnaryFunctorIdddZZZNS0_17atan2_kernel_cudaERNS_18TensorIteratorBaseEENKUlvE_clEvENKUlvE_clEvEUlddE_EESt5arrayIPcLm2EEEEviT0_T1_,@"STO_CUDA_ENTRY STV_DEFAULT"
_ZN2at6native29vectorized_elementwise_kernelILi8ENS0_13AUnaryFunctorIdddZZZNS0_17atan2_kernel_cudaERNS_18TensorIteratorBaseEENKUlvE_clEvENKUlvE_clEvEUlddE_EESt5arrayIPcLm2EEEEviT0_T1_:
.text._ZN2at6native29vectorized_elementwise_kernelILi8ENS0_13AUnaryFunctorIdddZZZNS0_17atan2_kernel_cudaERNS_18TensorIteratorBaseEENKUlvE_clEvENKUlvE_clEvEUlddE_EESt5arrayIPcLm2EEEEviT0_T1_:
        /* <DEDUP_REMOVED lines=45> */
[----:B-----5:R-:W-:Y:S05]  /*02d0*/  CALL.REL.NOINC `($__internal_83_$__cuda_sm20_div_rn_f64_full) ;  /* 0x0000008000847944 */ /* 0x020fea0003c00000 */
.L_x_19570:
[----:B------:R-:W-:Y:S05]  /*02e0*/  BSYNC B2 ;  /* 0x0000000000027941 */ /* 0x000fea0003800000 */
.L_x_19569:
        /* <DEDUP_REMOVED lines=82> */
.L_x_19568:
[----:B------:R-:W-:-:S04]  /*0810*/  ISETP.GE.AND P0, PT, R25, RZ, PT ;  /* 0x000000ff1900720c */ /* 0x000fc80003f06270 */
[----:B------:R-:W-:Y:S02]  /*0820*/  FSEL R42, RZ, 3.37028055040000000000e+12, P0 ;  /* 0x54442d18ff2a7808 */ /* 0x000fe40000000000 */
[----:B------:R-:W-:-:S07]  /*0830*/  FSEL R43, RZ, 2.1426990032196044922, P0 ;  /* 0x400921fbff2b7808 */ /* 0x000fce0000000000 */
.L_x_19571:
[----:B------:R-:W-:Y:S05]  /*0840*/  BSYNC B1 ;  /* 0x0000000000017941 */ /* 0x000fea0003800000 */
.L_x_19567:
        /* <DEDUP_REMOVED lines=27> */
.L_x_19575:
[----:B------:R-:W-:Y:S05]  /*0a00*/  BSYNC B2 ;  /* 0x0000000000027941 */ /* 0x000fea0003800000 */
.L_x_19574:
        /* <DEDUP_REMOVED lines=82> */
.L_x_19573:
[----:B------:R-:W-:-:S04]  /*0f30*/  ISETP.GE.AND P0, PT, R27, RZ, PT ;  /* 0x000000ff1b00720c */ /* 0x000fc80003f06270 */
[----:B------:R-:W-:Y:S02]  /*0f40*/  FSEL R10, RZ, 3.37028055040000000000e+12, P0 ;  /* 0x54442d18ff0a7808 */ /* 0x000fe40000000000 */
[----:B------:R-:W-:-:S07]  /*0f50*/  FSEL R11, RZ, 2.1426990032196044922, P0 ;  /* 0x400921fbff0b7808 */ /* 0x000fce0000000000 */
.L_x_19576:
[----:B------:R-:W-:Y:S05]  /*0f60*/  BSYNC B1 ;  /* 0x0000000000017941 */ /* 0x000fea0003800000 */
.L_x_19572:
        /* <DEDUP_REMOVED lines=26> */
[----:B------:R-:W-:Y:S05]  /*1110*/  CALL.REL.NOINC `($__internal_83_$__cuda_sm20_div_rn_f64_full) ;  /* 0x0000007000f47944 */ /* 0x000fea0003c00000 */
.L_x_19580:
[----:B------:R-:W-:Y:S05]  /*1120*/  BSYNC B2 ;  /* 0x0000000000027941 */ /* 0x000fea0003800000 */
.L_x_19579:
        /* <DEDUP_REMOVED lines=82> */
.L_x_19578:
[----:B------:R-:W-:-:S04]  /*1650*/  ISETP.GE.AND P0, PT, R21, RZ, PT ;  /* 0x000000ff1500720c */ /* 0x000fc80003f06270 */
[----:B------:R-:W-:Y:S02]  /*1660*/  FSEL R6, RZ, 3.37028055040000000000e+12, P0 ;  /* 0x54442d18ff067808 */ /* 0x000fe40000000000 */
[----:B------:R-:W-:-:S07]  /*1670*/  FSEL R7, RZ, 2.1426990032196044922, P0 ;  /* 0x400921fbff077808 */ /* 0x000fce0000000000 */
.L_x_19581:
[----:B------:R-:W-:Y:S05]  /*1680*/  BSYNC B1 ;  /* 0x0000000000017941 */ /* 0x000fea0003800000 */
.L_x_19577:
        /* <DEDUP_REMOVED lines=33> */
[----:B------:R-:W-:Y:S05]  /*18a0*/  CALL.REL.NOINC `($__internal_83_$__cuda_sm20_div_rn_f64_full) ;  /* 0x0000006c00107944 */ /* 0x000fea0003c00000 */
.L_x_19583:
[----:B------:R-:W-:Y:S05]  /*18b0*/  BSYNC B1 ;  /* 0x0000000000017941 */ /* 0x000fea0003800000 */
.L_x_19582:
        /* <DEDUP_REMOVED lines=92> */
.L_x_19585:
[----:B------:R-:W-:Y:S02]  /*1e80*/  FSEL R8, RZ, 3.37028055040000000000e+12, P3 ;  /* 0x54442d18ff087808 */ /* 0x000fe40001800000 */
[----:B------:R-:W-:-:S07]  /*1e90*/  FSEL R9, RZ, 2.1426990032196044922, P3 ;  /* 0x400921fbff097808 */ /* 0x000fce0001800000 */
.L_x_19586:
[----:B------:R-:W-:Y:S05]  /*1ea0*/  BSYNC B0 ;  /* 0x0000000000007941 */ /* 0x000fea0003800000 */
.L_x_19584:
        /* <DEDUP_REMOVED lines=32> */
.L_x_19588:
[----:B------:R-:W-:Y:S05]  /*20b0*/  BSYNC B1 ;  /* 0x0000000000017941 */ /* 0x000fea0003800000 */
.L_x_19587:
        /* <DEDUP_REMOVED lines=83> */
.L_x_19590:
[----:B------:R-:W-:Y:S02]  /*25f0*/  FSEL R6, RZ, 3.37028055040000000000e+12, P0 ;  /* 0x54442d18ff067808 */ /* 0x000fe40000000000 */
[----:B------:R-:W-:-:S07]  /*2600*/  FSEL R7, RZ, 2.1426990032196044922, P0 ;  /* 0x400921fbff077808 */ /* 0x000fce0000000000 */
.L_x_19591:
[----:B------:R-:W-:Y:S05]  /*2610*/  BSYNC B0 ;  /* 0x0000000000007941 */ /* 0x000fea0003800000 */
.L_x_19589:
        /* <DEDUP_REMOVED lines=33> */
.L_x_19593:
[----:B------:R-:W-:Y:S05]  /*2830*/  BSYNC B1 ;  /* 0x0000000000017941 */ /* 0x000fea0003800000 */
.L_x_19592:
        /* <DEDUP_REMOVED lines=83> */
.L_x_19595:
[----:B------:R-:W-:Y:S02]  /*2d70*/  FSEL R6, RZ, 3.37028055040000000000e+12, P0 ;  /* 0x54442d18ff067808 */ /* 0x000fe40000000000 */
[----:B------:R-:W-:-:S07]  /*2d80*/  FSEL R7, RZ, 2.1426990032196044922, P0 ;  /* 0x400921fbff077808 */ /* 0x000fce0000000000 */
.L_x_19596:
[----:B------:R-:W-:Y:S05]  /*2d90*/  BSYNC B0 ;  /* 0x0000000000007941 */ /* 0x000fea0003800000 */
.L_x_19594:
        /* <DEDUP_REMOVED lines=33> */
.L_x_19598:
[----:B------:R-:W-:Y:S05]  /*2fb0*/  BSYNC B1 ;  /* 0x0000000000017941 */ /* 0x000fea0003800000 */
.L_x_19597:
        /* <DEDUP_REMOVED lines=83> */
.L_x_19600:
[----:B------:R-:W-:Y:S02]  /*34f0*/  FSEL R6, RZ, 3.37028055040000000000e+12, P0 ;  /* 0x54442d18ff067808 */ /* 0x000fe40000000000 */
[----:B------:R-:W-:-:S07]  /*3500*/  FSEL R7, RZ, 2.1426990032196044922, P0 ;  /* 0x400921fbff077808 */ /* 0x000fce0000000000 */
.L_x_19601:
[----:B------:R-:W-:Y:S05]  /*3510*/  BSYNC B0 ;  /* 0x0000000000007941 */ /* 0x000fea0003800000 */
.L_x_19599:
        /* <DEDUP_REMOVED lines=32> */
[----:B------:R-:W-:Y:S05]  /*3720*/  CALL.REL.NOINC `($__internal_83_$__cuda_sm20_div_rn_f64_full) ;  /* 0x0000004c00707944 */ /* 0x000fea0003c00000 */
.L_x_19603:
[----:B------:R-:W-:Y:S05]  /*3730*/  BSYNC B1 ;  /* 0x0000000000017941 */ /* 0x000fea0003800000 */
.L_x_19602:
        /* <DEDUP_REMOVED lines=83> */
.L_x_19605:
[----:B------:R-:W-:Y:S02]  /*3c70*/  FSEL R4, RZ, 3.37028055040000000000e+12, P0 ;  /* 0x54442d18ff047808 */ /* 0x000fe40000000000 */
[----:B------:R-:W-:-:S07]  /*3c80*/  FSEL R5, RZ, 2.1426990032196044922, P0 ;  /* 0x400921fbff057808 */ /* 0x000fce0000000000 */
.L_x_19606:
[----:B------:R-:W-:Y:S05]  /*3c90*/  BSYNC B0 ;  /* 0x0000000000007941 */ /* 0x000fea0003800000 */
.L_x_19604:
        /* <DEDUP_REMOVED lines=26> */
.L_x_19566:
        /* <DEDUP_REMOVED lines=85> */
.L_x_19610:
[----:B------:R-:W-:Y:S05]  /*4390*/  BSYNC B2 ;  /* 0x0000000000027941 */ /* 0x000fea0003800000 */
.L_x_19609:
        /* <DEDUP_REMOVED lines=83> */
.L_x_19612:
[----:B------:R-:W-:Y:S02]  /*48d0*/  FSEL R2, RZ, 3.37028055040000000000e+12, P0 ;  /* 0x54442d18ff027808 */ /* 0x000fe40000000000 */
[----:B------:R-:W-:-:S07]  /*48e0*/  FSEL R3, RZ, 2.1426990032196044922, P0 ;  /* 0x400921fbff037808 */ /* 0x000fce0000000000 */
.L_x_19613:
[----:B------:R-:W-:Y:S05]  /*48f0*/  BSYNC B0 ;  /* 0x0000000000007941 */ /* 0x000fea0003800000 */
.L_x_19611:
[----:B------:R-:W0:Y:S01]  /*4900*/  LDC R5, c[0x0][0x224] ;  /* 0x00008900ff057b82 */ /* 0x000e220000000800 */
[----:B------:R-:W-:Y:S02]  /*4910*/  ULDC.64 UR6, c[0x0][0x220] ;  /* 0x0000880000067ab9 */ /* 0x000fe40000000a00 */
[----:B------:R-:W-:-:S08]  /*4920*/  DADD R12, |R12|, |UR6| ;  /* 0x400000060c0c7e29 */ /* 0x000fd00008000200 */
[----:B------:R-:W-:-:S06]  /*4930*/  DSETP.GTU.AND P0, PT, |R12|, +INF , PT ;  /* 0x7ff000000c00742a */ /* 0x000fcc0003f0c200 */
[----:B------:R-:W-:Y:S02]  /*4940*/  FSEL R12, R12, R2, P0 ;  /* 0x000000020c0c7208 */ /* 0x000fe40000000000 */
[----:B0-----:R-:W-:-:S04]  /*4950*/  LOP3.LUT R3, R3, 0x80000000, R5, 0xb8, !PT ;  /* 0x8000000003037812 */ /* 0x001fc800078eb805 */
[----:B------:R-:W-:-:S07]  /*4960*/  FSEL R13, R13, R3, P0 ;  /* 0x000000030d0d7208 */ /* 0x000fce0000000000 */
.L_x_19608:
[----:B------:R-:W-:Y:S05]  /*4970*/  BSYNC B1 ;  /* 0x0000000000017941 */ /* 0x000fea0003800000 */
.L_x_19607:
        /* <DEDUP_REMOVED lines=32> */
.L_x_19617:
[----:B------:R-:W-:Y:S05]  /*4b80*/  BSYNC B2 ;  /* 0x0000000000027941 */ /* 0x000fea0003800000 */
.L_x_19616:
        /* <DEDUP_REMOVED lines=83> */
.L_x_19619:
[----:B------:R-:W-:Y:S02]  /*50c0*/  FSEL R2, RZ, 3.37028055040000000000e+12, P0 ;  /* 0x54442d18ff027808 */ /* 0x000fe40000000000 */
[----:B------:R-:W-:-:S07]  /*50d0*/  FSEL R3, RZ, 2.1426990032196044922, P0 ;  /* 0x400921fbff037808 */ /* 0x000fce0000000000 */
.L_x_19620:
[----:B------:R-:W-:Y:S05]  /*50e0*/  BSYNC B0 ;  /* 0x0000000000007941 */ /* 0x000fea0003800000 */
.L_x_19618:
[----:B------:R-:W0:Y:S01]  /*50f0*/  LDC R5, c[0x0][0x224] ;  /* 0x00008900ff057b82 */ /* 0x000e220000000800 */
[----:B------:R-:W-:Y:S02]  /*5100*/  ULDC.64 UR6, c[0x0][0x220] ;  /* 0x0000880000067ab9 */ /* 0x000fe40000000a00 */
[----:B------:R-:W-:-:S08]  /*5110*/  DADD R14, |R14|, |UR6| ;  /* 0x400000060e0e7e29 */ /* 0x000fd00008000200 */
[----:B------:R-:W-:-:S06]  /*5120*/  DSETP.GTU.AND P0, PT, |R14|, +INF , PT ;  /* 0x7ff000000e00742a */ /* 0x000fcc0003f0c200 */
[----:B------:R-:W-:Y:S02]  /*5130*/  FSEL R14, R14, R2, P0 ;  /* 0x000000020e0e7208 */ /* 0x000fe40000000000 */
[----:B0-----:R-:W-:-:S04]  /*5140*/  LOP3.LUT R3, R3, 0x80000000, R5, 0xb8, !PT ;  /* 0x8000000003037812 */ /* 0x001fc800078eb805 */
[----:B------:R-:W-:-:S07]  /*5150*/  FSEL R15, R15, R3, P0 ;  /* 0x000000030f0f7208 */ /* 0x000fce0000000000 */
.L_x_19615:
[----:B------:R-:W-:Y:S05]  /*5160*/  BSYNC B1 ;  /* 0x0000000000017941 */ /* 0x000fea0003800000 */
.L_x_19614:
        /* <DEDUP_REMOVED lines=32> */
.L_x_19624:
[----:B------:R-:W-:Y:S05]  /*5370*/  BSYNC B2 ;  /* 0x0000000000027941 */ /* 0x000fea0003800000 */
.L_x_19623:
        /* <DEDUP_REMOVED lines=83> */
.L_x_19626:
[----:B------:R-:W-:Y:S02]  /*58b0*/  FSEL R2, RZ, 3.37028055040000000000e+12, P0 ;  /* 0x54442d18ff027808 */ /* 0x000fe40000000000 */
[----:B------:R-:W-:-:S07]  /*58c0*/  FSEL R3, RZ, 2.1426990032196044922, P0 ;  /* 0x400921fbff037808 */ /* 0x000fce0000000000 */
.L_x_19627:
[----:B------:R-:W-:Y:S05]  /*58d0*/  BSYNC B0 ;  /* 0x0000000000007941 */ /* 0x000fea0003800000 */
.L_x_19625:
[----:B------:R-:W0:Y:S01]  /*58e0*/  LDC R5, c[0x0][0x224] ;  /* 0x00008900ff057b82 */ /* 0x000e220000000800 */
[----:B------:R-:W-:Y:S02]  /*58f0*/  ULDC.64 UR6, c[0x0][0x220] ;  /* 0x0000880000067ab9 */ /* 0x000fe40000000a00 */
[----:B------:R-:W-:-:S08]  /*5900*/  DADD R16, |R16|, |UR6| ;  /* 0x4000000610107e29 */ /* 0x000fd00008000200 */
[----:B------:R-:W-:-:S06]  /*5910*/  DSETP.GTU.AND P0, PT, |R16|, +INF , PT ;  /* 0x7ff000001000742a */ /* 0x000fcc0003f0c200 */
[----:B------:R-:W-:Y:S02]  /*5920*/  FSEL R16, R16, R2, P0 ;  /* 0x0000000210107208 */ /* 0x000fe40000000000 */
[----:B0-----:R-:W-:-:S04]  /*5930*/  LOP3.LUT R3, R3, 0x80000000, R5, 0xb8, !PT ;  /* 0x8000000003037812 */ /* 0x001fc800078eb805 */
[----:B------:R-:W-:-:S07]  /*5940*/  FSEL R17, R17, R3, P0 ;  /* 0x0000000311117208 */ /* 0x000fce0000000000 */
.L_x_19622:
[----:B------:R-:W-:Y:S05]  /*5950*/  BSYNC B1 ;  /* 0x0000000000017941 */ /* 0x000fea0003800000 */
.L_x_19621:
        /* <DEDUP_REMOVED lines=32> */
.L_x_19631:
[----:B------:R-:W-:Y:S05]  /*5b60*/  BSYNC B2 ;  /* 0x0000000000027941 */ /* 0x000fea0003800000 */
.L_x_19630:
        /* <DEDUP_REMOVED lines=83> */
.L_x_19633:
[----:B------:R-:W-:Y:S02]  /*60a0*/  FSEL R2, RZ, 3.37028055040000000000e+12, P0 ;  /* 0x54442d18ff027808 */ /* 0x000fe40000000000 */
[----:B------:R-:W-:-:S07]  /*60b0*/  FSEL R3, RZ, 2.1426990032196044922, P0 ;  /* 0x400921fbff037808 */ /* 0x000fce0000000000 */
.L_x_19634:
[----:B------:R-:W-:Y:S05]  /*60c0*/  BSYNC B0 ;  /* 0x0000000000007941 */ /* 0x000fea0003800000 */
.L_x_19632:
[----:B------:R-:W0:Y:S01]  /*60d0*/  LDC R5, c[0x0][0x224] ;  /* 0x00008900ff057b82 */ /* 0x000e220000000800 */
[----:B------:R-:W-:Y:S02]  /*60e0*/  ULDC.64 UR6, c[0x0][0x220] ;  /* 0x0000880000067ab9 */ /* 0x000fe40000000a00 */
[----:B------:R-:W-:-:S08]  /*60f0*/  DADD R18, |R18|, |UR6| ;  /* 0x4000000612127e29 */ /* 0x000fd00008000200 */
[----:B------:R-:W-:-:S06]  /*6100*/  DSETP.GTU.AND P0, PT, |R18|, +INF , PT ;  /* 0x7ff000001200742a */ /* 0x000fcc0003f0c200 */
[----:B------:R-:W-:Y:S02]  /*6110*/  FSEL R18, R18, R2, P0 ;  /* 0x0000000212127208 */ /* 0x000fe40000000000 */
[----:B0-----:R-:W-:-:S04]  /*6120*/  LOP3.LUT R3, R3, 0x80000000, R5, 0xb8, !PT ;  /* 0x8000000003037812 */ /* 0x001fc800078eb805 */
[----:B------:R-:W-:-:S07]  /*6130*/  FSEL R19, R19, R3, P0 ;  /* 0x0000000313137208 */ /* 0x000fce0000000000 */
.L_x_19629:
[----:B------:R-:W-:Y:S05]  /*6140*/  BSYNC B1 ;  /* 0x0000000000017941 */ /* 0x000fea0003800000 */
.L_x_19628:
        /* <DEDUP_REMOVED lines=32> */
.L_x_19638:
[----:B------:R-:W-:Y:S05]  /*6350*/  BSYNC B2 ;  /* 0x0000000000027941 */ /* 0x000fea0003800000 */
.L_x_19637:
        /* <DEDUP_REMOVED lines=83> */
.L_x_19640:
[----:B------:R-:W-:Y:S02]  /*6890*/  FSEL R2, RZ, 3.37028055040000000000e+12, P0 ;  /* 0x54442d18ff027808 */ /* 0x000fe40000000000 */
[----:B------:R-:W-:-:S07]  /*68a0*/  FSEL R3, RZ, 2.1426990032196044922, P0 ;  /* 0x400921fbff037808 */ /* 0x000fce0000000000 */
.L_x_19641:
[----:B------:R-:W-:Y:S05]  /*68b0*/  BSYNC B0 ;  /* 0x0000000000007941 */ /* 0x000fea0003800000 */
.L_x_19639:
[----:B------:R-:W0:Y:S01]  /*68c0*/  LDC R5, c[0x0][0x224] ;  /* 0x00008900ff057b82 */ /* 0x000e220000000800 */
[----:B------:R-:W-:Y:S02]  /*68d0*/  ULDC.64 UR6, c[0x0][0x220] ;  /* 0x0000880000067ab9 */ /* 0x000fe40000000a00 */
[----:B------:R-:W-:-:S08]  /*68e0*/  DADD R20, |R20|, |UR6| ;  /* 0x4000000614147e29 */ /* 0x000fd00008000200 */
[----:B------:R-:W-:-:S06]  /*68f0*/  DSETP.GTU.AND P0, PT, |R20|, +INF , PT ;  /* 0x7ff000001400742a */ /* 0x000fcc0003f0c200 */
[----:B------:R-:W-:Y:S02]  /*6900*/  FSEL R20, R20, R2, P0 ;  /* 0x0000000214147208 */ /* 0x000fe40000000000 */
[----:B0-----:R-:W-:-:S04]  /*6910*/  LOP3.LUT R3, R3, 0x80000000, R5, 0xb8, !PT ;  /* 0x8000000003037812 */ /* 0x001fc800078eb805 */
[----:B------:R-:W-:-:S07]  /*6920*/  FSEL R21, R21, R3, P0 ;  /* 0x0000000315157208 */ /* 0x000fce0000000000 */
.L_x_19636:
[----:B------:R-:W-:Y:S05]  /*6930*/  BSYNC B1 ;  /* 0x0000000000017941 */ /* 0x000fea0003800000 */
.L_x_19635:
        /* <DEDUP_REMOVED lines=32> */
.L_x_19645:
[----:B------:R-:W-:Y:S05]  /*6b40*/  BSYNC B2 ;  /* 0x0000000000027941 */ /* 0x000fea0003800000 */
.L_x_19644:
        /* <DEDUP_REMOVED lines=83> */
.L_x_19647:
[----:B------:R-:W-:Y:S02]  /*7080*/  FSEL R2, RZ, 3.37028055040000000000e+12, P0 ;  /* 0x54442d18ff027808 */ /* 0x000fe40000000000 */
[----:B------:R-:W-:-:S07]  /*7090*/  FSEL R3, RZ, 2.1426990032196044922, P0 ;  /* 0x400921fbff037808 */ /* 0x000fce0000000000 */
.L_x_19648:
[----:B------:R-:W-:Y:S05]  /*70a0*/  BSYNC B0 ;  /* 0x0000000000007941 */ /* 0x000fea0003800000 */
.L_x_19646:
[----:B------:R-:W0:Y:S01]  /*70b0*/  LDC R5, c[0x0][0x224] ;  /* 0x00008900ff057b82 */ /* 0x000e220000000800 */
[----:B------:R-:W-:Y:S02]  /*70c0*/  ULDC.64 UR6, c[0x0][0x220] ;  /* 0x0000880000067ab9 */ /* 0x000fe40000000a00 */
[----:B------:R-:W-:-:S08]  /*70d0*/  DADD R22, |R22|, |UR6| ;  /* 0x4000000616167e29 */ /* 0x000fd00008000200 */
[----:B------:R-:W-:-:S06]  /*70e0*/  DSETP.GTU.AND P0, PT, |R22|, +INF , PT ;  /* 0x7ff000001600742a */ /* 0x000fcc0003f0c200 */
[----:B------:R-:W-:Y:S02]  /*70f0*/  FSEL R22, R22, R2, P0 ;  /* 0x0000000216167208 */ /* 0x000fe40000000000 */
[----:B0-----:R-:W-:-:S04]  /*7100*/  LOP3.LUT R3, R3, 0x80000000, R5, 0xb8, !PT ;  /* 0x8000000003037812 */ /* 0x001fc800078eb805 */
[----:B------:R-:W-:-:S07]  /*7110*/  FSEL R23, R23, R3, P0 ;  /* 0x0000000317177208 */ /* 0x000fce0000000000 */
.L_x_19643:
[----:B------:R-:W-:Y:S05]  /*7120*/  BSYNC B1 ;  /* 0x0000000000017941 */ /* 0x000fea0003800000 */
.L_x_19642:
        /* <DEDUP_REMOVED lines=32> */
.L_x_19652:
[----:B------:R-:W-:Y:S05]  /*7330*/  BSYNC B2 ;  /* 0x0000000000027941 */ /* 0x000fea0003800000 */
.L_x_19651:
        /* <DEDUP_REMOVED lines=83> */
.L_x_19654:
[----:B------:R-:W-:Y:S02]  /*7870*/  FSEL R2, RZ, 3.37028055040000000000e+12, P0 ;  /* 0x54442d18ff027808 */ /* 0x000fe40000000000 */
[----:B------:R-:W-:-:S07]  /*7880*/  FSEL R3, RZ, 2.1426990032196044922, P0 ;  /* 0x400921fbff037808 */ /* 0x000fce0000000000 */
.L_x_19655:
[----:B------:R-:W-:Y:S05]  /*7890*/  BSYNC B0 ;  /* 0x0000000000007941 */ /* 0x000fea0003800000 */
.L_x_19653:
[----:B------:R-:W0:Y:S01]  /*78a0*/  LDC R5, c[0x0][0x224] ;  /* 0x00008900ff057b82 */ /* 0x000e220000000800 */
[----:B------:R-:W-:Y:S02]  /*78b0*/  ULDC.64 UR6, c[0x0][0x220] ;  /* 0x0000880000067ab9 */ /* 0x000fe40000000a00 */
[----:B------:R-:W-:-:S08]  /*78c0*/  DADD R24, |R24|, |UR6| ;  /* 0x4000000618187e29 */ /* 0x000fd00008000200 */
[----:B------:R-:W-:-:S06]  /*78d0*/  DSETP.GTU.AND P0, PT, |R24|, +INF , PT ;  /* 0x7ff000001800742a */ /* 0x000fcc0003f0c200 */
[----:B------:R-:W-:Y:S02]  /*78e0*/  FSEL R24, R24, R2, P0 ;  /* 0x0000000218187208 */ /* 0x000fe40000000000 */
[----:B0-----:R-:W-:-:S04]  /*78f0*/  LOP3.LUT R3, R3, 0x80000000, R5, 0xb8, !PT ;  /* 0x8000000003037812 */ /* 0x001fc800078eb805 */
[----:B------:R-:W-:-:S07]  /*7900*/  FSEL R25, R25, R3, P0 ;  /* 0x0000000319197208 */ /* 0x000fce0000000000 */
.L_x_19650:
[----:B------:R-:W-:Y:S05]  /*7910*/  BSYNC B1 ;  /* 0x0000000000017941 */ /* 0x000fea0003800000 */
.L_x_19649:
        /* <DEDUP_REMOVED lines=32> */
.L_x_19659:
[----:B------:R-:W-:Y:S05]  /*7b20*/  BSYNC B2 ;  /* 0x0000000000027941 */ /* 0x000fea0003800000 */
.L_x_19658:
        /* <DEDUP_REMOVED lines=83> */
.L_x_19661:
[----:B------:R-:W-:Y:S02]  /*8060*/  FSEL R2, RZ, 3.37028055040000000000e+12, P0 ;  /* 0x54442d18ff027808 */ /* 0x000fe40000000000 */
[----:B------:R-:W-:-:S07]  /*8070*/  FSEL R3, RZ, 2.1426990032196044922, P0 ;  /* 0x400921fbff037808 */ /* 0x000fce0000000000 */
.L_x_19662:
[----:B------:R-:W-:Y:S05]  /*8080*/  BSYNC B0 ;  /* 0x0000000000007941 */ /* 0x000fea0003800000 */
.L_x_19660:
[----:B------:R-:W0:Y:S01]  /*8090*/  LDC R5, c[0x0][0x224] ;  /* 0x00008900ff057b82 */ /* 0x000e220000000800 */
[----:B------:R-:W-:Y:S02]  /*80a0*/  ULDC.64 UR6, c[0x0][0x220] ;  /* 0x0000880000067ab9 */ /* 0x000fe40000000a00 */
[----:B------:R-:W-:-:S08]  /*80b0*/  DADD R26, |R26|, |UR6| ;  /* 0x400000061a1a7e29 */ /* 0x000fd00008000200 */
[----:B------:R-:W-:-:S06]  /*80c0*/  DSETP.GTU.AND P0, PT, |R26|, +INF , PT ;  /* 0x7ff000001a00742a */ /* 0x000fcc0003f0c200 */
[----:B------:R-:W-:Y:S02]  /*80d0*/  FSEL R0, R26, R2, P0 ;  /* 0x000000021a007208 */ /* 0x000fe40000000000 */
[----:B0-----:R-:W-:-:S04]  /*80e0*/  LOP3.LUT R3, R3, 0x80000000, R5, 0xb8, !PT ;  /* 0x8000000003037812 */ /* 0x001fc800078eb805 */
[----:B------:R-:W-:-:S07]  /*80f0*/  FSEL R3, R27, R3, P0 ;  /* 0x000000031b037208 */ /* 0x000fce0000000000 */
.L_x_19657:
[----:B------:R-:W-:Y:S05]  /*8100*/  BSYNC B1 ;  /* 0x0000000000017941 */ /* 0x000fea0003800000 */
.L_x_19656:
        /* <DEDUP_REMOVED lines=23> */
.L_x_19665:
[----:B------:R-:W-:-:S13]  /*8280*/  ISETP.GE.AND P0, PT, R2, R10, PT ;  /* 0x0000000a0200720c */ /* 0x000fda0003f06270 */
[----:B------:R-:W-:Y:S05]  /*8290*/  @P0 BRA `(.L_x_19667) ;  /* 0x0000000000300947 */ /* 0x000fea0003800000 */
[----:B0-----:R-:W0:Y:S01]  /*82a0*/  LDC.64 R4, c[0x0][0x228] ;  /* 0x00008a00ff047b82 */ /* 0x001e220000000a00 */
[----:B------:R-:W-:Y:S02]  /*82b0*/  IMAD.IADD R7, R9, 0x1, R2 ;  /* 0x0000000109077824 */ /* 0x000fe400078e0202 */
[----:B------:R-:W-:Y:S02]  /*82c0*/  VIADD R2, R2, 0x80 ;  /* 0x0000008002027836 */ /* 0x000fe40000000000 */
[----:B0-----:R-:W-:-:S05]  /*82d0*/  IMAD.WIDE.U32 R4, R7, 0x8, R4 ;  /* 0x0000000807047825 */ /* 0x001fca00078e0004 */
[----:B------:R1:W-:Y:S02]  /*82e0*/  STG.E.64 desc[UR4][R4.64], R18 ;  /* 0x0000001204007986 */ /* 0x0003e4000c101b04 */
.L_x_19666:
[----:B------:R-:W-:-:S13]  /*82f0*/  ISETP.GE.AND P0, PT, R2, R10, PT ;  /* 0x0000000a0200720c */ /* 0x000fda0003f06270 */
[----:B------:R-:W-:Y:S05]  /*8300*/  @P0 BRA `(.L_x_19668) ;  /* 0x0000000000340947 */ /* 0x000fea0003800000 */
[----:B01----:R-:W0:Y:S01]  /*8310*/  LDC.64 R4, c[0x0][0x228] ;  /* 0x00008a00ff047b82 */ /* 0x003e220000000a00 */
[----:B------:R-:W-:Y:S02]  /*8320*/  IMAD.IADD R7, R9, 0x1, R2 ;  /* 0x0000000109077824 */ /* 0x000fe400078e0202 */
[----:B------:R-:W-:Y:S02]  /*8330*/  VIADD R2, R2, 0x80 ;  /* 0x0000008002027836 */ /* 0x000fe40000000000 */
[----:B0-----:R-:W-:-:S05]  /*8340*/  IMAD.WIDE.U32 R4, R7, 0x8, R4 ;  /* 0x0000000807047825 */ /* 0x001fca00078e0004 */
[----:B------:R1:W-:Y:S02]  /*8350*/  STG.E.64 desc[UR4][R4.64], R20 ;  /* 0x0000001404007986 */ /* 0x0003e4000c101b04 */
.L_x_19667:
        /* <DEDUP_REMOVED lines=8> */
.L_x_19668:
[----:B------:R-:W-:Y:S05]  /*83e0*/  BSYNC B1 ;  /* 0x0000000000017941 */ /* 0x000fea0003800000 */
.L_x_19664:
[----:B------:R-:W-:-:S13]  /*83f0*/  ISETP.GE.AND P0, PT, R2, R10, PT ;  /* 0x0000000a0200720c */ /* 0x000fda0003f06270 */
[----:B012---:R-:W0:Y:S01]  /*8400*/  @!P0 LDC.64 R4, c[0x0][0x228] ;  /* 0x00008a00ff048b82 */ /* 0x007e220000000a00 */
[----:B------:R-:W-:Y:S02]  /*8410*/  @!P0 IMAD.IADD R7, R9, 0x1, R2 ;  /* 0x0000000109078824 */ /* 0x000fe400078e0202 */
[----:B------:R-:W-:Y:S02]  /*8420*/  @!P0 VIADD R2, R2, 0x80 ;  /* 0x0000008002028836 */ /* 0x000fe40000000000 */
[----:B0-----:R-:W-:-:S05]  /*8430*/  @!P0 IMAD.WIDE.U32 R4, R7, 0x8, R4 ;  /* 0x0000000807048825 */ /* 0x001fca00078e0004 */
[----:B------:R2:W-:Y:S02]  /*8440*/  @!P0 STG.E.64 desc[UR4][R4.64], R24 ;  /* 0x0000001804008986 */ /* 0x0005e4000c101b04 */
.L_x_19669:
[----:B------:R-:W-:Y:S05]  /*8450*/  BSYNC B0 ;  /* 0x0000000000007941 */ /* 0x000fea0003800000 */
.L_x_19663:
        /* <DEDUP_REMOVED lines=9> */
        .weak           $__internal_83_$__cuda_sm20_div_rn_f64_full
        .type           $__internal_83_$__cuda_sm20_div_rn_f64_full,@function
        .size           $__internal_83_$__cuda_sm20_div_rn_f64_full,(.L_x_19759 - $__internal_83_$__cuda_sm20_div_rn_f64_full)
$__internal_83_$__cuda_sm20_div_rn_f64_full:
        /* <DEDUP_REMOVED lines=66> */
.L_x_19671:
        /* <DEDUP_REMOVED lines=16> */
.L_x_19674:
[----:B------:R-:W-:Y:S01]  /*8a10*/  LOP3.LUT R5, R31, 0x80000, RZ, 0xfc, !PT ;  /* 0x000800001f057812 */ /* 0x000fe200078efcff */
[----:B------:R-:W-:Y:S01]  /*8a20*/  IMAD.MOV.U32 R4, RZ, RZ, R30 ;  /* 0x000000ffff047224 */ /* 0x000fe200078e001e */
[----:B------:R-:W-:Y:S06]  /*8a30*/  BRA `(.L_x_19672) ;  /* 0x0000000000087947 */ /* 0x000fec0003800000 */
.L_x_19673:
[----:B------:R-:W-:Y:S01]  /*8a40*/  LOP3.LUT R5, R33, 0x80000, RZ, 0xfc, !PT ;  /* 0x0008000021057812 */ /* 0x000fe200078efcff */
[----:B------:R-:W-:-:S07]  /*8a50*/  IMAD.MOV.U32 R4, RZ, RZ, R32 ;  /* 0x000000ffff047224 */ /* 0x000fce00078e0020 */
.L_x_19672:
[----:B------:R-:W-:Y:S05]  /*8a60*/  BSYNC B0 ;  /* 0x0000000000007941 */ /* 0x000fea0003800000 */
.L_x_19670:
[----:B------:R-:W-:Y:S02]  /*8a70*/  IMAD.MOV.U32 R6, RZ, RZ, R0 ;  /* 0x000000ffff067224 */ /* 0x000fe400078e0000 */
[----:B------:R-:W-:-:S04]  /*8a80*/  IMAD.MOV.U32 R7, RZ, RZ, 0x0 ;  /* 0x00000000ff077424 */ /* 0x000fc800078e00ff */
[----:B------:R-:W-:Y:S05]  /*8a90*/  RET.REL.NODEC R6 `(_ZN2at6native29vectorized_elementwise_kernelILi8ENS0_13AUnaryFunctorIdddZZZNS0_17atan2_kernel_cudaERNS_18TensorIteratorBaseEENKUlvE_clEvENKUlvE_clEvEUlddE_EESt5arrayIPcLm2EEEEviT0_T1_) ;  /* 0xffffff7406587950 */ /* 0x000fea0003c3ffff */
.L_x_19675:
        /* <DEDUP_REMOVED lines=14> */
.L_x_19759:


//--------------------- .nv.global.init           --------------------------
	.section	.nv.global.init,"aw",@progbits
.nv.global.init:
	.type		$str$6,@object
	.size		$str$6,(__unnamed_1 - $str$6)
$str$6:
        /*0000*/ 	.byte	0x66, 0x61, 0x6c, 0x73, 0x65, 0x00
	.type		__unnamed_1,@object
	.size		__unnamed_1,(__unnamed_5 - __unnamed_1)
__unnamed_1:
        /*0006*/ 	.byte	0x66, 0x65, 0x74, 0x63, 0x68, 0x5f, 0x61, 0x6e, 0x64, 0x5f, 0x63, 0x61, 0x73, 0x74, 0x00
	.type		__unnamed_5,@object
	.size		__unnamed_5,(__unnamed_3 - __unnamed_5)
__unnamed_5:
        /*0015*/ 	.byte	0x66, 0x65, 0x74, 0x63, 0x68, 0x5f, 0x61, 0x6e, 0x64, 0x5f, 0x63, 0x61, 0x73, 0x74, 0x00
	.type		__unnamed_3,@object
	.size		__unnamed_3,(__unnamed_7 - __unnamed_3)
__unnamed_3:
        /*0024*/ 	.byte	0x66, 0x65, 0x74, 0x63, 0x68, 0x5f, 0x61, 0x6e, 0x64, 0x5f, 0x63, 0x61, 0x73, 0x74, 0x00
	.type		__unnamed_7,@object
	.size		__unnamed_7,(__unnamed_2 - __unnamed_7)
__unnamed_7:
        /*0033*/ 	.byte	0x66, 0x65, 0x74, 0x63, 0x68, 0x5f, 0x61, 0x6e, 0x64, 0x5f, 0x63, 0x61, 0x73, 0x74, 0x00
	.type		__unnamed_2,@object
	.size		__unnamed_2,(__unnamed_6 - __unnamed_2)
__unnamed_2:
        /*0042*/ 	.byte	0x63, 0x61, 0x73, 0x74, 0x5f, 0x61, 0x6e, 0x64, 0x5f, 0x73, 0x74, 0x6f, 0x72, 0x65, 0x00
	.type		__unnamed_6,@object
	.size		__unnamed_6,(__unnamed_4 - __unnamed_6)
__unnamed_6:
        /*0051*/ 	.byte	0x63, 0x61, 0x73, 0x74, 0x5f, 0x61, 0x6e, 0x64, 0x5f, 0x73, 0x74, 0x6f, 0x72, 0x65, 0x00
	.type		__unnamed_4,@object
	.size		__unnamed_4,(__unnamed_8 - __unnamed_4)
__unnamed_4:
        /*0060*/ 	.byte	0x63, 0x61, 0x73, 0x74, 0x5f, 0x61, 0x6e, 0x64, 0x5f, 0x73, 0x74, 0x6f, 0x72, 0x65, 0x00
	.type		__unnamed_8,@object
	.size		__unnamed_8,($str$7 - __unnamed_8)
__unnamed_8:
        /*006f*/ 	.byte	0x63, 0x61, 0x73, 0x74, 0x5f, 0x61, 0x6e, 0x64, 0x5f, 0x73, 0x74, 0x6f, 0x72, 0x65, 0x00
	.type		$str$7,@object
	.size		$str$7,(.L_37 - $str$7)
$str$7:
        /*007e*/ 	.byte	0x2f, 0x72, 0x6f, 0x6f, 0x74, 0x2f, 0x2e, 0x70, 0x79, 0x65, 0x6e, 0x76, 0x2f, 0x76, 0x65, 0x72
        /*008e*/ 	.byte	0x73, 0x69, 0x6f, 0x6e, 0x73, 0x2f, 0x33, 0x2e, 0x31, 0x33, 0x2e, 0x31, 0x32, 0x2f, 0x6c, 0x69
        /*009e*/ 	.byte	0x62, 0x2f, 0x70, 0x79, 0x74, 0x68, 0x6f, 0x6e, 0x33, 0x2e, 0x31, 0x33, 0x2f, 0x73, 0x69, 0x74
        /*00ae*/ 	.byte	0x65, 0x2d, 0x70, 0x61, 0x63, 0x6b, 0x61, 0x67, 0x65, 0x73, 0x2f, 0x74, 0x6f, 0x72, 0x63, 0x68
        /*00be*/ 	.byte	0x2f, 0x69, 0x6e, 0x63, 0x6c, 0x75, 0x64, 0x65, 0x2f, 0x63, 0x31, 0x30, 0x2f, 0x63, 0x6f, 0x72
        /*00ce*/ 	.byte	0x65, 0x2f, 0x44, 0x79, 0x6e, 0x61, 0x6d, 0x69, 0x63, 0x43, 0x61, 0x73, 0x74, 0x2e, 0x68, 0x00
.L_37:


//--------------------- .nv.shared.reserved.0     --------------------------
	.section	.nv.shared.reserved.0,"aw",@nobits
	.weak		__nv_reservedSMEM_offset_0_alias
	.size		__nv_reservedSMEM_offset_0_alias, 0, 0
	.other		__nv_reservedSMEM_offset_0_alias,@"STO_CUDA_RESERVED_SHARED STV_DEFAULT"
__nv_reservedSMEM_offset_0_alias:
	.zero		0


//--------------------- .nv.global                --------------------------
	.section	.nv.global,"aw",@nobits
.nv.global:
	.type		_ZN56_INTERNAL_620da471_25_BinaryGeometricKernels_cu_f54865024cuda3std3__48in_placeE,@object
	.size		_ZN56_INTERNAL_620da471_25_BinaryGeometricKernels_cu_f54865024cuda3std3__48in_placeE,(_ZN56_INTERNAL_620da471_25_BinaryGeometricKernels_cu_f54865024cuda3std6ranges3__45__cpo8distanceE - _ZN56_INTERNAL_620da471_25_BinaryGeometricKernels_cu_f54865024cuda3std3__48in_placeE)
_ZN56_INTERNAL_620da471_25_BinaryGeometricKernels_cu_f54865024cuda3std3__48in_placeE:
	.zero		1
	.type		_ZN56_INTERNAL_620da471_25_BinaryGeometricKernels_cu_f54865024cuda3std6ranges3__45__cpo8distanceE,@object
	.size		_ZN56_INTERNAL_620da471_25_BinaryGeometricKernels_cu_f54865024cuda3std6ranges3__45__cpo8distanceE,(_ZN56_INTERNAL_620da471_25_BinaryGeometricKernels_cu_f54865024cuda3std3__45__cpo6cbeginE - _ZN56_INTERNAL_620da471_25_BinaryGeometricKernels_cu_f54865024cuda3std6ranges3__45__cpo8distanceE)
_ZN56_INTERNAL_620da471_25_BinaryGeometricKernels_cu_f54865024cuda3std6ranges3__45__cpo8distanceE:
	.zero		1
	.type		_ZN56_INTERNAL_620da471_25_BinaryGeometricKernels_cu_f54865024cuda3std3__45__cpo6cbeginE,@object
	.size		_ZN56_INTERNAL_620da471_25_BinaryGeometricKernels_cu_f54865024cuda3std3__45__cpo6cbeginE,(_ZN56_INTERNAL_620da471_25_BinaryGeometricKernels_cu_f54865024cuda3std6ranges3__45__cpo7advanceE - _ZN56_INTERNAL_620da471_25_BinaryGeometricKernels_cu_f54865024cuda3std3__45__cpo6cbeginE)
_ZN56_INTERNAL_620da471_25_BinaryGeometricKernels_cu_f54865024cuda3std3__45__cpo6cbeginE:
	.zero		1
	.type		_ZN56_INTERNAL_620da471_25_BinaryGeometricKernels_cu_f54865024cuda3std6ranges3__45__cpo7advanceE,@object
	.size		_ZN56_INTERNAL_620da471_25_BinaryGeometricKernels_cu_f54865024cuda3std6ranges3__45__cpo7advanceE,(_ZN56_INTERNAL_620da471_25_BinaryGeometricKernels_cu_f54865024cuda3std3__45__cpo7crbeginE - _ZN56_INTERNAL_620da471_25_BinaryGeometricKernels_cu_f54865024cuda3std6ranges3__45__cpo7advanceE)
_ZN56_INTERNAL_620da471_25_BinaryGeometricKernels_cu_f54865024cuda3std6ranges3__45__cpo7advanceE:
	.zero		1
	.type		_ZN56_INTERNAL_620da471_25_BinaryGeometricKernels_cu_f54865024cuda3std3__45__cpo7crbeginE,@object
	.size		_ZN56_INTERNAL_620da471_25_BinaryGeometricKernels_cu_f54865024cuda3std3__45__cpo7crbeginE,(_ZN56_INTERNAL_620da471_25_BinaryGeometricKernels_cu_f54865024cuda3std6ranges3__45__cpo4dataE - _ZN56_INTERNAL_620da471_25_BinaryGeometricKernels_cu_f54865024cuda3std3__45__cpo7crbeginE)
_ZN56_INTERNAL_620da471_25_BinaryGeometricKernels_cu_f54865024cuda3std3__45__cpo7crbeginE:
	.zero		1
	.type		_ZN56_INTERNAL_620da471_25_BinaryGeometricKernels_cu_f54865024cuda3std6ranges3__45__cpo4dataE,@object
	.size		_ZN56_INTERNAL_620da471_25_BinaryGeometricKernels_cu_f54865024cuda3std6ranges3__45__cpo4dataE,(_ZN56_INTERNAL_620da471_25_BinaryGeometricKernels_cu_f54865024cuda3std6ranges3__45__cpo5beginE - _ZN56_INTERNAL_620da471_25_BinaryGeometricKernels_cu_f54865024cuda3std6ranges3__45__cpo4dataE)
_ZN56_INTERNAL_620da471_25_BinaryGeometricKernels_cu_f54865024cuda3std6ranges3__45__cpo4dataE:
	.zero		1
	.type		_ZN56_INTERNAL_620da471_25_BinaryGeometricKernels_cu_f54865024cuda3std6ranges3__45__cpo5beginE,@object
	.size		_ZN56_INTERNAL_620da471_25_BinaryGeometricKernels_cu_f54865024cuda3std6ranges3__45__cpo5beginE,(_ZN56_INTERNAL_620da471_25_BinaryGeometricKernels_cu_f54865024cuda3std3__458_GLOBAL__N__620da471_25_BinaryGeometricKernels_cu_f54865026ignoreE - _ZN56_INTERNAL_620da471_25_BinaryGeometricKernels_cu_f54865024cuda3std6ranges3__45__cpo5beginE)
_ZN56_INTERNAL_620da471_25_BinaryGeometricKernels_cu_f54865024cuda3std6ranges3__45__cpo5beginE:
	.zero		1
	.type		_ZN56_INTERNAL_620da471_25_BinaryGeometricKernels_cu_f54865024cuda3std3__458_GLOBAL__N__620da471_25_BinaryGeometricKernels_cu_f54865026ignoreE,@object
	.size		_ZN56_INTERNAL_620da471_25_BinaryGeometricKernels_cu_f54865024cuda3std3__458_GLOBAL__N__620da471_25_BinaryGeometricKernels_cu_f54865026ignoreE,(_ZN56_INTERNAL_620da471_25_BinaryGeometricKernels_cu_f54865024cuda3std6ranges3__45__cpo4sizeE - _ZN56_INTERNAL_620da471_25_BinaryGeometricKernels_cu_f54865024cuda3std3__458_GLOBAL__N__620da471_25_BinaryGeometricKernels_cu_f54865026ignoreE)
_ZN56_INTERNAL_620da471_25_BinaryGeometricKernels_cu_f54865024cuda3std3__458_GLOBAL__N__620da471_25_BinaryGeometricKernels_cu_f54865026ignoreE:
	.zero		1
	.type		_ZN56_INTERNAL_620da471_25_BinaryGeometricKernels_cu_f54865024cuda3std6ranges3__45__cpo4sizeE,@object
	.size		_ZN56_INTERNAL_620da471_25_BinaryGeometricKernels_cu_f54865024cuda3std6ranges3__45__cpo4sizeE,(_ZN56_INTERNAL_620da471_25_BinaryGeometricKernels_cu_f54865024cuda3std3__45__cpo5beginE - _ZN56_INTERNAL_620da471_25_BinaryGeometricKernels_cu_f54865024cuda3std6ranges3__45__cpo4sizeE)
_ZN56_INTERNAL_620da471_25_BinaryGeometricKernels_cu_f54865024cuda3std6ranges3__45__cpo4sizeE:
	.zero		1
	.type		_ZN56_INTERNAL_620da471_25_BinaryGeometricKernels_cu_f54865024cuda3std3__45__cpo5beginE,@object
	.size		_ZN56_INTERNAL_620da471_25_BinaryGeometricKernels_cu_f54865024cuda3std3__45__cpo5beginE,(_ZN56_INTERNAL_620da471_25_BinaryGeometricKernels_cu_f54865024cuda3std6ranges3__45__cpo6cbeginE - _ZN56_INTERNAL_620da471_25_BinaryGeometricKernels_cu_f54865024cuda3std3__45__cpo5beginE)
_ZN56_INTERNAL_620da471_25_BinaryGeometricKernels_cu_f54865024cuda3std3__45__cpo5beginE:
	.zero		1
	.type		_ZN56_INTERNAL_620da471_25_BinaryGeometricKernels_cu_f54865024cuda3std6ranges3__45__cpo6cbeginE,@object
	.size		_ZN56_INTERNAL_620da471_25_BinaryGeometricKernels_cu_f54865024cuda3std6ranges3__45__cpo6cbeginE,(_ZN56_INTERNAL_620da471_25_BinaryGeometricKernels_cu_f54865024cuda3std3__45__cpo6rbeginE - _ZN56_INTERNAL_620da471_25_BinaryGeometricKernels_cu_f54865024cuda3std6ranges3__45__cpo6cbeginE)
_ZN56_INTERNAL_620da471_25_BinaryGeometricKernels_cu_f54865024cuda3std6ranges3__45__cpo6cbeginE:
	.zero		1
	.type		_ZN56_INTERNAL_620da471_25_BinaryGeometricKernels_cu_f54865024cuda3std3__45__cpo6rbeginE,@object
	.size		_ZN56_INTERNAL_620da471_25_BinaryGeometricKernels_cu_f54865024cuda3std3__45__cpo6rbeginE,(_ZN56_INTERNAL_620da471_25_BinaryGeometricKernels_cu_f54865024cuda3std6ranges3__45__cpo4nextE - _ZN56_INTERNAL_620da471_25_BinaryGeometricKernels_cu_f54865024cuda3std3__45__cpo6rbeginE)
_ZN56_INTERNAL_620da471_25_BinaryGeometricKernels_cu_f54865024cuda3std3__45__cpo6rbeginE:
	.zero		1
	.type		_ZN56_INTERNAL_620da471_25_BinaryGeometricKernels_cu_f54865024cuda3std6ranges3__45__cpo4nextE,@object
	.size		_ZN56_INTERNAL_620da471_25_BinaryGeometricKernels_cu_f54865024cuda3std6ranges3__45__cpo4nextE,(_ZN56_INTERNAL_620da471_25_BinaryGeometricKernels_cu_f54865024cuda3std6ranges3__45__cpo4swapE - _ZN56_INTERNAL_620da471_25_BinaryGeometricKernels_cu_f54865024cuda3std6ranges3__45__cpo4nextE)
_ZN56_INTERNAL_620da471_25_BinaryGeometricKernels_cu_f54865024cuda3std6ranges3__45__cpo4nextE:
	.zero		1
	.type		_ZN56_INTERNAL_620da471_25_BinaryGeometricKernels_cu_f54865024cuda3std6ranges3__45__cpo4swapE,@object
	.size		_ZN56_INTERNAL_620da471_25_BinaryGeometricKernels_cu_f54865024cuda3std6ranges3__45__cpo4swapE,(_ZN56_INTERNAL_620da471_25_BinaryGeometricKernels_cu_f54865024cuda3std3__420unreachable_sentinelE - _ZN56_INTERNAL_620da471_25_BinaryGeometricKernels_cu_f54865024cuda3std6ranges3__45__cpo4swapE)
_ZN56_INTERNAL_620da471_25_BinaryGeometricKernels_cu_f54865024cuda3std6ranges3__45__cpo4swapE:
	.zero		1
	.type		_ZN56_INTERNAL_620da471_25_BinaryGeometricKernels_cu_f54865024cuda3std3__420unreachable_sentinelE,@object
	.size		_ZN56_INTERNAL_620da471_25_BinaryGeometricKernels_cu_f54865024cuda3std3__420unreachable_sentinelE,(_ZN56_INTERNAL_620da471_25_BinaryGeometricKernels_cu_f54865026thrust23THRUST_300001_SM_900_NS6system6detail10sequential3seqE - _ZN56_INTERNAL_620da471_25_BinaryGeometricKernels_cu_f54865024cuda3std3__420unreachable_sentinelE)
_ZN56_INTERNAL_620da471_25_BinaryGeometricKernels_cu_f54865024cuda3std3__420unreachable_sentinelE:
	.zero		1
	.type		_ZN56_INTERNAL_620da471_25_BinaryGeometricKernels_cu_f54865026thrust23THRUST_300001_SM_900_NS6system6detail10sequential3seqE,@object
	.size		_ZN56_INTERNAL_620da471_25_BinaryGeometricKernels_cu_f54865026thrust23THRUST_300001_SM_900_NS6system6detail10sequential3seqE,(_ZN56_INTERNAL_620da471_25_BinaryGeometricKernels_cu_f54865024cuda3std3__45__cpo4cendE - _ZN56_INTERNAL_620da471_25_BinaryGeometricKernels_cu_f54865026thrust23THRUST_300001_SM_900_NS6system6detail10sequential3seqE)
_ZN56_INTERNAL_620da471_25_BinaryGeometricKernels_cu_f54865026thrust23THRUST_300001_SM_900_NS6system6detail10sequential3seqE:
	.zero		1
	.type		_ZN56_INTERNAL_620da471_25_BinaryGeometricKernels_cu_f54865024cuda3std3__45__cpo4cendE,@object
	.size		_ZN56_INTERNAL_620da471_25_BinaryGeometricKernels_cu_f54865024cuda3std3__45__cpo4cendE,(_ZN56_INTERNAL_620da471_25_BinaryGeometricKernels_cu_f54865024cuda3std6ranges3__45__cpo9iter_swapE - _ZN56_INTERNAL_620da471_25_BinaryGeometricKernels_cu_f54865024cuda3std3__45__cpo4cendE)
_ZN56_INTERNAL_620da471_25_BinaryGeometricKernels_cu_f54865024cuda3std3__45__cpo4cendE:
	.zero		1
	.type		_ZN56_INTERNAL_620da471_25_BinaryGeometricKernels_cu_f54865024cuda3std6ranges3__45__cpo9iter_swapE,@object
	.size		_ZN56_INTERNAL_620da471_25_BinaryGeometricKernels_cu_f54865024cuda3std6ranges3__45__cpo9iter_swapE,(_ZN56_INTERNAL_620da471_25_BinaryGeometricKernels_cu_f54865024cuda3std3__45__cpo5crendE - _ZN56_INTERNAL_620da471_25_BinaryGeometricKernels_cu_f54865024cuda3std6ranges3__45__cpo9iter_swapE)
_ZN56_INTERNAL_620da471_25_BinaryGeometricKernels_cu_f54865024cuda3std6ranges3__45__cpo9iter_swapE:
	.zero		1
	.type		_ZN56_INTERNAL_620da471_25_BinaryGeometricKernels_cu_f54865024cuda3std3__45__cpo5crendE,@object
	.size		_ZN56_INTERNAL_620da471_25_BinaryGeometricKernels_cu_f54865024cuda3std3__45__cpo5crendE,(_ZN56_INTERNAL_620da471_25_BinaryGeometricKernels_cu_f54865024cuda3std6ranges3__45__cpo5cdataE - _ZN56_INTERNAL_620da471_25_BinaryGeometricKernels_cu_f54865024cuda3std3__45__cpo5crendE)
_ZN56_INTERNAL_620da471_25_BinaryGeometricKernels_cu_f54865024cuda3std3__45__cpo5crendE:
	.zero		1
	.type		_ZN56_INTERNAL_620da471_25_BinaryGeometricKernels_cu_f54865024cuda3std6ranges3__45__cpo5cdataE,@object
	.size		_ZN56_INTERNAL_620da471_25_BinaryGeometricKernels_cu_f54865024cuda3std6ranges3__45__cpo5cdataE,(_ZN56_INTERNAL_620da471_25_BinaryGeometricKernels_cu_f54865024cuda3std6ranges3__45__cpo3endE - _ZN56_INTERNAL_620da471_25_BinaryGeometricKernels_cu_f54865024cuda3std6ranges3__45__cpo5cdataE)
_ZN56_INTERNAL_620da471_25_BinaryGeometricKernels_cu_f54865024cuda3std6ranges3__45__cpo5cdataE:
	.zero		1
	.type		_ZN56_INTERNAL_620da471_25_BinaryGeometricKernels_cu_f54865024cuda3std6ranges3__45__cpo3endE,@object
	.size		_ZN56_INTERNAL_620da471_25_BinaryGeometricKernels_cu_f54865024cuda3std6ranges3__45__cpo3endE,(_ZN56_INTERNAL_620da471_25_BinaryGeometricKernels_cu_f54865024cuda3std3__419piecewise_constructE - _ZN56_INTERNAL_620da471_25_BinaryGeometricKernels_cu_f54865024cuda3std6ranges3__45__cpo3endE)
_ZN56_INTERNAL_620da471_25_BinaryGeometricKernels_cu_f54865024cuda3std6ranges3__45__cpo3endE:
	.zero		1
	.type		_ZN56_INTERNAL_620da471_25_BinaryGeometricKernels_cu_f54865024cuda3std3__419piecewise_constructE,@object
	.size		_ZN56_INTERNAL_620da471_25_BinaryGeometricKernels_cu_f54865024cuda3std3__419piecewise_constructE,(_ZN56_INTERNAL_620da471_25_BinaryGeometricKernels_cu_f54865024cuda3std6ranges3__45__cpo5ssizeE - _ZN56_INTERNAL_620da471_25_BinaryGeometricKernels_cu_f54865024cuda3std3__419piecewise_constructE)
_ZN56_INTERNAL_620da471_25_BinaryGeometricKernels_cu_f54865024cuda3std3__419piecewise_constructE:
	.zero		1
	.type		_ZN56_INTERNAL_620da471_25_BinaryGeometricKernels_cu_f54865024cuda3std6ranges3__45__cpo5ssizeE,@object
	.size		_ZN56_INTERNAL_620da471_25_BinaryGeometricKernels_cu_f54865024cuda3std6ranges3__45__cpo5ssizeE,(_ZN56_INTERNAL_620da471_25_BinaryGeometricKernels_cu_f54865024cuda3std3__45__cpo3endE - _ZN56_INTERNAL_620da471_25_BinaryGeometricKernels_cu_f54865024cuda3std6ranges3__45__cpo5ssizeE)
_ZN56_INTERNAL_620da471_25_BinaryGeometricKernels_cu_f54865024cuda3std6ranges3__45__cpo5ssizeE:
	.zero		1
	.type		_ZN56_INTERNAL_620da471_25_BinaryGeometricKernels_cu_f54865024cuda3std3__45__cpo3endE,@object
	.size		_ZN56_INTERNAL_620da471_25_BinaryGeometricKernels_cu_f54865024cuda3std3__45__cpo3endE,(_ZN56_INTERNAL_620da471_25_BinaryGeometricKernels_cu_f54865024cuda3std6ranges3__45__cpo4cendE - _ZN56_INTERNAL_620da471_25_BinaryGeometricKernels_cu_f54865024cuda3std3__45__cpo3endE)
_ZN56_INTERNAL_620da471_25_BinaryGeometricKernels_cu_f54865024cuda3std3__45__cpo3endE:
	.zero		1
	.type		_ZN56_INTERNAL_620da471_25_BinaryGeometricKernels_cu_f54865024cuda3std6ranges3__45__cpo4cendE,@object
	.size		_ZN56_INTERNAL_620da471_25_BinaryGeometricKernels_cu_f54865024cuda3std6ranges3__45__cpo4cendE,(_ZN56_INTERNAL_620da471_25_BinaryGeometricKernels_cu_f54865024cuda3std3__45__cpo4rendE - _ZN56_INTERNAL_620da471_25_BinaryGeometricKernels_cu_f54865024cuda3std6ranges3__45__cpo4cendE)
_ZN56_INTERNAL_620da471_25_BinaryGeometricKernels_cu_f54865024cuda3std6ranges3__45__cpo4cendE:
	.zero		1
	.type		_ZN56_INTERNAL_620da471_25_BinaryGeometricKernels_cu_f54865024cuda3std3__45__cpo4rendE,@object
	.size		_ZN56_INTERNAL_620da471_25_BinaryGeometricKernels_cu_f54865024cuda3std3__45__cpo4rendE,(_ZN56_INTERNAL_620da471_25_BinaryGeometricKernels_cu_f54865024cuda3std6ranges3__45__cpo4prevE - _ZN56_INTERNAL_620da471_25_BinaryGeometricKernels_cu_f54865024cuda3std3__45__cpo4rendE)
_ZN56_INTERNAL_620da471_25_BinaryGeometricKernels_cu_f54865024cuda3std3__45__cpo4rendE:
	.zero		1
	.type		_ZN56_INTERNAL_620da471_25_BinaryGeometricKernels_cu_f54865024cuda3std6ranges3__45__cpo4prevE,@object
	.size		_ZN56_INTERNAL_620da471_25_BinaryGeometricKernels_cu_f54865024cuda3std6ranges3__45__cpo4prevE,(_ZN56_INTERNAL_620da471_25_BinaryGeometricKernels_cu_f54865024cuda3std6ranges3__45__cpo9iter_moveE - _ZN56_INTERNAL_620da471_25_BinaryGeometricKernels_cu_f54865024cuda3std6ranges3__45__cpo4prevE)
_ZN56_INTERNAL_620da471_25_BinaryGeometricKernels_cu_f54865024cuda3std6ranges3__45__cpo4prevE:
	.zero		1
	.type		_ZN56_INTERNAL_620da471_25_BinaryGeometricKernels_cu_f54865024cuda3std6ranges3__45__cpo9iter_moveE,@object
	.size		_ZN56_INTERNAL_620da471_25_BinaryGeometricKernels_cu_f54865024cuda3std6ranges3__45__cpo9iter_moveE,(.L_21 - _ZN56_INTERNAL_620da471_25_BinaryGeometricKernels_cu_f54865024cuda3std6ranges3__45__cpo9iter_moveE)
_ZN56_INTERNAL_620da471_25_BinaryGeometricKernels_cu_f54865024cuda3std6ranges3__45__cpo9iter_moveE:
	.zero		1
.L_21:


//--------------------- .nv.constant0._ZN2at6native18elementwise_kernelILi128ELi4EZNS0_15gpu_kernel_implINS0_13AUnaryFunctorIN3c108BFloat16ES5_S5_ZZZNS0_17hypot_kernel_cudaERNS_18TensorIteratorBaseEENKUlvE_clEvENKUlvE2_clEvEUlS5_S5_E_EEEEvS7_RKT_EUliE_EEviT1_ --------------------------
	.section	.nv.constant0._ZN2at6native18elementwise_kernelILi128ELi4EZNS0_15gpu_kernel_implINS0_13AUnaryFunctorIN3c108BFloat16ES5_S5_ZZZNS0_17hypot_kernel_cudaERNS_18TensorIteratorBaseEENKUlvE_clEvENKUlvE2_clEvEUlS5_S5_E_EEEEvS7_RKT_EUliE_EEviT1_,"a",@progbits
	.sectionflags	@""
	.align	4
.nv.constant0._ZN2at6native18elementwise_kernelILi128ELi4EZNS0_15gpu_kernel_implINS0_13AUnaryFunctorIN3c108BFloat16ES5_S5_ZZZNS0_17hypot_kernel_cudaERNS_18TensorIteratorBaseEENKUlvE_clEvENKUlvE2_clEvEUlS5_S5_E_EEEEvS7_RKT_EUliE_EEviT1_:
	.zero		1072


//--------------------- .nv.constant0._ZN2at6native27unrolled_elementwise_kernelINS0_13AUnaryFunctorIN3c108BFloat16ES4_S4_ZZZNS0_17hypot_kernel_cudaERNS_18TensorIteratorBaseEENKUlvE_clEvENKUlvE2_clEvEUlS4_S4_E_EESt5arrayIPcLm2EELi4E23TrivialOffsetCalculatorILi1EjESF_NS0_6memory12LoadWithCastILi1EEENSG_13StoreWithCastILi1EEEEEviT_T0_T2_T3_T4_T5_ --------------------------
	.section	.nv.constant0._ZN2at6native27unrolled_elementwise_kernelINS0_13AUnaryFunctorIN3c108BFloat16ES4_S4_ZZZNS0_17hypot_kernel_cudaERNS_18TensorIteratorBaseEENKUlvE_clEvENKUlvE2_clEvEUlS4_S4_E_EESt5arrayIPcLm2EELi4E23TrivialOffsetCalculatorILi1EjESF_NS0_6memory12LoadWithCastILi1EEENSG_13StoreWithCastILi1EEEEEviT_T0_T2_T3_T4_T5_,"a",@progbits
	.sectionflags	@""
	.align	4
.nv.constant0._ZN2at6native27unrolled_elementwise_kernelINS0_13AUnaryFunctorIN3c108BFloat16ES4_S4_ZZZNS0_17hypot_kernel_cudaERNS_18TensorIteratorBaseEENKUlvE_clEvENKUlvE2_clEvEUlS4_S4_E_EESt5arrayIPcLm2EELi4E23TrivialOffsetCalculatorILi1EjESF_NS0_6memory12LoadWithCastILi1EEENSG_13StoreWithCastILi1EEEEEviT_T0_T2_T3_T4_T5_:
	.zero		572


//--------------------- .nv.constant0._ZN2at6native18elementwise_kernelILi128ELi4EZNS0_22gpu_kernel_impl_nocastINS0_13AUnaryFunctorIN3c108BFloat16ES5_S5_ZZZNS0_17hypot_kernel_cudaERNS_18TensorIteratorBaseEENKUlvE_clEvENKUlvE2_clEvEUlS5_S5_E_EEEEvS7_RKT_EUliE_EEviT1_ --------------------------
	.section	.nv.constant0._ZN2at6native18elementwise_kernelILi128ELi4EZNS0_22gpu_kernel_impl_nocastINS0_13AUnaryFunctorIN3c108BFloat16ES5_S5_ZZZNS0_17hypot_kernel_cudaERNS_18TensorIteratorBaseEENKUlvE_clEvENKUlvE2_clEvEUlS5_S5_E_EEEEvS7_RKT_EUliE_EEviT1_,"a",@progbits
	.sectionflags	@""
	.align	4
.nv.constant0._ZN2at6native18elementwise_kernelILi128ELi4EZNS0_22gpu_kernel_impl_nocastINS0_13AUnaryFunctorIN3c108BFloat16ES5_S5_ZZZNS0_17hypot_kernel_cudaERNS_18TensorIteratorBaseEENKUlvE_clEvENKUlvE2_clEvEUlS5_S5_E_EEEEvS7_RKT_EUliE_EEviT1_:
	.zero		1072


//--------------------- .nv.constant0._ZN2at6native27unrolled_elementwise_kernelINS0_13AUnaryFunctorIN3c108BFloat16ES4_S4_ZZZNS0_17hypot_kernel_cudaERNS_18TensorIteratorBaseEENKUlvE_clEvENKUlvE2_clEvEUlS4_S4_E_EESt5arrayIPcLm2EELi4E23TrivialOffsetCalculatorILi1EjESF_NS0_6memory15LoadWithoutCastENSG_16StoreWithoutCastEEEviT_T0_T2_T3_T4_T5_ --------------------------
	.section	.nv.constant0._ZN2at6native27unrolled_elementwise_kernelINS0_13AUnaryFunctorIN3c108BFloat16ES4_S4_ZZZNS0_17hypot_kernel_cudaERNS_18TensorIteratorBaseEENKUlvE_clEvENKUlvE2_clEvEUlS4_S4_E_EESt5arrayIPcLm2EELi4E23TrivialOffsetCalculatorILi1EjESF_NS0_6memory15LoadWithoutCastENSG_16StoreWithoutCastEEEviT_T0_T2_T3_T4_T5_,"a",@progbits
	.sectionflags	@""
	.align	4
.nv.constant0._ZN2at6native27unrolled_elementwise_kernelINS0_13AUnaryFunctorIN3c108BFloat16ES4_S4_ZZZNS0_17hypot_kernel_cudaERNS_18TensorIteratorBaseEENKUlvE_clEvENKUlvE2_clEvEUlS4_S4_E_EESt5arrayIPcLm2EELi4E23TrivialOffsetCalculatorILi1EjESF_NS0_6memory15LoadWithoutCastENSG_16StoreWithoutCastEEEviT_T0_T2_T3_T4_T5_:
	.zero		556


//--------------------- .nv.constant0._ZN2at6native29vectorized_elementwise_kernelILi2ENS0_13AUnaryFunctorIN3c108BFloat16ES4_S4_ZZZNS0_17hypot_kernel_cudaERNS_18TensorIteratorBaseEENKUlvE_clEvENKUlvE2_clEvEUlS4_S4_E_EESt5arrayIPcLm2EEEEviT0_T1_ --------------------------
	.section	.nv.constant0._ZN2at6native29vectorized_elementwise_kernelILi2ENS0_13AUnaryFunctorIN3c108BFloat16ES4_S4_ZZZNS0_17hypot_kernel_cudaERNS_18TensorIteratorBaseEENKUlvE_clEvENKUlvE2_clEvEUlS4_S4_E_EESt5arrayIPcLm2EEEEviT0_T1_,"a",@progbits
	.sectionflags	@""
	.align	4
.nv.constant0._ZN2at6native29vectorized_elementwise_kernelILi2ENS0_13AUnaryFunctorIN3c108BFloat16ES4_S4_ZZZNS0_17hypot_kernel_cudaERNS_18TensorIteratorBaseEENKUlvE_clEvENKUlvE2_clEvEUlS4_S4_E_EESt5arrayIPcLm2EEEEviT0_T1_:
	.zero		552


//--------------------- .nv.constant0._ZN2at6native29vectorized_elementwise_kernelILi4ENS0_13AUnaryFunctorIN3c108BFloat16ES4_S4_ZZZNS0_17hypot_kernel_cudaERNS_18TensorIteratorBaseEENKUlvE_clEvENKUlvE2_clEvEUlS4_S4_E_EESt5arrayIPcLm2EEEEviT0_T1_ --------------------------
	.section	.nv.constant0._ZN2at6native29vectorized_elementwise_kernelILi4ENS0_13AUnaryFunctorIN3c108BFloat16ES4_S4_ZZZNS0_17hypot_kernel_cudaERNS_18TensorIteratorBaseEENKUlvE_clEvENKUlvE2_clEvEUlS4_S4_E_EESt5arrayIPcLm2EEEEviT0_T1_,"a",@progbits
	.sectionflags	@""
	.align	4
.nv.constant0._ZN2at6native29vectorized_elementwise_kernelILi4ENS0_13AUnaryFunctorIN3c108BFloat16ES4_S4_ZZZNS0_17hypot_kernel_cudaERNS_18TensorIteratorBaseEENKUlvE_clEvENKUlvE2_clEvEUlS4_S4_E_EESt5arrayIPcLm2EEEEviT0_T1_:
	.zero		552


//--------------------- .nv.constant0._ZN2at6native29vectorized_elementwise_kernelILi8ENS0_13AUnaryFunctorIN3c108BFloat16ES4_S4_ZZZNS0_17hypot_kernel_cudaERNS_18TensorIteratorBaseEENKUlvE_clEvENKUlvE2_clEvEUlS4_S4_E_EESt5arrayIPcLm2EEEEviT0_T1_ --------------------------
	.section	.nv.constant0._ZN2at6native29vectorized_elementwise_kernelILi8ENS0_13AUnaryFunctorIN3c108BFloat16ES4_S4_ZZZNS0_17hypot_kernel_cudaERNS_18TensorIteratorBaseEENKUlvE_clEvENKUlvE2_clEvEUlS4_S4_E_EESt5arrayIPcLm2EEEEviT0_T1_,"a",@progbits
	.sectionflags	@""
	.align	4
.nv.constant0._ZN2at6native29vectorized_elementwise_kernelILi8ENS0_13AUnaryFunctorIN3c108BFloat16ES4_S4_ZZZNS0_17hypot_kernel_cudaERNS_18TensorIteratorBaseEENKUlvE_clEvENKUlvE2_clEvEUlS4_S4_E_EESt5arrayIPcLm2EEEEviT0_T1_:
	.zero		552


//--------------------- .nv.constant0._ZN2at6native18elementwise_kernelILi128ELi4EZNS0_15gpu_kernel_implINS0_13BinaryFunctorIN3c108BFloat16ES5_S5_ZZZNS0_17hypot_kernel_cudaERNS_18TensorIteratorBaseEENKUlvE_clEvENKUlvE2_clEvEUlS5_S5_E_EEEEvS7_RKT_EUliE_EEviT1_ --------------------------
	.section	.nv.constant0._ZN2at6native18elementwise_kernelILi128ELi4EZNS0_15gpu_kernel_implINS0_13BinaryFunctorIN3c108BFloat16ES5_S5_ZZZNS0_17hypot_kernel_cudaERNS_18TensorIteratorBaseEENKUlvE_clEvENKUlvE2_clEvEUlS5_S5_E_EEEEvS7_RKT_EUliE_EEviT1_,"a",@progbits
	.sectionflags	@""
	.align	4
.nv.constant0._ZN2at6native18elementwise_kernelILi128ELi4EZNS0_15gpu_kernel_implINS0_13BinaryFunctorIN3c108BFloat16ES5_S5_ZZZNS0_17hypot_kernel_cudaERNS_18TensorIteratorBaseEENKUlvE_clEvENKUlvE2_clEvEUlS5_S5_E_EEEEvS7_RKT_EUliE_EEviT1_:
	.zero		1184


//--------------------- .nv.constant0._ZN2at6native27unrolled_elementwise_kernelINS0_13BinaryFunctorIN3c108BFloat16ES4_S4_ZZZNS0_17hypot_kernel_cudaERNS_18TensorIteratorBaseEENKUlvE_clEvENKUlvE2_clEvEUlS4_S4_E_EESt5arrayIPcLm3EELi4E23TrivialOffsetCalculatorILi2EjESE_ILi1EjENS0_6memory12LoadWithCastILi2EEENSH_13StoreWithCastILi1EEEEEviT_T0_T2_T3_T4_T5_ --------------------------
	.section	.nv.constant0._ZN2at6native27unrolled_elementwise_kernelINS0_13BinaryFunctorIN3c108BFloat16ES4_S4_ZZZNS0_17hypot_kernel_cudaERNS_18TensorIteratorBaseEENKUlvE_clEvENKUlvE2_clEvEUlS4_S4_E_EESt5arrayIPcLm3EELi4E23TrivialOffsetCalculatorILi2EjESE_ILi1EjENS0_6memory12LoadWithCastILi2EEENSH_13StoreWithCastILi1EEEEEviT_T0_T2_T3_T4_T5_,"a",@progbits
	.sectionflags	@""
	.align	4
.nv.constant0._ZN2at6native27unrolled_elementwise_kernelINS0_13BinaryFunctorIN3c108BFloat16ES4_S4_ZZZNS0_17hypot_kernel_cudaERNS_18TensorIteratorBaseEENKUlvE_clEvENKUlvE2_clEvEUlS4_S4_E_EESt5arrayIPcLm3EELi4E23TrivialOffsetCalculatorILi2EjESE_ILi1EjENS0_6memory12LoadWithCastILi2EEENSH_13StoreWithCastILi1EEEEEviT_T0_T2_T3_T4_T5_:
	.zero		584


//--------------------- .nv.constant0._ZN2at6native18elementwise_kernelILi128ELi4EZNS0_22gpu_kernel_impl_nocastINS0_13BinaryFunctorIN3c108BFloat16ES5_S5_ZZZNS0_17hypot_kernel_cudaERNS_18TensorIteratorBaseEENKUlvE_clEvENKUlvE2_clEvEUlS5_S5_E_EEEEvS7_RKT_EUliE_EEviT1_ --------------------------
	.section	.nv.constant0._ZN2at6native18elementwise_kernelILi128ELi4EZNS0_22gpu_kernel_impl_nocastINS0_13BinaryFunctorIN3c108BFloat16ES5_S5_ZZZNS0_17hypot_kernel_cudaERNS_18TensorIteratorBaseEENKUlvE_clEvENKUlvE2_clEvEUlS5_S5_E_EEEEvS7_RKT_EUliE_EEviT1_,"a",@progbits
	.sectionflags	@""
	.align	4
.nv.constant0._ZN2at6native18elementwise_kernelILi128ELi4EZNS0_22gpu_kernel_impl_nocastINS0_13BinaryFunctorIN3c108BFloat16ES5_S5_ZZZNS0_17hypot_kernel_cudaERNS_18TensorIteratorBaseEENKUlvE_clEvENKUlvE2_clEvEUlS5_S5_E_EEEEvS7_RKT_EUliE_EEviT1_:
	.zero		1184


//--------------------- .nv.constant0._ZN2at6native27unrolled_elementwise_kernelINS0_13BinaryFunctorIN3c108BFloat16ES4_S4_ZZZNS0_17hypot_kernel_cudaERNS_18TensorIteratorBaseEENKUlvE_clEvENKUlvE2_clEvEUlS4_S4_E_EESt5arrayIPcLm3EELi4E23TrivialOffsetCalculatorILi2EjESE_ILi1EjENS0_6memory15LoadWithoutCastENSH_16StoreWithoutCastEEEviT_T0_T2_T3_T4_T5_ --------------------------
	.section	.nv.constant0._ZN2at6native27unrolled_elementwise_kernelINS0_13BinaryFunctorIN3c108BFloat16ES4_S4_ZZZNS0_17hypot_kernel_cudaERNS_18TensorIteratorBaseEENKUlvE_clEvENKUlvE2_clEvEUlS4_S4_E_EESt5arrayIPcLm3EELi4E23TrivialOffsetCalculatorILi2EjESE_ILi1EjENS0_6memory15LoadWithoutCastENSH_16StoreWithoutCastEEEviT_T0_T2_T3_T4_T5_,"a",@progbits
	.sectionflags	@""
	.align	4
.nv.constant0._ZN2at6native27unrolled_elementwise_kernelINS0_13BinaryFunctorIN3c108BFloat16ES4_S4_ZZZNS0_17hypot_kernel_cudaERNS_18TensorIteratorBaseEENKUlvE_clEvENKUlvE2_clEvEUlS4_S4_E_EESt5arrayIPcLm3EELi4E23TrivialOffsetCalculatorILi2EjESE_ILi1EjENS0_6memory15LoadWithoutCastENSH_16StoreWithoutCastEEEviT_T0_T2_T3_T4_T5_:
	.zero		564


//--------------------- .nv.constant0._ZN2at6native29vectorized_elementwise_kernelILi2ENS0_13BinaryFunctorIN3c108BFloat16ES4_S4_ZZZNS0_17hypot_kernel_cudaERNS_18TensorIteratorBaseEENKUlvE_clEvENKUlvE2_clEvEUlS4_S4_E_EESt5arrayIPcLm3EEEEviT0_T1_ --------------------------
	.section	.nv.constant0._ZN2at6native29vectorized_elementwise_kernelILi2ENS0_13BinaryFunctorIN3c108BFloat16ES4_S4_ZZZNS0_17hypot_kernel_cudaERNS_18TensorIteratorBaseEENKUlvE_clEvENKUlvE2_clEvEUlS4_S4_E_EESt5arrayIPcLm3EEEEviT0_T1_,"a",@progbits
	.sectionflags	@""
	.align	4
.nv.constant0._ZN2at6native29vectorized_elementwise_kernelILi2ENS0_13BinaryFunctorIN3c108BFloat16ES4_S4_ZZZNS0_17hypot_kernel_cudaERNS_18TensorIteratorBaseEENKUlvE_clEvENKUlvE2_clEvEUlS4_S4_E_EESt5arrayIPcLm3EEEEviT0_T1_:
	.zero		560


//--------------------- .nv.constant0._ZN2at6native29vectorized_elementwise_kernelILi4ENS0_13BinaryFunctorIN3c108BFloat16ES4_S4_ZZZNS0_17hypot_kernel_cudaERNS_18TensorIteratorBaseEENKUlvE_clEvENKUlvE2_clEvEUlS4_S4_E_EESt5arrayIPcLm3EEEEviT0_T1_ --------------------------
	.section	.nv.constant0._ZN2at6native29vectorized_elementwise_kernelILi4ENS0_13BinaryFunctorIN3c108BFloat16ES4_S4_ZZZNS0_17hypot_kernel_cudaERNS_18TensorIteratorBaseEENKUlvE_clEvENKUlvE2_clEvEUlS4_S4_E_EESt5arrayIPcLm3EEEEviT0_T1_,"a",@progbits
	.sectionflags	@""
	.align	4
.nv.constant0._ZN2at6native29vectorized_elementwise_kernelILi4ENS0_13BinaryFunctorIN3c108BFloat16ES4_S4_ZZZNS0_17hypot_kernel_cudaERNS_18TensorIteratorBaseEENKUlvE_clEvENKUlvE2_clEvEUlS4_S4_E_EESt5arrayIPcLm3EEEEviT0_T1_:
	.zero		560


//--------------------- .nv.constant0._ZN2at6native29vectorized_elementwise_kernelILi8ENS0_13BinaryFunctorIN3c108BFloat16ES4_S4_ZZZNS0_17hypot_kernel_cudaERNS_18TensorIteratorBaseEENKUlvE_clEvENKUlvE2_clEvEUlS4_S4_E_EESt5arrayIPcLm3EEEEviT0_T1_ --------------------------
	.section	.nv.constant0._ZN2at6native29vectorized_elementwise_kernelILi8ENS0_13BinaryFunctorIN3c108BFloat16ES4_S4_ZZZNS0_17hypot_kernel_cudaERNS_18TensorIteratorBaseEENKUlvE_clEvENKUlvE2_clEvEUlS4_S4_E_EESt5arrayIPcLm3EEEEviT0_T1_,"a",@progbits
	.sectionflags	@""
	.align	4
.nv.constant0._ZN2at6native29vectorized_elementwise_kernelILi8ENS0_13BinaryFunctorIN3c108BFloat16ES4_S4_ZZZNS0_17hypot_kernel_cudaERNS_18TensorIteratorBaseEENKUlvE_clEvENKUlvE2_clEvEUlS4_S4_E_EESt5arrayIPcLm3EEEEviT0_T1_:
	.zero		560


//--------------------- .nv.constant0._ZN2at6native18elementwise_kernelILi128ELi4EZNS0_15gpu_kernel_implINS0_13AUnaryFunctorIN3c104HalfES5_S5_ZZZNS0_17hypot_kernel_cudaERNS_18TensorIteratorBaseEENKUlvE_clEvENKUlvE1_clEvEUlS5_S5_E_EEEEvS7_RKT_EUliE_EEviT1_ --------------------------
	.section	.nv.constant0._ZN2at6native18elementwise_kernelILi128ELi4EZNS0_15gpu_kernel_implINS0_13AUnaryFunctorIN3c104HalfES5_S5_ZZZNS0_17hypot_kernel_cudaERNS_18TensorIteratorBaseEENKUlvE_clEvENKUlvE1_clEvEUlS5_S5_E_EEEEvS7_RKT_EUliE_EEviT1_,"a",@progbits
	.sectionflags	@""
	.align	4
.nv.constant0._ZN2at6native18elementwise_kernelILi128ELi4EZNS0_15gpu_kernel_implINS0_13AUnaryFunctorIN3c104HalfES5_S5_ZZZNS0_17hypot_kernel_cudaERNS_18TensorIteratorBaseEENKUlvE_clEvENKUlvE1_clEvEUlS5_S5_E_EEEEvS7_RKT_EUliE_EEviT1_:
	.zero		1072


//--------------------- .nv.constant0._ZN2at6native27unrolled_elementwise_kernelINS0_13AUnaryFunctorIN3c104HalfES4_S4_ZZZNS0_17hypot_kernel_cudaERNS_18TensorIteratorBaseEENKUlvE_clEvENKUlvE1_clEvEUlS4_S4_E_EESt5arrayIPcLm2EELi4E23TrivialOffsetCalculatorILi1EjESF_NS0_6memory12LoadWithCastILi1EEENSG_13StoreWithCastILi1EEEEEviT_T0_T2_T3_T4_T5_ --------------------------
	.section	.nv.constant0._ZN2at6native27unrolled_elementwise_kernelINS0_13AUnaryFunctorIN3c104HalfES4_S4_ZZZNS0_17hypot_kernel_cudaERNS_18TensorIteratorBaseEENKUlvE_clEvENKUlvE1_clEvEUlS4_S4_E_EESt5arrayIPcLm2EELi4E23TrivialOffsetCalculatorILi1EjESF_NS0_6memory12LoadWithCastILi1EEENSG_13StoreWithCastILi1EEEEEviT_T0_T2_T3_T4_T5_,"a",@progbits
	.sectionflags	@""
	.align	4
.nv.constant0._ZN2at6native27unrolled_elementwise_kernelINS0_13AUnaryFunctorIN3c104HalfES4_S4_ZZZNS0_17hypot_kernel_cudaERNS_18TensorIteratorBaseEENKUlvE_clEvENKUlvE1_clEvEUlS4_S4_E_EESt5arrayIPcLm2EELi4E23TrivialOffsetCalculatorILi1EjESF_NS0_6memory12LoadWithCastILi1EEENSG_13StoreWithCastILi1EEEEEviT_T0_T2_T3_T4_T5_:
	.zero		572


//--------------------- .nv.constant0._ZN2at6native18elementwise_kernelILi128ELi4EZNS0_22gpu_kernel_impl_nocastINS0_13AUnaryFunctorIN3c104HalfES5_S5_ZZZNS0_17hypot_kernel_cudaERNS_18TensorIteratorBaseEENKUlvE_clEvENKUlvE1_clEvEUlS5_S5_E_EEEEvS7_RKT_EUliE_EEviT1_ --------------------------
	.section	.nv.constant0._ZN2at6native18elementwise_kernelILi128ELi4EZNS0_22gpu_kernel_impl_nocastINS0_13AUnaryFunctorIN3c104HalfES5_S5_ZZZNS0_17hypot_kernel_cudaERNS_18TensorIteratorBaseEENKUlvE_clEvENKUlvE1_clEvEUlS5_S5_E_EEEEvS7_RKT_EUliE_EEviT1_,"a",@progbits
	.sectionflags	@""
	.align	4
.nv.constant0._ZN2at6native18elementwise_kernelILi128ELi4EZNS0_22gpu_kernel_impl_nocastINS0_13AUnaryFunctorIN3c104HalfES5_S5_ZZZNS0_17hypot_kernel_cudaERNS_18TensorIteratorBaseEENKUlvE_clEvENKUlvE1_clEvEUlS5_S5_E_EEEEvS7_RKT_EUliE_EEviT1_:
	.zero		1072


//--------------------- .nv.constant0._ZN2at6native27unrolled_elementwise_kernelINS0_13AUnaryFunctorIN3c104HalfES4_S4_ZZZNS0_17hypot_kernel_cudaERNS_18TensorIteratorBaseEENKUlvE_clEvENKUlvE1_clEvEUlS4_S4_E_EESt5arrayIPcLm2EELi4E23TrivialOffsetCalculatorILi1EjESF_NS0_6memory15LoadWithoutCastENSG_16StoreWithoutCastEEEviT_T0_T2_T3_T4_T5_ --------------------------
	.section	.nv.constant0._ZN2at6native27unrolled_elementwise_kernelINS0_13AUnaryFunctorIN3c104HalfES4_S4_ZZZNS0_17hypot_kernel_cudaERNS_18TensorIteratorBaseEENKUlvE_clEvENKUlvE1_clEvEUlS4_S4_E_EESt5arrayIPcLm2EELi4E23TrivialOffsetCalculatorILi1EjESF_NS0_6memory15LoadWithoutCastENSG_16StoreWithoutCastEEEviT_T0_T2_T3_T4_T5_,"a",@progbits
	.sectionflags	@""
	.align	4
.nv.constant0._ZN2at6native27unrolled_elementwise_kernelINS0_13AUnaryFunctorIN3c104HalfES4_S4_ZZZNS0_17hypot_kernel_cudaERNS_18TensorIteratorBaseEENKUlvE_clEvENKUlvE1_clEvEUlS4_S4_E_EESt5arrayIPcLm2EELi4E23TrivialOffsetCalculatorILi1EjESF_NS0_6memory15LoadWithoutCastENSG_16StoreWithoutCastEEEviT_T0_T2_T3_T4_T5_:
	.zero		556


//--------------------- .nv.constant0._ZN2at6native29vectorized_elementwise_kernelILi2ENS0_13AUnaryFunctorIN3c104HalfES4_S4_ZZZNS0_17hypot_kernel_cudaERNS_18TensorIteratorBaseEENKUlvE_clEvENKUlvE1_clEvEUlS4_S4_E_EESt5arrayIPcLm2EEEEviT0_T1_ --------------------------
	.section	.nv.constant0._ZN2at6native29vectorized_elementwise_kernelILi2ENS0_13AUnaryFunctorIN3c104HalfES4_S4_ZZZNS0_17hypot_kernel_cudaERNS_18TensorIteratorBaseEENKUlvE_clEvENKUlvE1_clEvEUlS4_S4_E_EESt5arrayIPcLm2EEEEviT0_T1_,"a",@progbits
	.sectionflags	@""
	.align	4
.nv.constant0._ZN2at6native29vectorized_elementwise_kernelILi2ENS0_13AUnaryFunctorIN3c104HalfES4_S4_ZZZNS0_17hypot_kernel_cudaERNS_18TensorIteratorBaseEENKUlvE_clEvENKUlvE1_clEvEUlS4_S4_E_EESt5arrayIPcLm2EEEEviT0_T1_:
	.zero		552


//--------------------- .nv.constant0._ZN2at6native29vectorized_elementwise_kernelILi4ENS0_13AUnaryFunctorIN3c104HalfES4_S4_ZZZNS0_17hypot_kernel_cudaERNS_18TensorIteratorBaseEENKUlvE_clEvENKUlvE1_clEvEUlS4_S4_E_EESt5arrayIPcLm2EEEEviT0_T1_ --------------------------
	.section	.nv.constant0._ZN2at6native29vectorized_elementwise_kernelILi4ENS0_13AUnaryFunctorIN3c104HalfES4_S4_ZZZNS0_17hypot_kernel_cudaERNS_18TensorIteratorBaseEENKUlvE_clEvENKUlvE1_clEvEUlS4_S4_E_EESt5arrayIPcLm2EEEEviT0_T1_,"a",@progbits
	.sectionflags	@""
	.align	4
.nv.constant0._ZN2at6native29vectorized_elementwise_kernelILi4ENS0_13AUnaryFunctorIN3c104HalfES4_S4_ZZZNS0_17hypot_kernel_cudaERNS_18TensorIteratorBaseEENKUlvE_clEvENKUlvE1_clEvEUlS4_S4_E_EESt5arrayIPcLm2EEEEviT0_T1_:
	.zero		552


//--------------------- .nv.constant0._ZN2at6native29vectorized_elementwise_kernelILi8ENS0_13AUnaryFunctorIN3c104HalfES4_S4_ZZZNS0_17hypot_kernel_cudaERNS_18TensorIteratorBaseEENKUlvE_clEvENKUlvE1_clEvEUlS4_S4_E_EESt5arrayIPcLm2EEEEviT0_T1_ --------------------------
	.section	.nv.constant0._ZN2at6native29vectorized_elementwise_kernelILi8ENS0_13AUnaryFunctorIN3c104HalfES4_S4_ZZZNS0_17hypot_kernel_cudaERNS_18TensorIteratorBaseEENKUlvE_clEvENKUlvE1_clEvEUlS4_S4_E_EESt5arrayIPcLm2EEEEviT0_T1_,"a",@progbits
	.sectionflags	@""
	.align	4
.nv.constant0._ZN2at6native29vectorized_elementwise_kernelILi8ENS0_13AUnaryFunctorIN3c104HalfES4_S4_ZZZNS0_17hypot_kernel_cudaERNS_18TensorIteratorBaseEENKUlvE_clEvENKUlvE1_clEvEUlS4_S4_E_EESt5arrayIPcLm2EEEEviT0_T1_:
	.zero		552


//--------------------- .nv.constant0._ZN2at6native18elementwise_kernelILi128ELi4EZNS0_15gpu_kernel_implINS0_13BinaryFunctorIN3c104HalfES5_S5_ZZZNS0_17hypot_kernel_cudaERNS_18TensorIteratorBaseEENKUlvE_clEvENKUlvE1_clEvEUlS5_S5_E_EEEEvS7_RKT_EUliE_EEviT1_ --------------------------
	.section	.nv.constant0._ZN2at6native18elementwise_kernelILi128ELi4EZNS0_15gpu_kernel_implINS0_13BinaryFunctorIN3c104HalfES5_S5_ZZZNS0_17hypot_kernel_cudaERNS_18TensorIteratorBaseEENKUlvE_clEvENKUlvE1_clEvEUlS5_S5_E_EEEEvS7_RKT_EUliE_EEviT1_,"a",@progbits
	.sectionflags	@""
	.align	4
.nv.constant0._ZN2at6native18elementwise_kernelILi128ELi4EZNS0_15gpu_kernel_implINS0_13BinaryFunctorIN3c104HalfES5_S5_ZZZNS0_17hypot_kernel_cudaERNS_18TensorIteratorBaseEENKUlvE_clEvENKUlvE1_clEvEUlS5_S5_E_EEEEvS7_RKT_EUliE_EEviT1_:
	.zero		1184


//--------------------- .nv.constant0._ZN2at6native27unrolled_elementwise_kernelINS0_13BinaryFunctorIN3c104HalfES4_S4_ZZZNS0_17hypot_kernel_cudaERNS_18TensorIteratorBaseEENKUlvE_clEvENKUlvE1_clEvEUlS4_S4_E_EESt5arrayIPcLm3EELi4E23TrivialOffsetCalculatorILi2EjESE_ILi1EjENS0_6memory12LoadWithCastILi2EEENSH_13StoreWithCastILi1EEEEEviT_T0_T2_T3_T4_T5_ --------------------------
	.section	.nv.constant0._ZN2at6native27unrolled_elementwise_kernelINS0_13BinaryFunctorIN3c104HalfES4_S4_ZZZNS0_17hypot_kernel_cudaERNS_18TensorIteratorBaseEENKUlvE_clEvENKUlvE1_clEvEUlS4_S4_E_EESt5arrayIPcLm3EELi4E23TrivialOffsetCalculatorILi2EjESE_ILi1EjENS0_6memory12LoadWithCastILi2EEENSH_13StoreWithCastILi1EEEEEviT_T0_T2_T3_T4_T5_,"a",@progbits
	.sectionflags	@""
	.align	4
.nv.constant0._ZN2at6native27unrolled_elementwise_kernelINS0_13BinaryFunctorIN3c104HalfES4_S4_ZZZNS0_17hypot_kernel_cudaERNS_18TensorIteratorBaseEENKUlvE_clEvENKUlvE1_clEvEUlS4_S4_E_EESt5arrayIPcLm3EELi4E23TrivialOffsetCalculatorILi2EjESE_ILi1EjENS0_6memory12LoadWithCastILi2EEENSH_13StoreWithCastILi1EEEEEviT_T0_T2_T3_T4_T5_:
	.zero		584


//--------------------- .nv.constant0._ZN2at6native18elementwise_kernelILi128ELi4EZNS0_22gpu_kernel_impl_nocastINS0_13BinaryFunctorIN3c104HalfES5_S5_ZZZNS0_17hypot_kernel_cudaERNS_18TensorIteratorBaseEENKUlvE_clEvENKUlvE1_clEvEUlS5_S5_E_EEEEvS7_RKT_EUliE_EEviT1_ --------------------------
	.section	.nv.constant0._ZN2at6native18elementwise_kernelILi128ELi4EZNS0_22gpu_kernel_impl_nocastINS0_13BinaryFunctorIN3c104HalfES5_S5_ZZZNS0_17hypot_kernel_cudaERNS_18TensorIteratorBaseEENKUlvE_clEvENKUlvE1_clEvEUlS5_S5_E_EEEEvS7_RKT_EUliE_EEviT1_,"a",@progbits
	.sectionflags	@""
	.align	4
.nv.constant0._ZN2at6native18elementwise_kernelILi128ELi4EZNS0_22gpu_kernel_impl_nocastINS0_13BinaryFunctorIN3c104HalfES5_S5_ZZZNS0_17hypot_kernel_cudaERNS_18TensorIteratorBaseEENKUlvE_clEvENKUlvE1_clEvEUlS5_S5_E_EEEEvS7_RKT_EUliE_EEviT1_:
	.zero		1184


//--------------------- .nv.constant0._ZN2at6native27unrolled_elementwise_kernelINS0_13BinaryFunctorIN3c104HalfES4_S4_ZZZNS0_17hypot_kernel_cudaERNS_18TensorIteratorBaseEENKUlvE_clEvENKUlvE1_clEvEUlS4_S4_E_EESt5arrayIPcLm3EELi4E23TrivialOffsetCalculatorILi2EjESE_ILi1EjENS0_6memory15LoadWithoutCastENSH_16StoreWithoutCastEEEviT_T0_T2_T3_T4_T5_ --------------------------
	.section	.nv.constant0._ZN2at6native27unrolled_elementwise_kernelINS0_13BinaryFunctorIN3c104HalfES4_S4_ZZZNS0_17hypot_kernel_cudaERNS_18TensorIteratorBaseEENKUlvE_clEvENKUlvE1_clEvEUlS4_S4_E_EESt5arrayIPcLm3EELi4E23TrivialOffsetCalculatorILi2EjESE_ILi1EjENS0_6memory15LoadWithoutCastENSH_16StoreWithoutCastEEEviT_T0_T2_T3_T4_T5_,"a",@progbits
	.sectionflags	@""
	.align	4
.nv.constant0._ZN2at6native27unrolled_elementwise_kernelINS0_13BinaryFunctorIN3c104HalfES4_S4_ZZZNS0_17hypot_kernel_cudaERNS_18TensorIteratorBaseEENKUlvE_clEvENKUlvE1_clEvEUlS4_S4_E_EESt5arrayIPcLm3EELi4E23TrivialOffsetCalculatorILi2EjESE_ILi1EjENS0_6memory15LoadWithoutCastENSH_16StoreWithoutCastEEEviT_T0_T2_T3_T4_T5_:
	.zero		564


//--------------------- .nv.constant0._ZN2at6native29vectorized_elementwise_kernelILi2ENS0_13BinaryFunctorIN3c104HalfES4_S4_ZZZNS0_17hypot_kernel_cudaERNS_18TensorIteratorBaseEENKUlvE_clEvENKUlvE1_clEvEUlS4_S4_E_EESt5arrayIPcLm3EEEEviT0_T1_ --------------------------
	.section	.nv.constant0._ZN2at6native29vectorized_elementwise_kernelILi2ENS0_13BinaryFunctorIN3c104HalfES4_S4_ZZZNS0_17hypot_kernel_cudaERNS_18TensorIteratorBaseEENKUlvE_clEvENKUlvE1_clEvEUlS4_S4_E_EESt5arrayIPcLm3EEEEviT0_T1_,"a",@progbits
	.sectionflags	@""
	.align	4
.nv.constant0._ZN2at6native29vectorized_elementwise_kernelILi2ENS0_13BinaryFunctorIN3c104HalfES4_S4_ZZZNS0_17hypot_kernel_cudaERNS_18TensorIteratorBaseEENKUlvE_clEvENKUlvE1_clEvEUlS4_S4_E_EESt5arrayIPcLm3EEEEviT0_T1_:
	.zero		560


//--------------------- .nv.constant0._ZN2at6native29vectorized_elementwise_kernelILi4ENS0_13BinaryFunctorIN3c104HalfES4_S4_ZZZNS0_17hypot_kernel_cudaERNS_18TensorIteratorBaseEENKUlvE_clEvENKUlvE1_clEvEUlS4_S4_E_EESt5arrayIPcLm3EEEEviT0_T1_ --------------------------
	.section	.nv.constant0._ZN2at6native29vectorized_elementwise_kernelILi4ENS0_13BinaryFunctorIN3c104HalfES4_S4_ZZZNS0_17hypot_kernel_cudaERNS_18TensorIteratorBaseEENKUlvE_clEvENKUlvE1_clEvEUlS4_S4_E_EESt5arrayIPcLm3EEEEviT0_T1_,"a",@progbits
	.sectionflags	@""
	.align	4
.nv.constant0._ZN2at6native29vectorized_elementwise_kernelILi4ENS0_13BinaryFunctorIN3c104HalfES4_S4_ZZZNS0_17hypot_kernel_cudaERNS_18TensorIteratorBaseEENKUlvE_clEvENKUlvE1_clEvEUlS4_S4_E_EESt5arrayIPcLm3EEEEviT0_T1_:
	.zero		560


//--------------------- .nv.constant0._ZN2at6native29vectorized_elementwise_kernelILi8ENS0_13BinaryFunctorIN3c104HalfES4_S4_ZZZNS0_17hypot_kernel_cudaERNS_18TensorIteratorBaseEENKUlvE_clEvENKUlvE1_clEvEUlS4_S4_E_EESt5arrayIPcLm3EEEEviT0_T1_ --------------------------
	.section	.nv.constant0._ZN2at6native29vectorized_elementwise_kernelILi8ENS0_13BinaryFunctorIN3c104HalfES4_S4_ZZZNS0_17hypot_kernel_cudaERNS_18TensorIteratorBaseEENKUlvE_clEvENKUlvE1_clEvEUlS4_S4_E_EESt5arrayIPcLm3EEEEviT0_T1_,"a",@progbits
	.sectionflags	@""
	.align	4
.nv.constant0._ZN2at6native29vectorized_elementwise_kernelILi8ENS0_13BinaryFunctorIN3c104HalfES4_S4_ZZZNS0_17hypot_kernel_cudaERNS_18TensorIteratorBaseEENKUlvE_clEvENKUlvE1_clEvEUlS4_S4_E_EESt5arrayIPcLm3EEEEviT0_T1_:
	.zero		560


//--------------------- .nv.constant0._ZN2at6native18elementwise_kernelILi128ELi4EZNS0_15gpu_kernel_implINS0_13AUnaryFunctorIfffZZZNS0_17hypot_kernel_cudaERNS_18TensorIteratorBaseEENKUlvE_clEvENKUlvE0_clEvEUlffE_EEEEvS5_RKT_EUliE_EEviT1_ --------------------------
	.section	.nv.constant0._ZN2at6native18elementwise_kernelILi128ELi4EZNS0_15gpu_kernel_implINS0_13AUnaryFunctorIfffZZZNS0_17hypot_kernel_cudaERNS_18TensorIteratorBaseEENKUlvE_clEvENKUlvE0_clEvEUlffE_EEEEvS5_RKT_EUliE_EEviT1_,"a",@progbits
	.sectionflags	@""
	.align	4
.nv.constant0._ZN2at6native18elementwise_kernelILi128ELi4EZNS0_15gpu_kernel_implINS0_13AUnaryFunctorIfffZZZNS0_17hypot_kernel_cudaERNS_18TensorIteratorBaseEENKUlvE_clEvENKUlvE0_clEvEUlffE_EEEEvS5_RKT_EUliE_EEviT1_:
	.zero		1080


//--------------------- .nv.constant0._ZN2at6native27unrolled_elementwise_kernelINS0_13AUnaryFunctorIfffZZZNS0_17hypot_kernel_cudaERNS_18TensorIteratorBaseEENKUlvE_clEvENKUlvE0_clEvEUlffE_EESt5arrayIPcLm2EELi4E23TrivialOffsetCalculatorILi1EjESD_NS0_6memory12LoadWithCastILi1EEENSE_13StoreWithCastILi1EEEEEviT_T0_T2_T3_T4_T5_ --------------------------
	.section	.nv.constant0._ZN2at6native27unrolled_elementwise_kernelINS0_13AUnaryFunctorIfffZZZNS0_17hypot_kernel_cudaERNS_18TensorIteratorBaseEENKUlvE_clEvENKUlvE0_clEvEUlffE_EESt5arrayIPcLm2EELi4E23TrivialOffsetCalculatorILi1EjESD_NS0_6memory12LoadWithCastILi1EEENSE_13StoreWithCastILi1EEEEEviT_T0_T2_T3_T4_T5_,"a",@progbits
	.sectionflags	@""
	.align	4
.nv.constant0._ZN2at6native27unrolled_elementwise_kernelINS0_13AUnaryFunctorIfffZZZNS0_17hypot_kernel_cudaERNS_18TensorIteratorBaseEENKUlvE_clEvENKUlvE0_clEvEUlffE_EESt5arrayIPcLm2EELi4E23TrivialOffsetCalculatorILi1EjESD_NS0_6memory12LoadWithCastILi1EEENSE_13StoreWithCastILi1EEEEEviT_T0_T2_T3_T4_T5_:
	.zero		580


//--------------------- .nv.constant0._ZN2at6native18elementwise_kernelILi128ELi2EZNS0_22gpu_kernel_impl_nocastINS0_13AUnaryFunctorIfffZZZNS0_17hypot_kernel_cudaERNS_18TensorIteratorBaseEENKUlvE_clEvENKUlvE0_clEvEUlffE_EEEEvS5_RKT_EUliE_EEviT1_ --------------------------
	.section	.nv.constant0._ZN2at6native18elementwise_kernelILi128ELi2EZNS0_22gpu_kernel_impl_nocastINS0_13AUnaryFunctorIfffZZZNS0_17hypot_kernel_cudaERNS_18TensorIteratorBaseEENKUlvE_clEvENKUlvE0_clEvEUlffE_EEEEvS5_RKT_EUliE_EEviT1_,"a",@progbits
	.sectionflags	@""
	.align	4
.nv.constant0._ZN2at6native18elementwise_kernelILi128ELi2EZNS0_22gpu_kernel_impl_nocastINS0_13AUnaryFunctorIfffZZZNS0_17hypot_kernel_cudaERNS_18TensorIteratorBaseEENKUlvE_clEvENKUlvE0_clEvEUlffE_EEEEvS5_RKT_EUliE_EEviT1_:
	.zero		1072


//--------------------- .nv.constant0._ZN2at6native27unrolled_elementwise_kernelINS0_13AUnaryFunctorIfffZZZNS0_17hypot_kernel_cudaERNS_18TensorIteratorBaseEENKUlvE_clEvENKUlvE0_clEvEUlffE_EESt5arrayIPcLm2EELi4E23TrivialOffsetCalculatorILi1EjESD_NS0_6memory15LoadWithoutCastENSE_16StoreWithoutCastEEEviT_T0_T2_T3_T4_T5_ --------------------------
	.section	.nv.constant0._ZN2at6native27unrolled_elementwise_kernelINS0_13AUnaryFunctorIfffZZZNS0_17hypot_kernel_cudaERNS_18TensorIteratorBaseEENKUlvE_clEvENKUlvE0_clEvEUlffE_EESt5arrayIPcLm2EELi4E23TrivialOffsetCalculatorILi1EjESD_NS0_6memory15LoadWithoutCastENSE_16StoreWithoutCastEEEviT_T0_T2_T3_T4_T5_,"a",@progbits
	.sectionflags	@""
	.align	4
.nv.constant0._ZN2at6native27unrolled_elementwise_kernelINS0_13AUnaryFunctorIfffZZZNS0_17hypot_kernel_cudaERNS_18TensorIteratorBaseEENKUlvE_clEvENKUlvE0_clEvEUlffE_EESt5arrayIPcLm2EELi4E23TrivialOffsetCalculatorILi1EjESD_NS0_6memory15LoadWithoutCastENSE_16StoreWithoutCastEEEviT_T0_T2_T3_T4_T5_:
	.zero		564


//--------------------- .nv.constant0._ZN2at6native29vectorized_elementwise_kernelILi2ENS0_13AUnaryFunctorIfffZZZNS0_17hypot_kernel_cudaERNS_18TensorIteratorBaseEENKUlvE_clEvENKUlvE0_clEvEUlffE_EESt5arrayIPcLm2EEEEviT0_T1_ --------------------------
	.section	.nv.constant0._ZN2at6native29vectorized_elementwise_kernelILi2ENS0_13AUnaryFunctorIfffZZZNS0_17hypot_kernel_cudaERNS_18TensorIteratorBaseEENKUlvE_clEvENKUlvE0_clEvEUlffE_EESt5arrayIPcLm2EEEEviT0_T1_,"a",@progbits
	.sectionflags	@""
	.align	4
.nv.constant0._ZN2at6native29vectorized_elementwise_kernelILi2ENS0_13AUnaryFunctorIfffZZZNS0_17hypot_kernel_cudaERNS_18TensorIteratorBaseEENKUlvE_clEvENKUlvE0_clEvEUlffE_EESt5arrayIPcLm2EEEEviT0_T1_:
	.zero		560


//--------------------- .nv.constant0._ZN2at6native29vectorized_elementwise_kernelILi4ENS0_13AUnaryFunctorIfffZZZNS0_17hypot_kernel_cudaERNS_18TensorIteratorBaseEENKUlvE_clEvENKUlvE0_clEvEUlffE_EESt5arrayIPcLm2EEEEviT0_T1_ --------------------------
	.section	.nv.constant0._ZN2at6native29vectorized_elementwise_kernelILi4ENS0_13AUnaryFunctorIfffZZZNS0_17hypot_kernel_cudaERNS_18TensorIteratorBaseEENKUlvE_clEvENKUlvE0_clEvEUlffE_EESt5arrayIPcLm2EEEEviT0_T1_,"a",@progbits
	.sectionflags	@""
	.align	4
.nv.constant0._ZN2at6native29vectorized_elementwise_kernelILi4ENS0_13AUnaryFunctorIfffZZZNS0_17hypot_kernel_cudaERNS_18TensorIteratorBaseEENKUlvE_clEvENKUlvE0_clEvEUlffE_EESt5arrayIPcLm2EEEEviT0_T1_:
	.zero		560


//--------------------- .nv.constant0._ZN2at6native29vectorized_elementwise_kernelILi8ENS0_13AUnaryFunctorIfffZZZNS0_17hypot_kernel_cudaERNS_18TensorIteratorBaseEENKUlvE_clEvENKUlvE0_clEvEUlffE_EESt5arrayIPcLm2EEEEviT0_T1_ --------------------------
	.section	.nv.constant0._ZN2at6native29vectorized_elementwise_kernelILi8ENS0_13AUnaryFunctorIfffZZZNS0_17hypot_kernel_cudaERNS_18TensorIteratorBaseEENKUlvE_clEvENKUlvE0_clEvEUlffE_EESt5arrayIPcLm2EEEEviT0_T1_,"a",@progbits
	.sectionflags	@""
	.align	4
.nv.constant0._ZN2at6native29vectorized_elementwise_kernelILi8ENS0_13AUnaryFunctorIfffZZZNS0_17hypot_kernel_cudaERNS_18TensorIteratorBaseEENKUlvE_clEvENKUlvE0_clEvEUlffE_EESt5arrayIPcLm2EEEEviT0_T1_:
	.zero		560


//--------------------- .nv.constant0._ZN2at6native18elementwise_kernelILi128ELi4EZNS0_15gpu_kernel_implINS0_13BinaryFunctorIfffZZZNS0_17hypot_kernel_cudaERNS_18TensorIteratorBaseEENKUlvE_clEvENKUlvE0_clEvEUlffE_EEEEvS5_RKT_EUliE_EEviT1_ --------------------------
	.section	.nv.constant0._ZN2at6native18elementwise_kernelILi128ELi4EZNS0_15gpu_kernel_implINS0_13BinaryFunctorIfffZZZNS0_17hypot_kernel_cudaERNS_18TensorIteratorBaseEENKUlvE_clEvENKUlvE0_clEvEUlffE_EEEEvS5_RKT_EUliE_EEviT1_,"a",@progbits
	.sectionflags	@""
	.align	4
.nv.constant0._ZN2at6native18elementwise_kernelILi128ELi4EZNS0_15gpu_kernel_implINS0_13BinaryFunctorIfffZZZNS0_17hypot_kernel_cudaERNS_18TensorIteratorBaseEENKUlvE_clEvENKUlvE0_clEvEUlffE_EEEEvS5_RKT_EUliE_EEviT1_:
	.zero		1184


//--------------------- .nv.constant0._ZN2at6native27unrolled_elementwise_kernelINS0_13BinaryFunctorIfffZZZNS0_17hypot_kernel_cudaERNS_18TensorIteratorBaseEENKUlvE_clEvENKUlvE0_clEvEUlffE_EESt5arrayIPcLm3EELi4E23TrivialOffsetCalculatorILi2EjESC_ILi1EjENS0_6memory12LoadWithCastILi2EEENSF_13StoreWithCastILi1EEEEEviT_T0_T2_T3_T4_T5_ --------------------------
	.section	.nv.constant0._ZN2at6native27unrolled_elementwise_kernelINS0_13BinaryFunctorIfffZZZNS0_17hypot_kernel_cudaERNS_18TensorIteratorBaseEENKUlvE_clEvENKUlvE0_clEvEUlffE_EESt5arrayIPcLm3EELi4E23TrivialOffsetCalculatorILi2EjESC_ILi1EjENS0_6memory12LoadWithCastILi2EEENSF_13StoreWithCastILi1EEEEEviT_T0_T2_T3_T4_T5_,"a",@progbits
	.sectionflags	@""
	.align	4
.nv.constant0._ZN2at6native27unrolled_elementwise_kernelINS0_13BinaryFunctorIfffZZZNS0_17hypot_kernel_cudaERNS_18TensorIteratorBaseEENKUlvE_clEvENKUlvE0_clEvEUlffE_EESt5arrayIPcLm3EELi4E23TrivialOffsetCalculatorILi2EjESC_ILi1EjENS0_6memory12LoadWithCastILi2EEENSF_13StoreWithCastILi1EEEEEviT_T0_T2_T3_T4_T5_:
	.zero		584


//--------------------- .nv.constant0._ZN2at6native18elementwise_kernelILi128ELi2EZNS0_22gpu_kernel_impl_nocastINS0_13BinaryFunctorIfffZZZNS0_17hypot_kernel_cudaERNS_18TensorIteratorBaseEENKUlvE_clEvENKUlvE0_clEvEUlffE_EEEEvS5_RKT_EUliE_EEviT1_ --------------------------
	.section	.nv.constant0._ZN2at6native18elementwise_kernelILi128ELi2EZNS0_22gpu_kernel_impl_nocastINS0_13BinaryFunctorIfffZZZNS0_17hypot_kernel_cudaERNS_18TensorIteratorBaseEENKUlvE_clEvENKUlvE0_clEvEUlffE_EEEEvS5_RKT_EUliE_EEviT1_,"a",@progbits
	.sectionflags	@""
	.align	4
.nv.constant0._ZN2at6native18elementwise_kernelILi128ELi2EZNS0_22gpu_kernel_impl_nocastINS0_13BinaryFunctorIfffZZZNS0_17hypot_kernel_cudaERNS_18TensorIteratorBaseEENKUlvE_clEvENKUlvE0_clEvEUlffE_EEEEvS5_RKT_EUliE_EEviT1_:
	.zero		1184


//--------------------- .nv.constant0._ZN2at6native27unrolled_elementwise_kernelINS0_13BinaryFunctorIfffZZZNS0_17hypot_kernel_cudaERNS_18TensorIteratorBaseEENKUlvE_clEvENKUlvE0_clEvEUlffE_EESt5arrayIPcLm3EELi4E23TrivialOffsetCalculatorILi2EjESC_ILi1EjENS0_6memory15LoadWithoutCastENSF_16StoreWithoutCastEEEviT_T0_T2_T3_T4_T5_ --------------------------
	.section	.nv.constant0._ZN2at6native27unrolled_elementwise_kernelINS0_13BinaryFunctorIfffZZZNS0_17hypot_kernel_cudaERNS_18TensorIteratorBaseEENKUlvE_clEvENKUlvE0_clEvEUlffE_EESt5arrayIPcLm3EELi4E23TrivialOffsetCalculatorILi2EjESC_ILi1EjENS0_6memory15LoadWithoutCastENSF_16StoreWithoutCastEEEviT_T0_T2_T3_T4_T5_,"a",@progbits
	.sectionflags	@""
	.align	4
.nv.constant0._ZN2at6native27unrolled_elementwise_kernelINS0_13BinaryFunctorIfffZZZNS0_17hypot_kernel_cudaERNS_18TensorIteratorBaseEENKUlvE_clEvENKUlvE0_clEvEUlffE_EESt5arrayIPcLm3EELi4E23TrivialOffsetCalculatorILi2EjESC_ILi1EjENS0_6memory15LoadWithoutCastENSF_16StoreWithoutCastEEEviT_T0_T2_T3_T4_T5_:
	.zero		564


//--------------------- .nv.constant0._ZN2at6native29vectorized_elementwise_kernelILi2ENS0_13BinaryFunctorIfffZZZNS0_17hypot_kernel_cudaERNS_18TensorIteratorBaseEENKUlvE_clEvENKUlvE0_clEvEUlffE_EESt5arrayIPcLm3EEEEviT0_T1_ --------------------------
	.section	.nv.constant0._ZN2at6native29vectorized_elementwise_kernelILi2ENS0_13BinaryFunctorIfffZZZNS0_17hypot_kernel_cudaERNS_18TensorIteratorBaseEENKUlvE_clEvENKUlvE0_clEvEUlffE_EESt5arrayIPcLm3EEEEviT0_T1_,"a",@progbits
	.sectionflags	@""
	.align	4
.nv.constant0._ZN2at6native29vectorized_elementwise_kernelILi2ENS0_13BinaryFunctorIfffZZZNS0_17hypot_kernel_cudaERNS_18TensorIteratorBaseEENKUlvE_clEvENKUlvE0_clEvEUlffE_EESt5arrayIPcLm3EEEEviT0_T1_:
	.zero		560


//--------------------- .nv.constant0._ZN2at6native29vectorized_elementwise_kernelILi4ENS0_13BinaryFunctorIfffZZZNS0_17hypot_kernel_cudaERNS_18TensorIteratorBaseEENKUlvE_clEvENKUlvE0_clEvEUlffE_EESt5arrayIPcLm3EEEEviT0_T1_ --------------------------
	.section	.nv.constant0._ZN2at6native29vectorized_elementwise_kernelILi4ENS0_13BinaryFunctorIfffZZZNS0_17hypot_kernel_cudaERNS_18TensorIteratorBaseEENKUlvE_clEvENKUlvE0_clEvEUlffE_EESt5arrayIPcLm3EEEEviT0_T1_,"a",@progbits
	.sectionflags	@""
	.align	4
.nv.constant0._ZN2at6native29vectorized_elementwise_kernelILi4ENS0_13BinaryFunctorIfffZZZNS0_17hypot_kernel_cudaERNS_18TensorIteratorBaseEENKUlvE_clEvENKUlvE0_clEvEUlffE_EESt5arrayIPcLm3EEEEviT0_T1_:
	.zero		560


//--------------------- .nv.constant0._ZN2at6native29vectorized_elementwise_kernelILi8ENS0_13BinaryFunctorIfffZZZNS0_17hypot_kernel_cudaERNS_18TensorIteratorBaseEENKUlvE_clEvENKUlvE0_clEvEUlffE_EESt5arrayIPcLm3EEEEviT0_T1_ --------------------------
	.section	.nv.constant0._ZN2at6native29vectorized_elementwise_kernelILi8ENS0_13BinaryFunctorIfffZZZNS0_17hypot_kernel_cudaERNS_18TensorIteratorBaseEENKUlvE_clEvENKUlvE0_clEvEUlffE_EESt5arrayIPcLm3EEEEviT0_T1_,"a",@progbits
	.sectionflags	@""
	.align	4
.nv.constant0._ZN2at6native29vectorized_elementwise_kernelILi8ENS0_13BinaryFunctorIfffZZZNS0_17hypot_kernel_cudaERNS_18TensorIteratorBaseEENKUlvE_clEvENKUlvE0_clEvEUlffE_EESt5arrayIPcLm3EEEEviT0_T1_:
	.zero		560


//--------------------- .nv.constant0._ZN2at6native18elementwise_kernelILi128ELi4EZNS0_15gpu_kernel_implINS0_13AUnaryFunctorIdddZZZNS0_17hypot_kernel_cudaERNS_18TensorIteratorBaseEENKUlvE_clEvENKUlvE_clEvEUlddE_EEEEvS5_RKT_EUliE_EEviT1_ --------------------------
	.section	.nv.constant0._ZN2at6native18elementwise_kernelILi128ELi4EZNS0_15gpu_kernel_implINS0_13AUnaryFunctorIdddZZZNS0_17hypot_kernel_cudaERNS_18TensorIteratorBaseEENKUlvE_clEvENKUlvE_clEvEUlddE_EEEEvS5_RKT_EUliE_EEviT1_,"a",@progbits
	.sectionflags	@""
	.align	4
.nv.constant0._ZN2at6native18elementwise_kernelILi128ELi4EZNS0_15gpu_kernel_implINS0_13AUnaryFunctorIdddZZZNS0_17hypot_kernel_cudaERNS_18TensorIteratorBaseEENKUlvE_clEvENKUlvE_clEvEUlddE_EEEEvS5_RKT_EUliE_EEviT1_:
	.zero		1088


//--------------------- .nv.constant0._ZN2at6native27unrolled_elementwise_kernelINS0_13AUnaryFunctorIdddZZZNS0_17hypot_kernel_cudaERNS_18TensorIteratorBaseEENKUlvE_clEvENKUlvE_clEvEUlddE_EESt5arrayIPcLm2EELi4E23TrivialOffsetCalculatorILi1EjESD_NS0_6memory12LoadWithCastILi1EEENSE_13StoreWithCastILi1EEEEEviT_T0_T2_T3_T4_T5_ --------------------------
	.section	.nv.constant0._ZN2at6native27unrolled_elementwise_kernelINS0_13AUnaryFunctorIdddZZZNS0_17hypot_kernel_cudaERNS_18TensorIteratorBaseEENKUlvE_clEvENKUlvE_clEvEUlddE_EESt5arrayIPcLm2EELi4E23TrivialOffsetCalculatorILi1EjESD_NS0_6memory12LoadWithCastILi1EEENSE_13StoreWithCastILi1EEEEEviT_T0_T2_T3_T4_T5_,"a",@progbits
	.sectionflags	@""
	.align	4
.nv.constant0._ZN2at6native27unrolled_elementwise_kernelINS0_13AUnaryFunctorIdddZZZNS0_17hypot_kernel_cudaERNS_18TensorIteratorBaseEENKUlvE_clEvENKUlvE_clEvEUlddE_EESt5arrayIPcLm2EELi4E23TrivialOffsetCalculatorILi1EjESD_NS0_6memory12LoadWithCastILi1EEENSE_13StoreWithCastILi1EEEEEviT_T0_T2_T3_T4_T5_:
	.zero		588


//--------------------- .nv.constant0._ZN2at6native18elementwise_kernelILi128ELi2EZNS0_22gpu_kernel_impl_nocastINS0_13AUnaryFunctorIdddZZZNS0_17hypot_kernel_cudaERNS_18TensorIteratorBaseEENKUlvE_clEvENKUlvE_clEvEUlddE_EEEEvS5_RKT_EUliE_EEviT1_ --------------------------
	.section	.nv.constant0._ZN2at6native18elementwise_kernelILi128ELi2EZNS0_22gpu_kernel_impl_nocastINS0_13AUnaryFunctorIdddZZZNS0_17hypot_kernel_cudaERNS_18TensorIteratorBaseEENKUlvE_clEvENKUlvE_clEvEUlddE_EEEEvS5_RKT_EUliE_EEviT1_,"a",@progbits
	.sectionflags	@""
	.align	4
.nv.constant0._ZN2at6native18elementwise_kernelILi128ELi2EZNS0_22gpu_kernel_impl_nocastINS0_13AUnaryFunctorIdddZZZNS0_17hypot_kernel_cudaERNS_18TensorIteratorBaseEENKUlvE_clEvENKUlvE_clEvEUlddE_EEEEvS5_RKT_EUliE_EEviT1_:
	.zero		1080


//--------------------- .nv.constant0._ZN2at6native27unrolled_elementwise_kernelINS0_13AUnaryFunctorIdddZZZNS0_17hypot_kernel_cudaERNS_18TensorIteratorBaseEENKUlvE_clEvENKUlvE_clEvEUlddE_EESt5arrayIPcLm2EELi4E23TrivialOffsetCalculatorILi1EjESD_NS0_6memory15LoadWithoutCastENSE_16StoreWithoutCastEEEviT_T0_T2_T3_T4_T5_ --------------------------
	.section	.nv.constant0._ZN2at6native27unrolled_elementwise_kernelINS0_13AUnaryFunctorIdddZZZNS0_17hypot_kernel_cudaERNS_18TensorIteratorBaseEENKUlvE_clEvENKUlvE_clEvEUlddE_EESt5arrayIPcLm2EELi4E23TrivialOffsetCalculatorILi1EjESD_NS0_6memory15LoadWithoutCastENSE_16StoreWithoutCastEEEviT_T0_T2_T3_T4_T5_,"a",@progbits
	.sectionflags	@""
	.align	4
.nv.constant0._ZN2at6native27unrolled_elementwise_kernelINS0_13AUnaryFunctorIdddZZZNS0_17hypot_kernel_cudaERNS_18TensorIteratorBaseEENKUlvE_clEvENKUlvE_clEvEUlddE_EESt5arrayIPcLm2EELi4E23TrivialOffsetCalculatorILi1EjESD_NS0_6memory15LoadWithoutCastENSE_16StoreWithoutCastEEEviT_T0_T2_T3_T4_T5_:
	.zero		572


//--------------------- .nv.constant0._ZN2at6native29vectorized_elementwise_kernelILi2ENS0_13AUnaryFunctorIdddZZZNS0_17hypot_kernel_cudaERNS_18TensorIteratorBaseEENKUlvE_clEvENKUlvE_clEvEUlddE_EESt5arrayIPcLm2EEEEviT0_T1_ --------------------------
	.section	.nv.constant0._ZN2at6native29vectorized_elementwise_kernelILi2ENS0_13AUnaryFunctorIdddZZZNS0_17hypot_kernel_cudaERNS_18TensorIteratorBaseEENKUlvE_clEvENKUlvE_clEvEUlddE_EESt5arrayIPcLm2EEEEviT0_T1_,"a",@progbits
	.sectionflags	@""
	.align	4
.nv.constant0._ZN2at6native29vectorized_elementwise_kernelILi2ENS0_13AUnaryFunctorIdddZZZNS0_17hypot_kernel_cudaERNS_18TensorIteratorBaseEENKUlvE_clEvENKUlvE_clEvEUlddE_EESt5arrayIPcLm2EEEEviT0_T1_:
	.zero		568


//--------------------- .nv.constant0._ZN2at6native29vectorized_elementwise_kernelILi4ENS0_13AUnaryFunctorIdddZZZNS0_17hypot_kernel_cudaERNS_18TensorIteratorBaseEENKUlvE_clEvENKUlvE_clEvEUlddE_EESt5arrayIPcLm2EEEEviT0_T1_ --------------------------
	.section	.nv.constant0._ZN2at6native29vectorized_elementwise_kernelILi4ENS0_13AUnaryFunctorIdddZZZNS0_17hypot_kernel_cudaERNS_18TensorIteratorBaseEENKUlvE_clEvENKUlvE_clEvEUlddE_EESt5arrayIPcLm2EEEEviT0_T1_,"a",@progbits
	.sectionflags	@""
	.align	4
.nv.constant0._ZN2at6native29vectorized_elementwise_kernelILi4ENS0_13AUnaryFunctorIdddZZZNS0_17hypot_kernel_cudaERNS_18TensorIteratorBaseEENKUlvE_clEvENKUlvE_clEvEUlddE_EESt5arrayIPcLm2EEEEviT0_T1_:
	.zero		568


//--------------------- .nv.constant0._ZN2at6native29vectorized_elementwise_kernelILi8ENS0_13AUnaryFunctorIdddZZZNS0_17hypot_kernel_cudaERNS_18TensorIteratorBaseEENKUlvE_clEvENKUlvE_clEvEUlddE_EESt5arrayIPcLm2EEEEviT0_T1_ --------------------------
	.section	.nv.constant0._ZN2at6native29vectorized_elementwise_kernelILi8ENS0_13AUnaryFunctorIdddZZZNS0_17hypot_kernel_cudaERNS_18TensorIteratorBaseEENKUlvE_clEvENKUlvE_clEvEUlddE_EESt5arrayIPcLm2EEEEviT0_T1_,"a",@progbits
	.sectionflags	@""
	.align	4
.nv.constant0._ZN2at6native29vectorized_elementwise_kernelILi8ENS0_13AUnaryFunctorIdddZZZNS0_17hypot_kernel_cudaERNS_18TensorIteratorBaseEENKUlvE_clEvENKUlvE_clEvEUlddE_EESt5arrayIPcLm2EEEEviT0_T1_:
	.zero		568


//--------------------- .nv.constant0._ZN2at6native18elementwise_kernelILi128ELi4EZNS0_15gpu_kernel_implINS0_13BinaryFunctorIdddZZZNS0_17hypot_kernel_cudaERNS_18TensorIteratorBaseEENKUlvE_clEvENKUlvE_clEvEUlddE_EEEEvS5_RKT_EUliE_EEviT1_ --------------------------
	.section	.nv.constant0._ZN2at6native18elementwise_kernelILi128ELi4EZNS0_15gpu_kernel_implINS0_13BinaryFunctorIdddZZZNS0_17hypot_kernel_cudaERNS_18TensorIteratorBaseEENKUlvE_clEvENKUlvE_clEvEUlddE_EEEEvS5_RKT_EUliE_EEviT1_,"a",@progbits
	.sectionflags	@""
	.align	4
.nv.constant0._ZN2at6native18elementwise_kernelILi128ELi4EZNS0_15gpu_kernel_implINS0_13BinaryFunctorIdddZZZNS0_17hypot_kernel_cudaERNS_18TensorIteratorBaseEENKUlvE_clEvENKUlvE_clEvEUlddE_EEEEvS5_RKT_EUliE_EEviT1_:
	.zero		1184


//--------------------- .nv.constant0._ZN2at6native27unrolled_elementwise_kernelINS0_13BinaryFunctorIdddZZZNS0_17hypot_kernel_cudaERNS_18TensorIteratorBaseEENKUlvE_clEvENKUlvE_clEvEUlddE_EESt5arrayIPcLm3EELi4E23TrivialOffsetCalculatorILi2EjESC_ILi1EjENS0_6memory12LoadWithCastILi2EEENSF_13StoreWithCastILi1EEEEEviT_T0_T2_T3_T4_T5_ --------------------------
	.section	.nv.constant0._ZN2at6native27unrolled_elementwise_kernelINS0_13BinaryFunctorIdddZZZNS0_17hypot_kernel_cudaERNS_18TensorIteratorBaseEENKUlvE_clEvENKUlvE_clEvEUlddE_EESt5arrayIPcLm3EELi4E23TrivialOffsetCalculatorILi2EjESC_ILi1EjENS0_6memory12LoadWithCastILi2EEENSF_13StoreWithCastILi1EEEEEviT_T0_T2_T3_T4_T5_,"a",@progbits
	.sectionflags	@""
	.align	4
.nv.constant0._ZN2at6native27unrolled_elementwise_kernelINS0_13BinaryFunctorIdddZZZNS0_17hypot_kernel_cudaERNS_18TensorIteratorBaseEENKUlvE_clEvENKUlvE_clEvEUlddE_EESt5arrayIPcLm3EELi4E23TrivialOffsetCalculatorILi2EjESC_ILi1EjENS0_6memory12LoadWithCastILi2EEENSF_13StoreWithCastILi1EEEEEviT_T0_T2_T3_T4_T5_:
	.zero		584


//--------------------- .nv.constant0._ZN2at6native18elementwise_kernelILi128ELi2EZNS0_22gpu_kernel_impl_nocastINS0_13BinaryFunctorIdddZZZNS0_17hypot_kernel_cudaERNS_18TensorIteratorBaseEENKUlvE_clEvENKUlvE_clEvEUlddE_EEEEvS5_RKT_EUliE_EEviT1_ --------------------------
	.section	.nv.constant0._ZN2at6native18elementwise_kernelILi128ELi2EZNS0_22gpu_kernel_impl_nocastINS0_13BinaryFunctorIdddZZZNS0_17hypot_kernel_cudaERNS_18TensorIteratorBaseEENKUlvE_clEvENKUlvE_clEvEUlddE_EEEEvS5_RKT_EUliE_EEviT1_,"a",@progbits
	.sectionflags	@""
	.align	4
.nv.constant0._ZN2at6native18elementwise_kernelILi128ELi2EZNS0_22gpu_kernel_impl_nocastINS0_13BinaryFunctorIdddZZZNS0_17hypot_kernel_cudaERNS_18TensorIteratorBaseEENKUlvE_clEvENKUlvE_clEvEUlddE_EEEEvS5_RKT_EUliE_EEviT1_:
	.zero		1184


//--------------------- .nv.constant0._ZN2at6native27unrolled_elementwise_kernelINS0_13BinaryFunctorIdddZZZNS0_17hypot_kernel_cudaERNS_18TensorIteratorBaseEENKUlvE_clEvENKUlvE_clEvEUlddE_EESt5arrayIPcLm3EELi4E23TrivialOffsetCalculatorILi2EjESC_ILi1EjENS0_6memory15LoadWithoutCastENSF_16StoreWithoutCastEEEviT_T0_T2_T3_T4_T5_ --------------------------
	.section	.nv.constant0._ZN2at6native27unrolled_elementwise_kernelINS0_13BinaryFunctorIdddZZZNS0_17hypot_kernel_cudaERNS_18TensorIteratorBaseEENKUlvE_clEvENKUlvE_clEvEUlddE_EESt5arrayIPcLm3EELi4E23TrivialOffsetCalculatorILi2EjESC_ILi1EjENS0_6memory15LoadWithoutCastENSF_16StoreWithoutCastEEEviT_T0_T2_T3_T4_T5_,"a",@progbits
	.sectionflags	@""
	.align	4
.nv.constant0._ZN2at6native27unrolled_elementwise_kernelINS0_13BinaryFunctorIdddZZZNS0_17hypot_kernel_cudaERNS_18TensorIteratorBaseEENKUlvE_clEvENKUlvE_clEvEUlddE_EESt5arrayIPcLm3EELi4E23TrivialOffsetCalculatorILi2EjESC_ILi1EjENS0_6memory15LoadWithoutCastENSF_16StoreWithoutCastEEEviT_T0_T2_T3_T4_T5_:
	.zero		564


//--------------------- .nv.constant0._ZN2at6native29vectorized_elementwise_kernelILi2ENS0_13BinaryFunctorIdddZZZNS0_17hypot_kernel_cudaERNS_18TensorIteratorBaseEENKUlvE_clEvENKUlvE_clEvEUlddE_EESt5arrayIPcLm3EEEEviT0_T1_ --------------------------
	.section	.nv.constant0._ZN2at6native29vectorized_elementwise_kernelILi2ENS0_13BinaryFunctorIdddZZZNS0_17hypot_kernel_cudaERNS_18TensorIteratorBaseEENKUlvE_clEvENKUlvE_clEvEUlddE_EESt5arrayIPcLm3EEEEviT0_T1_,"a",@progbits
	.sectionflags	@""
	.align	4
.nv.constant0._ZN2at6native29vectorized_elementwise_kernelILi2ENS0_13BinaryFunctorIdddZZZNS0_17hypot_kernel_cudaERNS_18TensorIteratorBaseEENKUlvE_clEvENKUlvE_clEvEUlddE_EESt5arrayIPcLm3EEEEviT0_T1_:
	.zero		560


//--------------------- .nv.constant0._ZN2at6native29vectorized_elementwise_kernelILi4ENS0_13BinaryFunctorIdddZZZNS0_17hypot_kernel_cudaERNS_18TensorIteratorBaseEENKUlvE_clEvENKUlvE_clEvEUlddE_EESt5arrayIPcLm3EEEEviT0_T1_ --------------------------
	.section	.nv.constant0._ZN2at6native29vectorized_elementwise_kernelILi4ENS0_13BinaryFunctorIdddZZZNS0_17hypot_kernel_cudaERNS_18TensorIteratorBaseEENKUlvE_clEvENKUlvE_clEvEUlddE_EESt5arrayIPcLm3EEEEviT0_T1_,"a",@progbits
	.sectionflags	@""
	.align	4
.nv.constant0._ZN2at6native29vectorized_elementwise_kernelILi4ENS0_13BinaryFunctorIdddZZZNS0_17hypot_kernel_cudaERNS_18TensorIteratorBaseEENKUlvE_clEvENKUlvE_clEvEUlddE_EESt5arrayIPcLm3EEEEviT0_T1_:
	.zero		560


//--------------------- .nv.constant0._ZN2at6native29vectorized_elementwise_kernelILi8ENS0_13BinaryFunctorIdddZZZNS0_17hypot_kernel_cudaERNS_18TensorIteratorBaseEENKUlvE_clEvENKUlvE_clEvEUlddE_EESt5arrayIPcLm3EEEEviT0_T1_ --------------------------
	.section	.nv.constant0._ZN2at6native29vectorized_elementwise_kernelILi8ENS0_13BinaryFunctorIdddZZZNS0_17hypot_kernel_cudaERNS_18TensorIteratorBaseEENKUlvE_clEvENKUlvE_clEvEUlddE_EESt5arrayIPcLm3EEEEviT0_T1_,"a",@progbits
	.sectionflags	@""
	.align	4
.nv.constant0._ZN2at6native29vectorized_elementwise_kernelILi8ENS0_13BinaryFunctorIdddZZZNS0_17hypot_kernel_cudaERNS_18TensorIteratorBaseEENKUlvE_clEvENKUlvE_clEvEUlddE_EESt5arrayIPcLm3EEEEviT0_T1_:
	.zero		560


//--------------------- .nv.constant0._ZN2at6native18elementwise_kernelILi128ELi4EZNS0_15gpu_kernel_implINS0_13BinaryFunctorIN3c108BFloat16ES5_S5_ZZZNS0_17atan2_kernel_cudaERNS_18TensorIteratorBaseEENKUlvE_clEvENKUlvE2_clEvEUlS5_S5_E_EEEEvS7_RKT_EUliE_EEviT1_ --------------------------
	.section	.nv.constant0._ZN2at6native18elementwise_kernelILi128ELi4EZNS0_15gpu_kernel_implINS0_13BinaryFunctorIN3c108BFloat16ES5_S5_ZZZNS0_17atan2_kernel_cudaERNS_18TensorIteratorBaseEENKUlvE_clEvENKUlvE2_clEvEUlS5_S5_E_EEEEvS7_RKT_EUliE_EEviT1_,"a",@progbits
	.sectionflags	@""
	.align	4
.nv.constant0._ZN2at6native18elementwise_kernelILi128ELi4EZNS0_15gpu_kernel_implINS0_13BinaryFunctorIN3c108BFloat16ES5_S5_ZZZNS0_17atan2_kernel_cudaERNS_18TensorIteratorBaseEENKUlvE_clEvENKUlvE2_clEvEUlS5_S5_E_EEEEvS7_RKT_EUliE_EEviT1_:
	.zero		1184


//--------------------- .nv.constant0._ZN2at6native27unrolled_elementwise_kernelINS0_13BinaryFunctorIN3c108BFloat16ES4_S4_ZZZNS0_17atan2_kernel_cudaERNS_18TensorIteratorBaseEENKUlvE_clEvENKUlvE2_clEvEUlS4_S4_E_EESt5arrayIPcLm3EELi4E23TrivialOffsetCalculatorILi2EjESE_ILi1EjENS0_6memory12LoadWithCastILi2EEENSH_13StoreWithCastILi1EEEEEviT_T0_T2_T3_T4_T5_ --------------------------
	.section	.nv.constant0._ZN2at6native27unrolled_elementwise_kernelINS0_13BinaryFunctorIN3c108BFloat16ES4_S4_ZZZNS0_17atan2_kernel_cudaERNS_18TensorIteratorBaseEENKUlvE_clEvENKUlvE2_clEvEUlS4_S4_E_EESt5arrayIPcLm3EELi4E23TrivialOffsetCalculatorILi2EjESE_ILi1EjENS0_6memory12LoadWithCastILi2EEENSH_13StoreWithCastILi1EEEEEviT_T0_T2_T3_T4_T5_,"a",@progbits
	.sectionflags	@""
	.align	4
.nv.constant0._ZN2at6native27unrolled_elementwise_kernelINS0_13BinaryFunctorIN3c108BFloat16ES4_S4_ZZZNS0_17atan2_kernel_cudaERNS_18TensorIteratorBaseEENKUlvE_clEvENKUlvE2_clEvEUlS4_S4_E_EESt5arrayIPcLm3EELi4E23TrivialOffsetCalculatorILi2EjESE_ILi1EjENS0_6memory12LoadWithCastILi2EEENSH_13StoreWithCastILi1EEEEEviT_T0_T2_T3_T4_T5_:
	.zero		584


//--------------------- .nv.constant0._ZN2at6native18elementwise_kernelILi128ELi4EZNS0_22gpu_kernel_impl_nocastINS0_13BinaryFunctorIN3c108BFloat16ES5_S5_ZZZNS0_17atan2_kernel_cudaERNS_18TensorIteratorBaseEENKUlvE_clEvENKUlvE2_clEvEUlS5_S5_E_EEEEvS7_RKT_EUliE_EEviT1_ --------------------------
	.section	.nv.constant0._ZN2at6native18elementwise_kernelILi128ELi4EZNS0_22gpu_kernel_impl_nocastINS0_13BinaryFunctorIN3c108BFloat16ES5_S5_ZZZNS0_17atan2_kernel_cudaERNS_18TensorIteratorBaseEENKUlvE_clEvENKUlvE2_clEvEUlS5_S5_E_EEEEvS7_RKT_EUliE_EEviT1_,"a",@progbits
	.sectionflags	@""
	.align	4
.nv.constant0._ZN2at6native18elementwise_kernelILi128ELi4EZNS0_22gpu_kernel_impl_nocastINS0_13BinaryFunctorIN3c108BFloat16ES5_S5_ZZZNS0_17atan2_kernel_cudaERNS_18TensorIteratorBaseEENKUlvE_clEvENKUlvE2_clEvEUlS5_S5_E_EEEEvS7_RKT_EUliE_EEviT1_:
	.zero		1184


//--------------------- .nv.constant0._ZN2at6native27unrolled_elementwise_kernelINS0_13BinaryFunctorIN3c108BFloat16ES4_S4_ZZZNS0_17atan2_kernel_cudaERNS_18TensorIteratorBaseEENKUlvE_clEvENKUlvE2_clEvEUlS4_S4_E_EESt5arrayIPcLm3EELi4E23TrivialOffsetCalculatorILi2EjESE_ILi1EjENS0_6memory15LoadWithoutCastENSH_16StoreWithoutCastEEEviT_T0_T2_T3_T4_T5_ --------------------------
	.section	.nv.constant0._ZN2at6native27unrolled_elementwise_kernelINS0_13BinaryFunctorIN3c108BFloat16ES4_S4_ZZZNS0_17atan2_kernel_cudaERNS_18TensorIteratorBaseEENKUlvE_clEvENKUlvE2_clEvEUlS4_S4_E_EESt5arrayIPcLm3EELi4E23TrivialOffsetCalculatorILi2EjESE_ILi1EjENS0_6memory15LoadWithoutCastENSH_16StoreWithoutCastEEEviT_T0_T2_T3_T4_T5_,"a",@progbits
	.sectionflags	@""
	.align	4
.nv.constant0._ZN2at6native27unrolled_elementwise_kernelINS0_13BinaryFunctorIN3c108BFloat16ES4_S4_ZZZNS0_17atan2_kernel_cudaERNS_18TensorIteratorBaseEENKUlvE_clEvENKUlvE2_clEvEUlS4_S4_E_EESt5arrayIPcLm3EELi4E23TrivialOffsetCalculatorILi2EjESE_ILi1EjENS0_6memory15LoadWithoutCastENSH_16StoreWithoutCastEEEviT_T0_T2_T3_T4_T5_:
	.zero		564


//--------------------- .nv.constant0._ZN2at6native29vectorized_elementwise_kernelILi2ENS0_13BinaryFunctorIN3c108BFloat16ES4_S4_ZZZNS0_17atan2_kernel_cudaERNS_18TensorIteratorBaseEENKUlvE_clEvENKUlvE2_clEvEUlS4_S4_E_EESt5arrayIPcLm3EEEEviT0_T1_ --------------------------
	.section	.nv.constant0._ZN2at6native29vectorized_elementwise_kernelILi2ENS0_13BinaryFunctorIN3c108BFloat16ES4_S4_ZZZNS0_17atan2_kernel_cudaERNS_18TensorIteratorBaseEENKUlvE_clEvENKUlvE2_clEvEUlS4_S4_E_EESt5arrayIPcLm3EEEEviT0_T1_,"a",@progbits
	.sectionflags	@""
	.align	4
.nv.constant0._ZN2at6native29vectorized_elementwise_kernelILi2ENS0_13BinaryFunctorIN3c108BFloat16ES4_S4_ZZZNS0_17atan2_kernel_cudaERNS_18TensorIteratorBaseEENKUlvE_clEvENKUlvE2_clEvEUlS4_S4_E_EESt5arrayIPcLm3EEEEviT0_T1_:
	.zero		560


//--------------------- .nv.constant0._ZN2at6native29vectorized_elementwise_kernelILi4ENS0_13BinaryFunctorIN3c108BFloat16ES4_S4_ZZZNS0_17atan2_kernel_cudaERNS_18TensorIteratorBaseEENKUlvE_clEvENKUlvE2_clEvEUlS4_S4_E_EESt5arrayIPcLm3EEEEviT0_T1_ --------------------------
	.section	.nv.constant0._ZN2at6native29vectorized_elementwise_kernelILi4ENS0_13BinaryFunctorIN3c108BFloat16ES4_S4_ZZZNS0_17atan2_kernel_cudaERNS_18TensorIteratorBaseEENKUlvE_clEvENKUlvE2_clEvEUlS4_S4_E_EESt5arrayIPcLm3EEEEviT0_T1_,"a",@progbits
	.sectionflags	@""
	.align	4
.nv.constant0._ZN2at6native29vectorized_elementwise_kernelILi4ENS0_13BinaryFunctorIN3c108BFloat16ES4_S4_ZZZNS0_17atan2_kernel_cudaERNS_18TensorIteratorBaseEENKUlvE_clEvENKUlvE2_clEvEUlS4_S4_E_EESt5arrayIPcLm3EEEEviT0_T1_:
	.zero		560


//--------------------- .nv.constant0._ZN2at6native29vectorized_elementwise_kernelILi8ENS0_13BinaryFunctorIN3c108BFloat16ES4_S4_ZZZNS0_17atan2_kernel_cudaERNS_18TensorIteratorBaseEENKUlvE_clEvENKUlvE2_clEvEUlS4_S4_E_EESt5arrayIPcLm3EEEEviT0_T1_ --------------------------
	.section	.nv.constant0._ZN2at6native29vectorized_elementwise_kernelILi8ENS0_13BinaryFunctorIN3c108BFloat16ES4_S4_ZZZNS0_17atan2_kernel_cudaERNS_18TensorIteratorBaseEENKUlvE_clEvENKUlvE2_clEvEUlS4_S4_E_EESt5arrayIPcLm3EEEEviT0_T1_,"a",@progbits
	.sectionflags	@""
	.align	4
.nv.constant0._ZN2at6native29vectorized_elementwise_kernelILi8ENS0_13BinaryFunctorIN3c108BFloat16ES4_S4_ZZZNS0_17atan2_kernel_cudaERNS_18TensorIteratorBaseEENKUlvE_clEvENKUlvE2_clEvEUlS4_S4_E_EESt5arrayIPcLm3EEEEviT0_T1_:
	.zero		560


//--------------------- .nv.constant0._ZN2at6native18elementwise_kernelILi128ELi4EZNS0_15gpu_kernel_implINS0_13BUnaryFunctorIN3c108BFloat16ES5_S5_ZZZNS0_17atan2_kernel_cudaERNS_18TensorIteratorBaseEENKUlvE_clEvENKUlvE2_clEvEUlS5_S5_E_EEEEvS7_RKT_EUliE_EEviT1_ --------------------------
	.section	.nv.constant0._ZN2at6native18elementwise_kernelILi128ELi4EZNS0_15gpu_kernel_implINS0_13BUnaryFunctorIN3c108BFloat16ES5_S5_ZZZNS0_17atan2_kernel_cudaERNS_18TensorIteratorBaseEENKUlvE_clEvENKUlvE2_clEvEUlS5_S5_E_EEEEvS7_RKT_EUliE_EEviT1_,"a",@progbits
	.sectionflags	@""
	.align	4
.nv.constant0._ZN2at6native18elementwise_kernelILi128ELi4EZNS0_15gpu_kernel_implINS0_13BUnaryFunctorIN3c108BFloat16ES5_S5_ZZZNS0_17atan2_kernel_cudaERNS_18TensorIteratorBaseEENKUlvE_clEvENKUlvE2_clEvEUlS5_S5_E_EEEEvS7_RKT_EUliE_EEviT1_:
	.zero		1072


//--------------------- .nv.constant0._ZN2at6native27unrolled_elementwise_kernelINS0_13BUnaryFunctorIN3c108BFloat16ES4_S4_ZZZNS0_17atan2_kernel_cudaERNS_18TensorIteratorBaseEENKUlvE_clEvENKUlvE2_clEvEUlS4_S4_E_EESt5arrayIPcLm2EELi4E23TrivialOffsetCalculatorILi1EjESF_NS0_6memory12LoadWithCastILi1EEENSG_13StoreWithCastILi1EEEEEviT_T0_T2_T3_T4_T5_ --------------------------
	.section	.nv.constant0._ZN2at6native27unrolled_elementwise_kernelINS0_13BUnaryFunctorIN3c108BFloat16ES4_S4_ZZZNS0_17atan2_kernel_cudaERNS_18TensorIteratorBaseEENKUlvE_clEvENKUlvE2_clEvEUlS4_S4_E_EESt5arrayIPcLm2EELi4E23TrivialOffsetCalculatorILi1EjESF_NS0_6memory12LoadWithCastILi1EEENSG_13StoreWithCastILi1EEEEEviT_T0_T2_T3_T4_T5_,"a",@progbits
	.sectionflags	@""
	.align	4
.nv.constant0._ZN2at6native27unrolled_elementwise_kernelINS0_13BUnaryFunctorIN3c108BFloat16ES4_S4_ZZZNS0_17atan2_kernel_cudaERNS_18TensorIteratorBaseEENKUlvE_clEvENKUlvE2_clEvEUlS4_S4_E_EESt5arrayIPcLm2EELi4E23TrivialOffsetCalculatorILi1EjESF_NS0_6memory12LoadWithCastILi1EEENSG_13StoreWithCastILi1EEEEEviT_T0_T2_T3_T4_T5_:
	.zero		572


//--------------------- .nv.constant0._ZN2at6native18elementwise_kernelILi128ELi4EZNS0_22gpu_kernel_impl_nocastINS0_13BUnaryFunctorIN3c108BFloat16ES5_S5_ZZZNS0_17atan2_kernel_cudaERNS_18TensorIteratorBaseEENKUlvE_clEvENKUlvE2_clEvEUlS5_S5_E_EEEEvS7_RKT_EUliE_EEviT1_ --------------------------
	.section	.nv.constant0._ZN2at6native18elementwise_kernelILi128ELi4EZNS0_22gpu_kernel_impl_nocastINS0_13BUnaryFunctorIN3c108BFloat16ES5_S5_ZZZNS0_17atan2_kernel_cudaERNS_18TensorIteratorBaseEENKUlvE_clEvENKUlvE2_clEvEUlS5_S5_E_EEEEvS7_RKT_EUliE_EEviT1_,"a",@progbits
	.sectionflags	@""
	.align	4
.nv.constant0._ZN2at6native18elementwise_kernelILi128ELi4EZNS0_22gpu_kernel_impl_nocastINS0_13BUnaryFunctorIN3c108BFloat16ES5_S5_ZZZNS0_17atan2_kernel_cudaERNS_18TensorIteratorBaseEENKUlvE_clEvENKUlvE2_clEvEUlS5_S5_E_EEEEvS7_RKT_EUliE_EEviT1_:
	.zero		1072


//--------------------- .nv.constant0._ZN2at6native27unrolled_elementwise_kernelINS0_13BUnaryFunctorIN3c108BFloat16ES4_S4_ZZZNS0_17atan2_kernel_cudaERNS_18TensorIteratorBaseEENKUlvE_clEvENKUlvE2_clEvEUlS4_S4_E_EESt5arrayIPcLm2EELi4E23TrivialOffsetCalculatorILi1EjESF_NS0_6memory15LoadWithoutCastENSG_16StoreWithoutCastEEEviT_T0_T2_T3_T4_T5_ --------------------------
	.section	.nv.constant0._ZN2at6native27unrolled_elementwise_kernelINS0_13BUnaryFunctorIN3c108BFloat16ES4_S4_ZZZNS0_17atan2_kernel_cudaERNS_18TensorIteratorBaseEENKUlvE_clEvENKUlvE2_clEvEUlS4_S4_E_EESt5arrayIPcLm2EELi4E23TrivialOffsetCalculatorILi1EjESF_NS0_6memory15LoadWithoutCastENSG_16StoreWithoutCastEEEviT_T0_T2_T3_T4_T5_,"a",@progbits
	.sectionflags	@""
	.align	4
.nv.constant0._ZN2at6native27unrolled_elementwise_kernelINS0_13BUnaryFunctorIN3c108BFloat16ES4_S4_ZZZNS0_17atan2_kernel_cudaERNS_18TensorIteratorBaseEENKUlvE_clEvENKUlvE2_clEvEUlS4_S4_E_EESt5arrayIPcLm2EELi4E23TrivialOffsetCalculatorILi1EjESF_NS0_6memory15LoadWithoutCastENSG_16StoreWithoutCastEEEviT_T0_T2_T3_T4_T5_:
	.zero		556


//--------------------- .nv.constant0._ZN2at6native29vectorized_elementwise_kernelILi2ENS0_13BUnaryFunctorIN3c108BFloat16ES4_S4_ZZZNS0_17atan2_kernel_cudaERNS_18TensorIteratorBaseEENKUlvE_clEvENKUlvE2_clEvEUlS4_S4_E_EESt5arrayIPcLm2EEEEviT0_T1_ --------------------------
	.section	.nv.constant0._ZN2at6native29vectorized_elementwise_kernelILi2ENS0_13BUnaryFunctorIN3c108BFloat16ES4_S4_ZZZNS0_17atan2_kernel_cudaERNS_18TensorIteratorBaseEENKUlvE_clEvENKUlvE2_clEvEUlS4_S4_E_EESt5arrayIPcLm2EEEEviT0_T1_,"a",@progbits
	.sectionflags	@""
	.align	4
.nv.constant0._ZN2at6native29vectorized_elementwise_kernelILi2ENS0_13BUnaryFunctorIN3c108BFloat16ES4_S4_ZZZNS0_17atan2_kernel_cudaERNS_18TensorIteratorBaseEENKUlvE_clEvENKUlvE2_clEvEUlS4_S4_E_EESt5arrayIPcLm2EEEEviT0_T1_:
	.zero		552


//--------------------- .nv.constant0._ZN2at6native29vectorized_elementwise_kernelILi4ENS0_13BUnaryFunctorIN3c108BFloat16ES4_S4_ZZZNS0_17atan2_kernel_cudaERNS_18TensorIteratorBaseEENKUlvE_clEvENKUlvE2_clEvEUlS4_S4_E_EESt5arrayIPcLm2EEEEviT0_T1_ --------------------------
	.section	.nv.constant0._ZN2at6native29vectorized_elementwise_kernelILi4ENS0_13BUnaryFunctorIN3c108BFloat16ES4_S4_ZZZNS0_17atan2_kernel_cudaERNS_18TensorIteratorBaseEENKUlvE_clEvENKUlvE2_clEvEUlS4_S4_E_EESt5arrayIPcLm2EEEEviT0_T1_,"a",@progbits
	.sectionflags	@""
	.align	4
.nv.constant0._ZN2at6native29vectorized_elementwise_kernelILi4ENS0_13BUnaryFunctorIN3c108BFloat16ES4_S4_ZZZNS0_17atan2_kernel_cudaERNS_18TensorIteratorBaseEENKUlvE_clEvENKUlvE2_clEvEUlS4_S4_E_EESt5arrayIPcLm2EEEEviT0_T1_:
	.zero		552


//--------------------- .nv.constant0._ZN2at6native29vectorized_elementwise_kernelILi8ENS0_13BUnaryFunctorIN3c108BFloat16ES4_S4_ZZZNS0_17atan2_kernel_cudaERNS_18TensorIteratorBaseEENKUlvE_clEvENKUlvE2_clEvEUlS4_S4_E_EESt5arrayIPcLm2EEEEviT0_T1_ --------------------------
	.section	.nv.constant0._ZN2at6native29vectorized_elementwise_kernelILi8ENS0_13BUnaryFunctorIN3c108BFloat16ES4_S4_ZZZNS0_17atan2_kernel_cudaERNS_18TensorIteratorBaseEENKUlvE_clEvENKUlvE2_clEvEUlS4_S4_E_EESt5arrayIPcLm2EEEEviT0_T1_,"a",@progbits
	.sectionflags	@""
	.align	4
.nv.constant0._ZN2at6native29vectorized_elementwise_kernelILi8ENS0_13BUnaryFunctorIN3c108BFloat16ES4_S4_ZZZNS0_17atan2_kernel_cudaERNS_18TensorIteratorBaseEENKUlvE_clEvENKUlvE2_clEvEUlS4_S4_E_EESt5arrayIPcLm2EEEEviT0_T1_:
	.zero		552


//--------------------- .nv.constant0._ZN2at6native18elementwise_kernelILi128ELi4EZNS0_15gpu_kernel_implINS0_13AUnaryFunctorIN3c108BFloat16ES5_S5_ZZZNS0_17atan2_kernel_cudaERNS_18TensorIteratorBaseEENKUlvE_clEvENKUlvE2_clEvEUlS5_S5_E_EEEEvS7_RKT_EUliE_EEviT1_ --------------------------
	.section	.nv.constant0._ZN2at6native18elementwise_kernelILi128ELi4EZNS0_15gpu_kernel_implINS0_13AUnaryFunctorIN3c108BFloat16ES5_S5_ZZZNS0_17atan2_kernel_cudaERNS_18TensorIteratorBaseEENKUlvE_clEvENKUlvE2_clEvEUlS5_S5_E_EEEEvS7_RKT_EUliE_EEviT1_,"a",@progbits
	.sectionflags	@""
	.align	4
.nv.constant0._ZN2at6native18elementwise_kernelILi128ELi4EZNS0_15gpu_kernel_implINS0_13AUnaryFunctorIN3c108BFloat16ES5_S5_ZZZNS0_17atan2_kernel_cudaERNS_18TensorIteratorBaseEENKUlvE_clEvENKUlvE2_clEvEUlS5_S5_E_EEEEvS7_RKT_EUliE_EEviT1_:
	.zero		1072


//--------------------- .nv.constant0._ZN2at6native27unrolled_elementwise_kernelINS0_13AUnaryFunctorIN3c108BFloat16ES4_S4_ZZZNS0_17atan2_kernel_cudaERNS_18TensorIteratorBaseEENKUlvE_clEvENKUlvE2_clEvEUlS4_S4_E_EESt5arrayIPcLm2EELi4E23TrivialOffsetCalculatorILi1EjESF_NS0_6memory12LoadWithCastILi1EEENSG_13StoreWithCastILi1EEEEEviT_T0_T2_T3_T4_T5_ --------------------------
	.section	.nv.constant0._ZN2at6native27unrolled_elementwise_kernelINS0_13AUnaryFunctorIN3c108BFloat16ES4_S4_ZZZNS0_17atan2_kernel_cudaERNS_18TensorIteratorBaseEENKUlvE_clEvENKUlvE2_clEvEUlS4_S4_E_EESt5arrayIPcLm2EELi4E23TrivialOffsetCalculatorILi1EjESF_NS0_6memory12LoadWithCastILi1EEENSG_13StoreWithCastILi1EEEEEviT_T0_T2_T3_T4_T5_,"a",@progbits
	.sectionflags	@""
	.align	4
.nv.constant0._ZN2at6native27unrolled_elementwise_kernelINS0_13AUnaryFunctorIN3c108BFloat16ES4_S4_ZZZNS0_17atan2_kernel_cudaERNS_18TensorIteratorBaseEENKUlvE_clEvENKUlvE2_clEvEUlS4_S4_E_EESt5arrayIPcLm2EELi4E23TrivialOffsetCalculatorILi1EjESF_NS0_6memory12LoadWithCastILi1EEENSG_13StoreWithCastILi1EEEEEviT_T0_T2_T3_T4_T5_:
	.zero		572


//--------------------- .nv.constant0._ZN2at6native18elementwise_kernelILi128ELi4EZNS0_22gpu_kernel_impl_nocastINS0_13AUnaryFunctorIN3c108BFloat16ES5_S5_ZZZNS0_17atan2_kernel_cudaERNS_18TensorIteratorBaseEENKUlvE_clEvENKUlvE2_clEvEUlS5_S5_E_EEEEvS7_RKT_EUliE_EEviT1_ --------------------------
	.section	.nv.constant0._ZN2at6native18elementwise_kernelILi128ELi4EZNS0_22gpu_kernel_impl_nocastINS0_13AUnaryFunctorIN3c108BFloat16ES5_S5_ZZZNS0_17atan2_kernel_cudaERNS_18TensorIteratorBaseEENKUlvE_clEvENKUlvE2_clEvEUlS5_S5_E_EEEEvS7_RKT_EUliE_EEviT1_,"a",@progbits
	.sectionflags	@""
	.align	4
.nv.constant0._ZN2at6native18elementwise_kernelILi128ELi4EZNS0_22gpu_kernel_impl_nocastINS0_13AUnaryFunctorIN3c108BFloat16ES5_S5_ZZZNS0_17atan2_kernel_cudaERNS_18TensorIteratorBaseEENKUlvE_clEvENKUlvE2_clEvEUlS5_S5_E_EEEEvS7_RKT_EUliE_EEviT1_:
	.zero		1072


//--------------------- .nv.constant0._ZN2at6native27unrolled_elementwise_kernelINS0_13AUnaryFunctorIN3c108BFloat16ES4_S4_ZZZNS0_17atan2_kernel_cudaERNS_18TensorIteratorBaseEENKUlvE_clEvENKUlvE2_clEvEUlS4_S4_E_EESt5arrayIPcLm2EELi4E23TrivialOffsetCalculatorILi1EjESF_NS0_6memory15LoadWithoutCastENSG_16StoreWithoutCastEEEviT_T0_T2_T3_T4_T5_ --------------------------
	.section	.nv.constant0._ZN2at6native27unrolled_elementwise_kernelINS0_13AUnaryFunctorIN3c108BFloat16ES4_S4_ZZZNS0_17atan2_kernel_cudaERNS_18TensorIteratorBaseEENKUlvE_clEvENKUlvE2_clEvEUlS4_S4_E_EESt5arrayIPcLm2EELi4E23TrivialOffsetCalculatorILi1EjESF_NS0_6memory15LoadWithoutCastENSG_16StoreWithoutCastEEEviT_T0_T2_T3_T4_T5_,"a",@progbits
	.sectionflags	@""
	.align	4
.nv.constant0._ZN2at6native27unrolled_elementwise_kernelINS0_13AUnaryFunctorIN3c108BFloat16ES4_S4_ZZZNS0_17atan2_kernel_cudaERNS_18TensorIteratorBaseEENKUlvE_clEvENKUlvE2_clEvEUlS4_S4_E_EESt5arrayIPcLm2EELi4E23TrivialOffsetCalculatorILi1EjESF_NS0_6memory15LoadWithoutCastENSG_16StoreWithoutCastEEEviT_T0_T2_T3_T4_T5_:
	.zero		556


//--------------------- .nv.constant0._ZN2at6native29vectorized_elementwise_kernelILi2ENS0_13AUnaryFunctorIN3c108BFloat16ES4_S4_ZZZNS0_17atan2_kernel_cudaERNS_18TensorIteratorBaseEENKUlvE_clEvENKUlvE2_clEvEUlS4_S4_E_EESt5arrayIPcLm2EEEEviT0_T1_ --------------------------
	.section	.nv.constant0._ZN2at6native29vectorized_elementwise_kernelILi2ENS0_13AUnaryFunctorIN3c108BFloat16ES4_S4_ZZZNS0_17atan2_kernel_cudaERNS_18TensorIteratorBaseEENKUlvE_clEvENKUlvE2_clEvEUlS4_S4_E_EESt5arrayIPcLm2EEEEviT0_T1_,"a",@progbits
	.sectionflags	@""
	.align	4
.nv.constant0._ZN2at6native29vectorized_elementwise_kernelILi2ENS0_13AUnaryFunctorIN3c108BFloat16ES4_S4_ZZZNS0_17atan2_kernel_cudaERNS_18TensorIteratorBaseEENKUlvE_clEvENKUlvE2_clEvEUlS4_S4_E_EESt5arrayIPcLm2EEEEviT0_T1_:
	.zero		552


//--------------------- .nv.constant0._ZN2at6native29vectorized_elementwise_kernelILi4ENS0_13AUnaryFunctorIN3c108BFloat16ES4_S4_ZZZNS0_17atan2_kernel_cudaERNS_18TensorIteratorBaseEENKUlvE_clEvENKUlvE2_clEvEUlS4_S4_E_EESt5arrayIPcLm2EEEEviT0_T1_ --------------------------
	.section	.nv.constant0._ZN2at6native29vectorized_elementwise_kernelILi4ENS0_13AUnaryFunctorIN3c108BFloat16ES4_S4_ZZZNS0_17atan2_kernel_cudaERNS_18TensorIteratorBaseEENKUlvE_clEvENKUlvE2_clEvEUlS4_S4_E_EESt5arrayIPcLm2EEEEviT0_T1_,"a",@progbits
	.sectionflags	@""
	.align	4
.nv.constant0._ZN2at6native29vectorized_elementwise_kernelILi4ENS0_13AUnaryFunctorIN3c108BFloat16ES4_S4_ZZZNS0_17atan2_kernel_cudaERNS_18TensorIteratorBaseEENKUlvE_clEvENKUlvE2_clEvEUlS4_S4_E_EESt5arrayIPcLm2EEEEviT0_T1_:
	.zero		552


//--------------------- .nv.constant0._ZN2at6native29vectorized_elementwise_kernelILi8ENS0_13AUnaryFunctorIN3c108BFloat16ES4_S4_ZZZNS0_17atan2_kernel_cudaERNS_18TensorIteratorBaseEENKUlvE_clEvENKUlvE2_clEvEUlS4_S4_E_EESt5arrayIPcLm2EEEEviT0_T1_ --------------------------
	.section	.nv.constant0._ZN2at6native29vectorized_elementwise_kernelILi8ENS0_13AUnaryFunctorIN3c108BFloat16ES4_S4_ZZZNS0_17atan2_kernel_cudaERNS_18TensorIteratorBaseEENKUlvE_clEvENKUlvE2_clEvEUlS4_S4_E_EESt5arrayIPcLm2EEEEviT0_T1_,"a",@progbits
	.sectionflags	@""
	.align	4
.nv.constant0._ZN2at6native29vectorized_elementwise_kernelILi8ENS0_13AUnaryFunctorIN3c108BFloat16ES4_S4_ZZZNS0_17atan2_kernel_cudaERNS_18TensorIteratorBaseEENKUlvE_clEvENKUlvE2_clEvEUlS4_S4_E_EESt5arrayIPcLm2EEEEviT0_T1_:
	.zero		552


//--------------------- .nv.constant0._ZN2at6native18elementwise_kernelILi128ELi4EZNS0_15gpu_kernel_implINS0_13BinaryFunctorIN3c104HalfES5_S5_ZZZNS0_17atan2_kernel_cudaERNS_18TensorIteratorBaseEENKUlvE_clEvENKUlvE1_clEvEUlS5_S5_E_EEEEvS7_RKT_EUliE_EEviT1_ --------------------------
	.section	.nv.constant0._ZN2at6native18elementwise_kernelILi128ELi4EZNS0_15gpu_kernel_implINS0_13BinaryFunctorIN3c104HalfES5_S5_ZZZNS0_17atan2_kernel_cudaERNS_18TensorIteratorBaseEENKUlvE_clEvENKUlvE1_clEvEUlS5_S5_E_EEEEvS7_RKT_EUliE_EEviT1_,"a",@progbits
	.sectionflags	@""
	.align	4
.nv.constant0._ZN2at6native18elementwise_kernelILi128ELi4EZNS0_15gpu_kernel_implINS0_13BinaryFunctorIN3c104HalfES5_S5_ZZZNS0_17atan2_kernel_cudaERNS_18TensorIteratorBaseEENKUlvE_clEvENKUlvE1_clEvEUlS5_S5_E_EEEEvS7_RKT_EUliE_EEviT1_:
	.zero		1184


//--------------------- .nv.constant0._ZN2at6native27unrolled_elementwise_kernelINS0_13BinaryFunctorIN3c104HalfES4_S4_ZZZNS0_17atan2_kernel_cudaERNS_18TensorIteratorBaseEENKUlvE_clEvENKUlvE1_clEvEUlS4_S4_E_EESt5arrayIPcLm3EELi4E23TrivialOffsetCalculatorILi2EjESE_ILi1EjENS0_6memory12LoadWithCastILi2EEENSH_13StoreWithCastILi1EEEEEviT_T0_T2_T3_T4_T5_ --------------------------
	.section	.nv.constant0._ZN2at6native27unrolled_elementwise_kernelINS0_13BinaryFunctorIN3c104HalfES4_S4_ZZZNS0_17atan2_kernel_cudaERNS_18TensorIteratorBaseEENKUlvE_clEvENKUlvE1_clEvEUlS4_S4_E_EESt5arrayIPcLm3EELi4E23TrivialOffsetCalculatorILi2EjESE_ILi1EjENS0_6memory12LoadWithCastILi2EEENSH_13StoreWithCastILi1EEEEEviT_T0_T2_T3_T4_T5_,"a",@progbits
	.sectionflags	@""
	.align	4
.nv.constant0._ZN2at6native27unrolled_elementwise_kernelINS0_13BinaryFunctorIN3c104HalfES4_S4_ZZZNS0_17atan2_kernel_cudaERNS_18TensorIteratorBaseEENKUlvE_clEvENKUlvE1_clEvEUlS4_S4_E_EESt5arrayIPcLm3EELi4E23TrivialOffsetCalculatorILi2EjESE_ILi1EjENS0_6memory12LoadWithCastILi2EEENSH_13StoreWithCastILi1EEEEEviT_T0_T2_T3_T4_T5_:
	.zero		584


//--------------------- .nv.constant0._ZN2at6native18elementwise_kernelILi128ELi4EZNS0_22gpu_kernel_impl_nocastINS0_13BinaryFunctorIN3c104HalfES5_S5_ZZZNS0_17atan2_kernel_cudaERNS_18TensorIteratorBaseEENKUlvE_clEvENKUlvE1_clEvEUlS5_S5_E_EEEEvS7_RKT_EUliE_EEviT1_ --------------------------
	.section	.nv.constant0._ZN2at6native18elementwise_kernelILi128ELi4EZNS0_22gpu_kernel_impl_nocastINS0_13BinaryFunctorIN3c104HalfES5_S5_ZZZNS0_17atan2_kernel_cudaERNS_18TensorIteratorBaseEENKUlvE_clEvENKUlvE1_clEvEUlS5_S5_E_EEEEvS7_RKT_EUliE_EEviT1_,"a",@progbits
	.sectionflags	@""
	.align	4
.nv.constant0._ZN2at6native18elementwise_kernelILi128ELi4EZNS0_22gpu_kernel_impl_nocastINS0_13BinaryFunctorIN3c104HalfES5_S5_ZZZNS0_17atan2_kernel_cudaERNS_18TensorIteratorBaseEENKUlvE_clEvENKUlvE1_clEvEUlS5_S5_E_EEEEvS7_RKT_EUliE_EEviT1_:
	.zero		1184


//--------------------- .nv.constant0._ZN2at6native27unrolled_elementwise_kernelINS0_13BinaryFunctorIN3c104HalfES4_S4_ZZZNS0_17atan2_kernel_cudaERNS_18TensorIteratorBaseEENKUlvE_clEvENKUlvE1_clEvEUlS4_S4_E_EESt5arrayIPcLm3EELi4E23TrivialOffsetCalculatorILi2EjESE_ILi1EjENS0_6memory15LoadWithoutCastENSH_16StoreWithoutCastEEEviT_T0_T2_T3_T4_T5_ --------------------------
	.section	.nv.constant0._ZN2at6native27unrolled_elementwise_kernelINS0_13BinaryFunctorIN3c104HalfES4_S4_ZZZNS0_17atan2_kernel_cudaERNS_18TensorIteratorBaseEENKUlvE_clEvENKUlvE1_clEvEUlS4_S4_E_EESt5arrayIPcLm3EELi4E23TrivialOffsetCalculatorILi2EjESE_ILi1EjENS0_6memory15LoadWithoutCastENSH_16StoreWithoutCastEEEviT_T0_T2_T3_T4_T5_,"a",@progbits
	.sectionflags	@""
	.align	4
.nv.constant0._ZN2at6native27unrolled_elementwise_kernelINS0_13BinaryFunctorIN3c104HalfES4_S4_ZZZNS0_17atan2_kernel_cudaERNS_18TensorIteratorBaseEENKUlvE_clEvENKUlvE1_clEvEUlS4_S4_E_EESt5arrayIPcLm3EELi4E23TrivialOffsetCalculatorILi2EjESE_ILi1EjENS0_6memory15LoadWithoutCastENSH_16StoreWithoutCastEEEviT_T0_T2_T3_T4_T5_:
	.zero		564


//--------------------- .nv.constant0._ZN2at6native29vectorized_elementwise_kernelILi2ENS0_13BinaryFunctorIN3c104HalfES4_S4_ZZZNS0_17atan2_kernel_cudaERNS_18TensorIteratorBaseEENKUlvE_clEvENKUlvE1_clEvEUlS4_S4_E_EESt5arrayIPcLm3EEEEviT0_T1_ --------------------------
	.section	.nv.constant0._ZN2at6native29vectorized_elementwise_kernelILi2ENS0_13BinaryFunctorIN3c104HalfES4_S4_ZZZNS0_17atan2_kernel_cudaERNS_18TensorIteratorBaseEENKUlvE_clEvENKUlvE1_clEvEUlS4_S4_E_EESt5arrayIPcLm3EEEEviT0_T1_,"a",@progbits
	.sectionflags	@""
	.align	4
.nv.constant0._ZN2at6native29vectorized_elementwise_kernelILi2ENS0_13BinaryFunctorIN3c104HalfES4_S4_ZZZNS0_17atan2_kernel_cudaERNS_18TensorIteratorBaseEENKUlvE_clEvENKUlvE1_clEvEUlS4_S4_E_EESt5arrayIPcLm3EEEEviT0_T1_:
	.zero		560


//--------------------- .nv.constant0._ZN2at6native29vectorized_elementwise_kernelILi4ENS0_13BinaryFunctorIN3c104HalfES4_S4_ZZZNS0_17atan2_kernel_cudaERNS_18TensorIteratorBaseEENKUlvE_clEvENKUlvE1_clEvEUlS4_S4_E_EESt5arrayIPcLm3EEEEviT0_T1_ --------------------------
	.section	.nv.constant0._ZN2at6native29vectorized_elementwise_kernelILi4ENS0_13BinaryFunctorIN3c104HalfES4_S4_ZZZNS0_17atan2_kernel_cudaERNS_18TensorIteratorBaseEENKUlvE_clEvENKUlvE1_clEvEUlS4_S4_E_EESt5arrayIPcLm3EEEEviT0_T1_,"a",@progbits
	.sectionflags	@""
	.align	4
.nv.constant0._ZN2at6native29vectorized_elementwise_kernelILi4ENS0_13BinaryFunctorIN3c104HalfES4_S4_ZZZNS0_17atan2_kernel_cudaERNS_18TensorIteratorBaseEENKUlvE_clEvENKUlvE1_clEvEUlS4_S4_E_EESt5arrayIPcLm3EEEEviT0_T1_:
	.zero		560


//--------------------- .nv.constant0._ZN2at6native29vectorized_elementwise_kernelILi8ENS0_13BinaryFunctorIN3c104HalfES4_S4_ZZZNS0_17atan2_kernel_cudaERNS_18TensorIteratorBaseEENKUlvE_clEvENKUlvE1_clEvEUlS4_S4_E_EESt5arrayIPcLm3EEEEviT0_T1_ --------------------------
	.section	.nv.constant0._ZN2at6native29vectorized_elementwise_kernelILi8ENS0_13BinaryFunctorIN3c104HalfES4_S4_ZZZNS0_17atan2_kernel_cudaERNS_18TensorIteratorBaseEENKUlvE_clEvENKUlvE1_clEvEUlS4_S4_E_EESt5arrayIPcLm3EEEEviT0_T1_,"a",@progbits
	.sectionflags	@""
	.align	4
.nv.constant0._ZN2at6native29vectorized_elementwise_kernelILi8ENS0_13BinaryFunctorIN3c104HalfES4_S4_ZZZNS0_17atan2_kernel_cudaERNS_18TensorIteratorBaseEENKUlvE_clEvENKUlvE1_clEvEUlS4_S4_E_EESt5arrayIPcLm3EEEEviT0_T1_:
	.zero		560


//--------------------- .nv.constant0._ZN2at6native18elementwise_kernelILi128ELi4EZNS0_15gpu_kernel_implINS0_13BUnaryFunctorIN3c104HalfES5_S5_ZZZNS0_17atan2_kernel_cudaERNS_18TensorIteratorBaseEENKUlvE_clEvENKUlvE1_clEvEUlS5_S5_E_EEEEvS7_RKT_EUliE_EEviT1_ --------------------------
	.section	.nv.constant0._ZN2at6native18elementwise_kernelILi128ELi4EZNS0_15gpu_kernel_implINS0_13BUnaryFunctorIN3c104HalfES5_S5_ZZZNS0_17atan2_kernel_cudaERNS_18TensorIteratorBaseEENKUlvE_clEvENKUlvE1_clEvEUlS5_S5_E_EEEEvS7_RKT_EUliE_EEviT1_,"a",@progbits
	.sectionflags	@""
	.align	4
.nv.constant0._ZN2at6native18elementwise_kernelILi128ELi4EZNS0_15gpu_kernel_implINS0_13BUnaryFunctorIN3c104HalfES5_S5_ZZZNS0_17atan2_kernel_cudaERNS_18TensorIteratorBaseEENKUlvE_clEvENKUlvE1_clEvEUlS5_S5_E_EEEEvS7_RKT_EUliE_EEviT1_:
	.zero		1072


//--------------------- .nv.constant0._ZN2at6native27unrolled_elementwise_kernelINS0_13BUnaryFunctorIN3c104HalfES4_S4_ZZZNS0_17atan2_kernel_cudaERNS_18TensorIteratorBaseEENKUlvE_clEvENKUlvE1_clEvEUlS4_S4_E_EESt5arrayIPcLm2EELi4E23TrivialOffsetCalculatorILi1EjESF_NS0_6memory12LoadWithCastILi1EEENSG_13StoreWithCastILi1EEEEEviT_T0_T2_T3_T4_T5_ --------------------------
	.section	.nv.constant0._ZN2at6native27unrolled_elementwise_kernelINS0_13BUnaryFunctorIN3c104HalfES4_S4_ZZZNS0_17atan2_kernel_cudaERNS_18TensorIteratorBaseEENKUlvE_clEvENKUlvE1_clEvEUlS4_S4_E_EESt5arrayIPcLm2EELi4E23TrivialOffsetCalculatorILi1EjESF_NS0_6memory12LoadWithCastILi1EEENSG_13StoreWithCastILi1EEEEEviT_T0_T2_T3_T4_T5_,"a",@progbits
	.sectionflags	@""
	.align	4
.nv.constant0._ZN2at6native27unrolled_elementwise_kernelINS0_13BUnaryFunctorIN3c104HalfES4_S4_ZZZNS0_17atan2_kernel_cudaERNS_18TensorIteratorBaseEENKUlvE_clEvENKUlvE1_clEvEUlS4_S4_E_EESt5arrayIPcLm2EELi4E23TrivialOffsetCalculatorILi1EjESF_NS0_6memory12LoadWithCastILi1EEENSG_13StoreWithCastILi1EEEEEviT_T0_T2_T3_T4_T5_:
	.zero		572


//--------------------- .nv.constant0._ZN2at6native18elementwise_kernelILi128ELi4EZNS0_22gpu_kernel_impl_nocastINS0_13BUnaryFunctorIN3c104HalfES5_S5_ZZZNS0_17atan2_kernel_cudaERNS_18TensorIteratorBaseEENKUlvE_clEvENKUlvE1_clEvEUlS5_S5_E_EEEEvS7_RKT_EUliE_EEviT1_ --------------------------
	.section	.nv.constant0._ZN2at6native18elementwise_kernelILi128ELi4EZNS0_22gpu_kernel_impl_nocastINS0_13BUnaryFunctorIN3c104HalfES5_S5_ZZZNS0_17atan2_kernel_cudaERNS_18TensorIteratorBaseEENKUlvE_clEvENKUlvE1_clEvEUlS5_S5_E_EEEEvS7_RKT_EUliE_EEviT1_,"a",@progbits
	.sectionflags	@""
	.align	4
.nv.constant0._ZN2at6native18elementwise_kernelILi128ELi4EZNS0_22gpu_kernel_impl_nocastINS0_13BUnaryFunctorIN3c104HalfES5_S5_ZZZNS0_17atan2_kernel_cudaERNS_18TensorIteratorBaseEENKUlvE_clEvENKUlvE1_clEvEUlS5_S5_E_EEEEvS7_RKT_EUliE_EEviT1_:
	.zero		1072


//--------------------- .nv.constant0._ZN2at6native27unrolled_elementwise_kernelINS0_13BUnaryFunctorIN3c104HalfES4_S4_ZZZNS0_17atan2_kernel_cudaERNS_18TensorIteratorBaseEENKUlvE_clEvENKUlvE1_clEvEUlS4_S4_E_EESt5arrayIPcLm2EELi4E23TrivialOffsetCalculatorILi1EjESF_NS0_6memory15LoadWithoutCastENSG_16StoreWithoutCastEEEviT_T0_T2_T3_T4_T5_ --------------------------
	.section	.nv.constant0._ZN2at6native27unrolled_elementwise_kernelINS0_13BUnaryFunctorIN3c104HalfES4_S4_ZZZNS0_17atan2_kernel_cudaERNS_18TensorIteratorBaseEENKUlvE_clEvENKUlvE1_clEvEUlS4_S4_E_EESt5arrayIPcLm2EELi4E23TrivialOffsetCalculatorILi1EjESF_NS0_6memory15LoadWithoutCastENSG_16StoreWithoutCastEEEviT_T0_T2_T3_T4_T5_,"a",@progbits
	.sectionflags	@""
	.align	4
.nv.constant0._ZN2at6native27unrolled_elementwise_kernelINS0_13BUnaryFunctorIN3c104HalfES4_S4_ZZZNS0_17atan2_kernel_cudaERNS_18TensorIteratorBaseEENKUlvE_clEvENKUlvE1_clEvEUlS4_S4_E_EESt5arrayIPcLm2EELi4E23TrivialOffsetCalculatorILi1EjESF_NS0_6memory15LoadWithoutCastENSG_16StoreWithoutCastEEEviT_T0_T2_T3_T4_T5_:
	.zero		556


//--------------------- .nv.constant0._ZN2at6native29vectorized_elementwise_kernelILi2ENS0_13BUnaryFunctorIN3c104HalfES4_S4_ZZZNS0_17atan2_kernel_cudaERNS_18TensorIteratorBaseEENKUlvE_clEvENKUlvE1_clEvEUlS4_S4_E_EESt5arrayIPcLm2EEEEviT0_T1_ --------------------------
	.section	.nv.constant0._ZN2at6native29vectorized_elementwise_kernelILi2ENS0_13BUnaryFunctorIN3c104HalfES4_S4_ZZZNS0_17atan2_kernel_cudaERNS_18TensorIteratorBaseEENKUlvE_clEvENKUlvE1_clEvEUlS4_S4_E_EESt5arrayIPcLm2EEEEviT0_T1_,"a",@progbits
	.sectionflags	@""
	.align	4
.nv.constant0._ZN2at6native29vectorized_elementwise_kernelILi2ENS0_13BUnaryFunctorIN3c104HalfES4_S4_ZZZNS0_17atan2_kernel_cudaERNS_18TensorIteratorBaseEENKUlvE_clEvENKUlvE1_clEvEUlS4_S4_E_EESt5arrayIPcLm2EEEEviT0_T1_:
	.zero		552


//--------------------- .nv.constant0._ZN2at6native29vectorized_elementwise_kernelILi4ENS0_13BUnaryFunctorIN3c104HalfES4_S4_ZZZNS0_17atan2_kernel_cudaERNS_18TensorIteratorBaseEENKUlvE_clEvENKUlvE1_clEvEUlS4_S4_E_EESt5arrayIPcLm2EEEEviT0_T1_ --------------------------
	.section	.nv.constant0._ZN2at6native29vectorized_elementwise_kernelILi4ENS0_13BUnaryFunctorIN3c104HalfES4_S4_ZZZNS0_17atan2_kernel_cudaERNS_18TensorIteratorBaseEENKUlvE_clEvENKUlvE1_clEvEUlS4_S4_E_EESt5arrayIPcLm2EEEEviT0_T1_,"a",@progbits
	.sectionflags	@""
	.align	4
.nv.constant0._ZN2at6native29vectorized_elementwise_kernelILi4ENS0_13BUnaryFunctorIN3c104HalfES4_S4_ZZZNS0_17atan2_kernel_cudaERNS_18TensorIteratorBaseEENKUlvE_clEvENKUlvE1_clEvEUlS4_S4_E_EESt5arrayIPcLm2EEEEviT0_T1_:
	.zero		552


//--------------------- .nv.constant0._ZN2at6native29vectorized_elementwise_kernelILi8ENS0_13BUnaryFunctorIN3c104HalfES4_S4_ZZZNS0_17atan2_kernel_cudaERNS_18TensorIteratorBaseEENKUlvE_clEvENKUlvE1_clEvEUlS4_S4_E_EESt5arrayIPcLm2EEEEviT0_T1_ --------------------------
	.section	.nv.constant0._ZN2at6native29vectorized_elementwise_kernelILi8ENS0_13BUnaryFunctorIN3c104HalfES4_S4_ZZZNS0_17atan2_kernel_cudaERNS_18TensorIteratorBaseEENKUlvE_clEvENKUlvE1_clEvEUlS4_S4_E_EESt5arrayIPcLm2EEEEviT0_T1_,"a",@progbits
	.sectionflags	@""
	.align	4
.nv.constant0._ZN2at6native29vectorized_elementwise_kernelILi8ENS0_13BUnaryFunctorIN3c104HalfES4_S4_ZZZNS0_17atan2_kernel_cudaERNS_18TensorIteratorBaseEENKUlvE_clEvENKUlvE1_clEvEUlS4_S4_E_EESt5arrayIPcLm2EEEEviT0_T1_:
	.zero		552


//--------------------- .nv.constant0._ZN2at6native18elementwise_kernelILi128ELi4EZNS0_15gpu_kernel_implINS0_13AUnaryFunctorIN3c104HalfES5_S5_ZZZNS0_17atan2_kernel_cudaERNS_18TensorIteratorBaseEENKUlvE_clEvENKUlvE1_clEvEUlS5_S5_E_EEEEvS7_RKT_EUliE_EEviT1_ --------------------------
	.section	.nv.constant0._ZN2at6native18elementwise_kernelILi128ELi4EZNS0_15gpu_kernel_implINS0_13AUnaryFunctorIN3c104HalfES5_S5_ZZZNS0_17atan2_kernel_cudaERNS_18TensorIteratorBaseEENKUlvE_clEvENKUlvE1_clEvEUlS5_S5_E_EEEEvS7_RKT_EUliE_EEviT1_,"a",@progbits
	.sectionflags	@""
	.align	4
.nv.constant0._ZN2at6native18elementwise_kernelILi128ELi4EZNS0_15gpu_kernel_implINS0_13AUnaryFunctorIN3c104HalfES5_S5_ZZZNS0_17atan2_kernel_cudaERNS_18TensorIteratorBaseEENKUlvE_clEvENKUlvE1_clEvEUlS5_S5_E_EEEEvS7_RKT_EUliE_EEviT1_:
	.zero		1072


//--------------------- .nv.constant0._ZN2at6native27unrolled_elementwise_kernelINS0_13AUnaryFunctorIN3c104HalfES4_S4_ZZZNS0_17atan2_kernel_cudaERNS_18TensorIteratorBaseEENKUlvE_clEvENKUlvE1_clEvEUlS4_S4_E_EESt5arrayIPcLm2EELi4E23TrivialOffsetCalculatorILi1EjESF_NS0_6memory12LoadWithCastILi1EEENSG_13StoreWithCastILi1EEEEEviT_T0_T2_T3_T4_T5_ --------------------------
	.section	.nv.constant0._ZN2at6native27unrolled_elementwise_kernelINS0_13AUnaryFunctorIN3c104HalfES4_S4_ZZZNS0_17atan2_kernel_cudaERNS_18TensorIteratorBaseEENKUlvE_clEvENKUlvE1_clEvEUlS4_S4_E_EESt5arrayIPcLm2EELi4E23TrivialOffsetCalculatorILi1EjESF_NS0_6memory12LoadWithCastILi1EEENSG_13StoreWithCastILi1EEEEEviT_T0_T2_T3_T4_T5_,"a",@progbits
	.sectionflags	@""
	.align	4
.nv.constant0._ZN2at6native27unrolled_elementwise_kernelINS0_13AUnaryFunctorIN3c104HalfES4_S4_ZZZNS0_17atan2_kernel_cudaERNS_18TensorIteratorBaseEENKUlvE_clEvENKUlvE1_clEvEUlS4_S4_E_EESt5arrayIPcLm2EELi4E23TrivialOffsetCalculatorILi1EjESF_NS0_6memory12LoadWithCastILi1EEENSG_13StoreWithCastILi1EEEEEviT_T0_T2_T3_T4_T5_:
	.zero		572


//--------------------- .nv.constant0._ZN2at6native18elementwise_kernelILi128ELi4EZNS0_22gpu_kernel_impl_nocastINS0_13AUnaryFunctorIN3c104HalfES5_S5_ZZZNS0_17atan2_kernel_cudaERNS_18TensorIteratorBaseEENKUlvE_clEvENKUlvE1_clEvEUlS5_S5_E_EEEEvS7_RKT_EUliE_EEviT1_ --------------------------
	.section	.nv.constant0._ZN2at6native18elementwise_kernelILi128ELi4EZNS0_22gpu_kernel_impl_nocastINS0_13AUnaryFunctorIN3c104HalfES5_S5_ZZZNS0_17atan2_kernel_cudaERNS_18TensorIteratorBaseEENKUlvE_clEvENKUlvE1_clEvEUlS5_S5_E_EEEEvS7_RKT_EUliE_EEviT1_,"a",@progbits
	.sectionflags	@""
	.align	4
.nv.constant0._ZN2at6native18elementwise_kernelILi128ELi4EZNS0_22gpu_kernel_impl_nocastINS0_13AUnaryFunctorIN3c104HalfES5_S5_ZZZNS0_17atan2_kernel_cudaERNS_18TensorIteratorBaseEENKUlvE_clEvENKUlvE1_clEvEUlS5_S5_E_EEEEvS7_RKT_EUliE_EEviT1_:
	.zero		1072


//--------------------- .nv.constant0._ZN2at6native27unrolled_elementwise_kernelINS0_13AUnaryFunctorIN3c104HalfES4_S4_ZZZNS0_17atan2_kernel_cudaERNS_18TensorIteratorBaseEENKUlvE_clEvENKUlvE1_clEvEUlS4_S4_E_EESt5arrayIPcLm2EELi4E23TrivialOffsetCalculatorILi1EjESF_NS0_6memory15LoadWithoutCastENSG_16StoreWithoutCastEEEviT_T0_T2_T3_T4_T5_ --------------------------
	.section	.nv.constant0._ZN2at6native27unrolled_elementwise_kernelINS0_13AUnaryFunctorIN3c104HalfES4_S4_ZZZNS0_17atan2_kernel_cudaERNS_18TensorIteratorBaseEENKUlvE_clEvENKUlvE1_clEvEUlS4_S4_E_EESt5arrayIPcLm2EELi4E23TrivialOffsetCalculatorILi1EjESF_NS0_6memory15LoadWithoutCastENSG_16StoreWithoutCastEEEviT_T0_T2_T3_T4_T5_,"a",@progbits
	.sectionflags	@""
	.align	4
.nv.constant0._ZN2at6native27unrolled_elementwise_kernelINS0_13AUnaryFunctorIN3c104HalfES4_S4_ZZZNS0_17atan2_kernel_cudaERNS_18TensorIteratorBaseEENKUlvE_clEvENKUlvE1_clEvEUlS4_S4_E_EESt5arrayIPcLm2EELi4E23TrivialOffsetCalculatorILi1EjESF_NS0_6memory15LoadWithoutCastENSG_16StoreWithoutCastEEEviT_T0_T2_T3_T4_T5_:
	.zero		556


//--------------------- .nv.constant0._ZN2at6native29vectorized_elementwise_kernelILi2ENS0_13AUnaryFunctorIN3c104HalfES4_S4_ZZZNS0_17atan2_kernel_cudaERNS_18TensorIteratorBaseEENKUlvE_clEvENKUlvE1_clEvEUlS4_S4_E_EESt5arrayIPcLm2EEEEviT0_T1_ --------------------------
	.section	.nv.constant0._ZN2at6native29vectorized_elementwise_kernelILi2ENS0_13AUnaryFunctorIN3c104HalfES4_S4_ZZZNS0_17atan2_kernel_cudaERNS_18TensorIteratorBaseEENKUlvE_clEvENKUlvE1_clEvEUlS4_S4_E_EESt5arrayIPcLm2EEEEviT0_T1_,"a",@progbits
	.sectionflags	@""
	.align	4
.nv.constant0._ZN2at6native29vectorized_elementwise_kernelILi2ENS0_13AUnaryFunctorIN3c104HalfES4_S4_ZZZNS0_17atan2_kernel_cudaERNS_18TensorIteratorBaseEENKUlvE_clEvENKUlvE1_clEvEUlS4_S4_E_EESt5arrayIPcLm2EEEEviT0_T1_:
	.zero		552


//--------------------- .nv.constant0._ZN2at6native29vectorized_elementwise_kernelILi4ENS0_13AUnaryFunctorIN3c104HalfES4_S4_ZZZNS0_17atan2_kernel_cudaERNS_18TensorIteratorBaseEENKUlvE_clEvENKUlvE1_clEvEUlS4_S4_E_EESt5arrayIPcLm2EEEEviT0_T1_ --------------------------
	.section	.nv.constant0._ZN2at6native29vectorized_elementwise_kernelILi4ENS0_13AUnaryFunctorIN3c104HalfES4_S4_ZZZNS0_17atan2_kernel_cudaERNS_18TensorIteratorBaseEENKUlvE_clEvENKUlvE1_clEvEUlS4_S4_E_EESt5arrayIPcLm2EEEEviT0_T1_,"a",@progbits
	.sectionflags	@""
	.align	4
.nv.constant0._ZN2at6native29vectorized_elementwise_kernelILi4ENS0_13AUnaryFunctorIN3c104HalfES4_S4_ZZZNS0_17atan2_kernel_cudaERNS_18TensorIteratorBaseEENKUlvE_clEvENKUlvE1_clEvEUlS4_S4_E_EESt5arrayIPcLm2EEEEviT0_T1_:
	.zero		552


//--------------------- .nv.constant0._ZN2at6native29vectorized_elementwise_kernelILi8ENS0_13AUnaryFunctorIN3c104HalfES4_S4_ZZZNS0_17atan2_kernel_cudaERNS_18TensorIteratorBaseEENKUlvE_clEvENKUlvE1_clEvEUlS4_S4_E_EESt5arrayIPcLm2EEEEviT0_T1_ --------------------------
	.section	.nv.constant0._ZN2at6native29vectorized_elementwise_kernelILi8ENS0_13AUnaryFunctorIN3c104HalfES4_S4_ZZZNS0_17atan2_kernel_cudaERNS_18TensorIteratorBaseEENKUlvE_clEvENKUlvE1_clEvEUlS4_S4_E_EESt5arrayIPcLm2EEEEviT0_T1_,"a",@progbits
	.sectionflags	@""
	.align	4
.nv.constant0._ZN2at6native29vectorized_elementwise_kernelILi8ENS0_13AUnaryFunctorIN3c104HalfES4_S4_ZZZNS0_17atan2_kernel_cudaERNS_18TensorIteratorBaseEENKUlvE_clEvENKUlvE1_clEvEUlS4_S4_E_EESt5arrayIPcLm2EEEEviT0_T1_:
	.zero		552


//--------------------- .nv.constant0._ZN2at6native18elementwise_kernelILi128ELi4EZNS0_15gpu_kernel_implINS0_13BinaryFunctorIfffZZZNS0_17atan2_kernel_cudaERNS_18TensorIteratorBaseEENKUlvE_clEvENKUlvE0_clEvEUlffE_EEEEvS5_RKT_EUliE_EEviT1_ --------------------------
	.section	.nv.constant0._ZN2at6native18elementwise_kernelILi128ELi4EZNS0_15gpu_kernel_implINS0_13BinaryFunctorIfffZZZNS0_17atan2_kernel_cudaERNS_18TensorIteratorBaseEENKUlvE_clEvENKUlvE0_clEvEUlffE_EEEEvS5_RKT_EUliE_EEviT1_,"a",@progbits
	.sectionflags	@""
	.align	4
.nv.constant0._ZN2at6native18elementwise_kernelILi128ELi4EZNS0_15gpu_kernel_implINS0_13BinaryFunctorIfffZZZNS0_17atan2_kernel_cudaERNS_18TensorIteratorBaseEENKUlvE_clEvENKUlvE0_clEvEUlffE_EEEEvS5_RKT_EUliE_EEviT1_:
	.zero		1184


//--------------------- .nv.constant0._ZN2at6native27unrolled_elementwise_kernelINS0_13BinaryFunctorIfffZZZNS0_17atan2_kernel_cudaERNS_18TensorIteratorBaseEENKUlvE_clEvENKUlvE0_clEvEUlffE_EESt5arrayIPcLm3EELi4E23TrivialOffsetCalculatorILi2EjESC_ILi1EjENS0_6memory12LoadWithCastILi2EEENSF_13StoreWithCastILi1EEEEEviT_T0_T2_T3_T4_T5_ --------------------------
	.section	.nv.constant0._ZN2at6native27unrolled_elementwise_kernelINS0_13BinaryFunctorIfffZZZNS0_17atan2_kernel_cudaERNS_18TensorIteratorBaseEENKUlvE_clEvENKUlvE0_clEvEUlffE_EESt5arrayIPcLm3EELi4E23TrivialOffsetCalculatorILi2EjESC_ILi1EjENS0_6memory12LoadWithCastILi2EEENSF_13StoreWithCastILi1EEEEEviT_T0_T2_T3_T4_T5_,"a",@progbits
	.sectionflags	@""
	.align	4
.nv.constant0._ZN2at6native27unrolled_elementwise_kernelINS0_13BinaryFunctorIfffZZZNS0_17atan2_kernel_cudaERNS_18TensorIteratorBaseEENKUlvE_clEvENKUlvE0_clEvEUlffE_EESt5arrayIPcLm3EELi4E23TrivialOffsetCalculatorILi2EjESC_ILi1EjENS0_6memory12LoadWithCastILi2EEENSF_13StoreWithCastILi1EEEEEviT_T0_T2_T3_T4_T5_:
	.zero		584


//--------------------- .nv.constant0._ZN2at6native18elementwise_kernelILi128ELi2EZNS0_22gpu_kernel_impl_nocastINS0_13BinaryFunctorIfffZZZNS0_17atan2_kernel_cudaERNS_18TensorIteratorBaseEENKUlvE_clEvENKUlvE0_clEvEUlffE_EEEEvS5_RKT_EUliE_EEviT1_ --------------------------
	.section	.nv.constant0._ZN2at6native18elementwise_kernelILi128ELi2EZNS0_22gpu_kernel_impl_nocastINS0_13BinaryFunctorIfffZZZNS0_17atan2_kernel_cudaERNS_18TensorIteratorBaseEENKUlvE_clEvENKUlvE0_clEvEUlffE_EEEEvS5_RKT_EUliE_EEviT1_,"a",@progbits
	.sectionflags	@""
	.align	4
.nv.constant0._ZN2at6native18elementwise_kernelILi128ELi2EZNS0_22gpu_kernel_impl_nocastINS0_13BinaryFunctorIfffZZZNS0_17atan2_kernel_cudaERNS_18TensorIteratorBaseEENKUlvE_clEvENKUlvE0_clEvEUlffE_EEEEvS5_RKT_EUliE_EEviT1_:
	.zero		1184


//--------------------- .nv.constant0._ZN2at6native27unrolled_elementwise_kernelINS0_13BinaryFunctorIfffZZZNS0_17atan2_kernel_cudaERNS_18TensorIteratorBaseEENKUlvE_clEvENKUlvE0_clEvEUlffE_EESt5arrayIPcLm3EELi4E23TrivialOffsetCalculatorILi2EjESC_ILi1EjENS0_6memory15LoadWithoutCastENSF_16StoreWithoutCastEEEviT_T0_T2_T3_T4_T5_ --------------------------
	.section	.nv.constant0._ZN2at6native27unrolled_elementwise_kernelINS0_13BinaryFunctorIfffZZZNS0_17atan2_kernel_cudaERNS_18TensorIteratorBaseEENKUlvE_clEvENKUlvE0_clEvEUlffE_EESt5arrayIPcLm3EELi4E23TrivialOffsetCalculatorILi2EjESC_ILi1EjENS0_6memory15LoadWithoutCastENSF_16StoreWithoutCastEEEviT_T0_T2_T3_T4_T5_,"a",@progbits
	.sectionflags	@""
	.align	4
.nv.constant0._ZN2at6native27unrolled_elementwise_kernelINS0_13BinaryFunctorIfffZZZNS0_17atan2_kernel_cudaERNS_18TensorIteratorBaseEENKUlvE_clEvENKUlvE0_clEvEUlffE_EESt5arrayIPcLm3EELi4E23TrivialOffsetCalculatorILi2EjESC_ILi1EjENS0_6memory15LoadWithoutCastENSF_16StoreWithoutCastEEEviT_T0_T2_T3_T4_T5_:
	.zero		564


//--------------------- .nv.constant0._ZN2at6native29vectorized_elementwise_kernelILi2ENS0_13BinaryFunctorIfffZZZNS0_17atan2_kernel_cudaERNS_18TensorIteratorBaseEENKUlvE_clEvENKUlvE0_clEvEUlffE_EESt5arrayIPcLm3EEEEviT0_T1_ --------------------------
	.section	.nv.constant0._ZN2at6native29vectorized_elementwise_kernelILi2ENS0_13BinaryFunctorIfffZZZNS0_17atan2_kernel_cudaERNS_18TensorIteratorBaseEENKUlvE_clEvENKUlvE0_clEvEUlffE_EESt5arrayIPcLm3EEEEviT0_T1_,"a",@progbits
	.sectionflags	@""
	.align	4
.nv.constant0._ZN2at6native29vectorized_elementwise_kernelILi2ENS0_13BinaryFunctorIfffZZZNS0_17atan2_kernel_cudaERNS_18TensorIteratorBaseEENKUlvE_clEvENKUlvE0_clEvEUlffE_EESt5arrayIPcLm3EEEEviT0_T1_:
	.zero		560


//--------------------- .nv.constant0._ZN2at6native29vectorized_elementwise_kernelILi4ENS0_13BinaryFunctorIfffZZZNS0_17atan2_kernel_cudaERNS_18TensorIteratorBaseEENKUlvE_clEvENKUlvE0_clEvEUlffE_EESt5arrayIPcLm3EEEEviT0_T1_ --------------------------
	.section	.nv.constant0._ZN2at6native29vectorized_elementwise_kernelILi4ENS0_13BinaryFunctorIfffZZZNS0_17atan2_kernel_cudaERNS_18TensorIteratorBaseEENKUlvE_clEvENKUlvE0_clEvEUlffE_EESt5arrayIPcLm3EEEEviT0_T1_,"a",@progbits
	.sectionflags	@""
	.align	4
.nv.constant0._ZN2at6native29vectorized_elementwise_kernelILi4ENS0_13BinaryFunctorIfffZZZNS0_17atan2_kernel_cudaERNS_18TensorIteratorBaseEENKUlvE_clEvENKUlvE0_clEvEUlffE_EESt5arrayIPcLm3EEEEviT0_T1_:
	.zero		560


//--------------------- .nv.constant0._ZN2at6native29vectorized_elementwise_kernelILi8ENS0_13BinaryFunctorIfffZZZNS0_17atan2_kernel_cudaERNS_18TensorIteratorBaseEENKUlvE_clEvENKUlvE0_clEvEUlffE_EESt5arrayIPcLm3EEEEviT0_T1_ --------------------------
	.section	.nv.constant0._ZN2at6native29vectorized_elementwise_kernelILi8ENS0_13BinaryFunctorIfffZZZNS0_17atan2_kernel_cudaERNS_18TensorIteratorBaseEENKUlvE_clEvENKUlvE0_clEvEUlffE_EESt5arrayIPcLm3EEEEviT0_T1_,"a",@progbits
	.sectionflags	@""
	.align	4
.nv.constant0._ZN2at6native29vectorized_elementwise_kernelILi8ENS0_13BinaryFunctorIfffZZZNS0_17atan2_kernel_cudaERNS_18TensorIteratorBaseEENKUlvE_clEvENKUlvE0_clEvEUlffE_EESt5arrayIPcLm3EEEEviT0_T1_:
	.zero		560


//--------------------- .nv.constant0._ZN2at6native18elementwise_kernelILi128ELi4EZNS0_15gpu_kernel_implINS0_13BUnaryFunctorIfffZZZNS0_17atan2_kernel_cudaERNS_18TensorIteratorBaseEENKUlvE_clEvENKUlvE0_clEvEUlffE_EEEEvS5_RKT_EUliE_EEviT1_ --------------------------
	.section	.nv.constant0._ZN2at6native18elementwise_kernelILi128ELi4EZNS0_15gpu_kernel_implINS0_13BUnaryFunctorIfffZZZNS0_17atan2_kernel_cudaERNS_18TensorIteratorBaseEENKUlvE_clEvENKUlvE0_clEvEUlffE_EEEEvS5_RKT_EUliE_EEviT1_,"a",@progbits
	.sectionflags	@""
	.align	4
.nv.constant0._ZN2at6native18elementwise_kernelILi128ELi4EZNS0_15gpu_kernel_implINS0_13BUnaryFunctorIfffZZZNS0_17atan2_kernel_cudaERNS_18TensorIteratorBaseEENKUlvE_clEvENKUlvE0_clEvEUlffE_EEEEvS5_RKT_EUliE_EEviT1_:
	.zero		1080


//--------------------- .nv.constant0._ZN2at6native27unrolled_elementwise_kernelINS0_13BUnaryFunctorIfffZZZNS0_17atan2_kernel_cudaERNS_18TensorIteratorBaseEENKUlvE_clEvENKUlvE0_clEvEUlffE_EESt5arrayIPcLm2EELi4E23TrivialOffsetCalculatorILi1EjESD_NS0_6memory12LoadWithCastILi1EEENSE_13StoreWithCastILi1EEEEEviT_T0_T2_T3_T4_T5_ --------------------------
	.section	.nv.constant0._ZN2at6native27unrolled_elementwise_kernelINS0_13BUnaryFunctorIfffZZZNS0_17atan2_kernel_cudaERNS_18TensorIteratorBaseEENKUlvE_clEvENKUlvE0_clEvEUlffE_EESt5arrayIPcLm2EELi4E23TrivialOffsetCalculatorILi1EjESD_NS0_6memory12LoadWithCastILi1EEENSE_13StoreWithCastILi1EEEEEviT_T0_T2_T3_T4_T5_,"a",@progbits
	.sectionflags	@""
	.align	4
.nv.constant0._ZN2at6native27unrolled_elementwise_kernelINS0_13BUnaryFunctorIfffZZZNS0_17atan2_kernel_cudaERNS_18TensorIteratorBaseEENKUlvE_clEvENKUlvE0_clEvEUlffE_EESt5arrayIPcLm2EELi4E23TrivialOffsetCalculatorILi1EjESD_NS0_6memory12LoadWithCastILi1EEENSE_13StoreWithCastILi1EEEEEviT_T0_T2_T3_T4_T5_:
	.zero		580


//--------------------- .nv.constant0._ZN2at6native18elementwise_kernelILi128ELi2EZNS0_22gpu_kernel_impl_nocastINS0_13BUnaryFunctorIfffZZZNS0_17atan2_kernel_cudaERNS_18TensorIteratorBaseEENKUlvE_clEvENKUlvE0_clEvEUlffE_EEEEvS5_RKT_EUliE_EEviT1_ --------------------------
	.section	.nv.constant0._ZN2at6native18elementwise_kernelILi128ELi2EZNS0_22gpu_kernel_impl_nocastINS0_13BUnaryFunctorIfffZZZNS0_17atan2_kernel_cudaERNS_18TensorIteratorBaseEENKUlvE_clEvENKUlvE0_clEvEUlffE_EEEEvS5_RKT_EUliE_EEviT1_,"a",@progbits
	.sectionflags	@""
	.align	4
.nv.constant0._ZN2at6native18elementwise_kernelILi128ELi2EZNS0_22gpu_kernel_impl_nocastINS0_13BUnaryFunctorIfffZZZNS0_17atan2_kernel_cudaERNS_18TensorIteratorBaseEENKUlvE_clEvENKUlvE0_clEvEUlffE_EEEEvS5_RKT_EUliE_EEviT1_:
	.zero		1072


//--------------------- .nv.constant0._ZN2at6native27unrolled_elementwise_kernelINS0_13BUnaryFunctorIfffZZZNS0_17atan2_kernel_cudaERNS_18TensorIteratorBaseEENKUlvE_clEvENKUlvE0_clEvEUlffE_EESt5arrayIPcLm2EELi4E23TrivialOffsetCalculatorILi1EjESD_NS0_6memory15LoadWithoutCastENSE_16StoreWithoutCastEEEviT_T0_T2_T3_T4_T5_ --------------------------
	.section	.nv.constant0._ZN2at6native27unrolled_elementwise_kernelINS0_13BUnaryFunctorIfffZZZNS0_17atan2_kernel_cudaERNS_18TensorIteratorBaseEENKUlvE_clEvENKUlvE0_clEvEUlffE_EESt5arrayIPcLm2EELi4E23TrivialOffsetCalculatorILi1EjESD_NS0_6memory15LoadWithoutCastENSE_16StoreWithoutCastEEEviT_T0_T2_T3_T4_T5_,"a",@progbits
	.sectionflags	@""
	.align	4
.nv.constant0._ZN2at6native27unrolled_elementwise_kernelINS0_13BUnaryFunctorIfffZZZNS0_17atan2_kernel_cudaERNS_18TensorIteratorBaseEENKUlvE_clEvENKUlvE0_clEvEUlffE_EESt5arrayIPcLm2EELi4E23TrivialOffsetCalculatorILi1EjESD_NS0_6memory15LoadWithoutCastENSE_16StoreWithoutCastEEEviT_T0_T2_T3_T4_T5_:
	.zero		564


//--------------------- .nv.constant0._ZN2at6native29vectorized_elementwise_kernelILi2ENS0_13BUnaryFunctorIfffZZZNS0_17atan2_kernel_cudaERNS_18TensorIteratorBaseEENKUlvE_clEvENKUlvE0_clEvEUlffE_EESt5arrayIPcLm2EEEEviT0_T1_ --------------------------
	.section	.nv.constant0._ZN2at6native29vectorized_elementwise_kernelILi2ENS0_13BUnaryFunctorIfffZZZNS0_17atan2_kernel_cudaERNS_18TensorIteratorBaseEENKUlvE_clEvENKUlvE0_clEvEUlffE_EESt5arrayIPcLm2EEEEviT0_T1_,"a",@progbits
	.sectionflags	@""
	.align	4
.nv.constant0._ZN2at6native29vectorized_elementwise_kernelILi2ENS0_13BUnaryFunctorIfffZZZNS0_17atan2_kernel_cudaERNS_18TensorIteratorBaseEENKUlvE_clEvENKUlvE0_clEvEUlffE_EESt5arrayIPcLm2EEEEviT0_T1_:
	.zero		560


//--------------------- .nv.constant0._ZN2at6native29vectorized_elementwise_kernelILi4ENS0_13BUnaryFunctorIfffZZZNS0_17atan2_kernel_cudaERNS_18TensorIteratorBaseEENKUlvE_clEvENKUlvE0_clEvEUlffE_EESt5arrayIPcLm2EEEEviT0_T1_ --------------------------
	.section	.nv.constant0._ZN2at6native29vectorized_elementwise_kernelILi4ENS0_13BUnaryFunctorIfffZZZNS0_17atan2_kernel_cudaERNS_18TensorIteratorBaseEENKUlvE_clEvENKUlvE0_clEvEUlffE_EESt5arrayIPcLm2EEEEviT0_T1_,"a",@progbits
	.sectionflags	@""
	.align	4
.nv.constant0._ZN2at6native29vectorized_elementwise_kernelILi4ENS0_13BUnaryFunctorIfffZZZNS0_17atan2_kernel_cudaERNS_18TensorIteratorBaseEENKUlvE_clEvENKUlvE0_clEvEUlffE_EESt5arrayIPcLm2EEEEviT0_T1_:
	.zero		560


//--------------------- .nv.constant0._ZN2at6native29vectorized_elementwise_kernelILi8ENS0_13BUnaryFunctorIfffZZZNS0_17atan2_kernel_cudaERNS_18TensorIteratorBaseEENKUlvE_clEvENKUlvE0_clEvEUlffE_EESt5arrayIPcLm2EEEEviT0_T1_ --------------------------
	.section	.nv.constant0._ZN2at6native29vectorized_elementwise_kernelILi8ENS0_13BUnaryFunctorIfffZZZNS0_17atan2_kernel_cudaERNS_18TensorIteratorBaseEENKUlvE_clEvENKUlvE0_clEvEUlffE_EESt5arrayIPcLm2EEEEviT0_T1_,"a",@progbits
	.sectionflags	@""
	.align	4
.nv.constant0._ZN2at6native29vectorized_elementwise_kernelILi8ENS0_13BUnaryFunctorIfffZZZNS0_17atan2_kernel_cudaERNS_18TensorIteratorBaseEENKUlvE_clEvENKUlvE0_clEvEUlffE_EESt5arrayIPcLm2EEEEviT0_T1_:
	.zero		560


//--------------------- .nv.constant0._ZN2at6native18elementwise_kernelILi128ELi4EZNS0_15gpu_kernel_implINS0_13AUnaryFunctorIfffZZZNS0_17atan2_kernel_cudaERNS_18TensorIteratorBaseEENKUlvE_clEvENKUlvE0_clEvEUlffE_EEEEvS5_RKT_EUliE_EEviT1_ --------------------------
	.section	.nv.constant0._ZN2at6native18elementwise_kernelILi128ELi4EZNS0_15gpu_kernel_implINS0_13AUnaryFunctorIfffZZZNS0_17atan2_kernel_cudaERNS_18TensorIteratorBaseEENKUlvE_clEvENKUlvE0_clEvEUlffE_EEEEvS5_RKT_EUliE_EEviT1_,"a",@progbits
	.sectionflags	@""
	.align	4
.nv.constant0._ZN2at6native18elementwise_kernelILi128ELi4EZNS0_15gpu_kernel_implINS0_13AUnaryFunctorIfffZZZNS0_17atan2_kernel_cudaERNS_18TensorIteratorBaseEENKUlvE_clEvENKUlvE0_clEvEUlffE_EEEEvS5_RKT_EUliE_EEviT1_:
	.zero		1080


//--------------------- .nv.constant0._ZN2at6native27unrolled_elementwise_kernelINS0_13AUnaryFunctorIfffZZZNS0_17atan2_kernel_cudaERNS_18TensorIteratorBaseEENKUlvE_clEvENKUlvE0_clEvEUlffE_EESt5arrayIPcLm2EELi4E23TrivialOffsetCalculatorILi1EjESD_NS0_6memory12LoadWithCastILi1EEENSE_13StoreWithCastILi1EEEEEviT_T0_T2_T3_T4_T5_ --------------------------
	.section	.nv.constant0._ZN2at6native27unrolled_elementwise_kernelINS0_13AUnaryFunctorIfffZZZNS0_17atan2_kernel_cudaERNS_18TensorIteratorBaseEENKUlvE_clEvENKUlvE0_clEvEUlffE_EESt5arrayIPcLm2EELi4E23TrivialOffsetCalculatorILi1EjESD_NS0_6memory12LoadWithCastILi1EEENSE_13StoreWithCastILi1EEEEEviT_T0_T2_T3_T4_T5_,"a",@progbits
	.sectionflags	@""
	.align	4
.nv.constant0._ZN2at6native27unrolled_elementwise_kernelINS0_13AUnaryFunctorIfffZZZNS0_17atan2_kernel_cudaERNS_18TensorIteratorBaseEENKUlvE_clEvENKUlvE0_clEvEUlffE_EESt5arrayIPcLm2EELi4E23TrivialOffsetCalculatorILi1EjESD_NS0_6memory12LoadWithCastILi1EEENSE_13StoreWithCastILi1EEEEEviT_T0_T2_T3_T4_T5_:
	.zero		580


//--------------------- .nv.constant0._ZN2at6native18elementwise_kernelILi128ELi2EZNS0_22gpu_kernel_impl_nocastINS0_13AUnaryFunctorIfffZZZNS0_17atan2_kernel_cudaERNS_18TensorIteratorBaseEENKUlvE_clEvENKUlvE0_clEvEUlffE_EEEEvS5_RKT_EUliE_EEviT1_ --------------------------
	.section	.nv.constant0._ZN2at6native18elementwise_kernelILi128ELi2EZNS0_22gpu_kernel_impl_nocastINS0_13AUnaryFunctorIfffZZZNS0_17atan2_kernel_cudaERNS_18TensorIteratorBaseEENKUlvE_clEvENKUlvE0_clEvEUlffE_EEEEvS5_RKT_EUliE_EEviT1_,"a",@progbits
	.sectionflags	@""
	.align	4
.nv.constant0._ZN2at6native18elementwise_kernelILi128ELi2EZNS0_22gpu_kernel_impl_nocastINS0_13AUnaryFunctorIfffZZZNS0_17atan2_kernel_cudaERNS_18TensorIteratorBaseEENKUlvE_clEvENKUlvE0_clEvEUlffE_EEEEvS5_RKT_EUliE_EEviT1_:
	.zero		1072


//--------------------- .nv.constant0._ZN2at6native27unrolled_elementwise_kernelINS0_13AUnaryFunctorIfffZZZNS0_17atan2_kernel_cudaERNS_18TensorIteratorBaseEENKUlvE_clEvENKUlvE0_clEvEUlffE_EESt5arrayIPcLm2EELi4E23TrivialOffsetCalculatorILi1EjESD_NS0_6memory15LoadWithoutCastENSE_16StoreWithoutCastEEEviT_T0_T2_T3_T4_T5_ --------------------------
	.section	.nv.constant0._ZN2at6native27unrolled_elementwise_kernelINS0_13AUnaryFunctorIfffZZZNS0_17atan2_kernel_cudaERNS_18TensorIteratorBaseEENKUlvE_clEvENKUlvE0_clEvEUlffE_EESt5arrayIPcLm2EELi4E23TrivialOffsetCalculatorILi1EjESD_NS0_6memory15LoadWithoutCastENSE_16StoreWithoutCastEEEviT_T0_T2_T3_T4_T5_,"a",@progbits
	.sectionflags	@""
	.align	4
.nv.constant0._ZN2at6native27unrolled_elementwise_kernelINS0_13AUnaryFunctorIfffZZZNS0_17atan2_kernel_cudaERNS_18TensorIteratorBaseEENKUlvE_clEvENKUlvE0_clEvEUlffE_EESt5arrayIPcLm2EELi4E23TrivialOffsetCalculatorILi1EjESD_NS0_6memory15LoadWithoutCastENSE_16StoreWithoutCastEEEviT_T0_T2_T3_T4_T5_:
	.zero		564


//--------------------- .nv.constant0._ZN2at6native29vectorized_elementwise_kernelILi2ENS0_13AUnaryFunctorIfffZZZNS0_17atan2_kernel_cudaERNS_18TensorIteratorBaseEENKUlvE_clEvENKUlvE0_clEvEUlffE_EESt5arrayIPcLm2EEEEviT0_T1_ --------------------------
	.section	.nv.constant0._ZN2at6native29vectorized_elementwise_kernelILi2ENS0_13AUnaryFunctorIfffZZZNS0_17atan2_kernel_cudaERNS_18TensorIteratorBaseEENKUlvE_clEvENKUlvE0_clEvEUlffE_EESt5arrayIPcLm2EEEEviT0_T1_,"a",@progbits
	.sectionflags	@""
	.align	4
.nv.constant0._ZN2at6native29vectorized_elementwise_kernelILi2ENS0_13AUnaryFunctorIfffZZZNS0_17atan2_kernel_cudaERNS_18TensorIteratorBaseEENKUlvE_clEvENKUlvE0_clEvEUlffE_EESt5arrayIPcLm2EEEEviT0_T1_:
	.zero		560


//--------------------- .nv.constant0._ZN2at6native29vectorized_elementwise_kernelILi4ENS0_13AUnaryFunctorIfffZZZNS0_17atan2_kernel_cudaERNS_18TensorIteratorBaseEENKUlvE_clEvENKUlvE0_clEvEUlffE_EESt5arrayIPcLm2EEEEviT0_T1_ --------------------------
	.section	.nv.constant0._ZN2at6native29vectorized_elementwise_kernelILi4ENS0_13AUnaryFunctorIfffZZZNS0_17atan2_kernel_cudaERNS_18TensorIteratorBaseEENKUlvE_clEvENKUlvE0_clEvEUlffE_EESt5arrayIPcLm2EEEEviT0_T1_,"a",@progbits
	.sectionflags	@""
	.align	4
.nv.constant0._ZN2at6native29vectorized_elementwise_kernelILi4ENS0_13AUnaryFunctorIfffZZZNS0_17atan2_kernel_cudaERNS_18TensorIteratorBaseEENKUlvE_clEvENKUlvE0_clEvEUlffE_EESt5arrayIPcLm2EEEEviT0_T1_:
	.zero		560


//--------------------- .nv.constant0._ZN2at6native29vectorized_elementwise_kernelILi8ENS0_13AUnaryFunctorIfffZZZNS0_17atan2_kernel_cudaERNS_18TensorIteratorBaseEENKUlvE_clEvENKUlvE0_clEvEUlffE_EESt5arrayIPcLm2EEEEviT0_T1_ --------------------------
	.section	.nv.constant0._ZN2at6native29vectorized_elementwise_kernelILi8ENS0_13AUnaryFunctorIfffZZZNS0_17atan2_kernel_cudaERNS_18TensorIteratorBaseEENKUlvE_clEvENKUlvE0_clEvEUlffE_EESt5arrayIPcLm2EEEEviT0_T1_,"a",@progbits
	.sectionflags	@""
	.align	4
.nv.constant0._ZN2at6native29vectorized_elementwise_kernelILi8ENS0_13AUnaryFunctorIfffZZZNS0_17atan2_kernel_cudaERNS_18TensorIteratorBaseEENKUlvE_clEvENKUlvE0_clEvEUlffE_EESt5arrayIPcLm2EEEEviT0_T1_:
	.zero		560


//--------------------- .nv.constant0._ZN2at6native18elementwise_kernelILi128ELi4EZNS0_15gpu_kernel_implINS0_13BinaryFunctorIdddZZZNS0_17atan2_kernel_cudaERNS_18TensorIteratorBaseEENKUlvE_clEvENKUlvE_clEvEUlddE_EEEEvS5_RKT_EUliE_EEviT1_ --------------------------
	.section	.nv.constant0._ZN2at6native18elementwise_kernelILi128ELi4EZNS0_15gpu_kernel_implINS0_13BinaryFunctorIdddZZZNS0_17atan2_kernel_cudaERNS_18TensorIteratorBaseEENKUlvE_clEvENKUlvE_clEvEUlddE_EEEEvS5_RKT_EUliE_EEviT1_,"a",@progbits
	.sectionflags	@""
	.align	4
.nv.constant0._ZN2at6native18elementwise_kernelILi128ELi4EZNS0_15gpu_kernel_implINS0_13BinaryFunctorIdddZZZNS0_17atan2_kernel_cudaERNS_18TensorIteratorBaseEENKUlvE_clEvENKUlvE_clEvEUlddE_EEEEvS5_RKT_EUliE_EEviT1_:
	.zero		1184


//--------------------- .nv.constant0._ZN2at6native27unrolled_elementwise_kernelINS0_13BinaryFunctorIdddZZZNS0_17atan2_kernel_cudaERNS_18TensorIteratorBaseEENKUlvE_clEvENKUlvE_clEvEUlddE_EESt5arrayIPcLm3EELi4E23TrivialOffsetCalculatorILi2EjESC_ILi1EjENS0_6memory12LoadWithCastILi2EEENSF_13StoreWithCastILi1EEEEEviT_T0_T2_T3_T4_T5_ --------------------------
	.section	.nv.constant0._ZN2at6native27unrolled_elementwise_kernelINS0_13BinaryFunctorIdddZZZNS0_17atan2_kernel_cudaERNS_18TensorIteratorBaseEENKUlvE_clEvENKUlvE_clEvEUlddE_EESt5arrayIPcLm3EELi4E23TrivialOffsetCalculatorILi2EjESC_ILi1EjENS0_6memory12LoadWithCastILi2EEENSF_13StoreWithCastILi1EEEEEviT_T0_T2_T3_T4_T5_,"a",@progbits
	.sectionflags	@""
	.align	4
.nv.constant0._ZN2at6native27unrolled_elementwise_kernelINS0_13BinaryFunctorIdddZZZNS0_17atan2_kernel_cudaERNS_18TensorIteratorBaseEENKUlvE_clEvENKUlvE_clEvEUlddE_EESt5arrayIPcLm3EELi4E23TrivialOffsetCalculatorILi2EjESC_ILi1EjENS0_6memory12LoadWithCastILi2EEENSF_13StoreWithCastILi1EEEEEviT_T0_T2_T3_T4_T5_:
	.zero		584


//--------------------- .nv.constant0._ZN2at6native18elementwise_kernelILi128ELi2EZNS0_22gpu_kernel_impl_nocastINS0_13BinaryFunctorIdddZZZNS0_17atan2_kernel_cudaERNS_18TensorIteratorBaseEENKUlvE_clEvENKUlvE_clEvEUlddE_EEEEvS5_RKT_EUliE_EEviT1_ --------------------------
	.section	.nv.constant0._ZN2at6native18elementwise_kernelILi128ELi2EZNS0_22gpu_kernel_impl_nocastINS0_13BinaryFunctorIdddZZZNS0_17atan2_kernel_cudaERNS_18TensorIteratorBaseEENKUlvE_clEvENKUlvE_clEvEUlddE_EEEEvS5_RKT_EUliE_EEviT1_,"a",@progbits
	.sectionflags	@""
	.align	4
.nv.constant0._ZN2at6native18elementwise_kernelILi128ELi2EZNS0_22gpu_kernel_impl_nocastINS0_13BinaryFunctorIdddZZZNS0_17atan2_kernel_cudaERNS_18TensorIteratorBaseEENKUlvE_clEvENKUlvE_clEvEUlddE_EEEEvS5_RKT_EUliE_EEviT1_:
	.zero		1184


//--------------------- .nv.constant0._ZN2at6native27unrolled_elementwise_kernelINS0_13BinaryFunctorIdddZZZNS0_17atan2_kernel_cudaERNS_18TensorIteratorBaseEENKUlvE_clEvENKUlvE_clEvEUlddE_EESt5arrayIPcLm3EELi4E23TrivialOffsetCalculatorILi2EjESC_ILi1EjENS0_6memory15LoadWithoutCastENSF_16StoreWithoutCastEEEviT_T0_T2_T3_T4_T5_ --------------------------
	.section	.nv.constant0._ZN2at6native27unrolled_elementwise_kernelINS0_13BinaryFunctorIdddZZZNS0_17atan2_kernel_cudaERNS_18TensorIteratorBaseEENKUlvE_clEvENKUlvE_clEvEUlddE_EESt5arrayIPcLm3EELi4E23TrivialOffsetCalculatorILi2EjESC_ILi1EjENS0_6memory15LoadWithoutCastENSF_16StoreWithoutCastEEEviT_T0_T2_T3_T4_T5_,"a",@progbits
	.sectionflags	@""
	.align	4
.nv.constant0._ZN2at6native27unrolled_elementwise_kernelINS0_13BinaryFunctorIdddZZZNS0_17atan2_kernel_cudaERNS_18TensorIteratorBaseEENKUlvE_clEvENKUlvE_clEvEUlddE_EESt5arrayIPcLm3EELi4E23TrivialOffsetCalculatorILi2EjESC_ILi1EjENS0_6memory15LoadWithoutCastENSF_16StoreWithoutCastEEEviT_T0_T2_T3_T4_T5_:
	.zero		564


//--------------------- .nv.constant0._ZN2at6native29vectorized_elementwise_kernelILi2ENS0_13BinaryFunctorIdddZZZNS0_17atan2_kernel_cudaERNS_18TensorIteratorBaseEENKUlvE_clEvENKUlvE_clEvEUlddE_EESt5arrayIPcLm3EEEEviT0_T1_ --------------------------
	.section	.nv.constant0._ZN2at6native29vectorized_elementwise_kernelILi2ENS0_13BinaryFunctorIdddZZZNS0_17atan2_kernel_cudaERNS_18TensorIteratorBaseEENKUlvE_clEvENKUlvE_clEvEUlddE_EESt5arrayIPcLm3EEEEviT0_T1_,"a",@progbits
	.sectionflags	@""
	.align	4
.nv.constant0._ZN2at6native29vectorized_elementwise_kernelILi2ENS0_13BinaryFunctorIdddZZZNS0_17atan2_kernel_cudaERNS_18TensorIteratorBaseEENKUlvE_clEvENKUlvE_clEvEUlddE_EESt5arrayIPcLm3EEEEviT0_T1_:
	.zero		560


//--------------------- .nv.constant0._ZN2at6native29vectorized_elementwise_kernelILi4ENS0_13BinaryFunctorIdddZZZNS0_17atan2_kernel_cudaERNS_18TensorIteratorBaseEENKUlvE_clEvENKUlvE_clEvEUlddE_EESt5arrayIPcLm3EEEEviT0_T1_ --------------------------
	.section	.nv.constant0._ZN2at6native29vectorized_elementwise_kernelILi4ENS0_13BinaryFunctorIdddZZZNS0_17atan2_kernel_cudaERNS_18TensorIteratorBaseEENKUlvE_clEvENKUlvE_clEvEUlddE_EESt5arrayIPcLm3EEEEviT0_T1_,"a",@progbits
	.sectionflags	@""
	.align	4
.nv.constant0._ZN2at6native29vectorized_elementwise_kernelILi4ENS0_13BinaryFunctorIdddZZZNS0_17atan2_kernel_cudaERNS_18TensorIteratorBaseEENKUlvE_clEvENKUlvE_clEvEUlddE_EESt5arrayIPcLm3EEEEviT0_T1_:
	.zero		560


//--------------------- .nv.constant0._ZN2at6native29vectorized_elementwise_kernelILi8ENS0_13BinaryFunctorIdddZZZNS0_17atan2_kernel_cudaERNS_18TensorIteratorBaseEENKUlvE_clEvENKUlvE_clEvEUlddE_EESt5arrayIPcLm3EEEEviT0_T1_ --------------------------
	.section	.nv.constant0._ZN2at6native29vectorized_elementwise_kernelILi8ENS0_13BinaryFunctorIdddZZZNS0_17atan2_kernel_cudaERNS_18TensorIteratorBaseEENKUlvE_clEvENKUlvE_clEvEUlddE_EESt5arrayIPcLm3EEEEviT0_T1_,"a",@progbits
	.sectionflags	@""
	.align	4
.nv.constant0._ZN2at6native29vectorized_elementwise_kernelILi8ENS0_13BinaryFunctorIdddZZZNS0_17atan2_kernel_cudaERNS_18TensorIteratorBaseEENKUlvE_clEvENKUlvE_clEvEUlddE_EESt5arrayIPcLm3EEEEviT0_T1_:
	.zero		560


//--------------------- .nv.constant0._ZN2at6native18elementwise_kernelILi128ELi4EZNS0_15gpu_kernel_implINS0_13BUnaryFunctorIdddZZZNS0_17atan2_kernel_cudaERNS_18TensorIteratorBaseEENKUlvE_clEvENKUlvE_clEvEUlddE_EEEEvS5_RKT_EUliE_EEviT1_ --------------------------
	.section	.nv.constant0._ZN2at6native18elementwise_kernelILi128ELi4EZNS0_15gpu_kernel_implINS0_13BUnaryFunctorIdddZZZNS0_17atan2_kernel_cudaERNS_18TensorIteratorBaseEENKUlvE_clEvENKUlvE_clEvEUlddE_EEEEvS5_RKT_EUliE_EEviT1_,"a",@progbits
	.sectionflags	@""
	.align	4
.nv.constant0._ZN2at6native18elementwise_kernelILi128ELi4EZNS0_15gpu_kernel_implINS0_13BUnaryFunctorIdddZZZNS0_17atan2_kernel_cudaERNS_18TensorIteratorBaseEENKUlvE_clEvENKUlvE_clEvEUlddE_EEEEvS5_RKT_EUliE_EEviT1_:
	.zero		1088


//--------------------- .nv.constant0._ZN2at6native27unrolled_elementwise_kernelINS0_13BUnaryFunctorIdddZZZNS0_17atan2_kernel_cudaERNS_18TensorIteratorBaseEENKUlvE_clEvENKUlvE_clEvEUlddE_EESt5arrayIPcLm2EELi4E23TrivialOffsetCalculatorILi1EjESD_NS0_6memory12LoadWithCastILi1EEENSE_13StoreWithCastILi1EEEEEviT_T0_T2_T3_T4_T5_ --------------------------
	.section	.nv.constant0._ZN2at6native27unrolled_elementwise_kernelINS0_13BUnaryFunctorIdddZZZNS0_17atan2_kernel_cudaERNS_18TensorIteratorBaseEENKUlvE_clEvENKUlvE_clEvEUlddE_EESt5arrayIPcLm2EELi4E23TrivialOffsetCalculatorILi1EjESD_NS0_6memory12LoadWithCastILi1EEENSE_13StoreWithCastILi1EEEEEviT_T0_T2_T3_T4_T5_,"a",@progbits
	.sectionflags	@""
	.align	4
.nv.constant0._ZN2at6native27unrolled_elementwise_kernelINS0_13BUnaryFunctorIdddZZZNS0_17atan2_kernel_cudaERNS_18TensorIteratorBaseEENKUlvE_clEvENKUlvE_clEvEUlddE_EESt5arrayIPcLm2EELi4E23TrivialOffsetCalculatorILi1EjESD_NS0_6memory12LoadWithCastILi1EEENSE_13StoreWithCastILi1EEEEEviT_T0_T2_T3_T4_T5_:
	.zero		588


//--------------------- .nv.constant0._ZN2at6native18elementwise_kernelILi128ELi2EZNS0_22gpu_kernel_impl_nocastINS0_13BUnaryFunctorIdddZZZNS0_17atan2_kernel_cudaERNS_18TensorIteratorBaseEENKUlvE_clEvENKUlvE_clEvEUlddE_EEEEvS5_RKT_EUliE_EEviT1_ --------------------------
	.section	.nv.constant0._ZN2at6native18elementwise_kernelILi128ELi2EZNS0_22gpu_kernel_impl_nocastINS0_13BUnaryFunctorIdddZZZNS0_17atan2_kernel_cudaERNS_18TensorIteratorBaseEENKUlvE_clEvENKUlvE_clEvEUlddE_EEEEvS5_RKT_EUliE_EEviT1_,"a",@progbits
	.sectionflags	@""
	.align	4
.nv.constant0._ZN2at6native18elementwise_kernelILi128ELi2EZNS0_22gpu_kernel_impl_nocastINS0_13BUnaryFunctorIdddZZZNS0_17atan2_kernel_cudaERNS_18TensorIteratorBaseEENKUlvE_clEvENKUlvE_clEvEUlddE_EEEEvS5_RKT_EUliE_EEviT1_:
	.zero		1080


//--------------------- .nv.constant0._ZN2at6native27unrolled_elementwise_kernelINS0_13BUnaryFunctorIdddZZZNS0_17atan2_kernel_cudaERNS_18TensorIteratorBaseEENKUlvE_clEvENKUlvE_clEvEUlddE_EESt5arrayIPcLm2EELi4E23TrivialOffsetCalculatorILi1EjESD_NS0_6memory15LoadWithoutCastENSE_16StoreWithoutCastEEEviT_T0_T2_T3_T4_T5_ --------------------------
	.section	.nv.constant0._ZN2at6native27unrolled_elementwise_kernelINS0_13BUnaryFunctorIdddZZZNS0_17atan2_kernel_cudaERNS_18TensorIteratorBaseEENKUlvE_clEvENKUlvE_clEvEUlddE_EESt5arrayIPcLm2EELi4E23TrivialOffsetCalculatorILi1EjESD_NS0_6memory15LoadWithoutCastENSE_16StoreWithoutCastEEEviT_T0_T2_T3_T4_T5_,"a",@progbits
	.sectionflags	@""
	.align	4
.nv.constant0._ZN2at6native27unrolled_elementwise_kernelINS0_13BUnaryFunctorIdddZZZNS0_17atan2_kernel_cudaERNS_18TensorIteratorBaseEENKUlvE_clEvENKUlvE_clEvEUlddE_EESt5arrayIPcLm2EELi4E23TrivialOffsetCalculatorILi1EjESD_NS0_6memory15LoadWithoutCastENSE_16StoreWithoutCastEEEviT_T0_T2_T3_T4_T5_:
	.zero		572


//--------------------- .nv.constant0._ZN2at6native29vectorized_elementwise_kernelILi2ENS0_13BUnaryFunctorIdddZZZNS0_17atan2_kernel_cudaERNS_18TensorIteratorBaseEENKUlvE_clEvENKUlvE_clEvEUlddE_EESt5arrayIPcLm2EEEEviT0_T1_ --------------------------
	.section	.nv.constant0._ZN2at6native29vectorized_elementwise_kernelILi2ENS0_13BUnaryFunctorIdddZZZNS0_17atan2_kernel_cudaERNS_18TensorIteratorBaseEENKUlvE_clEvENKUlvE_clEvEUlddE_EESt5arrayIPcLm2EEEEviT0_T1_,"a",@progbits
	.sectionflags	@""
	.align	4
.nv.constant0._ZN2at6native29vectorized_elementwise_kernelILi2ENS0_13BUnaryFunctorIdddZZZNS0_17atan2_kernel_cudaERNS_18TensorIteratorBaseEENKUlvE_clEvENKUlvE_clEvEUlddE_EESt5arrayIPcLm2EEEEviT0_T1_:
	.zero		568


//--------------------- .nv.constant0._ZN2at6native29vectorized_elementwise_kernelILi4ENS0_13BUnaryFunctorIdddZZZNS0_17atan2_kernel_cudaERNS_18TensorIteratorBaseEENKUlvE_clEvENKUlvE_clEvEUlddE_EESt5arrayIPcLm2EEEEviT0_T1_ --------------------------
	.section	.nv.constant0._ZN2at6native29vectorized_elementwise_kernelILi4ENS0_13BUnaryFunctorIdddZZZNS0_17atan2_kernel_cudaERNS_18TensorIteratorBaseEENKUlvE_clEvENKUlvE_clEvEUlddE_EESt5arrayIPcLm2EEEEviT0_T1_,"a",@progbits
	.sectionflags	@""
	.align	4
.nv.constant0._ZN2at6native29vectorized_elementwise_kernelILi4ENS0_13BUnaryFunctorIdddZZZNS0_17atan2_kernel_cudaERNS_18TensorIteratorBaseEENKUlvE_clEvENKUlvE_clEvEUlddE_EESt5arrayIPcLm2EEEEviT0_T1_:
	.zero		568


//--------------------- .nv.constant0._ZN2at6native29vectorized_elementwise_kernelILi8ENS0_13BUnaryFunctorIdddZZZNS0_17atan2_kernel_cudaERNS_18TensorIteratorBaseEENKUlvE_clEvENKUlvE_clEvEUlddE_EESt5arrayIPcLm2EEEEviT0_T1_ --------------------------
	.section	.nv.constant0._ZN2at6native29vectorized_elementwise_kernelILi8ENS0_13BUnaryFunctorIdddZZZNS0_17atan2_kernel_cudaERNS_18TensorIteratorBaseEENKUlvE_clEvENKUlvE_clEvEUlddE_EESt5arrayIPcLm2EEEEviT0_T1_,"a",@progbits
	.sectionflags	@""
	.align	4
.nv.constant0._ZN2at6native29vectorized_elementwise_kernelILi8ENS0_13BUnaryFunctorIdddZZZNS0_17atan2_kernel_cudaERNS_18TensorIteratorBaseEENKUlvE_clEvENKUlvE_clEvEUlddE_EESt5arrayIPcLm2EEEEviT0_T1_:
	.zero		568


//--------------------- .nv.constant0._ZN2at6native18elementwise_kernelILi128ELi4EZNS0_15gpu_kernel_implINS0_13AUnaryFunctorIdddZZZNS0_17atan2_kernel_cudaERNS_18TensorIteratorBaseEENKUlvE_clEvENKUlvE_clEvEUlddE_EEEEvS5_RKT_EUliE_EEviT1_ --------------------------
	.section	.nv.constant0._ZN2at6native18elementwise_kernelILi128ELi4EZNS0_15gpu_kernel_implINS0_13AUnaryFunctorIdddZZZNS0_17atan2_kernel_cudaERNS_18TensorIteratorBaseEENKUlvE_clEvENKUlvE_clEvEUlddE_EEEEvS5_RKT_EUliE_EEviT1_,"a",@progbits
	.sectionflags	@""
	.align	4
.nv.constant0._ZN2at6native18elementwise_kernelILi128ELi4EZNS0_15gpu_kernel_implINS0_13AUnaryFunctorIdddZZZNS0_17atan2_kernel_cudaERNS_18TensorIteratorBaseEENKUlvE_clEvENKUlvE_clEvEUlddE_EEEEvS5_RKT_EUliE_EEviT1_:
	.zero		1088


//--------------------- .nv.constant0._ZN2at6native27unrolled_elementwise_kernelINS0_13AUnaryFunctorIdddZZZNS0_17atan2_kernel_cudaERNS_18TensorIteratorBaseEENKUlvE_clEvENKUlvE_clEvEUlddE_EESt5arrayIPcLm2EELi4E23TrivialOffsetCalculatorILi1EjESD_NS0_6memory12LoadWithCastILi1EEENSE_13StoreWithCastILi1EEEEEviT_T0_T2_T3_T4_T5_ --------------------------
	.section	.nv.constant0._ZN2at6native27unrolled_elementwise_kernelINS0_13AUnaryFunctorIdddZZZNS0_17atan2_kernel_cudaERNS_18TensorIteratorBaseEENKUlvE_clEvENKUlvE_clEvEUlddE_EESt5arrayIPcLm2EELi4E23TrivialOffsetCalculatorILi1EjESD_NS0_6memory12LoadWithCastILi1EEENSE_13StoreWithCastILi1EEEEEviT_T0_T2_T3_T4_T5_,"a",@progbits
	.sectionflags	@""
	.align	4
.nv.constant0._ZN2at6native27unrolled_elementwise_kernelINS0_13AUnaryFunctorIdddZZZNS0_17atan2_kernel_cudaERNS_18TensorIteratorBaseEENKUlvE_clEvENKUlvE_clEvEUlddE_EESt5arrayIPcLm2EELi4E23TrivialOffsetCalculatorILi1EjESD_NS0_6memory12LoadWithCastILi1EEENSE_13StoreWithCastILi1EEEEEviT_T0_T2_T3_T4_T5_:
	.zero		588


//--------------------- .nv.constant0._ZN2at6native18elementwise_kernelILi128ELi2EZNS0_22gpu_kernel_impl_nocastINS0_13AUnaryFunctorIdddZZZNS0_17atan2_kernel_cudaERNS_18TensorIteratorBaseEENKUlvE_clEvENKUlvE_clEvEUlddE_EEEEvS5_RKT_EUliE_EEviT1_ --------------------------
	.section	.nv.constant0._ZN2at6native18elementwise_kernelILi128ELi2EZNS0_22gpu_kernel_impl_nocastINS0_13AUnaryFunctorIdddZZZNS0_17atan2_kernel_cudaERNS_18TensorIteratorBaseEENKUlvE_clEvENKUlvE_clEvEUlddE_EEEEvS5_RKT_EUliE_EEviT1_,"a",@progbits
	.sectionflags	@""
	.align	4
.nv.constant0._ZN2at6native18elementwise_kernelILi128ELi2EZNS0_22gpu_kernel_impl_nocastINS0_13AUnaryFunctorIdddZZZNS0_17atan2_kernel_cudaERNS_18TensorIteratorBaseEENKUlvE_clEvENKUlvE_clEvEUlddE_EEEEvS5_RKT_EUliE_EEviT1_:
	.zero		1080


//--------------------- .nv.constant0._ZN2at6native27unrolled_elementwise_kernelINS0_13AUnaryFunctorIdddZZZNS0_17atan2_kernel_cudaERNS_18TensorIteratorBaseEENKUlvE_clEvENKUlvE_clEvEUlddE_EESt5arrayIPcLm2EELi4E23TrivialOffsetCalculatorILi1EjESD_NS0_6memory15LoadWithoutCastENSE_16StoreWithoutCastEEEviT_T0_T2_T3_T4_T5_ --------------------------
	.section	.nv.constant0._ZN2at6native27unrolled_elementwise_kernelINS0_13AUnaryFunctorIdddZZZNS0_17atan2_kernel_cudaERNS_18TensorIteratorBaseEENKUlvE_clEvENKUlvE_clEvEUlddE_EESt5arrayIPcLm2EELi4E23TrivialOffsetCalculatorILi1EjESD_NS0_6memory15LoadWithoutCastENSE_16StoreWithoutCastEEEviT_T0_T2_T3_T4_T5_,"a",@progbits
	.sectionflags	@""
	.align	4
.nv.constant0._ZN2at6native27unrolled_elementwise_kernelINS0_13AUnaryFunctorIdddZZZNS0_17atan2_kernel_cudaERNS_18TensorIteratorBaseEENKUlvE_clEvENKUlvE_clEvEUlddE_EESt5arrayIPcLm2EELi4E23TrivialOffsetCalculatorILi1EjESD_NS0_6memory15LoadWithoutCastENSE_16StoreWithoutCastEEEviT_T0_T2_T3_T4_T5_:
	.zero		572


//--------------------- .nv.constant0._ZN2at6native29vectorized_elementwise_kernelILi2ENS0_13AUnaryFunctorIdddZZZNS0_17atan2_kernel_cudaERNS_18TensorIteratorBaseEENKUlvE_clEvENKUlvE_clEvEUlddE_EESt5arrayIPcLm2EEEEviT0_T1_ --------------------------
	.section	.nv.constant0._ZN2at6native29vectorized_elementwise_kernelILi2ENS0_13AUnaryFunctorIdddZZZNS0_17atan2_kernel_cudaERNS_18TensorIteratorBaseEENKUlvE_clEvENKUlvE_clEvEUlddE_EESt5arrayIPcLm2EEEEviT0_T1_,"a",@progbits
	.sectionflags	@""
	.align	4
.nv.constant0._ZN2at6native29vectorized_elementwise_kernelILi2ENS0_13AUnaryFunctorIdddZZZNS0_17atan2_kernel_cudaERNS_18TensorIteratorBaseEENKUlvE_clEvENKUlvE_clEvEUlddE_EESt5arrayIPcLm2EEEEviT0_T1_:
	.zero		568


//--------------------- .nv.constant0._ZN2at6native29vectorized_elementwise_kernelILi4ENS0_13AUnaryFunctorIdddZZZNS0_17atan2_kernel_cudaERNS_18TensorIteratorBaseEENKUlvE_clEvENKUlvE_clEvEUlddE_EESt5arrayIPcLm2EEEEviT0_T1_ --------------------------
	.section	.nv.constant0._ZN2at6native29vectorized_elementwise_kernelILi4ENS0_13AUnaryFunctorIdddZZZNS0_17atan2_kernel_cudaERNS_18TensorIteratorBaseEENKUlvE_clEvENKUlvE_clEvEUlddE_EESt5arrayIPcLm2EEEEviT0_T1_,"a",@progbits
	.sectionflags	@""
	.align	4
.nv.constant0._ZN2at6native29vectorized_elementwise_kernelILi4ENS0_13AUnaryFunctorIdddZZZNS0_17atan2_kernel_cudaERNS_18TensorIteratorBaseEENKUlvE_clEvENKUlvE_clEvEUlddE_EESt5arrayIPcLm2EEEEviT0_T1_:
	.zero		568


//--------------------- .nv.constant0._ZN2at6native29vectorized_elementwise_kernelILi8ENS0_13AUnaryFunctorIdddZZZNS0_17atan2_kernel_cudaERNS_18TensorIteratorBaseEENKUlvE_clEvENKUlvE_clEvEUlddE_EESt5arrayIPcLm2EEEEviT0_T1_ --------------------------
	.section	.nv.constant0._ZN2at6native29vectorized_elementwise_kernelILi8ENS0_13AUnaryFunctorIdddZZZNS0_17atan2_kernel_cudaERNS_18TensorIteratorBaseEENKUlvE_clEvENKUlvE_clEvEUlddE_EESt5arrayIPcLm2EEEEviT0_T1_,"a",@progbits
	.sectionflags	@""
	.align	4
.nv.constant0._ZN2at6native29vectorized_elementwise_kernelILi8ENS0_13AUnaryFunctorIdddZZZNS0_17atan2_kernel_cudaERNS_18TensorIteratorBaseEENKUlvE_clEvENKUlvE_clEvEUlddE_EESt5arrayIPcLm2EEEEviT0_T1_:
	.zero		568


//--------------------- SYMBOLS --------------------------

	.type		.nv.reservedSmem.offset0,@object
	.size		.nv.reservedSmem.offset0,0x4
	.type		__assertfail,@function
